	.target	sm_103a

	.elftype	@"ET_EXEC"


//--------------------- .note.nv.tkinfo           --------------------------
	.section	.note.nv.tkinfo,"",@"SHT_NOTE"
	.sectionflags	@"SHF_NOTE_NV_TKINFO"
	.tkinfo
        /*0018*/ 	.word	0x00000002
        /*0030*/ 	.string	""
        /*0030*/ 	.string	"ptxas"
        /*0030*/ 	.string	"Cuda compilation tools, release 13.0, V13.0.88"
        /*0030*/ 	.string	"Build cuda_13.0.r13.0/compiler.36424714_0"
        /*0030*/ 	.string	"-arch sm_103a -m 64 "



//--------------------- .note.nv.cuinfo           --------------------------
	.section	.note.nv.cuinfo,"",@"SHT_NOTE"
	.sectionflags	@"SHF_NOTE_NV_CUINFO"
        /*0018*/ 	.short	0x0002
        /*001a*/ 	.short	0x0067
        /*001c*/ 	.short	0x0082
	.zero		2


//--------------------- .nv.info                  --------------------------
	.section	.nv.info,"",@"SHT_CUDA_INFO"
	.align	4


	//----- nvinfo : EIATTR_REGCOUNT
	.align		4
        /*0000*/ 	.byte	0x04, 0x2f
        /*0002*/ 	.short	(.L_49 - .L_48)
	.align		4
.L_48:
        /*0004*/ 	.word	index@(_ZN2at6native29vectorized_elementwise_kernelILi8ENS0_13AUnaryFunctorIhhhZZZNS0_15binary_internal21div_trunc_kernel_cudaERNS_18TensorIteratorBaseEENKUlvE_clEvENKUlvE_clEvEUlhhE_EESt5arrayIPcLm2EEEEviT0_T1_)
        /*0008*/ 	.word	0x00000004


	//----- nvinfo : EIATTR_FRAME_SIZE
	.align		4
.L_49:
        /*000c*/ 	.byte	0x04, 0x11
        /*000e*/ 	.short	(.L_51 - .L_50)
	.align		4
.L_50:
        /*0010*/ 	.word	index@(_ZN2at6native29vectorized_elementwise_kernelILi8ENS0_13AUnaryFunctorIhhhZZZNS0_15binary_internal21div_trunc_kernel_cudaERNS_18TensorIteratorBaseEENKUlvE_clEvENKUlvE_clEvEUlhhE_EESt5arrayIPcLm2EEEEviT0_T1_)
        /*0014*/ 	.word	0x00000000


	//----- nvinfo : EIATTR_REGCOUNT
	.align		4
.L_51:
        /*0018*/ 	.byte	0x04, 0x2f
        /*001a*/ 	.short	(.L_53 - .L_52)
	.align		4
.L_52:
        /*001c*/ 	.word	index@(_ZN2at6native29vectorized_elementwise_kernelILi4ENS0_13AUnaryFunctorIhhhZZZNS0_15binary_internal21div_trunc_kernel_cudaERNS_18TensorIteratorBaseEENKUlvE_clEvENKUlvE_clEvEUlhhE_EESt5arrayIPcLm2EEEEviT0_T1_)
        /*0020*/ 	.word	0x00000020


	//----- nvinfo : EIATTR_FRAME_SIZE
	.align		4
.L_53:
        /*0024*/ 	.byte	0x04, 0x11
        /*0026*/ 	.short	(.L_55 - .L_54)
	.align		4
.L_54:
        /*0028*/ 	.word	index@($__internal_71_$__cuda_sm20_div_u16)
        /*002c*/ 	.word	0x00000000


	//----- nvinfo : EIATTR_FRAME_SIZE
	.align		4
.L_55:
        /*0030*/ 	.byte	0x04, 0x11
        /*0032*/ 	.short	(.L_57 - .L_56)
	.align		4
.L_56:
        /*0034*/ 	.word	index@(_ZN2at6native29vectorized_elementwise_kernelILi4ENS0_13AUnaryFunctorIhhhZZZNS0_15binary_internal21div_trunc_kernel_cudaERNS_18TensorIteratorBaseEENKUlvE_clEvENKUlvE_clEvEUlhhE_EESt5arrayIPcLm2EEEEviT0_T1_)
        /*0038*/ 	.word	0x00000000


	//----- nvinfo : EIATTR_REGCOUNT
	.align		4
.L_57:
        /*003c*/ 	.byte	0x04, 0x2f
        /*003e*/ 	.short	(.L_59 - .L_58)
	.align		4
.L_58:
        /*0040*/ 	.word	index@(_ZN2at6native29vectorized_elementwise_kernelILi2ENS0_13AUnaryFunctorIhhhZZZNS0_15binary_internal21div_trunc_kernel_cudaERNS_18TensorIteratorBaseEENKUlvE_clEvENKUlvE_clEvEUlhhE_EESt5arrayIPcLm2EEEEviT0_T1_)
        /*0044*/ 	.word	0x00000020


	//----- nvinfo : EIATTR_FRAME_SIZE
	.align		4
.L_59:
        /*0048*/ 	.byte	0x04, 0x11
        /*004a*/ 	.short	(.L_61 - .L_60)
	.align		4
.L_60:
        /*004c*/ 	.word	index@($__internal_70_$__cuda_sm20_div_u16)
        /*0050*/ 	.word	0x00000000


	//----- nvinfo : EIATTR_FRAME_SIZE
	.align		4
.L_61:
        /*0054*/ 	.byte	0x04, 0x11
        /*0056*/ 	.short	(.L_63 - .L_62)
	.align		4
.L_62:
        /*0058*/ 	.word	index@(_ZN2at6native29vectorized_elementwise_kernelILi2ENS0_13AUnaryFunctorIhhhZZZNS0_15binary_internal21div_trunc_kernel_cudaERNS_18TensorIteratorBaseEENKUlvE_clEvENKUlvE_clEvEUlhhE_EESt5arrayIPcLm2EEEEviT0_T1_)
        /*005c*/ 	.word	0x00000000


	//----- nvinfo : EIATTR_REGCOUNT
	.align		4
.L_63:
        /*0060*/ 	.byte	0x04, 0x2f
        /*0062*/ 	.short	(.L_65 - .L_64)
	.align		4
.L_64:
        /*0064*/ 	.word	index@(_ZN2at6native27unrolled_elementwise_kernelINS0_13AUnaryFunctorIhhhZZZNS0_15binary_internal21div_trunc_kernel_cudaERNS_18TensorIteratorBaseEENKUlvE_clEvENKUlvE_clEvEUlhhE_EESt5arrayIPcLm2EELi4E23TrivialOffsetCalculatorILi1EjESE_NS0_6memory15LoadWithoutCastENSF_16StoreWithoutCastEEEviT_T0_T2_T3_T4_T5_)
        /*0068*/ 	.word	0x00000016


	//----- nvinfo : EIATTR_FRAME_SIZE
	.align		4
.L_65:
        /*006c*/ 	.byte	0x04, 0x11
        /*006e*/ 	.short	(.L_67 - .L_66)
	.align		4
.L_66:
        /*0070*/ 	.word	index@($__internal_69_$__cuda_sm20_div_u16)
        /*0074*/ 	.word	0x00000000


	//----- nvinfo : EIATTR_FRAME_SIZE
	.align		4
.L_67:
        /*0078*/ 	.byte	0x04, 0x11
        /*007a*/ 	.short	(.L_69 - .L_68)
	.align		4
.L_68:
        /*007c*/ 	.word	index@(_ZN2at6native27unrolled_elementwise_kernelINS0_13AUnaryFunctorIhhhZZZNS0_15binary_internal21div_trunc_kernel_cudaERNS_18TensorIteratorBaseEENKUlvE_clEvENKUlvE_clEvEUlhhE_EESt5arrayIPcLm2EELi4E23TrivialOffsetCalculatorILi1EjESE_NS0_6memory15LoadWithoutCastENSF_16StoreWithoutCastEEEviT_T0_T2_T3_T4_T5_)
        /*0080*/ 	.word	0x00000000


	//----- nvinfo : EIATTR_REGCOUNT
	.align		4
.L_69:
        /*0084*/ 	.byte	0x04, 0x2f
        /*0086*/ 	.short	(.L_71 - .L_70)
	.align		4
.L_70:
        /*0088*/ 	.word	index@(_ZN2at6native18elementwise_kernelILi128ELi4EZNS0_22gpu_kernel_impl_nocastINS0_13AUnaryFunctorIhhhZZZNS0_15binary_internal21div_trunc_kernel_cudaERNS_18TensorIteratorBaseEENKUlvE_clEvENKUlvE_clEvEUlhhE_EEEEvS6_RKT_EUliE_EEviT1_)
        /*008c*/ 	.word	0x00000014


	//----- nvinfo : EIATTR_FRAME_SIZE
	.align		4
.L_71:
        /*0090*/ 	.byte	0x04, 0x11
        /*0092*/ 	.short	(.L_73 - .L_72)
	.align		4
.L_72:
        /*0094*/ 	.word	index@($__internal_68_$__cuda_sm20_div_u16)
        /*0098*/ 	.word	0x00000000


	//----- nvinfo : EIATTR_FRAME_SIZE
	.align		4
.L_73:
        /*009c*/ 	.byte	0x04, 0x11
        /*009e*/ 	.short	(.L_75 - .L_74)
	.align		4
.L_74:
        /*00a0*/ 	.word	index@(_ZN2at6native18elementwise_kernelILi128ELi4EZNS0_22gpu_kernel_impl_nocastINS0_13AUnaryFunctorIhhhZZZNS0_15binary_internal21div_trunc_kernel_cudaERNS_18TensorIteratorBaseEENKUlvE_clEvENKUlvE_clEvEUlhhE_EEEEvS6_RKT_EUliE_EEviT1_)
        /*00a4*/ 	.word	0x00000000


	//----- nvinfo : EIATTR_REGCOUNT
	.align		4
.L_75:
        /*00a8*/ 	.byte	0x04, 0x2f
        /*00aa*/ 	.short	(.L_77 - .L_76)
	.align		4
.L_76:
        /*00ac*/ 	.word	index@(_ZN2at6native27unrolled_elementwise_kernelINS0_13AUnaryFunctorIhhhZZZNS0_15binary_internal21div_trunc_kernel_cudaERNS_18TensorIteratorBaseEENKUlvE_clEvENKUlvE_clEvEUlhhE_EESt5arrayIPcLm2EELi4E23TrivialOffsetCalculatorILi1EjESE_NS0_6memory12LoadWithCastILi1EEENSF_13StoreWithCastILi1EEEEEviT_T0_T2_T3_T4_T5_)
        /*00b0*/ 	.word	0x0000001c


	//----- nvinfo : EIATTR_FRAME_SIZE
	.align		4
.L_77:
        /*00b4*/ 	.byte	0x04, 0x11
        /*00b6*/ 	.short	(.L_79 - .L_78)
	.align		4
.L_78:
        /*00b8*/ 	.word	index@($__internal_67_$__cuda_sm20_div_u16)
        /*00bc*/ 	.word	0x00000000


	//----- nvinfo : EIATTR_FRAME_SIZE
	.align		4
.L_79:
        /*00c0*/ 	.byte	0x04, 0x11
        /*00c2*/ 	.short	(.L_81 - .L_80)
	.align		4
.L_80:
        /*00c4*/ 	.word	index@(_ZN2at6native27unrolled_elementwise_kernelINS0_13AUnaryFunctorIhhhZZZNS0_15binary_internal21div_trunc_kernel_cudaERNS_18TensorIteratorBaseEENKUlvE_clEvENKUlvE_clEvEUlhhE_EESt5arrayIPcLm2EELi4E23TrivialOffsetCalculatorILi1EjESE_NS0_6memory12LoadWithCastILi1EEENSF_13StoreWithCastILi1EEEEEviT_T0_T2_T3_T4_T5_)
        /*00c8*/ 	.word	0x00000000


	//----- nvinfo : EIATTR_REGCOUNT
	.align		4
.L_81:
        /*00cc*/ 	.byte	0x04, 0x2f
        /*00ce*/ 	.short	(.L_83 - .L_82)
	.align		4
.L_82:
        /*00d0*/ 	.word	index@(_ZN2at6native18elementwise_kernelILi128ELi4EZNS0_15gpu_kernel_implINS0_13AUnaryFunctorIhhhZZZNS0_15binary_internal21div_trunc_kernel_cudaERNS_18TensorIteratorBaseEENKUlvE_clEvENKUlvE_clEvEUlhhE_EEEEvS6_RKT_EUliE_EEviT1_)
        /*00d4*/ 	.word	0x00000018


	//----- nvinfo : EIATTR_FRAME_SIZE
	.align		4
.L_83:
        /*00d8*/ 	.byte	0x04, 0x11
        /*00da*/ 	.short	(.L_85 - .L_84)
	.align		4
.L_84:
        /*00dc*/ 	.word	index@($__internal_66_$__cuda_sm20_div_u16)
        /*00e0*/ 	.word	0x00000000


	//----- nvinfo : EIATTR_FRAME_SIZE
	.align		4
.L_85:
        /*00e4*/ 	.byte	0x04, 0x11
        /*00e6*/ 	.short	(.L_87 - .L_86)
	.align		4
.L_86:
        /*00e8*/ 	.word	index@(_ZN2at6native18elementwise_kernelILi128ELi4EZNS0_15gpu_kernel_implINS0_13AUnaryFunctorIhhhZZZNS0_15binary_internal21div_trunc_kernel_cudaERNS_18TensorIteratorBaseEENKUlvE_clEvENKUlvE_clEvEUlhhE_EEEEvS6_RKT_EUliE_EEviT1_)
        /*00ec*/ 	.word	0x00000000


	//----- nvinfo : EIATTR_REGCOUNT
	.align		4
.L_87:
        /*00f0*/ 	.byte	0x04, 0x2f
        /*00f2*/ 	.short	(.L_89 - .L_88)
	.align		4
.L_88:
        /*00f4*/ 	.word	index@(_ZN2at6native29vectorized_elementwise_kernelILi8ENS0_13BUnaryFunctorIhhhZZZNS0_15binary_internal21div_trunc_kernel_cudaERNS_18TensorIteratorBaseEENKUlvE_clEvENKUlvE_clEvEUlhhE_EESt5arrayIPcLm2EEEEviT0_T1_)
        /*00f8*/ 	.word	0x00000004


	//----- nvinfo : EIATTR_FRAME_SIZE
	.align		4
.L_89:
        /*00fc*/ 	.byte	0x04, 0x11
        /*00fe*/ 	.short	(.L_91 - .L_90)
	.align		4
.L_90:
        /*0100*/ 	.word	index@(_ZN2at6native29vectorized_elementwise_kernelILi8ENS0_13BUnaryFunctorIhhhZZZNS0_15binary_internal21div_trunc_kernel_cudaERNS_18TensorIteratorBaseEENKUlvE_clEvENKUlvE_clEvEUlhhE_EESt5arrayIPcLm2EEEEviT0_T1_)
        /*0104*/ 	.word	0x00000000


	//----- nvinfo : EIATTR_REGCOUNT
	.align		4
.L_91:
        /*0108*/ 	.byte	0x04, 0x2f
        /*010a*/ 	.short	(.L_93 - .L_92)
	.align		4
.L_92:
        /*010c*/ 	.word	index@(_ZN2at6native29vectorized_elementwise_kernelILi4ENS0_13BUnaryFunctorIhhhZZZNS0_15binary_internal21div_trunc_kernel_cudaERNS_18TensorIteratorBaseEENKUlvE_clEvENKUlvE_clEvEUlhhE_EESt5arrayIPcLm2EEEEviT0_T1_)
        /*0110*/ 	.word	0x00000020


	//----- nvinfo : EIATTR_FRAME_SIZE
	.align		4
.L_93:
        /*0114*/ 	.byte	0x04, 0x11
        /*0116*/ 	.short	(.L_95 - .L_94)
	.align		4
.L_94:
        /*0118*/ 	.word	index@($__internal_65_$__cuda_sm20_div_u16)
        /*011c*/ 	.word	0x00000000


	//----- nvinfo : EIATTR_FRAME_SIZE
	.align		4
.L_95:
        /*0120*/ 	.byte	0x04, 0x11
        /*0122*/ 	.short	(.L_97 - .L_96)
	.align		4
.L_96:
        /*0124*/ 	.word	index@(_ZN2at6native29vectorized_elementwise_kernelILi4ENS0_13BUnaryFunctorIhhhZZZNS0_15binary_internal21div_trunc_kernel_cudaERNS_18TensorIteratorBaseEENKUlvE_clEvENKUlvE_clEvEUlhhE_EESt5arrayIPcLm2EEEEviT0_T1_)
        /*0128*/ 	.word	0x00000000


	//----- nvinfo : EIATTR_REGCOUNT
	.align		4
.L_97:
        /*012c*/ 	.byte	0x04, 0x2f
        /*012e*/ 	.short	(.L_99 - .L_98)
	.align		4
.L_98:
        /*0130*/ 	.word	index@(_ZN2at6native29vectorized_elementwise_kernelILi2ENS0_13BUnaryFunctorIhhhZZZNS0_15binary_internal21div_trunc_kernel_cudaERNS_18TensorIteratorBaseEENKUlvE_clEvENKUlvE_clEvEUlhhE_EESt5arrayIPcLm2EEEEviT0_T1_)
        /*0134*/ 	.word	0x00000020


	//----- nvinfo : EIATTR_FRAME_SIZE
	.align		4
.L_99:
        /*0138*/ 	.byte	0x04, 0x11
        /*013a*/ 	.short	(.L_101 - .L_100)
	.align		4
.L_100:
        /*013c*/ 	.word	index@($__internal_64_$__cuda_sm20_div_u16)
        /*0140*/ 	.word	0x00000000


	//----- nvinfo : EIATTR_FRAME_SIZE
	.align		4
.L_101:
        /*0144*/ 	.byte	0x04, 0x11
        /*0146*/ 	.short	(.L_103 - .L_102)
	.align		4
.L_102:
        /*0148*/ 	.word	index@(_ZN2at6native29vectorized_elementwise_kernelILi2ENS0_13BUnaryFunctorIhhhZZZNS0_15binary_internal21div_trunc_kernel_cudaERNS_18TensorIteratorBaseEENKUlvE_clEvENKUlvE_clEvEUlhhE_EESt5arrayIPcLm2EEEEviT0_T1_)
        /*014c*/ 	.word	0x00000000


	//----- nvinfo : EIATTR_REGCOUNT
	.align		4
.L_103:
        /*0150*/ 	.byte	0x04, 0x2f
        /*0152*/ 	.short	(.L_105 - .L_104)
	.align		4
.L_104:
        /*0154*/ 	.word	index@(_ZN2at6native27unrolled_elementwise_kernelINS0_13BUnaryFunctorIhhhZZZNS0_15binary_internal21div_trunc_kernel_cudaERNS_18TensorIteratorBaseEENKUlvE_clEvENKUlvE_clEvEUlhhE_EESt5arrayIPcLm2EELi4E23TrivialOffsetCalculatorILi1EjESE_NS0_6memory15LoadWithoutCastENSF_16StoreWithoutCastEEEviT_T0_T2_T3_T4_T5_)
        /*0158*/ 	.word	0x00000016


	//----- nvinfo : EIATTR_FRAME_SIZE
	.align		4
.L_105:
        /*015c*/ 	.byte	0x04, 0x11
        /*015e*/ 	.short	(.L_107 - .L_106)
	.align		4
.L_106:
        /*0160*/ 	.word	index@($__internal_63_$__cuda_sm20_div_u16)
        /*0164*/ 	.word	0x00000000


	//----- nvinfo : EIATTR_FRAME_SIZE
	.align		4
.L_107:
        /*0168*/ 	.byte	0x04, 0x11
        /*016a*/ 	.short	(.L_109 - .L_108)
	.align		4
.L_108:
        /*016c*/ 	.word	index@(_ZN2at6native27unrolled_elementwise_kernelINS0_13BUnaryFunctorIhhhZZZNS0_15binary_internal21div_trunc_kernel_cudaERNS_18TensorIteratorBaseEENKUlvE_clEvENKUlvE_clEvEUlhhE_EESt5arrayIPcLm2EELi4E23TrivialOffsetCalculatorILi1EjESE_NS0_6memory15LoadWithoutCastENSF_16StoreWithoutCastEEEviT_T0_T2_T3_T4_T5_)
        /*0170*/ 	.word	0x00000000


	//----- nvinfo : EIATTR_REGCOUNT
	.align		4
.L_109:
        /*0174*/ 	.byte	0x04, 0x2f
        /*0176*/ 	.short	(.L_111 - .L_110)
	.align		4
.L_110:
        /*0178*/ 	.word	index@(_ZN2at6native18elementwise_kernelILi128ELi4EZNS0_22gpu_kernel_impl_nocastINS0_13BUnaryFunctorIhhhZZZNS0_15binary_internal21div_trunc_kernel_cudaERNS_18TensorIteratorBaseEENKUlvE_clEvENKUlvE_clEvEUlhhE_EEEEvS6_RKT_EUliE_EEviT1_)
        /*017c*/ 	.word	0x00000014


	//----- nvinfo : EIATTR_FRAME_SIZE
	.align		4
.L_111:
        /*0180*/ 	.byte	0x04, 0x11
        /*0182*/ 	.short	(.L_113 - .L_112)
	.align		4
.L_112:
        /*0184*/ 	.word	index@($__internal_62_$__cuda_sm20_div_u16)
        /*0188*/ 	.word	0x00000000


	//----- nvinfo : EIATTR_FRAME_SIZE
	.align		4
.L_113:
        /*018c*/ 	.byte	0x04, 0x11
        /*018e*/ 	.short	(.L_115 - .L_114)
	.align		4
.L_114:
        /*0190*/ 	.word	index@(_ZN2at6native18elementwise_kernelILi128ELi4EZNS0_22gpu_kernel_impl_nocastINS0_13BUnaryFunctorIhhhZZZNS0_15binary_internal21div_trunc_kernel_cudaERNS_18TensorIteratorBaseEENKUlvE_clEvENKUlvE_clEvEUlhhE_EEEEvS6_RKT_EUliE_EEviT1_)
        /*0194*/ 	.word	0x00000000


	//----- nvinfo : EIATTR_REGCOUNT
	.align		4
.L_115:
        /*0198*/ 	.byte	0x04, 0x2f
        /*019a*/ 	.short	(.L_117 - .L_116)
	.align		4
.L_116:
        /*019c*/ 	.word	index@(_ZN2at6native27unrolled_elementwise_kernelINS0_13BUnaryFunctorIhhhZZZNS0_15binary_internal21div_trunc_kernel_cudaERNS_18TensorIteratorBaseEENKUlvE_clEvENKUlvE_clEvEUlhhE_EESt5arrayIPcLm2EELi4E23TrivialOffsetCalculatorILi1EjESE_NS0_6memory12LoadWithCastILi1EEENSF_13StoreWithCastILi1EEEEEviT_T0_T2_T3_T4_T5_)
        /*01a0*/ 	.word	0x0000001c


	//----- nvinfo : EIATTR_FRAME_SIZE
	.align		4
.L_117:
        /*01a4*/ 	.byte	0x04, 0x11
        /*01a6*/ 	.short	(.L_119 - .L_118)
	.align		4
.L_118:
        /*01a8*/ 	.word	index@($__internal_61_$__cuda_sm20_div_u16)
        /*01ac*/ 	.word	0x00000000


	//----- nvinfo : EIATTR_FRAME_SIZE
	.align		4
.L_119:
        /*01b0*/ 	.byte	0x04, 0x11
        /*01b2*/ 	.short	(.L_121 - .L_120)
	.align		4
.L_120:
        /*01b4*/ 	.word	index@(_ZN2at6native27unrolled_elementwise_kernelINS0_13BUnaryFunctorIhhhZZZNS0_15binary_internal21div_trunc_kernel_cudaERNS_18TensorIteratorBaseEENKUlvE_clEvENKUlvE_clEvEUlhhE_EESt5arrayIPcLm2EELi4E23TrivialOffsetCalculatorILi1EjESE_NS0_6memory12LoadWithCastILi1EEENSF_13StoreWithCastILi1EEEEEviT_T0_T2_T3_T4_T5_)
        /*01b8*/ 	.word	0x00000000


	//----- nvinfo : EIATTR_REGCOUNT
	.align		4
.L_121:
        /*01bc*/ 	.byte	0x04, 0x2f
        /*01be*/ 	.short	(.L_123 - .L_122)
	.align		4
.L_122:
        /*01c0*/ 	.word	index@(_ZN2at6native18elementwise_kernelILi128ELi4EZNS0_15gpu_kernel_implINS0_13BUnaryFunctorIhhhZZZNS0_15binary_internal21div_trunc_kernel_cudaERNS_18TensorIteratorBaseEENKUlvE_clEvENKUlvE_clEvEUlhhE_EEEEvS6_RKT_EUliE_EEviT1_)
        /*01c4*/ 	.word	0x00000018


	//----- nvinfo : EIATTR_FRAME_SIZE
	.align		4
.L_123:
        /*01c8*/ 	.byte	0x04, 0x11
        /*01ca*/ 	.short	(.L_125 - .L_124)
	.align		4
.L_124:
        /*01cc*/ 	.word	index@($__internal_60_$__cuda_sm20_div_u16)
        /*01d0*/ 	.word	0x00000000


	//----- nvinfo : EIATTR_FRAME_SIZE
	.align		4
.L_125:
        /*01d4*/ 	.byte	0x04, 0x11
        /*01d6*/ 	.short	(.L_127 - .L_126)
	.align		4
.L_126:
        /*01d8*/ 	.word	index@(_ZN2at6native18elementwise_kernelILi128ELi4EZNS0_15gpu_kernel_implINS0_13BUnaryFunctorIhhhZZZNS0_15binary_internal21div_trunc_kernel_cudaERNS_18TensorIteratorBaseEENKUlvE_clEvENKUlvE_clEvEUlhhE_EEEEvS6_RKT_EUliE_EEviT1_)
        /*01dc*/ 	.word	0x00000000


	//----- nvinfo : EIATTR_REGCOUNT
	.align		4
.L_127:
        /*01e0*/ 	.byte	0x04, 0x2f
        /*01e2*/ 	.short	(.L_129 - .L_128)
	.align		4
.L_128:
        /*01e4*/ 	.word	index@(_ZN2at6native29vectorized_elementwise_kernelILi8ENS0_13BinaryFunctorIhhhZZZNS0_15binary_internal21div_trunc_kernel_cudaERNS_18TensorIteratorBaseEENKUlvE_clEvENKUlvE_clEvEUlhhE_EESt5arrayIPcLm3EEEEviT0_T1_)
        /*01e8*/ 	.word	0x00000004


	//----- nvinfo : EIATTR_FRAME_SIZE
	.align		4
.L_129:
        /*01ec*/ 	.byte	0x04, 0x11
        /*01ee*/ 	.short	(.L_131 - .L_130)
	.align		4
.L_130:
        /*01f0*/ 	.word	index@(_ZN2at6native29vectorized_elementwise_kernelILi8ENS0_13BinaryFunctorIhhhZZZNS0_15binary_internal21div_trunc_kernel_cudaERNS_18TensorIteratorBaseEENKUlvE_clEvENKUlvE_clEvEUlhhE_EESt5arrayIPcLm3EEEEviT0_T1_)
        /*01f4*/ 	.word	0x00000000


	//----- nvinfo : EIATTR_REGCOUNT
	.align		4
.L_131:
        /*01f8*/ 	.byte	0x04, 0x2f
        /*01fa*/ 	.short	(.L_133 - .L_132)
	.align		4
.L_132:
        /*01fc*/ 	.word	index@(_ZN2at6native29vectorized_elementwise_kernelILi4ENS0_13BinaryFunctorIhhhZZZNS0_15binary_internal21div_trunc_kernel_cudaERNS_18TensorIteratorBaseEENKUlvE_clEvENKUlvE_clEvEUlhhE_EESt5arrayIPcLm3EEEEviT0_T1_)
        /*0200*/ 	.word	0x00000020


	//----- nvinfo : EIATTR_FRAME_SIZE
	.align		4
.L_133:
        /*0204*/ 	.byte	0x04, 0x11
        /*0206*/ 	.short	(.L_135 - .L_134)
	.align		4
.L_134:
        /*0208*/ 	.word	index@($__internal_59_$__cuda_sm20_div_u16)
        /*020c*/ 	.word	0x00000000


	//----- nvinfo : EIATTR_FRAME_SIZE
	.align		4
.L_135:
        /*0210*/ 	.byte	0x04, 0x11
        /*0212*/ 	.short	(.L_137 - .L_136)
	.align		4
.L_136:
        /*0214*/ 	.word	index@(_ZN2at6native29vectorized_elementwise_kernelILi4ENS0_13BinaryFunctorIhhhZZZNS0_15binary_internal21div_trunc_kernel_cudaERNS_18TensorIteratorBaseEENKUlvE_clEvENKUlvE_clEvEUlhhE_EESt5arrayIPcLm3EEEEviT0_T1_)
        /*0218*/ 	.word	0x00000000


	//----- nvinfo : EIATTR_REGCOUNT
	.align		4
.L_137:
        /*021c*/ 	.byte	0x04, 0x2f
        /*021e*/ 	.short	(.L_139 - .L_138)
	.align		4
.L_138:
        /*0220*/ 	.word	index@(_ZN2at6native29vectorized_elementwise_kernelILi2ENS0_13BinaryFunctorIhhhZZZNS0_15binary_internal21div_trunc_kernel_cudaERNS_18TensorIteratorBaseEENKUlvE_clEvENKUlvE_clEvEUlhhE_EESt5arrayIPcLm3EEEEviT0_T1_)
        /*0224*/ 	.word	0x00000020


	//----- nvinfo : EIATTR_FRAME_SIZE
	.align		4
.L_139:
        /*0228*/ 	.byte	0x04, 0x11
        /*022a*/ 	.short	(.L_141 - .L_140)
	.align		4
.L_140:
        /*022c*/ 	.word	index@($__internal_58_$__cuda_sm20_div_u16)
        /*0230*/ 	.word	0x00000000


	//----- nvinfo : EIATTR_FRAME_SIZE
	.align		4
.L_141:
        /*0234*/ 	.byte	0x04, 0x11
        /*0236*/ 	.short	(.L_143 - .L_142)
	.align		4
.L_142:
        /*0238*/ 	.word	index@(_ZN2at6native29vectorized_elementwise_kernelILi2ENS0_13BinaryFunctorIhhhZZZNS0_15binary_internal21div_trunc_kernel_cudaERNS_18TensorIteratorBaseEENKUlvE_clEvENKUlvE_clEvEUlhhE_EESt5arrayIPcLm3EEEEviT0_T1_)
        /*023c*/ 	.word	0x00000000


	//----- nvinfo : EIATTR_REGCOUNT
	.align		4
.L_143:
        /*0240*/ 	.byte	0x04, 0x2f
        /*0242*/ 	.short	(.L_145 - .L_144)
	.align		4
.L_144:
        /*0244*/ 	.word	index@(_ZN2at6native27unrolled_elementwise_kernelINS0_13BinaryFunctorIhhhZZZNS0_15binary_internal21div_trunc_kernel_cudaERNS_18TensorIteratorBaseEENKUlvE_clEvENKUlvE_clEvEUlhhE_EESt5arrayIPcLm3EELi4E23TrivialOffsetCalculatorILi2EjESD_ILi1EjENS0_6memory15LoadWithoutCastENSG_16StoreWithoutCastEEEviT_T0_T2_T3_T4_T5_)
        /*0248*/ 	.word	0x0000001c


	//----- nvinfo : EIATTR_FRAME_SIZE
	.align		4
.L_145:
        /*024c*/ 	.byte	0x04, 0x11
        /*024e*/ 	.short	(.L_147 - .L_146)
	.align		4
.L_146:
        /*0250*/ 	.word	index@($__internal_57_$__cuda_sm20_div_u16)
        /*0254*/ 	.word	0x00000000


	//----- nvinfo : EIATTR_FRAME_SIZE
	.align		4
.L_147:
        /*0258*/ 	.byte	0x04, 0x11
        /*025a*/ 	.short	(.L_149 - .L_148)
	.align		4
.L_148:
        /*025c*/ 	.word	index@(_ZN2at6native27unrolled_elementwise_kernelINS0_13BinaryFunctorIhhhZZZNS0_15binary_internal21div_trunc_kernel_cudaERNS_18TensorIteratorBaseEENKUlvE_clEvENKUlvE_clEvEUlhhE_EESt5arrayIPcLm3EELi4E23TrivialOffsetCalculatorILi2EjESD_ILi1EjENS0_6memory15LoadWithoutCastENSG_16StoreWithoutCastEEEviT_T0_T2_T3_T4_T5_)
        /*0260*/ 	.word	0x00000000


	//----- nvinfo : EIATTR_REGCOUNT
	.align		4
.L_149:
        /*0264*/ 	.byte	0x04, 0x2f
        /*0266*/ 	.short	(.L_151 - .L_150)
	.align		4
.L_150:
        /*0268*/ 	.word	index@(_ZN2at6native18elementwise_kernelILi128ELi4EZNS0_22gpu_kernel_impl_nocastINS0_13BinaryFunctorIhhhZZZNS0_15binary_internal21div_trunc_kernel_cudaERNS_18TensorIteratorBaseEENKUlvE_clEvENKUlvE_clEvEUlhhE_EEEEvS6_RKT_EUliE_EEviT1_)
        /*026c*/ 	.word	0x00000014


	//----- nvinfo : EIATTR_FRAME_SIZE
	.align		4
.L_151:
        /*0270*/ 	.byte	0x04, 0x11
        /*0272*/ 	.short	(.L_153 - .L_152)
	.align		4
.L_152:
        /*0274*/ 	.word	index@($__internal_56_$__cuda_sm20_div_u16)
        /*0278*/ 	.word	0x00000000


	//----- nvinfo : EIATTR_FRAME_SIZE
	.align		4
.L_153:
        /*027c*/ 	.byte	0x04, 0x11
        /*027e*/ 	.short	(.L_155 - .L_154)
	.align		4
.L_154:
        /*0280*/ 	.word	index@(_ZN2at6native18elementwise_kernelILi128ELi4EZNS0_22gpu_kernel_impl_nocastINS0_13BinaryFunctorIhhhZZZNS0_15binary_internal21div_trunc_kernel_cudaERNS_18TensorIteratorBaseEENKUlvE_clEvENKUlvE_clEvEUlhhE_EEEEvS6_RKT_EUliE_EEviT1_)
        /*0284*/ 	.word	0x00000000


	//----- nvinfo : EIATTR_REGCOUNT
	.align		4
.L_155:
        /*0288*/ 	.byte	0x04, 0x2f
        /*028a*/ 	.short	(.L_157 - .L_156)
	.align		4
.L_156:
        /*028c*/ 	.word	index@(_ZN2at6native27unrolled_elementwise_kernelINS0_13BinaryFunctorIhhhZZZNS0_15binary_internal21div_trunc_kernel_cudaERNS_18TensorIteratorBaseEENKUlvE_clEvENKUlvE_clEvEUlhhE_EESt5arrayIPcLm3EELi4E23TrivialOffsetCalculatorILi2EjESD_ILi1EjENS0_6memory12LoadWithCastILi2EEENSG_13StoreWithCastILi1EEEEEviT_T0_T2_T3_T4_T5_)
        /*0290*/ 	.word	0x0000001f


	//----- nvinfo : EIATTR_FRAME_SIZE
	.align		4
.L_157:
        /*0294*/ 	.byte	0x04, 0x11
        /*0296*/ 	.short	(.L_159 - .L_158)
	.align		4
.L_158:
        /*0298*/ 	.word	index@($__internal_55_$__cuda_sm20_div_u16)
        /*029c*/ 	.word	0x00000000


	//----- nvinfo : EIATTR_FRAME_SIZE
	.align		4
.L_159:
        /*02a0*/ 	.byte	0x04, 0x11
        /*02a2*/ 	.short	(.L_161 - .L_160)
	.align		4
.L_160:
        /*02a4*/ 	.word	index@(_ZN2at6native27unrolled_elementwise_kernelINS0_13BinaryFunctorIhhhZZZNS0_15binary_internal21div_trunc_kernel_cudaERNS_18TensorIteratorBaseEENKUlvE_clEvENKUlvE_clEvEUlhhE_EESt5arrayIPcLm3EELi4E23TrivialOffsetCalculatorILi2EjESD_ILi1EjENS0_6memory12LoadWithCastILi2EEENSG_13StoreWithCastILi1EEEEEviT_T0_T2_T3_T4_T5_)
        /*02a8*/ 	.word	0x00000000


	//----- nvinfo : EIATTR_REGCOUNT
	.align		4
.L_161:
        /*02ac*/ 	.byte	0x04, 0x2f
        /*02ae*/ 	.short	(.L_163 - .L_162)
	.align		4
.L_162:
        /*02b0*/ 	.word	index@(_ZN2at6native18elementwise_kernelILi128ELi4EZNS0_15gpu_kernel_implINS0_13BinaryFunctorIhhhZZZNS0_15binary_internal21div_trunc_kernel_cudaERNS_18TensorIteratorBaseEENKUlvE_clEvENKUlvE_clEvEUlhhE_EEEEvS6_RKT_EUliE_EEviT1_)
        /*02b4*/ 	.word	0x0000001c


	//----- nvinfo : EIATTR_FRAME_SIZE
	.align		4
.L_163:
        /*02b8*/ 	.byte	0x04, 0x11
        /*02ba*/ 	.short	(.L_165 - .L_164)
	.align		4
.L_164:
        /*02bc*/ 	.word	index@($__internal_54_$__cuda_sm20_div_u16)
        /*02c0*/ 	.word	0x00000000


	//----- nvinfo : EIATTR_FRAME_SIZE
	.align		4
.L_165:
        /*02c4*/ 	.byte	0x04, 0x11
        /*02c6*/ 	.short	(.L_167 - .L_166)
	.align		4
.L_166:
        /*02c8*/ 	.word	index@(_ZN2at6native18elementwise_kernelILi128ELi4EZNS0_15gpu_kernel_implINS0_13BinaryFunctorIhhhZZZNS0_15binary_internal21div_trunc_kernel_cudaERNS_18TensorIteratorBaseEENKUlvE_clEvENKUlvE_clEvEUlhhE_EEEEvS6_RKT_EUliE_EEviT1_)
        /*02cc*/ 	.word	0x00000000


	//----- nvinfo : EIATTR_REGCOUNT
	.align		4
.L_167:
        /*02d0*/ 	.byte	0x04, 0x2f
        /*02d2*/ 	.short	(.L_169 - .L_168)
	.align		4
.L_168:
        /*02d4*/ 	.word	index@(_ZN2at6native29vectorized_elementwise_kernelILi8ENS0_13AUnaryFunctorIaaaZZZNS0_15binary_internal21div_trunc_kernel_cudaERNS_18TensorIteratorBaseEENKUlvE_clEvENKUlvE0_clEvEUlaaE_EESt5arrayIPcLm2EEEEviT0_T1_)
        /*02d8*/ 	.word	0x00000004


	//----- nvinfo : EIATTR_FRAME_SIZE
	.align		4
.L_169:
        /*02dc*/ 	.byte	0x04, 0x11
        /*02de*/ 	.short	(.L_171 - .L_170)
	.align		4
.L_170:
        /*02e0*/ 	.word	index@(_ZN2at6native29vectorized_elementwise_kernelILi8ENS0_13AUnaryFunctorIaaaZZZNS0_15binary_internal21div_trunc_kernel_cudaERNS_18TensorIteratorBaseEENKUlvE_clEvENKUlvE0_clEvEUlaaE_EESt5arrayIPcLm2EEEEviT0_T1_)
        /*02e4*/ 	.word	0x00000000


	//----- nvinfo : EIATTR_REGCOUNT
	.align		4
.L_171:
        /*02e8*/ 	.byte	0x04, 0x2f
        /*02ea*/ 	.short	(.L_173 - .L_172)
	.align		4
.L_172:
        /*02ec*/ 	.word	index@(_ZN2at6native29vectorized_elementwise_kernelILi4ENS0_13AUnaryFunctorIaaaZZZNS0_15binary_internal21div_trunc_kernel_cudaERNS_18TensorIteratorBaseEENKUlvE_clEvENKUlvE0_clEvEUlaaE_EESt5arrayIPcLm2EEEEviT0_T1_)
        /*02f0*/ 	.word	0x00000020


	//----- nvinfo : EIATTR_FRAME_SIZE
	.align		4
.L_173:
        /*02f4*/ 	.byte	0x04, 0x11
        /*02f6*/ 	.short	(.L_175 - .L_174)
	.align		4
.L_174:
        /*02f8*/ 	.word	index@($__internal_53_$__cuda_sm20_div_s16)
        /*02fc*/ 	.word	0x00000000


	//----- nvinfo : EIATTR_FRAME_SIZE
	.align		4
.L_175:
        /*0300*/ 	.byte	0x04, 0x11
        /*0302*/ 	.short	(.L_177 - .L_176)
	.align		4
.L_176:
        /*0304*/ 	.word	index@(_ZN2at6native29vectorized_elementwise_kernelILi4ENS0_13AUnaryFunctorIaaaZZZNS0_15binary_internal21div_trunc_kernel_cudaERNS_18TensorIteratorBaseEENKUlvE_clEvENKUlvE0_clEvEUlaaE_EESt5arrayIPcLm2EEEEviT0_T1_)
        /*0308*/ 	.word	0x00000000


	//----- nvinfo : EIATTR_REGCOUNT
	.align		4
.L_177:
        /*030c*/ 	.byte	0x04, 0x2f
        /*030e*/ 	.short	(.L_179 - .L_178)
	.align		4
.L_178:
        /*0310*/ 	.word	index@(_ZN2at6native29vectorized_elementwise_kernelILi2ENS0_13AUnaryFunctorIaaaZZZNS0_15binary_internal21div_trunc_kernel_cudaERNS_18TensorIteratorBaseEENKUlvE_clEvENKUlvE0_clEvEUlaaE_EESt5arrayIPcLm2EEEEviT0_T1_)
        /*0314*/ 	.word	0x00000020


	//----- nvinfo : EIATTR_FRAME_SIZE
	.align		4
.L_179:
        /*0318*/ 	.byte	0x04, 0x11
        /*031a*/ 	.short	(.L_181 - .L_180)
	.align		4
.L_180:
        /*031c*/ 	.word	index@($__internal_52_$__cuda_sm20_div_s16)
        /*0320*/ 	.word	0x00000000


	//----- nvinfo : EIATTR_FRAME_SIZE
	.align		4
.L_181:
        /*0324*/ 	.byte	0x04, 0x11
        /*0326*/ 	.short	(.L_183 - .L_182)
	.align		4
.L_182:
        /*0328*/ 	.word	index@(_ZN2at6native29vectorized_elementwise_kernelILi2ENS0_13AUnaryFunctorIaaaZZZNS0_15binary_internal21div_trunc_kernel_cudaERNS_18TensorIteratorBaseEENKUlvE_clEvENKUlvE0_clEvEUlaaE_EESt5arrayIPcLm2EEEEviT0_T1_)
        /*032c*/ 	.word	0x00000000


	//----- nvinfo : EIATTR_REGCOUNT
	.align		4
.L_183:
        /*0330*/ 	.byte	0x04, 0x2f
        /*0332*/ 	.short	(.L_185 - .L_184)
	.align		4
.L_184:
        /*0334*/ 	.word	index@(_ZN2at6native27unrolled_elementwise_kernelINS0_13AUnaryFunctorIaaaZZZNS0_15binary_internal21div_trunc_kernel_cudaERNS_18TensorIteratorBaseEENKUlvE_clEvENKUlvE0_clEvEUlaaE_EESt5arrayIPcLm2EELi4E23TrivialOffsetCalculatorILi1EjESE_NS0_6memory15LoadWithoutCastENSF_16StoreWithoutCastEEEviT_T0_T2_T3_T4_T5_)
        /*0338*/ 	.word	0x00000016


	//----- nvinfo : EIATTR_FRAME_SIZE
	.align		4
.L_185:
        /*033c*/ 	.byte	0x04, 0x11
        /*033e*/ 	.short	(.L_187 - .L_186)
	.align		4
.L_186:
        /*0340*/ 	.word	index@($__internal_51_$__cuda_sm20_div_s16)
        /*0344*/ 	.word	0x00000000


	//----- nvinfo : EIATTR_FRAME_SIZE
	.align		4
.L_187:
        /*0348*/ 	.byte	0x04, 0x11
        /*034a*/ 	.short	(.L_189 - .L_188)
	.align		4
.L_188:
        /*034c*/ 	.word	index@(_ZN2at6native27unrolled_elementwise_kernelINS0_13AUnaryFunctorIaaaZZZNS0_15binary_internal21div_trunc_kernel_cudaERNS_18TensorIteratorBaseEENKUlvE_clEvENKUlvE0_clEvEUlaaE_EESt5arrayIPcLm2EELi4E23TrivialOffsetCalculatorILi1EjESE_NS0_6memory15LoadWithoutCastENSF_16StoreWithoutCastEEEviT_T0_T2_T3_T4_T5_)
        /*0350*/ 	.word	0x00000000


	//----- nvinfo : EIATTR_REGCOUNT
	.align		4
.L_189:
        /*0354*/ 	.byte	0x04, 0x2f
        /*0356*/ 	.short	(.L_191 - .L_190)
	.align		4
.L_190:
        /*0358*/ 	.word	index@(_ZN2at6native18elementwise_kernelILi128ELi4EZNS0_22gpu_kernel_impl_nocastINS0_13AUnaryFunctorIaaaZZZNS0_15binary_internal21div_trunc_kernel_cudaERNS_18TensorIteratorBaseEENKUlvE_clEvENKUlvE0_clEvEUlaaE_EEEEvS6_RKT_EUliE_EEviT1_)
        /*035c*/ 	.word	0x00000014


	//----- nvinfo : EIATTR_FRAME_SIZE
	.align		4
.L_191:
        /*0360*/ 	.byte	0x04, 0x11
        /*0362*/ 	.short	(.L_193 - .L_192)
	.align		4
.L_192:
        /*0364*/ 	.word	index@($__internal_50_$__cuda_sm20_div_s16)
        /*0368*/ 	.word	0x00000000


	//----- nvinfo : EIATTR_FRAME_SIZE
	.align		4
.L_193:
        /*036c*/ 	.byte	0x04, 0x11
        /*036e*/ 	.short	(.L_195 - .L_194)
	.align		4
.L_194:
        /*0370*/ 	.word	index@(_ZN2at6native18elementwise_kernelILi128ELi4EZNS0_22gpu_kernel_impl_nocastINS0_13AUnaryFunctorIaaaZZZNS0_15binary_internal21div_trunc_kernel_cudaERNS_18TensorIteratorBaseEENKUlvE_clEvENKUlvE0_clEvEUlaaE_EEEEvS6_RKT_EUliE_EEviT1_)
        /*0374*/ 	.word	0x00000000


	//----- nvinfo : EIATTR_REGCOUNT
	.align		4
.L_195:
        /*0378*/ 	.byte	0x04, 0x2f
        /*037a*/ 	.short	(.L_197 - .L_196)
	.align		4
.L_196:
        /*037c*/ 	.word	index@(_ZN2at6native27unrolled_elementwise_kernelINS0_13AUnaryFunctorIaaaZZZNS0_15binary_internal21div_trunc_kernel_cudaERNS_18TensorIteratorBaseEENKUlvE_clEvENKUlvE0_clEvEUlaaE_EESt5arrayIPcLm2EELi4E23TrivialOffsetCalculatorILi1EjESE_NS0_6memory12LoadWithCastILi1EEENSF_13StoreWithCastILi1EEEEEviT_T0_T2_T3_T4_T5_)
        /*0380*/ 	.word	0x0000001c


	//----- nvinfo : EIATTR_FRAME_SIZE
	.align		4
.L_197:
        /*0384*/ 	.byte	0x04, 0x11
        /*0386*/ 	.short	(.L_199 - .L_198)
	.align		4
.L_198:
        /*0388*/ 	.word	index@($__internal_49_$__cuda_sm20_div_s16)
        /*038c*/ 	.word	0x00000000


	//----- nvinfo : EIATTR_FRAME_SIZE
	.align		4
.L_199:
        /*0390*/ 	.byte	0x04, 0x11
        /*0392*/ 	.short	(.L_201 - .L_200)
	.align		4
.L_200:
        /*0394*/ 	.word	index@(_ZN2at6native27unrolled_elementwise_kernelINS0_13AUnaryFunctorIaaaZZZNS0_15binary_internal21div_trunc_kernel_cudaERNS_18TensorIteratorBaseEENKUlvE_clEvENKUlvE0_clEvEUlaaE_EESt5arrayIPcLm2EELi4E23TrivialOffsetCalculatorILi1EjESE_NS0_6memory12LoadWithCastILi1EEENSF_13StoreWithCastILi1EEEEEviT_T0_T2_T3_T4_T5_)
        /*0398*/ 	.word	0x00000000


	//----- nvinfo : EIATTR_REGCOUNT
	.align		4
.L_201:
        /*039c*/ 	.byte	0x04, 0x2f
        /*039e*/ 	.short	(.L_203 - .L_202)
	.align		4
.L_202:
        /*03a0*/ 	.word	index@(_ZN2at6native18elementwise_kernelILi128ELi4EZNS0_15gpu_kernel_implINS0_13AUnaryFunctorIaaaZZZNS0_15binary_internal21div_trunc_kernel_cudaERNS_18TensorIteratorBaseEENKUlvE_clEvENKUlvE0_clEvEUlaaE_EEEEvS6_RKT_EUliE_EEviT1_)
        /*03a4*/ 	.word	0x00000018


	//----- nvinfo : EIATTR_FRAME_SIZE
	.align		4
.L_203:
        /*03a8*/ 	.byte	0x04, 0x11
        /*03aa*/ 	.short	(.L_205 - .L_204)
	.align		4
.L_204:
        /*03ac*/ 	.word	index@($__internal_48_$__cuda_sm20_div_s16)
        /*03b0*/ 	.word	0x00000000


	//----- nvinfo : EIATTR_FRAME_SIZE
	.align		4
.L_205:
        /*03b4*/ 	.byte	0x04, 0x11
        /*03b6*/ 	.short	(.L_207 - .L_206)
	.align		4
.L_206:
        /*03b8*/ 	.word	index@(_ZN2at6native18elementwise_kernelILi128ELi4EZNS0_15gpu_kernel_implINS0_13AUnaryFunctorIaaaZZZNS0_15binary_internal21div_trunc_kernel_cudaERNS_18TensorIteratorBaseEENKUlvE_clEvENKUlvE0_clEvEUlaaE_EEEEvS6_RKT_EUliE_EEviT1_)
        /*03bc*/ 	.word	0x00000000


	//----- nvinfo : EIATTR_REGCOUNT
	.align		4
.L_207:
        /*03c0*/ 	.byte	0x04, 0x2f
        /*03c2*/ 	.short	(.L_209 - .L_208)
	.align		4
.L_208:
        /*03c4*/ 	.word	index@(_ZN2at6native29vectorized_elementwise_kernelILi8ENS0_13BUnaryFunctorIaaaZZZNS0_15binary_internal21div_trunc_kernel_cudaERNS_18TensorIteratorBaseEENKUlvE_clEvENKUlvE0_clEvEUlaaE_EESt5arrayIPcLm2EEEEviT0_T1_)
        /*03c8*/ 	.word	0x00000004


	//----- nvinfo : EIATTR_FRAME_SIZE
	.align		4
.L_209:
        /*03cc*/ 	.byte	0x04, 0x11
        /*03ce*/ 	.short	(.L_211 - .L_210)
	.align		4
.L_210:
        /*03d0*/ 	.word	index@(_ZN2at6native29vectorized_elementwise_kernelILi8ENS0_13BUnaryFunctorIaaaZZZNS0_15binary_internal21div_trunc_kernel_cudaERNS_18TensorIteratorBaseEENKUlvE_clEvENKUlvE0_clEvEUlaaE_EESt5arrayIPcLm2EEEEviT0_T1_)
        /*03d4*/ 	.word	0x00000000


	//----- nvinfo : EIATTR_REGCOUNT
	.align		4
.L_211:
        /*03d8*/ 	.byte	0x04, 0x2f
        /*03da*/ 	.short	(.L_213 - .L_212)
	.align		4
.L_212:
        /*03dc*/ 	.word	index@(_ZN2at6native29vectorized_elementwise_kernelILi4ENS0_13BUnaryFunctorIaaaZZZNS0_15binary_internal21div_trunc_kernel_cudaERNS_18TensorIteratorBaseEENKUlvE_clEvENKUlvE0_clEvEUlaaE_EESt5arrayIPcLm2EEEEviT0_T1_)
        /*03e0*/ 	.word	0x00000020


	//----- nvinfo : EIATTR_FRAME_SIZE
	.align		4
.L_213:
        /*03e4*/ 	.byte	0x04, 0x11
        /*03e6*/ 	.short	(.L_215 - .L_214)
	.align		4
.L_214:
        /*03e8*/ 	.word	index@($__internal_47_$__cuda_sm20_div_s16)
        /*03ec*/ 	.word	0x00000000


	//----- nvinfo : EIATTR_FRAME_SIZE
	.align		4
.L_215:
        /*03f0*/ 	.byte	0x04, 0x11
        /*03f2*/ 	.short	(.L_217 - .L_216)
	.align		4
.L_216:
        /*03f4*/ 	.word	index@(_ZN2at6native29vectorized_elementwise_kernelILi4ENS0_13BUnaryFunctorIaaaZZZNS0_15binary_internal21div_trunc_kernel_cudaERNS_18TensorIteratorBaseEENKUlvE_clEvENKUlvE0_clEvEUlaaE_EESt5arrayIPcLm2EEEEviT0_T1_)
        /*03f8*/ 	.word	0x00000000


	//----- nvinfo : EIATTR_REGCOUNT
	.align		4
.L_217:
        /*03fc*/ 	.byte	0x04, 0x2f
        /*03fe*/ 	.short	(.L_219 - .L_218)
	.align		4
.L_218:
        /*0400*/ 	.word	index@(_ZN2at6native29vectorized_elementwise_kernelILi2ENS0_13BUnaryFunctorIaaaZZZNS0_15binary_internal21div_trunc_kernel_cudaERNS_18TensorIteratorBaseEENKUlvE_clEvENKUlvE0_clEvEUlaaE_EESt5arrayIPcLm2EEEEviT0_T1_)
        /*0404*/ 	.word	0x00000020


	//----- nvinfo : EIATTR_FRAME_SIZE
	.align		4
.L_219:
        /*0408*/ 	.byte	0x04, 0x11
        /*040a*/ 	.short	(.L_221 - .L_220)
	.align		4
.L_220:
        /*040c*/ 	.word	index@($__internal_46_$__cuda_sm20_div_s16)
        /*0410*/ 	.word	0x00000000


	//----- nvinfo : EIATTR_FRAME_SIZE
	.align		4
.L_221:
        /*0414*/ 	.byte	0x04, 0x11
        /*0416*/ 	.short	(.L_223 - .L_222)
	.align		4
.L_222:
        /*0418*/ 	.word	index@(_ZN2at6native29vectorized_elementwise_kernelILi2ENS0_13BUnaryFunctorIaaaZZZNS0_15binary_internal21div_trunc_kernel_cudaERNS_18TensorIteratorBaseEENKUlvE_clEvENKUlvE0_clEvEUlaaE_EESt5arrayIPcLm2EEEEviT0_T1_)
        /*041c*/ 	.word	0x00000000


	//----- nvinfo : EIATTR_REGCOUNT
	.align		4
.L_223:
        /*0420*/ 	.byte	0x04, 0x2f
        /*0422*/ 	.short	(.L_225 - .L_224)
	.align		4
.L_224:
        /*0424*/ 	.word	index@(_ZN2at6native27unrolled_elementwise_kernelINS0_13BUnaryFunctorIaaaZZZNS0_15binary_internal21div_trunc_kernel_cudaERNS_18TensorIteratorBaseEENKUlvE_clEvENKUlvE0_clEvEUlaaE_EESt5arrayIPcLm2EELi4E23TrivialOffsetCalculatorILi1EjESE_NS0_6memory15LoadWithoutCastENSF_16StoreWithoutCastEEEviT_T0_T2_T3_T4_T5_)
        /*0428*/ 	.word	0x00000016


	//----- nvinfo : EIATTR_FRAME_SIZE
	.align		4
.L_225:
        /*042c*/ 	.byte	0x04, 0x11
        /*042e*/ 	.short	(.L_227 - .L_226)
	.align		4
.L_226:
        /*0430*/ 	.word	index@($__internal_45_$__cuda_sm20_div_s16)
        /*0434*/ 	.word	0x00000000


	//----- nvinfo : EIATTR_FRAME_SIZE
	.align		4
.L_227:
        /*0438*/ 	.byte	0x04, 0x11
        /*043a*/ 	.short	(.L_229 - .L_228)
	.align		4
.L_228:
        /*043c*/ 	.word	index@(_ZN2at6native27unrolled_elementwise_kernelINS0_13BUnaryFunctorIaaaZZZNS0_15binary_internal21div_trunc_kernel_cudaERNS_18TensorIteratorBaseEENKUlvE_clEvENKUlvE0_clEvEUlaaE_EESt5arrayIPcLm2EELi4E23TrivialOffsetCalculatorILi1EjESE_NS0_6memory15LoadWithoutCastENSF_16StoreWithoutCastEEEviT_T0_T2_T3_T4_T5_)
        /*0440*/ 	.word	0x00000000


	//----- nvinfo : EIATTR_REGCOUNT
	.align		4
.L_229:
        /*0444*/ 	.byte	0x04, 0x2f
        /*0446*/ 	.short	(.L_231 - .L_230)
	.align		4
.L_230:
        /*0448*/ 	.word	index@(_ZN2at6native18elementwise_kernelILi128ELi4EZNS0_22gpu_kernel_impl_nocastINS0_13BUnaryFunctorIaaaZZZNS0_15binary_internal21div_trunc_kernel_cudaERNS_18TensorIteratorBaseEENKUlvE_clEvENKUlvE0_clEvEUlaaE_EEEEvS6_RKT_EUliE_EEviT1_)
        /*044c*/ 	.word	0x00000014


	//----- nvinfo : EIATTR_FRAME_SIZE
	.align		4
.L_231:
        /*0450*/ 	.byte	0x04, 0x11
        /*0452*/ 	.short	(.L_233 - .L_232)
	.align		4
.L_232:
        /*0454*/ 	.word	index@($__internal_44_$__cuda_sm20_div_s16)
        /*0458*/ 	.word	0x00000000


	//----- nvinfo : EIATTR_FRAME_SIZE
	.align		4
.L_233:
        /*045c*/ 	.byte	0x04, 0x11
        /*045e*/ 	.short	(.L_235 - .L_234)
	.align		4
.L_234:
        /*0460*/ 	.word	index@(_ZN2at6native18elementwise_kernelILi128ELi4EZNS0_22gpu_kernel_impl_nocastINS0_13BUnaryFunctorIaaaZZZNS0_15binary_internal21div_trunc_kernel_cudaERNS_18TensorIteratorBaseEENKUlvE_clEvENKUlvE0_clEvEUlaaE_EEEEvS6_RKT_EUliE_EEviT1_)
        /*0464*/ 	.word	0x00000000


	//----- nvinfo : EIATTR_REGCOUNT
	.align		4
.L_235:
        /*0468*/ 	.byte	0x04, 0x2f
        /*046a*/ 	.short	(.L_237 - .L_236)
	.align		4
.L_236:
        /*046c*/ 	.word	index@(_ZN2at6native27unrolled_elementwise_kernelINS0_13BUnaryFunctorIaaaZZZNS0_15binary_internal21div_trunc_kernel_cudaERNS_18TensorIteratorBaseEENKUlvE_clEvENKUlvE0_clEvEUlaaE_EESt5arrayIPcLm2EELi4E23TrivialOffsetCalculatorILi1EjESE_NS0_6memory12LoadWithCastILi1EEENSF_13StoreWithCastILi1EEEEEviT_T0_T2_T3_T4_T5_)
        /*0470*/ 	.word	0x0000001c


	//----- nvinfo : EIATTR_FRAME_SIZE
	.align		4
.L_237:
        /*0474*/ 	.byte	0x04, 0x11
        /*0476*/ 	.short	(.L_239 - .L_238)
	.align		4
.L_238:
        /*0478*/ 	.word	index@($__internal_43_$__cuda_sm20_div_s16)
        /*047c*/ 	.word	0x00000000


	//----- nvinfo : EIATTR_FRAME_SIZE
	.align		4
.L_239:
        /*0480*/ 	.byte	0x04, 0x11
        /*0482*/ 	.short	(.L_241 - .L_240)
	.align		4
.L_240:
        /*0484*/ 	.word	index@(_ZN2at6native27unrolled_elementwise_kernelINS0_13BUnaryFunctorIaaaZZZNS0_15binary_internal21div_trunc_kernel_cudaERNS_18TensorIteratorBaseEENKUlvE_clEvENKUlvE0_clEvEUlaaE_EESt5arrayIPcLm2EELi4E23TrivialOffsetCalculatorILi1EjESE_NS0_6memory12LoadWithCastILi1EEENSF_13StoreWithCastILi1EEEEEviT_T0_T2_T3_T4_T5_)
        /*0488*/ 	.word	0x00000000


	//----- nvinfo : EIATTR_REGCOUNT
	.align		4
.L_241:
        /*048c*/ 	.byte	0x04, 0x2f
        /*048e*/ 	.short	(.L_243 - .L_242)
	.align		4
.L_242:
        /*0490*/ 	.word	index@(_ZN2at6native18elementwise_kernelILi128ELi4EZNS0_15gpu_kernel_implINS0_13BUnaryFunctorIaaaZZZNS0_15binary_internal21div_trunc_kernel_cudaERNS_18TensorIteratorBaseEENKUlvE_clEvENKUlvE0_clEvEUlaaE_EEEEvS6_RKT_EUliE_EEviT1_)
        /*0494*/ 	.word	0x00000018


	//----- nvinfo : EIATTR_FRAME_SIZE
	.align		4
.L_243:
        /*0498*/ 	.byte	0x04, 0x11
        /*049a*/ 	.short	(.L_245 - .L_244)
	.align		4
.L_244:
        /*049c*/ 	.word	index@($__internal_42_$__cuda_sm20_div_s16)
        /*04a0*/ 	.word	0x00000000


	//----- nvinfo : EIATTR_FRAME_SIZE
	.align		4
.L_245:
        /*04a4*/ 	.byte	0x04, 0x11
        /*04a6*/ 	.short	(.L_247 - .L_246)
	.align		4
.L_246:
        /*04a8*/ 	.word	index@(_ZN2at6native18elementwise_kernelILi128ELi4EZNS0_15gpu_kernel_implINS0_13BUnaryFunctorIaaaZZZNS0_15binary_internal21div_trunc_kernel_cudaERNS_18TensorIteratorBaseEENKUlvE_clEvENKUlvE0_clEvEUlaaE_EEEEvS6_RKT_EUliE_EEviT1_)
        /*04ac*/ 	.word	0x00000000


	//----- nvinfo : EIATTR_REGCOUNT
	.align		4
.L_247:
        /*04b0*/ 	.byte	0x04, 0x2f
        /*04b2*/ 	.short	(.L_249 - .L_248)
	.align		4
.L_248:
        /*04b4*/ 	.word	index@(_ZN2at6native29vectorized_elementwise_kernelILi8ENS0_13BinaryFunctorIaaaZZZNS0_15binary_internal21div_trunc_kernel_cudaERNS_18TensorIteratorBaseEENKUlvE_clEvENKUlvE0_clEvEUlaaE_EESt5arrayIPcLm3EEEEviT0_T1_)
        /*04b8*/ 	.word	0x00000004


	//----- nvinfo : EIATTR_FRAME_SIZE
	.align		4
.L_249:
        /*04bc*/ 	.byte	0x04, 0x11
        /*04be*/ 	.short	(.L_251 - .L_250)
	.align		4
.L_250:
        /*04c0*/ 	.word	index@(_ZN2at6native29vectorized_elementwise_kernelILi8ENS0_13BinaryFunctorIaaaZZZNS0_15binary_internal21div_trunc_kernel_cudaERNS_18TensorIteratorBaseEENKUlvE_clEvENKUlvE0_clEvEUlaaE_EESt5arrayIPcLm3EEEEviT0_T1_)
        /*04c4*/ 	.word	0x00000000


	//----- nvinfo : EIATTR_REGCOUNT
	.align		4
.L_251:
        /*04c8*/ 	.byte	0x04, 0x2f
        /*04ca*/ 	.short	(.L_253 - .L_252)
	.align		4
.L_252:
        /*04cc*/ 	.word	index@(_ZN2at6native29vectorized_elementwise_kernelILi4ENS0_13BinaryFunctorIaaaZZZNS0_15binary_internal21div_trunc_kernel_cudaERNS_18TensorIteratorBaseEENKUlvE_clEvENKUlvE0_clEvEUlaaE_EESt5arrayIPcLm3EEEEviT0_T1_)
        /*04d0*/ 	.word	0x00000020


	//----- nvinfo : EIATTR_FRAME_SIZE
	.align		4
.L_253:
        /*04d4*/ 	.byte	0x04, 0x11
        /*04d6*/ 	.short	(.L_255 - .L_254)
	.align		4
.L_254:
        /*04d8*/ 	.word	index@($__internal_41_$__cuda_sm20_div_s16)
        /*04dc*/ 	.word	0x00000000


	//----- nvinfo : EIATTR_FRAME_SIZE
	.align		4
.L_255:
        /*04e0*/ 	.byte	0x04, 0x11
        /*04e2*/ 	.short	(.L_257 - .L_256)
	.align		4
.L_256:
        /*04e4*/ 	.word	index@(_ZN2at6native29vectorized_elementwise_kernelILi4ENS0_13BinaryFunctorIaaaZZZNS0_15binary_internal21div_trunc_kernel_cudaERNS_18TensorIteratorBaseEENKUlvE_clEvENKUlvE0_clEvEUlaaE_EESt5arrayIPcLm3EEEEviT0_T1_)
        /*04e8*/ 	.word	0x00000000


	//----- nvinfo : EIATTR_REGCOUNT
	.align		4
.L_257:
        /*04ec*/ 	.byte	0x04, 0x2f
        /*04ee*/ 	.short	(.L_259 - .L_258)
	.align		4
.L_258:
        /*04f0*/ 	.word	index@(_ZN2at6native29vectorized_elementwise_kernelILi2ENS0_13BinaryFunctorIaaaZZZNS0_15binary_internal21div_trunc_kernel_cudaERNS_18TensorIteratorBaseEENKUlvE_clEvENKUlvE0_clEvEUlaaE_EESt5arrayIPcLm3EEEEviT0_T1_)
        /*04f4*/ 	.word	0x00000020


	//----- nvinfo : EIATTR_FRAME_SIZE
	.align		4
.L_259:
        /*04f8*/ 	.byte	0x04, 0x11
        /*04fa*/ 	.short	(.L_261 - .L_260)
	.align		4
.L_260:
        /*04fc*/ 	.word	index@($__internal_40_$__cuda_sm20_div_s16)
        /*0500*/ 	.word	0x00000000


	//----- nvinfo : EIATTR_FRAME_SIZE
	.align		4
.L_261:
        /*0504*/ 	.byte	0x04, 0x11
        /*0506*/ 	.short	(.L_263 - .L_262)
	.align		4
.L_262:
        /*0508*/ 	.word	index@(_ZN2at6native29vectorized_elementwise_kernelILi2ENS0_13BinaryFunctorIaaaZZZNS0_15binary_internal21div_trunc_kernel_cudaERNS_18TensorIteratorBaseEENKUlvE_clEvENKUlvE0_clEvEUlaaE_EESt5arrayIPcLm3EEEEviT0_T1_)
        /*050c*/ 	.word	0x00000000


	//----- nvinfo : EIATTR_REGCOUNT
	.align		4
.L_263:
        /*0510*/ 	.byte	0x04, 0x2f
        /*0512*/ 	.short	(.L_265 - .L_264)
	.align		4
.L_264:
        /*0514*/ 	.word	index@(_ZN2at6native27unrolled_elementwise_kernelINS0_13BinaryFunctorIaaaZZZNS0_15binary_internal21div_trunc_kernel_cudaERNS_18TensorIteratorBaseEENKUlvE_clEvENKUlvE0_clEvEUlaaE_EESt5arrayIPcLm3EELi4E23TrivialOffsetCalculatorILi2EjESD_ILi1EjENS0_6memory15LoadWithoutCastENSG_16StoreWithoutCastEEEviT_T0_T2_T3_T4_T5_)
        /*0518*/ 	.word	0x0000001c


	//----- nvinfo : EIATTR_FRAME_SIZE
	.align		4
.L_265:
        /*051c*/ 	.byte	0x04, 0x11
        /*051e*/ 	.short	(.L_267 - .L_266)
	.align		4
.L_266:
        /*0520*/ 	.word	index@($__internal_39_$__cuda_sm20_div_s16)
        /*0524*/ 	.word	0x00000000


	//----- nvinfo : EIATTR_FRAME_SIZE
	.align		4
.L_267:
        /*0528*/ 	.byte	0x04, 0x11
        /*052a*/ 	.short	(.L_269 - .L_268)
	.align		4
.L_268:
        /*052c*/ 	.word	index@(_ZN2at6native27unrolled_elementwise_kernelINS0_13BinaryFunctorIaaaZZZNS0_15binary_internal21div_trunc_kernel_cudaERNS_18TensorIteratorBaseEENKUlvE_clEvENKUlvE0_clEvEUlaaE_EESt5arrayIPcLm3EELi4E23TrivialOffsetCalculatorILi2EjESD_ILi1EjENS0_6memory15LoadWithoutCastENSG_16StoreWithoutCastEEEviT_T0_T2_T3_T4_T5_)
        /*0530*/ 	.word	0x00000000


	//----- nvinfo : EIATTR_REGCOUNT
	.align		4
.L_269:
        /*0534*/ 	.byte	0x04, 0x2f
        /*0536*/ 	.short	(.L_271 - .L_270)
	.align		4
.L_270:
        /*0538*/ 	.word	index@(_ZN2at6native18elementwise_kernelILi128ELi4EZNS0_22gpu_kernel_impl_nocastINS0_13BinaryFunctorIaaaZZZNS0_15binary_internal21div_trunc_kernel_cudaERNS_18TensorIteratorBaseEENKUlvE_clEvENKUlvE0_clEvEUlaaE_EEEEvS6_RKT_EUliE_EEviT1_)
        /*053c*/ 	.word	0x00000014


	//----- nvinfo : EIATTR_FRAME_SIZE
	.align		4
.L_271:
        /*0540*/ 	.byte	0x04, 0x11
        /*0542*/ 	.short	(.L_273 - .L_272)
	.align		4
.L_272:
        /*0544*/ 	.word	index@($__internal_38_$__cuda_sm20_div_s16)
        /*0548*/ 	.word	0x00000000


	//----- nvinfo : EIATTR_FRAME_SIZE
	.align		4
.L_273:
        /*054c*/ 	.byte	0x04, 0x11
        /*054e*/ 	.short	(.L_275 - .L_274)
	.align		4
.L_274:
        /*0550*/ 	.word	index@(_ZN2at6native18elementwise_kernelILi128ELi4EZNS0_22gpu_kernel_impl_nocastINS0_13BinaryFunctorIaaaZZZNS0_15binary_internal21div_trunc_kernel_cudaERNS_18TensorIteratorBaseEENKUlvE_clEvENKUlvE0_clEvEUlaaE_EEEEvS6_RKT_EUliE_EEviT1_)
        /*0554*/ 	.word	0x00000000


	//----- nvinfo : EIATTR_REGCOUNT
	.align		4
.L_275:
        /*0558*/ 	.byte	0x04, 0x2f
        /*055a*/ 	.short	(.L_277 - .L_276)
	.align		4
.L_276:
        /*055c*/ 	.word	index@(_ZN2at6native27unrolled_elementwise_kernelINS0_13BinaryFunctorIaaaZZZNS0_15binary_internal21div_trunc_kernel_cudaERNS_18TensorIteratorBaseEENKUlvE_clEvENKUlvE0_clEvEUlaaE_EESt5arrayIPcLm3EELi4E23TrivialOffsetCalculatorILi2EjESD_ILi1EjENS0_6memory12LoadWithCastILi2EEENSG_13StoreWithCastILi1EEEEEviT_T0_T2_T3_T4_T5_)
        /*0560*/ 	.word	0x0000001e


	//----- nvinfo : EIATTR_FRAME_SIZE
	.align		4
.L_277:
        /*0564*/ 	.byte	0x04, 0x11
        /*0566*/ 	.short	(.L_279 - .L_278)
	.align		4
.L_278:
        /*0568*/ 	.word	index@($__internal_37_$__cuda_sm20_div_s16)
        /*056c*/ 	.word	0x00000000


	//----- nvinfo : EIATTR_FRAME_SIZE
	.align		4
.L_279:
        /*0570*/ 	.byte	0x04, 0x11
        /*0572*/ 	.short	(.L_281 - .L_280)
	.align		4
.L_280:
        /*0574*/ 	.word	index@(_ZN2at6native27unrolled_elementwise_kernelINS0_13BinaryFunctorIaaaZZZNS0_15binary_internal21div_trunc_kernel_cudaERNS_18TensorIteratorBaseEENKUlvE_clEvENKUlvE0_clEvEUlaaE_EESt5arrayIPcLm3EELi4E23TrivialOffsetCalculatorILi2EjESD_ILi1EjENS0_6memory12LoadWithCastILi2EEENSG_13StoreWithCastILi1EEEEEviT_T0_T2_T3_T4_T5_)
        /*0578*/ 	.word	0x00000000


	//----- nvinfo : EIATTR_REGCOUNT
	.align		4
.L_281:
        /*057c*/ 	.byte	0x04, 0x2f
        /*057e*/ 	.short	(.L_283 - .L_282)
	.align		4
.L_282:
        /*0580*/ 	.word	index@(_ZN2at6native18elementwise_kernelILi128ELi4EZNS0_15gpu_kernel_implINS0_13BinaryFunctorIaaaZZZNS0_15binary_internal21div_trunc_kernel_cudaERNS_18TensorIteratorBaseEENKUlvE_clEvENKUlvE0_clEvEUlaaE_EEEEvS6_RKT_EUliE_EEviT1_)
        /*0584*/ 	.word	0x00000018


	//----- nvinfo : EIATTR_FRAME_SIZE
	.align		4
.L_283:
        /*0588*/ 	.byte	0x04, 0x11
        /*058a*/ 	.short	(.L_285 - .L_284)
	.align		4
.L_284:
        /*058c*/ 	.word	index@($__internal_36_$__cuda_sm20_div_s16)
        /*0590*/ 	.word	0x00000000


	//----- nvinfo : EIATTR_FRAME_SIZE
	.align		4
.L_285:
        /*0594*/ 	.byte	0x04, 0x11
        /*0596*/ 	.short	(.L_287 - .L_286)
	.align		4
.L_286:
        /*0598*/ 	.word	index@(_ZN2at6native18elementwise_kernelILi128ELi4EZNS0_15gpu_kernel_implINS0_13BinaryFunctorIaaaZZZNS0_15binary_internal21div_trunc_kernel_cudaERNS_18TensorIteratorBaseEENKUlvE_clEvENKUlvE0_clEvEUlaaE_EEEEvS6_RKT_EUliE_EEviT1_)
        /*059c*/ 	.word	0x00000000


	//----- nvinfo : EIATTR_REGCOUNT
	.align		4
.L_287:
        /*05a0*/ 	.byte	0x04, 0x2f
        /*05a2*/ 	.short	(.L_289 - .L_288)
	.align		4
.L_288:
        /*05a4*/ 	.word	index@(_ZN2at6native29vectorized_elementwise_kernelILi8ENS0_13AUnaryFunctorIiiiZZZNS0_15binary_internal21div_trunc_kernel_cudaERNS_18TensorIteratorBaseEENKUlvE_clEvENKUlvE1_clEvEUliiE_EESt5arrayIPcLm2EEEEviT0_T1_)
        /*05a8*/ 	.word	0x00000004


	//----- nvinfo : EIATTR_FRAME_SIZE
	.align		4
.L_289:
        /*05ac*/ 	.byte	0x04, 0x11
        /*05ae*/ 	.short	(.L_291 - .L_290)
	.align		4
.L_290:
        /*05b0*/ 	.word	index@(_ZN2at6native29vectorized_elementwise_kernelILi8ENS0_13AUnaryFunctorIiiiZZZNS0_15binary_internal21div_trunc_kernel_cudaERNS_18TensorIteratorBaseEENKUlvE_clEvENKUlvE1_clEvEUliiE_EESt5arrayIPcLm2EEEEviT0_T1_)
        /*05b4*/ 	.word	0x00000000


	//----- nvinfo : EIATTR_REGCOUNT
	.align		4
.L_291:
        /*05b8*/ 	.byte	0x04, 0x2f
        /*05ba*/ 	.short	(.L_293 - .L_292)
	.align		4
.L_292:
        /*05bc*/ 	.word	index@(_ZN2at6native29vectorized_elementwise_kernelILi4ENS0_13AUnaryFunctorIiiiZZZNS0_15binary_internal21div_trunc_kernel_cudaERNS_18TensorIteratorBaseEENKUlvE_clEvENKUlvE1_clEvEUliiE_EESt5arrayIPcLm2EEEEviT0_T1_)
        /*05c0*/ 	.word	0x00000020


	//----- nvinfo : EIATTR_FRAME_SIZE
	.align		4
.L_293:
        /*05c4*/ 	.byte	0x04, 0x11
        /*05c6*/ 	.short	(.L_295 - .L_294)
	.align		4
.L_294:
        /*05c8*/ 	.word	index@(_ZN2at6native29vectorized_elementwise_kernelILi4ENS0_13AUnaryFunctorIiiiZZZNS0_15binary_internal21div_trunc_kernel_cudaERNS_18TensorIteratorBaseEENKUlvE_clEvENKUlvE1_clEvEUliiE_EESt5arrayIPcLm2EEEEviT0_T1_)
        /*05cc*/ 	.word	0x00000000


	//----- nvinfo : EIATTR_REGCOUNT
	.align		4
.L_295:
        /*05d0*/ 	.byte	0x04, 0x2f
        /*05d2*/ 	.short	(.L_297 - .L_296)
	.align		4
.L_296:
        /*05d4*/ 	.word	index@(_ZN2at6native29vectorized_elementwise_kernelILi2ENS0_13AUnaryFunctorIiiiZZZNS0_15binary_internal21div_trunc_kernel_cudaERNS_18TensorIteratorBaseEENKUlvE_clEvENKUlvE1_clEvEUliiE_EESt5arrayIPcLm2EEEEviT0_T1_)
        /*05d8*/ 	.word	0x0000001f


	//----- nvinfo : EIATTR_FRAME_SIZE
	.align		4
.L_297:
        /*05dc*/ 	.byte	0x04, 0x11
        /*05de*/ 	.short	(.L_299 - .L_298)
	.align		4
.L_298:
        /*05e0*/ 	.word	index@(_ZN2at6native29vectorized_elementwise_kernelILi2ENS0_13AUnaryFunctorIiiiZZZNS0_15binary_internal21div_trunc_kernel_cudaERNS_18TensorIteratorBaseEENKUlvE_clEvENKUlvE1_clEvEUliiE_EESt5arrayIPcLm2EEEEviT0_T1_)
        /*05e4*/ 	.word	0x00000000


	//----- nvinfo : EIATTR_REGCOUNT
	.align		4
.L_299:
        /*05e8*/ 	.byte	0x04, 0x2f
        /*05ea*/ 	.short	(.L_301 - .L_300)
	.align		4
.L_300:
        /*05ec*/ 	.word	index@(_ZN2at6native27unrolled_elementwise_kernelINS0_13AUnaryFunctorIiiiZZZNS0_15binary_internal21div_trunc_kernel_cudaERNS_18TensorIteratorBaseEENKUlvE_clEvENKUlvE1_clEvEUliiE_EESt5arrayIPcLm2EELi4E23TrivialOffsetCalculatorILi1EjESE_NS0_6memory15LoadWithoutCastENSF_16StoreWithoutCastEEEviT_T0_T2_T3_T4_T5_)
        /*05f0*/ 	.word	0x00000017


	//----- nvinfo : EIATTR_FRAME_SIZE
	.align		4
.L_301:
        /*05f4*/ 	.byte	0x04, 0x11
        /*05f6*/ 	.short	(.L_303 - .L_302)
	.align		4
.L_302:
        /*05f8*/ 	.word	index@(_ZN2at6native27unrolled_elementwise_kernelINS0_13AUnaryFunctorIiiiZZZNS0_15binary_internal21div_trunc_kernel_cudaERNS_18TensorIteratorBaseEENKUlvE_clEvENKUlvE1_clEvEUliiE_EESt5arrayIPcLm2EELi4E23TrivialOffsetCalculatorILi1EjESE_NS0_6memory15LoadWithoutCastENSF_16StoreWithoutCastEEEviT_T0_T2_T3_T4_T5_)
        /*05fc*/ 	.word	0x00000000


	//----- nvinfo : EIATTR_REGCOUNT
	.align		4
.L_303:
        /*0600*/ 	.byte	0x04, 0x2f
        /*0602*/ 	.short	(.L_305 - .L_304)
	.align		4
.L_304:
        /*0604*/ 	.word	index@(_ZN2at6native18elementwise_kernelILi128ELi2EZNS0_22gpu_kernel_impl_nocastINS0_13AUnaryFunctorIiiiZZZNS0_15binary_internal21div_trunc_kernel_cudaERNS_18TensorIteratorBaseEENKUlvE_clEvENKUlvE1_clEvEUliiE_EEEEvS6_RKT_EUliE_EEviT1_)
        /*0608*/ 	.word	0x00000014


	//----- nvinfo : EIATTR_FRAME_SIZE
	.align		4
.L_305:
        /*060c*/ 	.byte	0x04, 0x11
        /*060e*/ 	.short	(.L_307 - .L_306)
	.align		4
.L_306:
        /*0610*/ 	.word	index@(_ZN2at6native18elementwise_kernelILi128ELi2EZNS0_22gpu_kernel_impl_nocastINS0_13AUnaryFunctorIiiiZZZNS0_15binary_internal21div_trunc_kernel_cudaERNS_18TensorIteratorBaseEENKUlvE_clEvENKUlvE1_clEvEUliiE_EEEEvS6_RKT_EUliE_EEviT1_)
        /*0614*/ 	.word	0x00000000


	//----- nvinfo : EIATTR_REGCOUNT
	.align		4
.L_307:
        /*0618*/ 	.byte	0x04, 0x2f
        /*061a*/ 	.short	(.L_309 - .L_308)
	.align		4
.L_308:
        /*061c*/ 	.word	index@(_ZN2at6native27unrolled_elementwise_kernelINS0_13AUnaryFunctorIiiiZZZNS0_15binary_internal21div_trunc_kernel_cudaERNS_18TensorIteratorBaseEENKUlvE_clEvENKUlvE1_clEvEUliiE_EESt5arrayIPcLm2EELi4E23TrivialOffsetCalculatorILi1EjESE_NS0_6memory12LoadWithCastILi1EEENSF_13StoreWithCastILi1EEEEEviT_T0_T2_T3_T4_T5_)
        /*0620*/ 	.word	0x0000001e


	//----- nvinfo : EIATTR_FRAME_SIZE
	.align		4
.L_309:
        /*0624*/ 	.byte	0x04, 0x11
        /*0626*/ 	.short	(.L_311 - .L_310)
	.align		4
.L_310:
        /*0628*/ 	.word	index@(_ZN2at6native27unrolled_elementwise_kernelINS0_13AUnaryFunctorIiiiZZZNS0_15binary_internal21div_trunc_kernel_cudaERNS_18TensorIteratorBaseEENKUlvE_clEvENKUlvE1_clEvEUliiE_EESt5arrayIPcLm2EELi4E23TrivialOffsetCalculatorILi1EjESE_NS0_6memory12LoadWithCastILi1EEENSF_13StoreWithCastILi1EEEEEviT_T0_T2_T3_T4_T5_)
        /*062c*/ 	.word	0x00000000


	//----- nvinfo : EIATTR_REGCOUNT
	.align		4
.L_311:
        /*0630*/ 	.byte	0x04, 0x2f
        /*0632*/ 	.short	(.L_313 - .L_312)
	.align		4
.L_312:
        /*0634*/ 	.word	index@(_ZN2at6native18elementwise_kernelILi128ELi4EZNS0_15gpu_kernel_implINS0_13AUnaryFunctorIiiiZZZNS0_15binary_internal21div_trunc_kernel_cudaERNS_18TensorIteratorBaseEENKUlvE_clEvENKUlvE1_clEvEUliiE_EEEEvS6_RKT_EUliE_EEviT1_)
        /*0638*/ 	.word	0x00000018


	//----- nvinfo : EIATTR_FRAME_SIZE
	.align		4
.L_313:
        /*063c*/ 	.byte	0x04, 0x11
        /*063e*/ 	.short	(.L_315 - .L_314)
	.align		4
.L_314:
        /*0640*/ 	.word	index@(_ZN2at6native18elementwise_kernelILi128ELi4EZNS0_15gpu_kernel_implINS0_13AUnaryFunctorIiiiZZZNS0_15binary_internal21div_trunc_kernel_cudaERNS_18TensorIteratorBaseEENKUlvE_clEvENKUlvE1_clEvEUliiE_EEEEvS6_RKT_EUliE_EEviT1_)
        /*0644*/ 	.word	0x00000000


	//----- nvinfo : EIATTR_REGCOUNT
	.align		4
.L_315:
        /*0648*/ 	.byte	0x04, 0x2f
        /*064a*/ 	.short	(.L_317 - .L_316)
	.align		4
.L_316:
        /*064c*/ 	.word	index@(_ZN2at6native29vectorized_elementwise_kernelILi8ENS0_13BUnaryFunctorIiiiZZZNS0_15binary_internal21div_trunc_kernel_cudaERNS_18TensorIteratorBaseEENKUlvE_clEvENKUlvE1_clEvEUliiE_EESt5arrayIPcLm2EEEEviT0_T1_)
        /*0650*/ 	.word	0x00000004


	//----- nvinfo : EIATTR_FRAME_SIZE
	.align		4
.L_317:
        /*0654*/ 	.byte	0x04, 0x11
        /*0656*/ 	.short	(.L_319 - .L_318)
	.align		4
.L_318:
        /*0658*/ 	.word	index@(_ZN2at6native29vectorized_elementwise_kernelILi8ENS0_13BUnaryFunctorIiiiZZZNS0_15binary_internal21div_trunc_kernel_cudaERNS_18TensorIteratorBaseEENKUlvE_clEvENKUlvE1_clEvEUliiE_EESt5arrayIPcLm2EEEEviT0_T1_)
        /*065c*/ 	.word	0x00000000


	//----- nvinfo : EIATTR_REGCOUNT
	.align		4
.L_319:
        /*0660*/ 	.byte	0x04, 0x2f
        /*0662*/ 	.short	(.L_321 - .L_320)
	.align		4
.L_320:
        /*0664*/ 	.word	index@(_ZN2at6native29vectorized_elementwise_kernelILi4ENS0_13BUnaryFunctorIiiiZZZNS0_15binary_internal21div_trunc_kernel_cudaERNS_18TensorIteratorBaseEENKUlvE_clEvENKUlvE1_clEvEUliiE_EESt5arrayIPcLm2EEEEviT0_T1_)
        /*0668*/ 	.word	0x00000020


	//----- nvinfo : EIATTR_FRAME_SIZE
	.align		4
.L_321:
        /*066c*/ 	.byte	0x04, 0x11
        /*066e*/ 	.short	(.L_323 - .L_322)
	.align		4
.L_322:
        /*0670*/ 	.word	index@(_ZN2at6native29vectorized_elementwise_kernelILi4ENS0_13BUnaryFunctorIiiiZZZNS0_15binary_internal21div_trunc_kernel_cudaERNS_18TensorIteratorBaseEENKUlvE_clEvENKUlvE1_clEvEUliiE_EESt5arrayIPcLm2EEEEviT0_T1_)
        /*0674*/ 	.word	0x00000000


	//----- nvinfo : EIATTR_REGCOUNT
	.align		4
.L_323:
        /*0678*/ 	.byte	0x04, 0x2f
        /*067a*/ 	.short	(.L_325 - .L_324)
	.align		4
.L_324:
        /*067c*/ 	.word	index@(_ZN2at6native29vectorized_elementwise_kernelILi2ENS0_13BUnaryFunctorIiiiZZZNS0_15binary_internal21div_trunc_kernel_cudaERNS_18TensorIteratorBaseEENKUlvE_clEvENKUlvE1_clEvEUliiE_EESt5arrayIPcLm2EEEEviT0_T1_)
        /*0680*/ 	.word	0x0000001f


	//----- nvinfo : EIATTR_FRAME_SIZE
	.align		4
.L_325:
        /*0684*/ 	.byte	0x04, 0x11
        /*0686*/ 	.short	(.L_327 - .L_326)
	.align		4
.L_326:
        /*0688*/ 	.word	index@(_ZN2at6native29vectorized_elementwise_kernelILi2ENS0_13BUnaryFunctorIiiiZZZNS0_15binary_internal21div_trunc_kernel_cudaERNS_18TensorIteratorBaseEENKUlvE_clEvENKUlvE1_clEvEUliiE_EESt5arrayIPcLm2EEEEviT0_T1_)
        /*068c*/ 	.word	0x00000000


	//----- nvinfo : EIATTR_REGCOUNT
	.align		4
.L_327:
        /*0690*/ 	.byte	0x04, 0x2f
        /*0692*/ 	.short	(.L_329 - .L_328)
	.align		4
.L_328:
        /*0694*/ 	.word	index@(_ZN2at6native27unrolled_elementwise_kernelINS0_13BUnaryFunctorIiiiZZZNS0_15binary_internal21div_trunc_kernel_cudaERNS_18TensorIteratorBaseEENKUlvE_clEvENKUlvE1_clEvEUliiE_EESt5arrayIPcLm2EELi4E23TrivialOffsetCalculatorILi1EjESE_NS0_6memory15LoadWithoutCastENSF_16StoreWithoutCastEEEviT_T0_T2_T3_T4_T5_)
        /*0698*/ 	.word	0x00000015


	//----- nvinfo : EIATTR_FRAME_SIZE
	.align		4
.L_329:
        /*069c*/ 	.byte	0x04, 0x11
        /*069e*/ 	.short	(.L_331 - .L_330)
	.align		4
.L_330:
        /*06a0*/ 	.word	index@(_ZN2at6native27unrolled_elementwise_kernelINS0_13BUnaryFunctorIiiiZZZNS0_15binary_internal21div_trunc_kernel_cudaERNS_18TensorIteratorBaseEENKUlvE_clEvENKUlvE1_clEvEUliiE_EESt5arrayIPcLm2EELi4E23TrivialOffsetCalculatorILi1EjESE_NS0_6memory15LoadWithoutCastENSF_16StoreWithoutCastEEEviT_T0_T2_T3_T4_T5_)
        /*06a4*/ 	.word	0x00000000


	//----- nvinfo : EIATTR_REGCOUNT
	.align		4
.L_331:
        /*06a8*/ 	.byte	0x04, 0x2f
        /*06aa*/ 	.short	(.L_333 - .L_332)
	.align		4
.L_332:
        /*06ac*/ 	.word	index@(_ZN2at6native18elementwise_kernelILi128ELi2EZNS0_22gpu_kernel_impl_nocastINS0_13BUnaryFunctorIiiiZZZNS0_15binary_internal21div_trunc_kernel_cudaERNS_18TensorIteratorBaseEENKUlvE_clEvENKUlvE1_clEvEUliiE_EEEEvS6_RKT_EUliE_EEviT1_)
        /*06b0*/ 	.word	0x00000014


	//----- nvinfo : EIATTR_FRAME_SIZE
	.align		4
.L_333:
        /*06b4*/ 	.byte	0x04, 0x11
        /*06b6*/ 	.short	(.L_335 - .L_334)
	.align		4
.L_334:
        /*06b8*/ 	.word	index@(_ZN2at6native18elementwise_kernelILi128ELi2EZNS0_22gpu_kernel_impl_nocastINS0_13BUnaryFunctorIiiiZZZNS0_15binary_internal21div_trunc_kernel_cudaERNS_18TensorIteratorBaseEENKUlvE_clEvENKUlvE1_clEvEUliiE_EEEEvS6_RKT_EUliE_EEviT1_)
        /*06bc*/ 	.word	0x00000000


	//----- nvinfo : EIATTR_REGCOUNT
	.align		4
.L_335:
        /*06c0*/ 	.byte	0x04, 0x2f
        /*06c2*/ 	.short	(.L_337 - .L_336)
	.align		4
.L_336:
        /*06c4*/ 	.word	index@(_ZN2at6native27unrolled_elementwise_kernelINS0_13BUnaryFunctorIiiiZZZNS0_15binary_internal21div_trunc_kernel_cudaERNS_18TensorIteratorBaseEENKUlvE_clEvENKUlvE1_clEvEUliiE_EESt5arrayIPcLm2EELi4E23TrivialOffsetCalculatorILi1EjESE_NS0_6memory12LoadWithCastILi1EEENSF_13StoreWithCastILi1EEEEEviT_T0_T2_T3_T4_T5_)
        /*06c8*/ 	.word	0x0000001e


	//----- nvinfo : EIATTR_FRAME_SIZE
	.align		4
.L_337:
        /*06cc*/ 	.byte	0x04, 0x11
        /*06ce*/ 	.short	(.L_339 - .L_338)
	.align		4
.L_338:
        /*06d0*/ 	.word	index@(_ZN2at6native27unrolled_elementwise_kernelINS0_13BUnaryFunctorIiiiZZZNS0_15binary_internal21div_trunc_kernel_cudaERNS_18TensorIteratorBaseEENKUlvE_clEvENKUlvE1_clEvEUliiE_EESt5arrayIPcLm2EELi4E23TrivialOffsetCalculatorILi1EjESE_NS0_6memory12LoadWithCastILi1EEENSF_13StoreWithCastILi1EEEEEviT_T0_T2_T3_T4_T5_)
        /*06d4*/ 	.word	0x00000000


	//----- nvinfo : EIATTR_REGCOUNT
	.align		4
.L_339:
        /*06d8*/ 	.byte	0x04, 0x2f
        /*06da*/ 	.short	(.L_341 - .L_340)
	.align		4
.L_340:
        /*06dc*/ 	.word	index@(_ZN2at6native18elementwise_kernelILi128ELi4EZNS0_15gpu_kernel_implINS0_13BUnaryFunctorIiiiZZZNS0_15binary_internal21div_trunc_kernel_cudaERNS_18TensorIteratorBaseEENKUlvE_clEvENKUlvE1_clEvEUliiE_EEEEvS6_RKT_EUliE_EEviT1_)
        /*06e0*/ 	.word	0x00000018


	//----- nvinfo : EIATTR_FRAME_SIZE
	.align		4
.L_341:
        /*06e4*/ 	.byte	0x04, 0x11
        /*06e6*/ 	.short	(.L_343 - .L_342)
	.align		4
.L_342:
        /*06e8*/ 	.word	index@(_ZN2at6native18elementwise_kernelILi128ELi4EZNS0_15gpu_kernel_implINS0_13BUnaryFunctorIiiiZZZNS0_15binary_internal21div_trunc_kernel_cudaERNS_18TensorIteratorBaseEENKUlvE_clEvENKUlvE1_clEvEUliiE_EEEEvS6_RKT_EUliE_EEviT1_)
        /*06ec*/ 	.word	0x00000000


	//----- nvinfo : EIATTR_REGCOUNT
	.align		4
.L_343:
        /*06f0*/ 	.byte	0x04, 0x2f
        /*06f2*/ 	.short	(.L_345 - .L_344)
	.align		4
.L_344:
        /*06f4*/ 	.word	index@(_ZN2at6native29vectorized_elementwise_kernelILi8ENS0_13BinaryFunctorIiiiZZZNS0_15binary_internal21div_trunc_kernel_cudaERNS_18TensorIteratorBaseEENKUlvE_clEvENKUlvE1_clEvEUliiE_EESt5arrayIPcLm3EEEEviT0_T1_)
        /*06f8*/ 	.word	0x00000004


	//----- nvinfo : EIATTR_FRAME_SIZE
	.align		4
.L_345:
        /*06fc*/ 	.byte	0x04, 0x11
        /*06fe*/ 	.short	(.L_347 - .L_346)
	.align		4
.L_346:
        /*0700*/ 	.word	index@(_ZN2at6native29vectorized_elementwise_kernelILi8ENS0_13BinaryFunctorIiiiZZZNS0_15binary_internal21div_trunc_kernel_cudaERNS_18TensorIteratorBaseEENKUlvE_clEvENKUlvE1_clEvEUliiE_EESt5arrayIPcLm3EEEEviT0_T1_)
        /*0704*/ 	.word	0x00000000


	//----- nvinfo : EIATTR_REGCOUNT
	.align		4
.L_347:
        /*0708*/ 	.byte	0x04, 0x2f
        /*070a*/ 	.short	(.L_349 - .L_348)
	.align		4
.L_348:
        /*070c*/ 	.word	index@(_ZN2at6native29vectorized_elementwise_kernelILi4ENS0_13BinaryFunctorIiiiZZZNS0_15binary_internal21div_trunc_kernel_cudaERNS_18TensorIteratorBaseEENKUlvE_clEvENKUlvE1_clEvEUliiE_EESt5arrayIPcLm3EEEEviT0_T1_)
        /*0710*/ 	.word	0x00000020


	//----- nvinfo : EIATTR_FRAME_SIZE
	.align		4
.L_349:
        /*0714*/ 	.byte	0x04, 0x11
        /*0716*/ 	.short	(.L_351 - .L_350)
	.align		4
.L_350:
        /*0718*/ 	.word	index@(_ZN2at6native29vectorized_elementwise_kernelILi4ENS0_13BinaryFunctorIiiiZZZNS0_15binary_internal21div_trunc_kernel_cudaERNS_18TensorIteratorBaseEENKUlvE_clEvENKUlvE1_clEvEUliiE_EESt5arrayIPcLm3EEEEviT0_T1_)
        /*071c*/ 	.word	0x00000000


	//----- nvinfo : EIATTR_REGCOUNT
	.align		4
.L_351:
        /*0720*/ 	.byte	0x04, 0x2f
        /*0722*/ 	.short	(.L_353 - .L_352)
	.align		4
.L_352:
        /*0724*/ 	.word	index@(_ZN2at6native29vectorized_elementwise_kernelILi2ENS0_13BinaryFunctorIiiiZZZNS0_15binary_internal21div_trunc_kernel_cudaERNS_18TensorIteratorBaseEENKUlvE_clEvENKUlvE1_clEvEUliiE_EESt5arrayIPcLm3EEEEviT0_T1_)
        /*0728*/ 	.word	0x00000020


	//----- nvinfo : EIATTR_FRAME_SIZE
	.align		4
.L_353:
        /*072c*/ 	.byte	0x04, 0x11
        /*072e*/ 	.short	(.L_355 - .L_354)
	.align		4
.L_354:
        /*0730*/ 	.word	index@(_ZN2at6native29vectorized_elementwise_kernelILi2ENS0_13BinaryFunctorIiiiZZZNS0_15binary_internal21div_trunc_kernel_cudaERNS_18TensorIteratorBaseEENKUlvE_clEvENKUlvE1_clEvEUliiE_EESt5arrayIPcLm3EEEEviT0_T1_)
        /*0734*/ 	.word	0x00000000


	//----- nvinfo : EIATTR_REGCOUNT
	.align		4
.L_355:
        /*0738*/ 	.byte	0x04, 0x2f
        /*073a*/ 	.short	(.L_357 - .L_356)
	.align		4
.L_356:
        /*073c*/ 	.word	index@(_ZN2at6native27unrolled_elementwise_kernelINS0_13BinaryFunctorIiiiZZZNS0_15binary_internal21div_trunc_kernel_cudaERNS_18TensorIteratorBaseEENKUlvE_clEvENKUlvE1_clEvEUliiE_EESt5arrayIPcLm3EELi4E23TrivialOffsetCalculatorILi2EjESD_ILi1EjENS0_6memory15LoadWithoutCastENSG_16StoreWithoutCastEEEviT_T0_T2_T3_T4_T5_)
        /*0740*/ 	.word	0x0000001e


	//----- nvinfo : EIATTR_FRAME_SIZE
	.align		4
.L_357:
        /*0744*/ 	.byte	0x04, 0x11
        /*0746*/ 	.short	(.L_359 - .L_358)
	.align		4
.L_358:
        /*0748*/ 	.word	index@(_ZN2at6native27unrolled_elementwise_kernelINS0_13BinaryFunctorIiiiZZZNS0_15binary_internal21div_trunc_kernel_cudaERNS_18TensorIteratorBaseEENKUlvE_clEvENKUlvE1_clEvEUliiE_EESt5arrayIPcLm3EELi4E23TrivialOffsetCalculatorILi2EjESD_ILi1EjENS0_6memory15LoadWithoutCastENSG_16StoreWithoutCastEEEviT_T0_T2_T3_T4_T5_)
        /*074c*/ 	.word	0x00000000


	//----- nvinfo : EIATTR_REGCOUNT
	.align		4
.L_359:
        /*0750*/ 	.byte	0x04, 0x2f
        /*0752*/ 	.short	(.L_361 - .L_360)
	.align		4
.L_360:
        /*0754*/ 	.word	index@(_ZN2at6native18elementwise_kernelILi128ELi2EZNS0_22gpu_kernel_impl_nocastINS0_13BinaryFunctorIiiiZZZNS0_15binary_internal21div_trunc_kernel_cudaERNS_18TensorIteratorBaseEENKUlvE_clEvENKUlvE1_clEvEUliiE_EEEEvS6_RKT_EUliE_EEviT1_)
        /*0758*/ 	.word	0x00000014


	//----- nvinfo : EIATTR_FRAME_SIZE
	.align		4
.L_361:
        /*075c*/ 	.byte	0x04, 0x11
        /*075e*/ 	.short	(.L_363 - .L_362)
	.align		4
.L_362:
        /*0760*/ 	.word	index@(_ZN2at6native18elementwise_kernelILi128ELi2EZNS0_22gpu_kernel_impl_nocastINS0_13BinaryFunctorIiiiZZZNS0_15binary_internal21div_trunc_kernel_cudaERNS_18TensorIteratorBaseEENKUlvE_clEvENKUlvE1_clEvEUliiE_EEEEvS6_RKT_EUliE_EEviT1_)
        /*0764*/ 	.word	0x00000000


	//----- nvinfo : EIATTR_REGCOUNT
	.align		4
.L_363:
        /*0768*/ 	.byte	0x04, 0x2f
        /*076a*/ 	.short	(.L_365 - .L_364)
	.align		4
.L_364:
        /*076c*/ 	.word	index@(_ZN2at6native27unrolled_elementwise_kernelINS0_13BinaryFunctorIiiiZZZNS0_15binary_internal21div_trunc_kernel_cudaERNS_18TensorIteratorBaseEENKUlvE_clEvENKUlvE1_clEvEUliiE_EESt5arrayIPcLm3EELi4E23TrivialOffsetCalculatorILi2EjESD_ILi1EjENS0_6memory12LoadWithCastILi2EEENSG_13StoreWithCastILi1EEEEEviT_T0_T2_T3_T4_T5_)
        /*0770*/ 	.word	0x00000020


	//----- nvinfo : EIATTR_FRAME_SIZE
	.align		4
.L_365:
        /*0774*/ 	.byte	0x04, 0x11
        /*0776*/ 	.short	(.L_367 - .L_366)
	.align		4
.L_366:
        /*0778*/ 	.word	index@(_ZN2at6native27unrolled_elementwise_kernelINS0_13BinaryFunctorIiiiZZZNS0_15binary_internal21div_trunc_kernel_cudaERNS_18TensorIteratorBaseEENKUlvE_clEvENKUlvE1_clEvEUliiE_EESt5arrayIPcLm3EELi4E23TrivialOffsetCalculatorILi2EjESD_ILi1EjENS0_6memory12LoadWithCastILi2EEENSG_13StoreWithCastILi1EEEEEviT_T0_T2_T3_T4_T5_)
        /*077c*/ 	.word	0x00000000


	//----- nvinfo : EIATTR_REGCOUNT
	.align		4
.L_367:
        /*0780*/ 	.byte	0x04, 0x2f
        /*0782*/ 	.short	(.L_369 - .L_368)
	.align		4
.L_368:
        /*0784*/ 	.word	index@(_ZN2at6native18elementwise_kernelILi128ELi4EZNS0_15gpu_kernel_implINS0_13BinaryFunctorIiiiZZZNS0_15binary_internal21div_trunc_kernel_cudaERNS_18TensorIteratorBaseEENKUlvE_clEvENKUlvE1_clEvEUliiE_EEEEvS6_RKT_EUliE_EEviT1_)
        /*0788*/ 	.word	0x0000001c


	//----- nvinfo : EIATTR_FRAME_SIZE
	.align		4
.L_369:
        /*078c*/ 	.byte	0x04, 0x11
        /*078e*/ 	.short	(.L_371 - .L_370)
	.align		4
.L_370:
        /*0790*/ 	.word	index@(_ZN2at6native18elementwise_kernelILi128ELi4EZNS0_15gpu_kernel_implINS0_13BinaryFunctorIiiiZZZNS0_15binary_internal21div_trunc_kernel_cudaERNS_18TensorIteratorBaseEENKUlvE_clEvENKUlvE1_clEvEUliiE_EEEEvS6_RKT_EUliE_EEviT1_)
        /*0794*/ 	.word	0x00000000


	//----- nvinfo : EIATTR_REGCOUNT
	.align		4
.L_371:
        /*0798*/ 	.byte	0x04, 0x2f
        /*079a*/ 	.short	(.L_373 - .L_372)
	.align		4
.L_372:
        /*079c*/ 	.word	index@(_ZN2at6native29vectorized_elementwise_kernelILi8ENS0_13AUnaryFunctorIlllZZZNS0_15binary_internal21div_trunc_kernel_cudaERNS_18TensorIteratorBaseEENKUlvE_clEvENKUlvE2_clEvEUlllE_EESt5arrayIPcLm2EEEEviT0_T1_)
        /*07a0*/ 	.word	0x00000004


	//----- nvinfo : EIATTR_FRAME_SIZE
	.align		4
.L_373:
        /*07a4*/ 	.byte	0x04, 0x11
        /*07a6*/ 	.short	(.L_375 - .L_374)
	.align		4
.L_374:
        /*07a8*/ 	.word	index@(_ZN2at6native29vectorized_elementwise_kernelILi8ENS0_13AUnaryFunctorIlllZZZNS0_15binary_internal21div_trunc_kernel_cudaERNS_18TensorIteratorBaseEENKUlvE_clEvENKUlvE2_clEvEUlllE_EESt5arrayIPcLm2EEEEviT0_T1_)
        /*07ac*/ 	.word	0x00000000


	//----- nvinfo : EIATTR_REGCOUNT
	.align		4
.L_375:
        /*07b0*/ 	.byte	0x04, 0x2f
        /*07b2*/ 	.short	(.L_377 - .L_376)
	.align		4
.L_376:
        /*07b4*/ 	.word	index@(_ZN2at6native29vectorized_elementwise_kernelILi4ENS0_13AUnaryFunctorIlllZZZNS0_15binary_internal21div_trunc_kernel_cudaERNS_18TensorIteratorBaseEENKUlvE_clEvENKUlvE2_clEvEUlllE_EESt5arrayIPcLm2EEEEviT0_T1_)
        /*07b8*/ 	.word	0x00000026


	//----- nvinfo : EIATTR_FRAME_SIZE
	.align		4
.L_377:
        /*07bc*/ 	.byte	0x04, 0x11
        /*07be*/ 	.short	(.L_379 - .L_378)
	.align		4
.L_378:
        /*07c0*/ 	.word	index@($__internal_35_$__cuda_sm20_div_s64)
        /*07c4*/ 	.word	0x00000000


	//----- nvinfo : EIATTR_FRAME_SIZE
	.align		4
.L_379:
        /*07c8*/ 	.byte	0x04, 0x11
        /*07ca*/ 	.short	(.L_381 - .L_380)
	.align		4
.L_380:
        /*07cc*/ 	.word	index@(_ZN2at6native29vectorized_elementwise_kernelILi4ENS0_13AUnaryFunctorIlllZZZNS0_15binary_internal21div_trunc_kernel_cudaERNS_18TensorIteratorBaseEENKUlvE_clEvENKUlvE2_clEvEUlllE_EESt5arrayIPcLm2EEEEviT0_T1_)
        /*07d0*/ 	.word	0x00000000


	//----- nvinfo : EIATTR_REGCOUNT
	.align		4
.L_381:
        /*07d4*/ 	.byte	0x04, 0x2f
        /*07d6*/ 	.short	(.L_383 - .L_382)
	.align		4
.L_382:
        /*07d8*/ 	.word	index@(_ZN2at6native29vectorized_elementwise_kernelILi2ENS0_13AUnaryFunctorIlllZZZNS0_15binary_internal21div_trunc_kernel_cudaERNS_18TensorIteratorBaseEENKUlvE_clEvENKUlvE2_clEvEUlllE_EESt5arrayIPcLm2EEEEviT0_T1_)
        /*07dc*/ 	.word	0x00000026


	//----- nvinfo : EIATTR_FRAME_SIZE
	.align		4
.L_383:
        /*07e0*/ 	.byte	0x04, 0x11
        /*07e2*/ 	.short	(.L_385 - .L_384)
	.align		4
.L_384:
        /*07e4*/ 	.word	index@($__internal_34_$__cuda_sm20_div_s64)
        /*07e8*/ 	.word	0x00000000


	//----- nvinfo : EIATTR_FRAME_SIZE
	.align		4
.L_385:
        /*07ec*/ 	.byte	0x04, 0x11
        /*07ee*/ 	.short	(.L_387 - .L_386)
	.align		4
.L_386:
        /*07f0*/ 	.word	index@(_ZN2at6native29vectorized_elementwise_kernelILi2ENS0_13AUnaryFunctorIlllZZZNS0_15binary_internal21div_trunc_kernel_cudaERNS_18TensorIteratorBaseEENKUlvE_clEvENKUlvE2_clEvEUlllE_EESt5arrayIPcLm2EEEEviT0_T1_)
        /*07f4*/ 	.word	0x00000000


	//----- nvinfo : EIATTR_REGCOUNT
	.align		4
.L_387:
        /*07f8*/ 	.byte	0x04, 0x2f
        /*07fa*/ 	.short	(.L_389 - .L_388)
	.align		4
.L_388:
        /*07fc*/ 	.word	index@(_ZN2at6native27unrolled_elementwise_kernelINS0_13AUnaryFunctorIlllZZZNS0_15binary_internal21div_trunc_kernel_cudaERNS_18TensorIteratorBaseEENKUlvE_clEvENKUlvE2_clEvEUlllE_EESt5arrayIPcLm2EELi4E23TrivialOffsetCalculatorILi1EjESE_NS0_6memory15LoadWithoutCastENSF_16StoreWithoutCastEEEviT_T0_T2_T3_T4_T5_)
        /*0800*/ 	.word	0x0000001c


	//----- nvinfo : EIATTR_FRAME_SIZE
	.align		4
.L_389:
        /*0804*/ 	.byte	0x04, 0x11
        /*0806*/ 	.short	(.L_391 - .L_390)
	.align		4
.L_390:
        /*0808*/ 	.word	index@($__internal_33_$__cuda_sm20_div_s64)
        /*080c*/ 	.word	0x00000000


	//----- nvinfo : EIATTR_FRAME_SIZE
	.align		4
.L_391:
        /*0810*/ 	.byte	0x04, 0x11
        /*0812*/ 	.short	(.L_393 - .L_392)
	.align		4
.L_392:
        /*0814*/ 	.word	index@(_ZN2at6native27unrolled_elementwise_kernelINS0_13AUnaryFunctorIlllZZZNS0_15binary_internal21div_trunc_kernel_cudaERNS_18TensorIteratorBaseEENKUlvE_clEvENKUlvE2_clEvEUlllE_EESt5arrayIPcLm2EELi4E23TrivialOffsetCalculatorILi1EjESE_NS0_6memory15LoadWithoutCastENSF_16StoreWithoutCastEEEviT_T0_T2_T3_T4_T5_)
        /*0818*/ 	.word	0x00000000


	//----- nvinfo : EIATTR_REGCOUNT
	.align		4
.L_393:
        /*081c*/ 	.byte	0x04, 0x2f
        /*081e*/ 	.short	(.L_395 - .L_394)
	.align		4
.L_394:
        /*0820*/ 	.word	index@(_ZN2at6native18elementwise_kernelILi128ELi2EZNS0_22gpu_kernel_impl_nocastINS0_13AUnaryFunctorIlllZZZNS0_15binary_internal21div_trunc_kernel_cudaERNS_18TensorIteratorBaseEENKUlvE_clEvENKUlvE2_clEvEUlllE_EEEEvS6_RKT_EUliE_EEviT1_)
        /*0824*/ 	.word	0x00000018


	//----- nvinfo : EIATTR_FRAME_SIZE
	.align		4
.L_395:
        /*0828*/ 	.byte	0x04, 0x11
        /*082a*/ 	.short	(.L_397 - .L_396)
	.align		4
.L_396:
        /*082c*/ 	.word	index@($__internal_32_$__cuda_sm20_div_s64)
        /*0830*/ 	.word	0x00000000


	//----- nvinfo : EIATTR_FRAME_SIZE
	.align		4
.L_397:
        /*0834*/ 	.byte	0x04, 0x11
        /*0836*/ 	.short	(.L_399 - .L_398)
	.align		4
.L_398:
        /*0838*/ 	.word	index@(_ZN2at6native18elementwise_kernelILi128ELi2EZNS0_22gpu_kernel_impl_nocastINS0_13AUnaryFunctorIlllZZZNS0_15binary_internal21div_trunc_kernel_cudaERNS_18TensorIteratorBaseEENKUlvE_clEvENKUlvE2_clEvEUlllE_EEEEvS6_RKT_EUliE_EEviT1_)
        /*083c*/ 	.word	0x00000000


	//----- nvinfo : EIATTR_REGCOUNT
	.align		4
.L_399:
        /*0840*/ 	.byte	0x04, 0x2f
        /*0842*/ 	.short	(.L_401 - .L_400)
	.align		4
.L_400:
        /*0844*/ 	.word	index@(_ZN2at6native27unrolled_elementwise_kernelINS0_13AUnaryFunctorIlllZZZNS0_15binary_internal21div_trunc_kernel_cudaERNS_18TensorIteratorBaseEENKUlvE_clEvENKUlvE2_clEvEUlllE_EESt5arrayIPcLm2EELi4E23TrivialOffsetCalculatorILi1EjESE_NS0_6memory12LoadWithCastILi1EEENSF_13StoreWithCastILi1EEEEEviT_T0_T2_T3_T4_T5_)
        /*0848*/ 	.word	0x00000020


	//----- nvinfo : EIATTR_FRAME_SIZE
	.align		4
.L_401:
        /*084c*/ 	.byte	0x04, 0x11
        /*084e*/ 	.short	(.L_403 - .L_402)
	.align		4
.L_402:
        /*0850*/ 	.word	index@($__internal_31_$__cuda_sm20_div_s64)
        /*0854*/ 	.word	0x00000000


	//----- nvinfo : EIATTR_FRAME_SIZE
	.align		4
.L_403:
        /*0858*/ 	.byte	0x04, 0x11
        /*085a*/ 	.short	(.L_405 - .L_404)
	.align		4
.L_404:
        /*085c*/ 	.word	index@(_ZN2at6native27unrolled_elementwise_kernelINS0_13AUnaryFunctorIlllZZZNS0_15binary_internal21div_trunc_kernel_cudaERNS_18TensorIteratorBaseEENKUlvE_clEvENKUlvE2_clEvEUlllE_EESt5arrayIPcLm2EELi4E23TrivialOffsetCalculatorILi1EjESE_NS0_6memory12LoadWithCastILi1EEENSF_13StoreWithCastILi1EEEEEviT_T0_T2_T3_T4_T5_)
        /*0860*/ 	.word	0x00000000


	//----- nvinfo : EIATTR_REGCOUNT
	.align		4
.L_405:
        /*0864*/ 	.byte	0x04, 0x2f
        /*0866*/ 	.short	(.L_407 - .L_406)
	.align		4
.L_406:
        /*0868*/ 	.word	index@(_ZN2at6native18elementwise_kernelILi128ELi4EZNS0_15gpu_kernel_implINS0_13AUnaryFunctorIlllZZZNS0_15binary_internal21div_trunc_kernel_cudaERNS_18TensorIteratorBaseEENKUlvE_clEvENKUlvE2_clEvEUlllE_EEEEvS6_RKT_EUliE_EEviT1_)
        /*086c*/ 	.word	0x0000001a


	//----- nvinfo : EIATTR_FRAME_SIZE
	.align		4
.L_407:
        /*0870*/ 	.byte	0x04, 0x11
        /*0872*/ 	.short	(.L_409 - .L_408)
	.align		4
.L_408:
        /*0874*/ 	.word	index@($__internal_30_$__cuda_sm20_div_s64)
        /*0878*/ 	.word	0x00000000


	//----- nvinfo : EIATTR_FRAME_SIZE
	.align		4
.L_409:
        /*087c*/ 	.byte	0x04, 0x11
        /*087e*/ 	.short	(.L_411 - .L_410)
	.align		4
.L_410:
        /*0880*/ 	.word	index@(_ZN2at6native18elementwise_kernelILi128ELi4EZNS0_15gpu_kernel_implINS0_13AUnaryFunctorIlllZZZNS0_15binary_internal21div_trunc_kernel_cudaERNS_18TensorIteratorBaseEENKUlvE_clEvENKUlvE2_clEvEUlllE_EEEEvS6_RKT_EUliE_EEviT1_)
        /*0884*/ 	.word	0x00000000


	//----- nvinfo : EIATTR_REGCOUNT
	.align		4
.L_411:
        /*0888*/ 	.byte	0x04, 0x2f
        /*088a*/ 	.short	(.L_413 - .L_412)
	.align		4
.L_412:
        /*088c*/ 	.word	index@(_ZN2at6native29vectorized_elementwise_kernelILi8ENS0_13BUnaryFunctorIlllZZZNS0_15binary_internal21div_trunc_kernel_cudaERNS_18TensorIteratorBaseEENKUlvE_clEvENKUlvE2_clEvEUlllE_EESt5arrayIPcLm2EEEEviT0_T1_)
        /*0890*/ 	.word	0x00000004


	//----- nvinfo : EIATTR_FRAME_SIZE
	.align		4
.L_413:
        /*0894*/ 	.byte	0x04, 0x11
        /*0896*/ 	.short	(.L_415 - .L_414)
	.align		4
.L_414:
        /*0898*/ 	.word	index@(_ZN2at6native29vectorized_elementwise_kernelILi8ENS0_13BUnaryFunctorIlllZZZNS0_15binary_internal21div_trunc_kernel_cudaERNS_18TensorIteratorBaseEENKUlvE_clEvENKUlvE2_clEvEUlllE_EESt5arrayIPcLm2EEEEviT0_T1_)
        /*089c*/ 	.word	0x00000000


	//----- nvinfo : EIATTR_REGCOUNT
	.align		4
.L_415:
        /*08a0*/ 	.byte	0x04, 0x2f
        /*08a2*/ 	.short	(.L_417 - .L_416)
	.align		4
.L_416:
        /*08a4*/ 	.word	index@(_ZN2at6native29vectorized_elementwise_kernelILi4ENS0_13BUnaryFunctorIlllZZZNS0_15binary_internal21div_trunc_kernel_cudaERNS_18TensorIteratorBaseEENKUlvE_clEvENKUlvE2_clEvEUlllE_EESt5arrayIPcLm2EEEEviT0_T1_)
        /*08a8*/ 	.word	0x00000026


	//----- nvinfo : EIATTR_FRAME_SIZE
	.align		4
.L_417:
        /*08ac*/ 	.byte	0x04, 0x11
        /*08ae*/ 	.short	(.L_419 - .L_418)
	.align		4
.L_418:
        /*08b0*/ 	.word	index@($__internal_29_$__cuda_sm20_div_s64)
        /*08b4*/ 	.word	0x00000000


	//----- nvinfo : EIATTR_FRAME_SIZE
	.align		4
.L_419:
        /*08b8*/ 	.byte	0x04, 0x11
        /*08ba*/ 	.short	(.L_421 - .L_420)
	.align		4
.L_420:
        /*08bc*/ 	.word	index@(_ZN2at6native29vectorized_elementwise_kernelILi4ENS0_13BUnaryFunctorIlllZZZNS0_15binary_internal21div_trunc_kernel_cudaERNS_18TensorIteratorBaseEENKUlvE_clEvENKUlvE2_clEvEUlllE_EESt5arrayIPcLm2EEEEviT0_T1_)
        /*08c0*/ 	.word	0x00000000


	//----- nvinfo : EIATTR_REGCOUNT
	.align		4
.L_421:
        /*08c4*/ 	.byte	0x04, 0x2f
        /*08c6*/ 	.short	(.L_423 - .L_422)
	.align		4
.L_422:
        /*08c8*/ 	.word	index@(_ZN2at6native29vectorized_elementwise_kernelILi2ENS0_13BUnaryFunctorIlllZZZNS0_15binary_internal21div_trunc_kernel_cudaERNS_18TensorIteratorBaseEENKUlvE_clEvENKUlvE2_clEvEUlllE_EESt5arrayIPcLm2EEEEviT0_T1_)
        /*08cc*/ 	.word	0x00000026


	//----- nvinfo : EIATTR_FRAME_SIZE
	.align		4
.L_423:
        /*08d0*/ 	.byte	0x04, 0x11
        /*08d2*/ 	.short	(.L_425 - .L_424)
	.align		4
.L_424:
        /*08d4*/ 	.word	index@($__internal_28_$__cuda_sm20_div_s64)
        /*08d8*/ 	.word	0x00000000


	//----- nvinfo : EIATTR_FRAME_SIZE
	.align		4
.L_425:
        /*08dc*/ 	.byte	0x04, 0x11
        /*08de*/ 	.short	(.L_427 - .L_426)
	.align		4
.L_426:
        /*08e0*/ 	.word	index@(_ZN2at6native29vectorized_elementwise_kernelILi2ENS0_13BUnaryFunctorIlllZZZNS0_15binary_internal21div_trunc_kernel_cudaERNS_18TensorIteratorBaseEENKUlvE_clEvENKUlvE2_clEvEUlllE_EESt5arrayIPcLm2EEEEviT0_T1_)
        /*08e4*/ 	.word	0x00000000


	//----- nvinfo : EIATTR_REGCOUNT
	.align		4
.L_427:
        /*08e8*/ 	.byte	0x04, 0x2f
        /*08ea*/ 	.short	(.L_429 - .L_428)
	.align		4
.L_428:
        /*08ec*/ 	.word	index@(_ZN2at6native27unrolled_elementwise_kernelINS0_13BUnaryFunctorIlllZZZNS0_15binary_internal21div_trunc_kernel_cudaERNS_18TensorIteratorBaseEENKUlvE_clEvENKUlvE2_clEvEUlllE_EESt5arrayIPcLm2EELi4E23TrivialOffsetCalculatorILi1EjESE_NS0_6memory15LoadWithoutCastENSF_16StoreWithoutCastEEEviT_T0_T2_T3_T4_T5_)
        /*08f0*/ 	.word	0x0000001c


	//----- nvinfo : EIATTR_FRAME_SIZE
	.align		4
.L_429:
        /*08f4*/ 	.byte	0x04, 0x11
        /*08f6*/ 	.short	(.L_431 - .L_430)
	.align		4
.L_430:
        /*08f8*/ 	.word	index@($__internal_27_$__cuda_sm20_div_s64)
        /*08fc*/ 	.word	0x00000000


	//----- nvinfo : EIATTR_FRAME_SIZE
	.align		4
.L_431:
        /*0900*/ 	.byte	0x04, 0x11
        /*0902*/ 	.short	(.L_433 - .L_432)
	.align		4
.L_432:
        /*0904*/ 	.word	index@(_ZN2at6native27unrolled_elementwise_kernelINS0_13BUnaryFunctorIlllZZZNS0_15binary_internal21div_trunc_kernel_cudaERNS_18TensorIteratorBaseEENKUlvE_clEvENKUlvE2_clEvEUlllE_EESt5arrayIPcLm2EELi4E23TrivialOffsetCalculatorILi1EjESE_NS0_6memory15LoadWithoutCastENSF_16StoreWithoutCastEEEviT_T0_T2_T3_T4_T5_)
        /*0908*/ 	.word	0x00000000


	//----- nvinfo : EIATTR_REGCOUNT
	.align		4
.L_433:
        /*090c*/ 	.byte	0x04, 0x2f
        /*090e*/ 	.short	(.L_435 - .L_434)
	.align		4
.L_434:
        /*0910*/ 	.word	index@(_ZN2at6native18elementwise_kernelILi128ELi2EZNS0_22gpu_kernel_impl_nocastINS0_13BUnaryFunctorIlllZZZNS0_15binary_internal21div_trunc_kernel_cudaERNS_18TensorIteratorBaseEENKUlvE_clEvENKUlvE2_clEvEUlllE_EEEEvS6_RKT_EUliE_EEviT1_)
        /*0914*/ 	.word	0x00000014


	//----- nvinfo : EIATTR_FRAME_SIZE
	.align		4
.L_435:
        /*0918*/ 	.byte	0x04, 0x11
        /*091a*/ 	.short	(.L_437 - .L_436)
	.align		4
.L_436:
        /*091c*/ 	.word	index@($__internal_26_$__cuda_sm20_div_s64)
        /*0920*/ 	.word	0x00000000


	//----- nvinfo : EIATTR_FRAME_SIZE
	.align		4
.L_437:
        /*0924*/ 	.byte	0x04, 0x11
        /*0926*/ 	.short	(.L_439 - .L_438)
	.align		4
.L_438:
        /*0928*/ 	.word	index@(_ZN2at6native18elementwise_kernelILi128ELi2EZNS0_22gpu_kernel_impl_nocastINS0_13BUnaryFunctorIlllZZZNS0_15binary_internal21div_trunc_kernel_cudaERNS_18TensorIteratorBaseEENKUlvE_clEvENKUlvE2_clEvEUlllE_EEEEvS6_RKT_EUliE_EEviT1_)
        /*092c*/ 	.word	0x00000000


	//----- nvinfo : EIATTR_REGCOUNT
	.align		4
.L_439:
        /*0930*/ 	.byte	0x04, 0x2f
        /*0932*/ 	.short	(.L_441 - .L_440)
	.align		4
.L_440:
        /*0934*/ 	.word	index@(_ZN2at6native27unrolled_elementwise_kernelINS0_13BUnaryFunctorIlllZZZNS0_15binary_internal21div_trunc_kernel_cudaERNS_18TensorIteratorBaseEENKUlvE_clEvENKUlvE2_clEvEUlllE_EESt5arrayIPcLm2EELi4E23TrivialOffsetCalculatorILi1EjESE_NS0_6memory12LoadWithCastILi1EEENSF_13StoreWithCastILi1EEEEEviT_T0_T2_T3_T4_T5_)
        /*0938*/ 	.word	0x00000020


	//----- nvinfo : EIATTR_FRAME_SIZE
	.align		4
.L_441:
        /*093c*/ 	.byte	0x04, 0x11
        /*093e*/ 	.short	(.L_443 - .L_442)
	.align		4
.L_442:
        /*0940*/ 	.word	index@($__internal_25_$__cuda_sm20_div_s64)
        /*0944*/ 	.word	0x00000000


	//----- nvinfo : EIATTR_FRAME_SIZE
	.align		4
.L_443:
        /*0948*/ 	.byte	0x04, 0x11
        /*094a*/ 	.short	(.L_445 - .L_444)
	.align		4
.L_444:
        /*094c*/ 	.word	index@(_ZN2at6native27unrolled_elementwise_kernelINS0_13BUnaryFunctorIlllZZZNS0_15binary_internal21div_trunc_kernel_cudaERNS_18TensorIteratorBaseEENKUlvE_clEvENKUlvE2_clEvEUlllE_EESt5arrayIPcLm2EELi4E23TrivialOffsetCalculatorILi1EjESE_NS0_6memory12LoadWithCastILi1EEENSF_13StoreWithCastILi1EEEEEviT_T0_T2_T3_T4_T5_)
        /*0950*/ 	.word	0x00000000


	//----- nvinfo : EIATTR_REGCOUNT
	.align		4
.L_445:
        /*0954*/ 	.byte	0x04, 0x2f
        /*0956*/ 	.short	(.L_447 - .L_446)
	.align		4
.L_446:
        /*0958*/ 	.word	index@(_ZN2at6native18elementwise_kernelILi128ELi4EZNS0_15gpu_kernel_implINS0_13BUnaryFunctorIlllZZZNS0_15binary_internal21div_trunc_kernel_cudaERNS_18TensorIteratorBaseEENKUlvE_clEvENKUlvE2_clEvEUlllE_EEEEvS6_RKT_EUliE_EEviT1_)
        /*095c*/ 	.word	0x00000018


	//----- nvinfo : EIATTR_FRAME_SIZE
	.align		4
.L_447:
        /*0960*/ 	.byte	0x04, 0x11
        /*0962*/ 	.short	(.L_449 - .L_448)
	.align		4
.L_448:
        /*0964*/ 	.word	index@($__internal_24_$__cuda_sm20_div_s64)
        /*0968*/ 	.word	0x00000000


	//----- nvinfo : EIATTR_FRAME_SIZE
	.align		4
.L_449:
        /*096c*/ 	.byte	0x04, 0x11
        /*096e*/ 	.short	(.L_451 - .L_450)
	.align		4
.L_450:
        /*0970*/ 	.word	index@(_ZN2at6native18elementwise_kernelILi128ELi4EZNS0_15gpu_kernel_implINS0_13BUnaryFunctorIlllZZZNS0_15binary_internal21div_trunc_kernel_cudaERNS_18TensorIteratorBaseEENKUlvE_clEvENKUlvE2_clEvEUlllE_EEEEvS6_RKT_EUliE_EEviT1_)
        /*0974*/ 	.word	0x00000000


	//----- nvinfo : EIATTR_REGCOUNT
	.align		4
.L_451:
        /*0978*/ 	.byte	0x04, 0x2f
        /*097a*/ 	.short	(.L_453 - .L_452)
	.align		4
.L_452:
        /*097c*/ 	.word	index@(_ZN2at6native29vectorized_elementwise_kernelILi8ENS0_13BinaryFunctorIlllZZZNS0_15binary_internal21div_trunc_kernel_cudaERNS_18TensorIteratorBaseEENKUlvE_clEvENKUlvE2_clEvEUlllE_EESt5arrayIPcLm3EEEEviT0_T1_)
        /*0980*/ 	.word	0x00000004


	//----- nvinfo : EIATTR_FRAME_SIZE
	.align		4
.L_453:
        /*0984*/ 	.byte	0x04, 0x11
        /*0986*/ 	.short	(.L_455 - .L_454)
	.align		4
.L_454:
        /*0988*/ 	.word	index@(_ZN2at6native29vectorized_elementwise_kernelILi8ENS0_13BinaryFunctorIlllZZZNS0_15binary_internal21div_trunc_kernel_cudaERNS_18TensorIteratorBaseEENKUlvE_clEvENKUlvE2_clEvEUlllE_EESt5arrayIPcLm3EEEEviT0_T1_)
        /*098c*/ 	.word	0x00000000


	//----- nvinfo : EIATTR_REGCOUNT
	.align		4
.L_455:
        /*0990*/ 	.byte	0x04, 0x2f
        /*0992*/ 	.short	(.L_457 - .L_456)
	.align		4
.L_456:
        /*0994*/ 	.word	index@(_ZN2at6native29vectorized_elementwise_kernelILi4ENS0_13BinaryFunctorIlllZZZNS0_15binary_internal21div_trunc_kernel_cudaERNS_18TensorIteratorBaseEENKUlvE_clEvENKUlvE2_clEvEUlllE_EESt5arrayIPcLm3EEEEviT0_T1_)
        /*0998*/ 	.word	0x00000038


	//----- nvinfo : EIATTR_FRAME_SIZE
	.align		4
.L_457:
        /*099c*/ 	.byte	0x04, 0x11
        /*099e*/ 	.short	(.L_459 - .L_458)
	.align		4
.L_458:
        /*09a0*/ 	.word	index@($__internal_23_$__cuda_sm20_div_s64)
        /*09a4*/ 	.word	0x00000000


	//----- nvinfo : EIATTR_FRAME_SIZE
	.align		4
.L_459:
        /*09a8*/ 	.byte	0x04, 0x11
        /*09aa*/ 	.short	(.L_461 - .L_460)
	.align		4
.L_460:
        /*09ac*/ 	.word	index@(_ZN2at6native29vectorized_elementwise_kernelILi4ENS0_13BinaryFunctorIlllZZZNS0_15binary_internal21div_trunc_kernel_cudaERNS_18TensorIteratorBaseEENKUlvE_clEvENKUlvE2_clEvEUlllE_EESt5arrayIPcLm3EEEEviT0_T1_)
        /*09b0*/ 	.word	0x00000000


	//----- nvinfo : EIATTR_REGCOUNT
	.align		4
.L_461:
        /*09b4*/ 	.byte	0x04, 0x2f
        /*09b6*/ 	.short	(.L_463 - .L_462)
	.align		4
.L_462:
        /*09b8*/ 	.word	index@(_ZN2at6native29vectorized_elementwise_kernelILi2ENS0_13BinaryFunctorIlllZZZNS0_15binary_internal21div_trunc_kernel_cudaERNS_18TensorIteratorBaseEENKUlvE_clEvENKUlvE2_clEvEUlllE_EESt5arrayIPcLm3EEEEviT0_T1_)
        /*09bc*/ 	.word	0x00000038


	//----- nvinfo : EIATTR_FRAME_SIZE
	.align		4
.L_463:
        /*09c0*/ 	.byte	0x04, 0x11
        /*09c2*/ 	.short	(.L_465 - .L_464)
	.align		4
.L_464:
        /*09c4*/ 	.word	index@($__internal_22_$__cuda_sm20_div_s64)
        /*09c8*/ 	.word	0x00000000


	//----- nvinfo : EIATTR_FRAME_SIZE
	.align		4
.L_465:
        /*09cc*/ 	.byte	0x04, 0x11
        /*09ce*/ 	.short	(.L_467 - .L_466)
	.align		4
.L_466:
        /*09d0*/ 	.word	index@(_ZN2at6native29vectorized_elementwise_kernelILi2ENS0_13BinaryFunctorIlllZZZNS0_15binary_internal21div_trunc_kernel_cudaERNS_18TensorIteratorBaseEENKUlvE_clEvENKUlvE2_clEvEUlllE_EESt5arrayIPcLm3EEEEviT0_T1_)
        /*09d4*/ 	.word	0x00000000


	//----- nvinfo : EIATTR_REGCOUNT
	.align		4
.L_467:
        /*09d8*/ 	.byte	0x04, 0x2f
        /*09da*/ 	.short	(.L_469 - .L_468)
	.align		4
.L_468:
        /*09dc*/ 	.word	index@(_ZN2at6native27unrolled_elementwise_kernelINS0_13BinaryFunctorIlllZZZNS0_15binary_internal21div_trunc_kernel_cudaERNS_18TensorIteratorBaseEENKUlvE_clEvENKUlvE2_clEvEUlllE_EESt5arrayIPcLm3EELi4E23TrivialOffsetCalculatorILi2EjESD_ILi1EjENS0_6memory15LoadWithoutCastENSG_16StoreWithoutCastEEEviT_T0_T2_T3_T4_T5_)
        /*09e0*/ 	.word	0x00000026


	//----- nvinfo : EIATTR_FRAME_SIZE
	.align		4
.L_469:
        /*09e4*/ 	.byte	0x04, 0x11
        /*09e6*/ 	.short	(.L_471 - .L_470)
	.align		4
.L_470:
        /*09e8*/ 	.word	index@($__internal_21_$__cuda_sm20_div_s64)
        /*09ec*/ 	.word	0x00000000


	//----- nvinfo : EIATTR_FRAME_SIZE
	.align		4
.L_471:
        /*09f0*/ 	.byte	0x04, 0x11
        /*09f2*/ 	.short	(.L_473 - .L_472)
	.align		4
.L_472:
        /*09f4*/ 	.word	index@(_ZN2at6native27unrolled_elementwise_kernelINS0_13BinaryFunctorIlllZZZNS0_15binary_internal21div_trunc_kernel_cudaERNS_18TensorIteratorBaseEENKUlvE_clEvENKUlvE2_clEvEUlllE_EESt5arrayIPcLm3EELi4E23TrivialOffsetCalculatorILi2EjESD_ILi1EjENS0_6memory15LoadWithoutCastENSG_16StoreWithoutCastEEEviT_T0_T2_T3_T4_T5_)
        /*09f8*/ 	.word	0x00000000


	//----- nvinfo : EIATTR_REGCOUNT
	.align		4
.L_473:
        /*09fc*/ 	.byte	0x04, 0x2f
        /*09fe*/ 	.short	(.L_475 - .L_474)
	.align		4
.L_474:
        /*0a00*/ 	.word	index@(_ZN2at6native18elementwise_kernelILi128ELi2EZNS0_22gpu_kernel_impl_nocastINS0_13BinaryFunctorIlllZZZNS0_15binary_internal21div_trunc_kernel_cudaERNS_18TensorIteratorBaseEENKUlvE_clEvENKUlvE2_clEvEUlllE_EEEEvS6_RKT_EUliE_EEviT1_)
        /*0a04*/ 	.word	0x0000001a


	//----- nvinfo : EIATTR_FRAME_SIZE
	.align		4
.L_475:
        /*0a08*/ 	.byte	0x04, 0x11
        /*0a0a*/ 	.short	(.L_477 - .L_476)
	.align		4
.L_476:
        /*0a0c*/ 	.word	index@($__internal_20_$__cuda_sm20_div_s64)
        /*0a10*/ 	.word	0x00000000


	//----- nvinfo : EIATTR_FRAME_SIZE
	.align		4
.L_477:
        /*0a14*/ 	.byte	0x04, 0x11
        /*0a16*/ 	.short	(.L_479 - .L_478)
	.align		4
.L_478:
        /*0a18*/ 	.word	index@(_ZN2at6native18elementwise_kernelILi128ELi2EZNS0_22gpu_kernel_impl_nocastINS0_13BinaryFunctorIlllZZZNS0_15binary_internal21div_trunc_kernel_cudaERNS_18TensorIteratorBaseEENKUlvE_clEvENKUlvE2_clEvEUlllE_EEEEvS6_RKT_EUliE_EEviT1_)
        /*0a1c*/ 	.word	0x00000000


	//----- nvinfo : EIATTR_REGCOUNT
	.align		4
.L_479:
        /*0a20*/ 	.byte	0x04, 0x2f
        /*0a22*/ 	.short	(.L_481 - .L_480)
	.align		4
.L_480:
        /*0a24*/ 	.word	index@(_ZN2at6native27unrolled_elementwise_kernelINS0_13BinaryFunctorIlllZZZNS0_15binary_internal21div_trunc_kernel_cudaERNS_18TensorIteratorBaseEENKUlvE_clEvENKUlvE2_clEvEUlllE_EESt5arrayIPcLm3EELi4E23TrivialOffsetCalculatorILi2EjESD_ILi1EjENS0_6memory12LoadWithCastILi2EEENSG_13StoreWithCastILi1EEEEEviT_T0_T2_T3_T4_T5_)
        /*0a28*/ 	.word	0x00000028


	//----- nvinfo : EIATTR_FRAME_SIZE
	.align		4
.L_481:
        /*0a2c*/ 	.byte	0x04, 0x11
        /*0a2e*/ 	.short	(.L_483 - .L_482)
	.align		4
.L_482:
        /*0a30*/ 	.word	index@($__internal_19_$__cuda_sm20_div_s64)
        /*0a34*/ 	.word	0x00000000


	//----- nvinfo : EIATTR_FRAME_SIZE
	.align		4
.L_483:
        /*0a38*/ 	.byte	0x04, 0x11
        /*0a3a*/ 	.short	(.L_485 - .L_484)
	.align		4
.L_484:
        /*0a3c*/ 	.word	index@(_ZN2at6native27unrolled_elementwise_kernelINS0_13BinaryFunctorIlllZZZNS0_15binary_internal21div_trunc_kernel_cudaERNS_18TensorIteratorBaseEENKUlvE_clEvENKUlvE2_clEvEUlllE_EESt5arrayIPcLm3EELi4E23TrivialOffsetCalculatorILi2EjESD_ILi1EjENS0_6memory12LoadWithCastILi2EEENSG_13StoreWithCastILi1EEEEEviT_T0_T2_T3_T4_T5_)
        /*0a40*/ 	.word	0x00000000


	//----- nvinfo : EIATTR_REGCOUNT
	.align		4
.L_485:
        /*0a44*/ 	.byte	0x04, 0x2f
        /*0a46*/ 	.short	(.L_487 - .L_486)
	.align		4
.L_486:
        /*0a48*/ 	.word	index@(_ZN2at6native18elementwise_kernelILi128ELi4EZNS0_15gpu_kernel_implINS0_13BinaryFunctorIlllZZZNS0_15binary_internal21div_trunc_kernel_cudaERNS_18TensorIteratorBaseEENKUlvE_clEvENKUlvE2_clEvEUlllE_EEEEvS6_RKT_EUliE_EEviT1_)
        /*0a4c*/ 	.word	0x0000001e


	//----- nvinfo : EIATTR_FRAME_SIZE
	.align		4
.L_487:
        /*0a50*/ 	.byte	0x04, 0x11
        /*0a52*/ 	.short	(.L_489 - .L_488)
	.align		4
.L_488:
        /*0a54*/ 	.word	index@($__internal_18_$__cuda_sm20_div_s64)
        /*0a58*/ 	.word	0x00000000


	//----- nvinfo : EIATTR_FRAME_SIZE
	.align		4
.L_489:
        /*0a5c*/ 	.byte	0x04, 0x11
        /*0a5e*/ 	.short	(.L_491 - .L_490)
	.align		4
.L_490:
        /*0a60*/ 	.word	index@(_ZN2at6native18elementwise_kernelILi128ELi4EZNS0_15gpu_kernel_implINS0_13BinaryFunctorIlllZZZNS0_15binary_internal21div_trunc_kernel_cudaERNS_18TensorIteratorBaseEENKUlvE_clEvENKUlvE2_clEvEUlllE_EEEEvS6_RKT_EUliE_EEviT1_)
        /*0a64*/ 	.word	0x00000000


	//----- nvinfo : EIATTR_REGCOUNT
	.align		4
.L_491:
        /*0a68*/ 	.byte	0x04, 0x2f
        /*0a6a*/ 	.short	(.L_493 - .L_492)
	.align		4
.L_492:
        /*0a6c*/ 	.word	index@(_ZN2at6native29vectorized_elementwise_kernelILi8ENS0_13AUnaryFunctorIsssZZZNS0_15binary_internal21div_trunc_kernel_cudaERNS_18TensorIteratorBaseEENKUlvE_clEvENKUlvE3_clEvEUlssE_EESt5arrayIPcLm2EEEEviT0_T1_)
        /*0a70*/ 	.word	0x00000004


	//----- nvinfo : EIATTR_FRAME_SIZE
	.align		4
.L_493:
        /*0a74*/ 	.byte	0x04, 0x11
        /*0a76*/ 	.short	(.L_495 - .L_494)
	.align		4
.L_494:
        /*0a78*/ 	.word	index@(_ZN2at6native29vectorized_elementwise_kernelILi8ENS0_13AUnaryFunctorIsssZZZNS0_15binary_internal21div_trunc_kernel_cudaERNS_18TensorIteratorBaseEENKUlvE_clEvENKUlvE3_clEvEUlssE_EESt5arrayIPcLm2EEEEviT0_T1_)
        /*0a7c*/ 	.word	0x00000000


	//----- nvinfo : EIATTR_REGCOUNT
	.align		4
.L_495:
        /*0a80*/ 	.byte	0x04, 0x2f
        /*0a82*/ 	.short	(.L_497 - .L_496)
	.align		4
.L_496:
        /*0a84*/ 	.word	index@(_ZN2at6native29vectorized_elementwise_kernelILi4ENS0_13AUnaryFunctorIsssZZZNS0_15binary_internal21div_trunc_kernel_cudaERNS_18TensorIteratorBaseEENKUlvE_clEvENKUlvE3_clEvEUlssE_EESt5arrayIPcLm2EEEEviT0_T1_)
        /*0a88*/ 	.word	0x00000020


	//----- nvinfo : EIATTR_FRAME_SIZE
	.align		4
.L_497:
        /*0a8c*/ 	.byte	0x04, 0x11
        /*0a8e*/ 	.short	(.L_499 - .L_498)
	.align		4
.L_498:
        /*0a90*/ 	.word	index@(_ZN2at6native29vectorized_elementwise_kernelILi4ENS0_13AUnaryFunctorIsssZZZNS0_15binary_internal21div_trunc_kernel_cudaERNS_18TensorIteratorBaseEENKUlvE_clEvENKUlvE3_clEvEUlssE_EESt5arrayIPcLm2EEEEviT0_T1_)
        /*0a94*/ 	.word	0x00000000


	//----- nvinfo : EIATTR_REGCOUNT
	.align		4
.L_499:
        /*0a98*/ 	.byte	0x04, 0x2f
        /*0a9a*/ 	.short	(.L_501 - .L_500)
	.align		4
.L_500:
        /*0a9c*/ 	.word	index@(_ZN2at6native29vectorized_elementwise_kernelILi2ENS0_13AUnaryFunctorIsssZZZNS0_15binary_internal21div_trunc_kernel_cudaERNS_18TensorIteratorBaseEENKUlvE_clEvENKUlvE3_clEvEUlssE_EESt5arrayIPcLm2EEEEviT0_T1_)
        /*0aa0*/ 	.word	0x00000020


	//----- nvinfo : EIATTR_FRAME_SIZE
	.align		4
.L_501:
        /*0aa4*/ 	.byte	0x04, 0x11
        /*0aa6*/ 	.short	(.L_503 - .L_502)
	.align		4
.L_502:
        /*0aa8*/ 	.word	index@(_ZN2at6native29vectorized_elementwise_kernelILi2ENS0_13AUnaryFunctorIsssZZZNS0_15binary_internal21div_trunc_kernel_cudaERNS_18TensorIteratorBaseEENKUlvE_clEvENKUlvE3_clEvEUlssE_EESt5arrayIPcLm2EEEEviT0_T1_)
        /*0aac*/ 	.word	0x00000000


	//----- nvinfo : EIATTR_REGCOUNT
	.align		4
.L_503:
        /*0ab0*/ 	.byte	0x04, 0x2f
        /*0ab2*/ 	.short	(.L_505 - .L_504)
	.align		4
.L_504:
        /*0ab4*/ 	.word	index@(_ZN2at6native27unrolled_elementwise_kernelINS0_13AUnaryFunctorIsssZZZNS0_15binary_internal21div_trunc_kernel_cudaERNS_18TensorIteratorBaseEENKUlvE_clEvENKUlvE3_clEvEUlssE_EESt5arrayIPcLm2EELi4E23TrivialOffsetCalculatorILi1EjESE_NS0_6memory15LoadWithoutCastENSF_16StoreWithoutCastEEEviT_T0_T2_T3_T4_T5_)
        /*0ab8*/ 	.word	0x00000017


	//----- nvinfo : EIATTR_FRAME_SIZE
	.align		4
.L_505:
        /*0abc*/ 	.byte	0x04, 0x11
        /*0abe*/ 	.short	(.L_507 - .L_506)
	.align		4
.L_506:
        /*0ac0*/ 	.word	index@(_ZN2at6native27unrolled_elementwise_kernelINS0_13AUnaryFunctorIsssZZZNS0_15binary_internal21div_trunc_kernel_cudaERNS_18TensorIteratorBaseEENKUlvE_clEvENKUlvE3_clEvEUlssE_EESt5arrayIPcLm2EELi4E23TrivialOffsetCalculatorILi1EjESE_NS0_6memory15LoadWithoutCastENSF_16StoreWithoutCastEEEviT_T0_T2_T3_T4_T5_)
        /*0ac4*/ 	.word	0x00000000


	//----- nvinfo : EIATTR_REGCOUNT
	.align		4
.L_507:
        /*0ac8*/ 	.byte	0x04, 0x2f
        /*0aca*/ 	.short	(.L_509 - .L_508)
	.align		4
.L_508:
        /*0acc*/ 	.word	index@(_ZN2at6native18elementwise_kernelILi128ELi4EZNS0_22gpu_kernel_impl_nocastINS0_13AUnaryFunctorIsssZZZNS0_15binary_internal21div_trunc_kernel_cudaERNS_18TensorIteratorBaseEENKUlvE_clEvENKUlvE3_clEvEUlssE_EEEEvS6_RKT_EUliE_EEviT1_)
        /*0ad0*/ 	.word	0x00000014


	//----- nvinfo : EIATTR_FRAME_SIZE
	.align		4
.L_509:
        /*0ad4*/ 	.byte	0x04, 0x11
        /*0ad6*/ 	.short	(.L_511 - .L_510)
	.align		4
.L_510:
        /*0ad8*/ 	.word	index@(_ZN2at6native18elementwise_kernelILi128ELi4EZNS0_22gpu_kernel_impl_nocastINS0_13AUnaryFunctorIsssZZZNS0_15binary_internal21div_trunc_kernel_cudaERNS_18TensorIteratorBaseEENKUlvE_clEvENKUlvE3_clEvEUlssE_EEEEvS6_RKT_EUliE_EEviT1_)
        /*0adc*/ 	.word	0x00000000


	//----- nvinfo : EIATTR_REGCOUNT
	.align		4
.L_511:
        /*0ae0*/ 	.byte	0x04, 0x2f
        /*0ae2*/ 	.short	(.L_513 - .L_512)
	.align		4
.L_512:
        /*0ae4*/ 	.word	index@(_ZN2at6native27unrolled_elementwise_kernelINS0_13AUnaryFunctorIsssZZZNS0_15binary_internal21div_trunc_kernel_cudaERNS_18TensorIteratorBaseEENKUlvE_clEvENKUlvE3_clEvEUlssE_EESt5arrayIPcLm2EELi4E23TrivialOffsetCalculatorILi1EjESE_NS0_6memory12LoadWithCastILi1EEENSF_13StoreWithCastILi1EEEEEviT_T0_T2_T3_T4_T5_)
        /*0ae8*/ 	.word	0x0000001c


	//----- nvinfo : EIATTR_FRAME_SIZE
	.align		4
.L_513:
        /*0aec*/ 	.byte	0x04, 0x11
        /*0aee*/ 	.short	(.L_515 - .L_514)
	.align		4
.L_514:
        /*0af0*/ 	.word	index@(_ZN2at6native27unrolled_elementwise_kernelINS0_13AUnaryFunctorIsssZZZNS0_15binary_internal21div_trunc_kernel_cudaERNS_18TensorIteratorBaseEENKUlvE_clEvENKUlvE3_clEvEUlssE_EESt5arrayIPcLm2EELi4E23TrivialOffsetCalculatorILi1EjESE_NS0_6memory12LoadWithCastILi1EEENSF_13StoreWithCastILi1EEEEEviT_T0_T2_T3_T4_T5_)
        /*0af4*/ 	.word	0x00000000


	//----- nvinfo : EIATTR_REGCOUNT
	.align		4
.L_515:
        /*0af8*/ 	.byte	0x04, 0x2f
        /*0afa*/ 	.short	(.L_517 - .L_516)
	.align		4
.L_516:
        /*0afc*/ 	.word	index@(_ZN2at6native18elementwise_kernelILi128ELi4EZNS0_15gpu_kernel_implINS0_13AUnaryFunctorIsssZZZNS0_15binary_internal21div_trunc_kernel_cudaERNS_18TensorIteratorBaseEENKUlvE_clEvENKUlvE3_clEvEUlssE_EEEEvS6_RKT_EUliE_EEviT1_)
        /*0b00*/ 	.word	0x00000018


	//----- nvinfo : EIATTR_FRAME_SIZE
	.align		4
.L_517:
        /*0b04*/ 	.byte	0x04, 0x11
        /*0b06*/ 	.short	(.L_519 - .L_518)
	.align		4
.L_518:
        /*0b08*/ 	.word	index@(_ZN2at6native18elementwise_kernelILi128ELi4EZNS0_15gpu_kernel_implINS0_13AUnaryFunctorIsssZZZNS0_15binary_internal21div_trunc_kernel_cudaERNS_18TensorIteratorBaseEENKUlvE_clEvENKUlvE3_clEvEUlssE_EEEEvS6_RKT_EUliE_EEviT1_)
        /*0b0c*/ 	.word	0x00000000


	//----- nvinfo : EIATTR_REGCOUNT
	.align		4
.L_519:
        /*0b10*/ 	.byte	0x04, 0x2f
        /*0b12*/ 	.short	(.L_521 - .L_520)
	.align		4
.L_520:
        /*0b14*/ 	.word	index@(_ZN2at6native29vectorized_elementwise_kernelILi8ENS0_13BUnaryFunctorIsssZZZNS0_15binary_internal21div_trunc_kernel_cudaERNS_18TensorIteratorBaseEENKUlvE_clEvENKUlvE3_clEvEUlssE_EESt5arrayIPcLm2EEEEviT0_T1_)
        /*0b18*/ 	.word	0x00000004


	//----- nvinfo : EIATTR_FRAME_SIZE
	.align		4
.L_521:
        /*0b1c*/ 	.byte	0x04, 0x11
        /*0b1e*/ 	.short	(.L_523 - .L_522)
	.align		4
.L_522:
        /*0b20*/ 	.word	index@(_ZN2at6native29vectorized_elementwise_kernelILi8ENS0_13BUnaryFunctorIsssZZZNS0_15binary_internal21div_trunc_kernel_cudaERNS_18TensorIteratorBaseEENKUlvE_clEvENKUlvE3_clEvEUlssE_EESt5arrayIPcLm2EEEEviT0_T1_)
        /*0b24*/ 	.word	0x00000000


	//----- nvinfo : EIATTR_REGCOUNT
	.align		4
.L_523:
        /*0b28*/ 	.byte	0x04, 0x2f
        /*0b2a*/ 	.short	(.L_525 - .L_524)
	.align		4
.L_524:
        /*0b2c*/ 	.word	index@(_ZN2at6native29vectorized_elementwise_kernelILi4ENS0_13BUnaryFunctorIsssZZZNS0_15binary_internal21div_trunc_kernel_cudaERNS_18TensorIteratorBaseEENKUlvE_clEvENKUlvE3_clEvEUlssE_EESt5arrayIPcLm2EEEEviT0_T1_)
        /*0b30*/ 	.word	0x00000020


	//----- nvinfo : EIATTR_FRAME_SIZE
	.align		4
.L_525:
        /*0b34*/ 	.byte	0x04, 0x11
        /*0b36*/ 	.short	(.L_527 - .L_526)
	.align		4
.L_526:
        /*0b38*/ 	.word	index@(_ZN2at6native29vectorized_elementwise_kernelILi4ENS0_13BUnaryFunctorIsssZZZNS0_15binary_internal21div_trunc_kernel_cudaERNS_18TensorIteratorBaseEENKUlvE_clEvENKUlvE3_clEvEUlssE_EESt5arrayIPcLm2EEEEviT0_T1_)
        /*0b3c*/ 	.word	0x00000000


	//----- nvinfo : EIATTR_REGCOUNT
	.align		4
.L_527:
        /*0b40*/ 	.byte	0x04, 0x2f
        /*0b42*/ 	.short	(.L_529 - .L_528)
	.align		4
.L_528:
        /*0b44*/ 	.word	index@(_ZN2at6native29vectorized_elementwise_kernelILi2ENS0_13BUnaryFunctorIsssZZZNS0_15binary_internal21div_trunc_kernel_cudaERNS_18TensorIteratorBaseEENKUlvE_clEvENKUlvE3_clEvEUlssE_EESt5arrayIPcLm2EEEEviT0_T1_)
        /*0b48*/ 	.word	0x00000020


	//----- nvinfo : EIATTR_FRAME_SIZE
	.align		4
.L_529:
        /*0b4c*/ 	.byte	0x04, 0x11
        /*0b4e*/ 	.short	(.L_531 - .L_530)
	.align		4
.L_530:
        /*0b50*/ 	.word	index@(_ZN2at6native29vectorized_elementwise_kernelILi2ENS0_13BUnaryFunctorIsssZZZNS0_15binary_internal21div_trunc_kernel_cudaERNS_18TensorIteratorBaseEENKUlvE_clEvENKUlvE3_clEvEUlssE_EESt5arrayIPcLm2EEEEviT0_T1_)
        /*0b54*/ 	.word	0x00000000


	//----- nvinfo : EIATTR_REGCOUNT
	.align		4
.L_531:
        /*0b58*/ 	.byte	0x04, 0x2f
        /*0b5a*/ 	.short	(.L_533 - .L_532)
	.align		4
.L_532:
        /*0b5c*/ 	.word	index@(_ZN2at6native27unrolled_elementwise_kernelINS0_13BUnaryFunctorIsssZZZNS0_15binary_internal21div_trunc_kernel_cudaERNS_18TensorIteratorBaseEENKUlvE_clEvENKUlvE3_clEvEUlssE_EESt5arrayIPcLm2EELi4E23TrivialOffsetCalculatorILi1EjESE_NS0_6memory15LoadWithoutCastENSF_16StoreWithoutCastEEEviT_T0_T2_T3_T4_T5_)
        /*0b60*/ 	.word	0x00000017


	//----- nvinfo : EIATTR_FRAME_SIZE
	.align		4
.L_533:
        /*0b64*/ 	.byte	0x04, 0x11
        /*0b66*/ 	.short	(.L_535 - .L_534)
	.align		4
.L_534:
        /*0b68*/ 	.word	index@(_ZN2at6native27unrolled_elementwise_kernelINS0_13BUnaryFunctorIsssZZZNS0_15binary_internal21div_trunc_kernel_cudaERNS_18TensorIteratorBaseEENKUlvE_clEvENKUlvE3_clEvEUlssE_EESt5arrayIPcLm2EELi4E23TrivialOffsetCalculatorILi1EjESE_NS0_6memory15LoadWithoutCastENSF_16StoreWithoutCastEEEviT_T0_T2_T3_T4_T5_)
        /*0b6c*/ 	.word	0x00000000


	//----- nvinfo : EIATTR_REGCOUNT
	.align		4
.L_535:
        /*0b70*/ 	.byte	0x04, 0x2f
        /*0b72*/ 	.short	(.L_537 - .L_536)
	.align		4
.L_536:
        /*0b74*/ 	.word	index@(_ZN2at6native18elementwise_kernelILi128ELi4EZNS0_22gpu_kernel_impl_nocastINS0_13BUnaryFunctorIsssZZZNS0_15binary_internal21div_trunc_kernel_cudaERNS_18TensorIteratorBaseEENKUlvE_clEvENKUlvE3_clEvEUlssE_EEEEvS6_RKT_EUliE_EEviT1_)
        /*0b78*/ 	.word	0x00000014


	//----- nvinfo : EIATTR_FRAME_SIZE
	.align		4
.L_537:
        /*0b7c*/ 	.byte	0x04, 0x11
        /*0b7e*/ 	.short	(.L_539 - .L_538)
	.align		4
.L_538:
        /*0b80*/ 	.word	index@(_ZN2at6native18elementwise_kernelILi128ELi4EZNS0_22gpu_kernel_impl_nocastINS0_13BUnaryFunctorIsssZZZNS0_15binary_internal21div_trunc_kernel_cudaERNS_18TensorIteratorBaseEENKUlvE_clEvENKUlvE3_clEvEUlssE_EEEEvS6_RKT_EUliE_EEviT1_)
        /*0b84*/ 	.word	0x00000000


	//----- nvinfo : EIATTR_REGCOUNT
	.align		4
.L_539:
        /*0b88*/ 	.byte	0x04, 0x2f
        /*0b8a*/ 	.short	(.L_541 - .L_540)
	.align		4
.L_540:
        /*0b8c*/ 	.word	index@(_ZN2at6native27unrolled_elementwise_kernelINS0_13BUnaryFunctorIsssZZZNS0_15binary_internal21div_trunc_kernel_cudaERNS_18TensorIteratorBaseEENKUlvE_clEvENKUlvE3_clEvEUlssE_EESt5arrayIPcLm2EELi4E23TrivialOffsetCalculatorILi1EjESE_NS0_6memory12LoadWithCastILi1EEENSF_13StoreWithCastILi1EEEEEviT_T0_T2_T3_T4_T5_)
        /*0b90*/ 	.word	0x0000001c


	//----- nvinfo : EIATTR_FRAME_SIZE
	.align		4
.L_541:
        /*0b94*/ 	.byte	0x04, 0x11
        /*0b96*/ 	.short	(.L_543 - .L_542)
	.align		4
.L_542:
        /*0b98*/ 	.word	index@(_ZN2at6native27unrolled_elementwise_kernelINS0_13BUnaryFunctorIsssZZZNS0_15binary_internal21div_trunc_kernel_cudaERNS_18TensorIteratorBaseEENKUlvE_clEvENKUlvE3_clEvEUlssE_EESt5arrayIPcLm2EELi4E23TrivialOffsetCalculatorILi1EjESE_NS0_6memory12LoadWithCastILi1EEENSF_13StoreWithCastILi1EEEEEviT_T0_T2_T3_T4_T5_)
        /*0b9c*/ 	.word	0x00000000


	//----- nvinfo : EIATTR_REGCOUNT
	.align		4
.L_543:
        /*0ba0*/ 	.byte	0x04, 0x2f
        /*0ba2*/ 	.short	(.L_545 - .L_544)
	.align		4
.L_544:
        /*0ba4*/ 	.word	index@(_ZN2at6native18elementwise_kernelILi128ELi4EZNS0_15gpu_kernel_implINS0_13BUnaryFunctorIsssZZZNS0_15binary_internal21div_trunc_kernel_cudaERNS_18TensorIteratorBaseEENKUlvE_clEvENKUlvE3_clEvEUlssE_EEEEvS6_RKT_EUliE_EEviT1_)
        /*0ba8*/ 	.word	0x00000018


	//----- nvinfo : EIATTR_FRAME_SIZE
	.align		4
.L_545:
        /*0bac*/ 	.byte	0x04, 0x11
        /*0bae*/ 	.short	(.L_547 - .L_546)
	.align		4
.L_546:
        /*0bb0*/ 	.word	index@(_ZN2at6native18elementwise_kernelILi128ELi4EZNS0_15gpu_kernel_implINS0_13BUnaryFunctorIsssZZZNS0_15binary_internal21div_trunc_kernel_cudaERNS_18TensorIteratorBaseEENKUlvE_clEvENKUlvE3_clEvEUlssE_EEEEvS6_RKT_EUliE_EEviT1_)
        /*0bb4*/ 	.word	0x00000000


	//----- nvinfo : EIATTR_REGCOUNT
	.align		4
.L_547:
        /*0bb8*/ 	.byte	0x04, 0x2f
        /*0bba*/ 	.short	(.L_549 - .L_548)
	.align		4
.L_548:
        /*0bbc*/ 	.word	index@(_ZN2at6native29vectorized_elementwise_kernelILi8ENS0_13BinaryFunctorIsssZZZNS0_15binary_internal21div_trunc_kernel_cudaERNS_18TensorIteratorBaseEENKUlvE_clEvENKUlvE3_clEvEUlssE_EESt5arrayIPcLm3EEEEviT0_T1_)
        /*0bc0*/ 	.word	0x00000004


	//----- nvinfo : EIATTR_FRAME_SIZE
	.align		4
.L_549:
        /*0bc4*/ 	.byte	0x04, 0x11
        /*0bc6*/ 	.short	(.L_551 - .L_550)
	.align		4
.L_550:
        /*0bc8*/ 	.word	index@(_ZN2at6native29vectorized_elementwise_kernelILi8ENS0_13BinaryFunctorIsssZZZNS0_15binary_internal21div_trunc_kernel_cudaERNS_18TensorIteratorBaseEENKUlvE_clEvENKUlvE3_clEvEUlssE_EESt5arrayIPcLm3EEEEviT0_T1_)
        /*0bcc*/ 	.word	0x00000000


	//----- nvinfo : EIATTR_REGCOUNT
	.align		4
.L_551:
        /*0bd0*/ 	.byte	0x04, 0x2f
        /*0bd2*/ 	.short	(.L_553 - .L_552)
	.align		4
.L_552:
        /*0bd4*/ 	.word	index@(_ZN2at6native29vectorized_elementwise_kernelILi4ENS0_13BinaryFunctorIsssZZZNS0_15binary_internal21div_trunc_kernel_cudaERNS_18TensorIteratorBaseEENKUlvE_clEvENKUlvE3_clEvEUlssE_EESt5arrayIPcLm3EEEEviT0_T1_)
        /*0bd8*/ 	.word	0x00000020


	//----- nvinfo : EIATTR_FRAME_SIZE
	.align		4
.L_553:
        /*0bdc*/ 	.byte	0x04, 0x11
        /*0bde*/ 	.short	(.L_555 - .L_554)
	.align		4
.L_554:
        /*0be0*/ 	.word	index@(_ZN2at6native29vectorized_elementwise_kernelILi4ENS0_13BinaryFunctorIsssZZZNS0_15binary_internal21div_trunc_kernel_cudaERNS_18TensorIteratorBaseEENKUlvE_clEvENKUlvE3_clEvEUlssE_EESt5arrayIPcLm3EEEEviT0_T1_)
        /*0be4*/ 	.word	0x00000000


	//----- nvinfo : EIATTR_REGCOUNT
	.align		4
.L_555:
        /*0be8*/ 	.byte	0x04, 0x2f
        /*0bea*/ 	.short	(.L_557 - .L_556)
	.align		4
.L_556:
        /*0bec*/ 	.word	index@(_ZN2at6native29vectorized_elementwise_kernelILi2ENS0_13BinaryFunctorIsssZZZNS0_15binary_internal21div_trunc_kernel_cudaERNS_18TensorIteratorBaseEENKUlvE_clEvENKUlvE3_clEvEUlssE_EESt5arrayIPcLm3EEEEviT0_T1_)
        /*0bf0*/ 	.word	0x00000020


	//----- nvinfo : EIATTR_FRAME_SIZE
	.align		4
.L_557:
        /*0bf4*/ 	.byte	0x04, 0x11
        /*0bf6*/ 	.short	(.L_559 - .L_558)
	.align		4
.L_558:
        /*0bf8*/ 	.word	index@(_ZN2at6native29vectorized_elementwise_kernelILi2ENS0_13BinaryFunctorIsssZZZNS0_15binary_internal21div_trunc_kernel_cudaERNS_18TensorIteratorBaseEENKUlvE_clEvENKUlvE3_clEvEUlssE_EESt5arrayIPcLm3EEEEviT0_T1_)
        /*0bfc*/ 	.word	0x00000000


	//----- nvinfo : EIATTR_REGCOUNT
	.align		4
.L_559:
        /*0c00*/ 	.byte	0x04, 0x2f
        /*0c02*/ 	.short	(.L_561 - .L_560)
	.align		4
.L_560:
        /*0c04*/ 	.word	index@(_ZN2at6native27unrolled_elementwise_kernelINS0_13BinaryFunctorIsssZZZNS0_15binary_internal21div_trunc_kernel_cudaERNS_18TensorIteratorBaseEENKUlvE_clEvENKUlvE3_clEvEUlssE_EESt5arrayIPcLm3EELi4E23TrivialOffsetCalculatorILi2EjESD_ILi1EjENS0_6memory15LoadWithoutCastENSG_16StoreWithoutCastEEEviT_T0_T2_T3_T4_T5_)
        /*0c08*/ 	.word	0x0000001e


	//----- nvinfo : EIATTR_FRAME_SIZE
	.align		4
.L_561:
        /*0c0c*/ 	.byte	0x04, 0x11
        /*0c0e*/ 	.short	(.L_563 - .L_562)
	.align		4
.L_562:
        /*0c10*/ 	.word	index@(_ZN2at6native27unrolled_elementwise_kernelINS0_13BinaryFunctorIsssZZZNS0_15binary_internal21div_trunc_kernel_cudaERNS_18TensorIteratorBaseEENKUlvE_clEvENKUlvE3_clEvEUlssE_EESt5arrayIPcLm3EELi4E23TrivialOffsetCalculatorILi2EjESD_ILi1EjENS0_6memory15LoadWithoutCastENSG_16StoreWithoutCastEEEviT_T0_T2_T3_T4_T5_)
        /*0c14*/ 	.word	0x00000000


	//----- nvinfo : EIATTR_REGCOUNT
	.align		4
.L_563:
        /*0c18*/ 	.byte	0x04, 0x2f
        /*0c1a*/ 	.short	(.L_565 - .L_564)
	.align		4
.L_564:
        /*0c1c*/ 	.word	index@(_ZN2at6native18elementwise_kernelILi128ELi4EZNS0_22gpu_kernel_impl_nocastINS0_13BinaryFunctorIsssZZZNS0_15binary_internal21div_trunc_kernel_cudaERNS_18TensorIteratorBaseEENKUlvE_clEvENKUlvE3_clEvEUlssE_EEEEvS6_RKT_EUliE_EEviT1_)
        /*0c20*/ 	.word	0x00000014


	//----- nvinfo : EIATTR_FRAME_SIZE
	.align		4
.L_565:
        /*0c24*/ 	.byte	0x04, 0x11
        /*0c26*/ 	.short	(.L_567 - .L_566)
	.align		4
.L_566:
        /*0c28*/ 	.word	index@(_ZN2at6native18elementwise_kernelILi128ELi4EZNS0_22gpu_kernel_impl_nocastINS0_13BinaryFunctorIsssZZZNS0_15binary_internal21div_trunc_kernel_cudaERNS_18TensorIteratorBaseEENKUlvE_clEvENKUlvE3_clEvEUlssE_EEEEvS6_RKT_EUliE_EEviT1_)
        /*0c2c*/ 	.word	0x00000000


	//----- nvinfo : EIATTR_REGCOUNT
	.align		4
.L_567:
        /*0c30*/ 	.byte	0x04, 0x2f
        /*0c32*/ 	.short	(.L_569 - .L_568)
	.align		4
.L_568:
        /*0c34*/ 	.word	index@(_ZN2at6native27unrolled_elementwise_kernelINS0_13BinaryFunctorIsssZZZNS0_15binary_internal21div_trunc_kernel_cudaERNS_18TensorIteratorBaseEENKUlvE_clEvENKUlvE3_clEvEUlssE_EESt5arrayIPcLm3EELi4E23TrivialOffsetCalculatorILi2EjESD_ILi1EjENS0_6memory12LoadWithCastILi2EEENSG_13StoreWithCastILi1EEEEEviT_T0_T2_T3_T4_T5_)
        /*0c38*/ 	.word	0x0000001e


	//----- nvinfo : EIATTR_FRAME_SIZE
	.align		4
.L_569:
        /*0c3c*/ 	.byte	0x04, 0x11
        /*0c3e*/ 	.short	(.L_571 - .L_570)
	.align		4
.L_570:
        /*0c40*/ 	.word	index@(_ZN2at6native27unrolled_elementwise_kernelINS0_13BinaryFunctorIsssZZZNS0_15binary_internal21div_trunc_kernel_cudaERNS_18TensorIteratorBaseEENKUlvE_clEvENKUlvE3_clEvEUlssE_EESt5arrayIPcLm3EELi4E23TrivialOffsetCalculatorILi2EjESD_ILi1EjENS0_6memory12LoadWithCastILi2EEENSG_13StoreWithCastILi1EEEEEviT_T0_T2_T3_T4_T5_)
        /*0c44*/ 	.word	0x00000000


	//----- nvinfo : EIATTR_REGCOUNT
	.align		4
.L_571:
        /*0c48*/ 	.byte	0x04, 0x2f
        /*0c4a*/ 	.short	(.L_573 - .L_572)
	.align		4
.L_572:
        /*0c4c*/ 	.word	index@(_ZN2at6native18elementwise_kernelILi128ELi4EZNS0_15gpu_kernel_implINS0_13BinaryFunctorIsssZZZNS0_15binary_internal21div_trunc_kernel_cudaERNS_18TensorIteratorBaseEENKUlvE_clEvENKUlvE3_clEvEUlssE_EEEEvS6_RKT_EUliE_EEviT1_)
        /*0c50*/ 	.word	0x00000018


	//----- nvinfo : EIATTR_FRAME_SIZE
	.align		4
.L_573:
        /*0c54*/ 	.byte	0x04, 0x11
        /*0c56*/ 	.short	(.L_575 - .L_574)
	.align		4
.L_574:
        /*0c58*/ 	.word	index@(_ZN2at6native18elementwise_kernelILi128ELi4EZNS0_15gpu_kernel_implINS0_13BinaryFunctorIsssZZZNS0_15binary_internal21div_trunc_kernel_cudaERNS_18TensorIteratorBaseEENKUlvE_clEvENKUlvE3_clEvEUlssE_EEEEvS6_RKT_EUliE_EEviT1_)
        /*0c5c*/ 	.word	0x00000000


	//----- nvinfo : EIATTR_REGCOUNT
	.align		4
.L_575:
        /*0c60*/ 	.byte	0x04, 0x2f
        /*0c62*/ 	.short	(.L_577 - .L_576)
	.align		4
.L_576:
        /*0c64*/ 	.word	index@(_ZN2at6native29vectorized_elementwise_kernelILi8EZZZNS0_15binary_internal21div_trunc_kernel_cudaERNS_18TensorIteratorBaseEENKUlvE0_clEvENKUlvE_clEvEUldE_St5arrayIPcLm2EEEEviT0_T1_)
        /*0c68*/ 	.word	0x00000004


	//----- nvinfo : EIATTR_FRAME_SIZE
	.align		4
.L_577:
        /*0c6c*/ 	.byte	0x04, 0x11
        /*0c6e*/ 	.short	(.L_579 - .L_578)
	.align		4
.L_578:
        /*0c70*/ 	.word	index@(_ZN2at6native29vectorized_elementwise_kernelILi8EZZZNS0_15binary_internal21div_trunc_kernel_cudaERNS_18TensorIteratorBaseEENKUlvE0_clEvENKUlvE_clEvEUldE_St5arrayIPcLm2EEEEviT0_T1_)
        /*0c74*/ 	.word	0x00000000


	//----- nvinfo : EIATTR_REGCOUNT
	.align		4
.L_579:
        /*0c78*/ 	.byte	0x04, 0x2f
        /*0c7a*/ 	.short	(.L_581 - .L_580)
	.align		4
.L_580:
        /*0c7c*/ 	.word	index@(_ZN2at6native29vectorized_elementwise_kernelILi4EZZZNS0_15binary_internal21div_trunc_kernel_cudaERNS_18TensorIteratorBaseEENKUlvE0_clEvENKUlvE_clEvEUldE_St5arrayIPcLm2EEEEviT0_T1_)
        /*0c80*/ 	.word	0x00000020


	//----- nvinfo : EIATTR_FRAME_SIZE
	.align		4
.L_581:
        /*0c84*/ 	.byte	0x04, 0x11
        /*0c86*/ 	.short	(.L_583 - .L_582)
	.align		4
.L_582:
        /*0c88*/ 	.word	index@(_ZN2at6native29vectorized_elementwise_kernelILi4EZZZNS0_15binary_internal21div_trunc_kernel_cudaERNS_18TensorIteratorBaseEENKUlvE0_clEvENKUlvE_clEvEUldE_St5arrayIPcLm2EEEEviT0_T1_)
        /*0c8c*/ 	.word	0x00000000


	//----- nvinfo : EIATTR_REGCOUNT
	.align		4
.L_583:
        /*0c90*/ 	.byte	0x04, 0x2f
        /*0c92*/ 	.short	(.L_585 - .L_584)
	.align		4
.L_584:
        /*0c94*/ 	.word	index@(_ZN2at6native29vectorized_elementwise_kernelILi2EZZZNS0_15binary_internal21div_trunc_kernel_cudaERNS_18TensorIteratorBaseEENKUlvE0_clEvENKUlvE_clEvEUldE_St5arrayIPcLm2EEEEviT0_T1_)
        /*0c98*/ 	.word	0x00000020


	//----- nvinfo : EIATTR_FRAME_SIZE
	.align		4
.L_585:
        /*0c9c*/ 	.byte	0x04, 0x11
        /*0c9e*/ 	.short	(.L_587 - .L_586)
	.align		4
.L_586:
        /*0ca0*/ 	.word	index@(_ZN2at6native29vectorized_elementwise_kernelILi2EZZZNS0_15binary_internal21div_trunc_kernel_cudaERNS_18TensorIteratorBaseEENKUlvE0_clEvENKUlvE_clEvEUldE_St5arrayIPcLm2EEEEviT0_T1_)
        /*0ca4*/ 	.word	0x00000000


	//----- nvinfo : EIATTR_REGCOUNT
	.align		4
.L_587:
        /*0ca8*/ 	.byte	0x04, 0x2f
        /*0caa*/ 	.short	(.L_589 - .L_588)
	.align		4
.L_588:
        /*0cac*/ 	.word	index@(_ZN2at6native27unrolled_elementwise_kernelIZZZNS0_15binary_internal21div_trunc_kernel_cudaERNS_18TensorIteratorBaseEENKUlvE0_clEvENKUlvE_clEvEUldE_St5arrayIPcLm2EELi4E23TrivialOffsetCalculatorILi1EjESC_NS0_6memory15LoadWithoutCastENSD_16StoreWithoutCastEEEviT_T0_T2_T3_T4_T5_)
        /*0cb0*/ 	.word	0x00000018


	//----- nvinfo : EIATTR_FRAME_SIZE
	.align		4
.L_589:
        /*0cb4*/ 	.byte	0x04, 0x11
        /*0cb6*/ 	.short	(.L_591 - .L_590)
	.align		4
.L_590:
        /*0cb8*/ 	.word	index@(_ZN2at6native27unrolled_elementwise_kernelIZZZNS0_15binary_internal21div_trunc_kernel_cudaERNS_18TensorIteratorBaseEENKUlvE0_clEvENKUlvE_clEvEUldE_St5arrayIPcLm2EELi4E23TrivialOffsetCalculatorILi1EjESC_NS0_6memory15LoadWithoutCastENSD_16StoreWithoutCastEEEviT_T0_T2_T3_T4_T5_)
        /*0cbc*/ 	.word	0x00000000


	//----- nvinfo : EIATTR_REGCOUNT
	.align		4
.L_591:
        /*0cc0*/ 	.byte	0x04, 0x2f
        /*0cc2*/ 	.short	(.L_593 - .L_592)
	.align		4
.L_592:
        /*0cc4*/ 	.word	index@(_ZN2at6native18elementwise_kernelILi128ELi2EZNS0_22gpu_kernel_impl_nocastIZZZNS0_15binary_internal21div_trunc_kernel_cudaERNS_18TensorIteratorBaseEENKUlvE0_clEvENKUlvE_clEvEUldE_EEvS5_RKT_EUliE_EEviT1_)
        /*0cc8*/ 	.word	0x00000014


	//----- nvinfo : EIATTR_FRAME_SIZE
	.align		4
.L_593:
        /*0ccc*/ 	.byte	0x04, 0x11
        /*0cce*/ 	.short	(.L_595 - .L_594)
	.align		4
.L_594:
        /*0cd0*/ 	.word	index@(_ZN2at6native18elementwise_kernelILi128ELi2EZNS0_22gpu_kernel_impl_nocastIZZZNS0_15binary_internal21div_trunc_kernel_cudaERNS_18TensorIteratorBaseEENKUlvE0_clEvENKUlvE_clEvEUldE_EEvS5_RKT_EUliE_EEviT1_)
        /*0cd4*/ 	.word	0x00000000


	//----- nvinfo : EIATTR_REGCOUNT
	.align		4
.L_595:
        /*0cd8*/ 	.byte	0x04, 0x2f
        /*0cda*/ 	.short	(.L_597 - .L_596)
	.align		4
.L_596:
        /*0cdc*/ 	.word	index@(_ZN2at6native27unrolled_elementwise_kernelIZZZNS0_15binary_internal21div_trunc_kernel_cudaERNS_18TensorIteratorBaseEENKUlvE0_clEvENKUlvE_clEvEUldE_St5arrayIPcLm2EELi4E23TrivialOffsetCalculatorILi1EjESC_NS0_6memory12LoadWithCastILi1EEENSD_13StoreWithCastILi1EEEEEviT_T0_T2_T3_T4_T5_)
        /*0ce0*/ 	.word	0x00000024


	//----- nvinfo : EIATTR_FRAME_SIZE
	.align		4
.L_597:
        /*0ce4*/ 	.byte	0x04, 0x11
        /*0ce6*/ 	.short	(.L_599 - .L_598)
	.align		4
.L_598:
        /*0ce8*/ 	.word	index@(_ZN2at6native27unrolled_elementwise_kernelIZZZNS0_15binary_internal21div_trunc_kernel_cudaERNS_18TensorIteratorBaseEENKUlvE0_clEvENKUlvE_clEvEUldE_St5arrayIPcLm2EELi4E23TrivialOffsetCalculatorILi1EjESC_NS0_6memory12LoadWithCastILi1EEENSD_13StoreWithCastILi1EEEEEviT_T0_T2_T3_T4_T5_)
        /*0cec*/ 	.word	0x00000000


	//----- nvinfo : EIATTR_REGCOUNT
	.align		4
.L_599:
        /*0cf0*/ 	.byte	0x04, 0x2f
        /*0cf2*/ 	.short	(.L_601 - .L_600)
	.align		4
.L_600:
        /*0cf4*/ 	.word	index@(_ZN2at6native18elementwise_kernelILi128ELi4EZNS0_15gpu_kernel_implIZZZNS0_15binary_internal21div_trunc_kernel_cudaERNS_18TensorIteratorBaseEENKUlvE0_clEvENKUlvE_clEvEUldE_EEvS5_RKT_EUliE_EEviT1_)
        /*0cf8*/ 	.word	0x00000018


	//----- nvinfo : EIATTR_FRAME_SIZE
	.align		4
.L_601:
        /*0cfc*/ 	.byte	0x04, 0x11
        /*0cfe*/ 	.short	(.L_603 - .L_602)
	.align		4
.L_602:
        /*0d00*/ 	.word	index@(_ZN2at6native18elementwise_kernelILi128ELi4EZNS0_15gpu_kernel_implIZZZNS0_15binary_internal21div_trunc_kernel_cudaERNS_18TensorIteratorBaseEENKUlvE0_clEvENKUlvE_clEvEUldE_EEvS5_RKT_EUliE_EEviT1_)
        /*0d04*/ 	.word	0x00000000


	//----- nvinfo : EIATTR_REGCOUNT
	.align		4
.L_603:
        /*0d08*/ 	.byte	0x04, 0x2f
        /*0d0a*/ 	.short	(.L_605 - .L_604)
	.align		4
.L_604:
        /*0d0c*/ 	.word	index@(_ZN2at6native29vectorized_elementwise_kernelILi8EZZZNS0_15binary_internal21div_trunc_kernel_cudaERNS_18TensorIteratorBaseEENKUlvE0_clEvENKUlvE0_clEvEUlfE_St5arrayIPcLm2EEEEviT0_T1_)
        /*0d10*/ 	.word	0x00000004


	//----- nvinfo : EIATTR_FRAME_SIZE
	.align		4
.L_605:
        /*0d14*/ 	.byte	0x04, 0x11
        /*0d16*/ 	.short	(.L_607 - .L_606)
	.align		4
.L_606:
        /*0d18*/ 	.word	index@(_ZN2at6native29vectorized_elementwise_kernelILi8EZZZNS0_15binary_internal21div_trunc_kernel_cudaERNS_18TensorIteratorBaseEENKUlvE0_clEvENKUlvE0_clEvEUlfE_St5arrayIPcLm2EEEEviT0_T1_)
        /*0d1c*/ 	.word	0x00000000


	//----- nvinfo : EIATTR_REGCOUNT
	.align		4
.L_607:
        /*0d20*/ 	.byte	0x04, 0x2f
        /*0d22*/ 	.short	(.L_609 - .L_608)
	.align		4
.L_608:
        /*0d24*/ 	.word	index@(_ZN2at6native29vectorized_elementwise_kernelILi4EZZZNS0_15binary_internal21div_trunc_kernel_cudaERNS_18TensorIteratorBaseEENKUlvE0_clEvENKUlvE0_clEvEUlfE_St5arrayIPcLm2EEEEviT0_T1_)
        /*0d28*/ 	.word	0x00000020


	//----- nvinfo : EIATTR_FRAME_SIZE
	.align		4
.L_609:
        /*0d2c*/ 	.byte	0x04, 0x11
        /*0d2e*/ 	.short	(.L_611 - .L_610)
	.align		4
.L_610:
        /*0d30*/ 	.word	index@(_ZN2at6native29vectorized_elementwise_kernelILi4EZZZNS0_15binary_internal21div_trunc_kernel_cudaERNS_18TensorIteratorBaseEENKUlvE0_clEvENKUlvE0_clEvEUlfE_St5arrayIPcLm2EEEEviT0_T1_)
        /*0d34*/ 	.word	0x00000000


	//----- nvinfo : EIATTR_REGCOUNT
	.align		4
.L_611:
        /*0d38*/ 	.byte	0x04, 0x2f
        /*0d3a*/ 	.short	(.L_613 - .L_612)
	.align		4
.L_612:
        /*0d3c*/ 	.word	index@(_ZN2at6native29vectorized_elementwise_kernelILi2EZZZNS0_15binary_internal21div_trunc_kernel_cudaERNS_18TensorIteratorBaseEENKUlvE0_clEvENKUlvE0_clEvEUlfE_St5arrayIPcLm2EEEEviT0_T1_)
        /*0d40*/ 	.word	0x00000020


	//----- nvinfo : EIATTR_FRAME_SIZE
	.align		4
.L_613:
        /*0d44*/ 	.byte	0x04, 0x11
        /*0d46*/ 	.short	(.L_615 - .L_614)
	.align		4
.L_614:
        /*0d48*/ 	.word	index@(_ZN2at6native29vectorized_elementwise_kernelILi2EZZZNS0_15binary_internal21div_trunc_kernel_cudaERNS_18TensorIteratorBaseEENKUlvE0_clEvENKUlvE0_clEvEUlfE_St5arrayIPcLm2EEEEviT0_T1_)
        /*0d4c*/ 	.word	0x00000000


	//----- nvinfo : EIATTR_REGCOUNT
	.align		4
.L_615:
        /*0d50*/ 	.byte	0x04, 0x2f
        /*0d52*/ 	.short	(.L_617 - .L_616)
	.align		4
.L_616:
        /*0d54*/ 	.word	index@(_ZN2at6native27unrolled_elementwise_kernelIZZZNS0_15binary_internal21div_trunc_kernel_cudaERNS_18TensorIteratorBaseEENKUlvE0_clEvENKUlvE0_clEvEUlfE_St5arrayIPcLm2EELi4E23TrivialOffsetCalculatorILi1EjESC_NS0_6memory15LoadWithoutCastENSD_16StoreWithoutCastEEEviT_T0_T2_T3_T4_T5_)
        /*0d58*/ 	.word	0x00000014


	//----- nvinfo : EIATTR_FRAME_SIZE
	.align		4
.L_617:
        /*0d5c*/ 	.byte	0x04, 0x11
        /*0d5e*/ 	.short	(.L_619 - .L_618)
	.align		4
.L_618:
        /*0d60*/ 	.word	index@(_ZN2at6native27unrolled_elementwise_kernelIZZZNS0_15binary_internal21div_trunc_kernel_cudaERNS_18TensorIteratorBaseEENKUlvE0_clEvENKUlvE0_clEvEUlfE_St5arrayIPcLm2EELi4E23TrivialOffsetCalculatorILi1EjESC_NS0_6memory15LoadWithoutCastENSD_16StoreWithoutCastEEEviT_T0_T2_T3_T4_T5_)
        /*0d64*/ 	.word	0x00000000


	//----- nvinfo : EIATTR_REGCOUNT
	.align		4
.L_619:
        /*0d68*/ 	.byte	0x04, 0x2f
        /*0d6a*/ 	.short	(.L_621 - .L_620)
	.align		4
.L_620:
        /*0d6c*/ 	.word	index@(_ZN2at6native18elementwise_kernelILi128ELi2EZNS0_22gpu_kernel_impl_nocastIZZZNS0_15binary_internal21div_trunc_kernel_cudaERNS_18TensorIteratorBaseEENKUlvE0_clEvENKUlvE0_clEvEUlfE_EEvS5_RKT_EUliE_EEviT1_)
        /*0d70*/ 	.word	0x00000014


	//----- nvinfo : EIATTR_FRAME_SIZE
	.align		4
.L_621:
        /*0d74*/ 	.byte	0x04, 0x11
        /*0d76*/ 	.short	(.L_623 - .L_622)
	.align		4
.L_622:
        /*0d78*/ 	.word	index@(_ZN2at6native18elementwise_kernelILi128ELi2EZNS0_22gpu_kernel_impl_nocastIZZZNS0_15binary_internal21div_trunc_kernel_cudaERNS_18TensorIteratorBaseEENKUlvE0_clEvENKUlvE0_clEvEUlfE_EEvS5_RKT_EUliE_EEviT1_)
        /*0d7c*/ 	.word	0x00000000


	//----- nvinfo : EIATTR_REGCOUNT
	.align		4
.L_623:
        /*0d80*/ 	.byte	0x04, 0x2f
        /*0d82*/ 	.short	(.L_625 - .L_624)
	.align		4
.L_624:
        /*0d84*/ 	.word	index@(_ZN2at6native27unrolled_elementwise_kernelIZZZNS0_15binary_internal21div_trunc_kernel_cudaERNS_18TensorIteratorBaseEENKUlvE0_clEvENKUlvE0_clEvEUlfE_St5arrayIPcLm2EELi4E23TrivialOffsetCalculatorILi1EjESC_NS0_6memory12LoadWithCastILi1EEENSD_13StoreWithCastILi1EEEEEviT_T0_T2_T3_T4_T5_)
        /*0d88*/ 	.word	0x0000001d


	//----- nvinfo : EIATTR_FRAME_SIZE
	.align		4
.L_625:
        /*0d8c*/ 	.byte	0x04, 0x11
        /*0d8e*/ 	.short	(.L_627 - .L_626)
	.align		4
.L_626:
        /*0d90*/ 	.word	index@(_ZN2at6native27unrolled_elementwise_kernelIZZZNS0_15binary_internal21div_trunc_kernel_cudaERNS_18TensorIteratorBaseEENKUlvE0_clEvENKUlvE0_clEvEUlfE_St5arrayIPcLm2EELi4E23TrivialOffsetCalculatorILi1EjESC_NS0_6memory12LoadWithCastILi1EEENSD_13StoreWithCastILi1EEEEEviT_T0_T2_T3_T4_T5_)
        /*0d94*/ 	.word	0x00000000


	//----- nvinfo : EIATTR_REGCOUNT
	.align		4
.L_627:
        /*0d98*/ 	.byte	0x04, 0x2f
        /*0d9a*/ 	.short	(.L_629 - .L_628)
	.align		4
.L_628:
        /*0d9c*/ 	.word	index@(_ZN2at6native18elementwise_kernelILi128ELi4EZNS0_15gpu_kernel_implIZZZNS0_15binary_internal21div_trunc_kernel_cudaERNS_18TensorIteratorBaseEENKUlvE0_clEvENKUlvE0_clEvEUlfE_EEvS5_RKT_EUliE_EEviT1_)
        /*0da0*/ 	.word	0x00000018


	//----- nvinfo : EIATTR_FRAME_SIZE
	.align		4
.L_629:
        /*0da4*/ 	.byte	0x04, 0x11
        /*0da6*/ 	.short	(.L_631 - .L_630)
	.align		4
.L_630:
        /*0da8*/ 	.word	index@(_ZN2at6native18elementwise_kernelILi128ELi4EZNS0_15gpu_kernel_implIZZZNS0_15binary_internal21div_trunc_kernel_cudaERNS_18TensorIteratorBaseEENKUlvE0_clEvENKUlvE0_clEvEUlfE_EEvS5_RKT_EUliE_EEviT1_)
        /*0dac*/ 	.word	0x00000000


	//----- nvinfo : EIATTR_REGCOUNT
	.align		4
.L_631:
        /*0db0*/ 	.byte	0x04, 0x2f
        /*0db2*/ 	.short	(.L_633 - .L_632)
	.align		4
.L_632:
        /*0db4*/ 	.word	index@(_ZN2at6native29vectorized_elementwise_kernelILi8EZZZNS0_15binary_internal21div_trunc_kernel_cudaERNS_18TensorIteratorBaseEENKUlvE0_clEvENKUlvE1_clEvEUlN3c104HalfEE_St5arrayIPcLm2EEEEviT0_T1_)
        /*0db8*/ 	.word	0x00000004


	//----- nvinfo : EIATTR_FRAME_SIZE
	.align		4
.L_633:
        /*0dbc*/ 	.byte	0x04, 0x11
        /*0dbe*/ 	.short	(.L_635 - .L_634)
	.align		4
.L_634:
        /*0dc0*/ 	.word	index@(_ZN2at6native29vectorized_elementwise_kernelILi8EZZZNS0_15binary_internal21div_trunc_kernel_cudaERNS_18TensorIteratorBaseEENKUlvE0_clEvENKUlvE1_clEvEUlN3c104HalfEE_St5arrayIPcLm2EEEEviT0_T1_)
        /*0dc4*/ 	.word	0x00000000


	//----- nvinfo : EIATTR_REGCOUNT
	.align		4
.L_635:
        /*0dc8*/ 	.byte	0x04, 0x2f
        /*0dca*/ 	.short	(.L_637 - .L_636)
	.align		4
.L_636:
        /*0dcc*/ 	.word	index@(_ZN2at6native29vectorized_elementwise_kernelILi4EZZZNS0_15binary_internal21div_trunc_kernel_cudaERNS_18TensorIteratorBaseEENKUlvE0_clEvENKUlvE1_clEvEUlN3c104HalfEE_St5arrayIPcLm2EEEEviT0_T1_)
        /*0dd0*/ 	.word	0x00000020


	//----- nvinfo : EIATTR_FRAME_SIZE
	.align		4
.L_637:
        /*0dd4*/ 	.byte	0x04, 0x11
        /*0dd6*/ 	.short	(.L_639 - .L_638)
	.align		4
.L_638:
        /*0dd8*/ 	.word	index@(_ZN2at6native29vectorized_elementwise_kernelILi4EZZZNS0_15binary_internal21div_trunc_kernel_cudaERNS_18TensorIteratorBaseEENKUlvE0_clEvENKUlvE1_clEvEUlN3c104HalfEE_St5arrayIPcLm2EEEEviT0_T1_)
        /*0ddc*/ 	.word	0x00000000


	//----- nvinfo : EIATTR_REGCOUNT
	.align		4
.L_639:
        /*0de0*/ 	.byte	0x04, 0x2f
        /*0de2*/ 	.short	(.L_641 - .L_640)
	.align		4
.L_640:
        /*0de4*/ 	.word	index@(_ZN2at6native29vectorized_elementwise_kernelILi2EZZZNS0_15binary_internal21div_trunc_kernel_cudaERNS_18TensorIteratorBaseEENKUlvE0_clEvENKUlvE1_clEvEUlN3c104HalfEE_St5arrayIPcLm2EEEEviT0_T1_)
        /*0de8*/ 	.word	0x00000020


	//----- nvinfo : EIATTR_FRAME_SIZE
	.align		4
.L_641:
        /*0dec*/ 	.byte	0x04, 0x11
        /*0dee*/ 	.short	(.L_643 - .L_642)
	.align		4
.L_642:
        /*0df0*/ 	.word	index@(_ZN2at6native29vectorized_elementwise_kernelILi2EZZZNS0_15binary_internal21div_trunc_kernel_cudaERNS_18TensorIteratorBaseEENKUlvE0_clEvENKUlvE1_clEvEUlN3c104HalfEE_St5arrayIPcLm2EEEEviT0_T1_)
        /*0df4*/ 	.word	0x00000000


	//----- nvinfo : EIATTR_REGCOUNT
	.align		4
.L_643:
        /*0df8*/ 	.byte	0x04, 0x2f
        /*0dfa*/ 	.short	(.L_645 - .L_644)
	.align		4
.L_644:
        /*0dfc*/ 	.word	index@(_ZN2at6native27unrolled_elementwise_kernelIZZZNS0_15binary_internal21div_trunc_kernel_cudaERNS_18TensorIteratorBaseEENKUlvE0_clEvENKUlvE1_clEvEUlN3c104HalfEE_St5arrayIPcLm2EELi4E23TrivialOffsetCalculatorILi1EjESE_NS0_6memory15LoadWithoutCastENSF_16StoreWithoutCastEEEviT_T0_T2_T3_T4_T5_)
        /*0e00*/ 	.word	0x00000018


	//----- nvinfo : EIATTR_FRAME_SIZE
	.align		4
.L_645:
        /*0e04*/ 	.byte	0x04, 0x11
        /*0e06*/ 	.short	(.L_647 - .L_646)
	.align		4
.L_646:
        /*0e08*/ 	.word	index@(_ZN2at6native27unrolled_elementwise_kernelIZZZNS0_15binary_internal21div_trunc_kernel_cudaERNS_18TensorIteratorBaseEENKUlvE0_clEvENKUlvE1_clEvEUlN3c104HalfEE_St5arrayIPcLm2EELi4E23TrivialOffsetCalculatorILi1EjESE_NS0_6memory15LoadWithoutCastENSF_16StoreWithoutCastEEEviT_T0_T2_T3_T4_T5_)
        /*0e0c*/ 	.word	0x00000000


	//----- nvinfo : EIATTR_REGCOUNT
	.align		4
.L_647:
        /*0e10*/ 	.byte	0x04, 0x2f
        /*0e12*/ 	.short	(.L_649 - .L_648)
	.align		4
.L_648:
        /*0e14*/ 	.word	index@(_ZN2at6native18elementwise_kernelILi128ELi4EZNS0_22gpu_kernel_impl_nocastIZZZNS0_15binary_internal21div_trunc_kernel_cudaERNS_18TensorIteratorBaseEENKUlvE0_clEvENKUlvE1_clEvEUlN3c104HalfEE_EEvS5_RKT_EUliE_EEviT1_)
        /*0e18*/ 	.word	0x00000014


	//----- nvinfo : EIATTR_FRAME_SIZE
	.align		4
.L_649:
        /*0e1c*/ 	.byte	0x04, 0x11
        /*0e1e*/ 	.short	(.L_651 - .L_650)
	.align		4
.L_650:
        /*0e20*/ 	.word	index@(_ZN2at6native18elementwise_kernelILi128ELi4EZNS0_22gpu_kernel_impl_nocastIZZZNS0_15binary_internal21div_trunc_kernel_cudaERNS_18TensorIteratorBaseEENKUlvE0_clEvENKUlvE1_clEvEUlN3c104HalfEE_EEvS5_RKT_EUliE_EEviT1_)
        /*0e24*/ 	.word	0x00000000


	//----- nvinfo : EIATTR_REGCOUNT
	.align		4
.L_651:
        /*0e28*/ 	.byte	0x04, 0x2f
        /*0e2a*/ 	.short	(.L_653 - .L_652)
	.align		4
.L_652:
        /*0e2c*/ 	.word	index@(_ZN2at6native27unrolled_elementwise_kernelIZZZNS0_15binary_internal21div_trunc_kernel_cudaERNS_18TensorIteratorBaseEENKUlvE0_clEvENKUlvE1_clEvEUlN3c104HalfEE_St5arrayIPcLm2EELi4E23TrivialOffsetCalculatorILi1EjESE_NS0_6memory12LoadWithCastILi1EEENSF_13StoreWithCastILi1EEEEEviT_T0_T2_T3_T4_T5_)
        /*0e30*/ 	.word	0x0000001c


	//----- nvinfo : EIATTR_FRAME_SIZE
	.align		4
.L_653:
        /*0e34*/ 	.byte	0x04, 0x11
        /*0e36*/ 	.short	(.L_655 - .L_654)
	.align		4
.L_654:
        /*0e38*/ 	.word	index@(_ZN2at6native27unrolled_elementwise_kernelIZZZNS0_15binary_internal21div_trunc_kernel_cudaERNS_18TensorIteratorBaseEENKUlvE0_clEvENKUlvE1_clEvEUlN3c104HalfEE_St5arrayIPcLm2EELi4E23TrivialOffsetCalculatorILi1EjESE_NS0_6memory12LoadWithCastILi1EEENSF_13StoreWithCastILi1EEEEEviT_T0_T2_T3_T4_T5_)
        /*0e3c*/ 	.word	0x00000000


	//----- nvinfo : EIATTR_REGCOUNT
	.align		4
.L_655:
        /*0e40*/ 	.byte	0x04, 0x2f
        /*0e42*/ 	.short	(.L_657 - .L_656)
	.align		4
.L_656:
        /*0e44*/ 	.word	index@(_ZN2at6native18elementwise_kernelILi128ELi4EZNS0_15gpu_kernel_implIZZZNS0_15binary_internal21div_trunc_kernel_cudaERNS_18TensorIteratorBaseEENKUlvE0_clEvENKUlvE1_clEvEUlN3c104HalfEE_EEvS5_RKT_EUliE_EEviT1_)
        /*0e48*/ 	.word	0x00000018


	//----- nvinfo : EIATTR_FRAME_SIZE
	.align		4
.L_657:
        /*0e4c*/ 	.byte	0x04, 0x11
        /*0e4e*/ 	.short	(.L_659 - .L_658)
	.align		4
.L_658:
        /*0e50*/ 	.word	index@(_ZN2at6native18elementwise_kernelILi128ELi4EZNS0_15gpu_kernel_implIZZZNS0_15binary_internal21div_trunc_kernel_cudaERNS_18TensorIteratorBaseEENKUlvE0_clEvENKUlvE1_clEvEUlN3c104HalfEE_EEvS5_RKT_EUliE_EEviT1_)
        /*0e54*/ 	.word	0x00000000


	//----- nvinfo : EIATTR_REGCOUNT
	.align		4
.L_659:
        /*0e58*/ 	.byte	0x04, 0x2f
        /*0e5a*/ 	.short	(.L_661 - .L_660)
	.align		4
.L_660:
        /*0e5c*/ 	.word	index@(_ZN2at6native29vectorized_elementwise_kernelILi8EZZZNS0_15binary_internal21div_trunc_kernel_cudaERNS_18TensorIteratorBaseEENKUlvE0_clEvENKUlvE2_clEvEUlN3c108BFloat16EE_St5arrayIPcLm2EEEEviT0_T1_)
        /*0e60*/ 	.word	0x00000004


	//----- nvinfo : EIATTR_FRAME_SIZE
	.align		4
.L_661:
        /*0e64*/ 	.byte	0x04, 0x11
        /*0e66*/ 	.short	(.L_663 - .L_662)
	.align		4
.L_662:
        /*0e68*/ 	.word	index@(_ZN2at6native29vectorized_elementwise_kernelILi8EZZZNS0_15binary_internal21div_trunc_kernel_cudaERNS_18TensorIteratorBaseEENKUlvE0_clEvENKUlvE2_clEvEUlN3c108BFloat16EE_St5arrayIPcLm2EEEEviT0_T1_)
        /*0e6c*/ 	.word	0x00000000


	//----- nvinfo : EIATTR_REGCOUNT
	.align		4
.L_663:
        /*0e70*/ 	.byte	0x04, 0x2f
        /*0e72*/ 	.short	(.L_665 - .L_664)
	.align		4
.L_664:
        /*0e74*/ 	.word	index@(_ZN2at6native29vectorized_elementwise_kernelILi4EZZZNS0_15binary_internal21div_trunc_kernel_cudaERNS_18TensorIteratorBaseEENKUlvE0_clEvENKUlvE2_clEvEUlN3c108BFloat16EE_St5arrayIPcLm2EEEEviT0_T1_)
        /*0e78*/ 	.word	0x00000020


	//----- nvinfo : EIATTR_FRAME_SIZE
	.align		4
.L_665:
        /*0e7c*/ 	.byte	0x04, 0x11
        /*0e7e*/ 	.short	(.L_667 - .L_666)
	.align		4
.L_666:
        /*0e80*/ 	.word	index@(_ZN2at6native29vectorized_elementwise_kernelILi4EZZZNS0_15binary_internal21div_trunc_kernel_cudaERNS_18TensorIteratorBaseEENKUlvE0_clEvENKUlvE2_clEvEUlN3c108BFloat16EE_St5arrayIPcLm2EEEEviT0_T1_)
        /*0e84*/ 	.word	0x00000000


	//----- nvinfo : EIATTR_REGCOUNT
	.align		4
.L_667:
        /*0e88*/ 	.byte	0x04, 0x2f
        /*0e8a*/ 	.short	(.L_669 - .L_668)
	.align		4
.L_668:
        /*0e8c*/ 	.word	index@(_ZN2at6native29vectorized_elementwise_kernelILi2EZZZNS0_15binary_internal21div_trunc_kernel_cudaERNS_18TensorIteratorBaseEENKUlvE0_clEvENKUlvE2_clEvEUlN3c108BFloat16EE_St5arrayIPcLm2EEEEviT0_T1_)
        /*0e90*/ 	.word	0x00000020


	//----- nvinfo : EIATTR_FRAME_SIZE
	.align		4
.L_669:
        /*0e94*/ 	.byte	0x04, 0x11
        /*0e96*/ 	.short	(.L_671 - .L_670)
	.align		4
.L_670:
        /*0e98*/ 	.word	index@(_ZN2at6native29vectorized_elementwise_kernelILi2EZZZNS0_15binary_internal21div_trunc_kernel_cudaERNS_18TensorIteratorBaseEENKUlvE0_clEvENKUlvE2_clEvEUlN3c108BFloat16EE_St5arrayIPcLm2EEEEviT0_T1_)
        /*0e9c*/ 	.word	0x00000000


	//----- nvinfo : EIATTR_REGCOUNT
	.align		4
.L_671:
        /*0ea0*/ 	.byte	0x04, 0x2f
        /*0ea2*/ 	.short	(.L_673 - .L_672)
	.align		4
.L_672:
        /*0ea4*/ 	.word	index@(_ZN2at6native27unrolled_elementwise_kernelIZZZNS0_15binary_internal21div_trunc_kernel_cudaERNS_18TensorIteratorBaseEENKUlvE0_clEvENKUlvE2_clEvEUlN3c108BFloat16EE_St5arrayIPcLm2EELi4E23TrivialOffsetCalculatorILi1EjESE_NS0_6memory15LoadWithoutCastENSF_16StoreWithoutCastEEEviT_T0_T2_T3_T4_T5_)
        /*0ea8*/ 	.word	0x00000018


	//----- nvinfo : EIATTR_FRAME_SIZE
	.align		4
.L_673:
        /*0eac*/ 	.byte	0x04, 0x11
        /*0eae*/ 	.short	(.L_675 - .L_674)
	.align		4
.L_674:
        /*0eb0*/ 	.word	index@(_ZN2at6native27unrolled_elementwise_kernelIZZZNS0_15binary_internal21div_trunc_kernel_cudaERNS_18TensorIteratorBaseEENKUlvE0_clEvENKUlvE2_clEvEUlN3c108BFloat16EE_St5arrayIPcLm2EELi4E23TrivialOffsetCalculatorILi1EjESE_NS0_6memory15LoadWithoutCastENSF_16StoreWithoutCastEEEviT_T0_T2_T3_T4_T5_)
        /*0eb4*/ 	.word	0x00000000


	//----- nvinfo : EIATTR_REGCOUNT
	.align		4
.L_675:
        /*0eb8*/ 	.byte	0x04, 0x2f
        /*0eba*/ 	.short	(.L_677 - .L_676)
	.align		4
.L_676:
        /*0ebc*/ 	.word	index@(_ZN2at6native18elementwise_kernelILi128ELi4EZNS0_22gpu_kernel_impl_nocastIZZZNS0_15binary_internal21div_trunc_kernel_cudaERNS_18TensorIteratorBaseEENKUlvE0_clEvENKUlvE2_clEvEUlN3c108BFloat16EE_EEvS5_RKT_EUliE_EEviT1_)
        /*0ec0*/ 	.word	0x00000014


	//----- nvinfo : EIATTR_FRAME_SIZE
	.align		4
.L_677:
        /*0ec4*/ 	.byte	0x04, 0x11
        /*0ec6*/ 	.short	(.L_679 - .L_678)
	.align		4
.L_678:
        /*0ec8*/ 	.word	index@(_ZN2at6native18elementwise_kernelILi128ELi4EZNS0_22gpu_kernel_impl_nocastIZZZNS0_15binary_internal21div_trunc_kernel_cudaERNS_18TensorIteratorBaseEENKUlvE0_clEvENKUlvE2_clEvEUlN3c108BFloat16EE_EEvS5_RKT_EUliE_EEviT1_)
        /*0ecc*/ 	.word	0x00000000


	//----- nvinfo : EIATTR_REGCOUNT
	.align		4
.L_679:
        /*0ed0*/ 	.byte	0x04, 0x2f
        /*0ed2*/ 	.short	(.L_681 - .L_680)
	.align		4
.L_680:
        /*0ed4*/ 	.word	index@(_ZN2at6native27unrolled_elementwise_kernelIZZZNS0_15binary_internal21div_trunc_kernel_cudaERNS_18TensorIteratorBaseEENKUlvE0_clEvENKUlvE2_clEvEUlN3c108BFloat16EE_St5arrayIPcLm2EELi4E23TrivialOffsetCalculatorILi1EjESE_NS0_6memory12LoadWithCastILi1EEENSF_13StoreWithCastILi1EEEEEviT_T0_T2_T3_T4_T5_)
        /*0ed8*/ 	.word	0x0000001c


	//----- nvinfo : EIATTR_FRAME_SIZE
	.align		4
.L_681:
        /*0edc*/ 	.byte	0x04, 0x11
        /*0ede*/ 	.short	(.L_683 - .L_682)
	.align		4
.L_682:
        /*0ee0*/ 	.word	index@(_ZN2at6native27unrolled_elementwise_kernelIZZZNS0_15binary_internal21div_trunc_kernel_cudaERNS_18TensorIteratorBaseEENKUlvE0_clEvENKUlvE2_clEvEUlN3c108BFloat16EE_St5arrayIPcLm2EELi4E23TrivialOffsetCalculatorILi1EjESE_NS0_6memory12LoadWithCastILi1EEENSF_13StoreWithCastILi1EEEEEviT_T0_T2_T3_T4_T5_)
        /*0ee4*/ 	.word	0x00000000


	//----- nvinfo : EIATTR_REGCOUNT
	.align		4
.L_683:
        /*0ee8*/ 	.byte	0x04, 0x2f
        /*0eea*/ 	.short	(.L_685 - .L_684)
	.align		4
.L_684:
        /*0eec*/ 	.word	index@(_ZN2at6native18elementwise_kernelILi128ELi4EZNS0_15gpu_kernel_implIZZZNS0_15binary_internal21div_trunc_kernel_cudaERNS_18TensorIteratorBaseEENKUlvE0_clEvENKUlvE2_clEvEUlN3c108BFloat16EE_EEvS5_RKT_EUliE_EEviT1_)
        /*0ef0*/ 	.word	0x00000018


	//----- nvinfo : EIATTR_FRAME_SIZE
	.align		4
.L_685:
        /*0ef4*/ 	.byte	0x04, 0x11
        /*0ef6*/ 	.short	(.L_687 - .L_686)
	.align		4
.L_686:
        /*0ef8*/ 	.word	index@(_ZN2at6native18elementwise_kernelILi128ELi4EZNS0_15gpu_kernel_implIZZZNS0_15binary_internal21div_trunc_kernel_cudaERNS_18TensorIteratorBaseEENKUlvE0_clEvENKUlvE2_clEvEUlN3c108BFloat16EE_EEvS5_RKT_EUliE_EEviT1_)
        /*0efc*/ 	.word	0x00000000


	//----- nvinfo : EIATTR_REGCOUNT
	.align		4
.L_687:
        /*0f00*/ 	.byte	0x04, 0x2f
        /*0f02*/ 	.short	(.L_689 - .L_688)
	.align		4
.L_688:
        /*0f04*/ 	.word	index@(_ZN2at6native29vectorized_elementwise_kernelILi8ENS0_13AUnaryFunctorIdddZZZNS0_15binary_internal21div_trunc_kernel_cudaERNS_18TensorIteratorBaseEENKUlvE1_clEvENKUlvE_clEvEUlddE_EESt5arrayIPcLm2EEEEviT0_T1_)
        /*0f08*/ 	.word	0x00000004


	//----- nvinfo : EIATTR_FRAME_SIZE
	.align		4
.L_689:
        /*0f0c*/ 	.byte	0x04, 0x11
        /*0f0e*/ 	.short	(.L_691 - .L_690)
	.align		4
.L_690:
        /*0f10*/ 	.word	index@(_ZN2at6native29vectorized_elementwise_kernelILi8ENS0_13AUnaryFunctorIdddZZZNS0_15binary_internal21div_trunc_kernel_cudaERNS_18TensorIteratorBaseEENKUlvE1_clEvENKUlvE_clEvEUlddE_EESt5arrayIPcLm2EEEEviT0_T1_)
        /*0f14*/ 	.word	0x00000000


	//----- nvinfo : EIATTR_REGCOUNT
	.align		4
.L_691:
        /*0f18*/ 	.byte	0x04, 0x2f
        /*0f1a*/ 	.short	(.L_693 - .L_692)
	.align		4
.L_692:
        /*0f1c*/ 	.word	index@(_ZN2at6native29vectorized_elementwise_kernelILi4ENS0_13AUnaryFunctorIdddZZZNS0_15binary_internal21div_trunc_kernel_cudaERNS_18TensorIteratorBaseEENKUlvE1_clEvENKUlvE_clEvEUlddE_EESt5arrayIPcLm2EEEEviT0_T1_)
        /*0f20*/ 	.word	0x00000027


	//----- nvinfo : EIATTR_FRAME_SIZE
	.align		4
.L_693:
        /*0f24*/ 	.byte	0x04, 0x11
        /*0f26*/ 	.short	(.L_695 - .L_694)
	.align		4
.L_694:
        /*0f28*/ 	.word	index@($__internal_17_$__cuda_sm20_div_rn_f64_full)
        /*0f2c*/ 	.word	0x00000000


	//----- nvinfo : EIATTR_FRAME_SIZE
	.align		4
.L_695:
        /*0f30*/ 	.byte	0x04, 0x11
        /*0f32*/ 	.short	(.L_697 - .L_696)
	.align		4
.L_696:
        /*0f34*/ 	.word	index@(_ZN2at6native29vectorized_elementwise_kernelILi4ENS0_13AUnaryFunctorIdddZZZNS0_15binary_internal21div_trunc_kernel_cudaERNS_18TensorIteratorBaseEENKUlvE1_clEvENKUlvE_clEvEUlddE_EESt5arrayIPcLm2EEEEviT0_T1_)
        /*0f38*/ 	.word	0x00000000


	//----- nvinfo : EIATTR_REGCOUNT
	.align		4
.L_697:
        /*0f3c*/ 	.byte	0x04, 0x2f
        /*0f3e*/ 	.short	(.L_699 - .L_698)
	.align		4
.L_698:
        /*0f40*/ 	.word	index@(_ZN2at6native29vectorized_elementwise_kernelILi2ENS0_13AUnaryFunctorIdddZZZNS0_15binary_internal21div_trunc_kernel_cudaERNS_18TensorIteratorBaseEENKUlvE1_clEvENKUlvE_clEvEUlddE_EESt5arrayIPcLm2EEEEviT0_T1_)
        /*0f44*/ 	.word	0x00000027


	//----- nvinfo : EIATTR_FRAME_SIZE
	.align		4
.L_699:
        /*0f48*/ 	.byte	0x04, 0x11
        /*0f4a*/ 	.short	(.L_701 - .L_700)
	.align		4
.L_700:
        /*0f4c*/ 	.word	index@($__internal_16_$__cuda_sm20_div_rn_f64_full)
        /*0f50*/ 	.word	0x00000000


	//----- nvinfo : EIATTR_FRAME_SIZE
	.align		4
.L_701:
        /*0f54*/ 	.byte	0x04, 0x11
        /*0f56*/ 	.short	(.L_703 - .L_702)
	.align		4
.L_702:
        /*0f58*/ 	.word	index@(_ZN2at6native29vectorized_elementwise_kernelILi2ENS0_13AUnaryFunctorIdddZZZNS0_15binary_internal21div_trunc_kernel_cudaERNS_18TensorIteratorBaseEENKUlvE1_clEvENKUlvE_clEvEUlddE_EESt5arrayIPcLm2EEEEviT0_T1_)
        /*0f5c*/ 	.word	0x00000000


	//----- nvinfo : EIATTR_REGCOUNT
	.align		4
.L_703:
        /*0f60*/ 	.byte	0x04, 0x2f
        /*0f62*/ 	.short	(.L_705 - .L_704)
	.align		4
.L_704:
        /*0f64*/ 	.word	index@(_ZN2at6native27unrolled_elementwise_kernelINS0_13AUnaryFunctorIdddZZZNS0_15binary_internal21div_trunc_kernel_cudaERNS_18TensorIteratorBaseEENKUlvE1_clEvENKUlvE_clEvEUlddE_EESt5arrayIPcLm2EELi4E23TrivialOffsetCalculatorILi1EjESE_NS0_6memory15LoadWithoutCastENSF_16StoreWithoutCastEEEviT_T0_T2_T3_T4_T5_)
        /*0f68*/ 	.word	0x00000023


	//----- nvinfo : EIATTR_FRAME_SIZE
	.align		4
.L_705:
        /*0f6c*/ 	.byte	0x04, 0x11
        /*0f6e*/ 	.short	(.L_707 - .L_706)
	.align		4
.L_706:
        /*0f70*/ 	.word	index@($__internal_15_$__cuda_sm20_div_rn_f64_full)
        /*0f74*/ 	.word	0x00000000


	//----- nvinfo : EIATTR_FRAME_SIZE
	.align		4
.L_707:
        /*0f78*/ 	.byte	0x04, 0x11
        /*0f7a*/ 	.short	(.L_709 - .L_708)
	.align		4
.L_708:
        /*0f7c*/ 	.word	index@(_ZN2at6native27unrolled_elementwise_kernelINS0_13AUnaryFunctorIdddZZZNS0_15binary_internal21div_trunc_kernel_cudaERNS_18TensorIteratorBaseEENKUlvE1_clEvENKUlvE_clEvEUlddE_EESt5arrayIPcLm2EELi4E23TrivialOffsetCalculatorILi1EjESE_NS0_6memory15LoadWithoutCastENSF_16StoreWithoutCastEEEviT_T0_T2_T3_T4_T5_)
        /*0f80*/ 	.word	0x00000000


	//----- nvinfo : EIATTR_REGCOUNT
	.align		4
.L_709:
        /*0f84*/ 	.byte	0x04, 0x2f
        /*0f86*/ 	.short	(.L_711 - .L_710)
	.align		4
.L_710:
        /*0f88*/ 	.word	index@(_ZN2at6native18elementwise_kernelILi128ELi2EZNS0_22gpu_kernel_impl_nocastINS0_13AUnaryFunctorIdddZZZNS0_15binary_internal21div_trunc_kernel_cudaERNS_18TensorIteratorBaseEENKUlvE1_clEvENKUlvE_clEvEUlddE_EEEEvS6_RKT_EUliE_EEviT1_)
        /*0f8c*/ 	.word	0x0000001d


	//----- nvinfo : EIATTR_FRAME_SIZE
	.align		4
.L_711:
        /*0f90*/ 	.byte	0x04, 0x11
        /*0f92*/ 	.short	(.L_713 - .L_712)
	.align		4
.L_712:
        /*0f94*/ 	.word	index@($__internal_14_$__cuda_sm20_div_rn_f64_full)
        /*0f98*/ 	.word	0x00000000


	//----- nvinfo : EIATTR_FRAME_SIZE
	.align		4
.L_713:
        /*0f9c*/ 	.byte	0x04, 0x11
        /*0f9e*/ 	.short	(.L_715 - .L_714)
	.align		4
.L_714:
        /*0fa0*/ 	.word	index@(_ZN2at6native18elementwise_kernelILi128ELi2EZNS0_22gpu_kernel_impl_nocastINS0_13AUnaryFunctorIdddZZZNS0_15binary_internal21div_trunc_kernel_cudaERNS_18TensorIteratorBaseEENKUlvE1_clEvENKUlvE_clEvEUlddE_EEEEvS6_RKT_EUliE_EEviT1_)
        /*0fa4*/ 	.word	0x00000000


	//----- nvinfo : EIATTR_REGCOUNT
	.align		4
.L_715:
        /*0fa8*/ 	.byte	0x04, 0x2f
        /*0faa*/ 	.short	(.L_717 - .L_716)
	.align		4
.L_716:
        /*0fac*/ 	.word	index@(_ZN2at6native27unrolled_elementwise_kernelINS0_13AUnaryFunctorIdddZZZNS0_15binary_internal21div_trunc_kernel_cudaERNS_18TensorIteratorBaseEENKUlvE1_clEvENKUlvE_clEvEUlddE_EESt5arrayIPcLm2EELi4E23TrivialOffsetCalculatorILi1EjESE_NS0_6memory12LoadWithCastILi1EEENSF_13StoreWithCastILi1EEEEEviT_T0_T2_T3_T4_T5_)
        /*0fb0*/ 	.word	0x0000002e


	//----- nvinfo : EIATTR_FRAME_SIZE
	.align		4
.L_717:
        /*0fb4*/ 	.byte	0x04, 0x11
        /*0fb6*/ 	.short	(.L_719 - .L_718)
	.align		4
.L_718:
        /*0fb8*/ 	.word	index@($__internal_13_$__cuda_sm20_div_rn_f64_full)
        /*0fbc*/ 	.word	0x00000000


	//----- nvinfo : EIATTR_FRAME_SIZE
	.align		4
.L_719:
        /*0fc0*/ 	.byte	0x04, 0x11
        /*0fc2*/ 	.short	(.L_721 - .L_720)
	.align		4
.L_720:
        /*0fc4*/ 	.word	index@(_ZN2at6native27unrolled_elementwise_kernelINS0_13AUnaryFunctorIdddZZZNS0_15binary_internal21div_trunc_kernel_cudaERNS_18TensorIteratorBaseEENKUlvE1_clEvENKUlvE_clEvEUlddE_EESt5arrayIPcLm2EELi4E23TrivialOffsetCalculatorILi1EjESE_NS0_6memory12LoadWithCastILi1EEENSF_13StoreWithCastILi1EEEEEviT_T0_T2_T3_T4_T5_)
        /*0fc8*/ 	.word	0x00000000


	//----- nvinfo : EIATTR_REGCOUNT
	.align		4
.L_721:
        /*0fcc*/ 	.byte	0x04, 0x2f
        /*0fce*/ 	.short	(.L_723 - .L_722)
	.align		4
.L_722:
        /*0fd0*/ 	.word	index@(_ZN2at6native18elementwise_kernelILi128ELi4EZNS0_15gpu_kernel_implINS0_13AUnaryFunctorIdddZZZNS0_15binary_internal21div_trunc_kernel_cudaERNS_18TensorIteratorBaseEENKUlvE1_clEvENKUlvE_clEvEUlddE_EEEEvS6_RKT_EUliE_EEviT1_)
        /*0fd4*/ 	.word	0x0000001c


	//----- nvinfo : EIATTR_FRAME_SIZE
	.align		4
.L_723:
        /*0fd8*/ 	.byte	0x04, 0x11
        /*0fda*/ 	.short	(.L_725 - .L_724)
	.align		4
.L_724:
        /*0fdc*/ 	.word	index@($__internal_12_$__cuda_sm20_div_rn_f64_full)
        /*0fe0*/ 	.word	0x00000000


	//----- nvinfo : EIATTR_FRAME_SIZE
	.align		4
.L_725:
        /*0fe4*/ 	.byte	0x04, 0x11
        /*0fe6*/ 	.short	(.L_727 - .L_726)
	.align		4
.L_726:
        /*0fe8*/ 	.word	index@(_ZN2at6native18elementwise_kernelILi128ELi4EZNS0_15gpu_kernel_implINS0_13AUnaryFunctorIdddZZZNS0_15binary_internal21div_trunc_kernel_cudaERNS_18TensorIteratorBaseEENKUlvE1_clEvENKUlvE_clEvEUlddE_EEEEvS6_RKT_EUliE_EEviT1_)
        /*0fec*/ 	.word	0x00000000


	//----- nvinfo : EIATTR_REGCOUNT
	.align		4
.L_727:
        /*0ff0*/ 	.byte	0x04, 0x2f
        /*0ff2*/ 	.short	(.L_729 - .L_728)
	.align		4
.L_728:
        /*0ff4*/ 	.word	index@(_ZN2at6native29vectorized_elementwise_kernelILi8ENS0_13BUnaryFunctorIdddZZZNS0_15binary_internal21div_trunc_kernel_cudaERNS_18TensorIteratorBaseEENKUlvE1_clEvENKUlvE_clEvEUlddE_EESt5arrayIPcLm2EEEEviT0_T1_)
        /*0ff8*/ 	.word	0x00000004


	//----- nvinfo : EIATTR_FRAME_SIZE
	.align		4
.L_729:
        /*0ffc*/ 	.byte	0x04, 0x11
        /*0ffe*/ 	.short	(.L_731 - .L_730)
	.align		4
.L_730:
        /*1000*/ 	.word	index@(_ZN2at6native29vectorized_elementwise_kernelILi8ENS0_13BUnaryFunctorIdddZZZNS0_15binary_internal21div_trunc_kernel_cudaERNS_18TensorIteratorBaseEENKUlvE1_clEvENKUlvE_clEvEUlddE_EESt5arrayIPcLm2EEEEviT0_T1_)
        /*1004*/ 	.word	0x00000000


	//----- nvinfo : EIATTR_REGCOUNT
	.align		4
.L_731:
        /*1008*/ 	.byte	0x04, 0x2f
        /*100a*/ 	.short	(.L_733 - .L_732)
	.align		4
.L_732:
        /*100c*/ 	.word	index@(_ZN2at6native29vectorized_elementwise_kernelILi4ENS0_13BUnaryFunctorIdddZZZNS0_15binary_internal21div_trunc_kernel_cudaERNS_18TensorIteratorBaseEENKUlvE1_clEvENKUlvE_clEvEUlddE_EESt5arrayIPcLm2EEEEviT0_T1_)
        /*1010*/ 	.word	0x0000002c


	//----- nvinfo : EIATTR_FRAME_SIZE
	.align		4
.L_733:
        /*1014*/ 	.byte	0x04, 0x11
        /*1016*/ 	.short	(.L_735 - .L_734)
	.align		4
.L_734:
        /*1018*/ 	.word	index@($__internal_11_$__cuda_sm20_div_rn_f64_full)
        /*101c*/ 	.word	0x00000000


	//----- nvinfo : EIATTR_FRAME_SIZE
	.align		4
.L_735:
        /*1020*/ 	.byte	0x04, 0x11
        /*1022*/ 	.short	(.L_737 - .L_736)
	.align		4
.L_736:
        /*1024*/ 	.word	index@(_ZN2at6native29vectorized_elementwise_kernelILi4ENS0_13BUnaryFunctorIdddZZZNS0_15binary_internal21div_trunc_kernel_cudaERNS_18TensorIteratorBaseEENKUlvE1_clEvENKUlvE_clEvEUlddE_EESt5arrayIPcLm2EEEEviT0_T1_)
        /*1028*/ 	.word	0x00000000


	//----- nvinfo : EIATTR_REGCOUNT
	.align		4
.L_737:
        /*102c*/ 	.byte	0x04, 0x2f
        /*102e*/ 	.short	(.L_739 - .L_738)
	.align		4
.L_738:
        /*1030*/ 	.word	index@(_ZN2at6native29vectorized_elementwise_kernelILi2ENS0_13BUnaryFunctorIdddZZZNS0_15binary_internal21div_trunc_kernel_cudaERNS_18TensorIteratorBaseEENKUlvE1_clEvENKUlvE_clEvEUlddE_EESt5arrayIPcLm2EEEEviT0_T1_)
        /*1034*/ 	.word	0x0000002c


	//----- nvinfo : EIATTR_FRAME_SIZE
	.align		4
.L_739:
        /*1038*/ 	.byte	0x04, 0x11
        /*103a*/ 	.short	(.L_741 - .L_740)
	.align		4
.L_740:
        /*103c*/ 	.word	index@($__internal_10_$__cuda_sm20_div_rn_f64_full)
        /*1040*/ 	.word	0x00000000


	//----- nvinfo : EIATTR_FRAME_SIZE
	.align		4
.L_741:
        /*1044*/ 	.byte	0x04, 0x11
        /*1046*/ 	.short	(.L_743 - .L_742)
	.align		4
.L_742:
        /*1048*/ 	.word	index@(_ZN2at6native29vectorized_elementwise_kernelILi2ENS0_13BUnaryFunctorIdddZZZNS0_15binary_internal21div_trunc_kernel_cudaERNS_18TensorIteratorBaseEENKUlvE1_clEvENKUlvE_clEvEUlddE_EESt5arrayIPcLm2EEEEviT0_T1_)
        /*104c*/ 	.word	0x00000000


	//----- nvinfo : EIATTR_REGCOUNT
	.align		4
.L_743:
        /*1050*/ 	.byte	0x04, 0x2f
        /*1052*/ 	.short	(.L_745 - .L_744)
	.align		4
.L_744:
        /*1054*/ 	.word	index@(_ZN2at6native27unrolled_elementwise_kernelINS0_13BUnaryFunctorIdddZZZNS0_15binary_internal21div_trunc_kernel_cudaERNS_18TensorIteratorBaseEENKUlvE1_clEvENKUlvE_clEvEUlddE_EESt5arrayIPcLm2EELi4E23TrivialOffsetCalculatorILi1EjESE_NS0_6memory15LoadWithoutCastENSF_16StoreWithoutCastEEEviT_T0_T2_T3_T4_T5_)
        /*1058*/ 	.word	0x00000024


	//----- nvinfo : EIATTR_FRAME_SIZE
	.align		4
.L_745:
        /*105c*/ 	.byte	0x04, 0x11
        /*105e*/ 	.short	(.L_747 - .L_746)
	.align		4
.L_746:
        /*1060*/ 	.word	index@($__internal_9_$__cuda_sm20_div_rn_f64_full)
        /*1064*/ 	.word	0x00000000


	//----- nvinfo : EIATTR_FRAME_SIZE
	.align		4
.L_747:
        /*1068*/ 	.byte	0x04, 0x11
        /*106a*/ 	.short	(.L_749 - .L_748)
	.align		4
.L_748:
        /*106c*/ 	.word	index@(_ZN2at6native27unrolled_elementwise_kernelINS0_13BUnaryFunctorIdddZZZNS0_15binary_internal21div_trunc_kernel_cudaERNS_18TensorIteratorBaseEENKUlvE1_clEvENKUlvE_clEvEUlddE_EESt5arrayIPcLm2EELi4E23TrivialOffsetCalculatorILi1EjESE_NS0_6memory15LoadWithoutCastENSF_16StoreWithoutCastEEEviT_T0_T2_T3_T4_T5_)
        /*1070*/ 	.word	0x00000000


	//----- nvinfo : EIATTR_REGCOUNT
	.align		4
.L_749:
        /*1074*/ 	.byte	0x04, 0x2f
        /*1076*/ 	.short	(.L_751 - .L_750)
	.align		4
.L_750:
        /*1078*/ 	.word	index@(_ZN2at6native18elementwise_kernelILi128ELi2EZNS0_22gpu_kernel_impl_nocastINS0_13BUnaryFunctorIdddZZZNS0_15binary_internal21div_trunc_kernel_cudaERNS_18TensorIteratorBaseEENKUlvE1_clEvENKUlvE_clEvEUlddE_EEEEvS6_RKT_EUliE_EEviT1_)
        /*107c*/ 	.word	0x0000001e


	//----- nvinfo : EIATTR_FRAME_SIZE
	.align		4
.L_751:
        /*1080*/ 	.byte	0x04, 0x11
        /*1082*/ 	.short	(.L_753 - .L_752)
	.align		4
.L_752:
        /*1084*/ 	.word	index@($__internal_8_$__cuda_sm20_div_rn_f64_full)
        /*1088*/ 	.word	0x00000000


	//----- nvinfo : EIATTR_FRAME_SIZE
	.align		4
.L_753:
        /*108c*/ 	.byte	0x04, 0x11
        /*108e*/ 	.short	(.L_755 - .L_754)
	.align		4
.L_754:
        /*1090*/ 	.word	index@(_ZN2at6native18elementwise_kernelILi128ELi2EZNS0_22gpu_kernel_impl_nocastINS0_13BUnaryFunctorIdddZZZNS0_15binary_internal21div_trunc_kernel_cudaERNS_18TensorIteratorBaseEENKUlvE1_clEvENKUlvE_clEvEUlddE_EEEEvS6_RKT_EUliE_EEviT1_)
        /*1094*/ 	.word	0x00000000


	//----- nvinfo : EIATTR_REGCOUNT
	.align		4
.L_755:
        /*1098*/ 	.byte	0x04, 0x2f
        /*109a*/ 	.short	(.L_757 - .L_756)
	.align		4
.L_756:
        /*109c*/ 	.word	index@(_ZN2at6native27unrolled_elementwise_kernelINS0_13BUnaryFunctorIdddZZZNS0_15binary_internal21div_trunc_kernel_cudaERNS_18TensorIteratorBaseEENKUlvE1_clEvENKUlvE_clEvEUlddE_EESt5arrayIPcLm2EELi4E23TrivialOffsetCalculatorILi1EjESE_NS0_6memory12LoadWithCastILi1EEENSF_13StoreWithCastILi1EEEEEviT_T0_T2_T3_T4_T5_)
        /*10a0*/ 	.word	0x0000002e


	//----- nvinfo : EIATTR_FRAME_SIZE
	.align		4
.L_757:
        /*10a4*/ 	.byte	0x04, 0x11
        /*10a6*/ 	.short	(.L_759 - .L_758)
	.align		4
.L_758:
        /*10a8*/ 	.word	index@($__internal_7_$__cuda_sm20_div_rn_f64_full)
        /*10ac*/ 	.word	0x00000000


	//----- nvinfo : EIATTR_FRAME_SIZE
	.align		4
.L_759:
        /*10b0*/ 	.byte	0x04, 0x11
        /*10b2*/ 	.short	(.L_761 - .L_760)
	.align		4
.L_760:
        /*10b4*/ 	.word	index@(_ZN2at6native27unrolled_elementwise_kernelINS0_13BUnaryFunctorIdddZZZNS0_15binary_internal21div_trunc_kernel_cudaERNS_18TensorIteratorBaseEENKUlvE1_clEvENKUlvE_clEvEUlddE_EESt5arrayIPcLm2EELi4E23TrivialOffsetCalculatorILi1EjESE_NS0_6memory12LoadWithCastILi1EEENSF_13StoreWithCastILi1EEEEEviT_T0_T2_T3_T4_T5_)
        /*10b8*/ 	.word	0x00000000


	//----- nvinfo : EIATTR_REGCOUNT
	.align		4
.L_761:
        /*10bc*/ 	.byte	0x04, 0x2f
        /*10be*/ 	.short	(.L_763 - .L_762)
	.align		4
.L_762:
        /*10c0*/ 	.word	index@(_ZN2at6native18elementwise_kernelILi128ELi4EZNS0_15gpu_kernel_implINS0_13BUnaryFunctorIdddZZZNS0_15binary_internal21div_trunc_kernel_cudaERNS_18TensorIteratorBaseEENKUlvE1_clEvENKUlvE_clEvEUlddE_EEEEvS6_RKT_EUliE_EEviT1_)
        /*10c4*/ 	.word	0x0000001c


	//----- nvinfo : EIATTR_FRAME_SIZE
	.align		4
.L_763:
        /*10c8*/ 	.byte	0x04, 0x11
        /*10ca*/ 	.short	(.L_765 - .L_764)
	.align		4
.L_764:
        /*10cc*/ 	.word	index@($__internal_6_$__cuda_sm20_div_rn_f64_full)
        /*10d0*/ 	.word	0x00000000


	//----- nvinfo : EIATTR_FRAME_SIZE
	.align		4
.L_765:
        /*10d4*/ 	.byte	0x04, 0x11
        /*10d6*/ 	.short	(.L_767 - .L_766)
	.align		4
.L_766:
        /*10d8*/ 	.word	index@(_ZN2at6native18elementwise_kernelILi128ELi4EZNS0_15gpu_kernel_implINS0_13BUnaryFunctorIdddZZZNS0_15binary_internal21div_trunc_kernel_cudaERNS_18TensorIteratorBaseEENKUlvE1_clEvENKUlvE_clEvEUlddE_EEEEvS6_RKT_EUliE_EEviT1_)
        /*10dc*/ 	.word	0x00000000


	//----- nvinfo : EIATTR_REGCOUNT
	.align		4
.L_767:
        /*10e0*/ 	.byte	0x04, 0x2f
        /*10e2*/ 	.short	(.L_769 - .L_768)
	.align		4
.L_768:
        /*10e4*/ 	.word	index@(_ZN2at6native29vectorized_elementwise_kernelILi8ENS0_13BinaryFunctorIdddZZZNS0_15binary_internal21div_trunc_kernel_cudaERNS_18TensorIteratorBaseEENKUlvE1_clEvENKUlvE_clEvEUlddE_EESt5arrayIPcLm3EEEEviT0_T1_)
        /*10e8*/ 	.word	0x00000004


	//----- nvinfo : EIATTR_FRAME_SIZE
	.align		4
.L_769:
        /*10ec*/ 	.byte	0x04, 0x11
        /*10ee*/ 	.short	(.L_771 - .L_770)
	.align		4
.L_770:
        /*10f0*/ 	.word	index@(_ZN2at6native29vectorized_elementwise_kernelILi8ENS0_13BinaryFunctorIdddZZZNS0_15binary_internal21div_trunc_kernel_cudaERNS_18TensorIteratorBaseEENKUlvE1_clEvENKUlvE_clEvEUlddE_EESt5arrayIPcLm3EEEEviT0_T1_)
        /*10f4*/ 	.word	0x00000000


	//----- nvinfo : EIATTR_REGCOUNT
	.align		4
.L_771:
        /*10f8*/ 	.byte	0x04, 0x2f
        /*10fa*/ 	.short	(.L_773 - .L_772)
	.align		4
.L_772:
        /*10fc*/ 	.word	index@(_ZN2at6native29vectorized_elementwise_kernelILi4ENS0_13BinaryFunctorIdddZZZNS0_15binary_internal21div_trunc_kernel_cudaERNS_18TensorIteratorBaseEENKUlvE1_clEvENKUlvE_clEvEUlddE_EESt5arrayIPcLm3EEEEviT0_T1_)
        /*1100*/ 	.word	0x0000003e


	//----- nvinfo : EIATTR_FRAME_SIZE
	.align		4
.L_773:
        /*1104*/ 	.byte	0x04, 0x11
        /*1106*/ 	.short	(.L_775 - .L_774)
	.align		4
.L_774:
        /*1108*/ 	.word	index@($__internal_5_$__cuda_sm20_div_rn_f64_full)
        /*110c*/ 	.word	0x00000000


	//----- nvinfo : EIATTR_FRAME_SIZE
	.align		4
.L_775:
        /*1110*/ 	.byte	0x04, 0x11
        /*1112*/ 	.short	(.L_777 - .L_776)
	.align		4
.L_776:
        /*1114*/ 	.word	index@(_ZN2at6native29vectorized_elementwise_kernelILi4ENS0_13BinaryFunctorIdddZZZNS0_15binary_internal21div_trunc_kernel_cudaERNS_18TensorIteratorBaseEENKUlvE1_clEvENKUlvE_clEvEUlddE_EESt5arrayIPcLm3EEEEviT0_T1_)
        /*1118*/ 	.word	0x00000000


	//----- nvinfo : EIATTR_REGCOUNT
	.align		4
.L_777:
        /*111c*/ 	.byte	0x04, 0x2f
        /*111e*/ 	.short	(.L_779 - .L_778)
	.align		4
.L_778:
        /*1120*/ 	.word	index@(_ZN2at6native29vectorized_elementwise_kernelILi2ENS0_13BinaryFunctorIdddZZZNS0_15binary_internal21div_trunc_kernel_cudaERNS_18TensorIteratorBaseEENKUlvE1_clEvENKUlvE_clEvEUlddE_EESt5arrayIPcLm3EEEEviT0_T1_)
        /*1124*/ 	.word	0x0000003e


	//----- nvinfo : EIATTR_FRAME_SIZE
	.align		4
.L_779:
        /*1128*/ 	.byte	0x04, 0x11
        /*112a*/ 	.short	(.L_781 - .L_780)
	.align		4
.L_780:
        /*112c*/ 	.word	index@($__internal_4_$__cuda_sm20_div_rn_f64_full)
        /*1130*/ 	.word	0x00000000


	//----- nvinfo : EIATTR_FRAME_SIZE
	.align		4
.L_781:
        /*1134*/ 	.byte	0x04, 0x11
        /*1136*/ 	.short	(.L_783 - .L_782)
	.align		4
.L_782:
        /*1138*/ 	.word	index@(_ZN2at6native29vectorized_elementwise_kernelILi2ENS0_13BinaryFunctorIdddZZZNS0_15binary_internal21div_trunc_kernel_cudaERNS_18TensorIteratorBaseEENKUlvE1_clEvENKUlvE_clEvEUlddE_EESt5arrayIPcLm3EEEEviT0_T1_)
        /*113c*/ 	.word	0x00000000


	//----- nvinfo : EIATTR_REGCOUNT
	.align		4
.L_783:
        /*1140*/ 	.byte	0x04, 0x2f
        /*1142*/ 	.short	(.L_785 - .L_784)
	.align		4
.L_784:
        /*1144*/ 	.word	index@(_ZN2at6native27unrolled_elementwise_kernelINS0_13BinaryFunctorIdddZZZNS0_15binary_internal21div_trunc_kernel_cudaERNS_18TensorIteratorBaseEENKUlvE1_clEvENKUlvE_clEvEUlddE_EESt5arrayIPcLm3EELi4E23TrivialOffsetCalculatorILi2EjESD_ILi1EjENS0_6memory15LoadWithoutCastENSG_16StoreWithoutCastEEEviT_T0_T2_T3_T4_T5_)
        /*1148*/ 	.word	0x00000028


	//----- nvinfo : EIATTR_FRAME_SIZE
	.align		4
.L_785:
        /*114c*/ 	.byte	0x04, 0x11
        /*114e*/ 	.short	(.L_787 - .L_786)
	.align		4
.L_786:
        /*1150*/ 	.word	index@($__internal_3_$__cuda_sm20_div_rn_f64_full)
        /*1154*/ 	.word	0x00000000


	//----- nvinfo : EIATTR_FRAME_SIZE
	.align		4
.L_787:
        /*1158*/ 	.byte	0x04, 0x11
        /*115a*/ 	.short	(.L_789 - .L_788)
	.align		4
.L_788:
        /*115c*/ 	.word	index@(_ZN2at6native27unrolled_elementwise_kernelINS0_13BinaryFunctorIdddZZZNS0_15binary_internal21div_trunc_kernel_cudaERNS_18TensorIteratorBaseEENKUlvE1_clEvENKUlvE_clEvEUlddE_EESt5arrayIPcLm3EELi4E23TrivialOffsetCalculatorILi2EjESD_ILi1EjENS0_6memory15LoadWithoutCastENSG_16StoreWithoutCastEEEviT_T0_T2_T3_T4_T5_)
        /*1160*/ 	.word	0x00000000


	//----- nvinfo : EIATTR_REGCOUNT
	.align		4
.L_789:
        /*1164*/ 	.byte	0x04, 0x2f
        /*1166*/ 	.short	(.L_791 - .L_790)
	.align		4
.L_790:
        /*1168*/ 	.word	index@(_ZN2at6native18elementwise_kernelILi128ELi2EZNS0_22gpu_kernel_impl_nocastINS0_13BinaryFunctorIdddZZZNS0_15binary_internal21div_trunc_kernel_cudaERNS_18TensorIteratorBaseEENKUlvE1_clEvENKUlvE_clEvEUlddE_EEEEvS6_RKT_EUliE_EEviT1_)
        /*116c*/ 	.word	0x0000001d


	//----- nvinfo : EIATTR_FRAME_SIZE
	.align		4
.L_791:
        /*1170*/ 	.byte	0x04, 0x11
        /*1172*/ 	.short	(.L_793 - .L_792)
	.align		4
.L_792:
        /*1174*/ 	.word	index@($__internal_2_$__cuda_sm20_div_rn_f64_full)
        /*1178*/ 	.word	0x00000000


	//----- nvinfo : EIATTR_FRAME_SIZE
	.align		4
.L_793:
        /*117c*/ 	.byte	0x04, 0x11
        /*117e*/ 	.short	(.L_795 - .L_794)
	.align		4
.L_794:
        /*1180*/ 	.word	index@(_ZN2at6native18elementwise_kernelILi128ELi2EZNS0_22gpu_kernel_impl_nocastINS0_13BinaryFunctorIdddZZZNS0_15binary_internal21div_trunc_kernel_cudaERNS_18TensorIteratorBaseEENKUlvE1_clEvENKUlvE_clEvEUlddE_EEEEvS6_RKT_EUliE_EEviT1_)
        /*1184*/ 	.word	0x00000000


	//----- nvinfo : EIATTR_REGCOUNT
	.align		4
.L_795:
        /*1188*/ 	.byte	0x04, 0x2f
        /*118a*/ 	.short	(.L_797 - .L_796)
	.align		4
.L_796:
        /*118c*/ 	.word	index@(_ZN2at6native27unrolled_elementwise_kernelINS0_13BinaryFunctorIdddZZZNS0_15binary_internal21div_trunc_kernel_cudaERNS_18TensorIteratorBaseEENKUlvE1_clEvENKUlvE_clEvEUlddE_EESt5arrayIPcLm3EELi4E23TrivialOffsetCalculatorILi2EjESD_ILi1EjENS0_6memory12LoadWithCastILi2EEENSG_13StoreWithCastILi1EEEEEviT_T0_T2_T3_T4_T5_)
        /*1190*/ 	.word	0x0000002e


	//----- nvinfo : EIATTR_FRAME_SIZE
	.align		4
.L_797:
        /*1194*/ 	.byte	0x04, 0x11
        /*1196*/ 	.short	(.L_799 - .L_798)
	.align		4
.L_798:
        /*1198*/ 	.word	index@($__internal_1_$__cuda_sm20_div_rn_f64_full)
        /*119c*/ 	.word	0x00000000


	//----- nvinfo : EIATTR_FRAME_SIZE
	.align		4
.L_799:
        /*11a0*/ 	.byte	0x04, 0x11
        /*11a2*/ 	.short	(.L_801 - .L_800)
	.align		4
.L_800:
        /*11a4*/ 	.word	index@(_ZN2at6native27unrolled_elementwise_kernelINS0_13BinaryFunctorIdddZZZNS0_15binary_internal21div_trunc_kernel_cudaERNS_18TensorIteratorBaseEENKUlvE1_clEvENKUlvE_clEvEUlddE_EESt5arrayIPcLm3EELi4E23TrivialOffsetCalculatorILi2EjESD_ILi1EjENS0_6memory12LoadWithCastILi2EEENSG_13StoreWithCastILi1EEEEEviT_T0_T2_T3_T4_T5_)
        /*11a8*/ 	.word	0x00000000


	//----- nvinfo : EIATTR_REGCOUNT
	.align		4
.L_801:
        /*11ac*/ 	.byte	0x04, 0x2f
        /*11ae*/ 	.short	(.L_803 - .L_802)
	.align		4
.L_802:
        /*11b0*/ 	.word	index@(_ZN2at6native18elementwise_kernelILi128ELi4EZNS0_15gpu_kernel_implINS0_13BinaryFunctorIdddZZZNS0_15binary_internal21div_trunc_kernel_cudaERNS_18TensorIteratorBaseEENKUlvE1_clEvENKUlvE_clEvEUlddE_EEEEvS6_RKT_EUliE_EEviT1_)
        /*11b4*/ 	.word	0x0000001d


	//----- nvinfo : EIATTR_FRAME_SIZE
	.align		4
.L_803:
        /*11b8*/ 	.byte	0x04, 0x11
        /*11ba*/ 	.short	(.L_805 - .L_804)
	.align		4
.L_804:
        /*11bc*/ 	.word	index@($__internal_0_$__cuda_sm20_div_rn_f64_full)
        /*11c0*/ 	.word	0x00000000


	//----- nvinfo : EIATTR_FRAME_SIZE
	.align		4
.L_805:
        /*11c4*/ 	.byte	0x04, 0x11
        /*11c6*/ 	.short	(.L_807 - .L_806)
	.align		4
.L_806:
        /*11c8*/ 	.word	index@(_ZN2at6native18elementwise_kernelILi128ELi4EZNS0_15gpu_kernel_implINS0_13BinaryFunctorIdddZZZNS0_15binary_internal21div_trunc_kernel_cudaERNS_18TensorIteratorBaseEENKUlvE1_clEvENKUlvE_clEvEUlddE_EEEEvS6_RKT_EUliE_EEviT1_)
        /*11cc*/ 	.word	0x00000000


	//----- nvinfo : EIATTR_REGCOUNT
	.align		4
.L_807:
        /*11d0*/ 	.byte	0x04, 0x2f
        /*11d2*/ 	.short	(.L_809 - .L_808)
	.align		4
.L_808:
        /*11d4*/ 	.word	index@(_ZN2at6native29vectorized_elementwise_kernelILi8ENS0_13AUnaryFunctorIfffZZZNS0_15binary_internal21div_trunc_kernel_cudaERNS_18TensorIteratorBaseEENKUlvE1_clEvENKUlvE0_clEvEUlffE_EESt5arrayIPcLm2EEEEviT0_T1_)
        /*11d8*/ 	.word	0x00000004


	//----- nvinfo : EIATTR_FRAME_SIZE
	.align		4
.L_809:
        /*11dc*/ 	.byte	0x04, 0x11
        /*11de*/ 	.short	(.L_811 - .L_810)
	.align		4
.L_810:
        /*11e0*/ 	.word	index@(_ZN2at6native29vectorized_elementwise_kernelILi8ENS0_13AUnaryFunctorIfffZZZNS0_15binary_internal21div_trunc_kernel_cudaERNS_18TensorIteratorBaseEENKUlvE1_clEvENKUlvE0_clEvEUlffE_EESt5arrayIPcLm2EEEEviT0_T1_)
        /*11e4*/ 	.word	0x00000000


	//----- nvinfo : EIATTR_REGCOUNT
	.align		4
.L_811:
        /*11e8*/ 	.byte	0x04, 0x2f
        /*11ea*/ 	.short	(.L_813 - .L_812)
	.align		4
.L_812:
        /*11ec*/ 	.word	index@(_ZN2at6native29vectorized_elementwise_kernelILi4ENS0_13AUnaryFunctorIfffZZZNS0_15binary_internal21div_trunc_kernel_cudaERNS_18TensorIteratorBaseEENKUlvE1_clEvENKUlvE0_clEvEUlffE_EESt5arrayIPcLm2EEEEviT0_T1_)
        /*11f0*/ 	.word	0x00000020


	//----- nvinfo : EIATTR_FRAME_SIZE
	.align		4
.L_813:
        /*11f4*/ 	.byte	0x04, 0x11
        /*11f6*/ 	.short	(.L_815 - .L_814)
	.align		4
.L_814:
        /*11f8*/ 	.word	index@(_ZN2at6native29vectorized_elementwise_kernelILi4ENS0_13AUnaryFunctorIfffZZZNS0_15binary_internal21div_trunc_kernel_cudaERNS_18TensorIteratorBaseEENKUlvE1_clEvENKUlvE0_clEvEUlffE_EESt5arrayIPcLm2EEEEviT0_T1_)
        /*11fc*/ 	.word	0x00000000


	//----- nvinfo : EIATTR_REGCOUNT
	.align		4
.L_815:
        /*1200*/ 	.byte	0x04, 0x2f
        /*1202*/ 	.short	(.L_817 - .L_816)
	.align		4
.L_816:
        /*1204*/ 	.word	index@(_ZN2at6native29vectorized_elementwise_kernelILi2ENS0_13AUnaryFunctorIfffZZZNS0_15binary_internal21div_trunc_kernel_cudaERNS_18TensorIteratorBaseEENKUlvE1_clEvENKUlvE0_clEvEUlffE_EESt5arrayIPcLm2EEEEviT0_T1_)
        /*1208*/ 	.word	0x00000020


	//----- nvinfo : EIATTR_FRAME_SIZE
	.align		4
.L_817:
        /*120c*/ 	.byte	0x04, 0x11
        /*120e*/ 	.short	(.L_819 - .L_818)
	.align		4
.L_818:
        /*1210*/ 	.word	index@(_ZN2at6native29vectorized_elementwise_kernelILi2ENS0_13AUnaryFunctorIfffZZZNS0_15binary_internal21div_trunc_kernel_cudaERNS_18TensorIteratorBaseEENKUlvE1_clEvENKUlvE0_clEvEUlffE_EESt5arrayIPcLm2EEEEviT0_T1_)
        /*1214*/ 	.word	0x00000000


	//----- nvinfo : EIATTR_REGCOUNT
	.align		4
.L_819:
        /*1218*/ 	.byte	0x04, 0x2f
        /*121a*/ 	.short	(.L_821 - .L_820)
	.align		4
.L_820:
        /*121c*/ 	.word	index@(_ZN2at6native27unrolled_elementwise_kernelINS0_13AUnaryFunctorIfffZZZNS0_15binary_internal21div_trunc_kernel_cudaERNS_18TensorIteratorBaseEENKUlvE1_clEvENKUlvE0_clEvEUlffE_EESt5arrayIPcLm2EELi4E23TrivialOffsetCalculatorILi1EjESE_NS0_6memory15LoadWithoutCastENSF_16StoreWithoutCastEEEviT_T0_T2_T3_T4_T5_)
        /*1220*/ 	.word	0x00000016


	//----- nvinfo : EIATTR_FRAME_SIZE
	.align		4
.L_821:
        /*1224*/ 	.byte	0x04, 0x11
        /*1226*/ 	.short	(.L_823 - .L_822)
	.align		4
.L_822:
        /*1228*/ 	.word	index@(_ZN2at6native27unrolled_elementwise_kernelINS0_13AUnaryFunctorIfffZZZNS0_15binary_internal21div_trunc_kernel_cudaERNS_18TensorIteratorBaseEENKUlvE1_clEvENKUlvE0_clEvEUlffE_EESt5arrayIPcLm2EELi4E23TrivialOffsetCalculatorILi1EjESE_NS0_6memory15LoadWithoutCastENSF_16StoreWithoutCastEEEviT_T0_T2_T3_T4_T5_)
        /*122c*/ 	.word	0x00000000


	//----- nvinfo : EIATTR_REGCOUNT
	.align		4
.L_823:
        /*1230*/ 	.byte	0x04, 0x2f
        /*1232*/ 	.short	(.L_825 - .L_824)
	.align		4
.L_824:
        /*1234*/ 	.word	index@(_ZN2at6native18elementwise_kernelILi128ELi2EZNS0_22gpu_kernel_impl_nocastINS0_13AUnaryFunctorIfffZZZNS0_15binary_internal21div_trunc_kernel_cudaERNS_18TensorIteratorBaseEENKUlvE1_clEvENKUlvE0_clEvEUlffE_EEEEvS6_RKT_EUliE_EEviT1_)
        /*1238*/ 	.word	0x00000014


	//----- nvinfo : EIATTR_FRAME_SIZE
	.align		4
.L_825:
        /*123c*/ 	.byte	0x04, 0x11
        /*123e*/ 	.short	(.L_827 - .L_826)
	.align		4
.L_826:
        /*1240*/ 	.word	index@(_ZN2at6native18elementwise_kernelILi128ELi2EZNS0_22gpu_kernel_impl_nocastINS0_13AUnaryFunctorIfffZZZNS0_15binary_internal21div_trunc_kernel_cudaERNS_18TensorIteratorBaseEENKUlvE1_clEvENKUlvE0_clEvEUlffE_EEEEvS6_RKT_EUliE_EEviT1_)
        /*1244*/ 	.word	0x00000000


	//----- nvinfo : EIATTR_REGCOUNT
	.align		4
.L_827:
        /*1248*/ 	.byte	0x04, 0x2f
        /*124a*/ 	.short	(.L_829 - .L_828)
	.align		4
.L_828:
        /*124c*/ 	.word	index@(_ZN2at6native27unrolled_elementwise_kernelINS0_13AUnaryFunctorIfffZZZNS0_15binary_internal21div_trunc_kernel_cudaERNS_18TensorIteratorBaseEENKUlvE1_clEvENKUlvE0_clEvEUlffE_EESt5arrayIPcLm2EELi4E23TrivialOffsetCalculatorILi1EjESE_NS0_6memory12LoadWithCastILi1EEENSF_13StoreWithCastILi1EEEEEviT_T0_T2_T3_T4_T5_)
        /*1250*/ 	.word	0x00000020


	//----- nvinfo : EIATTR_FRAME_SIZE
	.align		4
.L_829:
        /*1254*/ 	.byte	0x04, 0x11
        /*1256*/ 	.short	(.L_831 - .L_830)
	.align		4
.L_830:
        /*1258*/ 	.word	index@(_ZN2at6native27unrolled_elementwise_kernelINS0_13AUnaryFunctorIfffZZZNS0_15binary_internal21div_trunc_kernel_cudaERNS_18TensorIteratorBaseEENKUlvE1_clEvENKUlvE0_clEvEUlffE_EESt5arrayIPcLm2EELi4E23TrivialOffsetCalculatorILi1EjESE_NS0_6memory12LoadWithCastILi1EEENSF_13StoreWithCastILi1EEEEEviT_T0_T2_T3_T4_T5_)
        /*125c*/ 	.word	0x00000000


	//----- nvinfo : EIATTR_REGCOUNT
	.align		4
.L_831:
        /*1260*/ 	.byte	0x04, 0x2f
        /*1262*/ 	.short	(.L_833 - .L_832)
	.align		4
.L_832:
        /*1264*/ 	.word	index@(_ZN2at6native18elementwise_kernelILi128ELi4EZNS0_15gpu_kernel_implINS0_13AUnaryFunctorIfffZZZNS0_15binary_internal21div_trunc_kernel_cudaERNS_18TensorIteratorBaseEENKUlvE1_clEvENKUlvE0_clEvEUlffE_EEEEvS6_RKT_EUliE_EEviT1_)
        /*1268*/ 	.word	0x00000018


	//----- nvinfo : EIATTR_FRAME_SIZE
	.align		4
.L_833:
        /*126c*/ 	.byte	0x04, 0x11
        /*126e*/ 	.short	(.L_835 - .L_834)
	.align		4
.L_834:
        /*1270*/ 	.word	index@(_ZN2at6native18elementwise_kernelILi128ELi4EZNS0_15gpu_kernel_implINS0_13AUnaryFunctorIfffZZZNS0_15binary_internal21div_trunc_kernel_cudaERNS_18TensorIteratorBaseEENKUlvE1_clEvENKUlvE0_clEvEUlffE_EEEEvS6_RKT_EUliE_EEviT1_)
        /*1274*/ 	.word	0x00000000


	//----- nvinfo : EIATTR_REGCOUNT
	.align		4
.L_835:
        /*1278*/ 	.byte	0x04, 0x2f
        /*127a*/ 	.short	(.L_837 - .L_836)
	.align		4
.L_836:
        /*127c*/ 	.word	index@(_ZN2at6native29vectorized_elementwise_kernelILi8ENS0_13BUnaryFunctorIfffZZZNS0_15binary_internal21div_trunc_kernel_cudaERNS_18TensorIteratorBaseEENKUlvE1_clEvENKUlvE0_clEvEUlffE_EESt5arrayIPcLm2EEEEviT0_T1_)
        /*1280*/ 	.word	0x00000004


	//----- nvinfo : EIATTR_FRAME_SIZE
	.align		4
.L_837:
        /*1284*/ 	.byte	0x04, 0x11
        /*1286*/ 	.short	(.L_839 - .L_838)
	.align		4
.L_838:
        /*1288*/ 	.word	index@(_ZN2at6native29vectorized_elementwise_kernelILi8ENS0_13BUnaryFunctorIfffZZZNS0_15binary_internal21div_trunc_kernel_cudaERNS_18TensorIteratorBaseEENKUlvE1_clEvENKUlvE0_clEvEUlffE_EESt5arrayIPcLm2EEEEviT0_T1_)
        /*128c*/ 	.word	0x00000000


	//----- nvinfo : EIATTR_REGCOUNT
	.align		4
.L_839:
        /*1290*/ 	.byte	0x04, 0x2f
        /*1292*/ 	.short	(.L_841 - .L_840)
	.align		4
.L_840:
        /*1294*/ 	.word	index@(_ZN2at6native29vectorized_elementwise_kernelILi4ENS0_13BUnaryFunctorIfffZZZNS0_15binary_internal21div_trunc_kernel_cudaERNS_18TensorIteratorBaseEENKUlvE1_clEvENKUlvE0_clEvEUlffE_EESt5arrayIPcLm2EEEEviT0_T1_)
        /*1298*/ 	.word	0x00000020


	//----- nvinfo : EIATTR_FRAME_SIZE
	.align		4
.L_841:
        /*129c*/ 	.byte	0x04, 0x11
        /*129e*/ 	.short	(.L_843 - .L_842)
	.align		4
.L_842:
        /*12a0*/ 	.word	index@(_ZN2at6native29vectorized_elementwise_kernelILi4ENS0_13BUnaryFunctorIfffZZZNS0_15binary_internal21div_trunc_kernel_cudaERNS_18TensorIteratorBaseEENKUlvE1_clEvENKUlvE0_clEvEUlffE_EESt5arrayIPcLm2EEEEviT0_T1_)
        /*12a4*/ 	.word	0x00000000


	//----- nvinfo : EIATTR_REGCOUNT
	.align		4
.L_843:
        /*12a8*/ 	.byte	0x04, 0x2f
        /*12aa*/ 	.short	(.L_845 - .L_844)
	.align		4
.L_844:
        /*12ac*/ 	.word	index@(_ZN2at6native29vectorized_elementwise_kernelILi2ENS0_13BUnaryFunctorIfffZZZNS0_15binary_internal21div_trunc_kernel_cudaERNS_18TensorIteratorBaseEENKUlvE1_clEvENKUlvE0_clEvEUlffE_EESt5arrayIPcLm2EEEEviT0_T1_)
        /*12b0*/ 	.word	0x00000020


	//----- nvinfo : EIATTR_FRAME_SIZE
	.align		4
.L_845:
        /*12b4*/ 	.byte	0x04, 0x11
        /*12b6*/ 	.short	(.L_847 - .L_846)
	.align		4
.L_846:
        /*12b8*/ 	.word	index@(_ZN2at6native29vectorized_elementwise_kernelILi2ENS0_13BUnaryFunctorIfffZZZNS0_15binary_internal21div_trunc_kernel_cudaERNS_18TensorIteratorBaseEENKUlvE1_clEvENKUlvE0_clEvEUlffE_EESt5arrayIPcLm2EEEEviT0_T1_)
        /*12bc*/ 	.word	0x00000000


	//----- nvinfo : EIATTR_REGCOUNT
	.align		4
.L_847:
        /*12c0*/ 	.byte	0x04, 0x2f
        /*12c2*/ 	.short	(.L_849 - .L_848)
	.align		4
.L_848:
        /*12c4*/ 	.word	index@(_ZN2at6native27unrolled_elementwise_kernelINS0_13BUnaryFunctorIfffZZZNS0_15binary_internal21div_trunc_kernel_cudaERNS_18TensorIteratorBaseEENKUlvE1_clEvENKUlvE0_clEvEUlffE_EESt5arrayIPcLm2EELi4E23TrivialOffsetCalculatorILi1EjESE_NS0_6memory15LoadWithoutCastENSF_16StoreWithoutCastEEEviT_T0_T2_T3_T4_T5_)
        /*12c8*/ 	.word	0x00000018


	//----- nvinfo : EIATTR_FRAME_SIZE
	.align		4
.L_849:
        /*12cc*/ 	.byte	0x04, 0x11
        /*12ce*/ 	.short	(.L_851 - .L_850)
	.align		4
.L_850:
        /*12d0*/ 	.word	index@(_ZN2at6native27unrolled_elementwise_kernelINS0_13BUnaryFunctorIfffZZZNS0_15binary_internal21div_trunc_kernel_cudaERNS_18TensorIteratorBaseEENKUlvE1_clEvENKUlvE0_clEvEUlffE_EESt5arrayIPcLm2EELi4E23TrivialOffsetCalculatorILi1EjESE_NS0_6memory15LoadWithoutCastENSF_16StoreWithoutCastEEEviT_T0_T2_T3_T4_T5_)
        /*12d4*/ 	.word	0x00000000


	//----- nvinfo : EIATTR_REGCOUNT
	.align		4
.L_851:
        /*12d8*/ 	.byte	0x04, 0x2f
        /*12da*/ 	.short	(.L_853 - .L_852)
	.align		4
.L_852:
        /*12dc*/ 	.word	index@(_ZN2at6native18elementwise_kernelILi128ELi2EZNS0_22gpu_kernel_impl_nocastINS0_13BUnaryFunctorIfffZZZNS0_15binary_internal21div_trunc_kernel_cudaERNS_18TensorIteratorBaseEENKUlvE1_clEvENKUlvE0_clEvEUlffE_EEEEvS6_RKT_EUliE_EEviT1_)
        /*12e0*/ 	.word	0x00000014


	//----- nvinfo : EIATTR_FRAME_SIZE
	.align		4
.L_853:
        /*12e4*/ 	.byte	0x04, 0x11
        /*12e6*/ 	.short	(.L_855 - .L_854)
	.align		4
.L_854:
        /*12e8*/ 	.word	index@(_ZN2at6native18elementwise_kernelILi128ELi2EZNS0_22gpu_kernel_impl_nocastINS0_13BUnaryFunctorIfffZZZNS0_15binary_internal21div_trunc_kernel_cudaERNS_18TensorIteratorBaseEENKUlvE1_clEvENKUlvE0_clEvEUlffE_EEEEvS6_RKT_EUliE_EEviT1_)
        /*12ec*/ 	.word	0x00000000


	//----- nvinfo : EIATTR_REGCOUNT
	.align		4
.L_855:
        /*12f0*/ 	.byte	0x04, 0x2f
        /*12f2*/ 	.short	(.L_857 - .L_856)
	.align		4
.L_856:
        /*12f4*/ 	.word	index@(_ZN2at6native27unrolled_elementwise_kernelINS0_13BUnaryFunctorIfffZZZNS0_15binary_internal21div_trunc_kernel_cudaERNS_18TensorIteratorBaseEENKUlvE1_clEvENKUlvE0_clEvEUlffE_EESt5arrayIPcLm2EELi4E23TrivialOffsetCalculatorILi1EjESE_NS0_6memory12LoadWithCastILi1EEENSF_13StoreWithCastILi1EEEEEviT_T0_T2_T3_T4_T5_)
        /*12f8*/ 	.word	0x0000001e


	//----- nvinfo : EIATTR_FRAME_SIZE
	.align		4
.L_857:
        /*12fc*/ 	.byte	0x04, 0x11
        /*12fe*/ 	.short	(.L_859 - .L_858)
	.align		4
.L_858:
        /*1300*/ 	.word	index@(_ZN2at6native27unrolled_elementwise_kernelINS0_13BUnaryFunctorIfffZZZNS0_15binary_internal21div_trunc_kernel_cudaERNS_18TensorIteratorBaseEENKUlvE1_clEvENKUlvE0_clEvEUlffE_EESt5arrayIPcLm2EELi4E23TrivialOffsetCalculatorILi1EjESE_NS0_6memory12LoadWithCastILi1EEENSF_13StoreWithCastILi1EEEEEviT_T0_T2_T3_T4_T5_)
        /*1304*/ 	.word	0x00000000


	//----- nvinfo : EIATTR_REGCOUNT
	.align		4
.L_859:
        /*1308*/ 	.byte	0x04, 0x2f
        /*130a*/ 	.short	(.L_861 - .L_860)
	.align		4
.L_860:
        /*130c*/ 	.word	index@(_ZN2at6native18elementwise_kernelILi128ELi4EZNS0_15gpu_kernel_implINS0_13BUnaryFunctorIfffZZZNS0_15binary_internal21div_trunc_kernel_cudaERNS_18TensorIteratorBaseEENKUlvE1_clEvENKUlvE0_clEvEUlffE_EEEEvS6_RKT_EUliE_EEviT1_)
        /*1310*/ 	.word	0x00000018


	//----- nvinfo : EIATTR_FRAME_SIZE
	.align		4
.L_861:
        /*1314*/ 	.byte	0x04, 0x11
        /*1316*/ 	.short	(.L_863 - .L_862)
	.align		4
.L_862:
        /*1318*/ 	.word	index@(_ZN2at6native18elementwise_kernelILi128ELi4EZNS0_15gpu_kernel_implINS0_13BUnaryFunctorIfffZZZNS0_15binary_internal21div_trunc_kernel_cudaERNS_18TensorIteratorBaseEENKUlvE1_clEvENKUlvE0_clEvEUlffE_EEEEvS6_RKT_EUliE_EEviT1_)
        /*131c*/ 	.word	0x00000000


	//----- nvinfo : EIATTR_REGCOUNT
	.align		4
.L_863:
        /*1320*/ 	.byte	0x04, 0x2f
        /*1322*/ 	.short	(.L_865 - .L_864)
	.align		4
.L_864:
        /*1324*/ 	.word	index@(_ZN2at6native29vectorized_elementwise_kernelILi8ENS0_13BinaryFunctorIfffZZZNS0_15binary_internal21div_trunc_kernel_cudaERNS_18TensorIteratorBaseEENKUlvE1_clEvENKUlvE0_clEvEUlffE_EESt5arrayIPcLm3EEEEviT0_T1_)
        /*1328*/ 	.word	0x00000004


	//----- nvinfo : EIATTR_FRAME_SIZE
	.align		4
.L_865:
        /*132c*/ 	.byte	0x04, 0x11
        /*132e*/ 	.short	(.L_867 - .L_866)
	.align		4
.L_866:
        /*1330*/ 	.word	index@(_ZN2at6native29vectorized_elementwise_kernelILi8ENS0_13BinaryFunctorIfffZZZNS0_15binary_internal21div_trunc_kernel_cudaERNS_18TensorIteratorBaseEENKUlvE1_clEvENKUlvE0_clEvEUlffE_EESt5arrayIPcLm3EEEEviT0_T1_)
        /*1334*/ 	.word	0x00000000


	//----- nvinfo : EIATTR_REGCOUNT
	.align		4
.L_867:
        /*1338*/ 	.byte	0x04, 0x2f
        /*133a*/ 	.short	(.L_869 - .L_868)
	.align		4
.L_868:
        /*133c*/ 	.word	index@(_ZN2at6native29vectorized_elementwise_kernelILi4ENS0_13BinaryFunctorIfffZZZNS0_15binary_internal21div_trunc_kernel_cudaERNS_18TensorIteratorBaseEENKUlvE1_clEvENKUlvE0_clEvEUlffE_EESt5arrayIPcLm3EEEEviT0_T1_)
        /*1340*/ 	.word	0x00000028


	//----- nvinfo : EIATTR_FRAME_SIZE
	.align		4
.L_869:
        /*1344*/ 	.byte	0x04, 0x11
        /*1346*/ 	.short	(.L_871 - .L_870)
	.align		4
.L_870:
        /*1348*/ 	.word	index@(_ZN2at6native29vectorized_elementwise_kernelILi4ENS0_13BinaryFunctorIfffZZZNS0_15binary_internal21div_trunc_kernel_cudaERNS_18TensorIteratorBaseEENKUlvE1_clEvENKUlvE0_clEvEUlffE_EESt5arrayIPcLm3EEEEviT0_T1_)
        /*134c*/ 	.word	0x00000000


	//----- nvinfo : EIATTR_REGCOUNT
	.align		4
.L_871:
        /*1350*/ 	.byte	0x04, 0x2f
        /*1352*/ 	.short	(.L_873 - .L_872)
	.align		4
.L_872:
        /*1354*/ 	.word	index@(_ZN2at6native29vectorized_elementwise_kernelILi2ENS0_13BinaryFunctorIfffZZZNS0_15binary_internal21div_trunc_kernel_cudaERNS_18TensorIteratorBaseEENKUlvE1_clEvENKUlvE0_clEvEUlffE_EESt5arrayIPcLm3EEEEviT0_T1_)
        /*1358*/ 	.word	0x00000028


	//----- nvinfo : EIATTR_FRAME_SIZE
	.align		4
.L_873:
        /*135c*/ 	.byte	0x04, 0x11
        /*135e*/ 	.short	(.L_875 - .L_874)
	.align		4
.L_874:
        /*1360*/ 	.word	index@(_ZN2at6native29vectorized_elementwise_kernelILi2ENS0_13BinaryFunctorIfffZZZNS0_15binary_internal21div_trunc_kernel_cudaERNS_18TensorIteratorBaseEENKUlvE1_clEvENKUlvE0_clEvEUlffE_EESt5arrayIPcLm3EEEEviT0_T1_)
        /*1364*/ 	.word	0x00000000


	//----- nvinfo : EIATTR_REGCOUNT
	.align		4
.L_875:
        /*1368*/ 	.byte	0x04, 0x2f
        /*136a*/ 	.short	(.L_877 - .L_876)
	.align		4
.L_876:
        /*136c*/ 	.word	index@(_ZN2at6native27unrolled_elementwise_kernelINS0_13BinaryFunctorIfffZZZNS0_15binary_internal21div_trunc_kernel_cudaERNS_18TensorIteratorBaseEENKUlvE1_clEvENKUlvE0_clEvEUlffE_EESt5arrayIPcLm3EELi4E23TrivialOffsetCalculatorILi2EjESD_ILi1EjENS0_6memory15LoadWithoutCastENSG_16StoreWithoutCastEEEviT_T0_T2_T3_T4_T5_)
        /*1370*/ 	.word	0x0000001c


	//----- nvinfo : EIATTR_FRAME_SIZE
	.align		4
.L_877:
        /*1374*/ 	.byte	0x04, 0x11
        /*1376*/ 	.short	(.L_879 - .L_878)
	.align		4
.L_878:
        /*1378*/ 	.word	index@(_ZN2at6native27unrolled_elementwise_kernelINS0_13BinaryFunctorIfffZZZNS0_15binary_internal21div_trunc_kernel_cudaERNS_18TensorIteratorBaseEENKUlvE1_clEvENKUlvE0_clEvEUlffE_EESt5arrayIPcLm3EELi4E23TrivialOffsetCalculatorILi2EjESD_ILi1EjENS0_6memory15LoadWithoutCastENSG_16StoreWithoutCastEEEviT_T0_T2_T3_T4_T5_)
        /*137c*/ 	.word	0x00000000


	//----- nvinfo : EIATTR_REGCOUNT
	.align		4
.L_879:
        /*1380*/ 	.byte	0x04, 0x2f
        /*1382*/ 	.short	(.L_881 - .L_880)
	.align		4
.L_880:
        /*1384*/ 	.word	index@(_ZN2at6native18elementwise_kernelILi128ELi2EZNS0_22gpu_kernel_impl_nocastINS0_13BinaryFunctorIfffZZZNS0_15binary_internal21div_trunc_kernel_cudaERNS_18TensorIteratorBaseEENKUlvE1_clEvENKUlvE0_clEvEUlffE_EEEEvS6_RKT_EUliE_EEviT1_)
        /*1388*/ 	.word	0x00000014


	//----- nvinfo : EIATTR_FRAME_SIZE
	.align		4
.L_881:
        /*138c*/ 	.byte	0x04, 0x11
        /*138e*/ 	.short	(.L_883 - .L_882)
	.align		4
.L_882:
        /*1390*/ 	.word	index@(_ZN2at6native18elementwise_kernelILi128ELi2EZNS0_22gpu_kernel_impl_nocastINS0_13BinaryFunctorIfffZZZNS0_15binary_internal21div_trunc_kernel_cudaERNS_18TensorIteratorBaseEENKUlvE1_clEvENKUlvE0_clEvEUlffE_EEEEvS6_RKT_EUliE_EEviT1_)
        /*1394*/ 	.word	0x00000000


	//----- nvinfo : EIATTR_REGCOUNT
	.align		4
.L_883:
        /*1398*/ 	.byte	0x04, 0x2f
        /*139a*/ 	.short	(.L_885 - .L_884)
	.align		4
.L_884:
        /*139c*/ 	.word	index@(_ZN2at6native27unrolled_elementwise_kernelINS0_13BinaryFunctorIfffZZZNS0_15binary_internal21div_trunc_kernel_cudaERNS_18TensorIteratorBaseEENKUlvE1_clEvENKUlvE0_clEvEUlffE_EESt5arrayIPcLm3EELi4E23TrivialOffsetCalculatorILi2EjESD_ILi1EjENS0_6memory12LoadWithCastILi2EEENSG_13StoreWithCastILi1EEEEEviT_T0_T2_T3_T4_T5_)
        /*13a0*/ 	.word	0x00000020


	//----- nvinfo : EIATTR_FRAME_SIZE
	.align		4
.L_885:
        /*13a4*/ 	.byte	0x04, 0x11
        /*13a6*/ 	.short	(.L_887 - .L_886)
	.align		4
.L_886:
        /*13a8*/ 	.word	index@(_ZN2at6native27unrolled_elementwise_kernelINS0_13BinaryFunctorIfffZZZNS0_15binary_internal21div_trunc_kernel_cudaERNS_18TensorIteratorBaseEENKUlvE1_clEvENKUlvE0_clEvEUlffE_EESt5arrayIPcLm3EELi4E23TrivialOffsetCalculatorILi2EjESD_ILi1EjENS0_6memory12LoadWithCastILi2EEENSG_13StoreWithCastILi1EEEEEviT_T0_T2_T3_T4_T5_)
        /*13ac*/ 	.word	0x00000000


	//----- nvinfo : EIATTR_REGCOUNT
	.align		4
.L_887:
        /*13b0*/ 	.byte	0x04, 0x2f
        /*13b2*/ 	.short	(.L_889 - .L_888)
	.align		4
.L_888:
        /*13b4*/ 	.word	index@(_ZN2at6native18elementwise_kernelILi128ELi4EZNS0_15gpu_kernel_implINS0_13BinaryFunctorIfffZZZNS0_15binary_internal21div_trunc_kernel_cudaERNS_18TensorIteratorBaseEENKUlvE1_clEvENKUlvE0_clEvEUlffE_EEEEvS6_RKT_EUliE_EEviT1_)
        /*13b8*/ 	.word	0x00000018


	//----- nvinfo : EIATTR_FRAME_SIZE
	.align		4
.L_889:
        /*13bc*/ 	.byte	0x04, 0x11
        /*13be*/ 	.short	(.L_891 - .L_890)
	.align		4
.L_890:
        /*13c0*/ 	.word	index@(_ZN2at6native18elementwise_kernelILi128ELi4EZNS0_15gpu_kernel_implINS0_13BinaryFunctorIfffZZZNS0_15binary_internal21div_trunc_kernel_cudaERNS_18TensorIteratorBaseEENKUlvE1_clEvENKUlvE0_clEvEUlffE_EEEEvS6_RKT_EUliE_EEviT1_)
        /*13c4*/ 	.word	0x00000000


	//----- nvinfo : EIATTR_REGCOUNT
	.align		4
.L_891:
        /*13c8*/ 	.byte	0x04, 0x2f
        /*13ca*/ 	.short	(.L_893 - .L_892)
	.align		4
.L_892:
        /*13cc*/ 	.word	index@(_ZN2at6native29vectorized_elementwise_kernelILi8ENS0_13AUnaryFunctorIN3c104HalfES4_S4_ZZZNS0_15binary_internal21div_trunc_kernel_cudaERNS_18TensorIteratorBaseEENKUlvE1_clEvENKUlvE1_clEvEUlS4_S4_E_EESt5arrayIPcLm2EEEEviT0_T1_)
        /*13d0*/ 	.word	0x00000004


	//----- nvinfo : EIATTR_FRAME_SIZE
	.align		4
.L_893:
        /*13d4*/ 	.byte	0x04, 0x11
        /*13d6*/ 	.short	(.L_895 - .L_894)
	.align		4
.L_894:
        /*13d8*/ 	.word	index@(_ZN2at6native29vectorized_elementwise_kernelILi8ENS0_13AUnaryFunctorIN3c104HalfES4_S4_ZZZNS0_15binary_internal21div_trunc_kernel_cudaERNS_18TensorIteratorBaseEENKUlvE1_clEvENKUlvE1_clEvEUlS4_S4_E_EESt5arrayIPcLm2EEEEviT0_T1_)
        /*13dc*/ 	.word	0x00000000


	//----- nvinfo : EIATTR_REGCOUNT
	.align		4
.L_895:
        /*13e0*/ 	.byte	0x04, 0x2f
        /*13e2*/ 	.short	(.L_897 - .L_896)
	.align		4
.L_896:
        /*13e4*/ 	.word	index@(_ZN2at6native29vectorized_elementwise_kernelILi4ENS0_13AUnaryFunctorIN3c104HalfES4_S4_ZZZNS0_15binary_internal21div_trunc_kernel_cudaERNS_18TensorIteratorBaseEENKUlvE1_clEvENKUlvE1_clEvEUlS4_S4_E_EESt5arrayIPcLm2EEEEviT0_T1_)
        /*13e8*/ 	.word	0x00000020


	//----- nvinfo : EIATTR_FRAME_SIZE
	.align		4
.L_897:
        /*13ec*/ 	.byte	0x04, 0x11
        /*13ee*/ 	.short	(.L_899 - .L_898)
	.align		4
.L_898:
        /*13f0*/ 	.word	index@(_ZN2at6native29vectorized_elementwise_kernelILi4ENS0_13AUnaryFunctorIN3c104HalfES4_S4_ZZZNS0_15binary_internal21div_trunc_kernel_cudaERNS_18TensorIteratorBaseEENKUlvE1_clEvENKUlvE1_clEvEUlS4_S4_E_EESt5arrayIPcLm2EEEEviT0_T1_)
        /*13f4*/ 	.word	0x00000000


	//----- nvinfo : EIATTR_REGCOUNT
	.align		4
.L_899:
        /*13f8*/ 	.byte	0x04, 0x2f
        /*13fa*/ 	.short	(.L_901 - .L_900)
	.align		4
.L_900:
        /*13fc*/ 	.word	index@(_ZN2at6native29vectorized_elementwise_kernelILi2ENS0_13AUnaryFunctorIN3c104HalfES4_S4_ZZZNS0_15binary_internal21div_trunc_kernel_cudaERNS_18TensorIteratorBaseEENKUlvE1_clEvENKUlvE1_clEvEUlS4_S4_E_EESt5arrayIPcLm2EEEEviT0_T1_)
        /*1400*/ 	.word	0x00000020


	//----- nvinfo : EIATTR_FRAME_SIZE
	.align		4
.L_901:
        /*1404*/ 	.byte	0x04, 0x11
        /*1406*/ 	.short	(.L_903 - .L_902)
	.align		4
.L_902:
        /*1408*/ 	.word	index@(_ZN2at6native29vectorized_elementwise_kernelILi2ENS0_13AUnaryFunctorIN3c104HalfES4_S4_ZZZNS0_15binary_internal21div_trunc_kernel_cudaERNS_18TensorIteratorBaseEENKUlvE1_clEvENKUlvE1_clEvEUlS4_S4_E_EESt5arrayIPcLm2EEEEviT0_T1_)
        /*140c*/ 	.word	0x00000000


	//----- nvinfo : EIATTR_REGCOUNT
	.align		4
.L_903:
        /*1410*/ 	.byte	0x04, 0x2f
        /*1412*/ 	.short	(.L_905 - .L_904)
	.align		4
.L_904:
        /*1414*/ 	.word	index@(_ZN2at6native27unrolled_elementwise_kernelINS0_13AUnaryFunctorIN3c104HalfES4_S4_ZZZNS0_15binary_internal21div_trunc_kernel_cudaERNS_18TensorIteratorBaseEENKUlvE1_clEvENKUlvE1_clEvEUlS4_S4_E_EESt5arrayIPcLm2EELi4E23TrivialOffsetCalculatorILi1EjESG_NS0_6memory15LoadWithoutCastENSH_16StoreWithoutCastEEEviT_T0_T2_T3_T4_T5_)
        /*1418*/ 	.word	0x00000015


	//----- nvinfo : EIATTR_FRAME_SIZE
	.align		4
.L_905:
        /*141c*/ 	.byte	0x04, 0x11
        /*141e*/ 	.short	(.L_907 - .L_906)
	.align		4
.L_906:
        /*1420*/ 	.word	index@(_ZN2at6native27unrolled_elementwise_kernelINS0_13AUnaryFunctorIN3c104HalfES4_S4_ZZZNS0_15binary_internal21div_trunc_kernel_cudaERNS_18TensorIteratorBaseEENKUlvE1_clEvENKUlvE1_clEvEUlS4_S4_E_EESt5arrayIPcLm2EELi4E23TrivialOffsetCalculatorILi1EjESG_NS0_6memory15LoadWithoutCastENSH_16StoreWithoutCastEEEviT_T0_T2_T3_T4_T5_)
        /*1424*/ 	.word	0x00000000


	//----- nvinfo : EIATTR_REGCOUNT
	.align		4
.L_907:
        /*1428*/ 	.byte	0x04, 0x2f
        /*142a*/ 	.short	(.L_909 - .L_908)
	.align		4
.L_908:
        /*142c*/ 	.word	index@(_ZN2at6native18elementwise_kernelILi128ELi4EZNS0_22gpu_kernel_impl_nocastINS0_13AUnaryFunctorIN3c104HalfES5_S5_ZZZNS0_15binary_internal21div_trunc_kernel_cudaERNS_18TensorIteratorBaseEENKUlvE1_clEvENKUlvE1_clEvEUlS5_S5_E_EEEEvS8_RKT_EUliE_EEviT1_)
        /*1430*/ 	.word	0x00000014


	//----- nvinfo : EIATTR_FRAME_SIZE
	.align		4
.L_909:
        /*1434*/ 	.byte	0x04, 0x11
        /*1436*/ 	.short	(.L_911 - .L_910)
	.align		4
.L_910:
        /*1438*/ 	.word	index@(_ZN2at6native18elementwise_kernelILi128ELi4EZNS0_22gpu_kernel_impl_nocastINS0_13AUnaryFunctorIN3c104HalfES5_S5_ZZZNS0_15binary_internal21div_trunc_kernel_cudaERNS_18TensorIteratorBaseEENKUlvE1_clEvENKUlvE1_clEvEUlS5_S5_E_EEEEvS8_RKT_EUliE_EEviT1_)
        /*143c*/ 	.word	0x00000000


	//----- nvinfo : EIATTR_REGCOUNT
	.align		4
.L_911:
        /*1440*/ 	.byte	0x04, 0x2f
        /*1442*/ 	.short	(.L_913 - .L_912)
	.align		4
.L_912:
        /*1444*/ 	.word	index@(_ZN2at6native27unrolled_elementwise_kernelINS0_13AUnaryFunctorIN3c104HalfES4_S4_ZZZNS0_15binary_internal21div_trunc_kernel_cudaERNS_18TensorIteratorBaseEENKUlvE1_clEvENKUlvE1_clEvEUlS4_S4_E_EESt5arrayIPcLm2EELi4E23TrivialOffsetCalculatorILi1EjESG_NS0_6memory12LoadWithCastILi1EEENSH_13StoreWithCastILi1EEEEEviT_T0_T2_T3_T4_T5_)
        /*1448*/ 	.word	0x0000001e


	//----- nvinfo : EIATTR_FRAME_SIZE
	.align		4
.L_913:
        /*144c*/ 	.byte	0x04, 0x11
        /*144e*/ 	.short	(.L_915 - .L_914)
	.align		4
.L_914:
        /*1450*/ 	.word	index@(_ZN2at6native27unrolled_elementwise_kernelINS0_13AUnaryFunctorIN3c104HalfES4_S4_ZZZNS0_15binary_internal21div_trunc_kernel_cudaERNS_18TensorIteratorBaseEENKUlvE1_clEvENKUlvE1_clEvEUlS4_S4_E_EESt5arrayIPcLm2EELi4E23TrivialOffsetCalculatorILi1EjESG_NS0_6memory12LoadWithCastILi1EEENSH_13StoreWithCastILi1EEEEEviT_T0_T2_T3_T4_T5_)
        /*1454*/ 	.word	0x00000000


	//----- nvinfo : EIATTR_REGCOUNT
	.align		4
.L_915:
        /*1458*/ 	.byte	0x04, 0x2f
        /*145a*/ 	.short	(.L_917 - .L_916)
	.align		4
.L_916:
        /*145c*/ 	.word	index@(_ZN2at6native18elementwise_kernelILi128ELi4EZNS0_15gpu_kernel_implINS0_13AUnaryFunctorIN3c104HalfES5_S5_ZZZNS0_15binary_internal21div_trunc_kernel_cudaERNS_18TensorIteratorBaseEENKUlvE1_clEvENKUlvE1_clEvEUlS5_S5_E_EEEEvS8_RKT_EUliE_EEviT1_)
        /*1460*/ 	.word	0x00000018


	//----- nvinfo : EIATTR_FRAME_SIZE
	.align		4
.L_917:
        /*1464*/ 	.byte	0x04, 0x11
        /*1466*/ 	.short	(.L_919 - .L_918)
	.align		4
.L_918:
        /*1468*/ 	.word	index@(_ZN2at6native18elementwise_kernelILi128ELi4EZNS0_15gpu_kernel_implINS0_13AUnaryFunctorIN3c104HalfES5_S5_ZZZNS0_15binary_internal21div_trunc_kernel_cudaERNS_18TensorIteratorBaseEENKUlvE1_clEvENKUlvE1_clEvEUlS5_S5_E_EEEEvS8_RKT_EUliE_EEviT1_)
        /*146c*/ 	.word	0x00000000


	//----- nvinfo : EIATTR_REGCOUNT
	.align		4
.L_919:
        /*1470*/ 	.byte	0x04, 0x2f
        /*1472*/ 	.short	(.L_921 - .L_920)
	.align		4
.L_920:
        /*1474*/ 	.word	index@(_ZN2at6native29vectorized_elementwise_kernelILi8ENS0_13BUnaryFunctorIN3c104HalfES4_S4_ZZZNS0_15binary_internal21div_trunc_kernel_cudaERNS_18TensorIteratorBaseEENKUlvE1_clEvENKUlvE1_clEvEUlS4_S4_E_EESt5arrayIPcLm2EEEEviT0_T1_)
        /*1478*/ 	.word	0x00000004


	//----- nvinfo : EIATTR_FRAME_SIZE
	.align		4
.L_921:
        /*147c*/ 	.byte	0x04, 0x11
        /*147e*/ 	.short	(.L_923 - .L_922)
	.align		4
.L_922:
        /*1480*/ 	.word	index@(_ZN2at6native29vectorized_elementwise_kernelILi8ENS0_13BUnaryFunctorIN3c104HalfES4_S4_ZZZNS0_15binary_internal21div_trunc_kernel_cudaERNS_18TensorIteratorBaseEENKUlvE1_clEvENKUlvE1_clEvEUlS4_S4_E_EESt5arrayIPcLm2EEEEviT0_T1_)
        /*1484*/ 	.word	0x00000000


	//----- nvinfo : EIATTR_REGCOUNT
	.align		4
.L_923:
        /*1488*/ 	.byte	0x04, 0x2f
        /*148a*/ 	.short	(.L_925 - .L_924)
	.align		4
.L_924:
        /*148c*/ 	.word	index@(_ZN2at6native29vectorized_elementwise_kernelILi4ENS0_13BUnaryFunctorIN3c104HalfES4_S4_ZZZNS0_15binary_internal21div_trunc_kernel_cudaERNS_18TensorIteratorBaseEENKUlvE1_clEvENKUlvE1_clEvEUlS4_S4_E_EESt5arrayIPcLm2EEEEviT0_T1_)
        /*1490*/ 	.word	0x00000020


	//----- nvinfo : EIATTR_FRAME_SIZE
	.align		4
.L_925:
        /*1494*/ 	.byte	0x04, 0x11
        /*1496*/ 	.short	(.L_927 - .L_926)
	.align		4
.L_926:
        /*1498*/ 	.word	index@(_ZN2at6native29vectorized_elementwise_kernelILi4ENS0_13BUnaryFunctorIN3c104HalfES4_S4_ZZZNS0_15binary_internal21div_trunc_kernel_cudaERNS_18TensorIteratorBaseEENKUlvE1_clEvENKUlvE1_clEvEUlS4_S4_E_EESt5arrayIPcLm2EEEEviT0_T1_)
        /*149c*/ 	.word	0x00000000


	//----- nvinfo : EIATTR_REGCOUNT
	.align		4
.L_927:
        /*14a0*/ 	.byte	0x04, 0x2f
        /*14a2*/ 	.short	(.L_929 - .L_928)
	.align		4
.L_928:
        /*14a4*/ 	.word	index@(_ZN2at6native29vectorized_elementwise_kernelILi2ENS0_13BUnaryFunctorIN3c104HalfES4_S4_ZZZNS0_15binary_internal21div_trunc_kernel_cudaERNS_18TensorIteratorBaseEENKUlvE1_clEvENKUlvE1_clEvEUlS4_S4_E_EESt5arrayIPcLm2EEEEviT0_T1_)
        /*14a8*/ 	.word	0x00000020


	//----- nvinfo : EIATTR_FRAME_SIZE
	.align		4
.L_929:
        /*14ac*/ 	.byte	0x04, 0x11
        /*14ae*/ 	.short	(.L_931 - .L_930)
	.align		4
.L_930:
        /*14b0*/ 	.word	index@(_ZN2at6native29vectorized_elementwise_kernelILi2ENS0_13BUnaryFunctorIN3c104HalfES4_S4_ZZZNS0_15binary_internal21div_trunc_kernel_cudaERNS_18TensorIteratorBaseEENKUlvE1_clEvENKUlvE1_clEvEUlS4_S4_E_EESt5arrayIPcLm2EEEEviT0_T1_)
        /*14b4*/ 	.word	0x00000000


	//----- nvinfo : EIATTR_REGCOUNT
	.align		4
.L_931:
        /*14b8*/ 	.byte	0x04, 0x2f
        /*14ba*/ 	.short	(.L_933 - .L_932)
	.align		4
.L_932:
        /*14bc*/ 	.word	index@(_ZN2at6native27unrolled_elementwise_kernelINS0_13BUnaryFunctorIN3c104HalfES4_S4_ZZZNS0_15binary_internal21div_trunc_kernel_cudaERNS_18TensorIteratorBaseEENKUlvE1_clEvENKUlvE1_clEvEUlS4_S4_E_EESt5arrayIPcLm2EELi4E23TrivialOffsetCalculatorILi1EjESG_NS0_6memory15LoadWithoutCastENSH_16StoreWithoutCastEEEviT_T0_T2_T3_T4_T5_)
        /*14c0*/ 	.word	0x00000015


	//----- nvinfo : EIATTR_FRAME_SIZE
	.align		4
.L_933:
        /*14c4*/ 	.byte	0x04, 0x11
        /*14c6*/ 	.short	(.L_935 - .L_934)
	.align		4
.L_934:
        /*14c8*/ 	.word	index@(_ZN2at6native27unrolled_elementwise_kernelINS0_13BUnaryFunctorIN3c104HalfES4_S4_ZZZNS0_15binary_internal21div_trunc_kernel_cudaERNS_18TensorIteratorBaseEENKUlvE1_clEvENKUlvE1_clEvEUlS4_S4_E_EESt5arrayIPcLm2EELi4E23TrivialOffsetCalculatorILi1EjESG_NS0_6memory15LoadWithoutCastENSH_16StoreWithoutCastEEEviT_T0_T2_T3_T4_T5_)
        /*14cc*/ 	.word	0x00000000


	//----- nvinfo : EIATTR_REGCOUNT
	.align		4
.L_935:
        /*14d0*/ 	.byte	0x04, 0x2f
        /*14d2*/ 	.short	(.L_937 - .L_936)
	.align		4
.L_936:
        /*14d4*/ 	.word	index@(_ZN2at6native18elementwise_kernelILi128ELi4EZNS0_22gpu_kernel_impl_nocastINS0_13BUnaryFunctorIN3c104HalfES5_S5_ZZZNS0_15binary_internal21div_trunc_kernel_cudaERNS_18TensorIteratorBaseEENKUlvE1_clEvENKUlvE1_clEvEUlS5_S5_E_EEEEvS8_RKT_EUliE_EEviT1_)
        /*14d8*/ 	.word	0x00000014


	//----- nvinfo : EIATTR_FRAME_SIZE
	.align		4
.L_937:
        /*14dc*/ 	.byte	0x04, 0x11
        /*14de*/ 	.short	(.L_939 - .L_938)
	.align		4
.L_938:
        /*14e0*/ 	.word	index@(_ZN2at6native18elementwise_kernelILi128ELi4EZNS0_22gpu_kernel_impl_nocastINS0_13BUnaryFunctorIN3c104HalfES5_S5_ZZZNS0_15binary_internal21div_trunc_kernel_cudaERNS_18TensorIteratorBaseEENKUlvE1_clEvENKUlvE1_clEvEUlS5_S5_E_EEEEvS8_RKT_EUliE_EEviT1_)
        /*14e4*/ 	.word	0x00000000


	//----- nvinfo : EIATTR_REGCOUNT
	.align		4
.L_939:
        /*14e8*/ 	.byte	0x04, 0x2f
        /*14ea*/ 	.short	(.L_941 - .L_940)
	.align		4
.L_940:
        /*14ec*/ 	.word	index@(_ZN2at6native27unrolled_elementwise_kernelINS0_13BUnaryFunctorIN3c104HalfES4_S4_ZZZNS0_15binary_internal21div_trunc_kernel_cudaERNS_18TensorIteratorBaseEENKUlvE1_clEvENKUlvE1_clEvEUlS4_S4_E_EESt5arrayIPcLm2EELi4E23TrivialOffsetCalculatorILi1EjESG_NS0_6memory12LoadWithCastILi1EEENSH_13StoreWithCastILi1EEEEEviT_T0_T2_T3_T4_T5_)
        /*14f0*/ 	.word	0x0000001e


	//----- nvinfo : EIATTR_FRAME_SIZE
	.align		4
.L_941:
        /*14f4*/ 	.byte	0x04, 0x11
        /*14f6*/ 	.short	(.L_943 - .L_942)
	.align		4
.L_942:
        /*14f8*/ 	.word	index@(_ZN2at6native27unrolled_elementwise_kernelINS0_13BUnaryFunctorIN3c104HalfES4_S4_ZZZNS0_15binary_internal21div_trunc_kernel_cudaERNS_18TensorIteratorBaseEENKUlvE1_clEvENKUlvE1_clEvEUlS4_S4_E_EESt5arrayIPcLm2EELi4E23TrivialOffsetCalculatorILi1EjESG_NS0_6memory12LoadWithCastILi1EEENSH_13StoreWithCastILi1EEEEEviT_T0_T2_T3_T4_T5_)
        /*14fc*/ 	.word	0x00000000


	//----- nvinfo : EIATTR_REGCOUNT
	.align		4
.L_943:
        /*1500*/ 	.byte	0x04, 0x2f
        /*1502*/ 	.short	(.L_945 - .L_944)
	.align		4
.L_944:
        /*1504*/ 	.word	index@(_ZN2at6native18elementwise_kernelILi128ELi4EZNS0_15gpu_kernel_implINS0_13BUnaryFunctorIN3c104HalfES5_S5_ZZZNS0_15binary_internal21div_trunc_kernel_cudaERNS_18TensorIteratorBaseEENKUlvE1_clEvENKUlvE1_clEvEUlS5_S5_E_EEEEvS8_RKT_EUliE_EEviT1_)
        /*1508*/ 	.word	0x00000018


	//----- nvinfo : EIATTR_FRAME_SIZE
	.align		4
.L_945:
        /*150c*/ 	.byte	0x04, 0x11
        /*150e*/ 	.short	(.L_947 - .L_946)
	.align		4
.L_946:
        /*1510*/ 	.word	index@(_ZN2at6native18elementwise_kernelILi128ELi4EZNS0_15gpu_kernel_implINS0_13BUnaryFunctorIN3c104HalfES5_S5_ZZZNS0_15binary_internal21div_trunc_kernel_cudaERNS_18TensorIteratorBaseEENKUlvE1_clEvENKUlvE1_clEvEUlS5_S5_E_EEEEvS8_RKT_EUliE_EEviT1_)
        /*1514*/ 	.word	0x00000000


	//----- nvinfo : EIATTR_REGCOUNT
	.align		4
.L_947:
        /*1518*/ 	.byte	0x04, 0x2f
        /*151a*/ 	.short	(.L_949 - .L_948)
	.align		4
.L_948:
        /*151c*/ 	.word	index@(_ZN2at6native29vectorized_elementwise_kernelILi8ENS0_13BinaryFunctorIN3c104HalfES4_S4_ZZZNS0_15binary_internal21div_trunc_kernel_cudaERNS_18TensorIteratorBaseEENKUlvE1_clEvENKUlvE1_clEvEUlS4_S4_E_EESt5arrayIPcLm3EEEEviT0_T1_)
        /*1520*/ 	.word	0x00000004


	//----- nvinfo : EIATTR_FRAME_SIZE
	.align		4
.L_949:
        /*1524*/ 	.byte	0x04, 0x11
        /*1526*/ 	.short	(.L_951 - .L_950)
	.align		4
.L_950:
        /*1528*/ 	.word	index@(_ZN2at6native29vectorized_elementwise_kernelILi8ENS0_13BinaryFunctorIN3c104HalfES4_S4_ZZZNS0_15binary_internal21div_trunc_kernel_cudaERNS_18TensorIteratorBaseEENKUlvE1_clEvENKUlvE1_clEvEUlS4_S4_E_EESt5arrayIPcLm3EEEEviT0_T1_)
        /*152c*/ 	.word	0x00000000


	//----- nvinfo : EIATTR_REGCOUNT
	.align		4
.L_951:
        /*1530*/ 	.byte	0x04, 0x2f
        /*1532*/ 	.short	(.L_953 - .L_952)
	.align		4
.L_952:
        /*1534*/ 	.word	index@(_ZN2at6native29vectorized_elementwise_kernelILi4ENS0_13BinaryFunctorIN3c104HalfES4_S4_ZZZNS0_15binary_internal21div_trunc_kernel_cudaERNS_18TensorIteratorBaseEENKUlvE1_clEvENKUlvE1_clEvEUlS4_S4_E_EESt5arrayIPcLm3EEEEviT0_T1_)
        /*1538*/ 	.word	0x00000028


	//----- nvinfo : EIATTR_FRAME_SIZE
	.align		4
.L_953:
        /*153c*/ 	.byte	0x04, 0x11
        /*153e*/ 	.short	(.L_955 - .L_954)
	.align		4
.L_954:
        /*1540*/ 	.word	index@(_ZN2at6native29vectorized_elementwise_kernelILi4ENS0_13BinaryFunctorIN3c104HalfES4_S4_ZZZNS0_15binary_internal21div_trunc_kernel_cudaERNS_18TensorIteratorBaseEENKUlvE1_clEvENKUlvE1_clEvEUlS4_S4_E_EESt5arrayIPcLm3EEEEviT0_T1_)
        /*1544*/ 	.word	0x00000000


	//----- nvinfo : EIATTR_REGCOUNT
	.align		4
.L_955:
        /*1548*/ 	.byte	0x04, 0x2f
        /*154a*/ 	.short	(.L_957 - .L_956)
	.align		4
.L_956:
        /*154c*/ 	.word	index@(_ZN2at6native29vectorized_elementwise_kernelILi2ENS0_13BinaryFunctorIN3c104HalfES4_S4_ZZZNS0_15binary_internal21div_trunc_kernel_cudaERNS_18TensorIteratorBaseEENKUlvE1_clEvENKUlvE1_clEvEUlS4_S4_E_EESt5arrayIPcLm3EEEEviT0_T1_)
        /*1550*/ 	.word	0x00000028


	//----- nvinfo : EIATTR_FRAME_SIZE
	.align		4
.L_957:
        /*1554*/ 	.byte	0x04, 0x11
        /*1556*/ 	.short	(.L_959 - .L_958)
	.align		4
.L_958:
        /*1558*/ 	.word	index@(_ZN2at6native29vectorized_elementwise_kernelILi2ENS0_13BinaryFunctorIN3c104HalfES4_S4_ZZZNS0_15binary_internal21div_trunc_kernel_cudaERNS_18TensorIteratorBaseEENKUlvE1_clEvENKUlvE1_clEvEUlS4_S4_E_EESt5arrayIPcLm3EEEEviT0_T1_)
        /*155c*/ 	.word	0x00000000


	//----- nvinfo : EIATTR_REGCOUNT
	.align		4
.L_959:
        /*1560*/ 	.byte	0x04, 0x2f
        /*1562*/ 	.short	(.L_961 - .L_960)
	.align		4
.L_960:
        /*1564*/ 	.word	index@(_ZN2at6native27unrolled_elementwise_kernelINS0_13BinaryFunctorIN3c104HalfES4_S4_ZZZNS0_15binary_internal21div_trunc_kernel_cudaERNS_18TensorIteratorBaseEENKUlvE1_clEvENKUlvE1_clEvEUlS4_S4_E_EESt5arrayIPcLm3EELi4E23TrivialOffsetCalculatorILi2EjESF_ILi1EjENS0_6memory15LoadWithoutCastENSI_16StoreWithoutCastEEEviT_T0_T2_T3_T4_T5_)
        /*1568*/ 	.word	0x0000001e


	//----- nvinfo : EIATTR_FRAME_SIZE
	.align		4
.L_961:
        /*156c*/ 	.byte	0x04, 0x11
        /*156e*/ 	.short	(.L_963 - .L_962)
	.align		4
.L_962:
        /*1570*/ 	.word	index@(_ZN2at6native27unrolled_elementwise_kernelINS0_13BinaryFunctorIN3c104HalfES4_S4_ZZZNS0_15binary_internal21div_trunc_kernel_cudaERNS_18TensorIteratorBaseEENKUlvE1_clEvENKUlvE1_clEvEUlS4_S4_E_EESt5arrayIPcLm3EELi4E23TrivialOffsetCalculatorILi2EjESF_ILi1EjENS0_6memory15LoadWithoutCastENSI_16StoreWithoutCastEEEviT_T0_T2_T3_T4_T5_)
        /*1574*/ 	.word	0x00000000


	//----- nvinfo : EIATTR_REGCOUNT
	.align		4
.L_963:
        /*1578*/ 	.byte	0x04, 0x2f
        /*157a*/ 	.short	(.L_965 - .L_964)
	.align		4
.L_964:
        /*157c*/ 	.word	index@(_ZN2at6native18elementwise_kernelILi128ELi4EZNS0_22gpu_kernel_impl_nocastINS0_13BinaryFunctorIN3c104HalfES5_S5_ZZZNS0_15binary_internal21div_trunc_kernel_cudaERNS_18TensorIteratorBaseEENKUlvE1_clEvENKUlvE1_clEvEUlS5_S5_E_EEEEvS8_RKT_EUliE_EEviT1_)
        /*1580*/ 	.word	0x00000014


	//----- nvinfo : EIATTR_FRAME_SIZE
	.align		4
.L_965:
        /*1584*/ 	.byte	0x04, 0x11
        /*1586*/ 	.short	(.L_967 - .L_966)
	.align		4
.L_966:
        /*1588*/ 	.word	index@(_ZN2at6native18elementwise_kernelILi128ELi4EZNS0_22gpu_kernel_impl_nocastINS0_13BinaryFunctorIN3c104HalfES5_S5_ZZZNS0_15binary_internal21div_trunc_kernel_cudaERNS_18TensorIteratorBaseEENKUlvE1_clEvENKUlvE1_clEvEUlS5_S5_E_EEEEvS8_RKT_EUliE_EEviT1_)
        /*158c*/ 	.word	0x00000000


	//----- nvinfo : EIATTR_REGCOUNT
	.align		4
.L_967:
        /*1590*/ 	.byte	0x04, 0x2f
        /*1592*/ 	.short	(.L_969 - .L_968)
	.align		4
.L_968:
        /*1594*/ 	.word	index@(_ZN2at6native27unrolled_elementwise_kernelINS0_13BinaryFunctorIN3c104HalfES4_S4_ZZZNS0_15binary_internal21div_trunc_kernel_cudaERNS_18TensorIteratorBaseEENKUlvE1_clEvENKUlvE1_clEvEUlS4_S4_E_EESt5arrayIPcLm3EELi4E23TrivialOffsetCalculatorILi2EjESF_ILi1EjENS0_6memory12LoadWithCastILi2EEENSI_13StoreWithCastILi1EEEEEviT_T0_T2_T3_T4_T5_)
        /*1598*/ 	.word	0x0000001e


	//----- nvinfo : EIATTR_FRAME_SIZE
	.align		4
.L_969:
        /*159c*/ 	.byte	0x04, 0x11
        /*159e*/ 	.short	(.L_971 - .L_970)
	.align		4
.L_970:
        /*15a0*/ 	.word	index@(_ZN2at6native27unrolled_elementwise_kernelINS0_13BinaryFunctorIN3c104HalfES4_S4_ZZZNS0_15binary_internal21div_trunc_kernel_cudaERNS_18TensorIteratorBaseEENKUlvE1_clEvENKUlvE1_clEvEUlS4_S4_E_EESt5arrayIPcLm3EELi4E23TrivialOffsetCalculatorILi2EjESF_ILi1EjENS0_6memory12LoadWithCastILi2EEENSI_13StoreWithCastILi1EEEEEviT_T0_T2_T3_T4_T5_)
        /*15a4*/ 	.word	0x00000000


	//----- nvinfo : EIATTR_REGCOUNT
	.align		4
.L_971:
        /*15a8*/ 	.byte	0x04, 0x2f
        /*15aa*/ 	.short	(.L_973 - .L_972)
	.align		4
.L_972:
        /*15ac*/ 	.word	index@(_ZN2at6native18elementwise_kernelILi128ELi4EZNS0_15gpu_kernel_implINS0_13BinaryFunctorIN3c104HalfES5_S5_ZZZNS0_15binary_internal21div_trunc_kernel_cudaERNS_18TensorIteratorBaseEENKUlvE1_clEvENKUlvE1_clEvEUlS5_S5_E_EEEEvS8_RKT_EUliE_EEviT1_)
        /*15b0*/ 	.word	0x00000018


	//----- nvinfo : EIATTR_FRAME_SIZE
	.align		4
.L_973:
        /*15b4*/ 	.byte	0x04, 0x11
        /*15b6*/ 	.short	(.L_975 - .L_974)
	.align		4
.L_974:
        /*15b8*/ 	.word	index@(_ZN2at6native18elementwise_kernelILi128ELi4EZNS0_15gpu_kernel_implINS0_13BinaryFunctorIN3c104HalfES5_S5_ZZZNS0_15binary_internal21div_trunc_kernel_cudaERNS_18TensorIteratorBaseEENKUlvE1_clEvENKUlvE1_clEvEUlS5_S5_E_EEEEvS8_RKT_EUliE_EEviT1_)
        /*15bc*/ 	.word	0x00000000


	//----- nvinfo : EIATTR_REGCOUNT
	.align		4
.L_975:
        /*15c0*/ 	.byte	0x04, 0x2f
        /*15c2*/ 	.short	(.L_977 - .L_976)
	.align		4
.L_976:
        /*15c4*/ 	.word	index@(_ZN2at6native29vectorized_elementwise_kernelILi8ENS0_13AUnaryFunctorIN3c108BFloat16ES4_S4_ZZZNS0_15binary_internal21div_trunc_kernel_cudaERNS_18TensorIteratorBaseEENKUlvE1_clEvENKUlvE2_clEvEUlS4_S4_E_EESt5arrayIPcLm2EEEEviT0_T1_)
        /*15c8*/ 	.word	0x00000004


	//----- nvinfo : EIATTR_FRAME_SIZE
	.align		4
.L_977:
        /*15cc*/ 	.byte	0x04, 0x11
        /*15ce*/ 	.short	(.L_979 - .L_978)
	.align		4
.L_978:
        /*15d0*/ 	.word	index@(_ZN2at6native29vectorized_elementwise_kernelILi8ENS0_13AUnaryFunctorIN3c108BFloat16ES4_S4_ZZZNS0_15binary_internal21div_trunc_kernel_cudaERNS_18TensorIteratorBaseEENKUlvE1_clEvENKUlvE2_clEvEUlS4_S4_E_EESt5arrayIPcLm2EEEEviT0_T1_)
        /*15d4*/ 	.word	0x00000000


	//----- nvinfo : EIATTR_REGCOUNT
	.align		4
.L_979:
        /*15d8*/ 	.byte	0x04, 0x2f
        /*15da*/ 	.short	(.L_981 - .L_980)
	.align		4
.L_980:
        /*15dc*/ 	.word	index@(_ZN2at6native29vectorized_elementwise_kernelILi4ENS0_13AUnaryFunctorIN3c108BFloat16ES4_S4_ZZZNS0_15binary_internal21div_trunc_kernel_cudaERNS_18TensorIteratorBaseEENKUlvE1_clEvENKUlvE2_clEvEUlS4_S4_E_EESt5arrayIPcLm2EEEEviT0_T1_)
        /*15e0*/ 	.word	0x00000020


	//----- nvinfo : EIATTR_FRAME_SIZE
	.align		4
.L_981:
        /*15e4*/ 	.byte	0x04, 0x11
        /*15e6*/ 	.short	(.L_983 - .L_982)
	.align		4
.L_982:
        /*15e8*/ 	.word	index@(_ZN2at6native29vectorized_elementwise_kernelILi4ENS0_13AUnaryFunctorIN3c108BFloat16ES4_S4_ZZZNS0_15binary_internal21div_trunc_kernel_cudaERNS_18TensorIteratorBaseEENKUlvE1_clEvENKUlvE2_clEvEUlS4_S4_E_EESt5arrayIPcLm2EEEEviT0_T1_)
        /*15ec*/ 	.word	0x00000000


	//----- nvinfo : EIATTR_REGCOUNT
	.align		4
.L_983:
        /*15f0*/ 	.byte	0x04, 0x2f
        /*15f2*/ 	.short	(.L_985 - .L_984)
	.align		4
.L_984:
        /*15f4*/ 	.word	index@(_ZN2at6native29vectorized_elementwise_kernelILi2ENS0_13AUnaryFunctorIN3c108BFloat16ES4_S4_ZZZNS0_15binary_internal21div_trunc_kernel_cudaERNS_18TensorIteratorBaseEENKUlvE1_clEvENKUlvE2_clEvEUlS4_S4_E_EESt5arrayIPcLm2EEEEviT0_T1_)
        /*15f8*/ 	.word	0x00000020


	//----- nvinfo : EIATTR_FRAME_SIZE
	.align		4
.L_985:
        /*15fc*/ 	.byte	0x04, 0x11
        /*15fe*/ 	.short	(.L_987 - .L_986)
	.align		4
.L_986:
        /*1600*/ 	.word	index@(_ZN2at6native29vectorized_elementwise_kernelILi2ENS0_13AUnaryFunctorIN3c108BFloat16ES4_S4_ZZZNS0_15binary_internal21div_trunc_kernel_cudaERNS_18TensorIteratorBaseEENKUlvE1_clEvENKUlvE2_clEvEUlS4_S4_E_EESt5arrayIPcLm2EEEEviT0_T1_)
        /*1604*/ 	.word	0x00000000


	//----- nvinfo : EIATTR_REGCOUNT
	.align		4
.L_987:
        /*1608*/ 	.byte	0x04, 0x2f
        /*160a*/ 	.short	(.L_989 - .L_988)
	.align		4
.L_988:
        /*160c*/ 	.word	index@(_ZN2at6native27unrolled_elementwise_kernelINS0_13AUnaryFunctorIN3c108BFloat16ES4_S4_ZZZNS0_15binary_internal21div_trunc_kernel_cudaERNS_18TensorIteratorBaseEENKUlvE1_clEvENKUlvE2_clEvEUlS4_S4_E_EESt5arrayIPcLm2EELi4E23TrivialOffsetCalculatorILi1EjESG_NS0_6memory15LoadWithoutCastENSH_16StoreWithoutCastEEEviT_T0_T2_T3_T4_T5_)
        /*1610*/ 	.word	0x00000018


	//----- nvinfo : EIATTR_FRAME_SIZE
	.align		4
.L_989:
        /*1614*/ 	.byte	0x04, 0x11
        /*1616*/ 	.short	(.L_991 - .L_990)
	.align		4
.L_990:
        /*1618*/ 	.word	index@(_ZN2at6native27unrolled_elementwise_kernelINS0_13AUnaryFunctorIN3c108BFloat16ES4_S4_ZZZNS0_15binary_internal21div_trunc_kernel_cudaERNS_18TensorIteratorBaseEENKUlvE1_clEvENKUlvE2_clEvEUlS4_S4_E_EESt5arrayIPcLm2EELi4E23TrivialOffsetCalculatorILi1EjESG_NS0_6memory15LoadWithoutCastENSH_16StoreWithoutCastEEEviT_T0_T2_T3_T4_T5_)
        /*161c*/ 	.word	0x00000000


	//----- nvinfo : EIATTR_REGCOUNT
	.align		4
.L_991:
        /*1620*/ 	.byte	0x04, 0x2f
        /*1622*/ 	.short	(.L_993 - .L_992)
	.align		4
.L_992:
        /*1624*/ 	.word	index@(_ZN2at6native18elementwise_kernelILi128ELi4EZNS0_22gpu_kernel_impl_nocastINS0_13AUnaryFunctorIN3c108BFloat16ES5_S5_ZZZNS0_15binary_internal21div_trunc_kernel_cudaERNS_18TensorIteratorBaseEENKUlvE1_clEvENKUlvE2_clEvEUlS5_S5_E_EEEEvS8_RKT_EUliE_EEviT1_)
        /*1628*/ 	.word	0x00000014


	//----- nvinfo : EIATTR_FRAME_SIZE
	.align		4
.L_993:
        /*162c*/ 	.byte	0x04, 0x11
        /*162e*/ 	.short	(.L_995 - .L_994)
	.align		4
.L_994:
        /*1630*/ 	.word	index@(_ZN2at6native18elementwise_kernelILi128ELi4EZNS0_22gpu_kernel_impl_nocastINS0_13AUnaryFunctorIN3c108BFloat16ES5_S5_ZZZNS0_15binary_internal21div_trunc_kernel_cudaERNS_18TensorIteratorBaseEENKUlvE1_clEvENKUlvE2_clEvEUlS5_S5_E_EEEEvS8_RKT_EUliE_EEviT1_)
        /*1634*/ 	.word	0x00000000


	//----- nvinfo : EIATTR_REGCOUNT
	.align		4
.L_995:
        /*1638*/ 	.byte	0x04, 0x2f
        /*163a*/ 	.short	(.L_997 - .L_996)
	.align		4
.L_996:
        /*163c*/ 	.word	index@(_ZN2at6native27unrolled_elementwise_kernelINS0_13AUnaryFunctorIN3c108BFloat16ES4_S4_ZZZNS0_15binary_internal21div_trunc_kernel_cudaERNS_18TensorIteratorBaseEENKUlvE1_clEvENKUlvE2_clEvEUlS4_S4_E_EESt5arrayIPcLm2EELi4E23TrivialOffsetCalculatorILi1EjESG_NS0_6memory12LoadWithCastILi1EEENSH_13StoreWithCastILi1EEEEEviT_T0_T2_T3_T4_T5_)
        /*1640*/ 	.word	0x0000001c


	//----- nvinfo : EIATTR_FRAME_SIZE
	.align		4
.L_997:
        /*1644*/ 	.byte	0x04, 0x11
        /*1646*/ 	.short	(.L_999 - .L_998)
	.align		4
.L_998:
        /*1648*/ 	.word	index@(_ZN2at6native27unrolled_elementwise_kernelINS0_13AUnaryFunctorIN3c108BFloat16ES4_S4_ZZZNS0_15binary_internal21div_trunc_kernel_cudaERNS_18TensorIteratorBaseEENKUlvE1_clEvENKUlvE2_clEvEUlS4_S4_E_EESt5arrayIPcLm2EELi4E23TrivialOffsetCalculatorILi1EjESG_NS0_6memory12LoadWithCastILi1EEENSH_13StoreWithCastILi1EEEEEviT_T0_T2_T3_T4_T5_)
        /*164c*/ 	.word	0x00000000


	//----- nvinfo : EIATTR_REGCOUNT
	.align		4
.L_999:
        /*1650*/ 	.byte	0x04, 0x2f
        /*1652*/ 	.short	(.L_1001 - .L_1000)
	.align		4
.L_1000:
        /*1654*/ 	.word	index@(_ZN2at6native18elementwise_kernelILi128ELi4EZNS0_15gpu_kernel_implINS0_13AUnaryFunctorIN3c108BFloat16ES5_S5_ZZZNS0_15binary_internal21div_trunc_kernel_cudaERNS_18TensorIteratorBaseEENKUlvE1_clEvENKUlvE2_clEvEUlS5_S5_E_EEEEvS8_RKT_EUliE_EEviT1_)
        /*1658*/ 	.word	0x00000018


	//----- nvinfo : EIATTR_FRAME_SIZE
	.align		4
.L_1001:
        /*165c*/ 	.byte	0x04, 0x11
        /*165e*/ 	.short	(.L_1003 - .L_1002)
	.align		4
.L_1002:
        /*1660*/ 	.word	index@(_ZN2at6native18elementwise_kernelILi128ELi4EZNS0_15gpu_kernel_implINS0_13AUnaryFunctorIN3c108BFloat16ES5_S5_ZZZNS0_15binary_internal21div_trunc_kernel_cudaERNS_18TensorIteratorBaseEENKUlvE1_clEvENKUlvE2_clEvEUlS5_S5_E_EEEEvS8_RKT_EUliE_EEviT1_)
        /*1664*/ 	.word	0x00000000


	//----- nvinfo : EIATTR_REGCOUNT
	.align		4
.L_1003:
        /*1668*/ 	.byte	0x04, 0x2f
        /*166a*/ 	.short	(.L_1005 - .L_1004)
	.align		4
.L_1004:
        /*166c*/ 	.word	index@(_ZN2at6native29vectorized_elementwise_kernelILi8ENS0_13BUnaryFunctorIN3c108BFloat16ES4_S4_ZZZNS0_15binary_internal21div_trunc_kernel_cudaERNS_18TensorIteratorBaseEENKUlvE1_clEvENKUlvE2_clEvEUlS4_S4_E_EESt5arrayIPcLm2EEEEviT0_T1_)
        /*1670*/ 	.word	0x00000004


	//----- nvinfo : EIATTR_FRAME_SIZE
	.align		4
.L_1005:
        /*1674*/ 	.byte	0x04, 0x11
        /*1676*/ 	.short	(.L_1007 - .L_1006)
	.align		4
.L_1006:
        /*1678*/ 	.word	index@(_ZN2at6native29vectorized_elementwise_kernelILi8ENS0_13BUnaryFunctorIN3c108BFloat16ES4_S4_ZZZNS0_15binary_internal21div_trunc_kernel_cudaERNS_18TensorIteratorBaseEENKUlvE1_clEvENKUlvE2_clEvEUlS4_S4_E_EESt5arrayIPcLm2EEEEviT0_T1_)
        /*167c*/ 	.word	0x00000000


	//----- nvinfo : EIATTR_REGCOUNT
	.align		4
.L_1007:
        /*1680*/ 	.byte	0x04, 0x2f
        /*1682*/ 	.short	(.L_1009 - .L_1008)
	.align		4
.L_1008:
        /*1684*/ 	.word	index@(_ZN2at6native29vectorized_elementwise_kernelILi4ENS0_13BUnaryFunctorIN3c108BFloat16ES4_S4_ZZZNS0_15binary_internal21div_trunc_kernel_cudaERNS_18TensorIteratorBaseEENKUlvE1_clEvENKUlvE2_clEvEUlS4_S4_E_EESt5arrayIPcLm2EEEEviT0_T1_)
        /*1688*/ 	.word	0x00000020


	//----- nvinfo : EIATTR_FRAME_SIZE
	.align		4
.L_1009:
        /*168c*/ 	.byte	0x04, 0x11
        /*168e*/ 	.short	(.L_1011 - .L_1010)
	.align		4
.L_1010:
        /*1690*/ 	.word	index@(_ZN2at6native29vectorized_elementwise_kernelILi4ENS0_13BUnaryFunctorIN3c108BFloat16ES4_S4_ZZZNS0_15binary_internal21div_trunc_kernel_cudaERNS_18TensorIteratorBaseEENKUlvE1_clEvENKUlvE2_clEvEUlS4_S4_E_EESt5arrayIPcLm2EEEEviT0_T1_)
        /*1694*/ 	.word	0x00000000


	//----- nvinfo : EIATTR_REGCOUNT
	.align		4
.L_1011:
        /*1698*/ 	.byte	0x04, 0x2f
        /*169a*/ 	.short	(.L_1013 - .L_1012)
	.align		4
.L_1012:
        /*169c*/ 	.word	index@(_ZN2at6native29vectorized_elementwise_kernelILi2ENS0_13BUnaryFunctorIN3c108BFloat16ES4_S4_ZZZNS0_15binary_internal21div_trunc_kernel_cudaERNS_18TensorIteratorBaseEENKUlvE1_clEvENKUlvE2_clEvEUlS4_S4_E_EESt5arrayIPcLm2EEEEviT0_T1_)
        /*16a0*/ 	.word	0x00000020


	//----- nvinfo : EIATTR_FRAME_SIZE
	.align		4
.L_1013:
        /*16a4*/ 	.byte	0x04, 0x11
        /*16a6*/ 	.short	(.L_1015 - .L_1014)
	.align		4
.L_1014:
        /*16a8*/ 	.word	index@(_ZN2at6native29vectorized_elementwise_kernelILi2ENS0_13BUnaryFunctorIN3c108BFloat16ES4_S4_ZZZNS0_15binary_internal21div_trunc_kernel_cudaERNS_18TensorIteratorBaseEENKUlvE1_clEvENKUlvE2_clEvEUlS4_S4_E_EESt5arrayIPcLm2EEEEviT0_T1_)
        /*16ac*/ 	.word	0x00000000


	//----- nvinfo : EIATTR_REGCOUNT
	.align		4
.L_1015:
        /*16b0*/ 	.byte	0x04, 0x2f
        /*16b2*/ 	.short	(.L_1017 - .L_1016)
	.align		4
.L_1016:
        /*16b4*/ 	.word	index@(_ZN2at6native27unrolled_elementwise_kernelINS0_13BUnaryFunctorIN3c108BFloat16ES4_S4_ZZZNS0_15binary_internal21div_trunc_kernel_cudaERNS_18TensorIteratorBaseEENKUlvE1_clEvENKUlvE2_clEvEUlS4_S4_E_EESt5arrayIPcLm2EELi4E23TrivialOffsetCalculatorILi1EjESG_NS0_6memory15LoadWithoutCastENSH_16StoreWithoutCastEEEviT_T0_T2_T3_T4_T5_)
        /*16b8*/ 	.word	0x00000018


	//----- nvinfo : EIATTR_FRAME_SIZE
	.align		4
.L_1017:
        /*16bc*/ 	.byte	0x04, 0x11
        /*16be*/ 	.short	(.L_1019 - .L_1018)
	.align		4
.L_1018:
        /*16c0*/ 	.word	index@(_ZN2at6native27unrolled_elementwise_kernelINS0_13BUnaryFunctorIN3c108BFloat16ES4_S4_ZZZNS0_15binary_internal21div_trunc_kernel_cudaERNS_18TensorIteratorBaseEENKUlvE1_clEvENKUlvE2_clEvEUlS4_S4_E_EESt5arrayIPcLm2EELi4E23TrivialOffsetCalculatorILi1EjESG_NS0_6memory15LoadWithoutCastENSH_16StoreWithoutCastEEEviT_T0_T2_T3_T4_T5_)
        /*16c4*/ 	.word	0x00000000


	//----- nvinfo : EIATTR_REGCOUNT
	.align		4
.L_1019:
        /*16c8*/ 	.byte	0x04, 0x2f
        /*16ca*/ 	.short	(.L_1021 - .L_1020)
	.align		4
.L_1020:
        /*16cc*/ 	.word	index@(_ZN2at6native18elementwise_kernelILi128ELi4EZNS0_22gpu_kernel_impl_nocastINS0_13BUnaryFunctorIN3c108BFloat16ES5_S5_ZZZNS0_15binary_internal21div_trunc_kernel_cudaERNS_18TensorIteratorBaseEENKUlvE1_clEvENKUlvE2_clEvEUlS5_S5_E_EEEEvS8_RKT_EUliE_EEviT1_)
        /*16d0*/ 	.word	0x00000014


	//----- nvinfo : EIATTR_FRAME_SIZE
	.align		4
.L_1021:
        /*16d4*/ 	.byte	0x04, 0x11
        /*16d6*/ 	.short	(.L_1023 - .L_1022)
	.align		4
.L_1022:
        /*16d8*/ 	.word	index@(_ZN2at6native18elementwise_kernelILi128ELi4EZNS0_22gpu_kernel_impl_nocastINS0_13BUnaryFunctorIN3c108BFloat16ES5_S5_ZZZNS0_15binary_internal21div_trunc_kernel_cudaERNS_18TensorIteratorBaseEENKUlvE1_clEvENKUlvE2_clEvEUlS5_S5_E_EEEEvS8_RKT_EUliE_EEviT1_)
        /*16dc*/ 	.word	0x00000000


	//----- nvinfo : EIATTR_REGCOUNT
	.align		4
.L_1023:
        /*16e0*/ 	.byte	0x04, 0x2f
        /*16e2*/ 	.short	(.L_1025 - .L_1024)
	.align		4
.L_1024:
        /*16e4*/ 	.word	index@(_ZN2at6native27unrolled_elementwise_kernelINS0_13BUnaryFunctorIN3c108BFloat16ES4_S4_ZZZNS0_15binary_internal21div_trunc_kernel_cudaERNS_18TensorIteratorBaseEENKUlvE1_clEvENKUlvE2_clEvEUlS4_S4_E_EESt5arrayIPcLm2EELi4E23TrivialOffsetCalculatorILi1EjESG_NS0_6memory12LoadWithCastILi1EEENSH_13StoreWithCastILi1EEEEEviT_T0_T2_T3_T4_T5_)
        /*16e8*/ 	.word	0x0000001c


	//----- nvinfo : EIATTR_FRAME_SIZE
	.align		4
.L_1025:
        /*16ec*/ 	.byte	0x04, 0x11
        /*16ee*/ 	.short	(.L_1027 - .L_1026)
	.align		4
.L_1026:
        /*16f0*/ 	.word	index@(_ZN2at6native27unrolled_elementwise_kernelINS0_13BUnaryFunctorIN3c108BFloat16ES4_S4_ZZZNS0_15binary_internal21div_trunc_kernel_cudaERNS_18TensorIteratorBaseEENKUlvE1_clEvENKUlvE2_clEvEUlS4_S4_E_EESt5arrayIPcLm2EELi4E23TrivialOffsetCalculatorILi1EjESG_NS0_6memory12LoadWithCastILi1EEENSH_13StoreWithCastILi1EEEEEviT_T0_T2_T3_T4_T5_)
        /*16f4*/ 	.word	0x00000000


	//----- nvinfo : EIATTR_REGCOUNT
	.align		4
.L_1027:
        /*16f8*/ 	.byte	0x04, 0x2f
        /*16fa*/ 	.short	(.L_1029 - .L_1028)
	.align		4
.L_1028:
        /*16fc*/ 	.word	index@(_ZN2at6native18elementwise_kernelILi128ELi4EZNS0_15gpu_kernel_implINS0_13BUnaryFunctorIN3c108BFloat16ES5_S5_ZZZNS0_15binary_internal21div_trunc_kernel_cudaERNS_18TensorIteratorBaseEENKUlvE1_clEvENKUlvE2_clEvEUlS5_S5_E_EEEEvS8_RKT_EUliE_EEviT1_)
        /*1700*/ 	.word	0x00000018


	//----- nvinfo : EIATTR_FRAME_SIZE
	.align		4
.L_1029:
        /*1704*/ 	.byte	0x04, 0x11
        /*1706*/ 	.short	(.L_1031 - .L_1030)
	.align		4
.L_1030:
        /*1708*/ 	.word	index@(_ZN2at6native18elementwise_kernelILi128ELi4EZNS0_15gpu_kernel_implINS0_13BUnaryFunctorIN3c108BFloat16ES5_S5_ZZZNS0_15binary_internal21div_trunc_kernel_cudaERNS_18TensorIteratorBaseEENKUlvE1_clEvENKUlvE2_clEvEUlS5_S5_E_EEEEvS8_RKT_EUliE_EEviT1_)
        /*170c*/ 	.word	0x00000000


	//----- nvinfo : EIATTR_REGCOUNT
	.align		4
.L_1031:
        /*1710*/ 	.byte	0x04, 0x2f
        /*1712*/ 	.short	(.L_1033 - .L_1032)
	.align		4
.L_1032:
        /*1714*/ 	.word	index@(_ZN2at6native29vectorized_elementwise_kernelILi8ENS0_13BinaryFunctorIN3c108BFloat16ES4_S4_ZZZNS0_15binary_internal21div_trunc_kernel_cudaERNS_18TensorIteratorBaseEENKUlvE1_clEvENKUlvE2_clEvEUlS4_S4_E_EESt5arrayIPcLm3EEEEviT0_T1_)
        /*1718*/ 	.word	0x00000004


	//----- nvinfo : EIATTR_FRAME_SIZE
	.align		4
.L_1033:
        /*171c*/ 	.byte	0x04, 0x11
        /*171e*/ 	.short	(.L_1035 - .L_1034)
	.align		4
.L_1034:
        /*1720*/ 	.word	index@(_ZN2at6native29vectorized_elementwise_kernelILi8ENS0_13BinaryFunctorIN3c108BFloat16ES4_S4_ZZZNS0_15binary_internal21div_trunc_kernel_cudaERNS_18TensorIteratorBaseEENKUlvE1_clEvENKUlvE2_clEvEUlS4_S4_E_EESt5arrayIPcLm3EEEEviT0_T1_)
        /*1724*/ 	.word	0x00000000


	//----- nvinfo : EIATTR_REGCOUNT
	.align		4
.L_1035:
        /*1728*/ 	.byte	0x04, 0x2f
        /*172a*/ 	.short	(.L_1037 - .L_1036)
	.align		4
.L_1036:
        /*172c*/ 	.word	index@(_ZN2at6native29vectorized_elementwise_kernelILi4ENS0_13BinaryFunctorIN3c108BFloat16ES4_S4_ZZZNS0_15binary_internal21div_trunc_kernel_cudaERNS_18TensorIteratorBaseEENKUlvE1_clEvENKUlvE2_clEvEUlS4_S4_E_EESt5arrayIPcLm3EEEEviT0_T1_)
        /*1730*/ 	.word	0x00000028


	//----- nvinfo : EIATTR_FRAME_SIZE
	.align		4
.L_1037:
        /*1734*/ 	.byte	0x04, 0x11
        /*1736*/ 	.short	(.L_1039 - .L_1038)
	.align		4
.L_1038:
        /*1738*/ 	.word	index@(_ZN2at6native29vectorized_elementwise_kernelILi4ENS0_13BinaryFunctorIN3c108BFloat16ES4_S4_ZZZNS0_15binary_internal21div_trunc_kernel_cudaERNS_18TensorIteratorBaseEENKUlvE1_clEvENKUlvE2_clEvEUlS4_S4_E_EESt5arrayIPcLm3EEEEviT0_T1_)
        /*173c*/ 	.word	0x00000000


	//----- nvinfo : EIATTR_REGCOUNT
	.align		4
.L_1039:
        /*1740*/ 	.byte	0x04, 0x2f
        /*1742*/ 	.short	(.L_1041 - .L_1040)
	.align		4
.L_1040:
        /*1744*/ 	.word	index@(_ZN2at6native29vectorized_elementwise_kernelILi2ENS0_13BinaryFunctorIN3c108BFloat16ES4_S4_ZZZNS0_15binary_internal21div_trunc_kernel_cudaERNS_18TensorIteratorBaseEENKUlvE1_clEvENKUlvE2_clEvEUlS4_S4_E_EESt5arrayIPcLm3EEEEviT0_T1_)
        /*1748*/ 	.word	0x00000028


	//----- nvinfo : EIATTR_FRAME_SIZE
	.align		4
.L_1041:
        /*174c*/ 	.byte	0x04, 0x11
        /*174e*/ 	.short	(.L_1043 - .L_1042)
	.align		4
.L_1042:
        /*1750*/ 	.word	index@(_ZN2at6native29vectorized_elementwise_kernelILi2ENS0_13BinaryFunctorIN3c108BFloat16ES4_S4_ZZZNS0_15binary_internal21div_trunc_kernel_cudaERNS_18TensorIteratorBaseEENKUlvE1_clEvENKUlvE2_clEvEUlS4_S4_E_EESt5arrayIPcLm3EEEEviT0_T1_)
        /*1754*/ 	.word	0x00000000


	//----- nvinfo : EIATTR_REGCOUNT
	.align		4
.L_1043:
        /*1758*/ 	.byte	0x04, 0x2f
        /*175a*/ 	.short	(.L_1045 - .L_1044)
	.align		4
.L_1044:
        /*175c*/ 	.word	index@(_ZN2at6native27unrolled_elementwise_kernelINS0_13BinaryFunctorIN3c108BFloat16ES4_S4_ZZZNS0_15binary_internal21div_trunc_kernel_cudaERNS_18TensorIteratorBaseEENKUlvE1_clEvENKUlvE2_clEvEUlS4_S4_E_EESt5arrayIPcLm3EELi4E23TrivialOffsetCalculatorILi2EjESF_ILi1EjENS0_6memory15LoadWithoutCastENSI_16StoreWithoutCastEEEviT_T0_T2_T3_T4_T5_)
        /*1760*/ 	.word	0x0000001e


	//----- nvinfo : EIATTR_FRAME_SIZE
	.align		4
.L_1045:
        /*1764*/ 	.byte	0x04, 0x11
        /*1766*/ 	.short	(.L_1047 - .L_1046)
	.align		4
.L_1046:
        /*1768*/ 	.word	index@(_ZN2at6native27unrolled_elementwise_kernelINS0_13BinaryFunctorIN3c108BFloat16ES4_S4_ZZZNS0_15binary_internal21div_trunc_kernel_cudaERNS_18TensorIteratorBaseEENKUlvE1_clEvENKUlvE2_clEvEUlS4_S4_E_EESt5arrayIPcLm3EELi4E23TrivialOffsetCalculatorILi2EjESF_ILi1EjENS0_6memory15LoadWithoutCastENSI_16StoreWithoutCastEEEviT_T0_T2_T3_T4_T5_)
        /*176c*/ 	.word	0x00000000


	//----- nvinfo : EIATTR_REGCOUNT
	.align		4
.L_1047:
        /*1770*/ 	.byte	0x04, 0x2f
        /*1772*/ 	.short	(.L_1049 - .L_1048)
	.align		4
.L_1048:
        /*1774*/ 	.word	index@(_ZN2at6native18elementwise_kernelILi128ELi4EZNS0_22gpu_kernel_impl_nocastINS0_13BinaryFunctorIN3c108BFloat16ES5_S5_ZZZNS0_15binary_internal21div_trunc_kernel_cudaERNS_18TensorIteratorBaseEENKUlvE1_clEvENKUlvE2_clEvEUlS5_S5_E_EEEEvS8_RKT_EUliE_EEviT1_)
        /*1778*/ 	.word	0x00000014


	//----- nvinfo : EIATTR_FRAME_SIZE
	.align		4
.L_1049:
        /*177c*/ 	.byte	0x04, 0x11
        /*177e*/ 	.short	(.L_1051 - .L_1050)
	.align		4
.L_1050:
        /*1780*/ 	.word	index@(_ZN2at6native18elementwise_kernelILi128ELi4EZNS0_22gpu_kernel_impl_nocastINS0_13BinaryFunctorIN3c108BFloat16ES5_S5_ZZZNS0_15binary_internal21div_trunc_kernel_cudaERNS_18TensorIteratorBaseEENKUlvE1_clEvENKUlvE2_clEvEUlS5_S5_E_EEEEvS8_RKT_EUliE_EEviT1_)
        /*1784*/ 	.word	0x00000000


	//----- nvinfo : EIATTR_REGCOUNT
	.align		4
.L_1051:
        /*1788*/ 	.byte	0x04, 0x2f
        /*178a*/ 	.short	(.L_1053 - .L_1052)
	.align		4
.L_1052:
        /*178c*/ 	.word	index@(_ZN2at6native27unrolled_elementwise_kernelINS0_13BinaryFunctorIN3c108BFloat16ES4_S4_ZZZNS0_15binary_internal21div_trunc_kernel_cudaERNS_18TensorIteratorBaseEENKUlvE1_clEvENKUlvE2_clEvEUlS4_S4_E_EESt5arrayIPcLm3EELi4E23TrivialOffsetCalculatorILi2EjESF_ILi1EjENS0_6memory12LoadWithCastILi2EEENSI_13StoreWithCastILi1EEEEEviT_T0_T2_T3_T4_T5_)
        /*1790*/ 	.word	0x0000001e


	//----- nvinfo : EIATTR_FRAME_SIZE
	.align		4
.L_1053:
        /*1794*/ 	.byte	0x04, 0x11
        /*1796*/ 	.short	(.L_1055 - .L_1054)
	.align		4
.L_1054:
        /*1798*/ 	.word	index@(_ZN2at6native27unrolled_elementwise_kernelINS0_13BinaryFunctorIN3c108BFloat16ES4_S4_ZZZNS0_15binary_internal21div_trunc_kernel_cudaERNS_18TensorIteratorBaseEENKUlvE1_clEvENKUlvE2_clEvEUlS4_S4_E_EESt5arrayIPcLm3EELi4E23TrivialOffsetCalculatorILi2EjESF_ILi1EjENS0_6memory12LoadWithCastILi2EEENSI_13StoreWithCastILi1EEEEEviT_T0_T2_T3_T4_T5_)
        /*179c*/ 	.word	0x00000000


	//----- nvinfo : EIATTR_REGCOUNT
	.align		4
.L_1055:
        /*17a0*/ 	.byte	0x04, 0x2f
        /*17a2*/ 	.short	(.L_1057 - .L_1056)
	.align		4
.L_1056:
        /*17a4*/ 	.word	index@(_ZN2at6native18elementwise_kernelILi128ELi4EZNS0_15gpu_kernel_implINS0_13BinaryFunctorIN3c108BFloat16ES5_S5_ZZZNS0_15binary_internal21div_trunc_kernel_cudaERNS_18TensorIteratorBaseEENKUlvE1_clEvENKUlvE2_clEvEUlS5_S5_E_EEEEvS8_RKT_EUliE_EEviT1_)
        /*17a8*/ 	.word	0x00000018


	//----- nvinfo : EIATTR_FRAME_SIZE
	.align		4
.L_1057:
        /*17ac*/ 	.byte	0x04, 0x11
        /*17ae*/ 	.short	(.L_1059 - .L_1058)
	.align		4
.L_1058:
        /*17b0*/ 	.word	index@(_ZN2at6native18elementwise_kernelILi128ELi4EZNS0_15gpu_kernel_implINS0_13BinaryFunctorIN3c108BFloat16ES5_S5_ZZZNS0_15binary_internal21div_trunc_kernel_cudaERNS_18TensorIteratorBaseEENKUlvE1_clEvENKUlvE2_clEvEUlS5_S5_E_EEEEvS8_RKT_EUliE_EEviT1_)
        /*17b4*/ 	.word	0x00000000


	//----- nvinfo : EIATTR_MIN_STACK_SIZE
	.align		4
.L_1059:
        /*17b8*/ 	.byte	0x04, 0x12
        /*17ba*/ 	.short	(.L_1061 - .L_1060)
	.align		4
.L_1060:
        /*17bc*/ 	.word	index@(_ZN2at6native18elementwise_kernelILi128ELi4EZNS0_15gpu_kernel_implINS0_13BinaryFunctorIN3c108BFloat16ES5_S5_ZZZNS0_15binary_internal21div_trunc_kernel_cudaERNS_18TensorIteratorBaseEENKUlvE1_clEvENKUlvE2_clEvEUlS5_S5_E_EEEEvS8_RKT_EUliE_EEviT1_)
        /*17c0*/ 	.word	0x00000000


	//----- nvinfo : EIATTR_MIN_STACK_SIZE
	.align		4
.L_1061:
        /*17c4*/ 	.byte	0x04, 0x12
        /*17c6*/ 	.short	(.L_1063 - .L_1062)
	.align		4
.L_1062:
        /*17c8*/ 	.word	index@(_ZN2at6native27unrolled_elementwise_kernelINS0_13BinaryFunctorIN3c108BFloat16ES4_S4_ZZZNS0_15binary_internal21div_trunc_kernel_cudaERNS_18TensorIteratorBaseEENKUlvE1_clEvENKUlvE2_clEvEUlS4_S4_E_EESt5arrayIPcLm3EELi4E23TrivialOffsetCalculatorILi2EjESF_ILi1EjENS0_6memory12LoadWithCastILi2EEENSI_13StoreWithCastILi1EEEEEviT_T0_T2_T3_T4_T5_)
        /*17cc*/ 	.word	0x00000000


	//----- nvinfo : EIATTR_MIN_STACK_SIZE
	.align		4
.L_1063:
        /*17d0*/ 	.byte	0x04, 0x12
        /*17d2*/ 	.short	(.L_1065 - .L_1064)
	.align		4
.L_1064:
        /*17d4*/ 	.word	index@(_ZN2at6native18elementwise_kernelILi128ELi4EZNS0_22gpu_kernel_impl_nocastINS0_13BinaryFunctorIN3c108BFloat16ES5_S5_ZZZNS0_15binary_internal21div_trunc_kernel_cudaERNS_18TensorIteratorBaseEENKUlvE1_clEvENKUlvE2_clEvEUlS5_S5_E_EEEEvS8_RKT_EUliE_EEviT1_)
        /*17d8*/ 	.word	0x00000000


	//----- nvinfo : EIATTR_MIN_STACK_SIZE
	.align		4
.L_1065:
        /*17dc*/ 	.byte	0x04, 0x12
        /*17de*/ 	.short	(.L_1067 - .L_1066)
	.align		4
.L_1066:
        /*17e0*/ 	.word	index@(_ZN2at6native27unrolled_elementwise_kernelINS0_13BinaryFunctorIN3c108BFloat16ES4_S4_ZZZNS0_15binary_internal21div_trunc_kernel_cudaERNS_18TensorIteratorBaseEENKUlvE1_clEvENKUlvE2_clEvEUlS4_S4_E_EESt5arrayIPcLm3EELi4E23TrivialOffsetCalculatorILi2EjESF_ILi1EjENS0_6memory15LoadWithoutCastENSI_16StoreWithoutCastEEEviT_T0_T2_T3_T4_T5_)
        /*17e4*/ 	.word	0x00000000


	//----- nvinfo : EIATTR_MIN_STACK_SIZE
	.align		4
.L_1067:
        /*17e8*/ 	.byte	0x04, 0x12
        /*17ea*/ 	.short	(.L_1069 - .L_1068)
	.align		4
.L_1068:
        /*17ec*/ 	.word	index@(_ZN2at6native29vectorized_elementwise_kernelILi2ENS0_13BinaryFunctorIN3c108BFloat16ES4_S4_ZZZNS0_15binary_internal21div_trunc_kernel_cudaERNS_18TensorIteratorBaseEENKUlvE1_clEvENKUlvE2_clEvEUlS4_S4_E_EESt5arrayIPcLm3EEEEviT0_T1_)
        /*17f0*/ 	.word	0x00000000


	//----- nvinfo : EIATTR_MIN_STACK_SIZE
	.align		4
.L_1069:
        /*17f4*/ 	.byte	0x04, 0x12
        /*17f6*/ 	.short	(.L_1071 - .L_1070)
	.align		4
.L_1070:
        /*17f8*/ 	.word	index@(_ZN2at6native29vectorized_elementwise_kernelILi4ENS0_13BinaryFunctorIN3c108BFloat16ES4_S4_ZZZNS0_15binary_internal21div_trunc_kernel_cudaERNS_18TensorIteratorBaseEENKUlvE1_clEvENKUlvE2_clEvEUlS4_S4_E_EESt5arrayIPcLm3EEEEviT0_T1_)
        /*17fc*/ 	.word	0x00000000


	//----- nvinfo : EIATTR_MIN_STACK_SIZE
	.align		4
.L_1071:
        /*1800*/ 	.byte	0x04, 0x12
        /*1802*/ 	.short	(.L_1073 - .L_1072)
	.align		4
.L_1072:
        /*1804*/ 	.word	index@(_ZN2at6native29vectorized_elementwise_kernelILi8ENS0_13BinaryFunctorIN3c108BFloat16ES4_S4_ZZZNS0_15binary_internal21div_trunc_kernel_cudaERNS_18TensorIteratorBaseEENKUlvE1_clEvENKUlvE2_clEvEUlS4_S4_E_EESt5arrayIPcLm3EEEEviT0_T1_)
        /*1808*/ 	.word	0x00000000


	//----- nvinfo : EIATTR_MIN_STACK_SIZE
	.align		4
.L_1073:
        /*180c*/ 	.byte	0x04, 0x12
        /*180e*/ 	.short	(.L_1075 - .L_1074)
	.align		4
.L_1074:
        /*1810*/ 	.word	index@(_ZN2at6native18elementwise_kernelILi128ELi4EZNS0_15gpu_kernel_implINS0_13BUnaryFunctorIN3c108BFloat16ES5_S5_ZZZNS0_15binary_internal21div_trunc_kernel_cudaERNS_18TensorIteratorBaseEENKUlvE1_clEvENKUlvE2_clEvEUlS5_S5_E_EEEEvS8_RKT_EUliE_EEviT1_)
        /*1814*/ 	.word	0x00000000


	//----- nvinfo : EIATTR_MIN_STACK_SIZE
	.align		4
.L_1075:
        /*1818*/ 	.byte	0x04, 0x12
        /*181a*/ 	.short	(.L_1077 - .L_1076)
	.align		4
.L_1076:
        /*181c*/ 	.word	index@(_ZN2at6native27unrolled_elementwise_kernelINS0_13BUnaryFunctorIN3c108BFloat16ES4_S4_ZZZNS0_15binary_internal21div_trunc_kernel_cudaERNS_18TensorIteratorBaseEENKUlvE1_clEvENKUlvE2_clEvEUlS4_S4_E_EESt5arrayIPcLm2EELi4E23TrivialOffsetCalculatorILi1EjESG_NS0_6memory12LoadWithCastILi1EEENSH_13StoreWithCastILi1EEEEEviT_T0_T2_T3_T4_T5_)
        /*1820*/ 	.word	0x00000000


	//----- nvinfo : EIATTR_MIN_STACK_SIZE
	.align		4
.L_1077:
        /*1824*/ 	.byte	0x04, 0x12
        /*1826*/ 	.short	(.L_1079 - .L_1078)
	.align		4
.L_1078:
        /*1828*/ 	.word	index@(_ZN2at6native18elementwise_kernelILi128ELi4EZNS0_22gpu_kernel_impl_nocastINS0_13BUnaryFunctorIN3c108BFloat16ES5_S5_ZZZNS0_15binary_internal21div_trunc_kernel_cudaERNS_18TensorIteratorBaseEENKUlvE1_clEvENKUlvE2_clEvEUlS5_S5_E_EEEEvS8_RKT_EUliE_EEviT1_)
        /*182c*/ 	.word	0x00000000


	//----- nvinfo : EIATTR_MIN_STACK_SIZE
	.align		4
.L_1079:
        /*1830*/ 	.byte	0x04, 0x12
        /*1832*/ 	.short	(.L_1081 - .L_1080)
	.align		4
.L_1080:
        /*1834*/ 	.word	index@(_ZN2at6native27unrolled_elementwise_kernelINS0_13BUnaryFunctorIN3c108BFloat16ES4_S4_ZZZNS0_15binary_internal21div_trunc_kernel_cudaERNS_18TensorIteratorBaseEENKUlvE1_clEvENKUlvE2_clEvEUlS4_S4_E_EESt5arrayIPcLm2EELi4E23TrivialOffsetCalculatorILi1EjESG_NS0_6memory15LoadWithoutCastENSH_16StoreWithoutCastEEEviT_T0_T2_T3_T4_T5_)
        /*1838*/ 	.word	0x00000000


	//----- nvinfo : EIATTR_MIN_STACK_SIZE
	.align		4
.L_1081:
        /*183c*/ 	.byte	0x04, 0x12
        /*183e*/ 	.short	(.L_1083 - .L_1082)
	.align		4
.L_1082:
        /*1840*/ 	.word	index@(_ZN2at6native29vectorized_elementwise_kernelILi2ENS0_13BUnaryFunctorIN3c108BFloat16ES4_S4_ZZZNS0_15binary_internal21div_trunc_kernel_cudaERNS_18TensorIteratorBaseEENKUlvE1_clEvENKUlvE2_clEvEUlS4_S4_E_EESt5arrayIPcLm2EEEEviT0_T1_)
        /*1844*/ 	.word	0x00000000


	//----- nvinfo : EIATTR_MIN_STACK_SIZE
	.align		4
.L_1083:
        /*1848*/ 	.byte	0x04, 0x12
        /*184a*/ 	.short	(.L_1085 - .L_1084)
	.align		4
.L_1084:
        /*184c*/ 	.word	index@(_ZN2at6native29vectorized_elementwise_kernelILi4ENS0_13BUnaryFunctorIN3c108BFloat16ES4_S4_ZZZNS0_15binary_internal21div_trunc_kernel_cudaERNS_18TensorIteratorBaseEENKUlvE1_clEvENKUlvE2_clEvEUlS4_S4_E_EESt5arrayIPcLm2EEEEviT0_T1_)
        /*1850*/ 	.word	0x00000000


	//----- nvinfo : EIATTR_MIN_STACK_SIZE
	.align		4
.L_1085:
        /*1854*/ 	.byte	0x04, 0x12
        /*1856*/ 	.short	(.L_1087 - .L_1086)
	.align		4
.L_1086:
        /*1858*/ 	.word	index@(_ZN2at6native29vectorized_elementwise_kernelILi8ENS0_13BUnaryFunctorIN3c108BFloat16ES4_S4_ZZZNS0_15binary_internal21div_trunc_kernel_cudaERNS_18TensorIteratorBaseEENKUlvE1_clEvENKUlvE2_clEvEUlS4_S4_E_EESt5arrayIPcLm2EEEEviT0_T1_)
        /*185c*/ 	.word	0x00000000


	//----- nvinfo : EIATTR_MIN_STACK_SIZE
	.align		4
.L_1087:
        /*1860*/ 	.byte	0x04, 0x12
        /*1862*/ 	.short	(.L_1089 - .L_1088)
	.align		4
.L_1088:
        /*1864*/ 	.word	index@(_ZN2at6native18elementwise_kernelILi128ELi4EZNS0_15gpu_kernel_implINS0_13AUnaryFunctorIN3c108BFloat16ES5_S5_ZZZNS0_15binary_internal21div_trunc_kernel_cudaERNS_18TensorIteratorBaseEENKUlvE1_clEvENKUlvE2_clEvEUlS5_S5_E_EEEEvS8_RKT_EUliE_EEviT1_)
        /*1868*/ 	.word	0x00000000


	//----- nvinfo : EIATTR_MIN_STACK_SIZE
	.align		4
.L_1089:
        /*186c*/ 	.byte	0x04, 0x12
        /*186e*/ 	.short	(.L_1091 - .L_1090)
	.align		4
.L_1090:
        /*1870*/ 	.word	index@(_ZN2at6native27unrolled_elementwise_kernelINS0_13AUnaryFunctorIN3c108BFloat16ES4_S4_ZZZNS0_15binary_internal21div_trunc_kernel_cudaERNS_18TensorIteratorBaseEENKUlvE1_clEvENKUlvE2_clEvEUlS4_S4_E_EESt5arrayIPcLm2EELi4E23TrivialOffsetCalculatorILi1EjESG_NS0_6memory12LoadWithCastILi1EEENSH_13StoreWithCastILi1EEEEEviT_T0_T2_T3_T4_T5_)
        /*1874*/ 	.word	0x00000000


	//----- nvinfo : EIATTR_MIN_STACK_SIZE
	.align		4
.L_1091:
        /*1878*/ 	.byte	0x04, 0x12
        /*187a*/ 	.short	(.L_1093 - .L_1092)
	.align		4
.L_1092:
        /*187c*/ 	.word	index@(_ZN2at6native18elementwise_kernelILi128ELi4EZNS0_22gpu_kernel_impl_nocastINS0_13AUnaryFunctorIN3c108BFloat16ES5_S5_ZZZNS0_15binary_internal21div_trunc_kernel_cudaERNS_18TensorIteratorBaseEENKUlvE1_clEvENKUlvE2_clEvEUlS5_S5_E_EEEEvS8_RKT_EUliE_EEviT1_)
        /*1880*/ 	.word	0x00000000


	//----- nvinfo : EIATTR_MIN_STACK_SIZE
	.align		4
.L_1093:
        /*1884*/ 	.byte	0x04, 0x12
        /*1886*/ 	.short	(.L_1095 - .L_1094)
	.align		4
.L_1094:
        /*1888*/ 	.word	index@(_ZN2at6native27unrolled_elementwise_kernelINS0_13AUnaryFunctorIN3c108BFloat16ES4_S4_ZZZNS0_15binary_internal21div_trunc_kernel_cudaERNS_18TensorIteratorBaseEENKUlvE1_clEvENKUlvE2_clEvEUlS4_S4_E_EESt5arrayIPcLm2EELi4E23TrivialOffsetCalculatorILi1EjESG_NS0_6memory15LoadWithoutCastENSH_16StoreWithoutCastEEEviT_T0_T2_T3_T4_T5_)
        /*188c*/ 	.word	0x00000000


	//----- nvinfo : EIATTR_MIN_STACK_SIZE
	.align		4
.L_1095:
        /*1890*/ 	.byte	0x04, 0x12
        /*1892*/ 	.short	(.L_1097 - .L_1096)
	.align		4
.L_1096:
        /*1894*/ 	.word	index@(_ZN2at6native29vectorized_elementwise_kernelILi2ENS0_13AUnaryFunctorIN3c108BFloat16ES4_S4_ZZZNS0_15binary_internal21div_trunc_kernel_cudaERNS_18TensorIteratorBaseEENKUlvE1_clEvENKUlvE2_clEvEUlS4_S4_E_EESt5arrayIPcLm2EEEEviT0_T1_)
        /*1898*/ 	.word	0x00000000


	//----- nvinfo : EIATTR_MIN_STACK_SIZE
	.align		4
.L_1097:
        /*189c*/ 	.byte	0x04, 0x12
        /*189e*/ 	.short	(.L_1099 - .L_1098)
	.align		4
.L_1098:
        /*18a0*/ 	.word	index@(_ZN2at6native29vectorized_elementwise_kernelILi4ENS0_13AUnaryFunctorIN3c108BFloat16ES4_S4_ZZZNS0_15binary_internal21div_trunc_kernel_cudaERNS_18TensorIteratorBaseEENKUlvE1_clEvENKUlvE2_clEvEUlS4_S4_E_EESt5arrayIPcLm2EEEEviT0_T1_)
        /*18a4*/ 	.word	0x00000000


	//----- nvinfo : EIATTR_MIN_STACK_SIZE
	.align		4
.L_1099:
        /*18a8*/ 	.byte	0x04, 0x12
        /*18aa*/ 	.short	(.L_1101 - .L_1100)
	.align		4
.L_1100:
        /*18ac*/ 	.word	index@(_ZN2at6native29vectorized_elementwise_kernelILi8ENS0_13AUnaryFunctorIN3c108BFloat16ES4_S4_ZZZNS0_15binary_internal21div_trunc_kernel_cudaERNS_18TensorIteratorBaseEENKUlvE1_clEvENKUlvE2_clEvEUlS4_S4_E_EESt5arrayIPcLm2EEEEviT0_T1_)
        /*18b0*/ 	.word	0x00000000


	//----- nvinfo : EIATTR_MIN_STACK_SIZE
	.align		4
.L_1101:
        /*18b4*/ 	.byte	0x04, 0x12
        /*18b6*/ 	.short	(.L_1103 - .L_1102)
	.align		4
.L_1102:
        /*18b8*/ 	.word	index@(_ZN2at6native18elementwise_kernelILi128ELi4EZNS0_15gpu_kernel_implINS0_13BinaryFunctorIN3c104HalfES5_S5_ZZZNS0_15binary_internal21div_trunc_kernel_cudaERNS_18TensorIteratorBaseEENKUlvE1_clEvENKUlvE1_clEvEUlS5_S5_E_EEEEvS8_RKT_EUliE_EEviT1_)
        /*18bc*/ 	.word	0x00000000


	//----- nvinfo : EIATTR_MIN_STACK_SIZE
	.align		4
.L_1103:
        /*18c0*/ 	.byte	0x04, 0x12
        /*18c2*/ 	.short	(.L_1105 - .L_1104)
	.align		4
.L_1104:
        /*18c4*/ 	.word	index@(_ZN2at6native27unrolled_elementwise_kernelINS0_13BinaryFunctorIN3c104HalfES4_S4_ZZZNS0_15binary_internal21div_trunc_kernel_cudaERNS_18TensorIteratorBaseEENKUlvE1_clEvENKUlvE1_clEvEUlS4_S4_E_EESt5arrayIPcLm3EELi4E23TrivialOffsetCalculatorILi2EjESF_ILi1EjENS0_6memory12LoadWithCastILi2EEENSI_13StoreWithCastILi1EEEEEviT_T0_T2_T3_T4_T5_)
        /*18c8*/ 	.word	0x00000000


	//----- nvinfo : EIATTR_MIN_STACK_SIZE
	.align		4
.L_1105:
        /*18cc*/ 	.byte	0x04, 0x12
        /*18ce*/ 	.short	(.L_1107 - .L_1106)
	.align		4
.L_1106:
        /*18d0*/ 	.word	index@(_ZN2at6native18elementwise_kernelILi128ELi4EZNS0_22gpu_kernel_impl_nocastINS0_13BinaryFunctorIN3c104HalfES5_S5_ZZZNS0_15binary_internal21div_trunc_kernel_cudaERNS_18TensorIteratorBaseEENKUlvE1_clEvENKUlvE1_clEvEUlS5_S5_E_EEEEvS8_RKT_EUliE_EEviT1_)
        /*18d4*/ 	.word	0x00000000


	//----- nvinfo : EIATTR_MIN_STACK_SIZE
	.align		4
.L_1107:
        /*18d8*/ 	.byte	0x04, 0x12
        /*18da*/ 	.short	(.L_1109 - .L_1108)
	.align		4
.L_1108:
        /*18dc*/ 	.word	index@(_ZN2at6native27unrolled_elementwise_kernelINS0_13BinaryFunctorIN3c104HalfES4_S4_ZZZNS0_15binary_internal21div_trunc_kernel_cudaERNS_18TensorIteratorBaseEENKUlvE1_clEvENKUlvE1_clEvEUlS4_S4_E_EESt5arrayIPcLm3EELi4E23TrivialOffsetCalculatorILi2EjESF_ILi1EjENS0_6memory15LoadWithoutCastENSI_16StoreWithoutCastEEEviT_T0_T2_T3_T4_T5_)
        /*18e0*/ 	.word	0x00000000


	//----- nvinfo : EIATTR_MIN_STACK_SIZE
	.align		4
.L_1109:
        /*18e4*/ 	.byte	0x04, 0x12
        /*18e6*/ 	.short	(.L_1111 - .L_1110)
	.align		4
.L_1110:
        /*18e8*/ 	.word	index@(_ZN2at6native29vectorized_elementwise_kernelILi2ENS0_13BinaryFunctorIN3c104HalfES4_S4_ZZZNS0_15binary_internal21div_trunc_kernel_cudaERNS_18TensorIteratorBaseEENKUlvE1_clEvENKUlvE1_clEvEUlS4_S4_E_EESt5arrayIPcLm3EEEEviT0_T1_)
        /*18ec*/ 	.word	0x00000000


	//----- nvinfo : EIATTR_MIN_STACK_SIZE
	.align		4
.L_1111:
        /*18f0*/ 	.byte	0x04, 0x12
        /*18f2*/ 	.short	(.L_1113 - .L_1112)
	.align		4
.L_1112:
        /*18f4*/ 	.word	index@(_ZN2at6native29vectorized_elementwise_kernelILi4ENS0_13BinaryFunctorIN3c104HalfES4_S4_ZZZNS0_15binary_internal21div_trunc_kernel_cudaERNS_18TensorIteratorBaseEENKUlvE1_clEvENKUlvE1_clEvEUlS4_S4_E_EESt5arrayIPcLm3EEEEviT0_T1_)
        /*18f8*/ 	.word	0x00000000


	//----- nvinfo : EIATTR_MIN_STACK_SIZE
	.align		4
.L_1113:
        /*18fc*/ 	.byte	0x04, 0x12
        /*18fe*/ 	.short	(.L_1115 - .L_1114)
	.align		4
.L_1114:
        /*1900*/ 	.word	index@(_ZN2at6native29vectorized_elementwise_kernelILi8ENS0_13BinaryFunctorIN3c104HalfES4_S4_ZZZNS0_15binary_internal21div_trunc_kernel_cudaERNS_18TensorIteratorBaseEENKUlvE1_clEvENKUlvE1_clEvEUlS4_S4_E_EESt5arrayIPcLm3EEEEviT0_T1_)
        /*1904*/ 	.word	0x00000000


	//----- nvinfo : EIATTR_MIN_STACK_SIZE
	.align		4
.L_1115:
        /*1908*/ 	.byte	0x04, 0x12
        /*190a*/ 	.short	(.L_1117 - .L_1116)
	.align		4
.L_1116:
        /*190c*/ 	.word	index@(_ZN2at6native18elementwise_kernelILi128ELi4EZNS0_15gpu_kernel_implINS0_13BUnaryFunctorIN3c104HalfES5_S5_ZZZNS0_15binary_internal21div_trunc_kernel_cudaERNS_18TensorIteratorBaseEENKUlvE1_clEvENKUlvE1_clEvEUlS5_S5_E_EEEEvS8_RKT_EUliE_EEviT1_)
        /*1910*/ 	.word	0x00000000


	//----- nvinfo : EIATTR_MIN_STACK_SIZE
	.align		4
.L_1117:
        /*1914*/ 	.byte	0x04, 0x12
        /*1916*/ 	.short	(.L_1119 - .L_1118)
	.align		4
.L_1118:
        /*1918*/ 	.word	index@(_ZN2at6native27unrolled_elementwise_kernelINS0_13BUnaryFunctorIN3c104HalfES4_S4_ZZZNS0_15binary_internal21div_trunc_kernel_cudaERNS_18TensorIteratorBaseEENKUlvE1_clEvENKUlvE1_clEvEUlS4_S4_E_EESt5arrayIPcLm2EELi4E23TrivialOffsetCalculatorILi1EjESG_NS0_6memory12LoadWithCastILi1EEENSH_13StoreWithCastILi1EEEEEviT_T0_T2_T3_T4_T5_)
        /*191c*/ 	.word	0x00000000


	//----- nvinfo : EIATTR_MIN_STACK_SIZE
	.align		4
.L_1119:
        /*1920*/ 	.byte	0x04, 0x12
        /*1922*/ 	.short	(.L_1121 - .L_1120)
	.align		4
.L_1120:
        /*1924*/ 	.word	index@(_ZN2at6native18elementwise_kernelILi128ELi4EZNS0_22gpu_kernel_impl_nocastINS0_13BUnaryFunctorIN3c104HalfES5_S5_ZZZNS0_15binary_internal21div_trunc_kernel_cudaERNS_18TensorIteratorBaseEENKUlvE1_clEvENKUlvE1_clEvEUlS5_S5_E_EEEEvS8_RKT_EUliE_EEviT1_)
        /*1928*/ 	.word	0x00000000


	//----- nvinfo : EIATTR_MIN_STACK_SIZE
	.align		4
.L_1121:
        /*192c*/ 	.byte	0x04, 0x12
        /*192e*/ 	.short	(.L_1123 - .L_1122)
	.align		4
.L_1122:
        /*1930*/ 	.word	index@(_ZN2at6native27unrolled_elementwise_kernelINS0_13BUnaryFunctorIN3c104HalfES4_S4_ZZZNS0_15binary_internal21div_trunc_kernel_cudaERNS_18TensorIteratorBaseEENKUlvE1_clEvENKUlvE1_clEvEUlS4_S4_E_EESt5arrayIPcLm2EELi4E23TrivialOffsetCalculatorILi1EjESG_NS0_6memory15LoadWithoutCastENSH_16StoreWithoutCastEEEviT_T0_T2_T3_T4_T5_)
        /*1934*/ 	.word	0x00000000


	//----- nvinfo : EIATTR_MIN_STACK_SIZE
	.align		4
.L_1123:
        /*1938*/ 	.byte	0x04, 0x12
        /*193a*/ 	.short	(.L_1125 - .L_1124)
	.align		4
.L_1124:
        /*193c*/ 	.word	index@(_ZN2at6native29vectorized_elementwise_kernelILi2ENS0_13BUnaryFunctorIN3c104HalfES4_S4_ZZZNS0_15binary_internal21div_trunc_kernel_cudaERNS_18TensorIteratorBaseEENKUlvE1_clEvENKUlvE1_clEvEUlS4_S4_E_EESt5arrayIPcLm2EEEEviT0_T1_)
        /*1940*/ 	.word	0x00000000


	//----- nvinfo : EIATTR_MIN_STACK_SIZE
	.align		4
.L_1125:
        /*1944*/ 	.byte	0x04, 0x12
        /*1946*/ 	.short	(.L_1127 - .L_1126)
	.align		4
.L_1126:
        /*1948*/ 	.word	index@(_ZN2at6native29vectorized_elementwise_kernelILi4ENS0_13BUnaryFunctorIN3c104HalfES4_S4_ZZZNS0_15binary_internal21div_trunc_kernel_cudaERNS_18TensorIteratorBaseEENKUlvE1_clEvENKUlvE1_clEvEUlS4_S4_E_EESt5arrayIPcLm2EEEEviT0_T1_)
        /*194c*/ 	.word	0x00000000


	//----- nvinfo : EIATTR_MIN_STACK_SIZE
	.align		4
.L_1127:
        /*1950*/ 	.byte	0x04, 0x12
        /*1952*/ 	.short	(.L_1129 - .L_1128)
	.align		4
.L_1128:
        /*1954*/ 	.word	index@(_ZN2at6native29vectorized_elementwise_kernelILi8ENS0_13BUnaryFunctorIN3c104HalfES4_S4_ZZZNS0_15binary_internal21div_trunc_kernel_cudaERNS_18TensorIteratorBaseEENKUlvE1_clEvENKUlvE1_clEvEUlS4_S4_E_EESt5arrayIPcLm2EEEEviT0_T1_)
        /*1958*/ 	.word	0x00000000


	//----- nvinfo : EIATTR_MIN_STACK_SIZE
	.align		4
.L_1129:
        /*195c*/ 	.byte	0x04, 0x12
        /*195e*/ 	.short	(.L_1131 - .L_1130)
	.align		4
.L_1130:
        /*1960*/ 	.word	index@(_ZN2at6native18elementwise_kernelILi128ELi4EZNS0_15gpu_kernel_implINS0_13AUnaryFunctorIN3c104HalfES5_S5_ZZZNS0_15binary_internal21div_trunc_kernel_cudaERNS_18TensorIteratorBaseEENKUlvE1_clEvENKUlvE1_clEvEUlS5_S5_E_EEEEvS8_RKT_EUliE_EEviT1_)
        /*1964*/ 	.word	0x00000000


	//----- nvinfo : EIATTR_MIN_STACK_SIZE
	.align		4
.L_1131:
        /*1968*/ 	.byte	0x04, 0x12
        /*196a*/ 	.short	(.L_1133 - .L_1132)
	.align		4
.L_1132:
        /*196c*/ 	.word	index@(_ZN2at6native27unrolled_elementwise_kernelINS0_13AUnaryFunctorIN3c104HalfES4_S4_ZZZNS0_15binary_internal21div_trunc_kernel_cudaERNS_18TensorIteratorBaseEENKUlvE1_clEvENKUlvE1_clEvEUlS4_S4_E_EESt5arrayIPcLm2EELi4E23TrivialOffsetCalculatorILi1EjESG_NS0_6memory12LoadWithCastILi1EEENSH_13StoreWithCastILi1EEEEEviT_T0_T2_T3_T4_T5_)
        /*1970*/ 	.word	0x00000000


	//----- nvinfo : EIATTR_MIN_STACK_SIZE
	.align		4
.L_1133:
        /*1974*/ 	.byte	0x04, 0x12
        /*1976*/ 	.short	(.L_1135 - .L_1134)
	.align		4
.L_1134:
        /*1978*/ 	.word	index@(_ZN2at6native18elementwise_kernelILi128ELi4EZNS0_22gpu_kernel_impl_nocastINS0_13AUnaryFunctorIN3c104HalfES5_S5_ZZZNS0_15binary_internal21div_trunc_kernel_cudaERNS_18TensorIteratorBaseEENKUlvE1_clEvENKUlvE1_clEvEUlS5_S5_E_EEEEvS8_RKT_EUliE_EEviT1_)
        /*197c*/ 	.word	0x00000000


	//----- nvinfo : EIATTR_MIN_STACK_SIZE
	.align		4
.L_1135:
        /*1980*/ 	.byte	0x04, 0x12
        /*1982*/ 	.short	(.L_1137 - .L_1136)
	.align		4
.L_1136:
        /*1984*/ 	.word	index@(_ZN2at6native27unrolled_elementwise_kernelINS0_13AUnaryFunctorIN3c104HalfES4_S4_ZZZNS0_15binary_internal21div_trunc_kernel_cudaERNS_18TensorIteratorBaseEENKUlvE1_clEvENKUlvE1_clEvEUlS4_S4_E_EESt5arrayIPcLm2EELi4E23TrivialOffsetCalculatorILi1EjESG_NS0_6memory15LoadWithoutCastENSH_16StoreWithoutCastEEEviT_T0_T2_T3_T4_T5_)
        /*1988*/ 	.word	0x00000000


	//----- nvinfo : EIATTR_MIN_STACK_SIZE
	.align		4
.L_1137:
        /*198c*/ 	.byte	0x04, 0x12
        /*198e*/ 	.short	(.L_1139 - .L_1138)
	.align		4
.L_1138:
        /*1990*/ 	.word	index@(_ZN2at6native29vectorized_elementwise_kernelILi2ENS0_13AUnaryFunctorIN3c104HalfES4_S4_ZZZNS0_15binary_internal21div_trunc_kernel_cudaERNS_18TensorIteratorBaseEENKUlvE1_clEvENKUlvE1_clEvEUlS4_S4_E_EESt5arrayIPcLm2EEEEviT0_T1_)
        /*1994*/ 	.word	0x00000000


	//----- nvinfo : EIATTR_MIN_STACK_SIZE
	.align		4
.L_1139:
        /*1998*/ 	.byte	0x04, 0x12
        /*199a*/ 	.short	(.L_1141 - .L_1140)
	.align		4
.L_1140:
        /*199c*/ 	.word	index@(_ZN2at6native29vectorized_elementwise_kernelILi4ENS0_13AUnaryFunctorIN3c104HalfES4_S4_ZZZNS0_15binary_internal21div_trunc_kernel_cudaERNS_18TensorIteratorBaseEENKUlvE1_clEvENKUlvE1_clEvEUlS4_S4_E_EESt5arrayIPcLm2EEEEviT0_T1_)
        /*19a0*/ 	.word	0x00000000


	//----- nvinfo : EIATTR_MIN_STACK_SIZE
	.align		4
.L_1141:
        /*19a4*/ 	.byte	0x04, 0x12
        /*19a6*/ 	.short	(.L_1143 - .L_1142)
	.align		4
.L_1142:
        /*19a8*/ 	.word	index@(_ZN2at6native29vectorized_elementwise_kernelILi8ENS0_13AUnaryFunctorIN3c104HalfES4_S4_ZZZNS0_15binary_internal21div_trunc_kernel_cudaERNS_18TensorIteratorBaseEENKUlvE1_clEvENKUlvE1_clEvEUlS4_S4_E_EESt5arrayIPcLm2EEEEviT0_T1_)
        /*19ac*/ 	.word	0x00000000


	//----- nvinfo : EIATTR_MIN_STACK_SIZE
	.align		4
.L_1143:
        /*19b0*/ 	.byte	0x04, 0x12
        /*19b2*/ 	.short	(.L_1145 - .L_1144)
	.align		4
.L_1144:
        /*19b4*/ 	.word	index@(_ZN2at6native18elementwise_kernelILi128ELi4EZNS0_15gpu_kernel_implINS0_13BinaryFunctorIfffZZZNS0_15binary_internal21div_trunc_kernel_cudaERNS_18TensorIteratorBaseEENKUlvE1_clEvENKUlvE0_clEvEUlffE_EEEEvS6_RKT_EUliE_EEviT1_)
        /*19b8*/ 	.word	0x00000000


	//----- nvinfo : EIATTR_MIN_STACK_SIZE
	.align		4
.L_1145:
        /*19bc*/ 	.byte	0x04, 0x12
        /*19be*/ 	.short	(.L_1147 - .L_1146)
	.align		4
.L_1146:
        /*19c0*/ 	.word	index@(_ZN2at6native27unrolled_elementwise_kernelINS0_13BinaryFunctorIfffZZZNS0_15binary_internal21div_trunc_kernel_cudaERNS_18TensorIteratorBaseEENKUlvE1_clEvENKUlvE0_clEvEUlffE_EESt5arrayIPcLm3EELi4E23TrivialOffsetCalculatorILi2EjESD_ILi1EjENS0_6memory12LoadWithCastILi2EEENSG_13StoreWithCastILi1EEEEEviT_T0_T2_T3_T4_T5_)
        /*19c4*/ 	.word	0x00000000


	//----- nvinfo : EIATTR_MIN_STACK_SIZE
	.align		4
.L_1147:
        /*19c8*/ 	.byte	0x04, 0x12
        /*19ca*/ 	.short	(.L_1149 - .L_1148)
	.align		4
.L_1148:
        /*19cc*/ 	.word	index@(_ZN2at6native18elementwise_kernelILi128ELi2EZNS0_22gpu_kernel_impl_nocastINS0_13BinaryFunctorIfffZZZNS0_15binary_internal21div_trunc_kernel_cudaERNS_18TensorIteratorBaseEENKUlvE1_clEvENKUlvE0_clEvEUlffE_EEEEvS6_RKT_EUliE_EEviT1_)
        /*19d0*/ 	.word	0x00000000


	//----- nvinfo : EIATTR_MIN_STACK_SIZE
	.align		4
.L_1149:
        /*19d4*/ 	.byte	0x04, 0x12
        /*19d6*/ 	.short	(.L_1151 - .L_1150)
	.align		4
.L_1150:
        /*19d8*/ 	.word	index@(_ZN2at6native27unrolled_elementwise_kernelINS0_13BinaryFunctorIfffZZZNS0_15binary_internal21div_trunc_kernel_cudaERNS_18TensorIteratorBaseEENKUlvE1_clEvENKUlvE0_clEvEUlffE_EESt5arrayIPcLm3EELi4E23TrivialOffsetCalculatorILi2EjESD_ILi1EjENS0_6memory15LoadWithoutCastENSG_16StoreWithoutCastEEEviT_T0_T2_T3_T4_T5_)
        /*19dc*/ 	.word	0x00000000


	//----- nvinfo : EIATTR_MIN_STACK_SIZE
	.align		4
.L_1151:
        /*19e0*/ 	.byte	0x04, 0x12
        /*19e2*/ 	.short	(.L_1153 - .L_1152)
	.align		4
.L_1152:
        /*19e4*/ 	.word	index@(_ZN2at6native29vectorized_elementwise_kernelILi2ENS0_13BinaryFunctorIfffZZZNS0_15binary_internal21div_trunc_kernel_cudaERNS_18TensorIteratorBaseEENKUlvE1_clEvENKUlvE0_clEvEUlffE_EESt5arrayIPcLm3EEEEviT0_T1_)
        /*19e8*/ 	.word	0x00000000


	//----- nvinfo : EIATTR_MIN_STACK_SIZE
	.align		4
.L_1153:
        /*19ec*/ 	.byte	0x04, 0x12
        /*19ee*/ 	.short	(.L_1155 - .L_1154)
	.align		4
.L_1154:
        /*19f0*/ 	.word	index@(_ZN2at6native29vectorized_elementwise_kernelILi4ENS0_13BinaryFunctorIfffZZZNS0_15binary_internal21div_trunc_kernel_cudaERNS_18TensorIteratorBaseEENKUlvE1_clEvENKUlvE0_clEvEUlffE_EESt5arrayIPcLm3EEEEviT0_T1_)
        /*19f4*/ 	.word	0x00000000


	//----- nvinfo : EIATTR_MIN_STACK_SIZE
	.align		4
.L_1155:
        /*19f8*/ 	.byte	0x04, 0x12
        /*19fa*/ 	.short	(.L_1157 - .L_1156)
	.align		4
.L_1156:
        /*19fc*/ 	.word	index@(_ZN2at6native29vectorized_elementwise_kernelILi8ENS0_13BinaryFunctorIfffZZZNS0_15binary_internal21div_trunc_kernel_cudaERNS_18TensorIteratorBaseEENKUlvE1_clEvENKUlvE0_clEvEUlffE_EESt5arrayIPcLm3EEEEviT0_T1_)
        /*1a00*/ 	.word	0x00000000


	//----- nvinfo : EIATTR_MIN_STACK_SIZE
	.align		4
.L_1157:
        /*1a04*/ 	.byte	0x04, 0x12
        /*1a06*/ 	.short	(.L_1159 - .L_1158)
	.align		4
.L_1158:
        /*1a08*/ 	.word	index@(_ZN2at6native18elementwise_kernelILi128ELi4EZNS0_15gpu_kernel_implINS0_13BUnaryFunctorIfffZZZNS0_15binary_internal21div_trunc_kernel_cudaERNS_18TensorIteratorBaseEENKUlvE1_clEvENKUlvE0_clEvEUlffE_EEEEvS6_RKT_EUliE_EEviT1_)
        /*1a0c*/ 	.word	0x00000000


	//----- nvinfo : EIATTR_MIN_STACK_SIZE
	.align		4
.L_1159:
        /*1a10*/ 	.byte	0x04, 0x12
        /*1a12*/ 	.short	(.L_1161 - .L_1160)
	.align		4
.L_1160:
        /*1a14*/ 	.word	index@(_ZN2at6native27unrolled_elementwise_kernelINS0_13BUnaryFunctorIfffZZZNS0_15binary_internal21div_trunc_kernel_cudaERNS_18TensorIteratorBaseEENKUlvE1_clEvENKUlvE0_clEvEUlffE_EESt5arrayIPcLm2EELi4E23TrivialOffsetCalculatorILi1EjESE_NS0_6memory12LoadWithCastILi1EEENSF_13StoreWithCastILi1EEEEEviT_T0_T2_T3_T4_T5_)
        /*1a18*/ 	.word	0x00000000


	//----- nvinfo : EIATTR_MIN_STACK_SIZE
	.align		4
.L_1161:
        /*1a1c*/ 	.byte	0x04, 0x12
        /*1a1e*/ 	.short	(.L_1163 - .L_1162)
	.align		4
.L_1162:
        /*1a20*/ 	.word	index@(_ZN2at6native18elementwise_kernelILi128ELi2EZNS0_22gpu_kernel_impl_nocastINS0_13BUnaryFunctorIfffZZZNS0_15binary_internal21div_trunc_kernel_cudaERNS_18TensorIteratorBaseEENKUlvE1_clEvENKUlvE0_clEvEUlffE_EEEEvS6_RKT_EUliE_EEviT1_)
        /*1a24*/ 	.word	0x00000000


	//----- nvinfo : EIATTR_MIN_STACK_SIZE
	.align		4
.L_1163:
        /*1a28*/ 	.byte	0x04, 0x12
        /*1a2a*/ 	.short	(.L_1165 - .L_1164)
	.align		4
.L_1164:
        /*1a2c*/ 	.word	index@(_ZN2at6native27unrolled_elementwise_kernelINS0_13BUnaryFunctorIfffZZZNS0_15binary_internal21div_trunc_kernel_cudaERNS_18TensorIteratorBaseEENKUlvE1_clEvENKUlvE0_clEvEUlffE_EESt5arrayIPcLm2EELi4E23TrivialOffsetCalculatorILi1EjESE_NS0_6memory15LoadWithoutCastENSF_16StoreWithoutCastEEEviT_T0_T2_T3_T4_T5_)
        /*1a30*/ 	.word	0x00000000


	//----- nvinfo : EIATTR_MIN_STACK_SIZE
	.align		4
.L_1165:
        /*1a34*/ 	.byte	0x04, 0x12
        /*1a36*/ 	.short	(.L_1167 - .L_1166)
	.align		4
.L_1166:
        /*1a38*/ 	.word	index@(_ZN2at6native29vectorized_elementwise_kernelILi2ENS0_13BUnaryFunctorIfffZZZNS0_15binary_internal21div_trunc_kernel_cudaERNS_18TensorIteratorBaseEENKUlvE1_clEvENKUlvE0_clEvEUlffE_EESt5arrayIPcLm2EEEEviT0_T1_)
        /*1a3c*/ 	.word	0x00000000


	//----- nvinfo : EIATTR_MIN_STACK_SIZE
	.align		4
.L_1167:
        /*1a40*/ 	.byte	0x04, 0x12
        /*1a42*/ 	.short	(.L_1169 - .L_1168)
	.align		4
.L_1168:
        /*1a44*/ 	.word	index@(_ZN2at6native29vectorized_elementwise_kernelILi4ENS0_13BUnaryFunctorIfffZZZNS0_15binary_internal21div_trunc_kernel_cudaERNS_18TensorIteratorBaseEENKUlvE1_clEvENKUlvE0_clEvEUlffE_EESt5arrayIPcLm2EEEEviT0_T1_)
        /*1a48*/ 	.word	0x00000000


	//----- nvinfo : EIATTR_MIN_STACK_SIZE
	.align		4
.L_1169:
        /*1a4c*/ 	.byte	0x04, 0x12
        /*1a4e*/ 	.short	(.L_1171 - .L_1170)
	.align		4
.L_1170:
        /*1a50*/ 	.word	index@(_ZN2at6native29vectorized_elementwise_kernelILi8ENS0_13BUnaryFunctorIfffZZZNS0_15binary_internal21div_trunc_kernel_cudaERNS_18TensorIteratorBaseEENKUlvE1_clEvENKUlvE0_clEvEUlffE_EESt5arrayIPcLm2EEEEviT0_T1_)
        /*1a54*/ 	.word	0x00000000


	//----- nvinfo : EIATTR_MIN_STACK_SIZE
	.align		4
.L_1171:
        /*1a58*/ 	.byte	0x04, 0x12
        /*1a5a*/ 	.short	(.L_1173 - .L_1172)
	.align		4
.L_1172:
        /*1a5c*/ 	.word	index@(_ZN2at6native18elementwise_kernelILi128ELi4EZNS0_15gpu_kernel_implINS0_13AUnaryFunctorIfffZZZNS0_15binary_internal21div_trunc_kernel_cudaERNS_18TensorIteratorBaseEENKUlvE1_clEvENKUlvE0_clEvEUlffE_EEEEvS6_RKT_EUliE_EEviT1_)
        /*1a60*/ 	.word	0x00000000


	//----- nvinfo : EIATTR_MIN_STACK_SIZE
	.align		4
.L_1173:
        /*1a64*/ 	.byte	0x04, 0x12
        /*1a66*/ 	.short	(.L_1175 - .L_1174)
	.align		4
.L_1174:
        /*1a68*/ 	.word	index@(_ZN2at6native27unrolled_elementwise_kernelINS0_13AUnaryFunctorIfffZZZNS0_15binary_internal21div_trunc_kernel_cudaERNS_18TensorIteratorBaseEENKUlvE1_clEvENKUlvE0_clEvEUlffE_EESt5arrayIPcLm2EELi4E23TrivialOffsetCalculatorILi1EjESE_NS0_6memory12LoadWithCastILi1EEENSF_13StoreWithCastILi1EEEEEviT_T0_T2_T3_T4_T5_)
        /*1a6c*/ 	.word	0x00000000


	//----- nvinfo : EIATTR_MIN_STACK_SIZE
	.align		4
.L_1175:
        /*1a70*/ 	.byte	0x04, 0x12
        /*1a72*/ 	.short	(.L_1177 - .L_1176)
	.align		4
.L_1176:
        /*1a74*/ 	.word	index@(_ZN2at6native18elementwise_kernelILi128ELi2EZNS0_22gpu_kernel_impl_nocastINS0_13AUnaryFunctorIfffZZZNS0_15binary_internal21div_trunc_kernel_cudaERNS_18TensorIteratorBaseEENKUlvE1_clEvENKUlvE0_clEvEUlffE_EEEEvS6_RKT_EUliE_EEviT1_)
        /*1a78*/ 	.word	0x00000000


	//----- nvinfo : EIATTR_MIN_STACK_SIZE
	.align		4
.L_1177:
        /*1a7c*/ 	.byte	0x04, 0x12
        /*1a7e*/ 	.short	(.L_1179 - .L_1178)
	.align		4
.L_1178:
        /*1a80*/ 	.word	index@(_ZN2at6native27unrolled_elementwise_kernelINS0_13AUnaryFunctorIfffZZZNS0_15binary_internal21div_trunc_kernel_cudaERNS_18TensorIteratorBaseEENKUlvE1_clEvENKUlvE0_clEvEUlffE_EESt5arrayIPcLm2EELi4E23TrivialOffsetCalculatorILi1EjESE_NS0_6memory15LoadWithoutCastENSF_16StoreWithoutCastEEEviT_T0_T2_T3_T4_T5_)
        /*1a84*/ 	.word	0x00000000


	//----- nvinfo : EIATTR_MIN_STACK_SIZE
	.align		4
.L_1179:
        /*1a88*/ 	.byte	0x04, 0x12
        /*1a8a*/ 	.short	(.L_1181 - .L_1180)
	.align		4
.L_1180:
        /*1a8c*/ 	.word	index@(_ZN2at6native29vectorized_elementwise_kernelILi2ENS0_13AUnaryFunctorIfffZZZNS0_15binary_internal21div_trunc_kernel_cudaERNS_18TensorIteratorBaseEENKUlvE1_clEvENKUlvE0_clEvEUlffE_EESt5arrayIPcLm2EEEEviT0_T1_)
        /*1a90*/ 	.word	0x00000000


	//----- nvinfo : EIATTR_MIN_STACK_SIZE
	.align		4
.L_1181:
        /*1a94*/ 	.byte	0x04, 0x12
        /*1a96*/ 	.short	(.L_1183 - .L_1182)
	.align		4
.L_1182:
        /*1a98*/ 	.word	index@(_ZN2at6native29vectorized_elementwise_kernelILi4ENS0_13AUnaryFunctorIfffZZZNS0_15binary_internal21div_trunc_kernel_cudaERNS_18TensorIteratorBaseEENKUlvE1_clEvENKUlvE0_clEvEUlffE_EESt5arrayIPcLm2EEEEviT0_T1_)
        /*1a9c*/ 	.word	0x00000000


	//----- nvinfo : EIATTR_MIN_STACK_SIZE
	.align		4
.L_1183:
        /*1aa0*/ 	.byte	0x04, 0x12
        /*1aa2*/ 	.short	(.L_1185 - .L_1184)
	.align		4
.L_1184:
        /*1aa4*/ 	.word	index@(_ZN2at6native29vectorized_elementwise_kernelILi8ENS0_13AUnaryFunctorIfffZZZNS0_15binary_internal21div_trunc_kernel_cudaERNS_18TensorIteratorBaseEENKUlvE1_clEvENKUlvE0_clEvEUlffE_EESt5arrayIPcLm2EEEEviT0_T1_)
        /*1aa8*/ 	.word	0x00000000


	//----- nvinfo : EIATTR_MIN_STACK_SIZE
	.align		4
.L_1185:
        /*1aac*/ 	.byte	0x04, 0x12
        /*1aae*/ 	.short	(.L_1187 - .L_1186)
	.align		4
.L_1186:
        /*1ab0*/ 	.word	index@(_ZN2at6native18elementwise_kernelILi128ELi4EZNS0_15gpu_kernel_implINS0_13BinaryFunctorIdddZZZNS0_15binary_internal21div_trunc_kernel_cudaERNS_18TensorIteratorBaseEENKUlvE1_clEvENKUlvE_clEvEUlddE_EEEEvS6_RKT_EUliE_EEviT1_)
        /*1ab4*/ 	.word	0x00000000


	//----- nvinfo : EIATTR_MIN_STACK_SIZE
	.align		4
.L_1187:
        /*1ab8*/ 	.byte	0x04, 0x12
        /*1aba*/ 	.short	(.L_1189 - .L_1188)
	.align		4
.L_1188:
        /*1abc*/ 	.word	index@(_ZN2at6native27unrolled_elementwise_kernelINS0_13BinaryFunctorIdddZZZNS0_15binary_internal21div_trunc_kernel_cudaERNS_18TensorIteratorBaseEENKUlvE1_clEvENKUlvE_clEvEUlddE_EESt5arrayIPcLm3EELi4E23TrivialOffsetCalculatorILi2EjESD_ILi1EjENS0_6memory12LoadWithCastILi2EEENSG_13StoreWithCastILi1EEEEEviT_T0_T2_T3_T4_T5_)
        /*1ac0*/ 	.word	0x00000000


	//----- nvinfo : EIATTR_MIN_STACK_SIZE
	.align		4
.L_1189:
        /*1ac4*/ 	.byte	0x04, 0x12
        /*1ac6*/ 	.short	(.L_1191 - .L_1190)
	.align		4
.L_1190:
        /*1ac8*/ 	.word	index@(_ZN2at6native18elementwise_kernelILi128ELi2EZNS0_22gpu_kernel_impl_nocastINS0_13BinaryFunctorIdddZZZNS0_15binary_internal21div_trunc_kernel_cudaERNS_18TensorIteratorBaseEENKUlvE1_clEvENKUlvE_clEvEUlddE_EEEEvS6_RKT_EUliE_EEviT1_)
        /*1acc*/ 	.word	0x00000000


	//----- nvinfo : EIATTR_MIN_STACK_SIZE
	.align		4
.L_1191:
        /*1ad0*/ 	.byte	0x04, 0x12
        /*1ad2*/ 	.short	(.L_1193 - .L_1192)
	.align		4
.L_1192:
        /*1ad4*/ 	.word	index@(_ZN2at6native27unrolled_elementwise_kernelINS0_13BinaryFunctorIdddZZZNS0_15binary_internal21div_trunc_kernel_cudaERNS_18TensorIteratorBaseEENKUlvE1_clEvENKUlvE_clEvEUlddE_EESt5arrayIPcLm3EELi4E23TrivialOffsetCalculatorILi2EjESD_ILi1EjENS0_6memory15LoadWithoutCastENSG_16StoreWithoutCastEEEviT_T0_T2_T3_T4_T5_)
        /*1ad8*/ 	.word	0x00000000


	//----- nvinfo : EIATTR_MIN_STACK_SIZE
	.align		4
.L_1193:
        /*1adc*/ 	.byte	0x04, 0x12
        /*1ade*/ 	.short	(.L_1195 - .L_1194)
	.align		4
.L_1194:
        /*1ae0*/ 	.word	index@(_ZN2at6native29vectorized_elementwise_kernelILi2ENS0_13BinaryFunctorIdddZZZNS0_15binary_internal21div_trunc_kernel_cudaERNS_18TensorIteratorBaseEENKUlvE1_clEvENKUlvE_clEvEUlddE_EESt5arrayIPcLm3EEEEviT0_T1_)
        /*1ae4*/ 	.word	0x00000000


	//----- nvinfo : EIATTR_MIN_STACK_SIZE
	.align		4
.L_1195:
        /*1ae8*/ 	.byte	0x04, 0x12
        /*1aea*/ 	.short	(.L_1197 - .L_1196)
	.align		4
.L_1196:
        /*1aec*/ 	.word	index@(_ZN2at6native29vectorized_elementwise_kernelILi4ENS0_13BinaryFunctorIdddZZZNS0_15binary_internal21div_trunc_kernel_cudaERNS_18TensorIteratorBaseEENKUlvE1_clEvENKUlvE_clEvEUlddE_EESt5arrayIPcLm3EEEEviT0_T1_)
        /*1af0*/ 	.word	0x00000000


	//----- nvinfo : EIATTR_MIN_STACK_SIZE
	.align		4
.L_1197:
        /*1af4*/ 	.byte	0x04, 0x12
        /*1af6*/ 	.short	(.L_1199 - .L_1198)
	.align		4
.L_1198:
        /*1af8*/ 	.word	index@(_ZN2at6native29vectorized_elementwise_kernelILi8ENS0_13BinaryFunctorIdddZZZNS0_15binary_internal21div_trunc_kernel_cudaERNS_18TensorIteratorBaseEENKUlvE1_clEvENKUlvE_clEvEUlddE_EESt5arrayIPcLm3EEEEviT0_T1_)
        /*1afc*/ 	.word	0x00000000


	//----- nvinfo : EIATTR_MIN_STACK_SIZE
	.align		4
.L_1199:
        /*1b00*/ 	.byte	0x04, 0x12
        /*1b02*/ 	.short	(.L_1201 - .L_1200)
	.align		4
.L_1200:
        /*1b04*/ 	.word	index@(_ZN2at6native18elementwise_kernelILi128ELi4EZNS0_15gpu_kernel_implINS0_13BUnaryFunctorIdddZZZNS0_15binary_internal21div_trunc_kernel_cudaERNS_18TensorIteratorBaseEENKUlvE1_clEvENKUlvE_clEvEUlddE_EEEEvS6_RKT_EUliE_EEviT1_)
        /*1b08*/ 	.word	0x00000000


	//----- nvinfo : EIATTR_MIN_STACK_SIZE
	.align		4
.L_1201:
        /*1b0c*/ 	.byte	0x04, 0x12
        /*1b0e*/ 	.short	(.L_1203 - .L_1202)
	.align		4
.L_1202:
        /*1b10*/ 	.word	index@(_ZN2at6native27unrolled_elementwise_kernelINS0_13BUnaryFunctorIdddZZZNS0_15binary_internal21div_trunc_kernel_cudaERNS_18TensorIteratorBaseEENKUlvE1_clEvENKUlvE_clEvEUlddE_EESt5arrayIPcLm2EELi4E23TrivialOffsetCalculatorILi1EjESE_NS0_6memory12LoadWithCastILi1EEENSF_13StoreWithCastILi1EEEEEviT_T0_T2_T3_T4_T5_)
        /*1b14*/ 	.word	0x00000000


	//----- nvinfo : EIATTR_MIN_STACK_SIZE
	.align		4
.L_1203:
        /*1b18*/ 	.byte	0x04, 0x12
        /*1b1a*/ 	.short	(.L_1205 - .L_1204)
	.align		4
.L_1204:
        /*1b1c*/ 	.word	index@(_ZN2at6native18elementwise_kernelILi128ELi2EZNS0_22gpu_kernel_impl_nocastINS0_13BUnaryFunctorIdddZZZNS0_15binary_internal21div_trunc_kernel_cudaERNS_18TensorIteratorBaseEENKUlvE1_clEvENKUlvE_clEvEUlddE_EEEEvS6_RKT_EUliE_EEviT1_)
        /*1b20*/ 	.word	0x00000000


	//----- nvinfo : EIATTR_MIN_STACK_SIZE
	.align		4
.L_1205:
        /*1b24*/ 	.byte	0x04, 0x12
        /*1b26*/ 	.short	(.L_1207 - .L_1206)
	.align		4
.L_1206:
        /*1b28*/ 	.word	index@(_ZN2at6native27unrolled_elementwise_kernelINS0_13BUnaryFunctorIdddZZZNS0_15binary_internal21div_trunc_kernel_cudaERNS_18TensorIteratorBaseEENKUlvE1_clEvENKUlvE_clEvEUlddE_EESt5arrayIPcLm2EELi4E23TrivialOffsetCalculatorILi1EjESE_NS0_6memory15LoadWithoutCastENSF_16StoreWithoutCastEEEviT_T0_T2_T3_T4_T5_)
        /*1b2c*/ 	.word	0x00000000


	//----- nvinfo : EIATTR_MIN_STACK_SIZE
	.align		4
.L_1207:
        /*1b30*/ 	.byte	0x04, 0x12
        /*1b32*/ 	.short	(.L_1209 - .L_1208)
	.align		4
.L_1208:
        /*1b34*/ 	.word	index@(_ZN2at6native29vectorized_elementwise_kernelILi2ENS0_13BUnaryFunctorIdddZZZNS0_15binary_internal21div_trunc_kernel_cudaERNS_18TensorIteratorBaseEENKUlvE1_clEvENKUlvE_clEvEUlddE_EESt5arrayIPcLm2EEEEviT0_T1_)
        /*1b38*/ 	.word	0x00000000


	//----- nvinfo : EIATTR_MIN_STACK_SIZE
	.align		4
.L_1209:
        /*1b3c*/ 	.byte	0x04, 0x12
        /*1b3e*/ 	.short	(.L_1211 - .L_1210)
	.align		4
.L_1210:
        /*1b40*/ 	.word	index@(_ZN2at6native29vectorized_elementwise_kernelILi4ENS0_13BUnaryFunctorIdddZZZNS0_15binary_internal21div_trunc_kernel_cudaERNS_18TensorIteratorBaseEENKUlvE1_clEvENKUlvE_clEvEUlddE_EESt5arrayIPcLm2EEEEviT0_T1_)
        /*1b44*/ 	.word	0x00000000


	//----- nvinfo : EIATTR_MIN_STACK_SIZE
	.align		4
.L_1211:
        /*1b48*/ 	.byte	0x04, 0x12
        /*1b4a*/ 	.short	(.L_1213 - .L_1212)
	.align		4
.L_1212:
        /*1b4c*/ 	.word	index@(_ZN2at6native29vectorized_elementwise_kernelILi8ENS0_13BUnaryFunctorIdddZZZNS0_15binary_internal21div_trunc_kernel_cudaERNS_18TensorIteratorBaseEENKUlvE1_clEvENKUlvE_clEvEUlddE_EESt5arrayIPcLm2EEEEviT0_T1_)
        /*1b50*/ 	.word	0x00000000


	//----- nvinfo : EIATTR_MIN_STACK_SIZE
	.align		4
.L_1213:
        /*1b54*/ 	.byte	0x04, 0x12
        /*1b56*/ 	.short	(.L_1215 - .L_1214)
	.align		4
.L_1214:
        /*1b58*/ 	.word	index@(_ZN2at6native18elementwise_kernelILi128ELi4EZNS0_15gpu_kernel_implINS0_13AUnaryFunctorIdddZZZNS0_15binary_internal21div_trunc_kernel_cudaERNS_18TensorIteratorBaseEENKUlvE1_clEvENKUlvE_clEvEUlddE_EEEEvS6_RKT_EUliE_EEviT1_)
        /*1b5c*/ 	.word	0x00000000


	//----- nvinfo : EIATTR_MIN_STACK_SIZE
	.align		4
.L_1215:
        /*1b60*/ 	.byte	0x04, 0x12
        /*1b62*/ 	.short	(.L_1217 - .L_1216)
	.align		4
.L_1216:
        /*1b64*/ 	.word	index@(_ZN2at6native27unrolled_elementwise_kernelINS0_13AUnaryFunctorIdddZZZNS0_15binary_internal21div_trunc_kernel_cudaERNS_18TensorIteratorBaseEENKUlvE1_clEvENKUlvE_clEvEUlddE_EESt5arrayIPcLm2EELi4E23TrivialOffsetCalculatorILi1EjESE_NS0_6memory12LoadWithCastILi1EEENSF_13StoreWithCastILi1EEEEEviT_T0_T2_T3_T4_T5_)
        /*1b68*/ 	.word	0x00000000


	//----- nvinfo : EIATTR_MIN_STACK_SIZE
	.align		4
.L_1217:
        /*1b6c*/ 	.byte	0x04, 0x12
        /*1b6e*/ 	.short	(.L_1219 - .L_1218)
	.align		4
.L_1218:
        /*1b70*/ 	.word	index@(_ZN2at6native18elementwise_kernelILi128ELi2EZNS0_22gpu_kernel_impl_nocastINS0_13AUnaryFunctorIdddZZZNS0_15binary_internal21div_trunc_kernel_cudaERNS_18TensorIteratorBaseEENKUlvE1_clEvENKUlvE_clEvEUlddE_EEEEvS6_RKT_EUliE_EEviT1_)
        /*1b74*/ 	.word	0x00000000


	//----- nvinfo : EIATTR_MIN_STACK_SIZE
	.align		4
.L_1219:
        /*1b78*/ 	.byte	0x04, 0x12
        /*1b7a*/ 	.short	(.L_1221 - .L_1220)
	.align		4
.L_1220:
        /*1b7c*/ 	.word	index@(_ZN2at6native27unrolled_elementwise_kernelINS0_13AUnaryFunctorIdddZZZNS0_15binary_internal21div_trunc_kernel_cudaERNS_18TensorIteratorBaseEENKUlvE1_clEvENKUlvE_clEvEUlddE_EESt5arrayIPcLm2EELi4E23TrivialOffsetCalculatorILi1EjESE_NS0_6memory15LoadWithoutCastENSF_16StoreWithoutCastEEEviT_T0_T2_T3_T4_T5_)
        /*1b80*/ 	.word	0x00000000


	//----- nvinfo : EIATTR_MIN_STACK_SIZE
	.align		4
.L_1221:
        /*1b84*/ 	.byte	0x04, 0x12
        /*1b86*/ 	.short	(.L_1223 - .L_1222)
	.align		4
.L_1222:
        /*1b88*/ 	.word	index@(_ZN2at6native29vectorized_elementwise_kernelILi2ENS0_13AUnaryFunctorIdddZZZNS0_15binary_internal21div_trunc_kernel_cudaERNS_18TensorIteratorBaseEENKUlvE1_clEvENKUlvE_clEvEUlddE_EESt5arrayIPcLm2EEEEviT0_T1_)
        /*1b8c*/ 	.word	0x00000000


	//----- nvinfo : EIATTR_MIN_STACK_SIZE
	.align		4
.L_1223:
        /*1b90*/ 	.byte	0x04, 0x12
        /*1b92*/ 	.short	(.L_1225 - .L_1224)
	.align		4
.L_1224:
        /*1b94*/ 	.word	index@(_ZN2at6native29vectorized_elementwise_kernelILi4ENS0_13AUnaryFunctorIdddZZZNS0_15binary_internal21div_trunc_kernel_cudaERNS_18TensorIteratorBaseEENKUlvE1_clEvENKUlvE_clEvEUlddE_EESt5arrayIPcLm2EEEEviT0_T1_)
        /*1b98*/ 	.word	0x00000000


	//----- nvinfo : EIATTR_MIN_STACK_SIZE
	.align		4
.L_1225:
        /*1b9c*/ 	.byte	0x04, 0x12
        /*1b9e*/ 	.short	(.L_1227 - .L_1226)
	.align		4
.L_1226:
        /*1ba0*/ 	.word	index@(_ZN2at6native29vectorized_elementwise_kernelILi8ENS0_13AUnaryFunctorIdddZZZNS0_15binary_internal21div_trunc_kernel_cudaERNS_18TensorIteratorBaseEENKUlvE1_clEvENKUlvE_clEvEUlddE_EESt5arrayIPcLm2EEEEviT0_T1_)
        /*1ba4*/ 	.word	0x00000000


	//----- nvinfo : EIATTR_MIN_STACK_SIZE
	.align		4
.L_1227:
        /*1ba8*/ 	.byte	0x04, 0x12
        /*1baa*/ 	.short	(.L_1229 - .L_1228)
	.align		4
.L_1228:
        /*1bac*/ 	.word	index@(_ZN2at6native18elementwise_kernelILi128ELi4EZNS0_15gpu_kernel_implIZZZNS0_15binary_internal21div_trunc_kernel_cudaERNS_18TensorIteratorBaseEENKUlvE0_clEvENKUlvE2_clEvEUlN3c108BFloat16EE_EEvS5_RKT_EUliE_EEviT1_)
        /*1bb0*/ 	.word	0x00000000


	//----- nvinfo : EIATTR_MIN_STACK_SIZE
	.align		4
.L_1229:
        /*1bb4*/ 	.byte	0x04, 0x12
        /*1bb6*/ 	.short	(.L_1231 - .L_1230)
	.align		4
.L_1230:
        /*1bb8*/ 	.word	index@(_ZN2at6native27unrolled_elementwise_kernelIZZZNS0_15binary_internal21div_trunc_kernel_cudaERNS_18TensorIteratorBaseEENKUlvE0_clEvENKUlvE2_clEvEUlN3c108BFloat16EE_St5arrayIPcLm2EELi4E23TrivialOffsetCalculatorILi1EjESE_NS0_6memory12LoadWithCastILi1EEENSF_13StoreWithCastILi1EEEEEviT_T0_T2_T3_T4_T5_)
        /*1bbc*/ 	.word	0x00000000


	//----- nvinfo : EIATTR_MIN_STACK_SIZE
	.align		4
.L_1231:
        /*1bc0*/ 	.byte	0x04, 0x12
        /*1bc2*/ 	.short	(.L_1233 - .L_1232)
	.align		4
.L_1232:
        /*1bc4*/ 	.word	index@(_ZN2at6native18elementwise_kernelILi128ELi4EZNS0_22gpu_kernel_impl_nocastIZZZNS0_15binary_internal21div_trunc_kernel_cudaERNS_18TensorIteratorBaseEENKUlvE0_clEvENKUlvE2_clEvEUlN3c108BFloat16EE_EEvS5_RKT_EUliE_EEviT1_)
        /*1bc8*/ 	.word	0x00000000


	//----- nvinfo : EIATTR_MIN_STACK_SIZE
	.align		4
.L_1233:
        /*1bcc*/ 	.byte	0x04, 0x12
        /*1bce*/ 	.short	(.L_1235 - .L_1234)
	.align		4
.L_1234:
        /*1bd0*/ 	.word	index@(_ZN2at6native27unrolled_elementwise_kernelIZZZNS0_15binary_internal21div_trunc_kernel_cudaERNS_18TensorIteratorBaseEENKUlvE0_clEvENKUlvE2_clEvEUlN3c108BFloat16EE_St5arrayIPcLm2EELi4E23TrivialOffsetCalculatorILi1EjESE_NS0_6memory15LoadWithoutCastENSF_16StoreWithoutCastEEEviT_T0_T2_T3_T4_T5_)
        /*1bd4*/ 	.word	0x00000000


	//----- nvinfo : EIATTR_MIN_STACK_SIZE
	.align		4
.L_1235:
        /*1bd8*/ 	.byte	0x04, 0x12
        /*1bda*/ 	.short	(.L_1237 - .L_1236)
	.align		4
.L_1236:
        /*1bdc*/ 	.word	index@(_ZN2at6native29vectorized_elementwise_kernelILi2EZZZNS0_15binary_internal21div_trunc_kernel_cudaERNS_18TensorIteratorBaseEENKUlvE0_clEvENKUlvE2_clEvEUlN3c108BFloat16EE_St5arrayIPcLm2EEEEviT0_T1_)
        /*1be0*/ 	.word	0x00000000


	//----- nvinfo : EIATTR_MIN_STACK_SIZE
	.align		4
.L_1237:
        /*1be4*/ 	.byte	0x04, 0x12
        /*1be6*/ 	.short	(.L_1239 - .L_1238)
	.align		4
.L_1238:
        /*1be8*/ 	.word	index@(_ZN2at6native29vectorized_elementwise_kernelILi4EZZZNS0_15binary_internal21div_trunc_kernel_cudaERNS_18TensorIteratorBaseEENKUlvE0_clEvENKUlvE2_clEvEUlN3c108BFloat16EE_St5arrayIPcLm2EEEEviT0_T1_)
        /*1bec*/ 	.word	0x00000000


	//----- nvinfo : EIATTR_MIN_STACK_SIZE
	.align		4
.L_1239:
        /*1bf0*/ 	.byte	0x04, 0x12
        /*1bf2*/ 	.short	(.L_1241 - .L_1240)
	.align		4
.L_1240:
        /*1bf4*/ 	.word	index@(_ZN2at6native29vectorized_elementwise_kernelILi8EZZZNS0_15binary_internal21div_trunc_kernel_cudaERNS_18TensorIteratorBaseEENKUlvE0_clEvENKUlvE2_clEvEUlN3c108BFloat16EE_St5arrayIPcLm2EEEEviT0_T1_)
        /*1bf8*/ 	.word	0x00000000


	//----- nvinfo : EIATTR_MIN_STACK_SIZE
	.align		4
.L_1241:
        /*1bfc*/ 	.byte	0x04, 0x12
        /*1bfe*/ 	.short	(.L_1243 - .L_1242)
	.align		4
.L_1242:
        /*1c00*/ 	.word	index@(_ZN2at6native18elementwise_kernelILi128ELi4EZNS0_15gpu_kernel_implIZZZNS0_15binary_internal21div_trunc_kernel_cudaERNS_18TensorIteratorBaseEENKUlvE0_clEvENKUlvE1_clEvEUlN3c104HalfEE_EEvS5_RKT_EUliE_EEviT1_)
        /*1c04*/ 	.word	0x00000000


	//----- nvinfo : EIATTR_MIN_STACK_SIZE
	.align		4
.L_1243:
        /*1c08*/ 	.byte	0x04, 0x12
        /*1c0a*/ 	.short	(.L_1245 - .L_1244)
	.align		4
.L_1244:
        /*1c0c*/ 	.word	index@(_ZN2at6native27unrolled_elementwise_kernelIZZZNS0_15binary_internal21div_trunc_kernel_cudaERNS_18TensorIteratorBaseEENKUlvE0_clEvENKUlvE1_clEvEUlN3c104HalfEE_St5arrayIPcLm2EELi4E23TrivialOffsetCalculatorILi1EjESE_NS0_6memory12LoadWithCastILi1EEENSF_13StoreWithCastILi1EEEEEviT_T0_T2_T3_T4_T5_)
        /*1c10*/ 	.word	0x00000000


	//----- nvinfo : EIATTR_MIN_STACK_SIZE
	.align		4
.L_1245:
        /*1c14*/ 	.byte	0x04, 0x12
        /*1c16*/ 	.short	(.L_1247 - .L_1246)
	.align		4
.L_1246:
        /*1c18*/ 	.word	index@(_ZN2at6native18elementwise_kernelILi128ELi4EZNS0_22gpu_kernel_impl_nocastIZZZNS0_15binary_internal21div_trunc_kernel_cudaERNS_18TensorIteratorBaseEENKUlvE0_clEvENKUlvE1_clEvEUlN3c104HalfEE_EEvS5_RKT_EUliE_EEviT1_)
        /*1c1c*/ 	.word	0x00000000


	//----- nvinfo : EIATTR_MIN_STACK_SIZE
	.align		4
.L_1247:
        /*1c20*/ 	.byte	0x04, 0x12
        /*1c22*/ 	.short	(.L_1249 - .L_1248)
	.align		4
.L_1248:
        /*1c24*/ 	.word	index@(_ZN2at6native27unrolled_elementwise_kernelIZZZNS0_15binary_internal21div_trunc_kernel_cudaERNS_18TensorIteratorBaseEENKUlvE0_clEvENKUlvE1_clEvEUlN3c104HalfEE_St5arrayIPcLm2EELi4E23TrivialOffsetCalculatorILi1EjESE_NS0_6memory15LoadWithoutCastENSF_16StoreWithoutCastEEEviT_T0_T2_T3_T4_T5_)
        /*1c28*/ 	.word	0x00000000


	//----- nvinfo : EIATTR_MIN_STACK_SIZE
	.align		4
.L_1249:
        /*1c2c*/ 	.byte	0x04, 0x12
        /*1c2e*/ 	.short	(.L_1251 - .L_1250)
	.align		4
.L_1250:
        /*1c30*/ 	.word	index@(_ZN2at6native29vectorized_elementwise_kernelILi2EZZZNS0_15binary_internal21div_trunc_kernel_cudaERNS_18TensorIteratorBaseEENKUlvE0_clEvENKUlvE1_clEvEUlN3c104HalfEE_St5arrayIPcLm2EEEEviT0_T1_)
        /*1c34*/ 	.word	0x00000000


	//----- nvinfo : EIATTR_MIN_STACK_SIZE
	.align		4
.L_1251:
        /*1c38*/ 	.byte	0x04, 0x12
        /*1c3a*/ 	.short	(.L_1253 - .L_1252)
	.align		4
.L_1252:
        /*1c3c*/ 	.word	index@(_ZN2at6native29vectorized_elementwise_kernelILi4EZZZNS0_15binary_internal21div_trunc_kernel_cudaERNS_18TensorIteratorBaseEENKUlvE0_clEvENKUlvE1_clEvEUlN3c104HalfEE_St5arrayIPcLm2EEEEviT0_T1_)
        /*1c40*/ 	.word	0x00000000


	//----- nvinfo : EIATTR_MIN_STACK_SIZE
	.align		4
.L_1253:
        /*1c44*/ 	.byte	0x04, 0x12
        /*1c46*/ 	.short	(.L_1255 - .L_1254)
	.align		4
.L_1254:
        /*1c48*/ 	.word	index@(_ZN2at6native29vectorized_elementwise_kernelILi8EZZZNS0_15binary_internal21div_trunc_kernel_cudaERNS_18TensorIteratorBaseEENKUlvE0_clEvENKUlvE1_clEvEUlN3c104HalfEE_St5arrayIPcLm2EEEEviT0_T1_)
        /*1c4c*/ 	.word	0x00000000


	//----- nvinfo : EIATTR_MIN_STACK_SIZE
	.align		4
.L_1255:
        /*1c50*/ 	.byte	0x04, 0x12
        /*1c52*/ 	.short	(.L_1257 - .L_1256)
	.align		4
.L_1256:
        /*1c54*/ 	.word	index@(_ZN2at6native18elementwise_kernelILi128ELi4EZNS0_15gpu_kernel_implIZZZNS0_15binary_internal21div_trunc_kernel_cudaERNS_18TensorIteratorBaseEENKUlvE0_clEvENKUlvE0_clEvEUlfE_EEvS5_RKT_EUliE_EEviT1_)
        /*1c58*/ 	.word	0x00000000


	//----- nvinfo : EIATTR_MIN_STACK_SIZE
	.align		4
.L_1257:
        /*1c5c*/ 	.byte	0x04, 0x12
        /*1c5e*/ 	.short	(.L_1259 - .L_1258)
	.align		4
.L_1258:
        /*1c60*/ 	.word	index@(_ZN2at6native27unrolled_elementwise_kernelIZZZNS0_15binary_internal21div_trunc_kernel_cudaERNS_18TensorIteratorBaseEENKUlvE0_clEvENKUlvE0_clEvEUlfE_St5arrayIPcLm2EELi4E23TrivialOffsetCalculatorILi1EjESC_NS0_6memory12LoadWithCastILi1EEENSD_13StoreWithCastILi1EEEEEviT_T0_T2_T3_T4_T5_)
        /*1c64*/ 	.word	0x00000000


	//----- nvinfo : EIATTR_MIN_STACK_SIZE
	.align		4
.L_1259:
        /*1c68*/ 	.byte	0x04, 0x12
        /*1c6a*/ 	.short	(.L_1261 - .L_1260)
	.align		4
.L_1260:
        /*1c6c*/ 	.word	index@(_ZN2at6native18elementwise_kernelILi128ELi2EZNS0_22gpu_kernel_impl_nocastIZZZNS0_15binary_internal21div_trunc_kernel_cudaERNS_18TensorIteratorBaseEENKUlvE0_clEvENKUlvE0_clEvEUlfE_EEvS5_RKT_EUliE_EEviT1_)
        /*1c70*/ 	.word	0x00000000


	//----- nvinfo : EIATTR_MIN_STACK_SIZE
	.align		4
.L_1261:
        /*1c74*/ 	.byte	0x04, 0x12
        /*1c76*/ 	.short	(.L_1263 - .L_1262)
	.align		4
.L_1262:
        /*1c78*/ 	.word	index@(_ZN2at6native27unrolled_elementwise_kernelIZZZNS0_15binary_internal21div_trunc_kernel_cudaERNS_18TensorIteratorBaseEENKUlvE0_clEvENKUlvE0_clEvEUlfE_St5arrayIPcLm2EELi4E23TrivialOffsetCalculatorILi1EjESC_NS0_6memory15LoadWithoutCastENSD_16StoreWithoutCastEEEviT_T0_T2_T3_T4_T5_)
        /*1c7c*/ 	.word	0x00000000


	//----- nvinfo : EIATTR_MIN_STACK_SIZE
	.align		4
.L_1263:
        /*1c80*/ 	.byte	0x04, 0x12
        /*1c82*/ 	.short	(.L_1265 - .L_1264)
	.align		4
.L_1264:
        /*1c84*/ 	.word	index@(_ZN2at6native29vectorized_elementwise_kernelILi2EZZZNS0_15binary_internal21div_trunc_kernel_cudaERNS_18TensorIteratorBaseEENKUlvE0_clEvENKUlvE0_clEvEUlfE_St5arrayIPcLm2EEEEviT0_T1_)
        /*1c88*/ 	.word	0x00000000


	//----- nvinfo : EIATTR_MIN_STACK_SIZE
	.align		4
.L_1265:
        /*1c8c*/ 	.byte	0x04, 0x12
        /*1c8e*/ 	.short	(.L_1267 - .L_1266)
	.align		4
.L_1266:
        /*1c90*/ 	.word	index@(_ZN2at6native29vectorized_elementwise_kernelILi4EZZZNS0_15binary_internal21div_trunc_kernel_cudaERNS_18TensorIteratorBaseEENKUlvE0_clEvENKUlvE0_clEvEUlfE_St5arrayIPcLm2EEEEviT0_T1_)
        /*1c94*/ 	.word	0x00000000


	//----- nvinfo : EIATTR_MIN_STACK_SIZE
	.align		4
.L_1267:
        /*1c98*/ 	.byte	0x04, 0x12
        /*1c9a*/ 	.short	(.L_1269 - .L_1268)
	.align		4
.L_1268:
        /*1c9c*/ 	.word	index@(_ZN2at6native29vectorized_elementwise_kernelILi8EZZZNS0_15binary_internal21div_trunc_kernel_cudaERNS_18TensorIteratorBaseEENKUlvE0_clEvENKUlvE0_clEvEUlfE_St5arrayIPcLm2EEEEviT0_T1_)
        /*1ca0*/ 	.word	0x00000000


	//----- nvinfo : EIATTR_MIN_STACK_SIZE
	.align		4
.L_1269:
        /*1ca4*/ 	.byte	0x04, 0x12
        /*1ca6*/ 	.short	(.L_1271 - .L_1270)
	.align		4
.L_1270:
        /*1ca8*/ 	.word	index@(_ZN2at6native18elementwise_kernelILi128ELi4EZNS0_15gpu_kernel_implIZZZNS0_15binary_internal21div_trunc_kernel_cudaERNS_18TensorIteratorBaseEENKUlvE0_clEvENKUlvE_clEvEUldE_EEvS5_RKT_EUliE_EEviT1_)
        /*1cac*/ 	.word	0x00000000


	//----- nvinfo : EIATTR_MIN_STACK_SIZE
	.align		4
.L_1271:
        /*1cb0*/ 	.byte	0x04, 0x12
        /*1cb2*/ 	.short	(.L_1273 - .L_1272)
	.align		4
.L_1272:
        /*1cb4*/ 	.word	index@(_ZN2at6native27unrolled_elementwise_kernelIZZZNS0_15binary_internal21div_trunc_kernel_cudaERNS_18TensorIteratorBaseEENKUlvE0_clEvENKUlvE_clEvEUldE_St5arrayIPcLm2EELi4E23TrivialOffsetCalculatorILi1EjESC_NS0_6memory12LoadWithCastILi1EEENSD_13StoreWithCastILi1EEEEEviT_T0_T2_T3_T4_T5_)
        /*1cb8*/ 	.word	0x00000000


	//----- nvinfo : EIATTR_MIN_STACK_SIZE
	.align		4
.L_1273:
        /*1cbc*/ 	.byte	0x04, 0x12
        /*1cbe*/ 	.short	(.L_1275 - .L_1274)
	.align		4
.L_1274:
        /*1cc0*/ 	.word	index@(_ZN2at6native18elementwise_kernelILi128ELi2EZNS0_22gpu_kernel_impl_nocastIZZZNS0_15binary_internal21div_trunc_kernel_cudaERNS_18TensorIteratorBaseEENKUlvE0_clEvENKUlvE_clEvEUldE_EEvS5_RKT_EUliE_EEviT1_)
        /*1cc4*/ 	.word	0x00000000


	//----- nvinfo : EIATTR_MIN_STACK_SIZE
	.align		4
.L_1275:
        /*1cc8*/ 	.byte	0x04, 0x12
        /*1cca*/ 	.short	(.L_1277 - .L_1276)
	.align		4
.L_1276:
        /*1ccc*/ 	.word	index@(_ZN2at6native27unrolled_elementwise_kernelIZZZNS0_15binary_internal21div_trunc_kernel_cudaERNS_18TensorIteratorBaseEENKUlvE0_clEvENKUlvE_clEvEUldE_St5arrayIPcLm2EELi4E23TrivialOffsetCalculatorILi1EjESC_NS0_6memory15LoadWithoutCastENSD_16StoreWithoutCastEEEviT_T0_T2_T3_T4_T5_)
        /*1cd0*/ 	.word	0x00000000


	//----- nvinfo : EIATTR_MIN_STACK_SIZE
	.align		4
.L_1277:
        /*1cd4*/ 	.byte	0x04, 0x12
        /*1cd6*/ 	.short	(.L_1279 - .L_1278)
	.align		4
.L_1278:
        /*1cd8*/ 	.word	index@(_ZN2at6native29vectorized_elementwise_kernelILi2EZZZNS0_15binary_internal21div_trunc_kernel_cudaERNS_18TensorIteratorBaseEENKUlvE0_clEvENKUlvE_clEvEUldE_St5arrayIPcLm2EEEEviT0_T1_)
        /*1cdc*/ 	.word	0x00000000


	//----- nvinfo : EIATTR_MIN_STACK_SIZE
	.align		4
.L_1279:
        /*1ce0*/ 	.byte	0x04, 0x12
        /*1ce2*/ 	.short	(.L_1281 - .L_1280)
	.align		4
.L_1280:
        /*1ce4*/ 	.word	index@(_ZN2at6native29vectorized_elementwise_kernelILi4EZZZNS0_15binary_internal21div_trunc_kernel_cudaERNS_18TensorIteratorBaseEENKUlvE0_clEvENKUlvE_clEvEUldE_St5arrayIPcLm2EEEEviT0_T1_)
        /*1ce8*/ 	.word	0x00000000


	//----- nvinfo : EIATTR_MIN_STACK_SIZE
	.align		4
.L_1281:
        /*1cec*/ 	.byte	0x04, 0x12
        /*1cee*/ 	.short	(.L_1283 - .L_1282)
	.align		4
.L_1282:
        /*1cf0*/ 	.word	index@(_ZN2at6native29vectorized_elementwise_kernelILi8EZZZNS0_15binary_internal21div_trunc_kernel_cudaERNS_18TensorIteratorBaseEENKUlvE0_clEvENKUlvE_clEvEUldE_St5arrayIPcLm2EEEEviT0_T1_)
        /*1cf4*/ 	.word	0x00000000


	//----- nvinfo : EIATTR_MIN_STACK_SIZE
	.align		4
.L_1283:
        /*1cf8*/ 	.byte	0x04, 0x12
        /*1cfa*/ 	.short	(.L_1285 - .L_1284)
	.align		4
.L_1284:
        /*1cfc*/ 	.word	index@(_ZN2at6native18elementwise_kernelILi128ELi4EZNS0_15gpu_kernel_implINS0_13BinaryFunctorIsssZZZNS0_15binary_internal21div_trunc_kernel_cudaERNS_18TensorIteratorBaseEENKUlvE_clEvENKUlvE3_clEvEUlssE_EEEEvS6_RKT_EUliE_EEviT1_)
        /*1d00*/ 	.word	0x00000000


	//----- nvinfo : EIATTR_MIN_STACK_SIZE
	.align		4
.L_1285:
        /*1d04*/ 	.byte	0x04, 0x12
        /*1d06*/ 	.short	(.L_1287 - .L_1286)
	.align		4
.L_1286:
        /*1d08*/ 	.word	index@(_ZN2at6native27unrolled_elementwise_kernelINS0_13BinaryFunctorIsssZZZNS0_15binary_internal21div_trunc_kernel_cudaERNS_18TensorIteratorBaseEENKUlvE_clEvENKUlvE3_clEvEUlssE_EESt5arrayIPcLm3EELi4E23TrivialOffsetCalculatorILi2EjESD_ILi1EjENS0_6memory12LoadWithCastILi2EEENSG_13StoreWithCastILi1EEEEEviT_T0_T2_T3_T4_T5_)
        /*1d0c*/ 	.word	0x00000000


	//----- nvinfo : EIATTR_MIN_STACK_SIZE
	.align		4
.L_1287:
        /*1d10*/ 	.byte	0x04, 0x12
        /*1d12*/ 	.short	(.L_1289 - .L_1288)
	.align		4
.L_1288:
        /*1d14*/ 	.word	index@(_ZN2at6native18elementwise_kernelILi128ELi4EZNS0_22gpu_kernel_impl_nocastINS0_13BinaryFunctorIsssZZZNS0_15binary_internal21div_trunc_kernel_cudaERNS_18TensorIteratorBaseEENKUlvE_clEvENKUlvE3_clEvEUlssE_EEEEvS6_RKT_EUliE_EEviT1_)
        /*1d18*/ 	.word	0x00000000


	//----- nvinfo : EIATTR_MIN_STACK_SIZE
	.align		4
.L_1289:
        /*1d1c*/ 	.byte	0x04, 0x12
        /*1d1e*/ 	.short	(.L_1291 - .L_1290)
	.align		4
.L_1290:
        /*1d20*/ 	.word	index@(_ZN2at6native27unrolled_elementwise_kernelINS0_13BinaryFunctorIsssZZZNS0_15binary_internal21div_trunc_kernel_cudaERNS_18TensorIteratorBaseEENKUlvE_clEvENKUlvE3_clEvEUlssE_EESt5arrayIPcLm3EELi4E23TrivialOffsetCalculatorILi2EjESD_ILi1EjENS0_6memory15LoadWithoutCastENSG_16StoreWithoutCastEEEviT_T0_T2_T3_T4_T5_)
        /*1d24*/ 	.word	0x00000000


	//----- nvinfo : EIATTR_MIN_STACK_SIZE
	.align		4
.L_1291:
        /*1d28*/ 	.byte	0x04, 0x12
        /*1d2a*/ 	.short	(.L_1293 - .L_1292)
	.align		4
.L_1292:
        /*1d2c*/ 	.word	index@(_ZN2at6native29vectorized_elementwise_kernelILi2ENS0_13BinaryFunctorIsssZZZNS0_15binary_internal21div_trunc_kernel_cudaERNS_18TensorIteratorBaseEENKUlvE_clEvENKUlvE3_clEvEUlssE_EESt5arrayIPcLm3EEEEviT0_T1_)
        /*1d30*/ 	.word	0x00000000


	//----- nvinfo : EIATTR_MIN_STACK_SIZE
	.align		4
.L_1293:
        /*1d34*/ 	.byte	0x04, 0x12
        /*1d36*/ 	.short	(.L_1295 - .L_1294)
	.align		4
.L_1294:
        /*1d38*/ 	.word	index@(_ZN2at6native29vectorized_elementwise_kernelILi4ENS0_13BinaryFunctorIsssZZZNS0_15binary_internal21div_trunc_kernel_cudaERNS_18TensorIteratorBaseEENKUlvE_clEvENKUlvE3_clEvEUlssE_EESt5arrayIPcLm3EEEEviT0_T1_)
        /*1d3c*/ 	.word	0x00000000


	//----- nvinfo : EIATTR_MIN_STACK_SIZE
	.align		4
.L_1295:
        /*1d40*/ 	.byte	0x04, 0x12
        /*1d42*/ 	.short	(.L_1297 - .L_1296)
	.align		4
.L_1296:
        /*1d44*/ 	.word	index@(_ZN2at6native29vectorized_elementwise_kernelILi8ENS0_13BinaryFunctorIsssZZZNS0_15binary_internal21div_trunc_kernel_cudaERNS_18TensorIteratorBaseEENKUlvE_clEvENKUlvE3_clEvEUlssE_EESt5arrayIPcLm3EEEEviT0_T1_)
        /*1d48*/ 	.word	0x00000000


	//----- nvinfo : EIATTR_MIN_STACK_SIZE
	.align		4
.L_1297:
        /*1d4c*/ 	.byte	0x04, 0x12
        /*1d4e*/ 	.short	(.L_1299 - .L_1298)
	.align		4
.L_1298:
        /*1d50*/ 	.word	index@(_ZN2at6native18elementwise_kernelILi128ELi4EZNS0_15gpu_kernel_implINS0_13BUnaryFunctorIsssZZZNS0_15binary_internal21div_trunc_kernel_cudaERNS_18TensorIteratorBaseEENKUlvE_clEvENKUlvE3_clEvEUlssE_EEEEvS6_RKT_EUliE_EEviT1_)
        /*1d54*/ 	.word	0x00000000


	//----- nvinfo : EIATTR_MIN_STACK_SIZE
	.align		4
.L_1299:
        /*1d58*/ 	.byte	0x04, 0x12
        /*1d5a*/ 	.short	(.L_1301 - .L_1300)
	.align		4
.L_1300:
        /*1d5c*/ 	.word	index@(_ZN2at6native27unrolled_elementwise_kernelINS0_13BUnaryFunctorIsssZZZNS0_15binary_internal21div_trunc_kernel_cudaERNS_18TensorIteratorBaseEENKUlvE_clEvENKUlvE3_clEvEUlssE_EESt5arrayIPcLm2EELi4E23TrivialOffsetCalculatorILi1EjESE_NS0_6memory12LoadWithCastILi1EEENSF_13StoreWithCastILi1EEEEEviT_T0_T2_T3_T4_T5_)
        /*1d60*/ 	.word	0x00000000


	//----- nvinfo : EIATTR_MIN_STACK_SIZE
	.align		4
.L_1301:
        /*1d64*/ 	.byte	0x04, 0x12
        /*1d66*/ 	.short	(.L_1303 - .L_1302)
	.align		4
.L_1302:
        /*1d68*/ 	.word	index@(_ZN2at6native18elementwise_kernelILi128ELi4EZNS0_22gpu_kernel_impl_nocastINS0_13BUnaryFunctorIsssZZZNS0_15binary_internal21div_trunc_kernel_cudaERNS_18TensorIteratorBaseEENKUlvE_clEvENKUlvE3_clEvEUlssE_EEEEvS6_RKT_EUliE_EEviT1_)
        /*1d6c*/ 	.word	0x00000000


	//----- nvinfo : EIATTR_MIN_STACK_SIZE
	.align		4
.L_1303:
        /*1d70*/ 	.byte	0x04, 0x12
        /*1d72*/ 	.short	(.L_1305 - .L_1304)
	.align		4
.L_1304:
        /*1d74*/ 	.word	index@(_ZN2at6native27unrolled_elementwise_kernelINS0_13BUnaryFunctorIsssZZZNS0_15binary_internal21div_trunc_kernel_cudaERNS_18TensorIteratorBaseEENKUlvE_clEvENKUlvE3_clEvEUlssE_EESt5arrayIPcLm2EELi4E23TrivialOffsetCalculatorILi1EjESE_NS0_6memory15LoadWithoutCastENSF_16StoreWithoutCastEEEviT_T0_T2_T3_T4_T5_)
        /*1d78*/ 	.word	0x00000000


	//----- nvinfo : EIATTR_MIN_STACK_SIZE
	.align		4
.L_1305:
        /*1d7c*/ 	.byte	0x04, 0x12
        /*1d7e*/ 	.short	(.L_1307 - .L_1306)
	.align		4
.L_1306:
        /*1d80*/ 	.word	index@(_ZN2at6native29vectorized_elementwise_kernelILi2ENS0_13BUnaryFunctorIsssZZZNS0_15binary_internal21div_trunc_kernel_cudaERNS_18TensorIteratorBaseEENKUlvE_clEvENKUlvE3_clEvEUlssE_EESt5arrayIPcLm2EEEEviT0_T1_)
        /*1d84*/ 	.word	0x00000000


	//----- nvinfo : EIATTR_MIN_STACK_SIZE
	.align		4
.L_1307:
        /*1d88*/ 	.byte	0x04, 0x12
        /*1d8a*/ 	.short	(.L_1309 - .L_1308)
	.align		4
.L_1308:
        /*1d8c*/ 	.word	index@(_ZN2at6native29vectorized_elementwise_kernelILi4ENS0_13BUnaryFunctorIsssZZZNS0_15binary_internal21div_trunc_kernel_cudaERNS_18TensorIteratorBaseEENKUlvE_clEvENKUlvE3_clEvEUlssE_EESt5arrayIPcLm2EEEEviT0_T1_)
        /*1d90*/ 	.word	0x00000000


	//----- nvinfo : EIATTR_MIN_STACK_SIZE
	.align		4
.L_1309:
        /*1d94*/ 	.byte	0x04, 0x12
        /*1d96*/ 	.short	(.L_1311 - .L_1310)
	.align		4
.L_1310:
        /*1d98*/ 	.word	index@(_ZN2at6native29vectorized_elementwise_kernelILi8ENS0_13BUnaryFunctorIsssZZZNS0_15binary_internal21div_trunc_kernel_cudaERNS_18TensorIteratorBaseEENKUlvE_clEvENKUlvE3_clEvEUlssE_EESt5arrayIPcLm2EEEEviT0_T1_)
        /*1d9c*/ 	.word	0x00000000


	//----- nvinfo : EIATTR_MIN_STACK_SIZE
	.align		4
.L_1311:
        /*1da0*/ 	.byte	0x04, 0x12
        /*1da2*/ 	.short	(.L_1313 - .L_1312)
	.align		4
.L_1312:
        /*1da4*/ 	.word	index@(_ZN2at6native18elementwise_kernelILi128ELi4EZNS0_15gpu_kernel_implINS0_13AUnaryFunctorIsssZZZNS0_15binary_internal21div_trunc_kernel_cudaERNS_18TensorIteratorBaseEENKUlvE_clEvENKUlvE3_clEvEUlssE_EEEEvS6_RKT_EUliE_EEviT1_)
        /*1da8*/ 	.word	0x00000000


	//----- nvinfo : EIATTR_MIN_STACK_SIZE
	.align		4
.L_1313:
        /*1dac*/ 	.byte	0x04, 0x12
        /*1dae*/ 	.short	(.L_1315 - .L_1314)
	.align		4
.L_1314:
        /*1db0*/ 	.word	index@(_ZN2at6native27unrolled_elementwise_kernelINS0_13AUnaryFunctorIsssZZZNS0_15binary_internal21div_trunc_kernel_cudaERNS_18TensorIteratorBaseEENKUlvE_clEvENKUlvE3_clEvEUlssE_EESt5arrayIPcLm2EELi4E23TrivialOffsetCalculatorILi1EjESE_NS0_6memory12LoadWithCastILi1EEENSF_13StoreWithCastILi1EEEEEviT_T0_T2_T3_T4_T5_)
        /*1db4*/ 	.word	0x00000000


	//----- nvinfo : EIATTR_MIN_STACK_SIZE
	.align		4
.L_1315:
        /*1db8*/ 	.byte	0x04, 0x12
        /*1dba*/ 	.short	(.L_1317 - .L_1316)
	.align		4
.L_1316:
        /*1dbc*/ 	.word	index@(_ZN2at6native18elementwise_kernelILi128ELi4EZNS0_22gpu_kernel_impl_nocastINS0_13AUnaryFunctorIsssZZZNS0_15binary_internal21div_trunc_kernel_cudaERNS_18TensorIteratorBaseEENKUlvE_clEvENKUlvE3_clEvEUlssE_EEEEvS6_RKT_EUliE_EEviT1_)
        /*1dc0*/ 	.word	0x00000000


	//----- nvinfo : EIATTR_MIN_STACK_SIZE
	.align		4
.L_1317:
        /*1dc4*/ 	.byte	0x04, 0x12
        /*1dc6*/ 	.short	(.L_1319 - .L_1318)
	.align		4
.L_1318:
        /*1dc8*/ 	.word	index@(_ZN2at6native27unrolled_elementwise_kernelINS0_13AUnaryFunctorIsssZZZNS0_15binary_internal21div_trunc_kernel_cudaERNS_18TensorIteratorBaseEENKUlvE_clEvENKUlvE3_clEvEUlssE_EESt5arrayIPcLm2EELi4E23TrivialOffsetCalculatorILi1EjESE_NS0_6memory15LoadWithoutCastENSF_16StoreWithoutCastEEEviT_T0_T2_T3_T4_T5_)
        /*1dcc*/ 	.word	0x00000000


	//----- nvinfo : EIATTR_MIN_STACK_SIZE
	.align		4
.L_1319:
        /*1dd0*/ 	.byte	0x04, 0x12
        /*1dd2*/ 	.short	(.L_1321 - .L_1320)
	.align		4
.L_1320:
        /*1dd4*/ 	.word	index@(_ZN2at6native29vectorized_elementwise_kernelILi2ENS0_13AUnaryFunctorIsssZZZNS0_15binary_internal21div_trunc_kernel_cudaERNS_18TensorIteratorBaseEENKUlvE_clEvENKUlvE3_clEvEUlssE_EESt5arrayIPcLm2EEEEviT0_T1_)
        /*1dd8*/ 	.word	0x00000000


	//----- nvinfo : EIATTR_MIN_STACK_SIZE
	.align		4
.L_1321:
        /*1ddc*/ 	.byte	0x04, 0x12
        /*1dde*/ 	.short	(.L_1323 - .L_1322)
	.align		4
.L_1322:
        /*1de0*/ 	.word	index@(_ZN2at6native29vectorized_elementwise_kernelILi4ENS0_13AUnaryFunctorIsssZZZNS0_15binary_internal21div_trunc_kernel_cudaERNS_18TensorIteratorBaseEENKUlvE_clEvENKUlvE3_clEvEUlssE_EESt5arrayIPcLm2EEEEviT0_T1_)
        /*1de4*/ 	.word	0x00000000


	//----- nvinfo : EIATTR_MIN_STACK_SIZE
	.align		4
.L_1323:
        /*1de8*/ 	.byte	0x04, 0x12
        /*1dea*/ 	.short	(.L_1325 - .L_1324)
	.align		4
.L_1324:
        /*1dec*/ 	.word	index@(_ZN2at6native29vectorized_elementwise_kernelILi8ENS0_13AUnaryFunctorIsssZZZNS0_15binary_internal21div_trunc_kernel_cudaERNS_18TensorIteratorBaseEENKUlvE_clEvENKUlvE3_clEvEUlssE_EESt5arrayIPcLm2EEEEviT0_T1_)
        /*1df0*/ 	.word	0x00000000


	//----- nvinfo : EIATTR_MIN_STACK_SIZE
	.align		4
.L_1325:
        /*1df4*/ 	.byte	0x04, 0x12
        /*1df6*/ 	.short	(.L_1327 - .L_1326)
	.align		4
.L_1326:
        /*1df8*/ 	.word	index@(_ZN2at6native18elementwise_kernelILi128ELi4EZNS0_15gpu_kernel_implINS0_13BinaryFunctorIlllZZZNS0_15binary_internal21div_trunc_kernel_cudaERNS_18TensorIteratorBaseEENKUlvE_clEvENKUlvE2_clEvEUlllE_EEEEvS6_RKT_EUliE_EEviT1_)
        /*1dfc*/ 	.word	0x00000000


	//----- nvinfo : EIATTR_MIN_STACK_SIZE
	.align		4
.L_1327:
        /*1e00*/ 	.byte	0x04, 0x12
        /*1e02*/ 	.short	(.L_1329 - .L_1328)
	.align		4
.L_1328:
        /*1e04*/ 	.word	index@(_ZN2at6native27unrolled_elementwise_kernelINS0_13BinaryFunctorIlllZZZNS0_15binary_internal21div_trunc_kernel_cudaERNS_18TensorIteratorBaseEENKUlvE_clEvENKUlvE2_clEvEUlllE_EESt5arrayIPcLm3EELi4E23TrivialOffsetCalculatorILi2EjESD_ILi1EjENS0_6memory12LoadWithCastILi2EEENSG_13StoreWithCastILi1EEEEEviT_T0_T2_T3_T4_T5_)
        /*1e08*/ 	.word	0x00000000


	//----- nvinfo : EIATTR_MIN_STACK_SIZE
	.align		4
.L_1329:
        /*1e0c*/ 	.byte	0x04, 0x12
        /*1e0e*/ 	.short	(.L_1331 - .L_1330)
	.align		4
.L_1330:
        /*1e10*/ 	.word	index@(_ZN2at6native18elementwise_kernelILi128ELi2EZNS0_22gpu_kernel_impl_nocastINS0_13BinaryFunctorIlllZZZNS0_15binary_internal21div_trunc_kernel_cudaERNS_18TensorIteratorBaseEENKUlvE_clEvENKUlvE2_clEvEUlllE_EEEEvS6_RKT_EUliE_EEviT1_)
        /*1e14*/ 	.word	0x00000000


	//----- nvinfo : EIATTR_MIN_STACK_SIZE
	.align		4
.L_1331:
        /*1e18*/ 	.byte	0x04, 0x12
        /*1e1a*/ 	.short	(.L_1333 - .L_1332)
	.align		4
.L_1332:
        /*1e1c*/ 	.word	index@(_ZN2at6native27unrolled_elementwise_kernelINS0_13BinaryFunctorIlllZZZNS0_15binary_internal21div_trunc_kernel_cudaERNS_18TensorIteratorBaseEENKUlvE_clEvENKUlvE2_clEvEUlllE_EESt5arrayIPcLm3EELi4E23TrivialOffsetCalculatorILi2EjESD_ILi1EjENS0_6memory15LoadWithoutCastENSG_16StoreWithoutCastEEEviT_T0_T2_T3_T4_T5_)
        /*1e20*/ 	.word	0x00000000


	//----- nvinfo : EIATTR_MIN_STACK_SIZE
	.align		4
.L_1333:
        /*1e24*/ 	.byte	0x04, 0x12
        /*1e26*/ 	.short	(.L_1335 - .L_1334)
	.align		4
.L_1334:
        /*1e28*/ 	.word	index@(_ZN2at6native29vectorized_elementwise_kernelILi2ENS0_13BinaryFunctorIlllZZZNS0_15binary_internal21div_trunc_kernel_cudaERNS_18TensorIteratorBaseEENKUlvE_clEvENKUlvE2_clEvEUlllE_EESt5arrayIPcLm3EEEEviT0_T1_)
        /*1e2c*/ 	.word	0x00000000


	//----- nvinfo : EIATTR_MIN_STACK_SIZE
	.align		4
.L_1335:
        /*1e30*/ 	.byte	0x04, 0x12
        /*1e32*/ 	.short	(.L_1337 - .L_1336)
	.align		4
.L_1336:
        /*1e34*/ 	.word	index@(_ZN2at6native29vectorized_elementwise_kernelILi4ENS0_13BinaryFunctorIlllZZZNS0_15binary_internal21div_trunc_kernel_cudaERNS_18TensorIteratorBaseEENKUlvE_clEvENKUlvE2_clEvEUlllE_EESt5arrayIPcLm3EEEEviT0_T1_)
        /*1e38*/ 	.word	0x00000000


	//----- nvinfo : EIATTR_MIN_STACK_SIZE
	.align		4
.L_1337:
        /*1e3c*/ 	.byte	0x04, 0x12
        /*1e3e*/ 	.short	(.L_1339 - .L_1338)
	.align		4
.L_1338:
        /*1e40*/ 	.word	index@(_ZN2at6native29vectorized_elementwise_kernelILi8ENS0_13BinaryFunctorIlllZZZNS0_15binary_internal21div_trunc_kernel_cudaERNS_18TensorIteratorBaseEENKUlvE_clEvENKUlvE2_clEvEUlllE_EESt5arrayIPcLm3EEEEviT0_T1_)
        /*1e44*/ 	.word	0x00000000


	//----- nvinfo : EIATTR_MIN_STACK_SIZE
	.align		4
.L_1339:
        /*1e48*/ 	.byte	0x04, 0x12
        /*1e4a*/ 	.short	(.L_1341 - .L_1340)
	.align		4
.L_1340:
        /*1e4c*/ 	.word	index@(_ZN2at6native18elementwise_kernelILi128ELi4EZNS0_15gpu_kernel_implINS0_13BUnaryFunctorIlllZZZNS0_15binary_internal21div_trunc_kernel_cudaERNS_18TensorIteratorBaseEENKUlvE_clEvENKUlvE2_clEvEUlllE_EEEEvS6_RKT_EUliE_EEviT1_)
        /*1e50*/ 	.word	0x00000000


	//----- nvinfo : EIATTR_MIN_STACK_SIZE
	.align		4
.L_1341:
        /*1e54*/ 	.byte	0x04, 0x12
        /*1e56*/ 	.short	(.L_1343 - .L_1342)
	.align		4
.L_1342:
        /*1e58*/ 	.word	index@(_ZN2at6native27unrolled_elementwise_kernelINS0_13BUnaryFunctorIlllZZZNS0_15binary_internal21div_trunc_kernel_cudaERNS_18TensorIteratorBaseEENKUlvE_clEvENKUlvE2_clEvEUlllE_EESt5arrayIPcLm2EELi4E23TrivialOffsetCalculatorILi1EjESE_NS0_6memory12LoadWithCastILi1EEENSF_13StoreWithCastILi1EEEEEviT_T0_T2_T3_T4_T5_)
        /*1e5c*/ 	.word	0x00000000


	//----- nvinfo : EIATTR_MIN_STACK_SIZE
	.align		4
.L_1343:
        /*1e60*/ 	.byte	0x04, 0x12
        /*1e62*/ 	.short	(.L_1345 - .L_1344)
	.align		4
.L_1344:
        /*1e64*/ 	.word	index@(_ZN2at6native18elementwise_kernelILi128ELi2EZNS0_22gpu_kernel_impl_nocastINS0_13BUnaryFunctorIlllZZZNS0_15binary_internal21div_trunc_kernel_cudaERNS_18TensorIteratorBaseEENKUlvE_clEvENKUlvE2_clEvEUlllE_EEEEvS6_RKT_EUliE_EEviT1_)
        /*1e68*/ 	.word	0x00000000


	//----- nvinfo : EIATTR_MIN_STACK_SIZE
	.align		4
.L_1345:
        /*1e6c*/ 	.byte	0x04, 0x12
        /*1e6e*/ 	.short	(.L_1347 - .L_1346)
	.align		4
.L_1346:
        /*1e70*/ 	.word	index@(_ZN2at6native27unrolled_elementwise_kernelINS0_13BUnaryFunctorIlllZZZNS0_15binary_internal21div_trunc_kernel_cudaERNS_18TensorIteratorBaseEENKUlvE_clEvENKUlvE2_clEvEUlllE_EESt5arrayIPcLm2EELi4E23TrivialOffsetCalculatorILi1EjESE_NS0_6memory15LoadWithoutCastENSF_16StoreWithoutCastEEEviT_T0_T2_T3_T4_T5_)
        /*1e74*/ 	.word	0x00000000


	//----- nvinfo : EIATTR_MIN_STACK_SIZE
	.align		4
.L_1347:
        /*1e78*/ 	.byte	0x04, 0x12
        /*1e7a*/ 	.short	(.L_1349 - .L_1348)
	.align		4
.L_1348:
        /*1e7c*/ 	.word	index@(_ZN2at6native29vectorized_elementwise_kernelILi2ENS0_13BUnaryFunctorIlllZZZNS0_15binary_internal21div_trunc_kernel_cudaERNS_18TensorIteratorBaseEENKUlvE_clEvENKUlvE2_clEvEUlllE_EESt5arrayIPcLm2EEEEviT0_T1_)
        /*1e80*/ 	.word	0x00000000


	//----- nvinfo : EIATTR_MIN_STACK_SIZE
	.align		4
.L_1349:
        /*1e84*/ 	.byte	0x04, 0x12
        /*1e86*/ 	.short	(.L_1351 - .L_1350)
	.align		4
.L_1350:
        /*1e88*/ 	.word	index@(_ZN2at6native29vectorized_elementwise_kernelILi4ENS0_13BUnaryFunctorIlllZZZNS0_15binary_internal21div_trunc_kernel_cudaERNS_18TensorIteratorBaseEENKUlvE_clEvENKUlvE2_clEvEUlllE_EESt5arrayIPcLm2EEEEviT0_T1_)
        /*1e8c*/ 	.word	0x00000000


	//----- nvinfo : EIATTR_MIN_STACK_SIZE
	.align		4
.L_1351:
        /*1e90*/ 	.byte	0x04, 0x12
        /*1e92*/ 	.short	(.L_1353 - .L_1352)
	.align		4
.L_1352:
        /*1e94*/ 	.word	index@(_ZN2at6native29vectorized_elementwise_kernelILi8ENS0_13BUnaryFunctorIlllZZZNS0_15binary_internal21div_trunc_kernel_cudaERNS_18TensorIteratorBaseEENKUlvE_clEvENKUlvE2_clEvEUlllE_EESt5arrayIPcLm2EEEEviT0_T1_)
        /*1e98*/ 	.word	0x00000000


	//----- nvinfo : EIATTR_MIN_STACK_SIZE
	.align		4
.L_1353:
        /*1e9c*/ 	.byte	0x04, 0x12
        /*1e9e*/ 	.short	(.L_1355 - .L_1354)
	.align		4
.L_1354:
        /*1ea0*/ 	.word	index@(_ZN2at6native18elementwise_kernelILi128ELi4EZNS0_15gpu_kernel_implINS0_13AUnaryFunctorIlllZZZNS0_15binary_internal21div_trunc_kernel_cudaERNS_18TensorIteratorBaseEENKUlvE_clEvENKUlvE2_clEvEUlllE_EEEEvS6_RKT_EUliE_EEviT1_)
        /*1ea4*/ 	.word	0x00000000


	//----- nvinfo : EIATTR_MIN_STACK_SIZE
	.align		4
.L_1355:
        /*1ea8*/ 	.byte	0x04, 0x12
        /*1eaa*/ 	.short	(.L_1357 - .L_1356)
	.align		4
.L_1356:
        /*1eac*/ 	.word	index@(_ZN2at6native27unrolled_elementwise_kernelINS0_13AUnaryFunctorIlllZZZNS0_15binary_internal21div_trunc_kernel_cudaERNS_18TensorIteratorBaseEENKUlvE_clEvENKUlvE2_clEvEUlllE_EESt5arrayIPcLm2EELi4E23TrivialOffsetCalculatorILi1EjESE_NS0_6memory12LoadWithCastILi1EEENSF_13StoreWithCastILi1EEEEEviT_T0_T2_T3_T4_T5_)
        /*1eb0*/ 	.word	0x00000000


	//----- nvinfo : EIATTR_MIN_STACK_SIZE
	.align		4
.L_1357:
        /*1eb4*/ 	.byte	0x04, 0x12
        /*1eb6*/ 	.short	(.L_1359 - .L_1358)
	.align		4
.L_1358:
        /*1eb8*/ 	.word	index@(_ZN2at6native18elementwise_kernelILi128ELi2EZNS0_22gpu_kernel_impl_nocastINS0_13AUnaryFunctorIlllZZZNS0_15binary_internal21div_trunc_kernel_cudaERNS_18TensorIteratorBaseEENKUlvE_clEvENKUlvE2_clEvEUlllE_EEEEvS6_RKT_EUliE_EEviT1_)
        /*1ebc*/ 	.word	0x00000000


	//----- nvinfo : EIATTR_MIN_STACK_SIZE
	.align		4
.L_1359:
        /*1ec0*/ 	.byte	0x04, 0x12
        /*1ec2*/ 	.short	(.L_1361 - .L_1360)
	.align		4
.L_1360:
        /*1ec4*/ 	.word	index@(_ZN2at6native27unrolled_elementwise_kernelINS0_13AUnaryFunctorIlllZZZNS0_15binary_internal21div_trunc_kernel_cudaERNS_18TensorIteratorBaseEENKUlvE_clEvENKUlvE2_clEvEUlllE_EESt5arrayIPcLm2EELi4E23TrivialOffsetCalculatorILi1EjESE_NS0_6memory15LoadWithoutCastENSF_16StoreWithoutCastEEEviT_T0_T2_T3_T4_T5_)
        /*1ec8*/ 	.word	0x00000000


	//----- nvinfo : EIATTR_MIN_STACK_SIZE
	.align		4
.L_1361:
        /*1ecc*/ 	.byte	0x04, 0x12
        /*1ece*/ 	.short	(.L_1363 - .L_1362)
	.align		4
.L_1362:
        /*1ed0*/ 	.word	index@(_ZN2at6native29vectorized_elementwise_kernelILi2ENS0_13AUnaryFunctorIlllZZZNS0_15binary_internal21div_trunc_kernel_cudaERNS_18TensorIteratorBaseEENKUlvE_clEvENKUlvE2_clEvEUlllE_EESt5arrayIPcLm2EEEEviT0_T1_)
        /*1ed4*/ 	.word	0x00000000


	//----- nvinfo : EIATTR_MIN_STACK_SIZE
	.align		4
.L_1363:
        /*1ed8*/ 	.byte	0x04, 0x12
        /*1eda*/ 	.short	(.L_1365 - .L_1364)
	.align		4
.L_1364:
        /*1edc*/ 	.word	index@(_ZN2at6native29vectorized_elementwise_kernelILi4ENS0_13AUnaryFunctorIlllZZZNS0_15binary_internal21div_trunc_kernel_cudaERNS_18TensorIteratorBaseEENKUlvE_clEvENKUlvE2_clEvEUlllE_EESt5arrayIPcLm2EEEEviT0_T1_)
        /*1ee0*/ 	.word	0x00000000


	//----- nvinfo : EIATTR_MIN_STACK_SIZE
	.align		4
.L_1365:
        /*1ee4*/ 	.byte	0x04, 0x12
        /*1ee6*/ 	.short	(.L_1367 - .L_1366)
	.align		4
.L_1366:
        /*1ee8*/ 	.word	index@(_ZN2at6native29vectorized_elementwise_kernelILi8ENS0_13AUnaryFunctorIlllZZZNS0_15binary_internal21div_trunc_kernel_cudaERNS_18TensorIteratorBaseEENKUlvE_clEvENKUlvE2_clEvEUlllE_EESt5arrayIPcLm2EEEEviT0_T1_)
        /*1eec*/ 	.word	0x00000000


	//----- nvinfo : EIATTR_MIN_STACK_SIZE
	.align		4
.L_1367:
        /*1ef0*/ 	.byte	0x04, 0x12
        /*1ef2*/ 	.short	(.L_1369 - .L_1368)
	.align		4
.L_1368:
        /*1ef4*/ 	.word	index@(_ZN2at6native18elementwise_kernelILi128ELi4EZNS0_15gpu_kernel_implINS0_13BinaryFunctorIiiiZZZNS0_15binary_internal21div_trunc_kernel_cudaERNS_18TensorIteratorBaseEENKUlvE_clEvENKUlvE1_clEvEUliiE_EEEEvS6_RKT_EUliE_EEviT1_)
        /*1ef8*/ 	.word	0x00000000


	//----- nvinfo : EIATTR_MIN_STACK_SIZE
	.align		4
.L_1369:
        /*1efc*/ 	.byte	0x04, 0x12
        /*1efe*/ 	.short	(.L_1371 - .L_1370)
	.align		4
.L_1370:
        /*1f00*/ 	.word	index@(_ZN2at6native27unrolled_elementwise_kernelINS0_13BinaryFunctorIiiiZZZNS0_15binary_internal21div_trunc_kernel_cudaERNS_18TensorIteratorBaseEENKUlvE_clEvENKUlvE1_clEvEUliiE_EESt5arrayIPcLm3EELi4E23TrivialOffsetCalculatorILi2EjESD_ILi1EjENS0_6memory12LoadWithCastILi2EEENSG_13StoreWithCastILi1EEEEEviT_T0_T2_T3_T4_T5_)
        /*1f04*/ 	.word	0x00000000


	//----- nvinfo : EIATTR_MIN_STACK_SIZE
	.align		4
.L_1371:
        /*1f08*/ 	.byte	0x04, 0x12
        /*1f0a*/ 	.short	(.L_1373 - .L_1372)
	.align		4
.L_1372:
        /*1f0c*/ 	.word	index@(_ZN2at6native18elementwise_kernelILi128ELi2EZNS0_22gpu_kernel_impl_nocastINS0_13BinaryFunctorIiiiZZZNS0_15binary_internal21div_trunc_kernel_cudaERNS_18TensorIteratorBaseEENKUlvE_clEvENKUlvE1_clEvEUliiE_EEEEvS6_RKT_EUliE_EEviT1_)
        /*1f10*/ 	.word	0x00000000


	//----- nvinfo : EIATTR_MIN_STACK_SIZE
	.align		4
.L_1373:
        /*1f14*/ 	.byte	0x04, 0x12
        /*1f16*/ 	.short	(.L_1375 - .L_1374)
	.align		4
.L_1374:
        /*1f18*/ 	.word	index@(_ZN2at6native27unrolled_elementwise_kernelINS0_13BinaryFunctorIiiiZZZNS0_15binary_internal21div_trunc_kernel_cudaERNS_18TensorIteratorBaseEENKUlvE_clEvENKUlvE1_clEvEUliiE_EESt5arrayIPcLm3EELi4E23TrivialOffsetCalculatorILi2EjESD_ILi1EjENS0_6memory15LoadWithoutCastENSG_16StoreWithoutCastEEEviT_T0_T2_T3_T4_T5_)
        /*1f1c*/ 	.word	0x00000000


	//----- nvinfo : EIATTR_MIN_STACK_SIZE
	.align		4
.L_1375:
        /*1f20*/ 	.byte	0x04, 0x12
        /*1f22*/ 	.short	(.L_1377 - .L_1376)
	.align		4
.L_1376:
        /*1f24*/ 	.word	index@(_ZN2at6native29vectorized_elementwise_kernelILi2ENS0_13BinaryFunctorIiiiZZZNS0_15binary_internal21div_trunc_kernel_cudaERNS_18TensorIteratorBaseEENKUlvE_clEvENKUlvE1_clEvEUliiE_EESt5arrayIPcLm3EEEEviT0_T1_)
        /*1f28*/ 	.word	0x00000000


	//----- nvinfo : EIATTR_MIN_STACK_SIZE
	.align		4
.L_1377:
        /*1f2c*/ 	.byte	0x04, 0x12
        /*1f2e*/ 	.short	(.L_1379 - .L_1378)
	.align		4
.L_1378:
        /*1f30*/ 	.word	index@(_ZN2at6native29vectorized_elementwise_kernelILi4ENS0_13BinaryFunctorIiiiZZZNS0_15binary_internal21div_trunc_kernel_cudaERNS_18TensorIteratorBaseEENKUlvE_clEvENKUlvE1_clEvEUliiE_EESt5arrayIPcLm3EEEEviT0_T1_)
        /*1f34*/ 	.word	0x00000000


	//----- nvinfo : EIATTR_MIN_STACK_SIZE
	.align		4
.L_1379:
        /*1f38*/ 	.byte	0x04, 0x12
        /*1f3a*/ 	.short	(.L_1381 - .L_1380)
	.align		4
.L_1380:
        /*1f3c*/ 	.word	index@(_ZN2at6native29vectorized_elementwise_kernelILi8ENS0_13BinaryFunctorIiiiZZZNS0_15binary_internal21div_trunc_kernel_cudaERNS_18TensorIteratorBaseEENKUlvE_clEvENKUlvE1_clEvEUliiE_EESt5arrayIPcLm3EEEEviT0_T1_)
        /*1f40*/ 	.word	0x00000000


	//----- nvinfo : EIATTR_MIN_STACK_SIZE
	.align		4
.L_1381:
        /*1f44*/ 	.byte	0x04, 0x12
        /*1f46*/ 	.short	(.L_1383 - .L_1382)
	.align		4
.L_1382:
        /*1f48*/ 	.word	index@(_ZN2at6native18elementwise_kernelILi128ELi4EZNS0_15gpu_kernel_implINS0_13BUnaryFunctorIiiiZZZNS0_15binary_internal21div_trunc_kernel_cudaERNS_18TensorIteratorBaseEENKUlvE_clEvENKUlvE1_clEvEUliiE_EEEEvS6_RKT_EUliE_EEviT1_)
        /*1f4c*/ 	.word	0x00000000


	//----- nvinfo : EIATTR_MIN_STACK_SIZE
	.align		4
.L_1383:
        /*1f50*/ 	.byte	0x04, 0x12
        /*1f52*/ 	.short	(.L_1385 - .L_1384)
	.align		4
.L_1384:
        /*1f54*/ 	.word	index@(_ZN2at6native27unrolled_elementwise_kernelINS0_13BUnaryFunctorIiiiZZZNS0_15binary_internal21div_trunc_kernel_cudaERNS_18TensorIteratorBaseEENKUlvE_clEvENKUlvE1_clEvEUliiE_EESt5arrayIPcLm2EELi4E23TrivialOffsetCalculatorILi1EjESE_NS0_6memory12LoadWithCastILi1EEENSF_13StoreWithCastILi1EEEEEviT_T0_T2_T3_T4_T5_)
        /*1f58*/ 	.word	0x00000000


	//----- nvinfo : EIATTR_MIN_STACK_SIZE
	.align		4
.L_1385:
        /*1f5c*/ 	.byte	0x04, 0x12
        /*1f5e*/ 	.short	(.L_1387 - .L_1386)
	.align		4
.L_1386:
        /*1f60*/ 	.word	index@(_ZN2at6native18elementwise_kernelILi128ELi2EZNS0_22gpu_kernel_impl_nocastINS0_13BUnaryFunctorIiiiZZZNS0_15binary_internal21div_trunc_kernel_cudaERNS_18TensorIteratorBaseEENKUlvE_clEvENKUlvE1_clEvEUliiE_EEEEvS6_RKT_EUliE_EEviT1_)
        /*1f64*/ 	.word	0x00000000


	//----- nvinfo : EIATTR_MIN_STACK_SIZE
	.align		4
.L_1387:
        /*1f68*/ 	.byte	0x04, 0x12
        /*1f6a*/ 	.short	(.L_1389 - .L_1388)
	.align		4
.L_1388:
        /*1f6c*/ 	.word	index@(_ZN2at6native27unrolled_elementwise_kernelINS0_13BUnaryFunctorIiiiZZZNS0_15binary_internal21div_trunc_kernel_cudaERNS_18TensorIteratorBaseEENKUlvE_clEvENKUlvE1_clEvEUliiE_EESt5arrayIPcLm2EELi4E23TrivialOffsetCalculatorILi1EjESE_NS0_6memory15LoadWithoutCastENSF_16StoreWithoutCastEEEviT_T0_T2_T3_T4_T5_)
        /*1f70*/ 	.word	0x00000000


	//----- nvinfo : EIATTR_MIN_STACK_SIZE
	.align		4
.L_1389:
        /*1f74*/ 	.byte	0x04, 0x12
        /*1f76*/ 	.short	(.L_1391 - .L_1390)
	.align		4
.L_1390:
        /*1f78*/ 	.word	index@(_ZN2at6native29vectorized_elementwise_kernelILi2ENS0_13BUnaryFunctorIiiiZZZNS0_15binary_internal21div_trunc_kernel_cudaERNS_18TensorIteratorBaseEENKUlvE_clEvENKUlvE1_clEvEUliiE_EESt5arrayIPcLm2EEEEviT0_T1_)
        /*1f7c*/ 	.word	0x00000000


	//----- nvinfo : EIATTR_MIN_STACK_SIZE
	.align		4
.L_1391:
        /*1f80*/ 	.byte	0x04, 0x12
        /*1f82*/ 	.short	(.L_1393 - .L_1392)
	.align		4
.L_1392:
        /*1f84*/ 	.word	index@(_ZN2at6native29vectorized_elementwise_kernelILi4ENS0_13BUnaryFunctorIiiiZZZNS0_15binary_internal21div_trunc_kernel_cudaERNS_18TensorIteratorBaseEENKUlvE_clEvENKUlvE1_clEvEUliiE_EESt5arrayIPcLm2EEEEviT0_T1_)
        /*1f88*/ 	.word	0x00000000


	//----- nvinfo : EIATTR_MIN_STACK_SIZE
	.align		4
.L_1393:
        /*1f8c*/ 	.byte	0x04, 0x12
        /*1f8e*/ 	.short	(.L_1395 - .L_1394)
	.align		4
.L_1394:
        /*1f90*/ 	.word	index@(_ZN2at6native29vectorized_elementwise_kernelILi8ENS0_13BUnaryFunctorIiiiZZZNS0_15binary_internal21div_trunc_kernel_cudaERNS_18TensorIteratorBaseEENKUlvE_clEvENKUlvE1_clEvEUliiE_EESt5arrayIPcLm2EEEEviT0_T1_)
        /*1f94*/ 	.word	0x00000000


	//----- nvinfo : EIATTR_MIN_STACK_SIZE
	.align		4
.L_1395:
        /*1f98*/ 	.byte	0x04, 0x12
        /*1f9a*/ 	.short	(.L_1397 - .L_1396)
	.align		4
.L_1396:
        /*1f9c*/ 	.word	index@(_ZN2at6native18elementwise_kernelILi128ELi4EZNS0_15gpu_kernel_implINS0_13AUnaryFunctorIiiiZZZNS0_15binary_internal21div_trunc_kernel_cudaERNS_18TensorIteratorBaseEENKUlvE_clEvENKUlvE1_clEvEUliiE_EEEEvS6_RKT_EUliE_EEviT1_)
        /*1fa0*/ 	.word	0x00000000


	//----- nvinfo : EIATTR_MIN_STACK_SIZE
	.align		4
.L_1397:
        /*1fa4*/ 	.byte	0x04, 0x12
        /*1fa6*/ 	.short	(.L_1399 - .L_1398)
	.align		4
.L_1398:
        /*1fa8*/ 	.word	index@(_ZN2at6native27unrolled_elementwise_kernelINS0_13AUnaryFunctorIiiiZZZNS0_15binary_internal21div_trunc_kernel_cudaERNS_18TensorIteratorBaseEENKUlvE_clEvENKUlvE1_clEvEUliiE_EESt5arrayIPcLm2EELi4E23TrivialOffsetCalculatorILi1EjESE_NS0_6memory12LoadWithCastILi1EEENSF_13StoreWithCastILi1EEEEEviT_T0_T2_T3_T4_T5_)
        /*1fac*/ 	.word	0x00000000


	//----- nvinfo : EIATTR_MIN_STACK_SIZE
	.align		4
.L_1399:
        /*1fb0*/ 	.byte	0x04, 0x12
        /*1fb2*/ 	.short	(.L_1401 - .L_1400)
	.align		4
.L_1400:
        /*1fb4*/ 	.word	index@(_ZN2at6native18elementwise_kernelILi128ELi2EZNS0_22gpu_kernel_impl_nocastINS0_13AUnaryFunctorIiiiZZZNS0_15binary_internal21div_trunc_kernel_cudaERNS_18TensorIteratorBaseEENKUlvE_clEvENKUlvE1_clEvEUliiE_EEEEvS6_RKT_EUliE_EEviT1_)
        /*1fb8*/ 	.word	0x00000000


	//----- nvinfo : EIATTR_MIN_STACK_SIZE
	.align		4
.L_1401:
        /*1fbc*/ 	.byte	0x04, 0x12
        /*1fbe*/ 	.short	(.L_1403 - .L_1402)
	.align		4
.L_1402:
        /*1fc0*/ 	.word	index@(_ZN2at6native27unrolled_elementwise_kernelINS0_13AUnaryFunctorIiiiZZZNS0_15binary_internal21div_trunc_kernel_cudaERNS_18TensorIteratorBaseEENKUlvE_clEvENKUlvE1_clEvEUliiE_EESt5arrayIPcLm2EELi4E23TrivialOffsetCalculatorILi1EjESE_NS0_6memory15LoadWithoutCastENSF_16StoreWithoutCastEEEviT_T0_T2_T3_T4_T5_)
        /*1fc4*/ 	.word	0x00000000


	//----- nvinfo : EIATTR_MIN_STACK_SIZE
	.align		4
.L_1403:
        /*1fc8*/ 	.byte	0x04, 0x12
        /*1fca*/ 	.short	(.L_1405 - .L_1404)
	.align		4
.L_1404:
        /*1fcc*/ 	.word	index@(_ZN2at6native29vectorized_elementwise_kernelILi2ENS0_13AUnaryFunctorIiiiZZZNS0_15binary_internal21div_trunc_kernel_cudaERNS_18TensorIteratorBaseEENKUlvE_clEvENKUlvE1_clEvEUliiE_EESt5arrayIPcLm2EEEEviT0_T1_)
        /*1fd0*/ 	.word	0x00000000


	//----- nvinfo : EIATTR_MIN_STACK_SIZE
	.align		4
.L_1405:
        /*1fd4*/ 	.byte	0x04, 0x12
        /*1fd6*/ 	.short	(.L_1407 - .L_1406)
	.align		4
.L_1406:
        /*1fd8*/ 	.word	index@(_ZN2at6native29vectorized_elementwise_kernelILi4ENS0_13AUnaryFunctorIiiiZZZNS0_15binary_internal21div_trunc_kernel_cudaERNS_18TensorIteratorBaseEENKUlvE_clEvENKUlvE1_clEvEUliiE_EESt5arrayIPcLm2EEEEviT0_T1_)
        /*1fdc*/ 	.word	0x00000000


	//----- nvinfo : EIATTR_MIN_STACK_SIZE
	.align		4
.L_1407:
        /*1fe0*/ 	.byte	0x04, 0x12
        /*1fe2*/ 	.short	(.L_1409 - .L_1408)
	.align		4
.L_1408:
        /*1fe4*/ 	.word	index@(_ZN2at6native29vectorized_elementwise_kernelILi8ENS0_13AUnaryFunctorIiiiZZZNS0_15binary_internal21div_trunc_kernel_cudaERNS_18TensorIteratorBaseEENKUlvE_clEvENKUlvE1_clEvEUliiE_EESt5arrayIPcLm2EEEEviT0_T1_)
        /*1fe8*/ 	.word	0x00000000


	//----- nvinfo : EIATTR_MIN_STACK_SIZE
	.align		4
.L_1409:
        /*1fec*/ 	.byte	0x04, 0x12
        /*1fee*/ 	.short	(.L_1411 - .L_1410)
	.align		4
.L_1410:
        /*1ff0*/ 	.word	index@(_ZN2at6native18elementwise_kernelILi128ELi4EZNS0_15gpu_kernel_implINS0_13BinaryFunctorIaaaZZZNS0_15binary_internal21div_trunc_kernel_cudaERNS_18TensorIteratorBaseEENKUlvE_clEvENKUlvE0_clEvEUlaaE_EEEEvS6_RKT_EUliE_EEviT1_)
        /*1ff4*/ 	.word	0x00000000


	//----- nvinfo : EIATTR_MIN_STACK_SIZE
	.align		4
.L_1411:
        /*1ff8*/ 	.byte	0x04, 0x12
        /*1ffa*/ 	.short	(.L_1413 - .L_1412)
	.align		4
.L_1412:
        /*1ffc*/ 	.word	index@(_ZN2at6native27unrolled_elementwise_kernelINS0_13BinaryFunctorIaaaZZZNS0_15binary_internal21div_trunc_kernel_cudaERNS_18TensorIteratorBaseEENKUlvE_clEvENKUlvE0_clEvEUlaaE_EESt5arrayIPcLm3EELi4E23TrivialOffsetCalculatorILi2EjESD_ILi1EjENS0_6memory12LoadWithCastILi2EEENSG_13StoreWithCastILi1EEEEEviT_T0_T2_T3_T4_T5_)
        /*2000*/ 	.word	0x00000000


	//----- nvinfo : EIATTR_MIN_STACK_SIZE
	.align		4
.L_1413:
        /*2004*/ 	.byte	0x04, 0x12
        /*2006*/ 	.short	(.L_1415 - .L_1414)
	.align		4
.L_1414:
        /*2008*/ 	.word	index@(_ZN2at6native18elementwise_kernelILi128ELi4EZNS0_22gpu_kernel_impl_nocastINS0_13BinaryFunctorIaaaZZZNS0_15binary_internal21div_trunc_kernel_cudaERNS_18TensorIteratorBaseEENKUlvE_clEvENKUlvE0_clEvEUlaaE_EEEEvS6_RKT_EUliE_EEviT1_)
        /*200c*/ 	.word	0x00000000


	//----- nvinfo : EIATTR_MIN_STACK_SIZE
	.align		4
.L_1415:
        /*2010*/ 	.byte	0x04, 0x12
        /*2012*/ 	.short	(.L_1417 - .L_1416)
	.align		4
.L_1416:
        /*2014*/ 	.word	index@(_ZN2at6native27unrolled_elementwise_kernelINS0_13BinaryFunctorIaaaZZZNS0_15binary_internal21div_trunc_kernel_cudaERNS_18TensorIteratorBaseEENKUlvE_clEvENKUlvE0_clEvEUlaaE_EESt5arrayIPcLm3EELi4E23TrivialOffsetCalculatorILi2EjESD_ILi1EjENS0_6memory15LoadWithoutCastENSG_16StoreWithoutCastEEEviT_T0_T2_T3_T4_T5_)
        /*2018*/ 	.word	0x00000000


	//----- nvinfo : EIATTR_MIN_STACK_SIZE
	.align		4
.L_1417:
        /*201c*/ 	.byte	0x04, 0x12
        /*201e*/ 	.short	(.L_1419 - .L_1418)
	.align		4
.L_1418:
        /*2020*/ 	.word	index@(_ZN2at6native29vectorized_elementwise_kernelILi2ENS0_13BinaryFunctorIaaaZZZNS0_15binary_internal21div_trunc_kernel_cudaERNS_18TensorIteratorBaseEENKUlvE_clEvENKUlvE0_clEvEUlaaE_EESt5arrayIPcLm3EEEEviT0_T1_)
        /*2024*/ 	.word	0x00000000


	//----- nvinfo : EIATTR_MIN_STACK_SIZE
	.align		4
.L_1419:
        /*2028*/ 	.byte	0x04, 0x12
        /*202a*/ 	.short	(.L_1421 - .L_1420)
	.align		4
.L_1420:
        /*202c*/ 	.word	index@(_ZN2at6native29vectorized_elementwise_kernelILi4ENS0_13BinaryFunctorIaaaZZZNS0_15binary_internal21div_trunc_kernel_cudaERNS_18TensorIteratorBaseEENKUlvE_clEvENKUlvE0_clEvEUlaaE_EESt5arrayIPcLm3EEEEviT0_T1_)
        /*2030*/ 	.word	0x00000000


	//----- nvinfo : EIATTR_MIN_STACK_SIZE
	.align		4
.L_1421:
        /*2034*/ 	.byte	0x04, 0x12
        /*2036*/ 	.short	(.L_1423 - .L_1422)
	.align		4
.L_1422:
        /*2038*/ 	.word	index@(_ZN2at6native29vectorized_elementwise_kernelILi8ENS0_13BinaryFunctorIaaaZZZNS0_15binary_internal21div_trunc_kernel_cudaERNS_18TensorIteratorBaseEENKUlvE_clEvENKUlvE0_clEvEUlaaE_EESt5arrayIPcLm3EEEEviT0_T1_)
        /*203c*/ 	.word	0x00000000


	//----- nvinfo : EIATTR_MIN_STACK_SIZE
	.align		4
.L_1423:
        /*2040*/ 	.byte	0x04, 0x12
        /*2042*/ 	.short	(.L_1425 - .L_1424)
	.align		4
.L_1424:
        /*2044*/ 	.word	index@(_ZN2at6native18elementwise_kernelILi128ELi4EZNS0_15gpu_kernel_implINS0_13BUnaryFunctorIaaaZZZNS0_15binary_internal21div_trunc_kernel_cudaERNS_18TensorIteratorBaseEENKUlvE_clEvENKUlvE0_clEvEUlaaE_EEEEvS6_RKT_EUliE_EEviT1_)
        /*2048*/ 	.word	0x00000000


	//----- nvinfo : EIATTR_MIN_STACK_SIZE
	.align		4
.L_1425:
        /*204c*/ 	.byte	0x04, 0x12
        /*204e*/ 	.short	(.L_1427 - .L_1426)
	.align		4
.L_1426:
        /*2050*/ 	.word	index@(_ZN2at6native27unrolled_elementwise_kernelINS0_13BUnaryFunctorIaaaZZZNS0_15binary_internal21div_trunc_kernel_cudaERNS_18TensorIteratorBaseEENKUlvE_clEvENKUlvE0_clEvEUlaaE_EESt5arrayIPcLm2EELi4E23TrivialOffsetCalculatorILi1EjESE_NS0_6memory12LoadWithCastILi1EEENSF_13StoreWithCastILi1EEEEEviT_T0_T2_T3_T4_T5_)
        /*2054*/ 	.word	0x00000000


	//----- nvinfo : EIATTR_MIN_STACK_SIZE
	.align		4
.L_1427:
        /*2058*/ 	.byte	0x04, 0x12
        /*205a*/ 	.short	(.L_1429 - .L_1428)
	.align		4
.L_1428:
        /*205c*/ 	.word	index@(_ZN2at6native18elementwise_kernelILi128ELi4EZNS0_22gpu_kernel_impl_nocastINS0_13BUnaryFunctorIaaaZZZNS0_15binary_internal21div_trunc_kernel_cudaERNS_18TensorIteratorBaseEENKUlvE_clEvENKUlvE0_clEvEUlaaE_EEEEvS6_RKT_EUliE_EEviT1_)
        /*2060*/ 	.word	0x00000000


	//----- nvinfo : EIATTR_MIN_STACK_SIZE
	.align		4
.L_1429:
        /*2064*/ 	.byte	0x04, 0x12
        /*2066*/ 	.short	(.L_1431 - .L_1430)
	.align		4
.L_1430:
        /*2068*/ 	.word	index@(_ZN2at6native27unrolled_elementwise_kernelINS0_13BUnaryFunctorIaaaZZZNS0_15binary_internal21div_trunc_kernel_cudaERNS_18TensorIteratorBaseEENKUlvE_clEvENKUlvE0_clEvEUlaaE_EESt5arrayIPcLm2EELi4E23TrivialOffsetCalculatorILi1EjESE_NS0_6memory15LoadWithoutCastENSF_16StoreWithoutCastEEEviT_T0_T2_T3_T4_T5_)
        /*206c*/ 	.word	0x00000000


	//----- nvinfo : EIATTR_MIN_STACK_SIZE
	.align		4
.L_1431:
        /*2070*/ 	.byte	0x04, 0x12
        /*2072*/ 	.short	(.L_1433 - .L_1432)
	.align		4
.L_1432:
        /*2074*/ 	.word	index@(_ZN2at6native29vectorized_elementwise_kernelILi2ENS0_13BUnaryFunctorIaaaZZZNS0_15binary_internal21div_trunc_kernel_cudaERNS_18TensorIteratorBaseEENKUlvE_clEvENKUlvE0_clEvEUlaaE_EESt5arrayIPcLm2EEEEviT0_T1_)
        /*2078*/ 	.word	0x00000000


	//----- nvinfo : EIATTR_MIN_STACK_SIZE
	.align		4
.L_1433:
        /*207c*/ 	.byte	0x04, 0x12
        /*207e*/ 	.short	(.L_1435 - .L_1434)
	.align		4
.L_1434:
        /*2080*/ 	.word	index@(_ZN2at6native29vectorized_elementwise_kernelILi4ENS0_13BUnaryFunctorIaaaZZZNS0_15binary_internal21div_trunc_kernel_cudaERNS_18TensorIteratorBaseEENKUlvE_clEvENKUlvE0_clEvEUlaaE_EESt5arrayIPcLm2EEEEviT0_T1_)
        /*2084*/ 	.word	0x00000000


	//----- nvinfo : EIATTR_MIN_STACK_SIZE
	.align		4
.L_1435:
        /*2088*/ 	.byte	0x04, 0x12
        /*208a*/ 	.short	(.L_1437 - .L_1436)
	.align		4
.L_1436:
        /*208c*/ 	.word	index@(_ZN2at6native29vectorized_elementwise_kernelILi8ENS0_13BUnaryFunctorIaaaZZZNS0_15binary_internal21div_trunc_kernel_cudaERNS_18TensorIteratorBaseEENKUlvE_clEvENKUlvE0_clEvEUlaaE_EESt5arrayIPcLm2EEEEviT0_T1_)
        /*2090*/ 	.word	0x00000000


	//----- nvinfo : EIATTR_MIN_STACK_SIZE
	.align		4
.L_1437:
        /*2094*/ 	.byte	0x04, 0x12
        /*2096*/ 	.short	(.L_1439 - .L_1438)
	.align		4
.L_1438:
        /*2098*/ 	.word	index@(_ZN2at6native18elementwise_kernelILi128ELi4EZNS0_15gpu_kernel_implINS0_13AUnaryFunctorIaaaZZZNS0_15binary_internal21div_trunc_kernel_cudaERNS_18TensorIteratorBaseEENKUlvE_clEvENKUlvE0_clEvEUlaaE_EEEEvS6_RKT_EUliE_EEviT1_)
        /*209c*/ 	.word	0x00000000


	//----- nvinfo : EIATTR_MIN_STACK_SIZE
	.align		4
.L_1439:
        /*20a0*/ 	.byte	0x04, 0x12
        /*20a2*/ 	.short	(.L_1441 - .L_1440)
	.align		4
.L_1440:
        /*20a4*/ 	.word	index@(_ZN2at6native27unrolled_elementwise_kernelINS0_13AUnaryFunctorIaaaZZZNS0_15binary_internal21div_trunc_kernel_cudaERNS_18TensorIteratorBaseEENKUlvE_clEvENKUlvE0_clEvEUlaaE_EESt5arrayIPcLm2EELi4E23TrivialOffsetCalculatorILi1EjESE_NS0_6memory12LoadWithCastILi1EEENSF_13StoreWithCastILi1EEEEEviT_T0_T2_T3_T4_T5_)
        /*20a8*/ 	.word	0x00000000


	//----- nvinfo : EIATTR_MIN_STACK_SIZE
	.align		4
.L_1441:
        /*20ac*/ 	.byte	0x04, 0x12
        /*20ae*/ 	.short	(.L_1443 - .L_1442)
	.align		4
.L_1442:
        /*20b0*/ 	.word	index@(_ZN2at6native18elementwise_kernelILi128ELi4EZNS0_22gpu_kernel_impl_nocastINS0_13AUnaryFunctorIaaaZZZNS0_15binary_internal21div_trunc_kernel_cudaERNS_18TensorIteratorBaseEENKUlvE_clEvENKUlvE0_clEvEUlaaE_EEEEvS6_RKT_EUliE_EEviT1_)
        /*20b4*/ 	.word	0x00000000


	//----- nvinfo : EIATTR_MIN_STACK_SIZE
	.align		4
.L_1443:
        /*20b8*/ 	.byte	0x04, 0x12
        /*20ba*/ 	.short	(.L_1445 - .L_1444)
	.align		4
.L_1444:
        /*20bc*/ 	.word	index@(_ZN2at6native27unrolled_elementwise_kernelINS0_13AUnaryFunctorIaaaZZZNS0_15binary_internal21div_trunc_kernel_cudaERNS_18TensorIteratorBaseEENKUlvE_clEvENKUlvE0_clEvEUlaaE_EESt5arrayIPcLm2EELi4E23TrivialOffsetCalculatorILi1EjESE_NS0_6memory15LoadWithoutCastENSF_16StoreWithoutCastEEEviT_T0_T2_T3_T4_T5_)
        /*20c0*/ 	.word	0x00000000


	//----- nvinfo : EIATTR_MIN_STACK_SIZE
	.align		4
.L_1445:
        /*20c4*/ 	.byte	0x04, 0x12
        /*20c6*/ 	.short	(.L_1447 - .L_1446)
	.align		4
.L_1446:
        /*20c8*/ 	.word	index@(_ZN2at6native29vectorized_elementwise_kernelILi2ENS0_13AUnaryFunctorIaaaZZZNS0_15binary_internal21div_trunc_kernel_cudaERNS_18TensorIteratorBaseEENKUlvE_clEvENKUlvE0_clEvEUlaaE_EESt5arrayIPcLm2EEEEviT0_T1_)
        /*20cc*/ 	.word	0x00000000


	//----- nvinfo : EIATTR_MIN_STACK_SIZE
	.align		4
.L_1447:
        /*20d0*/ 	.byte	0x04, 0x12
        /*20d2*/ 	.short	(.L_1449 - .L_1448)
	.align		4
.L_1448:
        /*20d4*/ 	.word	index@(_ZN2at6native29vectorized_elementwise_kernelILi4ENS0_13AUnaryFunctorIaaaZZZNS0_15binary_internal21div_trunc_kernel_cudaERNS_18TensorIteratorBaseEENKUlvE_clEvENKUlvE0_clEvEUlaaE_EESt5arrayIPcLm2EEEEviT0_T1_)
        /*20d8*/ 	.word	0x00000000


	//----- nvinfo : EIATTR_MIN_STACK_SIZE
	.align		4
.L_1449:
        /*20dc*/ 	.byte	0x04, 0x12
        /*20de*/ 	.short	(.L_1451 - .L_1450)
	.align		4
.L_1450:
        /*20e0*/ 	.word	index@(_ZN2at6native29vectorized_elementwise_kernelILi8ENS0_13AUnaryFunctorIaaaZZZNS0_15binary_internal21div_trunc_kernel_cudaERNS_18TensorIteratorBaseEENKUlvE_clEvENKUlvE0_clEvEUlaaE_EESt5arrayIPcLm2EEEEviT0_T1_)
        /*20e4*/ 	.word	0x00000000


	//----- nvinfo : EIATTR_MIN_STACK_SIZE
	.align		4
.L_1451:
        /*20e8*/ 	.byte	0x04, 0x12
        /*20ea*/ 	.short	(.L_1453 - .L_1452)
	.align		4
.L_1452:
        /*20ec*/ 	.word	index@(_ZN2at6native18elementwise_kernelILi128ELi4EZNS0_15gpu_kernel_implINS0_13BinaryFunctorIhhhZZZNS0_15binary_internal21div_trunc_kernel_cudaERNS_18TensorIteratorBaseEENKUlvE_clEvENKUlvE_clEvEUlhhE_EEEEvS6_RKT_EUliE_EEviT1_)
        /*20f0*/ 	.word	0x00000000


	//----- nvinfo : EIATTR_MIN_STACK_SIZE
	.align		4
.L_1453:
        /*20f4*/ 	.byte	0x04, 0x12
        /*20f6*/ 	.short	(.L_1455 - .L_1454)
	.align		4
.L_1454:
        /*20f8*/ 	.word	index@(_ZN2at6native27unrolled_elementwise_kernelINS0_13BinaryFunctorIhhhZZZNS0_15binary_internal21div_trunc_kernel_cudaERNS_18TensorIteratorBaseEENKUlvE_clEvENKUlvE_clEvEUlhhE_EESt5arrayIPcLm3EELi4E23TrivialOffsetCalculatorILi2EjESD_ILi1EjENS0_6memory12LoadWithCastILi2EEENSG_13StoreWithCastILi1EEEEEviT_T0_T2_T3_T4_T5_)
        /*20fc*/ 	.word	0x00000000


	//----- nvinfo : EIATTR_MIN_STACK_SIZE
	.align		4
.L_1455:
        /*2100*/ 	.byte	0x04, 0x12
        /*2102*/ 	.short	(.L_1457 - .L_1456)
	.align		4
.L_1456:
        /*2104*/ 	.word	index@(_ZN2at6native18elementwise_kernelILi128ELi4EZNS0_22gpu_kernel_impl_nocastINS0_13BinaryFunctorIhhhZZZNS0_15binary_internal21div_trunc_kernel_cudaERNS_18TensorIteratorBaseEENKUlvE_clEvENKUlvE_clEvEUlhhE_EEEEvS6_RKT_EUliE_EEviT1_)
        /*2108*/ 	.word	0x00000000


	//----- nvinfo : EIATTR_MIN_STACK_SIZE
	.align		4
.L_1457:
        /*210c*/ 	.byte	0x04, 0x12
        /*210e*/ 	.short	(.L_1459 - .L_1458)
	.align		4
.L_1458:
        /*2110*/ 	.word	index@(_ZN2at6native27unrolled_elementwise_kernelINS0_13BinaryFunctorIhhhZZZNS0_15binary_internal21div_trunc_kernel_cudaERNS_18TensorIteratorBaseEENKUlvE_clEvENKUlvE_clEvEUlhhE_EESt5arrayIPcLm3EELi4E23TrivialOffsetCalculatorILi2EjESD_ILi1EjENS0_6memory15LoadWithoutCastENSG_16StoreWithoutCastEEEviT_T0_T2_T3_T4_T5_)
        /*2114*/ 	.word	0x00000000


	//----- nvinfo : EIATTR_MIN_STACK_SIZE
	.align		4
.L_1459:
        /*2118*/ 	.byte	0x04, 0x12
        /*211a*/ 	.short	(.L_1461 - .L_1460)
	.align		4
.L_1460:
        /*211c*/ 	.word	index@(_ZN2at6native29vectorized_elementwise_kernelILi2ENS0_13BinaryFunctorIhhhZZZNS0_15binary_internal21div_trunc_kernel_cudaERNS_18TensorIteratorBaseEENKUlvE_clEvENKUlvE_clEvEUlhhE_EESt5arrayIPcLm3EEEEviT0_T1_)
        /*2120*/ 	.word	0x00000000


	//----- nvinfo : EIATTR_MIN_STACK_SIZE
	.align		4
.L_1461:
        /*2124*/ 	.byte	0x04, 0x12
        /*2126*/ 	.short	(.L_1463 - .L_1462)
	.align		4
.L_1462:
        /*2128*/ 	.word	index@(_ZN2at6native29vectorized_elementwise_kernelILi4ENS0_13BinaryFunctorIhhhZZZNS0_15binary_internal21div_trunc_kernel_cudaERNS_18TensorIteratorBaseEENKUlvE_clEvENKUlvE_clEvEUlhhE_EESt5arrayIPcLm3EEEEviT0_T1_)
        /*212c*/ 	.word	0x00000000


	//----- nvinfo : EIATTR_MIN_STACK_SIZE
	.align		4
.L_1463:
        /*2130*/ 	.byte	0x04, 0x12
        /*2132*/ 	.short	(.L_1465 - .L_1464)
	.align		4
.L_1464:
        /*2134*/ 	.word	index@(_ZN2at6native29vectorized_elementwise_kernelILi8ENS0_13BinaryFunctorIhhhZZZNS0_15binary_internal21div_trunc_kernel_cudaERNS_18TensorIteratorBaseEENKUlvE_clEvENKUlvE_clEvEUlhhE_EESt5arrayIPcLm3EEEEviT0_T1_)
        /*2138*/ 	.word	0x00000000


	//----- nvinfo : EIATTR_MIN_STACK_SIZE
	.align		4
.L_1465:
        /*213c*/ 	.byte	0x04, 0x12
        /*213e*/ 	.short	(.L_1467 - .L_1466)
	.align		4
.L_1466:
        /*2140*/ 	.word	index@(_ZN2at6native18elementwise_kernelILi128ELi4EZNS0_15gpu_kernel_implINS0_13BUnaryFunctorIhhhZZZNS0_15binary_internal21div_trunc_kernel_cudaERNS_18TensorIteratorBaseEENKUlvE_clEvENKUlvE_clEvEUlhhE_EEEEvS6_RKT_EUliE_EEviT1_)
        /*2144*/ 	.word	0x00000000


	//----- nvinfo : EIATTR_MIN_STACK_SIZE
	.align		4
.L_1467:
        /*2148*/ 	.byte	0x04, 0x12
        /*214a*/ 	.short	(.L_1469 - .L_1468)
	.align		4
.L_1468:
        /*214c*/ 	.word	index@(_ZN2at6native27unrolled_elementwise_kernelINS0_13BUnaryFunctorIhhhZZZNS0_15binary_internal21div_trunc_kernel_cudaERNS_18TensorIteratorBaseEENKUlvE_clEvENKUlvE_clEvEUlhhE_EESt5arrayIPcLm2EELi4E23TrivialOffsetCalculatorILi1EjESE_NS0_6memory12LoadWithCastILi1EEENSF_13StoreWithCastILi1EEEEEviT_T0_T2_T3_T4_T5_)
        /*2150*/ 	.word	0x00000000


	//----- nvinfo : EIATTR_MIN_STACK_SIZE
	.align		4
.L_1469:
        /*2154*/ 	.byte	0x04, 0x12
        /*2156*/ 	.short	(.L_1471 - .L_1470)
	.align		4
.L_1470:
        /*2158*/ 	.word	index@(_ZN2at6native18elementwise_kernelILi128ELi4EZNS0_22gpu_kernel_impl_nocastINS0_13BUnaryFunctorIhhhZZZNS0_15binary_internal21div_trunc_kernel_cudaERNS_18TensorIteratorBaseEENKUlvE_clEvENKUlvE_clEvEUlhhE_EEEEvS6_RKT_EUliE_EEviT1_)
        /*215c*/ 	.word	0x00000000


	//----- nvinfo : EIATTR_MIN_STACK_SIZE
	.align		4
.L_1471:
        /*2160*/ 	.byte	0x04, 0x12
        /*2162*/ 	.short	(.L_1473 - .L_1472)
	.align		4
.L_1472:
        /*2164*/ 	.word	index@(_ZN2at6native27unrolled_elementwise_kernelINS0_13BUnaryFunctorIhhhZZZNS0_15binary_internal21div_trunc_kernel_cudaERNS_18TensorIteratorBaseEENKUlvE_clEvENKUlvE_clEvEUlhhE_EESt5arrayIPcLm2EELi4E23TrivialOffsetCalculatorILi1EjESE_NS0_6memory15LoadWithoutCastENSF_16StoreWithoutCastEEEviT_T0_T2_T3_T4_T5_)
        /*2168*/ 	.word	0x00000000


	//----- nvinfo : EIATTR_MIN_STACK_SIZE
	.align		4
.L_1473:
        /*216c*/ 	.byte	0x04, 0x12
        /*216e*/ 	.short	(.L_1475 - .L_1474)
	.align		4
.L_1474:
        /*2170*/ 	.word	index@(_ZN2at6native29vectorized_elementwise_kernelILi2ENS0_13BUnaryFunctorIhhhZZZNS0_15binary_internal21div_trunc_kernel_cudaERNS_18TensorIteratorBaseEENKUlvE_clEvENKUlvE_clEvEUlhhE_EESt5arrayIPcLm2EEEEviT0_T1_)
        /*2174*/ 	.word	0x00000000


	//----- nvinfo : EIATTR_MIN_STACK_SIZE
	.align		4
.L_1475:
        /*2178*/ 	.byte	0x04, 0x12
        /*217a*/ 	.short	(.L_1477 - .L_1476)
	.align		4
.L_1476:
        /*217c*/ 	.word	index@(_ZN2at6native29vectorized_elementwise_kernelILi4ENS0_13BUnaryFunctorIhhhZZZNS0_15binary_internal21div_trunc_kernel_cudaERNS_18TensorIteratorBaseEENKUlvE_clEvENKUlvE_clEvEUlhhE_EESt5arrayIPcLm2EEEEviT0_T1_)
        /*2180*/ 	.word	0x00000000


	//----- nvinfo : EIATTR_MIN_STACK_SIZE
	.align		4
.L_1477:
        /*2184*/ 	.byte	0x04, 0x12
        /*2186*/ 	.short	(.L_1479 - .L_1478)
	.align		4
.L_1478:
        /*2188*/ 	.word	index@(_ZN2at6native29vectorized_elementwise_kernelILi8ENS0_13BUnaryFunctorIhhhZZZNS0_15binary_internal21div_trunc_kernel_cudaERNS_18TensorIteratorBaseEENKUlvE_clEvENKUlvE_clEvEUlhhE_EESt5arrayIPcLm2EEEEviT0_T1_)
        /*218c*/ 	.word	0x00000000


	//----- nvinfo : EIATTR_MIN_STACK_SIZE
	.align		4
.L_1479:
        /*2190*/ 	.byte	0x04, 0x12
        /*2192*/ 	.short	(.L_1481 - .L_1480)
	.align		4
.L_1480:
        /*2194*/ 	.word	index@(_ZN2at6native18elementwise_kernelILi128ELi4EZNS0_15gpu_kernel_implINS0_13AUnaryFunctorIhhhZZZNS0_15binary_internal21div_trunc_kernel_cudaERNS_18TensorIteratorBaseEENKUlvE_clEvENKUlvE_clEvEUlhhE_EEEEvS6_RKT_EUliE_EEviT1_)
        /*2198*/ 	.word	0x00000000


	//----- nvinfo : EIATTR_MIN_STACK_SIZE
	.align		4
.L_1481:
        /*219c*/ 	.byte	0x04, 0x12
        /*219e*/ 	.short	(.L_1483 - .L_1482)
	.align		4
.L_1482:
        /*21a0*/ 	.word	index@(_ZN2at6native27unrolled_elementwise_kernelINS0_13AUnaryFunctorIhhhZZZNS0_15binary_internal21div_trunc_kernel_cudaERNS_18TensorIteratorBaseEENKUlvE_clEvENKUlvE_clEvEUlhhE_EESt5arrayIPcLm2EELi4E23TrivialOffsetCalculatorILi1EjESE_NS0_6memory12LoadWithCastILi1EEENSF_13StoreWithCastILi1EEEEEviT_T0_T2_T3_T4_T5_)
        /*21a4*/ 	.word	0x00000000


	//----- nvinfo : EIATTR_MIN_STACK_SIZE
	.align		4
.L_1483:
        /*21a8*/ 	.byte	0x04, 0x12
        /*21aa*/ 	.short	(.L_1485 - .L_1484)
	.align		4
.L_1484:
        /*21ac*/ 	.word	index@(_ZN2at6native18elementwise_kernelILi128ELi4EZNS0_22gpu_kernel_impl_nocastINS0_13AUnaryFunctorIhhhZZZNS0_15binary_internal21div_trunc_kernel_cudaERNS_18TensorIteratorBaseEENKUlvE_clEvENKUlvE_clEvEUlhhE_EEEEvS6_RKT_EUliE_EEviT1_)
        /*21b0*/ 	.word	0x00000000


	//----- nvinfo : EIATTR_MIN_STACK_SIZE
	.align		4
.L_1485:
        /*21b4*/ 	.byte	0x04, 0x12
        /*21b6*/ 	.short	(.L_1487 - .L_1486)
	.align		4
.L_1486:
        /*21b8*/ 	.word	index@(_ZN2at6native27unrolled_elementwise_kernelINS0_13AUnaryFunctorIhhhZZZNS0_15binary_internal21div_trunc_kernel_cudaERNS_18TensorIteratorBaseEENKUlvE_clEvENKUlvE_clEvEUlhhE_EESt5arrayIPcLm2EELi4E23TrivialOffsetCalculatorILi1EjESE_NS0_6memory15LoadWithoutCastENSF_16StoreWithoutCastEEEviT_T0_T2_T3_T4_T5_)
        /*21bc*/ 	.word	0x00000000


	//----- nvinfo : EIATTR_MIN_STACK_SIZE
	.align		4
.L_1487:
        /*21c0*/ 	.byte	0x04, 0x12
        /*21c2*/ 	.short	(.L_1489 - .L_1488)
	.align		4
.L_1488:
        /*21c4*/ 	.word	index@(_ZN2at6native29vectorized_elementwise_kernelILi2ENS0_13AUnaryFunctorIhhhZZZNS0_15binary_internal21div_trunc_kernel_cudaERNS_18TensorIteratorBaseEENKUlvE_clEvENKUlvE_clEvEUlhhE_EESt5arrayIPcLm2EEEEviT0_T1_)
        /*21c8*/ 	.word	0x00000000


	//----- nvinfo : EIATTR_MIN_STACK_SIZE
	.align		4
.L_1489:
        /*21cc*/ 	.byte	0x04, 0x12
        /*21ce*/ 	.short	(.L_1491 - .L_1490)
	.align		4
.L_1490:
        /*21d0*/ 	.word	index@(_ZN2at6native29vectorized_elementwise_kernelILi4ENS0_13AUnaryFunctorIhhhZZZNS0_15binary_internal21div_trunc_kernel_cudaERNS_18TensorIteratorBaseEENKUlvE_clEvENKUlvE_clEvEUlhhE_EESt5arrayIPcLm2EEEEviT0_T1_)
        /*21d4*/ 	.word	0x00000000


	//----- nvinfo : EIATTR_MIN_STACK_SIZE
	.align		4
.L_1491:
        /*21d8*/ 	.byte	0x04, 0x12
        /*21da*/ 	.short	(.L_1493 - .L_1492)
	.align		4
.L_1492:
        /*21dc*/ 	.word	index@(_ZN2at6native29vectorized_elementwise_kernelILi8ENS0_13AUnaryFunctorIhhhZZZNS0_15binary_internal21div_trunc_kernel_cudaERNS_18TensorIteratorBaseEENKUlvE_clEvENKUlvE_clEvEUlhhE_EESt5arrayIPcLm2EEEEviT0_T1_)
        /*21e0*/ 	.word	0x00000000
.L_1493:


//--------------------- .nv.compat                --------------------------
	.section	.nv.compat,"",@"SHT_CUDA_COMPAT_INFO"
	.align	4
        /*0000*/ 	.byte	0x02, 0x09, 0x01, 0x00, 0x02, 0x02, 0x01, 0x00, 0x02, 0x05, 0x05, 0x00, 0x03, 0x07, 0x01, 0x01
        /*0010*/ 	.byte	0x02, 0x03, 0x00, 0x00, 0x02, 0x06, 0x01, 0x00, 0x04, 0x0b, 0x08, 0x00, 0x00, 0x00, 0x00, 0x00
        /*0020*/ 	.byte	0x00, 0x00, 0x00, 0x00


//--------------------- .nv.info._ZN2at6native18elementwise_kernelILi128ELi4EZNS0_15gpu_kernel_implINS0_13BinaryFunctorIN3c108BFloat16ES5_S5_ZZZNS0_15binary_internal21div_trunc_kernel_cudaERNS_18TensorIteratorBaseEENKUlvE1_clEvENKUlvE2_clEvEUlS5_S5_E_EEEEvS8_RKT_EUliE_EEviT1_ --------------------------
	.section	.nv.info._ZN2at6native18elementwise_kernelILi128ELi4EZNS0_15gpu_kernel_implINS0_13BinaryFunctorIN3c108BFloat16ES5_S5_ZZZNS0_15binary_internal21div_trunc_kernel_cudaERNS_18TensorIteratorBaseEENKUlvE1_clEvENKUlvE2_clEvEUlS5_S5_E_EEEEvS8_RKT_EUliE_EEviT1_,"",@"SHT_CUDA_INFO"
	.sectionflags	@""
	.align	4


	//----- nvinfo : EIATTR_CUDA_API_VERSION
	.align		4
        /*0000*/ 	.byte	0x04, 0x37
        /*0002*/ 	.short	(.L_1495 - .L_1494)
.L_1494:
        /*0004*/ 	.word	0x00000082


	//----- nvinfo : EIATTR_KPARAM_INFO
	.align		4
.L_1495:
        /*0008*/ 	.byte	0x04, 0x17
        /*000a*/ 	.short	(.L_1497 - .L_1496)
.L_1496:
        /*000c*/ 	.word	0x00000000
        /*0010*/ 	.short	0x0001
        /*0012*/ 	.short	0x0008
        /*0014*/ 	.byte	0x00, 0xf0, 0x21, 0x0a


	//----- nvinfo : EIATTR_KPARAM_INFO
	.align		4
.L_1497:
        /*0018*/ 	.byte	0x04, 0x17
        /*001a*/ 	.short	(.L_1499 - .L_1498)
.L_1498:
        /*001c*/ 	.word	0x00000000
        /*0020*/ 	.short	0x0000
        /*0022*/ 	.short	0x0000
        /*0024*/ 	.byte	0x00, 0xf0, 0x11, 0x00


	//----- nvinfo : EIATTR_SPARSE_MMA_MASK
	.align		4
.L_1499:
        /*0028*/ 	.byte	0x03, 0x50
        /*002a*/ 	.short	0x0000


	//----- nvinfo : EIATTR_MAXREG_COUNT
	.align		4
        /*002c*/ 	.byte	0x03, 0x1b
        /*002e*/ 	.short	0x0080


	//----- nvinfo : EIATTR_EXTERNS
	.align		4
        /*0030*/ 	.byte	0x04, 0x0f
        /*0032*/ 	.short	(.L_1501 - .L_1500)


	//   ....[0]....
	.align		4
.L_1500:
        /*0034*/ 	.word	index@(__assertfail)


	//----- nvinfo : EIATTR_MERCURY_ISA_VERSION
	.align		4
.L_1501:
        /*0038*/ 	.byte	0x03, 0x5f
        /*003a*/ 	.short	0x0101


	//----- nvinfo : EIATTR_VRC_CTA_INIT_COUNT
	.align		4
        /*003c*/ 	.byte	0x02, 0x4a
	.zero		1
	.zero		1


	//----- nvinfo : EIATTR_SYSCALL_OFFSETS
	.align		4
        /*0040*/ 	.byte	0x04, 0x46
        /*0042*/ 	.short	(.L_1503 - .L_1502)


	//   ....[0]....
.L_1502:
        /*0044*/ 	.word	0x000026b0


	//   ....[1]....
        /*0048*/ 	.word	0x000036d0


	//   ....[2]....
        /*004c*/ 	.word	0x00004630


	//   ....[3]....
        /*0050*/ 	.word	0x00006e80


	//   ....[4]....
        /*0054*/ 	.word	0x00007e90


	//   ....[5]....
        /*0058*/ 	.word	0x00008c40


	//   ....[6]....
        /*005c*/ 	.word	0x0000b580


	//   ....[7]....
        /*0060*/ 	.word	0x0000c590


	//   ....[8]....
        /*0064*/ 	.word	0x0000d340


	//   ....[9]....
        /*0068*/ 	.word	0x0000fca0


	//   ....[10]....
        /*006c*/ 	.word	0x00010cb0


	//   ....[11]....
        /*0070*/ 	.word	0x00011a30


	//----- nvinfo : EIATTR_EXIT_INSTR_OFFSETS
	.align		4
.L_1503:
        /*0074*/ 	.byte	0x04, 0x1c
        /*0076*/ 	.short	(.L_1505 - .L_1504)


	//   ....[0]....
.L_1504:
        /*0078*/ 	.word	0x0000d600


	//   ....[1]....
        /*007c*/ 	.word	0x00010eb0


	//   ....[2]....
        /*0080*/ 	.word	0x00010ef0


	//   ....[3]....
        /*0084*/ 	.word	0x00010f90


	//   ....[4]....
        /*0088*/ 	.word	0x00010fd0


	//   ....[5]....
        /*008c*/ 	.word	0x00011010


	//   ....[6]....
        /*0090*/ 	.word	0x000110a0


	//   ....[7]....
        /*0094*/ 	.word	0x000110e0


	//   ....[8]....
        /*0098*/ 	.word	0x00011180


	//   ....[9]....
        /*009c*/ 	.word	0x000111d0


	//   ....[10]....
        /*00a0*/ 	.word	0x00011220


	//   ....[11]....
        /*00a4*/ 	.word	0x00011300


	//   ....[12]....
        /*00a8*/ 	.word	0x00011470


	//   ....[13]....
        /*00ac*/ 	.word	0x000115e0


	//   ....[14]....
        /*00b0*/ 	.word	0x00011740


	//   ....[15]....
        /*00b4*/ 	.word	0x00011780


	//   ....[16]....
        /*00b8*/ 	.word	0x000117c0


	//   ....[17]....
        /*00bc*/ 	.word	0x00011870


	//   ....[18]....
        /*00c0*/ 	.word	0x000118d0


	//   ....[19]....
        /*00c4*/ 	.word	0x00011a40


	//   ....[20]....
        /*00c8*/ 	.word	0x00011b50


	//   ....[21]....
        /*00cc*/ 	.word	0x00011c90


	//   ....[22]....
        /*00d0*/ 	.word	0x00011cb0


	//----- nvinfo : EIATTR_MAX_THREADS
	.align		4
.L_1505:
        /*00d4*/ 	.byte	0x04, 0x05
        /*00d6*/ 	.short	(.L_1507 - .L_1506)
.L_1506:
        /*00d8*/ 	.word	0x00000080
        /*00dc*/ 	.word	0x00000001
        /*00e0*/ 	.word	0x00000001


	//----- nvinfo : EIATTR_CRS_STACK_SIZE
	.align		4
.L_1507:
        /*00e4*/ 	.byte	0x04, 0x1e
        /*00e6*/ 	.short	(.L_1509 - .L_1508)
.L_1508:
        /*00e8*/ 	.word	0x00000000


	//----- nvinfo : EIATTR_CBANK_PARAM_SIZE
	.align		4
.L_1509:
        /*00ec*/ 	.byte	0x03, 0x19
        /*00ee*/ 	.short	0x0290


	//----- nvinfo : EIATTR_PARAM_CBANK
	.align		4
        /*00f0*/ 	.byte	0x04, 0x0a
        /*00f2*/ 	.short	(.L_1511 - .L_1510)
	.align		4
.L_1510:
        /*00f4*/ 	.word	index@(.nv.constant0._ZN2at6native18elementwise_kernelILi128ELi4EZNS0_15gpu_kernel_implINS0_13BinaryFunctorIN3c108BFloat16ES5_S5_ZZZNS0_15binary_internal21div_trunc_kernel_cudaERNS_18TensorIteratorBaseEENKUlvE1_clEvENKUlvE2_clEvEUlS5_S5_E_EEEEvS8_RKT_EUliE_EEviT1_)
        /*00f8*/ 	.short	0x0380
        /*00fa*/ 	.short	0x0290


	//----- nvinfo : EIATTR_SW_WAR
	.align		4
.L_1511:
        /*00fc*/ 	.byte	0x04, 0x36
        /*00fe*/ 	.short	(.L_1513 - .L_1512)
.L_1512:
        /*0100*/ 	.word	0x00000008
.L_1513:


//--------------------- .nv.info._ZN2at6native27unrolled_elementwise_kernelINS0_13BinaryFunctorIN3c108BFloat16ES4_S4_ZZZNS0_15binary_internal21div_trunc_kernel_cudaERNS_18TensorIteratorBaseEENKUlvE1_clEvENKUlvE2_clEvEUlS4_S4_E_EESt5arrayIPcLm3EELi4E23TrivialOffsetCalculatorILi2EjESF_ILi1EjENS0_6memory12LoadWithCastILi2EEENSI_13StoreWithCastILi1EEEEEviT_T0_T2_T3_T4_T5_ --------------------------
	.section	.nv.info._ZN2at6native27unrolled_elementwise_kernelINS0_13BinaryFunctorIN3c108BFloat16ES4_S4_ZZZNS0_15binary_internal21div_trunc_kernel_cudaERNS_18TensorIteratorBaseEENKUlvE1_clEvENKUlvE2_clEvEUlS4_S4_E_EESt5arrayIPcLm3EELi4E23TrivialOffsetCalculatorILi2EjESF_ILi1EjENS0_6memory12LoadWithCastILi2EEENSI_13StoreWithCastILi1EEEEEviT_T0_T2_T3_T4_T5_,"",@"SHT_CUDA_INFO"
	.sectionflags	@""
	.align	4


	//----- nvinfo : EIATTR_CUDA_API_VERSION
	.align		4
        /*0000*/ 	.byte	0x04, 0x37
        /*0002*/ 	.short	(.L_1515 - .L_1514)
.L_1514:
        /*0004*/ 	.word	0x00000082


	//----- nvinfo : EIATTR_KPARAM_INFO
	.align		4
.L_1515:
        /*0008*/ 	.byte	0x04, 0x17
        /*000a*/ 	.short	(.L_1517 - .L_1516)
.L_1516:
        /*000c*/ 	.word	0x00000000
        /*0010*/ 	.short	0x0006
        /*0012*/ 	.short	0x0030
        /*0014*/ 	.byte	0x00, 0xf0, 0x21, 0x00


	//----- nvinfo : EIATTR_KPARAM_INFO
	.align		4
.L_1517:
        /*0018*/ 	.byte	0x04, 0x17
        /*001a*/ 	.short	(.L_1519 - .L_1518)
.L_1518:
        /*001c*/ 	.word	0x00000000
        /*0020*/ 	.short	0x0005
        /*0022*/ 	.short	0x0024
        /*0024*/ 	.byte	0x00, 0xf0, 0x31, 0x00


	//----- nvinfo : EIATTR_KPARAM_INFO
	.align		4
.L_1519:
        /*0028*/ 	.byte	0x04, 0x17
        /*002a*/ 	.short	(.L_1521 - .L_1520)
.L_1520:
        /*002c*/ 	.word	0x00000000
        /*0030*/ 	.short	0x0004
        /*0032*/ 	.short	0x0021
        /*0034*/ 	.byte	0x00, 0xf0, 0x05, 0x00


	//----- nvinfo : EIATTR_KPARAM_INFO
	.align		4
.L_1521:
        /*0038*/ 	.byte	0x04, 0x17
        /*003a*/ 	.short	(.L_1523 - .L_1522)
.L_1522:
        /*003c*/ 	.word	0x00000000
        /*0040*/ 	.short	0x0003
        /*0042*/ 	.short	0x0020
        /*0044*/ 	.byte	0x00, 0xf0, 0x05, 0x00


	//----- nvinfo : EIATTR_KPARAM_INFO
	.align		4
.L_1523:
        /*0048*/ 	.byte	0x04, 0x17
        /*004a*/ 	.short	(.L_1525 - .L_1524)
.L_1524:
        /*004c*/ 	.word	0x00000000
        /*0050*/ 	.short	0x0002
        /*0052*/ 	.short	0x0008
        /*0054*/ 	.byte	0x00, 0xf0, 0x61, 0x00


	//----- nvinfo : EIATTR_KPARAM_INFO
	.align		4
.L_1525:
        /*0058*/ 	.byte	0x04, 0x17
        /*005a*/ 	.short	(.L_1527 - .L_1526)
.L_1526:
        /*005c*/ 	.word	0x00000000
        /*0060*/ 	.short	0x0001
        /*0062*/ 	.short	0x0004
        /*0064*/ 	.byte	0x00, 0xf0, 0x05, 0x00


	//----- nvinfo : EIATTR_KPARAM_INFO
	.align		4
.L_1527:
        /*0068*/ 	.byte	0x04, 0x17
        /*006a*/ 	.short	(.L_1529 - .L_1528)
.L_1528:
        /*006c*/ 	.word	0x00000000
        /*0070*/ 	.short	0x0000
        /*0072*/ 	.short	0x0000
        /*0074*/ 	.byte	0x00, 0xf0, 0x11, 0x00


	//----- nvinfo : EIATTR_SPARSE_MMA_MASK
	.align		4
.L_1529:
        /*0078*/ 	.byte	0x03, 0x50
        /*007a*/ 	.short	0x0000


	//----- nvinfo : EIATTR_MAXREG_COUNT
	.align		4
        /*007c*/ 	.byte	0x03, 0x1b
        /*007e*/ 	.short	0x00ff


	//----- nvinfo : EIATTR_EXTERNS
	.align		4
        /*0080*/ 	.byte	0x04, 0x0f
        /*0082*/ 	.short	(.L_1531 - .L_1530)


	//   ....[0]....
	.align		4
.L_1530:
        /*0084*/ 	.word	index@(__assertfail)


	//----- nvinfo : EIATTR_MERCURY_ISA_VERSION
	.align		4
.L_1531:
        /*0088*/ 	.byte	0x03, 0x5f
        /*008a*/ 	.short	0x0101


	//----- nvinfo : EIATTR_VRC_CTA_INIT_COUNT
	.align		4
        /*008c*/ 	.byte	0x02, 0x4a
	.zero		1
	.zero		1


	//----- nvinfo : EIATTR_SYSCALL_OFFSETS
	.align		4
        /*0090*/ 	.byte	0x04, 0x46
        /*0092*/ 	.short	(.L_1533 - .L_1532)


	//   ....[0]....
.L_1532:
        /*0094*/ 	.word	0x000010a0


	//   ....[1]....
        /*0098*/ 	.word	0x000021d0


	//   ....[2]....
        /*009c*/ 	.word	0x00003440


	//   ....[3]....
        /*00a0*/ 	.word	0x00004570


	//   ....[4]....
        /*00a4*/ 	.word	0x00005720


	//   ....[5]....
        /*00a8*/ 	.word	0x00006860


	//   ....[6]....
        /*00ac*/ 	.word	0x00007a10


	//   ....[7]....
        /*00b0*/ 	.word	0x00008a60


	//   ....[8]....
        /*00b4*/ 	.word	0x00009ca0


	//   ....[9]....
        /*00b8*/ 	.word	0x0000ab80


	//   ....[10]....
        /*00bc*/ 	.word	0x0000bb00


	//   ....[11]....
        /*00c0*/ 	.word	0x0000ca80


	//----- nvinfo : EIATTR_EXIT_INSTR_OFFSETS
	.align		4
.L_1533:
        /*00c4*/ 	.byte	0x04, 0x1c
        /*00c6*/ 	.short	(.L_1535 - .L_1534)


	//   ....[0]....
.L_1534:
        /*00c8*/ 	.word	0x0000bdb0


	//   ....[1]....
        /*00cc*/ 	.word	0x0000bf00


	//   ....[2]....
        /*00d0*/ 	.word	0x0000bf40


	//   ....[3]....
        /*00d4*/ 	.word	0x0000bfe0


	//   ....[4]....
        /*00d8*/ 	.word	0x0000c020


	//   ....[5]....
        /*00dc*/ 	.word	0x0000c060


	//   ....[6]....
        /*00e0*/ 	.word	0x0000c0f0


	//   ....[7]....
        /*00e4*/ 	.word	0x0000c130


	//   ....[8]....
        /*00e8*/ 	.word	0x0000c1d0


	//   ....[9]....
        /*00ec*/ 	.word	0x0000c220


	//   ....[10]....
        /*00f0*/ 	.word	0x0000c270


	//   ....[11]....
        /*00f4*/ 	.word	0x0000c350


	//   ....[12]....
        /*00f8*/ 	.word	0x0000c4c0


	//   ....[13]....
        /*00fc*/ 	.word	0x0000c630


	//   ....[14]....
        /*0100*/ 	.word	0x0000c790


	//   ....[15]....
        /*0104*/ 	.word	0x0000c7d0


	//   ....[16]....
        /*0108*/ 	.word	0x0000c810


	//   ....[17]....
        /*010c*/ 	.word	0x0000c8c0


	//   ....[18]....
        /*0110*/ 	.word	0x0000c920


	//   ....[19]....
        /*0114*/ 	.word	0x0000ca90


	//   ....[20]....
        /*0118*/ 	.word	0x0000cba0


	//   ....[21]....
        /*011c*/ 	.word	0x0000cce0


	//   ....[22]....
        /*0120*/ 	.word	0x0000cd00


	//----- nvinfo : EIATTR_MAX_THREADS
	.align		4
.L_1535:
        /*0124*/ 	.byte	0x04, 0x05
        /*0126*/ 	.short	(.L_1537 - .L_1536)
.L_1536:
        /*0128*/ 	.word	0x00000080
        /*012c*/ 	.word	0x00000001
        /*0130*/ 	.word	0x00000001


	//----- nvinfo : EIATTR_CRS_STACK_SIZE
	.align		4
.L_1537:
        /*0134*/ 	.byte	0x04, 0x1e
        /*0136*/ 	.short	(.L_1539 - .L_1538)
.L_1538:
        /*0138*/ 	.word	0x00000000


	//----- nvinfo : EIATTR_CBANK_PARAM_SIZE
	.align		4
.L_1539:
        /*013c*/ 	.byte	0x03, 0x19
        /*013e*/ 	.short	0x0038


	//----- nvinfo : EIATTR_PARAM_CBANK
	.align		4
        /*0140*/ 	.byte	0x04, 0x0a
        /*0142*/ 	.short	(.L_1541 - .L_1540)
	.align		4
.L_1540:
        /*0144*/ 	.word	index@(.nv.constant0._ZN2at6native27unrolled_elementwise_kernelINS0_13BinaryFunctorIN3c108BFloat16ES4_S4_ZZZNS0_15binary_internal21div_trunc_kernel_cudaERNS_18TensorIteratorBaseEENKUlvE1_clEvENKUlvE2_clEvEUlS4_S4_E_EESt5arrayIPcLm3EELi4E23TrivialOffsetCalculatorILi2EjESF_ILi1EjENS0_6memory12LoadWithCastILi2EEENSI_13StoreWithCastILi1EEEEEviT_T0_T2_T3_T4_T5_)
        /*0148*/ 	.short	0x0380
        /*014a*/ 	.short	0x0038


	//----- nvinfo : EIATTR_SW_WAR
	.align		4
.L_1541:
        /*014c*/ 	.byte	0x04, 0x36
        /*014e*/ 	.short	(.L_1543 - .L_1542)
.L_1542:
        /*0150*/ 	.word	0x00000008
.L_1543:


//--------------------- .nv.info._ZN2at6native18elementwise_kernelILi128ELi4EZNS0_22gpu_kernel_impl_nocastINS0_13BinaryFunctorIN3c108BFloat16ES5_S5_ZZZNS0_15binary_internal21div_trunc_kernel_cudaERNS_18TensorIteratorBaseEENKUlvE1_clEvENKUlvE2_clEvEUlS5_S5_E_EEEEvS8_RKT_EUliE_EEviT1_ --------------------------
	.section	.nv.info._ZN2at6native18elementwise_kernelILi128ELi4EZNS0_22gpu_kernel_impl_nocastINS0_13BinaryFunctorIN3c108BFloat16ES5_S5_ZZZNS0_15binary_internal21div_trunc_kernel_cudaERNS_18TensorIteratorBaseEENKUlvE1_clEvENKUlvE2_clEvEUlS5_S5_E_EEEEvS8_RKT_EUliE_EEviT1_,"",@"SHT_CUDA_INFO"
	.sectionflags	@""
	.align	4


	//----- nvinfo : EIATTR_CUDA_API_VERSION
	.align		4
        /*0000*/ 	.byte	0x04, 0x37
        /*0002*/ 	.short	(.L_1545 - .L_1544)
.L_1544:
        /*0004*/ 	.word	0x00000082


	//----- nvinfo : EIATTR_KPARAM_INFO
	.align		4
.L_1545:
        /*0008*/ 	.byte	0x04, 0x17
        /*000a*/ 	.short	(.L_1547 - .L_1546)
.L_1546:
        /*000c*/ 	.word	0x00000000
        /*0010*/ 	.short	0x0001
        /*0012*/ 	.short	0x0008
        /*0014*/ 	.byte	0x00, 0xf0, 0x21, 0x0a


	//----- nvinfo : EIATTR_KPARAM_INFO
	.align		4
.L_1547:
        /*0018*/ 	.byte	0x04, 0x17
        /*001a*/ 	.short	(.L_1549 - .L_1548)
.L_1548:
        /*001c*/ 	.word	0x00000000
        /*0020*/ 	.short	0x0000
        /*0022*/ 	.short	0x0000
        /*0024*/ 	.byte	0x00, 0xf0, 0x11, 0x00


	//----- nvinfo : EIATTR_SPARSE_MMA_MASK
	.align		4
.L_1549:
        /*0028*/ 	.byte	0x03, 0x50
        /*002a*/ 	.short	0x0000


	//----- nvinfo : EIATTR_MAXREG_COUNT
	.align		4
        /*002c*/ 	.byte	0x03, 0x1b
        /*002e*/ 	.short	0x0080


	//----- nvinfo : EIATTR_MERCURY_ISA_VERSION
	.align		4
        /*0030*/ 	.byte	0x03, 0x5f
        /*0032*/ 	.short	0x0101


	//----- nvinfo : EIATTR_VRC_CTA_INIT_COUNT
	.align		4
        /*0034*/ 	.byte	0x02, 0x4a
	.zero		1
	.zero		1


	//----- nvinfo : EIATTR_EXIT_INSTR_OFFSETS
	.align		4
        /*0038*/ 	.byte	0x04, 0x1c
        /*003a*/ 	.short	(.L_1551 - .L_1550)


	//   ....[0]....
.L_1550:
        /*003c*/ 	.word	0x00000450


	//   ....[1]....
        /*0040*/ 	.word	0x00000540


	//   ....[2]....
        /*0044*/ 	.word	0x00004b70


	//   ....[3]....
        /*0048*/ 	.word	0x00006270


	//----- nvinfo : EIATTR_MAX_THREADS
	.align		4
.L_1551:
        /*004c*/ 	.byte	0x04, 0x05
        /*004e*/ 	.short	(.L_1553 - .L_1552)
.L_1552:
        /*0050*/ 	.word	0x00000080
        /*0054*/ 	.word	0x00000001
        /*0058*/ 	.word	0x00000001


	//----- nvinfo : EIATTR_CRS_STACK_SIZE
	.align		4
.L_1553:
        /*005c*/ 	.byte	0x04, 0x1e
        /*005e*/ 	.short	(.L_1555 - .L_1554)
.L_1554:
        /*0060*/ 	.word	0x00000000


	//----- nvinfo : EIATTR_CBANK_PARAM_SIZE
	.align		4
.L_1555:
        /*0064*/ 	.byte	0x03, 0x19
        /*0066*/ 	.short	0x0290


	//----- nvinfo : EIATTR_PARAM_CBANK
	.align		4
        /*0068*/ 	.byte	0x04, 0x0a
        /*006a*/ 	.short	(.L_1557 - .L_1556)
	.align		4
.L_1556:
        /*006c*/ 	.word	index@(.nv.constant0._ZN2at6native18elementwise_kernelILi128ELi4EZNS0_22gpu_kernel_impl_nocastINS0_13BinaryFunctorIN3c108BFloat16ES5_S5_ZZZNS0_15binary_internal21div_trunc_kernel_cudaERNS_18TensorIteratorBaseEENKUlvE1_clEvENKUlvE2_clEvEUlS5_S5_E_EEEEvS8_RKT_EUliE_EEviT1_)
        /*0070*/ 	.short	0x0380
        /*0072*/ 	.short	0x0290


	//----- nvinfo : EIATTR_SW_WAR
	.align		4
.L_1557:
        /*0074*/ 	.byte	0x04, 0x36
        /*0076*/ 	.short	(.L_1559 - .L_1558)
.L_1558:
        /*0078*/ 	.word	0x00000008
.L_1559:


//--------------------- .nv.info._ZN2at6native27unrolled_elementwise_kernelINS0_13BinaryFunctorIN3c108BFloat16ES4_S4_ZZZNS0_15binary_internal21div_trunc_kernel_cudaERNS_18TensorIteratorBaseEENKUlvE1_clEvENKUlvE2_clEvEUlS4_S4_E_EESt5arrayIPcLm3EELi4E23TrivialOffsetCalculatorILi2EjESF_ILi1EjENS0_6memory15LoadWithoutCastENSI_16StoreWithoutCastEEEviT_T0_T2_T3_T4_T5_ --------------------------
	.section	.nv.info._ZN2at6native27unrolled_elementwise_kernelINS0_13BinaryFunctorIN3c108BFloat16ES4_S4_ZZZNS0_15binary_internal21div_trunc_kernel_cudaERNS_18TensorIteratorBaseEENKUlvE1_clEvENKUlvE2_clEvEUlS4_S4_E_EESt5arrayIPcLm3EELi4E23TrivialOffsetCalculatorILi2EjESF_ILi1EjENS0_6memory15LoadWithoutCastENSI_16StoreWithoutCastEEEviT_T0_T2_T3_T4_T5_,"",@"SHT_CUDA_INFO"
	.sectionflags	@""
	.align	4


	//----- nvinfo : EIATTR_CUDA_API_VERSION
	.align		4
        /*0000*/ 	.byte	0x04, 0x37
        /*0002*/ 	.short	(.L_1561 - .L_1560)
.L_1560:
        /*0004*/ 	.word	0x00000082


	//----- nvinfo : EIATTR_KPARAM_INFO
	.align		4
.L_1561:
        /*0008*/ 	.byte	0x04, 0x17
        /*000a*/ 	.short	(.L_1563 - .L_1562)
.L_1562:
        /*000c*/ 	.word	0x00000000
        /*0010*/ 	.short	0x0006
        /*0012*/ 	.short	0x0023
        /*0014*/ 	.byte	0x00, 0xf0, 0x05, 0x00


	//----- nvinfo : EIATTR_KPARAM_INFO
	.align		4
.L_1563:
        /*0018*/ 	.byte	0x04, 0x17
        /*001a*/ 	.short	(.L_1565 - .L_1564)
.L_1564:
        /*001c*/ 	.word	0x00000000
        /*0020*/ 	.short	0x0005
        /*0022*/ 	.short	0x0022
        /*0024*/ 	.byte	0x00, 0xf0, 0x05, 0x00


	//----- nvinfo : EIATTR_KPARAM_INFO
	.align		4
.L_1565:
        /*0028*/ 	.byte	0x04, 0x17
        /*002a*/ 	.short	(.L_1567 - .L_1566)
.L_1566:
        /*002c*/ 	.word	0x00000000
        /*0030*/ 	.short	0x0004
        /*0032*/ 	.short	0x0021
        /*0034*/ 	.byte	0x00, 0xf0, 0x05, 0x00


	//----- nvinfo : EIATTR_KPARAM_INFO
	.align		4
.L_1567:
        /*0038*/ 	.byte	0x04, 0x17
        /*003a*/ 	.short	(.L_1569 - .L_1568)
.L_1568:
        /*003c*/ 	.word	0x00000000
        /*0040*/ 	.short	0x0003
        /*0042*/ 	.short	0x0020
        /*0044*/ 	.byte	0x00, 0xf0, 0x05, 0x00


	//----- nvinfo : EIATTR_KPARAM_INFO
	.align		4
.L_1569:
        /*0048*/ 	.byte	0x04, 0x17
        /*004a*/ 	.short	(.L_1571 - .L_1570)
.L_1570:
        /*004c*/ 	.word	0x00000000
        /*0050*/ 	.short	0x0002
        /*0052*/ 	.short	0x0008
        /*0054*/ 	.byte	0x00, 0xf0, 0x61, 0x00


	//----- nvinfo : EIATTR_KPARAM_INFO
	.align		4
.L_1571:
        /*0058*/ 	.byte	0x04, 0x17
        /*005a*/ 	.short	(.L_1573 - .L_1572)
.L_1572:
        /*005c*/ 	.word	0x00000000
        /*0060*/ 	.short	0x0001
        /*0062*/ 	.short	0x0004
        /*0064*/ 	.byte	0x00, 0xf0, 0x05, 0x00


	//----- nvinfo : EIATTR_KPARAM_INFO
	.align		4
.L_1573:
        /*0068*/ 	.byte	0x04, 0x17
        /*006a*/ 	.short	(.L_1575 - .L_1574)
.L_1574:
        /*006c*/ 	.word	0x00000000
        /*0070*/ 	.short	0x0000
        /*0072*/ 	.short	0x0000
        /*0074*/ 	.byte	0x00, 0xf0, 0x11, 0x00


	//----- nvinfo : EIATTR_SPARSE_MMA_MASK
	.align		4
.L_1575:
        /*0078*/ 	.byte	0x03, 0x50
        /*007a*/ 	.short	0x0000


	//----- nvinfo : EIATTR_MAXREG_COUNT
	.align		4
        /*007c*/ 	.byte	0x03, 0x1b
        /*007e*/ 	.short	0x00ff


	//----- nvinfo : EIATTR_MERCURY_ISA_VERSION
	.align		4
        /*0080*/ 	.byte	0x03, 0x5f
        /*0082*/ 	.short	0x0101


	//----- nvinfo : EIATTR_VRC_CTA_INIT_COUNT
	.align		4
        /*0084*/ 	.byte	0x02, 0x4a
	.zero		1
	.zero		1


	//----- nvinfo : EIATTR_EXIT_INSTR_OFFSETS
	.align		4
        /*0088*/ 	.byte	0x04, 0x1c
        /*008a*/ 	.short	(.L_1577 - .L_1576)


	//   ....[0]....
.L_1576:
        /*008c*/ 	.word	0x000006b0


	//   ....[1]....
        /*0090*/ 	.word	0x00000720


	//----- nvinfo : EIATTR_MAX_THREADS
	.align		4
.L_1577:
        /*0094*/ 	.byte	0x04, 0x05
        /*0096*/ 	.short	(.L_1579 - .L_1578)
.L_1578:
        /*0098*/ 	.word	0x00000080
        /*009c*/ 	.word	0x00000001
        /*00a0*/ 	.word	0x00000001


	//----- nvinfo : EIATTR_CRS_STACK_SIZE
	.align		4
.L_1579:
        /*00a4*/ 	.byte	0x04, 0x1e
        /*00a6*/ 	.short	(.L_1581 - .L_1580)
.L_1580:
        /*00a8*/ 	.word	0x00000000


	//----- nvinfo : EIATTR_CBANK_PARAM_SIZE
	.align		4
.L_1581:
        /*00ac*/ 	.byte	0x03, 0x19
        /*00ae*/ 	.short	0x0024


	//----- nvinfo : EIATTR_PARAM_CBANK
	.align		4
        /*00b0*/ 	.byte	0x04, 0x0a
        /*00b2*/ 	.short	(.L_1583 - .L_1582)
	.align		4
.L_1582:
        /*00b4*/ 	.word	index@(.nv.constant0._ZN2at6native27unrolled_elementwise_kernelINS0_13BinaryFunctorIN3c108BFloat16ES4_S4_ZZZNS0_15binary_internal21div_trunc_kernel_cudaERNS_18TensorIteratorBaseEENKUlvE1_clEvENKUlvE2_clEvEUlS4_S4_E_EESt5arrayIPcLm3EELi4E23TrivialOffsetCalculatorILi2EjESF_ILi1EjENS0_6memory15LoadWithoutCastENSI_16StoreWithoutCastEEEviT_T0_T2_T3_T4_T5_)
        /*00b8*/ 	.short	0x0380
        /*00ba*/ 	.short	0x0024


	//----- nvinfo : EIATTR_SW_WAR
	.align		4
.L_1583:
        /*00bc*/ 	.byte	0x04, 0x36
        /*00be*/ 	.short	(.L_1585 - .L_1584)
.L_1584:
        /*00c0*/ 	.word	0x00000008
.L_1585:


//--------------------- .nv.info._ZN2at6native29vectorized_elementwise_kernelILi2ENS0_13BinaryFunctorIN3c108BFloat16ES4_S4_ZZZNS0_15binary_internal21div_trunc_kernel_cudaERNS_18TensorIteratorBaseEENKUlvE1_clEvENKUlvE2_clEvEUlS4_S4_E_EESt5arrayIPcLm3EEEEviT0_T1_ --------------------------
	.section	.nv.info._ZN2at6native29vectorized_elementwise_kernelILi2ENS0_13BinaryFunctorIN3c108BFloat16ES4_S4_ZZZNS0_15binary_internal21div_trunc_kernel_cudaERNS_18TensorIteratorBaseEENKUlvE1_clEvENKUlvE2_clEvEUlS4_S4_E_EESt5arrayIPcLm3EEEEviT0_T1_,"",@"SHT_CUDA_INFO"
	.sectionflags	@""
	.align	4


	//----- nvinfo : EIATTR_CUDA_API_VERSION
	.align		4
        /*0000*/ 	.byte	0x04, 0x37
        /*0002*/ 	.short	(.L_1587 - .L_1586)
.L_1586:
        /*0004*/ 	.word	0x00000082


	//----- nvinfo : EIATTR_KPARAM_INFO
	.align		4
.L_1587:
        /*0008*/ 	.byte	0x04, 0x17
        /*000a*/ 	.short	(.L_1589 - .L_1588)
.L_1588:
        /*000c*/ 	.word	0x00000000
        /*0010*/ 	.short	0x0002
        /*0012*/ 	.short	0x0008
        /*0014*/ 	.byte	0x00, 0xf0, 0x61, 0x00


	//----- nvinfo : EIATTR_KPARAM_INFO
	.align		4
.L_1589:
        /*0018*/ 	.byte	0x04, 0x17
        /*001a*/ 	.short	(.L_1591 - .L_1590)
.L_1590:
        /*001c*/ 	.word	0x00000000
        /*0020*/ 	.short	0x0001
        /*0022*/ 	.short	0x0004
        /*0024*/ 	.byte	0x00, 0xf0, 0x05, 0x00


	//----- nvinfo : EIATTR_KPARAM_INFO
	.align		4
.L_1591:
        /*0028*/ 	.byte	0x04, 0x17
        /*002a*/ 	.short	(.L_1593 - .L_1592)
.L_1592:
        /*002c*/ 	.word	0x00000000
        /*0030*/ 	.short	0x0000
        /*0032*/ 	.short	0x0000
        /*0034*/ 	.byte	0x00, 0xf0, 0x11, 0x00


	//----- nvinfo : EIATTR_SPARSE_MMA_MASK
	.align		4
.L_1593:
        /*0038*/ 	.byte	0x03, 0x50
        /*003a*/ 	.short	0x0000


	//----- nvinfo : EIATTR_MAXREG_COUNT
	.align		4
        /*003c*/ 	.byte	0x03, 0x1b
        /*003e*/ 	.short	0x00ff


	//----- nvinfo : EIATTR_MERCURY_ISA_VERSION
	.align		4
        /*0040*/ 	.byte	0x03, 0x5f
        /*0042*/ 	.short	0x0101


	//----- nvinfo : EIATTR_VRC_CTA_INIT_COUNT
	.align		4
        /*0044*/ 	.byte	0x02, 0x4a
	.zero		1
	.zero		1


	//----- nvinfo : EIATTR_EXIT_INSTR_OFFSETS
	.align		4
        /*0048*/ 	.byte	0x04, 0x1c
        /*004a*/ 	.short	(.L_1595 - .L_1594)


	//   ....[0]....
.L_1594:
        /*004c*/ 	.word	0x00000e50


	//   ....[1]....
        /*0050*/ 	.word	0x00000ea0


	//   ....[2]....
        /*0054*/ 	.word	0x00001450


	//----- nvinfo : EIATTR_MAX_THREADS
	.align		4
.L_1595:
        /*0058*/ 	.byte	0x04, 0x05
        /*005a*/ 	.short	(.L_1597 - .L_1596)
.L_1596:
        /*005c*/ 	.word	0x00000080
        /*0060*/ 	.word	0x00000001
        /*0064*/ 	.word	0x00000001


	//----- nvinfo : EIATTR_CRS_STACK_SIZE
	.align		4
.L_1597:
        /*0068*/ 	.byte	0x04, 0x1e
        /*006a*/ 	.short	(.L_1599 - .L_1598)
.L_1598:
        /*006c*/ 	.word	0x00000000


	//----- nvinfo : EIATTR_CBANK_PARAM_SIZE
	.align		4
.L_1599:
        /*0070*/ 	.byte	0x03, 0x19
        /*0072*/ 	.short	0x0020


	//----- nvinfo : EIATTR_PARAM_CBANK
	.align		4
        /*0074*/ 	.byte	0x04, 0x0a
        /*0076*/ 	.short	(.L_1601 - .L_1600)
	.align		4
.L_1600:
        /*0078*/ 	.word	index@(.nv.constant0._ZN2at6native29vectorized_elementwise_kernelILi2ENS0_13BinaryFunctorIN3c108BFloat16ES4_S4_ZZZNS0_15binary_internal21div_trunc_kernel_cudaERNS_18TensorIteratorBaseEENKUlvE1_clEvENKUlvE2_clEvEUlS4_S4_E_EESt5arrayIPcLm3EEEEviT0_T1_)
        /*007c*/ 	.short	0x0380
        /*007e*/ 	.short	0x0020


	//----- nvinfo : EIATTR_SW_WAR
	.align		4
.L_1601:
        /*0080*/ 	.byte	0x04, 0x36
        /*0082*/ 	.short	(.L_1603 - .L_1602)
.L_1602:
        /*0084*/ 	.word	0x00000008
.L_1603:


//--------------------- .nv.info._ZN2at6native29vectorized_elementwise_kernelILi4ENS0_13BinaryFunctorIN3c108BFloat16ES4_S4_ZZZNS0_15binary_internal21div_trunc_kernel_cudaERNS_18TensorIteratorBaseEENKUlvE1_clEvENKUlvE2_clEvEUlS4_S4_E_EESt5arrayIPcLm3EEEEviT0_T1_ --------------------------
	.section	.nv.info._ZN2at6native29vectorized_elementwise_kernelILi4ENS0_13BinaryFunctorIN3c108BFloat16ES4_S4_ZZZNS0_15binary_internal21div_trunc_kernel_cudaERNS_18TensorIteratorBaseEENKUlvE1_clEvENKUlvE2_clEvEUlS4_S4_E_EESt5arrayIPcLm3EEEEviT0_T1_,"",@"SHT_CUDA_INFO"
	.sectionflags	@""
	.align	4


	//----- nvinfo : EIATTR_CUDA_API_VERSION
	.align		4
        /*0000*/ 	.byte	0x04, 0x37
        /*0002*/ 	.short	(.L_1605 - .L_1604)
.L_1604:
        /*0004*/ 	.word	0x00000082


	//----- nvinfo : EIATTR_KPARAM_INFO
	.align		4
.L_1605:
        /*0008*/ 	.byte	0x04, 0x17
        /*000a*/ 	.short	(.L_1607 - .L_1606)
.L_1606:
        /*000c*/ 	.word	0x00000000
        /*0010*/ 	.short	0x0002
        /*0012*/ 	.short	0x0008
        /*0014*/ 	.byte	0x00, 0xf0, 0x61, 0x00


	//----- nvinfo : EIATTR_KPARAM_INFO
	.align		4
.L_1607:
        /*0018*/ 	.byte	0x04, 0x17
        /*001a*/ 	.short	(.L_1609 - .L_1608)
.L_1608:
        /*001c*/ 	.word	0x00000000
        /*0020*/ 	.short	0x0001
        /*0022*/ 	.short	0x0004
        /*0024*/ 	.byte	0x00, 0xf0, 0x05, 0x00


	//----- nvinfo : EIATTR_KPARAM_INFO
	.align		4
.L_1609:
        /*0028*/ 	.byte	0x04, 0x17
        /*002a*/ 	.short	(.L_1611 - .L_1610)
.L_1610:
        /*002c*/ 	.word	0x00000000
        /*0030*/ 	.short	0x0000
        /*0032*/ 	.short	0x0000
        /*0034*/ 	.byte	0x00, 0xf0, 0x11, 0x00


	//----- nvinfo : EIATTR_SPARSE_MMA_MASK
	.align		4
.L_1611:
        /*0038*/ 	.byte	0x03, 0x50
        /*003a*/ 	.short	0x0000


	//----- nvinfo : EIATTR_MAXREG_COUNT
	.align		4
        /*003c*/ 	.byte	0x03, 0x1b
        /*003e*/ 	.short	0x00ff


	//----- nvinfo : EIATTR_MERCURY_ISA_VERSION
	.align		4
        /*0040*/ 	.byte	0x03, 0x5f
        /*0042*/ 	.short	0x0101


	//----- nvinfo : EIATTR_VRC_CTA_INIT_COUNT
	.align		4
        /*0044*/ 	.byte	0x02, 0x4a
	.zero		1
	.zero		1


	//----- nvinfo : EIATTR_EXIT_INSTR_OFFSETS
	.align		4
        /*0048*/ 	.byte	0x04, 0x1c
        /*004a*/ 	.short	(.L_1613 - .L_1612)


	//   ....[0]....
.L_1612:
        /*004c*/ 	.word	0x00000e50


	//   ....[1]....
        /*0050*/ 	.word	0x00000ea0


	//   ....[2]....
        /*0054*/ 	.word	0x000013f0


	//----- nvinfo : EIATTR_MAX_THREADS
	.align		4
.L_1613:
        /*0058*/ 	.byte	0x04, 0x05
        /*005a*/ 	.short	(.L_1615 - .L_1614)
.L_1614:
        /*005c*/ 	.word	0x00000080
        /*0060*/ 	.word	0x00000001
        /*0064*/ 	.word	0x00000001


	//----- nvinfo : EIATTR_CRS_STACK_SIZE
	.align		4
.L_1615:
        /*0068*/ 	.byte	0x04, 0x1e
        /*006a*/ 	.short	(.L_1617 - .L_1616)
.L_1616:
        /*006c*/ 	.word	0x00000000


	//----- nvinfo : EIATTR_CBANK_PARAM_SIZE
	.align		4
.L_1617:
        /*0070*/ 	.byte	0x03, 0x19
        /*0072*/ 	.short	0x0020


	//----- nvinfo : EIATTR_PARAM_CBANK
	.align		4
        /*0074*/ 	.byte	0x04, 0x0a
        /*0076*/ 	.short	(.L_1619 - .L_1618)
	.align		4
.L_1618:
        /*0078*/ 	.word	index@(.nv.constant0._ZN2at6native29vectorized_elementwise_kernelILi4ENS0_13BinaryFunctorIN3c108BFloat16ES4_S4_ZZZNS0_15binary_internal21div_trunc_kernel_cudaERNS_18TensorIteratorBaseEENKUlvE1_clEvENKUlvE2_clEvEUlS4_S4_E_EESt5arrayIPcLm3EEEEviT0_T1_)
        /*007c*/ 	.short	0x0380
        /*007e*/ 	.short	0x0020


	//----- nvinfo : EIATTR_SW_WAR
	.align		4
.L_1619:
        /*0080*/ 	.byte	0x04, 0x36
        /*0082*/ 	.short	(.L_1621 - .L_1620)
.L_1620:
        /*0084*/ 	.word	0x00000008
.L_1621:


//--------------------- .nv.info._ZN2at6native29vectorized_elementwise_kernelILi8ENS0_13BinaryFunctorIN3c108BFloat16ES4_S4_ZZZNS0_15binary_internal21div_trunc_kernel_cudaERNS_18TensorIteratorBaseEENKUlvE1_clEvENKUlvE2_clEvEUlS4_S4_E_EESt5arrayIPcLm3EEEEviT0_T1_ --------------------------
	.section	.nv.info._ZN2at6native29vectorized_elementwise_kernelILi8ENS0_13BinaryFunctorIN3c108BFloat16ES4_S4_ZZZNS0_15binary_internal21div_trunc_kernel_cudaERNS_18TensorIteratorBaseEENKUlvE1_clEvENKUlvE2_clEvEUlS4_S4_E_EESt5arrayIPcLm3EEEEviT0_T1_,"",@"SHT_CUDA_INFO"
	.sectionflags	@""
	.align	4


	//----- nvinfo : EIATTR_CUDA_API_VERSION
	.align		4
        /*0000*/ 	.byte	0x04, 0x37
        /*0002*/ 	.short	(.L_1623 - .L_1622)
.L_1622:
        /*0004*/ 	.word	0x00000082


	//----- nvinfo : EIATTR_KPARAM_INFO
	.align		4
.L_1623:
        /*0008*/ 	.byte	0x04, 0x17
        /*000a*/ 	.short	(.L_1625 - .L_1624)
.L_1624:
        /*000c*/ 	.word	0x00000000
        /*0010*/ 	.short	0x0002
        /*0012*/ 	.short	0x0008
        /*0014*/ 	.byte	0x00, 0xf0, 0x61, 0x00


	//----- nvinfo : EIATTR_KPARAM_INFO
	.align		4
.L_1625:
        /*0018*/ 	.byte	0x04, 0x17
        /*001a*/ 	.short	(.L_1627 - .L_1626)
.L_1626:
        /*001c*/ 	.word	0x00000000
        /*0020*/ 	.short	0x0001
        /*0022*/ 	.short	0x0004
        /*0024*/ 	.byte	0x00, 0xf0, 0x05, 0x00


	//----- nvinfo : EIATTR_KPARAM_INFO
	.align		4
.L_1627:
        /*0028*/ 	.byte	0x04, 0x17
        /*002a*/ 	.short	(.L_1629 - .L_1628)
.L_1628:
        /*002c*/ 	.word	0x00000000
        /*0030*/ 	.short	0x0000
        /*0032*/ 	.short	0x0000
        /*0034*/ 	.byte	0x00, 0xf0, 0x11, 0x00


	//----- nvinfo : EIATTR_SPARSE_MMA_MASK
	.align		4
.L_1629:
        /*0038*/ 	.byte	0x03, 0x50
        /*003a*/ 	.short	0x0000


	//----- nvinfo : EIATTR_MAXREG_COUNT
	.align		4
        /*003c*/ 	.byte	0x03, 0x1b
        /*003e*/ 	.short	0x00ff


	//----- nvinfo : EIATTR_MERCURY_ISA_VERSION
	.align		4
        /*0040*/ 	.byte	0x03, 0x5f
        /*0042*/ 	.short	0x0101


	//----- nvinfo : EIATTR_VRC_CTA_INIT_COUNT
	.align		4
        /*0044*/ 	.byte	0x02, 0x4a
	.zero		1
	.zero		1


	//----- nvinfo : EIATTR_EXIT_INSTR_OFFSETS
	.align		4
        /*0048*/ 	.byte	0x04, 0x1c
        /*004a*/ 	.short	(.L_1631 - .L_1630)


	//   ....[0]....
.L_1630:
        /*004c*/ 	.word	0x00000010


	//----- nvinfo : EIATTR_MAX_THREADS
	.align		4
.L_1631:
        /*0050*/ 	.byte	0x04, 0x05
        /*0052*/ 	.short	(.L_1633 - .L_1632)
.L_1632:
        /*0054*/ 	.word	0x00000080
        /*0058*/ 	.word	0x00000001
        /*005c*/ 	.word	0x00000001


	//----- nvinfo : EIATTR_CBANK_PARAM_SIZE
	.align		4
.L_1633:
        /*0060*/ 	.byte	0x03, 0x19
        /*0062*/ 	.short	0x0020


	//----- nvinfo : EIATTR_PARAM_CBANK
	.align		4
        /*0064*/ 	.byte	0x04, 0x0a
        /*0066*/ 	.short	(.L_1635 - .L_1634)
	.align		4
.L_1634:
        /*0068*/ 	.word	index@(.nv.constant0._ZN2at6native29vectorized_elementwise_kernelILi8ENS0_13BinaryFunctorIN3c108BFloat16ES4_S4_ZZZNS0_15binary_internal21div_trunc_kernel_cudaERNS_18TensorIteratorBaseEENKUlvE1_clEvENKUlvE2_clEvEUlS4_S4_E_EESt5arrayIPcLm3EEEEviT0_T1_)
        /*006c*/ 	.short	0x0380
        /*006e*/ 	.short	0x0020


	//----- nvinfo : EIATTR_SW_WAR
	.align		4
.L_1635:
        /*0070*/ 	.byte	0x04, 0x36
        /*0072*/ 	.short	(.L_1637 - .L_1636)
.L_1636:
        /*0074*/ 	.word	0x00000008
.L_1637:


//--------------------- .nv.info._ZN2at6native18elementwise_kernelILi128ELi4EZNS0_15gpu_kernel_implINS0_13BUnaryFunctorIN3c108BFloat16ES5_S5_ZZZNS0_15binary_internal21div_trunc_kernel_cudaERNS_18TensorIteratorBaseEENKUlvE1_clEvENKUlvE2_clEvEUlS5_S5_E_EEEEvS8_RKT_EUliE_EEviT1_ --------------------------
	.section	.nv.info._ZN2at6native18elementwise_kernelILi128ELi4EZNS0_15gpu_kernel_implINS0_13BUnaryFunctorIN3c108BFloat16ES5_S5_ZZZNS0_15binary_internal21div_trunc_kernel_cudaERNS_18TensorIteratorBaseEENKUlvE1_clEvENKUlvE2_clEvEUlS5_S5_E_EEEEvS8_RKT_EUliE_EEviT1_,"",@"SHT_CUDA_INFO"
	.sectionflags	@""
	.align	4


	//----- nvinfo : EIATTR_CUDA_API_VERSION
	.align		4
        /*0000*/ 	.byte	0x04, 0x37
        /*0002*/ 	.short	(.L_1639 - .L_1638)
.L_1638:
        /*0004*/ 	.word	0x00000082


	//----- nvinfo : EIATTR_KPARAM_INFO
	.align		4
.L_1639:
        /*0008*/ 	.byte	0x04, 0x17
        /*000a*/ 	.short	(.L_1641 - .L_1640)
.L_1640:
        /*000c*/ 	.word	0x00000000
        /*0010*/ 	.short	0x0001
        /*0012*/ 	.short	0x0008
        /*0014*/ 	.byte	0x00, 0xf0, 0x61, 0x08


	//----- nvinfo : EIATTR_KPARAM_INFO
	.align		4
.L_1641:
        /*0018*/ 	.byte	0x04, 0x17
        /*001a*/ 	.short	(.L_1643 - .L_1642)
.L_1642:
        /*001c*/ 	.word	0x00000000
        /*0020*/ 	.short	0x0000
        /*0022*/ 	.short	0x0000
        /*0024*/ 	.byte	0x00, 0xf0, 0x11, 0x00


	//----- nvinfo : EIATTR_SPARSE_MMA_MASK
	.align		4
.L_1643:
        /*0028*/ 	.byte	0x03, 0x50
        /*002a*/ 	.short	0x0000


	//----- nvinfo : EIATTR_MAXREG_COUNT
	.align		4
        /*002c*/ 	.byte	0x03, 0x1b
        /*002e*/ 	.short	0x0080


	//----- nvinfo : EIATTR_EXTERNS
	.align		4
        /*0030*/ 	.byte	0x04, 0x0f
        /*0032*/ 	.short	(.L_1645 - .L_1644)


	//   ....[0]....
	.align		4
.L_1644:
        /*0034*/ 	.word	index@(__assertfail)


	//----- nvinfo : EIATTR_MERCURY_ISA_VERSION
	.align		4
.L_1645:
        /*0038*/ 	.byte	0x03, 0x5f
        /*003a*/ 	.short	0x0101


	//----- nvinfo : EIATTR_VRC_CTA_INIT_COUNT
	.align		4
        /*003c*/ 	.byte	0x02, 0x4a
	.zero		1
	.zero		1


	//----- nvinfo : EIATTR_SYSCALL_OFFSETS
	.align		4
        /*0040*/ 	.byte	0x04, 0x46
        /*0042*/ 	.short	(.L_1647 - .L_1646)


	//   ....[0]....
.L_1646:
        /*0044*/ 	.word	0x000022a0


	//   ....[1]....
        /*0048*/ 	.word	0x00003200


	//   ....[2]....
        /*004c*/ 	.word	0x00005630


	//   ....[3]....
        /*0050*/ 	.word	0x000063e0


	//   ....[4]....
        /*0054*/ 	.word	0x00008900


	//   ....[5]....
        /*0058*/ 	.word	0x000096b0


	//   ....[6]....
        /*005c*/ 	.word	0x0000bbe0


	//   ....[7]....
        /*0060*/ 	.word	0x0000c960


	//----- nvinfo : EIATTR_EXIT_INSTR_OFFSETS
	.align		4
.L_1647:
        /*0064*/ 	.byte	0x04, 0x1c
        /*0066*/ 	.short	(.L_1649 - .L_1648)


	//   ....[0]....
.L_1648:
        /*0068*/ 	.word	0x00009970


	//   ....[1]....
        /*006c*/ 	.word	0x0000bde0


	//   ....[2]....
        /*0070*/ 	.word	0x0000be20


	//   ....[3]....
        /*0074*/ 	.word	0x0000bec0


	//   ....[4]....
        /*0078*/ 	.word	0x0000bf00


	//   ....[5]....
        /*007c*/ 	.word	0x0000bf40


	//   ....[6]....
        /*0080*/ 	.word	0x0000bfd0


	//   ....[7]....
        /*0084*/ 	.word	0x0000c010


	//   ....[8]....
        /*0088*/ 	.word	0x0000c0b0


	//   ....[9]....
        /*008c*/ 	.word	0x0000c100


	//   ....[10]....
        /*0090*/ 	.word	0x0000c150


	//   ....[11]....
        /*0094*/ 	.word	0x0000c230


	//   ....[12]....
        /*0098*/ 	.word	0x0000c3a0


	//   ....[13]....
        /*009c*/ 	.word	0x0000c510


	//   ....[14]....
        /*00a0*/ 	.word	0x0000c670


	//   ....[15]....
        /*00a4*/ 	.word	0x0000c6b0


	//   ....[16]....
        /*00a8*/ 	.word	0x0000c6f0


	//   ....[17]....
        /*00ac*/ 	.word	0x0000c7a0


	//   ....[18]....
        /*00b0*/ 	.word	0x0000c800


	//   ....[19]....
        /*00b4*/ 	.word	0x0000c970


	//   ....[20]....
        /*00b8*/ 	.word	0x0000ca80


	//   ....[21]....
        /*00bc*/ 	.word	0x0000cbc0


	//   ....[22]....
        /*00c0*/ 	.word	0x0000cbe0


	//----- nvinfo : EIATTR_MAX_THREADS
	.align		4
.L_1649:
        /*00c4*/ 	.byte	0x04, 0x05
        /*00c6*/ 	.short	(.L_1651 - .L_1650)
.L_1650:
        /*00c8*/ 	.word	0x00000080
        /*00cc*/ 	.word	0x00000001
        /*00d0*/ 	.word	0x00000001


	//----- nvinfo : EIATTR_CRS_STACK_SIZE
	.align		4
.L_1651:
        /*00d4*/ 	.byte	0x04, 0x1e
        /*00d6*/ 	.short	(.L_1653 - .L_1652)
.L_1652:
        /*00d8*/ 	.word	0x00000000


	//----- nvinfo : EIATTR_CBANK_PARAM_SIZE
	.align		4
.L_1653:
        /*00dc*/ 	.byte	0x03, 0x19
        /*00de*/ 	.short	0x0220


	//----- nvinfo : EIATTR_PARAM_CBANK
	.align		4
        /*00e0*/ 	.byte	0x04, 0x0a
        /*00e2*/ 	.short	(.L_1655 - .L_1654)
	.align		4
.L_1654:
        /*00e4*/ 	.word	index@(.nv.constant0._ZN2at6native18elementwise_kernelILi128ELi4EZNS0_15gpu_kernel_implINS0_13BUnaryFunctorIN3c108BFloat16ES5_S5_ZZZNS0_15binary_internal21div_trunc_kernel_cudaERNS_18TensorIteratorBaseEENKUlvE1_clEvENKUlvE2_clEvEUlS5_S5_E_EEEEvS8_RKT_EUliE_EEviT1_)
        /*00e8*/ 	.short	0x0380
        /*00ea*/ 	.short	0x0220


	//----- nvinfo : EIATTR_SW_WAR
	.align		4
.L_1655:
        /*00ec*/ 	.byte	0x04, 0x36
        /*00ee*/ 	.short	(.L_1657 - .L_1656)
.L_1656:
        /*00f0*/ 	.word	0x00000008
.L_1657:


//--------------------- .nv.info._ZN2at6native27unrolled_elementwise_kernelINS0_13BUnaryFunctorIN3c108BFloat16ES4_S4_ZZZNS0_15binary_internal21div_trunc_kernel_cudaERNS_18TensorIteratorBaseEENKUlvE1_clEvENKUlvE2_clEvEUlS4_S4_E_EESt5arrayIPcLm2EELi4E23TrivialOffsetCalculatorILi1EjESG_NS0_6memory12LoadWithCastILi1EEENSH_13StoreWithCastILi1EEEEEviT_T0_T2_T3_T4_T5_ --------------------------
	.section	.nv.info._ZN2at6native27unrolled_elementwise_kernelINS0_13BUnaryFunctorIN3c108BFloat16ES4_S4_ZZZNS0_15binary_internal21div_trunc_kernel_cudaERNS_18TensorIteratorBaseEENKUlvE1_clEvENKUlvE2_clEvEUlS4_S4_E_EESt5arrayIPcLm2EELi4E23TrivialOffsetCalculatorILi1EjESG_NS0_6memory12LoadWithCastILi1EEENSH_13StoreWithCastILi1EEEEEviT_T0_T2_T3_T4_T5_,"",@"SHT_CUDA_INFO"
	.sectionflags	@""
	.align	4


	//----- nvinfo : EIATTR_CUDA_API_VERSION
	.align		4
        /*0000*/ 	.byte	0x04, 0x37
        /*0002*/ 	.short	(.L_1659 - .L_1658)
.L_1658:
        /*0004*/ 	.word	0x00000082


	//----- nvinfo : EIATTR_KPARAM_INFO
	.align		4
.L_1659:
        /*0008*/ 	.byte	0x04, 0x17
        /*000a*/ 	.short	(.L_1661 - .L_1660)
.L_1660:
        /*000c*/ 	.word	0x00000000
        /*0010*/ 	.short	0x0006
        /*0012*/ 	.short	0x0024
        /*0014*/ 	.byte	0x00, 0xf0, 0x21, 0x00


	//----- nvinfo : EIATTR_KPARAM_INFO
	.align		4
.L_1661:
        /*0018*/ 	.byte	0x04, 0x17
        /*001a*/ 	.short	(.L_1663 - .L_1662)
.L_1662:
        /*001c*/ 	.word	0x00000000
        /*0020*/ 	.short	0x0005
        /*0022*/ 	.short	0x001c
        /*0024*/ 	.byte	0x00, 0xf0, 0x21, 0x00


	//----- nvinfo : EIATTR_KPARAM_INFO
	.align		4
.L_1663:
        /*0028*/ 	.byte	0x04, 0x17
        /*002a*/ 	.short	(.L_1665 - .L_1664)
.L_1664:
        /*002c*/ 	.word	0x00000000
        /*0030*/ 	.short	0x0004
        /*0032*/ 	.short	0x0019
        /*0034*/ 	.byte	0x00, 0xf0, 0x05, 0x00


	//----- nvinfo : EIATTR_KPARAM_INFO
	.align		4
.L_1665:
        /*0038*/ 	.byte	0x04, 0x17
        /*003a*/ 	.short	(.L_1667 - .L_1666)
.L_1666:
        /*003c*/ 	.word	0x00000000
        /*0040*/ 	.short	0x0003
        /*0042*/ 	.short	0x0018
        /*0044*/ 	.byte	0x00, 0xf0, 0x05, 0x00


	//----- nvinfo : EIATTR_KPARAM_INFO
	.align		4
.L_1667:
        /*0048*/ 	.byte	0x04, 0x17
        /*004a*/ 	.short	(.L_1669 - .L_1668)
.L_1668:
        /*004c*/ 	.word	0x00000000
        /*0050*/ 	.short	0x0002
        /*0052*/ 	.short	0x0008
        /*0054*/ 	.byte	0x00, 0xf0, 0x41, 0x00


	//----- nvinfo : EIATTR_KPARAM_INFO
	.align		4
.L_1669:
        /*0058*/ 	.byte	0x04, 0x17
        /*005a*/ 	.short	(.L_1671 - .L_1670)
.L_1670:
        /*005c*/ 	.word	0x00000000
        /*0060*/ 	.short	0x0001
        /*0062*/ 	.short	0x0004
        /*0064*/ 	.byte	0x00, 0xf0, 0x11, 0x00


	//----- nvinfo : EIATTR_KPARAM_INFO
	.align		4
.L_1671:
        /*0068*/ 	.byte	0x04, 0x17
        /*006a*/ 	.short	(.L_1673 - .L_1672)
.L_1672:
        /*006c*/ 	.word	0x00000000
        /*0070*/ 	.short	0x0000
        /*0072*/ 	.short	0x0000
        /*0074*/ 	.byte	0x00, 0xf0, 0x11, 0x00


	//----- nvinfo : EIATTR_SPARSE_MMA_MASK
	.align		4
.L_1673:
        /*0078*/ 	.byte	0x03, 0x50
        /*007a*/ 	.short	0x0000


	//----- nvinfo : EIATTR_MAXREG_COUNT
	.align		4
        /*007c*/ 	.byte	0x03, 0x1b
        /*007e*/ 	.short	0x00ff


	//----- nvinfo : EIATTR_EXTERNS
	.align		4
        /*0080*/ 	.byte	0x04, 0x0f
        /*0082*/ 	.short	(.L_1675 - .L_1674)


	//   ....[0]....
	.align		4
.L_1674:
        /*0084*/ 	.word	index@(__assertfail)


	//----- nvinfo : EIATTR_MERCURY_ISA_VERSION
	.align		4
.L_1675:
        /*0088*/ 	.byte	0x03, 0x5f
        /*008a*/ 	.short	0x0101


	//----- nvinfo : EIATTR_VRC_CTA_INIT_COUNT
	.align		4
        /*008c*/ 	.byte	0x02, 0x4a
	.zero		1
	.zero		1


	//----- nvinfo : EIATTR_SYSCALL_OFFSETS
	.align		4
        /*0090*/ 	.byte	0x04, 0x46
        /*0092*/ 	.short	(.L_1677 - .L_1676)


	//   ....[0]....
.L_1676:
        /*0094*/ 	.word	0x00001080


	//   ....[1]....
        /*0098*/ 	.word	0x000022e0


	//   ....[2]....
        /*009c*/ 	.word	0x00003480


	//   ....[3]....
        /*00a0*/ 	.word	0x00004530


	//   ....[4]....
        /*00a4*/ 	.word	0x00005780


	//   ....[5]....
        /*00a8*/ 	.word	0x00006660


	//   ....[6]....
        /*00ac*/ 	.word	0x000075e0


	//   ....[7]....
        /*00b0*/ 	.word	0x00008560


	//----- nvinfo : EIATTR_EXIT_INSTR_OFFSETS
	.align		4
.L_1677:
        /*00b4*/ 	.byte	0x04, 0x1c
        /*00b6*/ 	.short	(.L_1679 - .L_1678)


	//   ....[0]....
.L_1678:
        /*00b8*/ 	.word	0x00007890


	//   ....[1]....
        /*00bc*/ 	.word	0x000079e0


	//   ....[2]....
        /*00c0*/ 	.word	0x00007a20


	//   ....[3]....
        /*00c4*/ 	.word	0x00007ac0


	//   ....[4]....
        /*00c8*/ 	.word	0x00007b00


	//   ....[5]....
        /*00cc*/ 	.word	0x00007b40


	//   ....[6]....
        /*00d0*/ 	.word	0x00007bd0


	//   ....[7]....
        /*00d4*/ 	.word	0x00007c10


	//   ....[8]....
        /*00d8*/ 	.word	0x00007cb0


	//   ....[9]....
        /*00dc*/ 	.word	0x00007d00


	//   ....[10]....
        /*00e0*/ 	.word	0x00007d50


	//   ....[11]....
        /*00e4*/ 	.word	0x00007e30


	//   ....[12]....
        /*00e8*/ 	.word	0x00007fa0


	//   ....[13]....
        /*00ec*/ 	.word	0x00008110


	//   ....[14]....
        /*00f0*/ 	.word	0x00008270


	//   ....[15]....
        /*00f4*/ 	.word	0x000082b0


	//   ....[16]....
        /*00f8*/ 	.word	0x000082f0


	//   ....[17]....
        /*00fc*/ 	.word	0x000083a0


	//   ....[18]....
        /*0100*/ 	.word	0x00008400


	//   ....[19]....
        /*0104*/ 	.word	0x00008570


	//   ....[20]....
        /*0108*/ 	.word	0x00008680


	//   ....[21]....
        /*010c*/ 	.word	0x000087c0


	//   ....[22]....
        /*0110*/ 	.word	0x000087e0


	//----- nvinfo : EIATTR_MAX_THREADS
	.align		4
.L_1679:
        /*0114*/ 	.byte	0x04, 0x05
        /*0116*/ 	.short	(.L_1681 - .L_1680)
.L_1680:
        /*0118*/ 	.word	0x00000080
        /*011c*/ 	.word	0x00000001
        /*0120*/ 	.word	0x00000001


	//----- nvinfo : EIATTR_CRS_STACK_SIZE
	.align		4
.L_1681:
        /*0124*/ 	.byte	0x04, 0x1e
        /*0126*/ 	.short	(.L_1683 - .L_1682)
.L_1682:
        /*0128*/ 	.word	0x00000000


	//----- nvinfo : EIATTR_CBANK_PARAM_SIZE
	.align		4
.L_1683:
        /*012c*/ 	.byte	0x03, 0x19
        /*012e*/ 	.short	0x002c


	//----- nvinfo : EIATTR_PARAM_CBANK
	.align		4
        /*0130*/ 	.byte	0x04, 0x0a
        /*0132*/ 	.short	(.L_1685 - .L_1684)
	.align		4
.L_1684:
        /*0134*/ 	.word	index@(.nv.constant0._ZN2at6native27unrolled_elementwise_kernelINS0_13BUnaryFunctorIN3c108BFloat16ES4_S4_ZZZNS0_15binary_internal21div_trunc_kernel_cudaERNS_18TensorIteratorBaseEENKUlvE1_clEvENKUlvE2_clEvEUlS4_S4_E_EESt5arrayIPcLm2EELi4E23TrivialOffsetCalculatorILi1EjESG_NS0_6memory12LoadWithCastILi1EEENSH_13StoreWithCastILi1EEEEEviT_T0_T2_T3_T4_T5_)
        /*0138*/ 	.short	0x0380
        /*013a*/ 	.short	0x002c


	//----- nvinfo : EIATTR_SW_WAR
	.align		4
.L_1685:
        /*013c*/ 	.byte	0x04, 0x36
        /*013e*/ 	.short	(.L_1687 - .L_1686)
.L_1686:
        /*0140*/ 	.word	0x00000008
.L_1687:


//--------------------- .nv.info._ZN2at6native18elementwise_kernelILi128ELi4EZNS0_22gpu_kernel_impl_nocastINS0_13BUnaryFunctorIN3c108BFloat16ES5_S5_ZZZNS0_15binary_internal21div_trunc_kernel_cudaERNS_18TensorIteratorBaseEENKUlvE1_clEvENKUlvE2_clEvEUlS5_S5_E_EEEEvS8_RKT_EUliE_EEviT1_ --------------------------
	.section	.nv.info._ZN2at6native18elementwise_kernelILi128ELi4EZNS0_22gpu_kernel_impl_nocastINS0_13BUnaryFunctorIN3c108BFloat16ES5_S5_ZZZNS0_15binary_internal21div_trunc_kernel_cudaERNS_18TensorIteratorBaseEENKUlvE1_clEvENKUlvE2_clEvEUlS5_S5_E_EEEEvS8_RKT_EUliE_EEviT1_,"",@"SHT_CUDA_INFO"
	.sectionflags	@""
	.align	4


	//----- nvinfo : EIATTR_CUDA_API_VERSION
	.align		4
        /*0000*/ 	.byte	0x04, 0x37
        /*0002*/ 	.short	(.L_1689 - .L_1688)
.L_1688:
        /*0004*/ 	.word	0x00000082


	//----- nvinfo : EIATTR_KPARAM_INFO
	.align		4
.L_1689:
        /*0008*/ 	.byte	0x04, 0x17
        /*000a*/ 	.short	(.L_1691 - .L_1690)
.L_1690:
        /*000c*/ 	.word	0x00000000
        /*0010*/ 	.short	0x0001
        /*0012*/ 	.short	0x0008
        /*0014*/ 	.byte	0x00, 0xf0, 0x61, 0x08


	//----- nvinfo : EIATTR_KPARAM_INFO
	.align		4
.L_1691:
        /*0018*/ 	.byte	0x04, 0x17
        /*001a*/ 	.short	(.L_1693 - .L_1692)
.L_1692:
        /*001c*/ 	.word	0x00000000
        /*0020*/ 	.short	0x0000
        /*0022*/ 	.short	0x0000
        /*0024*/ 	.byte	0x00, 0xf0, 0x11, 0x00


	//----- nvinfo : EIATTR_SPARSE_MMA_MASK
	.align		4
.L_1693:
        /*0028*/ 	.byte	0x03, 0x50
        /*002a*/ 	.short	0x0000


	//----- nvinfo : EIATTR_MAXREG_COUNT
	.align		4
        /*002c*/ 	.byte	0x03, 0x1b
        /*002e*/ 	.short	0x0080


	//----- nvinfo : EIATTR_MERCURY_ISA_VERSION
	.align		4
        /*0030*/ 	.byte	0x03, 0x5f
        /*0032*/ 	.short	0x0101


	//----- nvinfo : EIATTR_VRC_CTA_INIT_COUNT
	.align		4
        /*0034*/ 	.byte	0x02, 0x4a
	.zero		1
	.zero		1


	//----- nvinfo : EIATTR_EXIT_INSTR_OFFSETS
	.align		4
        /*0038*/ 	.byte	0x04, 0x1c
        /*003a*/ 	.short	(.L_1695 - .L_1694)


	//   ....[0]....
.L_1694:
        /*003c*/ 	.word	0x00000400


	//   ....[1]....
        /*0040*/ 	.word	0x000004d0


	//   ....[2]....
        /*0044*/ 	.word	0x000040e0


	//   ....[3]....
        /*0048*/ 	.word	0x00005480


	//----- nvinfo : EIATTR_MAX_THREADS
	.align		4
.L_1695:
        /*004c*/ 	.byte	0x04, 0x05
        /*004e*/ 	.short	(.L_1697 - .L_1696)
.L_1696:
        /*0050*/ 	.word	0x00000080
        /*0054*/ 	.word	0x00000001
        /*0058*/ 	.word	0x00000001


	//----- nvinfo : EIATTR_CRS_STACK_SIZE
	.align		4
.L_1697:
        /*005c*/ 	.byte	0x04, 0x1e
        /*005e*/ 	.short	(.L_1699 - .L_1698)
.L_1698:
        /*0060*/ 	.word	0x00000000


	//----- nvinfo : EIATTR_CBANK_PARAM_SIZE
	.align		4
.L_1699:
        /*0064*/ 	.byte	0x03, 0x19
        /*0066*/ 	.short	0x0220


	//----- nvinfo : EIATTR_PARAM_CBANK
	.align		4
        /*0068*/ 	.byte	0x04, 0x0a
        /*006a*/ 	.short	(.L_1701 - .L_1700)
	.align		4
.L_1700:
        /*006c*/ 	.word	index@(.nv.constant0._ZN2at6native18elementwise_kernelILi128ELi4EZNS0_22gpu_kernel_impl_nocastINS0_13BUnaryFunctorIN3c108BFloat16ES5_S5_ZZZNS0_15binary_internal21div_trunc_kernel_cudaERNS_18TensorIteratorBaseEENKUlvE1_clEvENKUlvE2_clEvEUlS5_S5_E_EEEEvS8_RKT_EUliE_EEviT1_)
        /*0070*/ 	.short	0x0380
        /*0072*/ 	.short	0x0220


	//----- nvinfo : EIATTR_SW_WAR
	.align		4
.L_1701:
        /*0074*/ 	.byte	0x04, 0x36
        /*0076*/ 	.short	(.L_1703 - .L_1702)
.L_1702:
        /*0078*/ 	.word	0x00000008
.L_1703:


//--------------------- .nv.info._ZN2at6native27unrolled_elementwise_kernelINS0_13BUnaryFunctorIN3c108BFloat16ES4_S4_ZZZNS0_15binary_internal21div_trunc_kernel_cudaERNS_18TensorIteratorBaseEENKUlvE1_clEvENKUlvE2_clEvEUlS4_S4_E_EESt5arrayIPcLm2EELi4E23TrivialOffsetCalculatorILi1EjESG_NS0_6memory15LoadWithoutCastENSH_16StoreWithoutCastEEEviT_T0_T2_T3_T4_T5_ --------------------------
	.section	.nv.info._ZN2at6native27unrolled_elementwise_kernelINS0_13BUnaryFunctorIN3c108BFloat16ES4_S4_ZZZNS0_15binary_internal21div_trunc_kernel_cudaERNS_18TensorIteratorBaseEENKUlvE1_clEvENKUlvE2_clEvEUlS4_S4_E_EESt5arrayIPcLm2EELi4E23TrivialOffsetCalculatorILi1EjESG_NS0_6memory15LoadWithoutCastENSH_16StoreWithoutCastEEEviT_T0_T2_T3_T4_T5_,"",@"SHT_CUDA_INFO"
	.sectionflags	@""
	.align	4


	//----- nvinfo : EIATTR_CUDA_API_VERSION
	.align		4
        /*0000*/ 	.byte	0x04, 0x37
        /*0002*/ 	.short	(.L_1705 - .L_1704)
.L_1704:
        /*0004*/ 	.word	0x00000082


	//----- nvinfo : EIATTR_KPARAM_INFO
	.align		4
.L_1705:
        /*0008*/ 	.byte	0x04, 0x17
        /*000a*/ 	.short	(.L_1707 - .L_1706)
.L_1706:
        /*000c*/ 	.word	0x00000000
        /*0010*/ 	.short	0x0006
        /*0012*/ 	.short	0x001b
        /*0014*/ 	.byte	0x00, 0xf0, 0x05, 0x00


	//----- nvinfo : EIATTR_KPARAM_INFO
	.align		4
.L_1707:
        /*0018*/ 	.byte	0x04, 0x17
        /*001a*/ 	.short	(.L_1709 - .L_1708)
.L_1708:
        /*001c*/ 	.word	0x00000000
        /*0020*/ 	.short	0x0005
        /*0022*/ 	.short	0x001a
        /*0024*/ 	.byte	0x00, 0xf0, 0x05, 0x00


	//----- nvinfo : EIATTR_KPARAM_INFO
	.align		4
.L_1709:
        /*0028*/ 	.byte	0x04, 0x17
        /*002a*/ 	.short	(.L_1711 - .L_1710)
.L_1710:
        /*002c*/ 	.word	0x00000000
        /*0030*/ 	.short	0x0004
        /*0032*/ 	.short	0x0019
        /*0034*/ 	.byte	0x00, 0xf0, 0x05, 0x00


	//----- nvinfo : EIATTR_KPARAM_INFO
	.align		4
.L_1711:
        /*0038*/ 	.byte	0x04, 0x17
        /*003a*/ 	.short	(.L_1713 - .L_1712)
.L_1712:
        /*003c*/ 	.word	0x00000000
        /*0040*/ 	.short	0x0003
        /*0042*/ 	.short	0x0018
        /*0044*/ 	.byte	0x00, 0xf0, 0x05, 0x00


	//----- nvinfo : EIATTR_KPARAM_INFO
	.align		4
.L_1713:
        /*0048*/ 	.byte	0x04, 0x17
        /*004a*/ 	.short	(.L_1715 - .L_1714)
.L_1714:
        /*004c*/ 	.word	0x00000000
        /*0050*/ 	.short	0x0002
        /*0052*/ 	.short	0x0008
        /*0054*/ 	.byte	0x00, 0xf0, 0x41, 0x00


	//----- nvinfo : EIATTR_KPARAM_INFO
	.align		4
.L_1715:
        /*0058*/ 	.byte	0x04, 0x17
        /*005a*/ 	.short	(.L_1717 - .L_1716)
.L_1716:
        /*005c*/ 	.word	0x00000000
        /*0060*/ 	.short	0x0001
        /*0062*/ 	.short	0x0004
        /*0064*/ 	.byte	0x00, 0xf0, 0x11, 0x00


	//----- nvinfo : EIATTR_KPARAM_INFO
	.align		4
.L_1717:
        /*0068*/ 	.byte	0x04, 0x17
        /*006a*/ 	.short	(.L_1719 - .L_1718)
.L_1718:
        /*006c*/ 	.word	0x00000000
        /*0070*/ 	.short	0x0000
        /*0072*/ 	.short	0x0000
        /*0074*/ 	.byte	0x00, 0xf0, 0x11, 0x00


	//----- nvinfo : EIATTR_SPARSE_MMA_MASK
	.align		4
.L_1719:
        /*0078*/ 	.byte	0x03, 0x50
        /*007a*/ 	.short	0x0000


	//----- nvinfo : EIATTR_MAXREG_COUNT
	.align		4
        /*007c*/ 	.byte	0x03, 0x1b
        /*007e*/ 	.short	0x00ff


	//----- nvinfo : EIATTR_MERCURY_ISA_VERSION
	.align		4
        /*0080*/ 	.byte	0x03, 0x5f
        /*0082*/ 	.short	0x0101


	//----- nvinfo : EIATTR_VRC_CTA_INIT_COUNT
	.align		4
        /*0084*/ 	.byte	0x02, 0x4a
	.zero		1
	.zero		1


	//----- nvinfo : EIATTR_EXIT_INSTR_OFFSETS
	.align		4
        /*0088*/ 	.byte	0x04, 0x1c
        /*008a*/ 	.short	(.L_1721 - .L_1720)


	//   ....[0]....
.L_1720:
        /*008c*/ 	.word	0x000005d0


	//   ....[1]....
        /*0090*/ 	.word	0x00000650


	//----- nvinfo : EIATTR_MAX_THREADS
	.align		4
.L_1721:
        /*0094*/ 	.byte	0x04, 0x05
        /*0096*/ 	.short	(.L_1723 - .L_1722)
.L_1722:
        /*0098*/ 	.word	0x00000080
        /*009c*/ 	.word	0x00000001
        /*00a0*/ 	.word	0x00000001


	//----- nvinfo : EIATTR_CRS_STACK_SIZE
	.align		4
.L_1723:
        /*00a4*/ 	.byte	0x04, 0x1e
        /*00a6*/ 	.short	(.L_1725 - .L_1724)
.L_1724:
        /*00a8*/ 	.word	0x00000000


	//----- nvinfo : EIATTR_CBANK_PARAM_SIZE
	.align		4
.L_1725:
        /*00ac*/ 	.byte	0x03, 0x19
        /*00ae*/ 	.short	0x001c


	//----- nvinfo : EIATTR_PARAM_CBANK
	.align		4
        /*00b0*/ 	.byte	0x04, 0x0a
        /*00b2*/ 	.short	(.L_1727 - .L_1726)
	.align		4
.L_1726:
        /*00b4*/ 	.word	index@(.nv.constant0._ZN2at6native27unrolled_elementwise_kernelINS0_13BUnaryFunctorIN3c108BFloat16ES4_S4_ZZZNS0_15binary_internal21div_trunc_kernel_cudaERNS_18TensorIteratorBaseEENKUlvE1_clEvENKUlvE2_clEvEUlS4_S4_E_EESt5arrayIPcLm2EELi4E23TrivialOffsetCalculatorILi1EjESG_NS0_6memory15LoadWithoutCastENSH_16StoreWithoutCastEEEviT_T0_T2_T3_T4_T5_)
        /*00b8*/ 	.short	0x0380
        /*00ba*/ 	.short	0x001c


	//----- nvinfo : EIATTR_SW_WAR
	.align		4
.L_1727:
        /*00bc*/ 	.byte	0x04, 0x36
        /*00be*/ 	.short	(.L_1729 - .L_1728)
.L_1728:
        /*00c0*/ 	.word	0x00000008
.L_1729:


//--------------------- .nv.info._ZN2at6native29vectorized_elementwise_kernelILi2ENS0_13BUnaryFunctorIN3c108BFloat16ES4_S4_ZZZNS0_15binary_internal21div_trunc_kernel_cudaERNS_18TensorIteratorBaseEENKUlvE1_clEvENKUlvE2_clEvEUlS4_S4_E_EESt5arrayIPcLm2EEEEviT0_T1_ --------------------------
	.section	.nv.info._ZN2at6native29vectorized_elementwise_kernelILi2ENS0_13BUnaryFunctorIN3c108BFloat16ES4_S4_ZZZNS0_15binary_internal21div_trunc_kernel_cudaERNS_18TensorIteratorBaseEENKUlvE1_clEvENKUlvE2_clEvEUlS4_S4_E_EESt5arrayIPcLm2EEEEviT0_T1_,"",@"SHT_CUDA_INFO"
	.sectionflags	@""
	.align	4


	//----- nvinfo : EIATTR_CUDA_API_VERSION
	.align		4
        /*0000*/ 	.byte	0x04, 0x37
        /*0002*/ 	.short	(.L_1731 - .L_1730)
.L_1730:
        /*0004*/ 	.word	0x00000082


	//----- nvinfo : EIATTR_KPARAM_INFO
	.align		4
.L_1731:
        /*0008*/ 	.byte	0x04, 0x17
        /*000a*/ 	.short	(.L_1733 - .L_1732)
.L_1732:
        /*000c*/ 	.word	0x00000000
        /*0010*/ 	.short	0x0002
        /*0012*/ 	.short	0x0008
        /*0014*/ 	.byte	0x00, 0xf0, 0x41, 0x00


	//----- nvinfo : EIATTR_KPARAM_INFO
	.align		4
.L_1733:
        /*0018*/ 	.byte	0x04, 0x17
        /*001a*/ 	.short	(.L_1735 - .L_1734)
.L_1734:
        /*001c*/ 	.word	0x00000000
        /*0020*/ 	.short	0x0001
        /*0022*/ 	.short	0x0004
        /*0024*/ 	.byte	0x00, 0xf0, 0x11, 0x00


	//----- nvinfo : EIATTR_KPARAM_INFO
	.align		4
.L_1735:
        /*0028*/ 	.byte	0x04, 0x17
        /*002a*/ 	.short	(.L_1737 - .L_1736)
.L_1736:
        /*002c*/ 	.word	0x00000000
        /*0030*/ 	.short	0x0000
        /*0032*/ 	.short	0x0000
        /*0034*/ 	.byte	0x00, 0xf0, 0x11, 0x00


	//----- nvinfo : EIATTR_SPARSE_MMA_MASK
	.align		4
.L_1737:
        /*0038*/ 	.byte	0x03, 0x50
        /*003a*/ 	.short	0x0000


	//----- nvinfo : EIATTR_MAXREG_COUNT
	.align		4
        /*003c*/ 	.byte	0x03, 0x1b
        /*003e*/ 	.short	0x00ff


	//----- nvinfo : EIATTR_MERCURY_ISA_VERSION
	.align		4
        /*0040*/ 	.byte	0x03, 0x5f
        /*0042*/ 	.short	0x0101


	//----- nvinfo : EIATTR_VRC_CTA_INIT_COUNT
	.align		4
        /*0044*/ 	.byte	0x02, 0x4a
	.zero		1
	.zero		1


	//----- nvinfo : EIATTR_EXIT_INSTR_OFFSETS
	.align		4
        /*0048*/ 	.byte	0x04, 0x1c
        /*004a*/ 	.short	(.L_1739 - .L_1738)


	//   ....[0]....
.L_1738:
        /*004c*/ 	.word	0x00000c60


	//   ....[1]....
        /*0050*/ 	.word	0x00000cb0


	//   ....[2]....
        /*0054*/ 	.word	0x000010d0


	//----- nvinfo : EIATTR_MAX_THREADS
	.align		4
.L_1739:
        /*0058*/ 	.byte	0x04, 0x05
        /*005a*/ 	.short	(.L_1741 - .L_1740)
.L_1740:
        /*005c*/ 	.word	0x00000080
        /*0060*/ 	.word	0x00000001
        /*0064*/ 	.word	0x00000001


	//----- nvinfo : EIATTR_CRS_STACK_SIZE
	.align		4
.L_1741:
        /*0068*/ 	.byte	0x04, 0x1e
        /*006a*/ 	.short	(.L_1743 - .L_1742)
.L_1742:
        /*006c*/ 	.word	0x00000000


	//----- nvinfo : EIATTR_CBANK_PARAM_SIZE
	.align		4
.L_1743:
        /*0070*/ 	.byte	0x03, 0x19
        /*0072*/ 	.short	0x0018


	//----- nvinfo : EIATTR_PARAM_CBANK
	.align		4
        /*0074*/ 	.byte	0x04, 0x0a
        /*0076*/ 	.short	(.L_1745 - .L_1744)
	.align		4
.L_1744:
        /*0078*/ 	.word	index@(.nv.constant0._ZN2at6native29vectorized_elementwise_kernelILi2ENS0_13BUnaryFunctorIN3c108BFloat16ES4_S4_ZZZNS0_15binary_internal21div_trunc_kernel_cudaERNS_18TensorIteratorBaseEENKUlvE1_clEvENKUlvE2_clEvEUlS4_S4_E_EESt5arrayIPcLm2EEEEviT0_T1_)
        /*007c*/ 	.short	0x0380
        /*007e*/ 	.short	0x0018


	//----- nvinfo : EIATTR_SW_WAR
	.align		4
.L_1745:
        /*0080*/ 	.byte	0x04, 0x36
        /*0082*/ 	.short	(.L_1747 - .L_1746)
.L_1746:
        /*0084*/ 	.word	0x00000008
.L_1747:


//--------------------- .nv.info._ZN2at6native29vectorized_elementwise_kernelILi4ENS0_13BUnaryFunctorIN3c108BFloat16ES4_S4_ZZZNS0_15binary_internal21div_trunc_kernel_cudaERNS_18TensorIteratorBaseEENKUlvE1_clEvENKUlvE2_clEvEUlS4_S4_E_EESt5arrayIPcLm2EEEEviT0_T1_ --------------------------
	.section	.nv.info._ZN2at6native29vectorized_elementwise_kernelILi4ENS0_13BUnaryFunctorIN3c108BFloat16ES4_S4_ZZZNS0_15binary_internal21div_trunc_kernel_cudaERNS_18TensorIteratorBaseEENKUlvE1_clEvENKUlvE2_clEvEUlS4_S4_E_EESt5arrayIPcLm2EEEEviT0_T1_,"",@"SHT_CUDA_INFO"
	.sectionflags	@""
	.align	4


	//----- nvinfo : EIATTR_CUDA_API_VERSION
	.align		4
        /*0000*/ 	.byte	0x04, 0x37
        /*0002*/ 	.short	(.L_1749 - .L_1748)
.L_1748:
        /*0004*/ 	.word	0x00000082


	//----- nvinfo : EIATTR_KPARAM_INFO
	.align		4
.L_1749:
        /*0008*/ 	.byte	0x04, 0x17
        /*000a*/ 	.short	(.L_1751 - .L_1750)
.L_1750:
        /*000c*/ 	.word	0x00000000
        /*0010*/ 	.short	0x0002
        /*0012*/ 	.short	0x0008
        /*0014*/ 	.byte	0x00, 0xf0, 0x41, 0x00


	//----- nvinfo : EIATTR_KPARAM_INFO
	.align		4
.L_1751:
        /*0018*/ 	.byte	0x04, 0x17
        /*001a*/ 	.short	(.L_1753 - .L_1752)
.L_1752:
        /*001c*/ 	.word	0x00000000
        /*0020*/ 	.short	0x0001
        /*0022*/ 	.short	0x0004
        /*0024*/ 	.byte	0x00, 0xf0, 0x11, 0x00


	//----- nvinfo : EIATTR_KPARAM_INFO
	.align		4
.L_1753:
        /*0028*/ 	.byte	0x04, 0x17
        /*002a*/ 	.short	(.L_1755 - .L_1754)
.L_1754:
        /*002c*/ 	.word	0x00000000
        /*0030*/ 	.short	0x0000
        /*0032*/ 	.short	0x0000
        /*0034*/ 	.byte	0x00, 0xf0, 0x11, 0x00


	//----- nvinfo : EIATTR_SPARSE_MMA_MASK
	.align		4
.L_1755:
        /*0038*/ 	.byte	0x03, 0x50
        /*003a*/ 	.short	0x0000


	//----- nvinfo : EIATTR_MAXREG_COUNT
	.align		4
        /*003c*/ 	.byte	0x03, 0x1b
        /*003e*/ 	.short	0x00ff


	//----- nvinfo : EIATTR_MERCURY_ISA_VERSION
	.align		4
        /*0040*/ 	.byte	0x03, 0x5f
        /*0042*/ 	.short	0x0101


	//----- nvinfo : EIATTR_VRC_CTA_INIT_COUNT
	.align		4
        /*0044*/ 	.byte	0x02, 0x4a
	.zero		1
	.zero		1


	//----- nvinfo : EIATTR_EXIT_INSTR_OFFSETS
	.align		4
        /*0048*/ 	.byte	0x04, 0x1c
        /*004a*/ 	.short	(.L_1757 - .L_1756)


	//   ....[0]....
.L_1756:
        /*004c*/ 	.word	0x00000c60


	//   ....[1]....
        /*0050*/ 	.word	0x00000cb0


	//   ....[2]....
        /*0054*/ 	.word	0x00001090


	//----- nvinfo : EIATTR_MAX_THREADS
	.align		4
.L_1757:
        /*0058*/ 	.byte	0x04, 0x05
        /*005a*/ 	.short	(.L_1759 - .L_1758)
.L_1758:
        /*005c*/ 	.word	0x00000080
        /*0060*/ 	.word	0x00000001
        /*0064*/ 	.word	0x00000001


	//----- nvinfo : EIATTR_CRS_STACK_SIZE
	.align		4
.L_1759:
        /*0068*/ 	.byte	0x04, 0x1e
        /*006a*/ 	.short	(.L_1761 - .L_1760)
.L_1760:
        /*006c*/ 	.word	0x00000000


	//----- nvinfo : EIATTR_CBANK_PARAM_SIZE
	.align		4
.L_1761:
        /*0070*/ 	.byte	0x03, 0x19
        /*0072*/ 	.short	0x0018


	//----- nvinfo : EIATTR_PARAM_CBANK
	.align		4
        /*0074*/ 	.byte	0x04, 0x0a
        /*0076*/ 	.short	(.L_1763 - .L_1762)
	.align		4
.L_1762:
        /*0078*/ 	.word	index@(.nv.constant0._ZN2at6native29vectorized_elementwise_kernelILi4ENS0_13BUnaryFunctorIN3c108BFloat16ES4_S4_ZZZNS0_15binary_internal21div_trunc_kernel_cudaERNS_18TensorIteratorBaseEENKUlvE1_clEvENKUlvE2_clEvEUlS4_S4_E_EESt5arrayIPcLm2EEEEviT0_T1_)
        /*007c*/ 	.short	0x0380
        /*007e*/ 	.short	0x0018


	//----- nvinfo : EIATTR_SW_WAR
	.align		4
.L_1763:
        /*0080*/ 	.byte	0x04, 0x36
        /*0082*/ 	.short	(.L_1765 - .L_1764)
.L_1764:
        /*0084*/ 	.word	0x00000008
.L_1765:


//--------------------- .nv.info._ZN2at6native29vectorized_elementwise_kernelILi8ENS0_13BUnaryFunctorIN3c108BFloat16ES4_S4_ZZZNS0_15binary_internal21div_trunc_kernel_cudaERNS_18TensorIteratorBaseEENKUlvE1_clEvENKUlvE2_clEvEUlS4_S4_E_EESt5arrayIPcLm2EEEEviT0_T1_ --------------------------
	.section	.nv.info._ZN2at6native29vectorized_elementwise_kernelILi8ENS0_13BUnaryFunctorIN3c108BFloat16ES4_S4_ZZZNS0_15binary_internal21div_trunc_kernel_cudaERNS_18TensorIteratorBaseEENKUlvE1_clEvENKUlvE2_clEvEUlS4_S4_E_EESt5arrayIPcLm2EEEEviT0_T1_,"",@"SHT_CUDA_INFO"
	.sectionflags	@""
	.align	4


	//----- nvinfo : EIATTR_CUDA_API_VERSION
	.align		4
        /*0000*/ 	.byte	0x04, 0x37
        /*0002*/ 	.short	(.L_1767 - .L_1766)
.L_1766:
        /*0004*/ 	.word	0x00000082


	//----- nvinfo : EIATTR_KPARAM_INFO
	.align		4
.L_1767:
        /*0008*/ 	.byte	0x04, 0x17
        /*000a*/ 	.short	(.L_1769 - .L_1768)
.L_1768:
        /*000c*/ 	.word	0x00000000
        /*0010*/ 	.short	0x0002
        /*0012*/ 	.short	0x0008
        /*0014*/ 	.byte	0x00, 0xf0, 0x41, 0x00


	//----- nvinfo : EIATTR_KPARAM_INFO
	.align		4
.L_1769:
        /*0018*/ 	.byte	0x04, 0x17
        /*001a*/ 	.short	(.L_1771 - .L_1770)
.L_1770:
        /*001c*/ 	.word	0x00000000
        /*0020*/ 	.short	0x0001
        /*0022*/ 	.short	0x0004
        /*0024*/ 	.byte	0x00, 0xf0, 0x11, 0x00


	//----- nvinfo : EIATTR_KPARAM_INFO
	.align		4
.L_1771:
        /*0028*/ 	.byte	0x04, 0x17
        /*002a*/ 	.short	(.L_1773 - .L_1772)
.L_1772:
        /*002c*/ 	.word	0x00000000
        /*0030*/ 	.short	0x0000
        /*0032*/ 	.short	0x0000
        /*0034*/ 	.byte	0x00, 0xf0, 0x11, 0x00


	//----- nvinfo : EIATTR_SPARSE_MMA_MASK
	.align		4
.L_1773:
        /*0038*/ 	.byte	0x03, 0x50
        /*003a*/ 	.short	0x0000


	//----- nvinfo : EIATTR_MAXREG_COUNT
	.align		4
        /*003c*/ 	.byte	0x03, 0x1b
        /*003e*/ 	.short	0x00ff


	//----- nvinfo : EIATTR_MERCURY_ISA_VERSION
	.align		4
        /*0040*/ 	.byte	0x03, 0x5f
        /*0042*/ 	.short	0x0101


	//----- nvinfo : EIATTR_VRC_CTA_INIT_COUNT
	.align		4
        /*0044*/ 	.byte	0x02, 0x4a
	.zero		1
	.zero		1


	//----- nvinfo : EIATTR_EXIT_INSTR_OFFSETS
	.align		4
        /*0048*/ 	.byte	0x04, 0x1c
        /*004a*/ 	.short	(.L_1775 - .L_1774)


	//   ....[0]....
.L_1774:
        /*004c*/ 	.word	0x00000010


	//----- nvinfo : EIATTR_MAX_THREADS
	.align		4
.L_1775:
        /*0050*/ 	.byte	0x04, 0x05
        /*0052*/ 	.short	(.L_1777 - .L_1776)
.L_1776:
        /*0054*/ 	.word	0x00000080
        /*0058*/ 	.word	0x00000001
        /*005c*/ 	.word	0x00000001


	//----- nvinfo : EIATTR_CBANK_PARAM_SIZE
	.align		4
.L_1777:
        /*0060*/ 	.byte	0x03, 0x19
        /*0062*/ 	.short	0x0018


	//----- nvinfo : EIATTR_PARAM_CBANK
	.align		4
        /*0064*/ 	.byte	0x04, 0x0a
        /*0066*/ 	.short	(.L_1779 - .L_1778)
	.align		4
.L_1778:
        /*0068*/ 	.word	index@(.nv.constant0._ZN2at6native29vectorized_elementwise_kernelILi8ENS0_13BUnaryFunctorIN3c108BFloat16ES4_S4_ZZZNS0_15binary_internal21div_trunc_kernel_cudaERNS_18TensorIteratorBaseEENKUlvE1_clEvENKUlvE2_clEvEUlS4_S4_E_EESt5arrayIPcLm2EEEEviT0_T1_)
        /*006c*/ 	.short	0x0380
        /*006e*/ 	.short	0x0018


	//----- nvinfo : EIATTR_SW_WAR
	.align		4
.L_1779:
        /*0070*/ 	.byte	0x04, 0x36
        /*0072*/ 	.short	(.L_1781 - .L_1780)
.L_1780:
        /*0074*/ 	.word	0x00000008
.L_1781:


//--------------------- .nv.info._ZN2at6native18elementwise_kernelILi128ELi4EZNS0_15gpu_kernel_implINS0_13AUnaryFunctorIN3c108BFloat16ES5_S5_ZZZNS0_15binary_internal21div_trunc_kernel_cudaERNS_18TensorIteratorBaseEENKUlvE1_clEvENKUlvE2_clEvEUlS5_S5_E_EEEEvS8_RKT_EUliE_EEviT1_ --------------------------
	.section	.nv.info._ZN2at6native18elementwise_kernelILi128ELi4EZNS0_15gpu_kernel_implINS0_13AUnaryFunctorIN3c108BFloat16ES5_S5_ZZZNS0_15binary_internal21div_trunc_kernel_cudaERNS_18TensorIteratorBaseEENKUlvE1_clEvENKUlvE2_clEvEUlS5_S5_E_EEEEvS8_RKT_EUliE_EEviT1_,"",@"SHT_CUDA_INFO"
	.sectionflags	@""
	.align	4


	//----- nvinfo : EIATTR_CUDA_API_VERSION
	.align		4
        /*0000*/ 	.byte	0x04, 0x37
        /*0002*/ 	.short	(.L_1783 - .L_1782)
.L_1782:
        /*0004*/ 	.word	0x00000082


	//----- nvinfo : EIATTR_KPARAM_INFO
	.align		4
.L_1783:
        /*0008*/ 	.byte	0x04, 0x17
        /*000a*/ 	.short	(.L_1785 - .L_1784)
.L_1784:
        /*000c*/ 	.word	0x00000000
        /*0010*/ 	.short	0x0001
        /*0012*/ 	.short	0x0008
        /*0014*/ 	.byte	0x00, 0xf0, 0x61, 0x08


	//----- nvinfo : EIATTR_KPARAM_INFO
	.align		4
.L_1785:
        /*0018*/ 	.byte	0x04, 0x17
        /*001a*/ 	.short	(.L_1787 - .L_1786)
.L_1786:
        /*001c*/ 	.word	0x00000000
        /*0020*/ 	.short	0x0000
        /*0022*/ 	.short	0x0000
        /*0024*/ 	.byte	0x00, 0xf0, 0x11, 0x00


	//----- nvinfo : EIATTR_SPARSE_MMA_MASK
	.align		4
.L_1787:
        /*0028*/ 	.byte	0x03, 0x50
        /*002a*/ 	.short	0x0000


	//----- nvinfo : EIATTR_MAXREG_COUNT
	.align		4
        /*002c*/ 	.byte	0x03, 0x1b
        /*002e*/ 	.short	0x0080


	//----- nvinfo : EIATTR_EXTERNS
	.align		4
        /*0030*/ 	.byte	0x04, 0x0f
        /*0032*/ 	.short	(.L_1789 - .L_1788)


	//   ....[0]....
	.align		4
.L_1788:
        /*0034*/ 	.word	index@(__assertfail)


	//----- nvinfo : EIATTR_MERCURY_ISA_VERSION
	.align		4
.L_1789:
        /*0038*/ 	.byte	0x03, 0x5f
        /*003a*/ 	.short	0x0101


	//----- nvinfo : EIATTR_VRC_CTA_INIT_COUNT
	.align		4
        /*003c*/ 	.byte	0x02, 0x4a
	.zero		1
	.zero		1


	//----- nvinfo : EIATTR_SYSCALL_OFFSETS
	.align		4
        /*0040*/ 	.byte	0x04, 0x46
        /*0042*/ 	.short	(.L_1791 - .L_1790)


	//   ....[0]....
.L_1790:
        /*0044*/ 	.word	0x000022a0


	//   ....[1]....
        /*0048*/ 	.word	0x00003200


	//   ....[2]....
        /*004c*/ 	.word	0x00005630


	//   ....[3]....
        /*0050*/ 	.word	0x000063e0


	//   ....[4]....
        /*0054*/ 	.word	0x00008900


	//   ....[5]....
        /*0058*/ 	.word	0x000096b0


	//   ....[6]....
        /*005c*/ 	.word	0x0000bbe0


	//   ....[7]....
        /*0060*/ 	.word	0x0000c960


	//----- nvinfo : EIATTR_EXIT_INSTR_OFFSETS
	.align		4
.L_1791:
        /*0064*/ 	.byte	0x04, 0x1c
        /*0066*/ 	.short	(.L_1793 - .L_1792)


	//   ....[0]....
.L_1792:
        /*0068*/ 	.word	0x00009970


	//   ....[1]....
        /*006c*/ 	.word	0x0000bde0


	//   ....[2]....
        /*0070*/ 	.word	0x0000be20


	//   ....[3]....
        /*0074*/ 	.word	0x0000bec0


	//   ....[4]....
        /*0078*/ 	.word	0x0000bf00


	//   ....[5]....
        /*007c*/ 	.word	0x0000bf40


	//   ....[6]....
        /*0080*/ 	.word	0x0000bfd0


	//   ....[7]....
        /*0084*/ 	.word	0x0000c010


	//   ....[8]....
        /*0088*/ 	.word	0x0000c0b0


	//   ....[9]....
        /*008c*/ 	.word	0x0000c100


	//   ....[10]....
        /*0090*/ 	.word	0x0000c150


	//   ....[11]....
        /*0094*/ 	.word	0x0000c230


	//   ....[12]....
        /*0098*/ 	.word	0x0000c3a0


	//   ....[13]....
        /*009c*/ 	.word	0x0000c510


	//   ....[14]....
        /*00a0*/ 	.word	0x0000c670


	//   ....[15]....
        /*00a4*/ 	.word	0x0000c6b0


	//   ....[16]....
        /*00a8*/ 	.word	0x0000c6f0


	//   ....[17]....
        /*00ac*/ 	.word	0x0000c7a0


	//   ....[18]....
        /*00b0*/ 	.word	0x0000c800


	//   ....[19]....
        /*00b4*/ 	.word	0x0000c970


	//   ....[20]....
        /*00b8*/ 	.word	0x0000ca80


	//   ....[21]....
        /*00bc*/ 	.word	0x0000cbc0


	//   ....[22]....
        /*00c0*/ 	.word	0x0000cbe0


	//----- nvinfo : EIATTR_MAX_THREADS
	.align		4
.L_1793:
        /*00c4*/ 	.byte	0x04, 0x05
        /*00c6*/ 	.short	(.L_1795 - .L_1794)
.L_1794:
        /*00c8*/ 	.word	0x00000080
        /*00cc*/ 	.word	0x00000001
        /*00d0*/ 	.word	0x00000001


	//----- nvinfo : EIATTR_CRS_STACK_SIZE
	.align		4
.L_1795:
        /*00d4*/ 	.byte	0x04, 0x1e
        /*00d6*/ 	.short	(.L_1797 - .L_1796)
.L_1796:
        /*00d8*/ 	.word	0x00000000


	//----- nvinfo : EIATTR_CBANK_PARAM_SIZE
	.align		4
.L_1797:
        /*00dc*/ 	.byte	0x03, 0x19
        /*00de*/ 	.short	0x0220


	//----- nvinfo : EIATTR_PARAM_CBANK
	.align		4
        /*00e0*/ 	.byte	0x04, 0x0a
        /*00e2*/ 	.short	(.L_1799 - .L_1798)
	.align		4
.L_1798:
        /*00e4*/ 	.word	index@(.nv.constant0._ZN2at6native18elementwise_kernelILi128ELi4EZNS0_15gpu_kernel_implINS0_13AUnaryFunctorIN3c108BFloat16ES5_S5_ZZZNS0_15binary_internal21div_trunc_kernel_cudaERNS_18TensorIteratorBaseEENKUlvE1_clEvENKUlvE2_clEvEUlS5_S5_E_EEEEvS8_RKT_EUliE_EEviT1_)
        /*00e8*/ 	.short	0x0380
        /*00ea*/ 	.short	0x0220


	//----- nvinfo : EIATTR_SW_WAR
	.align		4
.L_1799:
        /*00ec*/ 	.byte	0x04, 0x36
        /*00ee*/ 	.short	(.L_1801 - .L_1800)
.L_1800:
        /*00f0*/ 	.word	0x00000008
.L_1801:


//--------------------- .nv.info._ZN2at6native27unrolled_elementwise_kernelINS0_13AUnaryFunctorIN3c108BFloat16ES4_S4_ZZZNS0_15binary_internal21div_trunc_kernel_cudaERNS_18TensorIteratorBaseEENKUlvE1_clEvENKUlvE2_clEvEUlS4_S4_E_EESt5arrayIPcLm2EELi4E23TrivialOffsetCalculatorILi1EjESG_NS0_6memory12LoadWithCastILi1EEENSH_13StoreWithCastILi1EEEEEviT_T0_T2_T3_T4_T5_ --------------------------
	.section	.nv.info._ZN2at6native27unrolled_elementwise_kernelINS0_13AUnaryFunctorIN3c108BFloat16ES4_S4_ZZZNS0_15binary_internal21div_trunc_kernel_cudaERNS_18TensorIteratorBaseEENKUlvE1_clEvENKUlvE2_clEvEUlS4_S4_E_EESt5arrayIPcLm2EELi4E23TrivialOffsetCalculatorILi1EjESG_NS0_6memory12LoadWithCastILi1EEENSH_13StoreWithCastILi1EEEEEviT_T0_T2_T3_T4_T5_,"",@"SHT_CUDA_INFO"
	.sectionflags	@""
	.align	4


	//----- nvinfo : EIATTR_CUDA_API_VERSION
	.align		4
        /*0000*/ 	.byte	0x04, 0x37
        /*0002*/ 	.short	(.L_1803 - .L_1802)
.L_1802:
        /*0004*/ 	.word	0x00000082


	//----- nvinfo : EIATTR_KPARAM_INFO
	.align		4
.L_1803:
        /*0008*/ 	.byte	0x04, 0x17
        /*000a*/ 	.short	(.L_1805 - .L_1804)
.L_1804:
        /*000c*/ 	.word	0x00000000
        /*0010*/ 	.short	0x0006
        /*0012*/ 	.short	0x0024
        /*0014*/ 	.byte	0x00, 0xf0, 0x21, 0x00


	//----- nvinfo : EIATTR_KPARAM_INFO
	.align		4
.L_1805:
        /*0018*/ 	.byte	0x04, 0x17
        /*001a*/ 	.short	(.L_1807 - .L_1806)
.L_1806:
        /*001c*/ 	.word	0x00000000
        /*0020*/ 	.short	0x0005
        /*0022*/ 	.short	0x001c
        /*0024*/ 	.byte	0x00, 0xf0, 0x21, 0x00


	//----- nvinfo : EIATTR_KPARAM_INFO
	.align		4
.L_1807:
        /*0028*/ 	.byte	0x04, 0x17
        /*002a*/ 	.short	(.L_1809 - .L_1808)
.L_1808:
        /*002c*/ 	.word	0x00000000
        /*0030*/ 	.short	0x0004
        /*0032*/ 	.short	0x0019
        /*0034*/ 	.byte	0x00, 0xf0, 0x05, 0x00


	//----- nvinfo : EIATTR_KPARAM_INFO
	.align		4
.L_1809:
        /*0038*/ 	.byte	0x04, 0x17
        /*003a*/ 	.short	(.L_1811 - .L_1810)
.L_1810:
        /*003c*/ 	.word	0x00000000
        /*0040*/ 	.short	0x0003
        /*0042*/ 	.short	0x0018
        /*0044*/ 	.byte	0x00, 0xf0, 0x05, 0x00


	//----- nvinfo : EIATTR_KPARAM_INFO
	.align		4
.L_1811:
        /*0048*/ 	.byte	0x04, 0x17
        /*004a*/ 	.short	(.L_1813 - .L_1812)
.L_1812:
        /*004c*/ 	.word	0x00000000
        /*0050*/ 	.short	0x0002
        /*0052*/ 	.short	0x0008
        /*0054*/ 	.byte	0x00, 0xf0, 0x41, 0x00


	//----- nvinfo : EIATTR_KPARAM_INFO
	.align		4
.L_1813:
        /*0058*/ 	.byte	0x04, 0x17
        /*005a*/ 	.short	(.L_1815 - .L_1814)
.L_1814:
        /*005c*/ 	.word	0x00000000
        /*0060*/ 	.short	0x0001
        /*0062*/ 	.short	0x0004
        /*0064*/ 	.byte	0x00, 0xf0, 0x11, 0x00


	//----- nvinfo : EIATTR_KPARAM_INFO
	.align		4
.L_1815:
        /*0068*/ 	.byte	0x04, 0x17
        /*006a*/ 	.short	(.L_1817 - .L_1816)
.L_1816:
        /*006c*/ 	.word	0x00000000
        /*0070*/ 	.short	0x0000
        /*0072*/ 	.short	0x0000
        /*0074*/ 	.byte	0x00, 0xf0, 0x11, 0x00


	//----- nvinfo : EIATTR_SPARSE_MMA_MASK
	.align		4
.L_1817:
        /*0078*/ 	.byte	0x03, 0x50
        /*007a*/ 	.short	0x0000


	//----- nvinfo : EIATTR_MAXREG_COUNT
	.align		4
        /*007c*/ 	.byte	0x03, 0x1b
        /*007e*/ 	.short	0x00ff


	//----- nvinfo : EIATTR_EXTERNS
	.align		4
        /*0080*/ 	.byte	0x04, 0x0f
        /*0082*/ 	.short	(.L_1819 - .L_1818)


	//   ....[0]....
	.align		4
.L_1818:
        /*0084*/ 	.word	index@(__assertfail)


	//----- nvinfo : EIATTR_MERCURY_ISA_VERSION
	.align		4
.L_1819:
        /*0088*/ 	.byte	0x03, 0x5f
        /*008a*/ 	.short	0x0101


	//----- nvinfo : EIATTR_VRC_CTA_INIT_COUNT
	.align		4
        /*008c*/ 	.byte	0x02, 0x4a
	.zero		1
	.zero		1


	//----- nvinfo : EIATTR_SYSCALL_OFFSETS
	.align		4
        /*0090*/ 	.byte	0x04, 0x46
        /*0092*/ 	.short	(.L_1821 - .L_1820)


	//   ....[0]....
.L_1820:
        /*0094*/ 	.word	0x00001080


	//   ....[1]....
        /*0098*/ 	.word	0x000022e0


	//   ....[2]....
        /*009c*/ 	.word	0x00003480


	//   ....[3]....
        /*00a0*/ 	.word	0x00004610


	//   ....[4]....
        /*00a4*/ 	.word	0x00005880


	//   ....[5]....
        /*00a8*/ 	.word	0x00006760


	//   ....[6]....
        /*00ac*/ 	.word	0x000076e0


	//   ....[7]....
        /*00b0*/ 	.word	0x00008660


	//----- nvinfo : EIATTR_EXIT_INSTR_OFFSETS
	.align		4
.L_1821:
        /*00b4*/ 	.byte	0x04, 0x1c
        /*00b6*/ 	.short	(.L_1823 - .L_1822)


	//   ....[0]....
.L_1822:
        /*00b8*/ 	.word	0x00007990


	//   ....[1]....
        /*00bc*/ 	.word	0x00007ae0


	//   ....[2]....
        /*00c0*/ 	.word	0x00007b20


	//   ....[3]....
        /*00c4*/ 	.word	0x00007bc0


	//   ....[4]....
        /*00c8*/ 	.word	0x00007c00


	//   ....[5]....
        /*00cc*/ 	.word	0x00007c40


	//   ....[6]....
        /*00d0*/ 	.word	0x00007cd0


	//   ....[7]....
        /*00d4*/ 	.word	0x00007d10


	//   ....[8]....
        /*00d8*/ 	.word	0x00007db0


	//   ....[9]....
        /*00dc*/ 	.word	0x00007e00


	//   ....[10]....
        /*00e0*/ 	.word	0x00007e50


	//   ....[11]....
        /*00e4*/ 	.word	0x00007f30


	//   ....[12]....
        /*00e8*/ 	.word	0x000080a0


	//   ....[13]....
        /*00ec*/ 	.word	0x00008210


	//   ....[14]....
        /*00f0*/ 	.word	0x00008370


	//   ....[15]....
        /*00f4*/ 	.word	0x000083b0


	//   ....[16]....
        /*00f8*/ 	.word	0x000083f0


	//   ....[17]....
        /*00fc*/ 	.word	0x000084a0


	//   ....[18]....
        /*0100*/ 	.word	0x00008500


	//   ....[19]....
        /*0104*/ 	.word	0x00008670


	//   ....[20]....
        /*0108*/ 	.word	0x00008780


	//   ....[21]....
        /*010c*/ 	.word	0x000088c0


	//   ....[22]....
        /*0110*/ 	.word	0x000088e0


	//----- nvinfo : EIATTR_MAX_THREADS
	.align		4
.L_1823:
        /*0114*/ 	.byte	0x04, 0x05
        /*0116*/ 	.short	(.L_1825 - .L_1824)
.L_1824:
        /*0118*/ 	.word	0x00000080
        /*011c*/ 	.word	0x00000001
        /*0120*/ 	.word	0x00000001


	//----- nvinfo : EIATTR_CRS_STACK_SIZE
	.align		4
.L_1825:
        /*0124*/ 	.byte	0x04, 0x1e
        /*0126*/ 	.short	(.L_1827 - .L_1826)
.L_1826:
        /*0128*/ 	.word	0x00000000


	//----- nvinfo : EIATTR_CBANK_PARAM_SIZE
	.align		4
.L_1827:
        /*012c*/ 	.byte	0x03, 0x19
        /*012e*/ 	.short	0x002c


	//----- nvinfo : EIATTR_PARAM_CBANK
	.align		4
        /*0130*/ 	.byte	0x04, 0x0a
        /*0132*/ 	.short	(.L_1829 - .L_1828)
	.align		4
.L_1828:
        /*0134*/ 	.word	index@(.nv.constant0._ZN2at6native27unrolled_elementwise_kernelINS0_13AUnaryFunctorIN3c108BFloat16ES4_S4_ZZZNS0_15binary_internal21div_trunc_kernel_cudaERNS_18TensorIteratorBaseEENKUlvE1_clEvENKUlvE2_clEvEUlS4_S4_E_EESt5arrayIPcLm2EELi4E23TrivialOffsetCalculatorILi1EjESG_NS0_6memory12LoadWithCastILi1EEENSH_13StoreWithCastILi1EEEEEviT_T0_T2_T3_T4_T5_)
        /*0138*/ 	.short	0x0380
        /*013a*/ 	.short	0x002c


	//----- nvinfo : EIATTR_SW_WAR
	.align		4
.L_1829:
        /*013c*/ 	.byte	0x04, 0x36
        /*013e*/ 	.short	(.L_1831 - .L_1830)
.L_1830:
        /*0140*/ 	.word	0x00000008
.L_1831:


//--------------------- .nv.info._ZN2at6native18elementwise_kernelILi128ELi4EZNS0_22gpu_kernel_impl_nocastINS0_13AUnaryFunctorIN3c108BFloat16ES5_S5_ZZZNS0_15binary_internal21div_trunc_kernel_cudaERNS_18TensorIteratorBaseEENKUlvE1_clEvENKUlvE2_clEvEUlS5_S5_E_EEEEvS8_RKT_EUliE_EEviT1_ --------------------------
	.section	.nv.info._ZN2at6native18elementwise_kernelILi128ELi4EZNS0_22gpu_kernel_impl_nocastINS0_13AUnaryFunctorIN3c108BFloat16ES5_S5_ZZZNS0_15binary_internal21div_trunc_kernel_cudaERNS_18TensorIteratorBaseEENKUlvE1_clEvENKUlvE2_clEvEUlS5_S5_E_EEEEvS8_RKT_EUliE_EEviT1_,"",@"SHT_CUDA_INFO"
	.sectionflags	@""
	.align	4


	//----- nvinfo : EIATTR_CUDA_API_VERSION
	.align		4
        /*0000*/ 	.byte	0x04, 0x37
        /*0002*/ 	.short	(.L_1833 - .L_1832)
.L_1832:
        /*0004*/ 	.word	0x00000082


	//----- nvinfo : EIATTR_KPARAM_INFO
	.align		4
.L_1833:
        /*0008*/ 	.byte	0x04, 0x17
        /*000a*/ 	.short	(.L_1835 - .L_1834)
.L_1834:
        /*000c*/ 	.word	0x00000000
        /*0010*/ 	.short	0x0001
        /*0012*/ 	.short	0x0008
        /*0014*/ 	.byte	0x00, 0xf0, 0x61, 0x08


	//----- nvinfo : EIATTR_KPARAM_INFO
	.align		4
.L_1835:
        /*0018*/ 	.byte	0x04, 0x17
        /*001a*/ 	.short	(.L_1837 - .L_1836)
.L_1836:
        /*001c*/ 	.word	0x00000000
        /*0020*/ 	.short	0x0000
        /*0022*/ 	.short	0x0000
        /*0024*/ 	.byte	0x00, 0xf0, 0x11, 0x00


	//----- nvinfo : EIATTR_SPARSE_MMA_MASK
	.align		4
.L_1837:
        /*0028*/ 	.byte	0x03, 0x50
        /*002a*/ 	.short	0x0000


	//----- nvinfo : EIATTR_MAXREG_COUNT
	.align		4
        /*002c*/ 	.byte	0x03, 0x1b
        /*002e*/ 	.short	0x0080


	//----- nvinfo : EIATTR_MERCURY_ISA_VERSION
	.align		4
        /*0030*/ 	.byte	0x03, 0x5f
        /*0032*/ 	.short	0x0101


	//----- nvinfo : EIATTR_VRC_CTA_INIT_COUNT
	.align		4
        /*0034*/ 	.byte	0x02, 0x4a
	.zero		1
	.zero		1


	//----- nvinfo : EIATTR_EXIT_INSTR_OFFSETS
	.align		4
        /*0038*/ 	.byte	0x04, 0x1c
        /*003a*/ 	.short	(.L_1839 - .L_1838)


	//   ....[0]....
.L_1838:
        /*003c*/ 	.word	0x00000400


	//   ....[1]....
        /*0040*/ 	.word	0x000004d0


	//   ....[2]....
        /*0044*/ 	.word	0x000040e0


	//   ....[3]....
        /*0048*/ 	.word	0x00005480


	//----- nvinfo : EIATTR_MAX_THREADS
	.align		4
.L_1839:
        /*004c*/ 	.byte	0x04, 0x05
        /*004e*/ 	.short	(.L_1841 - .L_1840)
.L_1840:
        /*0050*/ 	.word	0x00000080
        /*0054*/ 	.word	0x00000001
        /*0058*/ 	.word	0x00000001


	//----- nvinfo : EIATTR_CRS_STACK_SIZE
	.align		4
.L_1841:
        /*005c*/ 	.byte	0x04, 0x1e
        /*005e*/ 	.short	(.L_1843 - .L_1842)
.L_1842:
        /*0060*/ 	.word	0x00000000


	//----- nvinfo : EIATTR_CBANK_PARAM_SIZE
	.align		4
.L_1843:
        /*0064*/ 	.byte	0x03, 0x19
        /*0066*/ 	.short	0x0220


	//----- nvinfo : EIATTR_PARAM_CBANK
	.align		4
        /*0068*/ 	.byte	0x04, 0x0a
        /*006a*/ 	.short	(.L_1845 - .L_1844)
	.align		4
.L_1844:
        /*006c*/ 	.word	index@(.nv.constant0._ZN2at6native18elementwise_kernelILi128ELi4EZNS0_22gpu_kernel_impl_nocastINS0_13AUnaryFunctorIN3c108BFloat16ES5_S5_ZZZNS0_15binary_internal21div_trunc_kernel_cudaERNS_18TensorIteratorBaseEENKUlvE1_clEvENKUlvE2_clEvEUlS5_S5_E_EEEEvS8_RKT_EUliE_EEviT1_)
        /*0070*/ 	.short	0x0380
        /*0072*/ 	.short	0x0220


	//----- nvinfo : EIATTR_SW_WAR
	.align		4
.L_1845:
        /*0074*/ 	.byte	0x04, 0x36
        /*0076*/ 	.short	(.L_1847 - .L_1846)
.L_1846:
        /*0078*/ 	.word	0x00000008
.L_1847:


//--------------------- .nv.info._ZN2at6native27unrolled_elementwise_kernelINS0_13AUnaryFunctorIN3c108BFloat16ES4_S4_ZZZNS0_15binary_internal21div_trunc_kernel_cudaERNS_18TensorIteratorBaseEENKUlvE1_clEvENKUlvE2_clEvEUlS4_S4_E_EESt5arrayIPcLm2EELi4E23TrivialOffsetCalculatorILi1EjESG_NS0_6memory15LoadWithoutCastENSH_16StoreWithoutCastEEEviT_T0_T2_T3_T4_T5_ --------------------------
	.section	.nv.info._ZN2at6native27unrolled_elementwise_kernelINS0_13AUnaryFunctorIN3c108BFloat16ES4_S4_ZZZNS0_15binary_internal21div_trunc_kernel_cudaERNS_18TensorIteratorBaseEENKUlvE1_clEvENKUlvE2_clEvEUlS4_S4_E_EESt5arrayIPcLm2EELi4E23TrivialOffsetCalculatorILi1EjESG_NS0_6memory15LoadWithoutCastENSH_16StoreWithoutCastEEEviT_T0_T2_T3_T4_T5_,"",@"SHT_CUDA_INFO"
	.sectionflags	@""
	.align	4


	//----- nvinfo : EIATTR_CUDA_API_VERSION
	.align		4
        /*0000*/ 	.byte	0x04, 0x37
        /*0002*/ 	.short	(.L_1849 - .L_1848)
.L_1848:
        /*0004*/ 	.word	0x00000082


	//----- nvinfo : EIATTR_KPARAM_INFO
	.align		4
.L_1849:
        /*0008*/ 	.byte	0x04, 0x17
        /*000a*/ 	.short	(.L_1851 - .L_1850)
.L_1850:
        /*000c*/ 	.word	0x00000000
        /*0010*/ 	.short	0x0006
        /*0012*/ 	.short	0x001b
        /*0014*/ 	.byte	0x00, 0xf0, 0x05, 0x00


	//----- nvinfo : EIATTR_KPARAM_INFO
	.align		4
.L_1851:
        /*0018*/ 	.byte	0x04, 0x17
        /*001a*/ 	.short	(.L_1853 - .L_1852)
.L_1852:
        /*001c*/ 	.word	0x00000000
        /*0020*/ 	.short	0x0005
        /*0022*/ 	.short	0x001a
        /*0024*/ 	.byte	0x00, 0xf0, 0x05, 0x00


	//----- nvinfo : EIATTR_KPARAM_INFO
	.align		4
.L_1853:
        /*0028*/ 	.byte	0x04, 0x17
        /*002a*/ 	.short	(.L_1855 - .L_1854)
.L_1854:
        /*002c*/ 	.word	0x00000000
        /*0030*/ 	.short	0x0004
        /*0032*/ 	.short	0x0019
        /*0034*/ 	.byte	0x00, 0xf0, 0x05, 0x00


	//----- nvinfo : EIATTR_KPARAM_INFO
	.align		4
.L_1855:
        /*0038*/ 	.byte	0x04, 0x17
        /*003a*/ 	.short	(.L_1857 - .L_1856)
.L_1856:
        /*003c*/ 	.word	0x00000000
        /*0040*/ 	.short	0x0003
        /*0042*/ 	.short	0x0018
        /*0044*/ 	.byte	0x00, 0xf0, 0x05, 0x00


	//----- nvinfo : EIATTR_KPARAM_INFO
	.align		4
.L_1857:
        /*0048*/ 	.byte	0x04, 0x17
        /*004a*/ 	.short	(.L_1859 - .L_1858)
.L_1858:
        /*004c*/ 	.word	0x00000000
        /*0050*/ 	.short	0x0002
        /*0052*/ 	.short	0x0008
        /*0054*/ 	.byte	0x00, 0xf0, 0x41, 0x00


	//----- nvinfo : EIATTR_KPARAM_INFO
	.align		4
.L_1859:
        /*0058*/ 	.byte	0x04, 0x17
        /*005a*/ 	.short	(.L_1861 - .L_1860)
.L_1860:
        /*005c*/ 	.word	0x00000000
        /*0060*/ 	.short	0x0001
        /*0062*/ 	.short	0x0004
        /*0064*/ 	.byte	0x00, 0xf0, 0x11, 0x00


	//----- nvinfo : EIATTR_KPARAM_INFO
	.align		4
.L_1861:
        /*0068*/ 	.byte	0x04, 0x17
        /*006a*/ 	.short	(.L_1863 - .L_1862)
.L_1862:
        /*006c*/ 	.word	0x00000000
        /*0070*/ 	.short	0x0000
        /*0072*/ 	.short	0x0000
        /*0074*/ 	.byte	0x00, 0xf0, 0x11, 0x00


	//----- nvinfo : EIATTR_SPARSE_MMA_MASK
	.align		4
.L_1863:
        /*0078*/ 	.byte	0x03, 0x50
        /*007a*/ 	.short	0x0000


	//----- nvinfo : EIATTR_MAXREG_COUNT
	.align		4
        /*007c*/ 	.byte	0x03, 0x1b
        /*007e*/ 	.short	0x00ff


	//----- nvinfo : EIATTR_MERCURY_ISA_VERSION
	.align		4
        /*0080*/ 	.byte	0x03, 0x5f
        /*0082*/ 	.short	0x0101


	//----- nvinfo : EIATTR_VRC_CTA_INIT_COUNT
	.align		4
        /*0084*/ 	.byte	0x02, 0x4a
	.zero		1
	.zero		1


	//----- nvinfo : EIATTR_EXIT_INSTR_OFFSETS
	.align		4
        /*0088*/ 	.byte	0x04, 0x1c
        /*008a*/ 	.short	(.L_1865 - .L_1864)


	//   ....[0]....
.L_1864:
        /*008c*/ 	.word	0x000005d0


	//   ....[1]....
        /*0090*/ 	.word	0x00000650


	//----- nvinfo : EIATTR_MAX_THREADS
	.align		4
.L_1865:
        /*0094*/ 	.byte	0x04, 0x05
        /*0096*/ 	.short	(.L_1867 - .L_1866)
.L_1866:
        /*0098*/ 	.word	0x00000080
        /*009c*/ 	.word	0x00000001
        /*00a0*/ 	.word	0x00000001


	//----- nvinfo : EIATTR_CRS_STACK_SIZE
	.align		4
.L_1867:
        /*00a4*/ 	.byte	0x04, 0x1e
        /*00a6*/ 	.short	(.L_1869 - .L_1868)
.L_1868:
        /*00a8*/ 	.word	0x00000000


	//----- nvinfo : EIATTR_CBANK_PARAM_SIZE
	.align		4
.L_1869:
        /*00ac*/ 	.byte	0x03, 0x19
        /*00ae*/ 	.short	0x001c


	//----- nvinfo : EIATTR_PARAM_CBANK
	.align		4
        /*00b0*/ 	.byte	0x04, 0x0a
        /*00b2*/ 	.short	(.L_1871 - .L_1870)
	.align		4
.L_1870:
        /*00b4*/ 	.word	index@(.nv.constant0._ZN2at6native27unrolled_elementwise_kernelINS0_13AUnaryFunctorIN3c108BFloat16ES4_S4_ZZZNS0_15binary_internal21div_trunc_kernel_cudaERNS_18TensorIteratorBaseEENKUlvE1_clEvENKUlvE2_clEvEUlS4_S4_E_EESt5arrayIPcLm2EELi4E23TrivialOffsetCalculatorILi1EjESG_NS0_6memory15LoadWithoutCastENSH_16StoreWithoutCastEEEviT_T0_T2_T3_T4_T5_)
        /*00b8*/ 	.short	0x0380
        /*00ba*/ 	.short	0x001c


	//----- nvinfo : EIATTR_SW_WAR
	.align		4
.L_1871:
        /*00bc*/ 	.byte	0x04, 0x36
        /*00be*/ 	.short	(.L_1873 - .L_1872)
.L_1872:
        /*00c0*/ 	.word	0x00000008
.L_1873:


//--------------------- .nv.info._ZN2at6native29vectorized_elementwise_kernelILi2ENS0_13AUnaryFunctorIN3c108BFloat16ES4_S4_ZZZNS0_15binary_internal21div_trunc_kernel_cudaERNS_18TensorIteratorBaseEENKUlvE1_clEvENKUlvE2_clEvEUlS4_S4_E_EESt5arrayIPcLm2EEEEviT0_T1_ --------------------------
	.section	.nv.info._ZN2at6native29vectorized_elementwise_kernelILi2ENS0_13AUnaryFunctorIN3c108BFloat16ES4_S4_ZZZNS0_15binary_internal21div_trunc_kernel_cudaERNS_18TensorIteratorBaseEENKUlvE1_clEvENKUlvE2_clEvEUlS4_S4_E_EESt5arrayIPcLm2EEEEviT0_T1_,"",@"SHT_CUDA_INFO"
	.sectionflags	@""
	.align	4


	//----- nvinfo : EIATTR_CUDA_API_VERSION
	.align		4
        /*0000*/ 	.byte	0x04, 0x37
        /*0002*/ 	.short	(.L_1875 - .L_1874)
.L_1874:
        /*0004*/ 	.word	0x00000082


	//----- nvinfo : EIATTR_KPARAM_INFO
	.align		4
.L_1875:
        /*0008*/ 	.byte	0x04, 0x17
        /*000a*/ 	.short	(.L_1877 - .L_1876)
.L_1876:
        /*000c*/ 	.word	0x00000000
        /*0010*/ 	.short	0x0002
        /*0012*/ 	.short	0x0008
        /*0014*/ 	.byte	0x00, 0xf0, 0x41, 0x00


	//----- nvinfo : EIATTR_KPARAM_INFO
	.align		4
.L_1877:
        /*0018*/ 	.byte	0x04, 0x17
        /*001a*/ 	.short	(.L_1879 - .L_1878)
.L_1878:
        /*001c*/ 	.word	0x00000000
        /*0020*/ 	.short	0x0001
        /*0022*/ 	.short	0x0004
        /*0024*/ 	.byte	0x00, 0xf0, 0x11, 0x00


	//----- nvinfo : EIATTR_KPARAM_INFO
	.align		4
.L_1879:
        /*0028*/ 	.byte	0x04, 0x17
        /*002a*/ 	.short	(.L_1881 - .L_1880)
.L_1880:
        /*002c*/ 	.word	0x00000000
        /*0030*/ 	.short	0x0000
        /*0032*/ 	.short	0x0000
        /*0034*/ 	.byte	0x00, 0xf0, 0x11, 0x00


	//----- nvinfo : EIATTR_SPARSE_MMA_MASK
	.align		4
.L_1881:
        /*0038*/ 	.byte	0x03, 0x50
        /*003a*/ 	.short	0x0000


	//----- nvinfo : EIATTR_MAXREG_COUNT
	.align		4
        /*003c*/ 	.byte	0x03, 0x1b
        /*003e*/ 	.short	0x00ff


	//----- nvinfo : EIATTR_MERCURY_ISA_VERSION
	.align		4
        /*0040*/ 	.byte	0x03, 0x5f
        /*0042*/ 	.short	0x0101


	//----- nvinfo : EIATTR_VRC_CTA_INIT_COUNT
	.align		4
        /*0044*/ 	.byte	0x02, 0x4a
	.zero		1
	.zero		1


	//----- nvinfo : EIATTR_EXIT_INSTR_OFFSETS
	.align		4
        /*0048*/ 	.byte	0x04, 0x1c
        /*004a*/ 	.short	(.L_1883 - .L_1882)


	//   ....[0]....
.L_1882:
        /*004c*/ 	.word	0x00000c60


	//   ....[1]....
        /*0050*/ 	.word	0x00000cb0


	//   ....[2]....
        /*0054*/ 	.word	0x00001140


	//----- nvinfo : EIATTR_MAX_THREADS
	.align		4
.L_1883:
        /*0058*/ 	.byte	0x04, 0x05
        /*005a*/ 	.short	(.L_1885 - .L_1884)
.L_1884:
        /*005c*/ 	.word	0x00000080
        /*0060*/ 	.word	0x00000001
        /*0064*/ 	.word	0x00000001


	//----- nvinfo : EIATTR_CRS_STACK_SIZE
	.align		4
.L_1885:
        /*0068*/ 	.byte	0x04, 0x1e
        /*006a*/ 	.short	(.L_1887 - .L_1886)
.L_1886:
        /*006c*/ 	.word	0x00000000


	//----- nvinfo : EIATTR_CBANK_PARAM_SIZE
	.align		4
.L_1887:
        /*0070*/ 	.byte	0x03, 0x19
        /*0072*/ 	.short	0x0018


	//----- nvinfo : EIATTR_PARAM_CBANK
	.align		4
        /*0074*/ 	.byte	0x04, 0x0a
        /*0076*/ 	.short	(.L_1889 - .L_1888)
	.align		4
.L_1888:
        /*0078*/ 	.word	index@(.nv.constant0._ZN2at6native29vectorized_elementwise_kernelILi2ENS0_13AUnaryFunctorIN3c108BFloat16ES4_S4_ZZZNS0_15binary_internal21div_trunc_kernel_cudaERNS_18TensorIteratorBaseEENKUlvE1_clEvENKUlvE2_clEvEUlS4_S4_E_EESt5arrayIPcLm2EEEEviT0_T1_)
        /*007c*/ 	.short	0x0380
        /*007e*/ 	.short	0x0018


	//----- nvinfo : EIATTR_SW_WAR
	.align		4
.L_1889:
        /*0080*/ 	.byte	0x04, 0x36
        /*0082*/ 	.short	(.L_1891 - .L_1890)
.L_1890:
        /*0084*/ 	.word	0x00000008
.L_1891:


//--------------------- .nv.info._ZN2at6native29vectorized_elementwise_kernelILi4ENS0_13AUnaryFunctorIN3c108BFloat16ES4_S4_ZZZNS0_15binary_internal21div_trunc_kernel_cudaERNS_18TensorIteratorBaseEENKUlvE1_clEvENKUlvE2_clEvEUlS4_S4_E_EESt5arrayIPcLm2EEEEviT0_T1_ --------------------------
	.section	.nv.info._ZN2at6native29vectorized_elementwise_kernelILi4ENS0_13AUnaryFunctorIN3c108BFloat16ES4_S4_ZZZNS0_15binary_internal21div_trunc_kernel_cudaERNS_18TensorIteratorBaseEENKUlvE1_clEvENKUlvE2_clEvEUlS4_S4_E_EESt5arrayIPcLm2EEEEviT0_T1_,"",@"SHT_CUDA_INFO"
	.sectionflags	@""
	.align	4


	//----- nvinfo : EIATTR_CUDA_API_VERSION
	.align		4
        /*0000*/ 	.byte	0x04, 0x37
        /*0002*/ 	.short	(.L_1893 - .L_1892)
.L_1892:
        /*0004*/ 	.word	0x00000082


	//----- nvinfo : EIATTR_KPARAM_INFO
	.align		4
.L_1893:
        /*0008*/ 	.byte	0x04, 0x17
        /*000a*/ 	.short	(.L_1895 - .L_1894)
.L_1894:
        /*000c*/ 	.word	0x00000000
        /*0010*/ 	.short	0x0002
        /*0012*/ 	.short	0x0008
        /*0014*/ 	.byte	0x00, 0xf0, 0x41, 0x00


	//----- nvinfo : EIATTR_KPARAM_INFO
	.align		4
.L_1895:
        /*0018*/ 	.byte	0x04, 0x17
        /*001a*/ 	.short	(.L_1897 - .L_1896)
.L_1896:
        /*001c*/ 	.word	0x00000000
        /*0020*/ 	.short	0x0001
        /*0022*/ 	.short	0x0004
        /*0024*/ 	.byte	0x00, 0xf0, 0x11, 0x00


	//----- nvinfo : EIATTR_KPARAM_INFO
	.align		4
.L_1897:
        /*0028*/ 	.byte	0x04, 0x17
        /*002a*/ 	.short	(.L_1899 - .L_1898)
.L_1898:
        /*002c*/ 	.word	0x00000000
        /*0030*/ 	.short	0x0000
        /*0032*/ 	.short	0x0000
        /*0034*/ 	.byte	0x00, 0xf0, 0x11, 0x00


	//----- nvinfo : EIATTR_SPARSE_MMA_MASK
	.align		4
.L_1899:
        /*0038*/ 	.byte	0x03, 0x50
        /*003a*/ 	.short	0x0000


	//----- nvinfo : EIATTR_MAXREG_COUNT
	.align		4
        /*003c*/ 	.byte	0x03, 0x1b
        /*003e*/ 	.short	0x00ff


	//----- nvinfo : EIATTR_MERCURY_ISA_VERSION
	.align		4
        /*0040*/ 	.byte	0x03, 0x5f
        /*0042*/ 	.short	0x0101


	//----- nvinfo : EIATTR_VRC_CTA_INIT_COUNT
	.align		4
        /*0044*/ 	.byte	0x02, 0x4a
	.zero		1
	.zero		1


	//----- nvinfo : EIATTR_EXIT_INSTR_OFFSETS
	.align		4
        /*0048*/ 	.byte	0x04, 0x1c
        /*004a*/ 	.short	(.L_1901 - .L_1900)


	//   ....[0]....
.L_1900:
        /*004c*/ 	.word	0x00000c60


	//   ....[1]....
        /*0050*/ 	.word	0x00000cb0


	//   ....[2]....
        /*0054*/ 	.word	0x00001100


	//----- nvinfo : EIATTR_MAX_THREADS
	.align		4
.L_1901:
        /*0058*/ 	.byte	0x04, 0x05
        /*005a*/ 	.short	(.L_1903 - .L_1902)
.L_1902:
        /*005c*/ 	.word	0x00000080
        /*0060*/ 	.word	0x00000001
        /*0064*/ 	.word	0x00000001


	//----- nvinfo : EIATTR_CRS_STACK_SIZE
	.align		4
.L_1903:
        /*0068*/ 	.byte	0x04, 0x1e
        /*006a*/ 	.short	(.L_1905 - .L_1904)
.L_1904:
        /*006c*/ 	.word	0x00000000


	//----- nvinfo : EIATTR_CBANK_PARAM_SIZE
	.align		4
.L_1905:
        /*0070*/ 	.byte	0x03, 0x19
        /*0072*/ 	.short	0x0018


	//----- nvinfo : EIATTR_PARAM_CBANK
	.align		4
        /*0074*/ 	.byte	0x04, 0x0a
        /*0076*/ 	.short	(.L_1907 - .L_1906)
	.align		4
.L_1906:
        /*0078*/ 	.word	index@(.nv.constant0._ZN2at6native29vectorized_elementwise_kernelILi4ENS0_13AUnaryFunctorIN3c108BFloat16ES4_S4_ZZZNS0_15binary_internal21div_trunc_kernel_cudaERNS_18TensorIteratorBaseEENKUlvE1_clEvENKUlvE2_clEvEUlS4_S4_E_EESt5arrayIPcLm2EEEEviT0_T1_)
        /*007c*/ 	.short	0x0380
        /*007e*/ 	.short	0x0018


	//----- nvinfo : EIATTR_SW_WAR
	.align		4
.L_1907:
        /*0080*/ 	.byte	0x04, 0x36
        /*0082*/ 	.short	(.L_1909 - .L_1908)
.L_1908:
        /*0084*/ 	.word	0x00000008
.L_1909:


//--------------------- .nv.info._ZN2at6native29vectorized_elementwise_kernelILi8ENS0_13AUnaryFunctorIN3c108BFloat16ES4_S4_ZZZNS0_15binary_internal21div_trunc_kernel_cudaERNS_18TensorIteratorBaseEENKUlvE1_clEvENKUlvE2_clEvEUlS4_S4_E_EESt5arrayIPcLm2EEEEviT0_T1_ --------------------------
	.section	.nv.info._ZN2at6native29vectorized_elementwise_kernelILi8ENS0_13AUnaryFunctorIN3c108BFloat16ES4_S4_ZZZNS0_15binary_internal21div_trunc_kernel_cudaERNS_18TensorIteratorBaseEENKUlvE1_clEvENKUlvE2_clEvEUlS4_S4_E_EESt5arrayIPcLm2EEEEviT0_T1_,"",@"SHT_CUDA_INFO"
	.sectionflags	@""
	.align	4


	//----- nvinfo : EIATTR_CUDA_API_VERSION
	.align		4
        /*0000*/ 	.byte	0x04, 0x37
        /*0002*/ 	.short	(.L_1911 - .L_1910)
.L_1910:
        /*0004*/ 	.word	0x00000082


	//----- nvinfo : EIATTR_KPARAM_INFO
	.align		4
.L_1911:
        /*0008*/ 	.byte	0x04, 0x17
        /*000a*/ 	.short	(.L_1913 - .L_1912)
.L_1912:
        /*000c*/ 	.word	0x00000000
        /*0010*/ 	.short	0x0002
        /*0012*/ 	.short	0x0008
        /*0014*/ 	.byte	0x00, 0xf0, 0x41, 0x00


	//----- nvinfo : EIATTR_KPARAM_INFO
	.align		4
.L_1913:
        /*0018*/ 	.byte	0x04, 0x17
        /*001a*/ 	.short	(.L_1915 - .L_1914)
.L_1914:
        /*001c*/ 	.word	0x00000000
        /*0020*/ 	.short	0x0001
        /*0022*/ 	.short	0x0004
        /*0024*/ 	.byte	0x00, 0xf0, 0x11, 0x00


	//----- nvinfo : EIATTR_KPARAM_INFO
	.align		4
.L_1915:
        /*0028*/ 	.byte	0x04, 0x17
        /*002a*/ 	.short	(.L_1917 - .L_1916)
.L_1916:
        /*002c*/ 	.word	0x00000000
        /*0030*/ 	.short	0x0000
        /*0032*/ 	.short	0x0000
        /*0034*/ 	.byte	0x00, 0xf0, 0x11, 0x00


	//----- nvinfo : EIATTR_SPARSE_MMA_MASK
	.align		4
.L_1917:
        /*0038*/ 	.byte	0x03, 0x50
        /*003a*/ 	.short	0x0000


	//----- nvinfo : EIATTR_MAXREG_COUNT
	.align		4
        /*003c*/ 	.byte	0x03, 0x1b
        /*003e*/ 	.short	0x00ff


	//----- nvinfo : EIATTR_MERCURY_ISA_VERSION
	.align		4
        /*0040*/ 	.byte	0x03, 0x5f
        /*0042*/ 	.short	0x0101


	//----- nvinfo : EIATTR_VRC_CTA_INIT_COUNT
	.align		4
        /*0044*/ 	.byte	0x02, 0x4a
	.zero		1
	.zero		1


	//----- nvinfo : EIATTR_EXIT_INSTR_OFFSETS
	.align		4
        /*0048*/ 	.byte	0x04, 0x1c
        /*004a*/ 	.short	(.L_1919 - .L_1918)


	//   ....[0]....
.L_1918:
        /*004c*/ 	.word	0x00000010


	//----- nvinfo : EIATTR_MAX_THREADS
	.align		4
.L_1919:
        /*0050*/ 	.byte	0x04, 0x05
        /*0052*/ 	.short	(.L_1921 - .L_1920)
.L_1920:
        /*0054*/ 	.word	0x00000080
        /*0058*/ 	.word	0x00000001
        /*005c*/ 	.word	0x00000001


	//----- nvinfo : EIATTR_CBANK_PARAM_SIZE
	.align		4
.L_1921:
        /*0060*/ 	.byte	0x03, 0x19
        /*0062*/ 	.short	0x0018


	//----- nvinfo : EIATTR_PARAM_CBANK
	.align		4
        /*0064*/ 	.byte	0x04, 0x0a
        /*0066*/ 	.short	(.L_1923 - .L_1922)
	.align		4
.L_1922:
        /*0068*/ 	.word	index@(.nv.constant0._ZN2at6native29vectorized_elementwise_kernelILi8ENS0_13AUnaryFunctorIN3c108BFloat16ES4_S4_ZZZNS0_15binary_internal21div_trunc_kernel_cudaERNS_18TensorIteratorBaseEENKUlvE1_clEvENKUlvE2_clEvEUlS4_S4_E_EESt5arrayIPcLm2EEEEviT0_T1_)
        /*006c*/ 	.short	0x0380
        /*006e*/ 	.short	0x0018


	//----- nvinfo : EIATTR_SW_WAR
	.align		4
.L_1923:
        /*0070*/ 	.byte	0x04, 0x36
        /*0072*/ 	.short	(.L_1925 - .L_1924)
.L_1924:
        /*0074*/ 	.word	0x00000008
.L_1925:


//--------------------- .nv.info._ZN2at6native18elementwise_kernelILi128ELi4EZNS0_15gpu_kernel_implINS0_13BinaryFunctorIN3c104HalfES5_S5_ZZZNS0_15binary_internal21div_trunc_kernel_cudaERNS_18TensorIteratorBaseEENKUlvE1_clEvENKUlvE1_clEvEUlS5_S5_E_EEEEvS8_RKT_EUliE_EEviT1_ --------------------------
	.section	.nv.info._ZN2at6native18elementwise_kernelILi128ELi4EZNS0_15gpu_kernel_implINS0_13BinaryFunctorIN3c104HalfES5_S5_ZZZNS0_15binary_internal21div_trunc_kernel_cudaERNS_18TensorIteratorBaseEENKUlvE1_clEvENKUlvE1_clEvEUlS5_S5_E_EEEEvS8_RKT_EUliE_EEviT1_,"",@"SHT_CUDA_INFO"
	.sectionflags	@""
	.align	4


	//----- nvinfo : EIATTR_CUDA_API_VERSION
	.align		4
        /*0000*/ 	.byte	0x04, 0x37
        /*0002*/ 	.short	(.L_1927 - .L_1926)
.L_1926:
        /*0004*/ 	.word	0x00000082


	//----- nvinfo : EIATTR_KPARAM_INFO
	.align		4
.L_1927:
        /*0008*/ 	.byte	0x04, 0x17
        /*000a*/ 	.short	(.L_1929 - .L_1928)
.L_1928:
        /*000c*/ 	.word	0x00000000
        /*0010*/ 	.short	0x0001
        /*0012*/ 	.short	0x0008
        /*0014*/ 	.byte	0x00, 0xf0, 0x21, 0x0a


	//----- nvinfo : EIATTR_KPARAM_INFO
	.align		4
.L_1929:
        /*0018*/ 	.byte	0x04, 0x17
        /*001a*/ 	.short	(.L_1931 - .L_1930)
.L_1930:
        /*001c*/ 	.word	0x00000000
        /*0020*/ 	.short	0x0000
        /*0022*/ 	.short	0x0000
        /*0024*/ 	.byte	0x00, 0xf0, 0x11, 0x00


	//----- nvinfo : EIATTR_SPARSE_MMA_MASK
	.align		4
.L_1931:
        /*0028*/ 	.byte	0x03, 0x50
        /*002a*/ 	.short	0x0000


	//----- nvinfo : EIATTR_MAXREG_COUNT
	.align		4
        /*002c*/ 	.byte	0x03, 0x1b
        /*002e*/ 	.short	0x0080


	//----- nvinfo : EIATTR_EXTERNS
	.align		4
        /*0030*/ 	.byte	0x04, 0x0f
        /*0032*/ 	.short	(.L_1933 - .L_1932)


	//   ....[0]....
	.align		4
.L_1932:
        /*0034*/ 	.word	index@(__assertfail)


	//----- nvinfo : EIATTR_MERCURY_ISA_VERSION
	.align		4
.L_1933:
        /*0038*/ 	.byte	0x03, 0x5f
        /*003a*/ 	.short	0x0101


	//----- nvinfo : EIATTR_VRC_CTA_INIT_COUNT
	.align		4
        /*003c*/ 	.byte	0x02, 0x4a
	.zero		1
	.zero		1


	//----- nvinfo : EIATTR_SYSCALL_OFFSETS
	.align		4
        /*0040*/ 	.byte	0x04, 0x46
        /*0042*/ 	.short	(.L_1935 - .L_1934)


	//   ....[0]....
.L_1934:
        /*0044*/ 	.word	0x00002680


	//   ....[1]....
        /*0048*/ 	.word	0x00003680


	//   ....[2]....
        /*004c*/ 	.word	0x000045e0


	//   ....[3]....
        /*0050*/ 	.word	0x00006e00


	//   ....[4]....
        /*0054*/ 	.word	0x00007df0


	//   ....[5]....
        /*0058*/ 	.word	0x00008b80


	//   ....[6]....
        /*005c*/ 	.word	0x0000b4b0


	//   ....[7]....
        /*0060*/ 	.word	0x0000c4a0


	//   ....[8]....
        /*0064*/ 	.word	0x0000d230


	//   ....[9]....
        /*0068*/ 	.word	0x0000fb80


	//   ....[10]....
        /*006c*/ 	.word	0x00010b70


	//   ....[11]....
        /*0070*/ 	.word	0x000118d0


	//----- nvinfo : EIATTR_EXIT_INSTR_OFFSETS
	.align		4
.L_1935:
        /*0074*/ 	.byte	0x04, 0x1c
        /*0076*/ 	.short	(.L_1937 - .L_1936)


	//   ....[0]....
.L_1936:
        /*0078*/ 	.word	0x0000d510


	//   ....[1]....
        /*007c*/ 	.word	0x00010d70


	//   ....[2]....
        /*0080*/ 	.word	0x00010db0


	//   ....[3]....
        /*0084*/ 	.word	0x00010e50


	//   ....[4]....
        /*0088*/ 	.word	0x00010e90


	//   ....[5]....
        /*008c*/ 	.word	0x00010ed0


	//   ....[6]....
        /*0090*/ 	.word	0x00010f60


	//   ....[7]....
        /*0094*/ 	.word	0x00010f80


	//   ....[8]....
        /*0098*/ 	.word	0x00011020


	//   ....[9]....
        /*009c*/ 	.word	0x00011070


	//   ....[10]....
        /*00a0*/ 	.word	0x000110c0


	//   ....[11]....
        /*00a4*/ 	.word	0x000111a0


	//   ....[12]....
        /*00a8*/ 	.word	0x00011310


	//   ....[13]....
        /*00ac*/ 	.word	0x00011480


	//   ....[14]....
        /*00b0*/ 	.word	0x000115e0


	//   ....[15]....
        /*00b4*/ 	.word	0x00011620


	//   ....[16]....
        /*00b8*/ 	.word	0x00011660


	//   ....[17]....
        /*00bc*/ 	.word	0x00011710


	//   ....[18]....
        /*00c0*/ 	.word	0x00011770


	//   ....[19]....
        /*00c4*/ 	.word	0x000118e0


	//   ....[20]....
        /*00c8*/ 	.word	0x000119f0


	//   ....[21]....
        /*00cc*/ 	.word	0x00011b30


	//   ....[22]....
        /*00d0*/ 	.word	0x00011b70


	//----- nvinfo : EIATTR_MAX_THREADS
	.align		4
.L_1937:
        /*00d4*/ 	.byte	0x04, 0x05
        /*00d6*/ 	.short	(.L_1939 - .L_1938)
.L_1938:
        /*00d8*/ 	.word	0x00000080
        /*00dc*/ 	.word	0x00000001
        /*00e0*/ 	.word	0x00000001


	//----- nvinfo : EIATTR_CRS_STACK_SIZE
	.align		4
.L_1939:
        /*00e4*/ 	.byte	0x04, 0x1e
        /*00e6*/ 	.short	(.L_1941 - .L_1940)
.L_1940:
        /*00e8*/ 	.word	0x00000000


	//----- nvinfo : EIATTR_CBANK_PARAM_SIZE
	.align		4
.L_1941:
        /*00ec*/ 	.byte	0x03, 0x19
        /*00ee*/ 	.short	0x0290


	//----- nvinfo : EIATTR_PARAM_CBANK
	.align		4
        /*00f0*/ 	.byte	0x04, 0x0a
        /*00f2*/ 	.short	(.L_1943 - .L_1942)
	.align		4
.L_1942:
        /*00f4*/ 	.word	index@(.nv.constant0._ZN2at6native18elementwise_kernelILi128ELi4EZNS0_15gpu_kernel_implINS0_13BinaryFunctorIN3c104HalfES5_S5_ZZZNS0_15binary_internal21div_trunc_kernel_cudaERNS_18TensorIteratorBaseEENKUlvE1_clEvENKUlvE1_clEvEUlS5_S5_E_EEEEvS8_RKT_EUliE_EEviT1_)
        /*00f8*/ 	.short	0x0380
        /*00fa*/ 	.short	0x0290


	//----- nvinfo : EIATTR_SW_WAR
	.align		4
.L_1943:
        /*00fc*/ 	.byte	0x04, 0x36
        /*00fe*/ 	.short	(.L_1945 - .L_1944)
.L_1944:
        /*0100*/ 	.word	0x00000008
.L_1945:


//--------------------- .nv.info._ZN2at6native27unrolled_elementwise_kernelINS0_13BinaryFunctorIN3c104HalfES4_S4_ZZZNS0_15binary_internal21div_trunc_kernel_cudaERNS_18TensorIteratorBaseEENKUlvE1_clEvENKUlvE1_clEvEUlS4_S4_E_EESt5arrayIPcLm3EELi4E23TrivialOffsetCalculatorILi2EjESF_ILi1EjENS0_6memory12LoadWithCastILi2EEENSI_13StoreWithCastILi1EEEEEviT_T0_T2_T3_T4_T5_ --------------------------
	.section	.nv.info._ZN2at6native27unrolled_elementwise_kernelINS0_13BinaryFunctorIN3c104HalfES4_S4_ZZZNS0_15binary_internal21div_trunc_kernel_cudaERNS_18TensorIteratorBaseEENKUlvE1_clEvENKUlvE1_clEvEUlS4_S4_E_EESt5arrayIPcLm3EELi4E23TrivialOffsetCalculatorILi2EjESF_ILi1EjENS0_6memory12LoadWithCastILi2EEENSI_13StoreWithCastILi1EEEEEviT_T0_T2_T3_T4_T5_,"",@"SHT_CUDA_INFO"
	.sectionflags	@""
	.align	4


	//----- nvinfo : EIATTR_CUDA_API_VERSION
	.align		4
        /*0000*/ 	.byte	0x04, 0x37
        /*0002*/ 	.short	(.L_1947 - .L_1946)
.L_1946:
        /*0004*/ 	.word	0x00000082


	//----- nvinfo : EIATTR_KPARAM_INFO
	.align		4
.L_1947:
        /*0008*/ 	.byte	0x04, 0x17
        /*000a*/ 	.short	(.L_1949 - .L_1948)
.L_1948:
        /*000c*/ 	.word	0x00000000
        /*0010*/ 	.short	0x0006
        /*0012*/ 	.short	0x0030
        /*0014*/ 	.byte	0x00, 0xf0, 0x21, 0x00


	//----- nvinfo : EIATTR_KPARAM_INFO
	.align		4
.L_1949:
        /*0018*/ 	.byte	0x04, 0x17
        /*001a*/ 	.short	(.L_1951 - .L_1950)
.L_1950:
        /*001c*/ 	.word	0x00000000
        /*0020*/ 	.short	0x0005
        /*0022*/ 	.short	0x0024
        /*0024*/ 	.byte	0x00, 0xf0, 0x31, 0x00


	//----- nvinfo : EIATTR_KPARAM_INFO
	.align		4
.L_1951:
        /*0028*/ 	.byte	0x04, 0x17
        /*002a*/ 	.short	(.L_1953 - .L_1952)
.L_1952:
        /*002c*/ 	.word	0x00000000
        /*0030*/ 	.short	0x0004
        /*0032*/ 	.short	0x0021
        /*0034*/ 	.byte	0x00, 0xf0, 0x05, 0x00


	//----- nvinfo : EIATTR_KPARAM_INFO
	.align		4
.L_1953:
        /*0038*/ 	.byte	0x04, 0x17
        /*003a*/ 	.short	(.L_1955 - .L_1954)
.L_1954:
        /*003c*/ 	.word	0x00000000
        /*0040*/ 	.short	0x0003
        /*0042*/ 	.short	0x0020
        /*0044*/ 	.byte	0x00, 0xf0, 0x05, 0x00


	//----- nvinfo : EIATTR_KPARAM_INFO
	.align		4
.L_1955:
        /*0048*/ 	.byte	0x04, 0x17
        /*004a*/ 	.short	(.L_1957 - .L_1956)
.L_1956:
        /*004c*/ 	.word	0x00000000
        /*0050*/ 	.short	0x0002
        /*0052*/ 	.short	0x0008
        /*0054*/ 	.byte	0x00, 0xf0, 0x61, 0x00


	//----- nvinfo : EIATTR_KPARAM_INFO
	.align		4
.L_1957:
        /*0058*/ 	.byte	0x04, 0x17
        /*005a*/ 	.short	(.L_1959 - .L_1958)
.L_1958:
        /*005c*/ 	.word	0x00000000
        /*0060*/ 	.short	0x0001
        /*0062*/ 	.short	0x0004
        /*0064*/ 	.byte	0x00, 0xf0, 0x05, 0x00


	//----- nvinfo : EIATTR_KPARAM_INFO
	.align		4
.L_1959:
        /*0068*/ 	.byte	0x04, 0x17
        /*006a*/ 	.short	(.L_1961 - .L_1960)
.L_1960:
        /*006c*/ 	.word	0x00000000
        /*0070*/ 	.short	0x0000
        /*0072*/ 	.short	0x0000
        /*0074*/ 	.byte	0x00, 0xf0, 0x11, 0x00


	//----- nvinfo : EIATTR_SPARSE_MMA_MASK
	.align		4
.L_1961:
        /*0078*/ 	.byte	0x03, 0x50
        /*007a*/ 	.short	0x0000


	//----- nvinfo : EIATTR_MAXREG_COUNT
	.align		4
        /*007c*/ 	.byte	0x03, 0x1b
        /*007e*/ 	.short	0x00ff


	//----- nvinfo : EIATTR_EXTERNS
	.align		4
        /*0080*/ 	.byte	0x04, 0x0f
        /*0082*/ 	.short	(.L_1963 - .L_1962)


	//   ....[0]....
	.align		4
.L_1962:
        /*0084*/ 	.word	index@(__assertfail)


	//----- nvinfo : EIATTR_MERCURY_ISA_VERSION
	.align		4
.L_1963:
        /*0088*/ 	.byte	0x03, 0x5f
        /*008a*/ 	.short	0x0101


	//----- nvinfo : EIATTR_VRC_CTA_INIT_COUNT
	.align		4
        /*008c*/ 	.byte	0x02, 0x4a
	.zero		1
	.zero		1


	//----- nvinfo : EIATTR_SYSCALL_OFFSETS
	.align		4
        /*0090*/ 	.byte	0x04, 0x46
        /*0092*/ 	.short	(.L_1965 - .L_1964)


	//   ....[0]....
.L_1964:
        /*0094*/ 	.word	0x00001060


	//   ....[1]....
        /*0098*/ 	.word	0x00002150


	//   ....[2]....
        /*009c*/ 	.word	0x00003380


	//   ....[3]....
        /*00a0*/ 	.word	0x00004470


	//   ....[4]....
        /*00a4*/ 	.word	0x000055f0


	//   ....[5]....
        /*00a8*/ 	.word	0x000066f0


	//   ....[6]....
        /*00ac*/ 	.word	0x00007860


	//   ....[7]....
        /*00b0*/ 	.word	0x00008890


	//   ....[8]....
        /*00b4*/ 	.word	0x00009ad0


	//   ....[9]....
        /*00b8*/ 	.word	0x0000a990


	//   ....[10]....
        /*00bc*/ 	.word	0x0000b910


	//   ....[11]....
        /*00c0*/ 	.word	0x0000c890


	//----- nvinfo : EIATTR_EXIT_INSTR_OFFSETS
	.align		4
.L_1965:
        /*00c4*/ 	.byte	0x04, 0x1c
        /*00c6*/ 	.short	(.L_1967 - .L_1966)


	//   ....[0]....
.L_1966:
        /*00c8*/ 	.word	0x0000bbe0


	//   ....[1]....
        /*00cc*/ 	.word	0x0000bd30


	//   ....[2]....
        /*00d0*/ 	.word	0x0000bd70


	//   ....[3]....
        /*00d4*/ 	.word	0x0000be10


	//   ....[4]....
        /*00d8*/ 	.word	0x0000be50


	//   ....[5]....
        /*00dc*/ 	.word	0x0000be90


	//   ....[6]....
        /*00e0*/ 	.word	0x0000bf20


	//   ....[7]....
        /*00e4*/ 	.word	0x0000bf40


	//   ....[8]....
        /*00e8*/ 	.word	0x0000bfe0


	//   ....[9]....
        /*00ec*/ 	.word	0x0000c030


	//   ....[10]....
        /*00f0*/ 	.word	0x0000c080


	//   ....[11]....
        /*00f4*/ 	.word	0x0000c160


	//   ....[12]....
        /*00f8*/ 	.word	0x0000c2d0


	//   ....[13]....
        /*00fc*/ 	.word	0x0000c440


	//   ....[14]....
        /*0100*/ 	.word	0x0000c5a0


	//   ....[15]....
        /*0104*/ 	.word	0x0000c5e0


	//   ....[16]....
        /*0108*/ 	.word	0x0000c620


	//   ....[17]....
        /*010c*/ 	.word	0x0000c6d0


	//   ....[18]....
        /*0110*/ 	.word	0x0000c730


	//   ....[19]....
        /*0114*/ 	.word	0x0000c8a0


	//   ....[20]....
        /*0118*/ 	.word	0x0000c9b0


	//   ....[21]....
        /*011c*/ 	.word	0x0000caf0


	//   ....[22]....
        /*0120*/ 	.word	0x0000cb30


	//----- nvinfo : EIATTR_MAX_THREADS
	.align		4
.L_1967:
        /*0124*/ 	.byte	0x04, 0x05
        /*0126*/ 	.short	(.L_1969 - .L_1968)
.L_1968:
        /*0128*/ 	.word	0x00000080
        /*012c*/ 	.word	0x00000001
        /*0130*/ 	.word	0x00000001


	//----- nvinfo : EIATTR_CRS_STACK_SIZE
	.align		4
.L_1969:
        /*0134*/ 	.byte	0x04, 0x1e
        /*0136*/ 	.short	(.L_1971 - .L_1970)
.L_1970:
        /*0138*/ 	.word	0x00000000


	//----- nvinfo : EIATTR_CBANK_PARAM_SIZE
	.align		4
.L_1971:
        /*013c*/ 	.byte	0x03, 0x19
        /*013e*/ 	.short	0x0038


	//----- nvinfo : EIATTR_PARAM_CBANK
	.align		4
        /*0140*/ 	.byte	0x04, 0x0a
        /*0142*/ 	.short	(.L_1973 - .L_1972)
	.align		4
.L_1972:
        /*0144*/ 	.word	index@(.nv.constant0._ZN2at6native27unrolled_elementwise_kernelINS0_13BinaryFunctorIN3c104HalfES4_S4_ZZZNS0_15binary_internal21div_trunc_kernel_cudaERNS_18TensorIteratorBaseEENKUlvE1_clEvENKUlvE1_clEvEUlS4_S4_E_EESt5arrayIPcLm3EELi4E23TrivialOffsetCalculatorILi2EjESF_ILi1EjENS0_6memory12LoadWithCastILi2EEENSI_13StoreWithCastILi1EEEEEviT_T0_T2_T3_T4_T5_)
        /*0148*/ 	.short	0x0380
        /*014a*/ 	.short	0x0038


	//----- nvinfo : EIATTR_SW_WAR
	.align		4
.L_1973:
        /*014c*/ 	.byte	0x04, 0x36
        /*014e*/ 	.short	(.L_1975 - .L_1974)
.L_1974:
        /*0150*/ 	.word	0x00000008
.L_1975:


//--------------------- .nv.info._ZN2at6native18elementwise_kernelILi128ELi4EZNS0_22gpu_kernel_impl_nocastINS0_13BinaryFunctorIN3c104HalfES5_S5_ZZZNS0_15binary_internal21div_trunc_kernel_cudaERNS_18TensorIteratorBaseEENKUlvE1_clEvENKUlvE1_clEvEUlS5_S5_E_EEEEvS8_RKT_EUliE_EEviT1_ --------------------------
	.section	.nv.info._ZN2at6native18elementwise_kernelILi128ELi4EZNS0_22gpu_kernel_impl_nocastINS0_13BinaryFunctorIN3c104HalfES5_S5_ZZZNS0_15binary_internal21div_trunc_kernel_cudaERNS_18TensorIteratorBaseEENKUlvE1_clEvENKUlvE1_clEvEUlS5_S5_E_EEEEvS8_RKT_EUliE_EEviT1_,"",@"SHT_CUDA_INFO"
	.sectionflags	@""
	.align	4


	//----- nvinfo : EIATTR_CUDA_API_VERSION
	.align		4
        /*0000*/ 	.byte	0x04, 0x37
        /*0002*/ 	.short	(.L_1977 - .L_1976)
.L_1976:
        /*0004*/ 	.word	0x00000082


	//----- nvinfo : EIATTR_KPARAM_INFO
	.align		4
.L_1977:
        /*0008*/ 	.byte	0x04, 0x17
        /*000a*/ 	.short	(.L_1979 - .L_1978)
.L_1978:
        /*000c*/ 	.word	0x00000000
        /*0010*/ 	.short	0x0001
        /*0012*/ 	.short	0x0008
        /*0014*/ 	.byte	0x00, 0xf0, 0x21, 0x0a


	//----- nvinfo : EIATTR_KPARAM_INFO
	.align		4
.L_1979:
        /*0018*/ 	.byte	0x04, 0x17
        /*001a*/ 	.short	(.L_1981 - .L_1980)
.L_1980:
        /*001c*/ 	.word	0x00000000
        /*0020*/ 	.short	0x0000
        /*0022*/ 	.short	0x0000
        /*0024*/ 	.byte	0x00, 0xf0, 0x11, 0x00


	//----- nvinfo : EIATTR_SPARSE_MMA_MASK
	.align		4
.L_1981:
        /*0028*/ 	.byte	0x03, 0x50
        /*002a*/ 	.short	0x0000


	//----- nvinfo : EIATTR_MAXREG_COUNT
	.align		4
        /*002c*/ 	.byte	0x03, 0x1b
        /*002e*/ 	.short	0x0080


	//----- nvinfo : EIATTR_MERCURY_ISA_VERSION
	.align		4
        /*0030*/ 	.byte	0x03, 0x5f
        /*0032*/ 	.short	0x0101


	//----- nvinfo : EIATTR_VRC_CTA_INIT_COUNT
	.align		4
        /*0034*/ 	.byte	0x02, 0x4a
	.zero		1
	.zero		1


	//----- nvinfo : EIATTR_EXIT_INSTR_OFFSETS
	.align		4
        /*0038*/ 	.byte	0x04, 0x1c
        /*003a*/ 	.short	(.L_1983 - .L_1982)


	//   ....[0]....
.L_1982:
        /*003c*/ 	.word	0x00000450


	//   ....[1]....
        /*0040*/ 	.word	0x00000540


	//   ....[2]....
        /*0044*/ 	.word	0x00004b70


	//   ....[3]....
        /*0048*/ 	.word	0x00006270


	//----- nvinfo : EIATTR_MAX_THREADS
	.align		4
.L_1983:
        /*004c*/ 	.byte	0x04, 0x05
        /*004e*/ 	.short	(.L_1985 - .L_1984)
.L_1984:
        /*0050*/ 	.word	0x00000080
        /*0054*/ 	.word	0x00000001
        /*0058*/ 	.word	0x00000001


	//----- nvinfo : EIATTR_CRS_STACK_SIZE
	.align		4
.L_1985:
        /*005c*/ 	.byte	0x04, 0x1e
        /*005e*/ 	.short	(.L_1987 - .L_1986)
.L_1986:
        /*0060*/ 	.word	0x00000000


	//----- nvinfo : EIATTR_CBANK_PARAM_SIZE
	.align		4
.L_1987:
        /*0064*/ 	.byte	0x03, 0x19
        /*0066*/ 	.short	0x0290


	//----- nvinfo : EIATTR_PARAM_CBANK
	.align		4
        /*0068*/ 	.byte	0x04, 0x0a
        /*006a*/ 	.short	(.L_1989 - .L_1988)
	.align		4
.L_1988:
        /*006c*/ 	.word	index@(.nv.constant0._ZN2at6native18elementwise_kernelILi128ELi4EZNS0_22gpu_kernel_impl_nocastINS0_13BinaryFunctorIN3c104HalfES5_S5_ZZZNS0_15binary_internal21div_trunc_kernel_cudaERNS_18TensorIteratorBaseEENKUlvE1_clEvENKUlvE1_clEvEUlS5_S5_E_EEEEvS8_RKT_EUliE_EEviT1_)
        /*0070*/ 	.short	0x0380
        /*0072*/ 	.short	0x0290


	//----- nvinfo : EIATTR_SW_WAR
	.align		4
.L_1989:
        /*0074*/ 	.byte	0x04, 0x36
        /*0076*/ 	.short	(.L_1991 - .L_1990)
.L_1990:
        /*0078*/ 	.word	0x00000008
.L_1991:


//--------------------- .nv.info._ZN2at6native27unrolled_elementwise_kernelINS0_13BinaryFunctorIN3c104HalfES4_S4_ZZZNS0_15binary_internal21div_trunc_kernel_cudaERNS_18TensorIteratorBaseEENKUlvE1_clEvENKUlvE1_clEvEUlS4_S4_E_EESt5arrayIPcLm3EELi4E23TrivialOffsetCalculatorILi2EjESF_ILi1EjENS0_6memory15LoadWithoutCastENSI_16StoreWithoutCastEEEviT_T0_T2_T3_T4_T5_ --------------------------
	.section	.nv.info._ZN2at6native27unrolled_elementwise_kernelINS0_13BinaryFunctorIN3c104HalfES4_S4_ZZZNS0_15binary_internal21div_trunc_kernel_cudaERNS_18TensorIteratorBaseEENKUlvE1_clEvENKUlvE1_clEvEUlS4_S4_E_EESt5arrayIPcLm3EELi4E23TrivialOffsetCalculatorILi2EjESF_ILi1EjENS0_6memory15LoadWithoutCastENSI_16StoreWithoutCastEEEviT_T0_T2_T3_T4_T5_,"",@"SHT_CUDA_INFO"
	.sectionflags	@""
	.align	4


	//----- nvinfo : EIATTR_CUDA_API_VERSION
	.align		4
        /*0000*/ 	.byte	0x04, 0x37
        /*0002*/ 	.short	(.L_1993 - .L_1992)
.L_1992:
        /*0004*/ 	.word	0x00000082


	//----- nvinfo : EIATTR_KPARAM_INFO
	.align		4
.L_1993:
        /*0008*/ 	.byte	0x04, 0x17
        /*000a*/ 	.short	(.L_1995 - .L_1994)
.L_1994:
        /*000c*/ 	.word	0x00000000
        /*0010*/ 	.short	0x0006
        /*0012*/ 	.short	0x0023
        /*0014*/ 	.byte	0x00, 0xf0, 0x05, 0x00


	//----- nvinfo : EIATTR_KPARAM_INFO
	.align		4
.L_1995:
        /*0018*/ 	.byte	0x04, 0x17
        /*001a*/ 	.short	(.L_1997 - .L_1996)
.L_1996:
        /*001c*/ 	.word	0x00000000
        /*0020*/ 	.short	0x0005
        /*0022*/ 	.short	0x0022
        /*0024*/ 	.byte	0x00, 0xf0, 0x05, 0x00


	//----- nvinfo : EIATTR_KPARAM_INFO
	.align		4
.L_1997:
        /*0028*/ 	.byte	0x04, 0x17
        /*002a*/ 	.short	(.L_1999 - .L_1998)
.L_1998:
        /*002c*/ 	.word	0x00000000
        /*0030*/ 	.short	0x0004
        /*0032*/ 	.short	0x0021
        /*0034*/ 	.byte	0x00, 0xf0, 0x05, 0x00


	//----- nvinfo : EIATTR_KPARAM_INFO
	.align		4
.L_1999:
        /*0038*/ 	.byte	0x04, 0x17
        /*003a*/ 	.short	(.L_2001 - .L_2000)
.L_2000:
        /*003c*/ 	.word	0x00000000
        /*0040*/ 	.short	0x0003
        /*0042*/ 	.short	0x0020
        /*0044*/ 	.byte	0x00, 0xf0, 0x05, 0x00


	//----- nvinfo : EIATTR_KPARAM_INFO
	.align		4
.L_2001:
        /*0048*/ 	.byte	0x04, 0x17
        /*004a*/ 	.short	(.L_2003 - .L_2002)
.L_2002:
        /*004c*/ 	.word	0x00000000
        /*0050*/ 	.short	0x0002
        /*0052*/ 	.short	0x0008
        /*0054*/ 	.byte	0x00, 0xf0, 0x61, 0x00


	//----- nvinfo : EIATTR_KPARAM_INFO
	.align		4
.L_2003:
        /*0058*/ 	.byte	0x04, 0x17
        /*005a*/ 	.short	(.L_2005 - .L_2004)
.L_2004:
        /*005c*/ 	.word	0x00000000
        /*0060*/ 	.short	0x0001
        /*0062*/ 	.short	0x0004
        /*0064*/ 	.byte	0x00, 0xf0, 0x05, 0x00


	//----- nvinfo : EIATTR_KPARAM_INFO
	.align		4
.L_2005:
        /*0068*/ 	.byte	0x04, 0x17
        /*006a*/ 	.short	(.L_2007 - .L_2006)
.L_2006:
        /*006c*/ 	.word	0x00000000
        /*0070*/ 	.short	0x0000
        /*0072*/ 	.short	0x0000
        /*0074*/ 	.byte	0x00, 0xf0, 0x11, 0x00


	//----- nvinfo : EIATTR_SPARSE_MMA_MASK
	.align		4
.L_2007:
        /*0078*/ 	.byte	0x03, 0x50
        /*007a*/ 	.short	0x0000


	//----- nvinfo : EIATTR_MAXREG_COUNT
	.align		4
        /*007c*/ 	.byte	0x03, 0x1b
        /*007e*/ 	.short	0x00ff


	//----- nvinfo : EIATTR_MERCURY_ISA_VERSION
	.align		4
        /*0080*/ 	.byte	0x03, 0x5f
        /*0082*/ 	.short	0x0101


	//----- nvinfo : EIATTR_VRC_CTA_INIT_COUNT
	.align		4
        /*0084*/ 	.byte	0x02, 0x4a
	.zero		1
	.zero		1


	//----- nvinfo : EIATTR_EXIT_INSTR_OFFSETS
	.align		4
        /*0088*/ 	.byte	0x04, 0x1c
        /*008a*/ 	.short	(.L_2009 - .L_2008)


	//   ....[0]....
.L_2008:
        /*008c*/ 	.word	0x000006b0


	//   ....[1]....
        /*0090*/ 	.word	0x00000720


	//----- nvinfo : EIATTR_MAX_THREADS
	.align		4
.L_2009:
        /*0094*/ 	.byte	0x04, 0x05
        /*0096*/ 	.short	(.L_2011 - .L_2010)
.L_2010:
        /*0098*/ 	.word	0x00000080
        /*009c*/ 	.word	0x00000001
        /*00a0*/ 	.word	0x00000001


	//----- nvinfo : EIATTR_CRS_STACK_SIZE
	.align		4
.L_2011:
        /*00a4*/ 	.byte	0x04, 0x1e
        /*00a6*/ 	.short	(.L_2013 - .L_2012)
.L_2012:
        /*00a8*/ 	.word	0x00000000


	//----- nvinfo : EIATTR_CBANK_PARAM_SIZE
	.align		4
.L_2013:
        /*00ac*/ 	.byte	0x03, 0x19
        /*00ae*/ 	.short	0x0024


	//----- nvinfo : EIATTR_PARAM_CBANK
	.align		4
        /*00b0*/ 	.byte	0x04, 0x0a
        /*00b2*/ 	.short	(.L_2015 - .L_2014)
	.align		4
.L_2014:
        /*00b4*/ 	.word	index@(.nv.constant0._ZN2at6native27unrolled_elementwise_kernelINS0_13BinaryFunctorIN3c104HalfES4_S4_ZZZNS0_15binary_internal21div_trunc_kernel_cudaERNS_18TensorIteratorBaseEENKUlvE1_clEvENKUlvE1_clEvEUlS4_S4_E_EESt5arrayIPcLm3EELi4E23TrivialOffsetCalculatorILi2EjESF_ILi1EjENS0_6memory15LoadWithoutCastENSI_16StoreWithoutCastEEEviT_T0_T2_T3_T4_T5_)
        /*00b8*/ 	.short	0x0380
        /*00ba*/ 	.short	0x0024


	//----- nvinfo : EIATTR_SW_WAR
	.align		4
.L_2015:
        /*00bc*/ 	.byte	0x04, 0x36
        /*00be*/ 	.short	(.L_2017 - .L_2016)
.L_2016:
        /*00c0*/ 	.word	0x00000008
.L_2017:


//--------------------- .nv.info._ZN2at6native29vectorized_elementwise_kernelILi2ENS0_13BinaryFunctorIN3c104HalfES4_S4_ZZZNS0_15binary_internal21div_trunc_kernel_cudaERNS_18TensorIteratorBaseEENKUlvE1_clEvENKUlvE1_clEvEUlS4_S4_E_EESt5arrayIPcLm3EEEEviT0_T1_ --------------------------
	.section	.nv.info._ZN2at6native29vectorized_elementwise_kernelILi2ENS0_13BinaryFunctorIN3c104HalfES4_S4_ZZZNS0_15binary_internal21div_trunc_kernel_cudaERNS_18TensorIteratorBaseEENKUlvE1_clEvENKUlvE1_clEvEUlS4_S4_E_EESt5arrayIPcLm3EEEEviT0_T1_,"",@"SHT_CUDA_INFO"
	.sectionflags	@""
	.align	4


	//----- nvinfo : EIATTR_CUDA_API_VERSION
	.align		4
        /*0000*/ 	.byte	0x04, 0x37
        /*0002*/ 	.short	(.L_2019 - .L_2018)
.L_2018:
        /*0004*/ 	.word	0x00000082


	//----- nvinfo : EIATTR_KPARAM_INFO
	.align		4
.L_2019:
        /*0008*/ 	.byte	0x04, 0x17
        /*000a*/ 	.short	(.L_2021 - .L_2020)
.L_2020:
        /*000c*/ 	.word	0x00000000
        /*0010*/ 	.short	0x0002
        /*0012*/ 	.short	0x0008
        /*0014*/ 	.byte	0x00, 0xf0, 0x61, 0x00


	//----- nvinfo : EIATTR_KPARAM_INFO
	.align		4
.L_2021:
        /*0018*/ 	.byte	0x04, 0x17
        /*001a*/ 	.short	(.L_2023 - .L_2022)
.L_2022:
        /*001c*/ 	.word	0x00000000
        /*0020*/ 	.short	0x0001
        /*0022*/ 	.short	0x0004
        /*0024*/ 	.byte	0x00, 0xf0, 0x05, 0x00


	//----- nvinfo : EIATTR_KPARAM_INFO
	.align		4
.L_2023:
        /*0028*/ 	.byte	0x04, 0x17
        /*002a*/ 	.short	(.L_2025 - .L_2024)
.L_2024:
        /*002c*/ 	.word	0x00000000
        /*0030*/ 	.short	0x0000
        /*0032*/ 	.short	0x0000
        /*0034*/ 	.byte	0x00, 0xf0, 0x11, 0x00


	//----- nvinfo : EIATTR_SPARSE_MMA_MASK
	.align		4
.L_2025:
        /*0038*/ 	.byte	0x03, 0x50
        /*003a*/ 	.short	0x0000


	//----- nvinfo : EIATTR_MAXREG_COUNT
	.align		4
        /*003c*/ 	.byte	0x03, 0x1b
        /*003e*/ 	.short	0x00ff


	//----- nvinfo : EIATTR_MERCURY_ISA_VERSION
	.align		4
        /*0040*/ 	.byte	0x03, 0x5f
        /*0042*/ 	.short	0x0101


	//----- nvinfo : EIATTR_VRC_CTA_INIT_COUNT
	.align		4
        /*0044*/ 	.byte	0x02, 0x4a
	.zero		1
	.zero		1


	//----- nvinfo : EIATTR_EXIT_INSTR_OFFSETS
	.align		4
        /*0048*/ 	.byte	0x04, 0x1c
        /*004a*/ 	.short	(.L_2027 - .L_2026)


	//   ....[0]....
.L_2026:
        /*004c*/ 	.word	0x00000e50


	//   ....[1]....
        /*0050*/ 	.word	0x00000ea0


	//   ....[2]....
        /*0054*/ 	.word	0x000013d0


	//----- nvinfo : EIATTR_MAX_THREADS
	.align		4
.L_2027:
        /*0058*/ 	.byte	0x04, 0x05
        /*005a*/ 	.short	(.L_2029 - .L_2028)
.L_2028:
        /*005c*/ 	.word	0x00000080
        /*0060*/ 	.word	0x00000001
        /*0064*/ 	.word	0x00000001


	//----- nvinfo : EIATTR_CRS_STACK_SIZE
	.align		4
.L_2029:
        /*0068*/ 	.byte	0x04, 0x1e
        /*006a*/ 	.short	(.L_2031 - .L_2030)
.L_2030:
        /*006c*/ 	.word	0x00000000


	//----- nvinfo : EIATTR_CBANK_PARAM_SIZE
	.align		4
.L_2031:
        /*0070*/ 	.byte	0x03, 0x19
        /*0072*/ 	.short	0x0020


	//----- nvinfo : EIATTR_PARAM_CBANK
	.align		4
        /*0074*/ 	.byte	0x04, 0x0a
        /*0076*/ 	.short	(.L_2033 - .L_2032)
	.align		4
.L_2032:
        /*0078*/ 	.word	index@(.nv.constant0._ZN2at6native29vectorized_elementwise_kernelILi2ENS0_13BinaryFunctorIN3c104HalfES4_S4_ZZZNS0_15binary_internal21div_trunc_kernel_cudaERNS_18TensorIteratorBaseEENKUlvE1_clEvENKUlvE1_clEvEUlS4_S4_E_EESt5arrayIPcLm3EEEEviT0_T1_)
        /*007c*/ 	.short	0x0380
        /*007e*/ 	.short	0x0020


	//----- nvinfo : EIATTR_SW_WAR
	.align		4
.L_2033:
        /*0080*/ 	.byte	0x04, 0x36
        /*0082*/ 	.short	(.L_2035 - .L_2034)
.L_2034:
        /*0084*/ 	.word	0x00000008
.L_2035:


//--------------------- .nv.info._ZN2at6native29vectorized_elementwise_kernelILi4ENS0_13BinaryFunctorIN3c104HalfES4_S4_ZZZNS0_15binary_internal21div_trunc_kernel_cudaERNS_18TensorIteratorBaseEENKUlvE1_clEvENKUlvE1_clEvEUlS4_S4_E_EESt5arrayIPcLm3EEEEviT0_T1_ --------------------------
	.section	.nv.info._ZN2at6native29vectorized_elementwise_kernelILi4ENS0_13BinaryFunctorIN3c104HalfES4_S4_ZZZNS0_15binary_internal21div_trunc_kernel_cudaERNS_18TensorIteratorBaseEENKUlvE1_clEvENKUlvE1_clEvEUlS4_S4_E_EESt5arrayIPcLm3EEEEviT0_T1_,"",@"SHT_CUDA_INFO"
	.sectionflags	@""
	.align	4


	//----- nvinfo : EIATTR_CUDA_API_VERSION
	.align		4
        /*0000*/ 	.byte	0x04, 0x37
        /*0002*/ 	.short	(.L_2037 - .L_2036)
.L_2036:
        /*0004*/ 	.word	0x00000082


	//----- nvinfo : EIATTR_KPARAM_INFO
	.align		4
.L_2037:
        /*0008*/ 	.byte	0x04, 0x17
        /*000a*/ 	.short	(.L_2039 - .L_2038)
.L_2038:
        /*000c*/ 	.word	0x00000000
        /*0010*/ 	.short	0x0002
        /*0012*/ 	.short	0x0008
        /*0014*/ 	.byte	0x00, 0xf0, 0x61, 0x00


	//----- nvinfo : EIATTR_KPARAM_INFO
	.align		4
.L_2039:
        /*0018*/ 	.byte	0x04, 0x17
        /*001a*/ 	.short	(.L_2041 - .L_2040)
.L_2040:
        /*001c*/ 	.word	0x00000000
        /*0020*/ 	.short	0x0001
        /*0022*/ 	.short	0x0004
        /*0024*/ 	.byte	0x00, 0xf0, 0x05, 0x00


	//----- nvinfo : EIATTR_KPARAM_INFO
	.align		4
.L_2041:
        /*0028*/ 	.byte	0x04, 0x17
        /*002a*/ 	.short	(.L_2043 - .L_2042)
.L_2042:
        /*002c*/ 	.word	0x00000000
        /*0030*/ 	.short	0x0000
        /*0032*/ 	.short	0x0000
        /*0034*/ 	.byte	0x00, 0xf0, 0x11, 0x00


	//----- nvinfo : EIATTR_SPARSE_MMA_MASK
	.align		4
.L_2043:
        /*0038*/ 	.byte	0x03, 0x50
        /*003a*/ 	.short	0x0000


	//----- nvinfo : EIATTR_MAXREG_COUNT
	.align		4
        /*003c*/ 	.byte	0x03, 0x1b
        /*003e*/ 	.short	0x00ff


	//----- nvinfo : EIATTR_MERCURY_ISA_VERSION
	.align		4
        /*0040*/ 	.byte	0x03, 0x5f
        /*0042*/ 	.short	0x0101


	//----- nvinfo : EIATTR_VRC_CTA_INIT_COUNT
	.align		4
        /*0044*/ 	.byte	0x02, 0x4a
	.zero		1
	.zero		1


	//----- nvinfo : EIATTR_EXIT_INSTR_OFFSETS
	.align		4
        /*0048*/ 	.byte	0x04, 0x1c
        /*004a*/ 	.short	(.L_2045 - .L_2044)


	//   ....[0]....
.L_2044:
        /*004c*/ 	.word	0x00000e50


	//   ....[1]....
        /*0050*/ 	.word	0x00000ea0


	//   ....[2]....
        /*0054*/ 	.word	0x00001370


	//----- nvinfo : EIATTR_MAX_THREADS
	.align		4
.L_2045:
        /*0058*/ 	.byte	0x04, 0x05
        /*005a*/ 	.short	(.L_2047 - .L_2046)
.L_2046:
        /*005c*/ 	.word	0x00000080
        /*0060*/ 	.word	0x00000001
        /*0064*/ 	.word	0x00000001


	//----- nvinfo : EIATTR_CRS_STACK_SIZE
	.align		4
.L_2047:
        /*0068*/ 	.byte	0x04, 0x1e
        /*006a*/ 	.short	(.L_2049 - .L_2048)
.L_2048:
        /*006c*/ 	.word	0x00000000


	//----- nvinfo : EIATTR_CBANK_PARAM_SIZE
	.align		4
.L_2049:
        /*0070*/ 	.byte	0x03, 0x19
        /*0072*/ 	.short	0x0020


	//----- nvinfo : EIATTR_PARAM_CBANK
	.align		4
        /*0074*/ 	.byte	0x04, 0x0a
        /*0076*/ 	.short	(.L_2051 - .L_2050)
	.align		4
.L_2050:
        /*0078*/ 	.word	index@(.nv.constant0._ZN2at6native29vectorized_elementwise_kernelILi4ENS0_13BinaryFunctorIN3c104HalfES4_S4_ZZZNS0_15binary_internal21div_trunc_kernel_cudaERNS_18TensorIteratorBaseEENKUlvE1_clEvENKUlvE1_clEvEUlS4_S4_E_EESt5arrayIPcLm3EEEEviT0_T1_)
        /*007c*/ 	.short	0x0380
        /*007e*/ 	.short	0x0020


	//----- nvinfo : EIATTR_SW_WAR
	.align		4
.L_2051:
        /*0080*/ 	.byte	0x04, 0x36
        /*0082*/ 	.short	(.L_2053 - .L_2052)
.L_2052:
        /*0084*/ 	.word	0x00000008
.L_2053:


//--------------------- .nv.info._ZN2at6native29vectorized_elementwise_kernelILi8ENS0_13BinaryFunctorIN3c104HalfES4_S4_ZZZNS0_15binary_internal21div_trunc_kernel_cudaERNS_18TensorIteratorBaseEENKUlvE1_clEvENKUlvE1_clEvEUlS4_S4_E_EESt5arrayIPcLm3EEEEviT0_T1_ --------------------------
	.section	.nv.info._ZN2at6native29vectorized_elementwise_kernelILi8ENS0_13BinaryFunctorIN3c104HalfES4_S4_ZZZNS0_15binary_internal21div_trunc_kernel_cudaERNS_18TensorIteratorBaseEENKUlvE1_clEvENKUlvE1_clEvEUlS4_S4_E_EESt5arrayIPcLm3EEEEviT0_T1_,"",@"SHT_CUDA_INFO"
	.sectionflags	@""
	.align	4


	//----- nvinfo : EIATTR_CUDA_API_VERSION
	.align		4
        /*0000*/ 	.byte	0x04, 0x37
        /*0002*/ 	.short	(.L_2055 - .L_2054)
.L_2054:
        /*0004*/ 	.word	0x00000082


	//----- nvinfo : EIATTR_KPARAM_INFO
	.align		4
.L_2055:
        /*0008*/ 	.byte	0x04, 0x17
        /*000a*/ 	.short	(.L_2057 - .L_2056)
.L_2056:
        /*000c*/ 	.word	0x00000000
        /*0010*/ 	.short	0x0002
        /*0012*/ 	.short	0x0008
        /*0014*/ 	.byte	0x00, 0xf0, 0x61, 0x00


	//----- nvinfo : EIATTR_KPARAM_INFO
	.align		4
.L_2057:
        /*0018*/ 	.byte	0x04, 0x17
        /*001a*/ 	.short	(.L_2059 - .L_2058)
.L_2058:
        /*001c*/ 	.word	0x00000000
        /*0020*/ 	.short	0x0001
        /*0022*/ 	.short	0x0004
        /*0024*/ 	.byte	0x00, 0xf0, 0x05, 0x00


	//----- nvinfo : EIATTR_KPARAM_INFO
	.align		4
.L_2059:
        /*0028*/ 	.byte	0x04, 0x17
        /*002a*/ 	.short	(.L_2061 - .L_2060)
.L_2060:
        /*002c*/ 	.word	0x00000000
        /*0030*/ 	.short	0x0000
        /*0032*/ 	.short	0x0000
        /*0034*/ 	.byte	0x00, 0xf0, 0x11, 0x00


	//----- nvinfo : EIATTR_SPARSE_MMA_MASK
	.align		4
.L_2061:
        /*0038*/ 	.byte	0x03, 0x50
        /*003a*/ 	.short	0x0000


	//----- nvinfo : EIATTR_MAXREG_COUNT
	.align		4
        /*003c*/ 	.byte	0x03, 0x1b
        /*003e*/ 	.short	0x00ff


	//----- nvinfo : EIATTR_MERCURY_ISA_VERSION
	.align		4
        /*0040*/ 	.byte	0x03, 0x5f
        /*0042*/ 	.short	0x0101


	//----- nvinfo : EIATTR_VRC_CTA_INIT_COUNT
	.align		4
        /*0044*/ 	.byte	0x02, 0x4a
	.zero		1
	.zero		1


	//----- nvinfo : EIATTR_EXIT_INSTR_OFFSETS
	.align		4
        /*0048*/ 	.byte	0x04, 0x1c
        /*004a*/ 	.short	(.L_2063 - .L_2062)


	//   ....[0]....
.L_2062:
        /*004c*/ 	.word	0x00000010


	//----- nvinfo : EIATTR_MAX_THREADS
	.align		4
.L_2063:
        /*0050*/ 	.byte	0x04, 0x05
        /*0052*/ 	.short	(.L_2065 - .L_2064)
.L_2064:
        /*0054*/ 	.word	0x00000080
        /*0058*/ 	.word	0x00000001
        /*005c*/ 	.word	0x00000001


	//----- nvinfo : EIATTR_CBANK_PARAM_SIZE
	.align		4
.L_2065:
        /*0060*/ 	.byte	0x03, 0x19
        /*0062*/ 	.short	0x0020


	//----- nvinfo : EIATTR_PARAM_CBANK
	.align		4
        /*0064*/ 	.byte	0x04, 0x0a
        /*0066*/ 	.short	(.L_2067 - .L_2066)
	.align		4
.L_2066:
        /*0068*/ 	.word	index@(.nv.constant0._ZN2at6native29vectorized_elementwise_kernelILi8ENS0_13BinaryFunctorIN3c104HalfES4_S4_ZZZNS0_15binary_internal21div_trunc_kernel_cudaERNS_18TensorIteratorBaseEENKUlvE1_clEvENKUlvE1_clEvEUlS4_S4_E_EESt5arrayIPcLm3EEEEviT0_T1_)
        /*006c*/ 	.short	0x0380
        /*006e*/ 	.short	0x0020


	//----- nvinfo : EIATTR_SW_WAR
	.align		4
.L_2067:
        /*0070*/ 	.byte	0x04, 0x36
        /*0072*/ 	.short	(.L_2069 - .L_2068)
.L_2068:
        /*0074*/ 	.word	0x00000008
.L_2069:


//--------------------- .nv.info._ZN2at6native18elementwise_kernelILi128ELi4EZNS0_15gpu_kernel_implINS0_13BUnaryFunctorIN3c104HalfES5_S5_ZZZNS0_15binary_internal21div_trunc_kernel_cudaERNS_18TensorIteratorBaseEENKUlvE1_clEvENKUlvE1_clEvEUlS5_S5_E_EEEEvS8_RKT_EUliE_EEviT1_ --------------------------
	.section	.nv.info._ZN2at6native18elementwise_kernelILi128ELi4EZNS0_15gpu_kernel_implINS0_13BUnaryFunctorIN3c104HalfES5_S5_ZZZNS0_15binary_internal21div_trunc_kernel_cudaERNS_18TensorIteratorBaseEENKUlvE1_clEvENKUlvE1_clEvEUlS5_S5_E_EEEEvS8_RKT_EUliE_EEviT1_,"",@"SHT_CUDA_INFO"
	.sectionflags	@""
	.align	4


	//----- nvinfo : EIATTR_CUDA_API_VERSION
	.align		4
        /*0000*/ 	.byte	0x04, 0x37
        /*0002*/ 	.short	(.L_2071 - .L_2070)
.L_2070:
        /*0004*/ 	.word	0x00000082


	//----- nvinfo : EIATTR_KPARAM_INFO
	.align		4
.L_2071:
        /*0008*/ 	.byte	0x04, 0x17
        /*000a*/ 	.short	(.L_2073 - .L_2072)
.L_2072:
        /*000c*/ 	.word	0x00000000
        /*0010*/ 	.short	0x0001
        /*0012*/ 	.short	0x0008
        /*0014*/ 	.byte	0x00, 0xf0, 0x61, 0x08


	//----- nvinfo : EIATTR_KPARAM_INFO
	.align		4
.L_2073:
        /*0018*/ 	.byte	0x04, 0x17
        /*001a*/ 	.short	(.L_2075 - .L_2074)
.L_2074:
        /*001c*/ 	.word	0x00000000
        /*0020*/ 	.short	0x0000
        /*0022*/ 	.short	0x0000
        /*0024*/ 	.byte	0x00, 0xf0, 0x11, 0x00


	//----- nvinfo : EIATTR_SPARSE_MMA_MASK
	.align		4
.L_2075:
        /*0028*/ 	.byte	0x03, 0x50
        /*002a*/ 	.short	0x0000


	//----- nvinfo : EIATTR_MAXREG_COUNT
	.align		4
        /*002c*/ 	.byte	0x03, 0x1b
        /*002e*/ 	.short	0x0080


	//----- nvinfo : EIATTR_EXTERNS
	.align		4
        /*0030*/ 	.byte	0x04, 0x0f
        /*0032*/ 	.short	(.L_2077 - .L_2076)


	//   ....[0]....
	.align		4
.L_2076:
        /*0034*/ 	.word	index@(__assertfail)


	//----- nvinfo : EIATTR_MERCURY_ISA_VERSION
	.align		4
.L_2077:
        /*0038*/ 	.byte	0x03, 0x5f
        /*003a*/ 	.short	0x0101


	//----- nvinfo : EIATTR_VRC_CTA_INIT_COUNT
	.align		4
        /*003c*/ 	.byte	0x02, 0x4a
	.zero		1
	.zero		1


	//----- nvinfo : EIATTR_SYSCALL_OFFSETS
	.align		4
        /*0040*/ 	.byte	0x04, 0x46
        /*0042*/ 	.short	(.L_2079 - .L_2078)


	//   ....[0]....
.L_2078:
        /*0044*/ 	.word	0x00002270


	//   ....[1]....
        /*0048*/ 	.word	0x000031e0


	//   ....[2]....
        /*004c*/ 	.word	0x000055f0


	//   ....[3]....
        /*0050*/ 	.word	0x00006390


	//   ....[4]....
        /*0054*/ 	.word	0x000088b0


	//   ....[5]....
        /*0058*/ 	.word	0x00009650


	//   ....[6]....
        /*005c*/ 	.word	0x0000bb80


	//   ....[7]....
        /*0060*/ 	.word	0x0000c8f0


	//----- nvinfo : EIATTR_EXIT_INSTR_OFFSETS
	.align		4
.L_2079:
        /*0064*/ 	.byte	0x04, 0x1c
        /*0066*/ 	.short	(.L_2081 - .L_2080)


	//   ....[0]....
.L_2080:
        /*0068*/ 	.word	0x00009930


	//   ....[1]....
        /*006c*/ 	.word	0x0000bd90


	//   ....[2]....
        /*0070*/ 	.word	0x0000bdd0


	//   ....[3]....
        /*0074*/ 	.word	0x0000be70


	//   ....[4]....
        /*0078*/ 	.word	0x0000beb0


	//   ....[5]....
        /*007c*/ 	.word	0x0000bef0


	//   ....[6]....
        /*0080*/ 	.word	0x0000bf80


	//   ....[7]....
        /*0084*/ 	.word	0x0000bfa0


	//   ....[8]....
        /*0088*/ 	.word	0x0000c040


	//   ....[9]....
        /*008c*/ 	.word	0x0000c090


	//   ....[10]....
        /*0090*/ 	.word	0x0000c0e0


	//   ....[11]....
        /*0094*/ 	.word	0x0000c1c0


	//   ....[12]....
        /*0098*/ 	.word	0x0000c330


	//   ....[13]....
        /*009c*/ 	.word	0x0000c4a0


	//   ....[14]....
        /*00a0*/ 	.word	0x0000c600


	//   ....[15]....
        /*00a4*/ 	.word	0x0000c640


	//   ....[16]....
        /*00a8*/ 	.word	0x0000c680


	//   ....[17]....
        /*00ac*/ 	.word	0x0000c730


	//   ....[18]....
        /*00b0*/ 	.word	0x0000c790


	//   ....[19]....
        /*00b4*/ 	.word	0x0000c900


	//   ....[20]....
        /*00b8*/ 	.word	0x0000ca10


	//   ....[21]....
        /*00bc*/ 	.word	0x0000cb50


	//   ....[22]....
        /*00c0*/ 	.word	0x0000cb90


	//----- nvinfo : EIATTR_MAX_THREADS
	.align		4
.L_2081:
        /*00c4*/ 	.byte	0x04, 0x05
        /*00c6*/ 	.short	(.L_2083 - .L_2082)
.L_2082:
        /*00c8*/ 	.word	0x00000080
        /*00cc*/ 	.word	0x00000001
        /*00d0*/ 	.word	0x00000001


	//----- nvinfo : EIATTR_CRS_STACK_SIZE
	.align		4
.L_2083:
        /*00d4*/ 	.byte	0x04, 0x1e
        /*00d6*/ 	.short	(.L_2085 - .L_2084)
.L_2084:
        /*00d8*/ 	.word	0x00000000


	//----- nvinfo : EIATTR_CBANK_PARAM_SIZE
	.align		4
.L_2085:
        /*00dc*/ 	.byte	0x03, 0x19
        /*00de*/ 	.short	0x0220


	//----- nvinfo : EIATTR_PARAM_CBANK
	.align		4
        /*00e0*/ 	.byte	0x04, 0x0a
        /*00e2*/ 	.short	(.L_2087 - .L_2086)
	.align		4
.L_2086:
        /*00e4*/ 	.word	index@(.nv.constant0._ZN2at6native18elementwise_kernelILi128ELi4EZNS0_15gpu_kernel_implINS0_13BUnaryFunctorIN3c104HalfES5_S5_ZZZNS0_15binary_internal21div_trunc_kernel_cudaERNS_18TensorIteratorBaseEENKUlvE1_clEvENKUlvE1_clEvEUlS5_S5_E_EEEEvS8_RKT_EUliE_EEviT1_)
        /*00e8*/ 	.short	0x0380
        /*00ea*/ 	.short	0x0220


	//----- nvinfo : EIATTR_SW_WAR
	.align		4
.L_2087:
        /*00ec*/ 	.byte	0x04, 0x36
        /*00ee*/ 	.short	(.L_2089 - .L_2088)
.L_2088:
        /*00f0*/ 	.word	0x00000008
.L_2089:


//--------------------- .nv.info._ZN2at6native27unrolled_elementwise_kernelINS0_13BUnaryFunctorIN3c104HalfES4_S4_ZZZNS0_15binary_internal21div_trunc_kernel_cudaERNS_18TensorIteratorBaseEENKUlvE1_clEvENKUlvE1_clEvEUlS4_S4_E_EESt5arrayIPcLm2EELi4E23TrivialOffsetCalculatorILi1EjESG_NS0_6memory12LoadWithCastILi1EEENSH_13StoreWithCastILi1EEEEEviT_T0_T2_T3_T4_T5_ --------------------------
	.section	.nv.info._ZN2at6native27unrolled_elementwise_kernelINS0_13BUnaryFunctorIN3c104HalfES4_S4_ZZZNS0_15binary_internal21div_trunc_kernel_cudaERNS_18TensorIteratorBaseEENKUlvE1_clEvENKUlvE1_clEvEUlS4_S4_E_EESt5arrayIPcLm2EELi4E23TrivialOffsetCalculatorILi1EjESG_NS0_6memory12LoadWithCastILi1EEENSH_13StoreWithCastILi1EEEEEviT_T0_T2_T3_T4_T5_,"",@"SHT_CUDA_INFO"
	.sectionflags	@""
	.align	4


	//----- nvinfo : EIATTR_CUDA_API_VERSION
	.align		4
        /*0000*/ 	.byte	0x04, 0x37
        /*0002*/ 	.short	(.L_2091 - .L_2090)
.L_2090:
        /*0004*/ 	.word	0x00000082


	//----- nvinfo : EIATTR_KPARAM_INFO
	.align		4
.L_2091:
        /*0008*/ 	.byte	0x04, 0x17
        /*000a*/ 	.short	(.L_2093 - .L_2092)
.L_2092:
        /*000c*/ 	.word	0x00000000
        /*0010*/ 	.short	0x0006
        /*0012*/ 	.short	0x0024
        /*0014*/ 	.byte	0x00, 0xf0, 0x21, 0x00


	//----- nvinfo : EIATTR_KPARAM_INFO
	.align		4
.L_2093:
        /*0018*/ 	.byte	0x04, 0x17
        /*001a*/ 	.short	(.L_2095 - .L_2094)
.L_2094:
        /*001c*/ 	.word	0x00000000
        /*0020*/ 	.short	0x0005
        /*0022*/ 	.short	0x001c
        /*0024*/ 	.byte	0x00, 0xf0, 0x21, 0x00


	//----- nvinfo : EIATTR_KPARAM_INFO
	.align		4
.L_2095:
        /*0028*/ 	.byte	0x04, 0x17
        /*002a*/ 	.short	(.L_2097 - .L_2096)
.L_2096:
        /*002c*/ 	.word	0x00000000
        /*0030*/ 	.short	0x0004
        /*0032*/ 	.short	0x0019
        /*0034*/ 	.byte	0x00, 0xf0, 0x05, 0x00


	//----- nvinfo : EIATTR_KPARAM_INFO
	.align		4
.L_2097:
        /*0038*/ 	.byte	0x04, 0x17
        /*003a*/ 	.short	(.L_2099 - .L_2098)
.L_2098:
        /*003c*/ 	.word	0x00000000
        /*0040*/ 	.short	0x0003
        /*0042*/ 	.short	0x0018
        /*0044*/ 	.byte	0x00, 0xf0, 0x05, 0x00


	//----- nvinfo : EIATTR_KPARAM_INFO
	.align		4
.L_2099:
        /*0048*/ 	.byte	0x04, 0x17
        /*004a*/ 	.short	(.L_2101 - .L_2100)
.L_2100:
        /*004c*/ 	.word	0x00000000
        /*0050*/ 	.short	0x0002
        /*0052*/ 	.short	0x0008
        /*0054*/ 	.byte	0x00, 0xf0, 0x41, 0x00


	//----- nvinfo : EIATTR_KPARAM_INFO
	.align		4
.L_2101:
        /*0058*/ 	.byte	0x04, 0x17
        /*005a*/ 	.short	(.L_2103 - .L_2102)
.L_2102:
        /*005c*/ 	.word	0x00000000
        /*0060*/ 	.short	0x0001
        /*0062*/ 	.short	0x0004
        /*0064*/ 	.byte	0x00, 0xf0, 0x11, 0x00


	//----- nvinfo : EIATTR_KPARAM_INFO
	.align		4
.L_2103:
        /*0068*/ 	.byte	0x04, 0x17
        /*006a*/ 	.short	(.L_2105 - .L_2104)
.L_2104:
        /*006c*/ 	.word	0x00000000
        /*0070*/ 	.short	0x0000
        /*0072*/ 	.short	0x0000
        /*0074*/ 	.byte	0x00, 0xf0, 0x11, 0x00


	//----- nvinfo : EIATTR_SPARSE_MMA_MASK
	.align		4
.L_2105:
        /*0078*/ 	.byte	0x03, 0x50
        /*007a*/ 	.short	0x0000


	//----- nvinfo : EIATTR_MAXREG_COUNT
	.align		4
        /*007c*/ 	.byte	0x03, 0x1b
        /*007e*/ 	.short	0x00ff


	//----- nvinfo : EIATTR_EXTERNS
	.align		4
        /*0080*/ 	.byte	0x04, 0x0f
        /*0082*/ 	.short	(.L_2107 - .L_2106)


	//   ....[0]....
	.align		4
.L_2106:
        /*0084*/ 	.word	index@(__assertfail)


	//----- nvinfo : EIATTR_MERCURY_ISA_VERSION
	.align		4
.L_2107:
        /*0088*/ 	.byte	0x03, 0x5f
        /*008a*/ 	.short	0x0101


	//----- nvinfo : EIATTR_VRC_CTA_INIT_COUNT
	.align		4
        /*008c*/ 	.byte	0x02, 0x4a
	.zero		1
	.zero		1


	//----- nvinfo : EIATTR_SYSCALL_OFFSETS
	.align		4
        /*0090*/ 	.byte	0x04, 0x46
        /*0092*/ 	.short	(.L_2109 - .L_2108)


	//   ....[0]....
.L_2108:
        /*0094*/ 	.word	0x00001040


	//   ....[1]....
        /*0098*/ 	.word	0x00002260


	//   ....[2]....
        /*009c*/ 	.word	0x000033c0


	//   ....[3]....
        /*00a0*/ 	.word	0x00004440


	//   ....[4]....
        /*00a4*/ 	.word	0x00005780


	//   ....[5]....
        /*00a8*/ 	.word	0x00006640


	//   ....[6]....
        /*00ac*/ 	.word	0x000075c0


	//   ....[7]....
        /*00b0*/ 	.word	0x00008540


	//----- nvinfo : EIATTR_EXIT_INSTR_OFFSETS
	.align		4
.L_2109:
        /*00b4*/ 	.byte	0x04, 0x1c
        /*00b6*/ 	.short	(.L_2111 - .L_2110)


	//   ....[0]....
.L_2110:
        /*00b8*/ 	.word	0x00007890


	//   ....[1]....
        /*00bc*/ 	.word	0x000079e0


	//   ....[2]....
        /*00c0*/ 	.word	0x00007a20


	//   ....[3]....
        /*00c4*/ 	.word	0x00007ac0


	//   ....[4]....
        /*00c8*/ 	.word	0x00007b00


	//   ....[5]....
        /*00cc*/ 	.word	0x00007b40


	//   ....[6]....
        /*00d0*/ 	.word	0x00007bd0


	//   ....[7]....
        /*00d4*/ 	.word	0x00007bf0


	//   ....[8]....
        /*00d8*/ 	.word	0x00007c90


	//   ....[9]....
        /*00dc*/ 	.word	0x00007ce0


	//   ....[10]....
        /*00e0*/ 	.word	0x00007d30


	//   ....[11]....
        /*00e4*/ 	.word	0x00007e10


	//   ....[12]....
        /*00e8*/ 	.word	0x00007f80


	//   ....[13]....
        /*00ec*/ 	.word	0x000080f0


	//   ....[14]....
        /*00f0*/ 	.word	0x00008250


	//   ....[15]....
        /*00f4*/ 	.word	0x00008290


	//   ....[16]....
        /*00f8*/ 	.word	0x000082d0


	//   ....[17]....
        /*00fc*/ 	.word	0x00008380


	//   ....[18]....
        /*0100*/ 	.word	0x000083e0


	//   ....[19]....
        /*0104*/ 	.word	0x00008550


	//   ....[20]....
        /*0108*/ 	.word	0x00008660


	//   ....[21]....
        /*010c*/ 	.word	0x000087a0


	//   ....[22]....
        /*0110*/ 	.word	0x000087e0


	//----- nvinfo : EIATTR_MAX_THREADS
	.align		4
.L_2111:
        /*0114*/ 	.byte	0x04, 0x05
        /*0116*/ 	.short	(.L_2113 - .L_2112)
.L_2112:
        /*0118*/ 	.word	0x00000080
        /*011c*/ 	.word	0x00000001
        /*0120*/ 	.word	0x00000001


	//----- nvinfo : EIATTR_CRS_STACK_SIZE
	.align		4
.L_2113:
        /*0124*/ 	.byte	0x04, 0x1e
        /*0126*/ 	.short	(.L_2115 - .L_2114)
.L_2114:
        /*0128*/ 	.word	0x00000000


	//----- nvinfo : EIATTR_CBANK_PARAM_SIZE
	.align		4
.L_2115:
        /*012c*/ 	.byte	0x03, 0x19
        /*012e*/ 	.short	0x002c


	//----- nvinfo : EIATTR_PARAM_CBANK
	.align		4
        /*0130*/ 	.byte	0x04, 0x0a
        /*0132*/ 	.short	(.L_2117 - .L_2116)
	.align		4
.L_2116:
        /*0134*/ 	.word	index@(.nv.constant0._ZN2at6native27unrolled_elementwise_kernelINS0_13BUnaryFunctorIN3c104HalfES4_S4_ZZZNS0_15binary_internal21div_trunc_kernel_cudaERNS_18TensorIteratorBaseEENKUlvE1_clEvENKUlvE1_clEvEUlS4_S4_E_EESt5arrayIPcLm2EELi4E23TrivialOffsetCalculatorILi1EjESG_NS0_6memory12LoadWithCastILi1EEENSH_13StoreWithCastILi1EEEEEviT_T0_T2_T3_T4_T5_)
        /*0138*/ 	.short	0x0380
        /*013a*/ 	.short	0x002c


	//----- nvinfo : EIATTR_SW_WAR
	.align		4
.L_2117:
        /*013c*/ 	.byte	0x04, 0x36
        /*013e*/ 	.short	(.L_2119 - .L_2118)
.L_2118:
        /*0140*/ 	.word	0x00000008
.L_2119:


//--------------------- .nv.info._ZN2at6native18elementwise_kernelILi128ELi4EZNS0_22gpu_kernel_impl_nocastINS0_13BUnaryFunctorIN3c104HalfES5_S5_ZZZNS0_15binary_internal21div_trunc_kernel_cudaERNS_18TensorIteratorBaseEENKUlvE1_clEvENKUlvE1_clEvEUlS5_S5_E_EEEEvS8_RKT_EUliE_EEviT1_ --------------------------
	.section	.nv.info._ZN2at6native18elementwise_kernelILi128ELi4EZNS0_22gpu_kernel_impl_nocastINS0_13BUnaryFunctorIN3c104HalfES5_S5_ZZZNS0_15binary_internal21div_trunc_kernel_cudaERNS_18TensorIteratorBaseEENKUlvE1_clEvENKUlvE1_clEvEUlS5_S5_E_EEEEvS8_RKT_EUliE_EEviT1_,"",@"SHT_CUDA_INFO"
	.sectionflags	@""
	.align	4


	//----- nvinfo : EIATTR_CUDA_API_VERSION
	.align		4
        /*0000*/ 	.byte	0x04, 0x37
        /*0002*/ 	.short	(.L_2121 - .L_2120)
.L_2120:
        /*0004*/ 	.word	0x00000082


	//----- nvinfo : EIATTR_KPARAM_INFO
	.align		4
.L_2121:
        /*0008*/ 	.byte	0x04, 0x17
        /*000a*/ 	.short	(.L_2123 - .L_2122)
.L_2122:
        /*000c*/ 	.word	0x00000000
        /*0010*/ 	.short	0x0001
        /*0012*/ 	.short	0x0008
        /*0014*/ 	.byte	0x00, 0xf0, 0x61, 0x08


	//----- nvinfo : EIATTR_KPARAM_INFO
	.align		4
.L_2123:
        /*0018*/ 	.byte	0x04, 0x17
        /*001a*/ 	.short	(.L_2125 - .L_2124)
.L_2124:
        /*001c*/ 	.word	0x00000000
        /*0020*/ 	.short	0x0000
        /*0022*/ 	.short	0x0000
        /*0024*/ 	.byte	0x00, 0xf0, 0x11, 0x00


	//----- nvinfo : EIATTR_SPARSE_MMA_MASK
	.align		4
.L_2125:
        /*0028*/ 	.byte	0x03, 0x50
        /*002a*/ 	.short	0x0000


	//----- nvinfo : EIATTR_MAXREG_COUNT
	.align		4
        /*002c*/ 	.byte	0x03, 0x1b
        /*002e*/ 	.short	0x0080


	//----- nvinfo : EIATTR_MERCURY_ISA_VERSION
	.align		4
        /*0030*/ 	.byte	0x03, 0x5f
        /*0032*/ 	.short	0x0101


	//----- nvinfo : EIATTR_VRC_CTA_INIT_COUNT
	.align		4
        /*0034*/ 	.byte	0x02, 0x4a
	.zero		1
	.zero		1


	//----- nvinfo : EIATTR_EXIT_INSTR_OFFSETS
	.align		4
        /*0038*/ 	.byte	0x04, 0x1c
        /*003a*/ 	.short	(.L_2127 - .L_2126)


	//   ....[0]....
.L_2126:
        /*003c*/ 	.word	0x00000420


	//   ....[1]....
        /*0040*/ 	.word	0x00000500


	//   ....[2]....
        /*0044*/ 	.word	0x00004140


	//   ....[3]....
        /*0048*/ 	.word	0x000054f0


	//----- nvinfo : EIATTR_MAX_THREADS
	.align		4
.L_2127:
        /*004c*/ 	.byte	0x04, 0x05
        /*004e*/ 	.short	(.L_2129 - .L_2128)
.L_2128:
        /*0050*/ 	.word	0x00000080
        /*0054*/ 	.word	0x00000001
        /*0058*/ 	.word	0x00000001


	//----- nvinfo : EIATTR_CRS_STACK_SIZE
	.align		4
.L_2129:
        /*005c*/ 	.byte	0x04, 0x1e
        /*005e*/ 	.short	(.L_2131 - .L_2130)
.L_2130:
        /*0060*/ 	.word	0x00000000


	//----- nvinfo : EIATTR_CBANK_PARAM_SIZE
	.align		4
.L_2131:
        /*0064*/ 	.byte	0x03, 0x19
        /*0066*/ 	.short	0x0220


	//----- nvinfo : EIATTR_PARAM_CBANK
	.align		4
        /*0068*/ 	.byte	0x04, 0x0a
        /*006a*/ 	.short	(.L_2133 - .L_2132)
	.align		4
.L_2132:
        /*006c*/ 	.word	index@(.nv.constant0._ZN2at6native18elementwise_kernelILi128ELi4EZNS0_22gpu_kernel_impl_nocastINS0_13BUnaryFunctorIN3c104HalfES5_S5_ZZZNS0_15binary_internal21div_trunc_kernel_cudaERNS_18TensorIteratorBaseEENKUlvE1_clEvENKUlvE1_clEvEUlS5_S5_E_EEEEvS8_RKT_EUliE_EEviT1_)
        /*0070*/ 	.short	0x0380
        /*0072*/ 	.short	0x0220


	//----- nvinfo : EIATTR_SW_WAR
	.align		4
.L_2133:
        /*0074*/ 	.byte	0x04, 0x36
        /*0076*/ 	.short	(.L_2135 - .L_2134)
.L_2134:
        /*0078*/ 	.word	0x00000008
.L_2135:


//--------------------- .nv.info._ZN2at6native27unrolled_elementwise_kernelINS0_13BUnaryFunctorIN3c104HalfES4_S4_ZZZNS0_15binary_internal21div_trunc_kernel_cudaERNS_18TensorIteratorBaseEENKUlvE1_clEvENKUlvE1_clEvEUlS4_S4_E_EESt5arrayIPcLm2EELi4E23TrivialOffsetCalculatorILi1EjESG_NS0_6memory15LoadWithoutCastENSH_16StoreWithoutCastEEEviT_T0_T2_T3_T4_T5_ --------------------------
	.section	.nv.info._ZN2at6native27unrolled_elementwise_kernelINS0_13BUnaryFunctorIN3c104HalfES4_S4_ZZZNS0_15binary_internal21div_trunc_kernel_cudaERNS_18TensorIteratorBaseEENKUlvE1_clEvENKUlvE1_clEvEUlS4_S4_E_EESt5arrayIPcLm2EELi4E23TrivialOffsetCalculatorILi1EjESG_NS0_6memory15LoadWithoutCastENSH_16StoreWithoutCastEEEviT_T0_T2_T3_T4_T5_,"",@"SHT_CUDA_INFO"
	.sectionflags	@""
	.align	4


	//----- nvinfo : EIATTR_CUDA_API_VERSION
	.align		4
        /*0000*/ 	.byte	0x04, 0x37
        /*0002*/ 	.short	(.L_2137 - .L_2136)
.L_2136:
        /*0004*/ 	.word	0x00000082


	//----- nvinfo : EIATTR_KPARAM_INFO
	.align		4
.L_2137:
        /*0008*/ 	.byte	0x04, 0x17
        /*000a*/ 	.short	(.L_2139 - .L_2138)
.L_2138:
        /*000c*/ 	.word	0x00000000
        /*0010*/ 	.short	0x0006
        /*0012*/ 	.short	0x001b
        /*0014*/ 	.byte	0x00, 0xf0, 0x05, 0x00


	//----- nvinfo : EIATTR_KPARAM_INFO
	.align		4
.L_2139:
        /*0018*/ 	.byte	0x04, 0x17
        /*001a*/ 	.short	(.L_2141 - .L_2140)
.L_2140:
        /*001c*/ 	.word	0x00000000
        /*0020*/ 	.short	0x0005
        /*0022*/ 	.short	0x001a
        /*0024*/ 	.byte	0x00, 0xf0, 0x05, 0x00


	//----- nvinfo : EIATTR_KPARAM_INFO
	.align		4
.L_2141:
        /*0028*/ 	.byte	0x04, 0x17
        /*002a*/ 	.short	(.L_2143 - .L_2142)
.L_2142:
        /*002c*/ 	.word	0x00000000
        /*0030*/ 	.short	0x0004
        /*0032*/ 	.short	0x0019
        /*0034*/ 	.byte	0x00, 0xf0, 0x05, 0x00


	//----- nvinfo : EIATTR_KPARAM_INFO
	.align		4
.L_2143:
        /*0038*/ 	.byte	0x04, 0x17
        /*003a*/ 	.short	(.L_2145 - .L_2144)
.L_2144:
        /*003c*/ 	.word	0x00000000
        /*0040*/ 	.short	0x0003
        /*0042*/ 	.short	0x0018
        /*0044*/ 	.byte	0x00, 0xf0, 0x05, 0x00


	//----- nvinfo : EIATTR_KPARAM_INFO
	.align		4
.L_2145:
        /*0048*/ 	.byte	0x04, 0x17
        /*004a*/ 	.short	(.L_2147 - .L_2146)
.L_2146:
        /*004c*/ 	.word	0x00000000
        /*0050*/ 	.short	0x0002
        /*0052*/ 	.short	0x0008
        /*0054*/ 	.byte	0x00, 0xf0, 0x41, 0x00


	//----- nvinfo : EIATTR_KPARAM_INFO
	.align		4
.L_2147:
        /*0058*/ 	.byte	0x04, 0x17
        /*005a*/ 	.short	(.L_2149 - .L_2148)
.L_2148:
        /*005c*/ 	.word	0x00000000
        /*0060*/ 	.short	0x0001
        /*0062*/ 	.short	0x0004
        /*0064*/ 	.byte	0x00, 0xf0, 0x11, 0x00


	//----- nvinfo : EIATTR_KPARAM_INFO
	.align		4
.L_2149:
        /*0068*/ 	.byte	0x04, 0x17
        /*006a*/ 	.short	(.L_2151 - .L_2150)
.L_2150:
        /*006c*/ 	.word	0x00000000
        /*0070*/ 	.short	0x0000
        /*0072*/ 	.short	0x0000
        /*0074*/ 	.byte	0x00, 0xf0, 0x11, 0x00


	//----- nvinfo : EIATTR_SPARSE_MMA_MASK
	.align		4
.L_2151:
        /*0078*/ 	.byte	0x03, 0x50
        /*007a*/ 	.short	0x0000


	//----- nvinfo : EIATTR_MAXREG_COUNT
	.align		4
        /*007c*/ 	.byte	0x03, 0x1b
        /*007e*/ 	.short	0x00ff


	//----- nvinfo : EIATTR_MERCURY_ISA_VERSION
	.align		4
        /*0080*/ 	.byte	0x03, 0x5f
        /*0082*/ 	.short	0x0101


	//----- nvinfo : EIATTR_VRC_CTA_INIT_COUNT
	.align		4
        /*0084*/ 	.byte	0x02, 0x4a
	.zero		1
	.zero		1


	//----- nvinfo : EIATTR_EXIT_INSTR_OFFSETS
	.align		4
        /*0088*/ 	.byte	0x04, 0x1c
        /*008a*/ 	.short	(.L_2153 - .L_2152)


	//   ....[0]....
.L_2152:
        /*008c*/ 	.word	0x000006e0


	//   ....[1]....
        /*0090*/ 	.word	0x00000740


	//----- nvinfo : EIATTR_MAX_THREADS
	.align		4
.L_2153:
        /*0094*/ 	.byte	0x04, 0x05
        /*0096*/ 	.short	(.L_2155 - .L_2154)
.L_2154:
        /*0098*/ 	.word	0x00000080
        /*009c*/ 	.word	0x00000001
        /*00a0*/ 	.word	0x00000001


	//----- nvinfo : EIATTR_CRS_STACK_SIZE
	.align		4
.L_2155:
        /*00a4*/ 	.byte	0x04, 0x1e
        /*00a6*/ 	.short	(.L_2157 - .L_2156)
.L_2156:
        /*00a8*/ 	.word	0x00000000


	//----- nvinfo : EIATTR_CBANK_PARAM_SIZE
	.align		4
.L_2157:
        /*00ac*/ 	.byte	0x03, 0x19
        /*00ae*/ 	.short	0x001c


	//----- nvinfo : EIATTR_PARAM_CBANK
	.align		4
        /*00b0*/ 	.byte	0x04, 0x0a
        /*00b2*/ 	.short	(.L_2159 - .L_2158)
	.align		4
.L_2158:
        /*00b4*/ 	.word	index@(.nv.constant0._ZN2at6native27unrolled_elementwise_kernelINS0_13BUnaryFunctorIN3c104HalfES4_S4_ZZZNS0_15binary_internal21div_trunc_kernel_cudaERNS_18TensorIteratorBaseEENKUlvE1_clEvENKUlvE1_clEvEUlS4_S4_E_EESt5arrayIPcLm2EELi4E23TrivialOffsetCalculatorILi1EjESG_NS0_6memory15LoadWithoutCastENSH_16StoreWithoutCastEEEviT_T0_T2_T3_T4_T5_)
        /*00b8*/ 	.short	0x0380
        /*00ba*/ 	.short	0x001c


	//----- nvinfo : EIATTR_SW_WAR
	.align		4
.L_2159:
        /*00bc*/ 	.byte	0x04, 0x36
        /*00be*/ 	.short	(.L_2161 - .L_2160)
.L_2160:
        /*00c0*/ 	.word	0x00000008
.L_2161:


//--------------------- .nv.info._ZN2at6native29vectorized_elementwise_kernelILi2ENS0_13BUnaryFunctorIN3c104HalfES4_S4_ZZZNS0_15binary_internal21div_trunc_kernel_cudaERNS_18TensorIteratorBaseEENKUlvE1_clEvENKUlvE1_clEvEUlS4_S4_E_EESt5arrayIPcLm2EEEEviT0_T1_ --------------------------
	.section	.nv.info._ZN2at6native29vectorized_elementwise_kernelILi2ENS0_13BUnaryFunctorIN3c104HalfES4_S4_ZZZNS0_15binary_internal21div_trunc_kernel_cudaERNS_18TensorIteratorBaseEENKUlvE1_clEvENKUlvE1_clEvEUlS4_S4_E_EESt5arrayIPcLm2EEEEviT0_T1_,"",@"SHT_CUDA_INFO"
	.sectionflags	@""
	.align	4


	//----- nvinfo : EIATTR_CUDA_API_VERSION
	.align		4
        /*0000*/ 	.byte	0x04, 0x37
        /*0002*/ 	.short	(.L_2163 - .L_2162)
.L_2162:
        /*0004*/ 	.word	0x00000082


	//----- nvinfo : EIATTR_KPARAM_INFO
	.align		4
.L_2163:
        /*0008*/ 	.byte	0x04, 0x17
        /*000a*/ 	.short	(.L_2165 - .L_2164)
.L_2164:
        /*000c*/ 	.word	0x00000000
        /*0010*/ 	.short	0x0002
        /*0012*/ 	.short	0x0008
        /*0014*/ 	.byte	0x00, 0xf0, 0x41, 0x00


	//----- nvinfo : EIATTR_KPARAM_INFO
	.align		4
.L_2165:
        /*0018*/ 	.byte	0x04, 0x17
        /*001a*/ 	.short	(.L_2167 - .L_2166)
.L_2166:
        /*001c*/ 	.word	0x00000000
        /*0020*/ 	.short	0x0001
        /*0022*/ 	.short	0x0004
        /*0024*/ 	.byte	0x00, 0xf0, 0x11, 0x00


	//----- nvinfo : EIATTR_KPARAM_INFO
	.align		4
.L_2167:
        /*0028*/ 	.byte	0x04, 0x17
        /*002a*/ 	.short	(.L_2169 - .L_2168)
.L_2168:
        /*002c*/ 	.word	0x00000000
        /*0030*/ 	.short	0x0000
        /*0032*/ 	.short	0x0000
        /*0034*/ 	.byte	0x00, 0xf0, 0x11, 0x00


	//----- nvinfo : EIATTR_SPARSE_MMA_MASK
	.align		4
.L_2169:
        /*0038*/ 	.byte	0x03, 0x50
        /*003a*/ 	.short	0x0000


	//----- nvinfo : EIATTR_MAXREG_COUNT
	.align		4
        /*003c*/ 	.byte	0x03, 0x1b
        /*003e*/ 	.short	0x00ff


	//----- nvinfo : EIATTR_MERCURY_ISA_VERSION
	.align		4
        /*0040*/ 	.byte	0x03, 0x5f
        /*0042*/ 	.short	0x0101


	//----- nvinfo : EIATTR_VRC_CTA_INIT_COUNT
	.align		4
        /*0044*/ 	.byte	0x02, 0x4a
	.zero		1
	.zero		1


	//----- nvinfo : EIATTR_EXIT_INSTR_OFFSETS
	.align		4
        /*0048*/ 	.byte	0x04, 0x1c
        /*004a*/ 	.short	(.L_2171 - .L_2170)


	//   ....[0]....
.L_2170:
        /*004c*/ 	.word	0x00000e70


	//   ....[1]....
        /*0050*/ 	.word	0x00000ec0


	//   ....[2]....
        /*0054*/ 	.word	0x000012b0


	//----- nvinfo : EIATTR_MAX_THREADS
	.align		4
.L_2171:
        /*0058*/ 	.byte	0x04, 0x05
        /*005a*/ 	.short	(.L_2173 - .L_2172)
.L_2172:
        /*005c*/ 	.word	0x00000080
        /*0060*/ 	.word	0x00000001
        /*0064*/ 	.word	0x00000001


	//----- nvinfo : EIATTR_CRS_STACK_SIZE
	.align		4
.L_2173:
        /*0068*/ 	.byte	0x04, 0x1e
        /*006a*/ 	.short	(.L_2175 - .L_2174)
.L_2174:
        /*006c*/ 	.word	0x00000000


	//----- nvinfo : EIATTR_CBANK_PARAM_SIZE
	.align		4
.L_2175:
        /*0070*/ 	.byte	0x03, 0x19
        /*0072*/ 	.short	0x0018


	//----- nvinfo : EIATTR_PARAM_CBANK
	.align		4
        /*0074*/ 	.byte	0x04, 0x0a
        /*0076*/ 	.short	(.L_2177 - .L_2176)
	.align		4
.L_2176:
        /*0078*/ 	.word	index@(.nv.constant0._ZN2at6native29vectorized_elementwise_kernelILi2ENS0_13BUnaryFunctorIN3c104HalfES4_S4_ZZZNS0_15binary_internal21div_trunc_kernel_cudaERNS_18TensorIteratorBaseEENKUlvE1_clEvENKUlvE1_clEvEUlS4_S4_E_EESt5arrayIPcLm2EEEEviT0_T1_)
        /*007c*/ 	.short	0x0380
        /*007e*/ 	.short	0x0018


	//----- nvinfo : EIATTR_SW_WAR
	.align		4
.L_2177:
        /*0080*/ 	.byte	0x04, 0x36
        /*0082*/ 	.short	(.L_2179 - .L_2178)
.L_2178:
        /*0084*/ 	.word	0x00000008
.L_2179:


//--------------------- .nv.info._ZN2at6native29vectorized_elementwise_kernelILi4ENS0_13BUnaryFunctorIN3c104HalfES4_S4_ZZZNS0_15binary_internal21div_trunc_kernel_cudaERNS_18TensorIteratorBaseEENKUlvE1_clEvENKUlvE1_clEvEUlS4_S4_E_EESt5arrayIPcLm2EEEEviT0_T1_ --------------------------
	.section	.nv.info._ZN2at6native29vectorized_elementwise_kernelILi4ENS0_13BUnaryFunctorIN3c104HalfES4_S4_ZZZNS0_15binary_internal21div_trunc_kernel_cudaERNS_18TensorIteratorBaseEENKUlvE1_clEvENKUlvE1_clEvEUlS4_S4_E_EESt5arrayIPcLm2EEEEviT0_T1_,"",@"SHT_CUDA_INFO"
	.sectionflags	@""
	.align	4


	//----- nvinfo : EIATTR_CUDA_API_VERSION
	.align		4
        /*0000*/ 	.byte	0x04, 0x37
        /*0002*/ 	.short	(.L_2181 - .L_2180)
.L_2180:
        /*0004*/ 	.word	0x00000082


	//----- nvinfo : EIATTR_KPARAM_INFO
	.align		4
.L_2181:
        /*0008*/ 	.byte	0x04, 0x17
        /*000a*/ 	.short	(.L_2183 - .L_2182)
.L_2182:
        /*000c*/ 	.word	0x00000000
        /*0010*/ 	.short	0x0002
        /*0012*/ 	.short	0x0008
        /*0014*/ 	.byte	0x00, 0xf0, 0x41, 0x00


	//----- nvinfo : EIATTR_KPARAM_INFO
	.align		4
.L_2183:
        /*0018*/ 	.byte	0x04, 0x17
        /*001a*/ 	.short	(.L_2185 - .L_2184)
.L_2184:
        /*001c*/ 	.word	0x00000000
        /*0020*/ 	.short	0x0001
        /*0022*/ 	.short	0x0004
        /*0024*/ 	.byte	0x00, 0xf0, 0x11, 0x00


	//----- nvinfo : EIATTR_KPARAM_INFO
	.align		4
.L_2185:
        /*0028*/ 	.byte	0x04, 0x17
        /*002a*/ 	.short	(.L_2187 - .L_2186)
.L_2186:
        /*002c*/ 	.word	0x00000000
        /*0030*/ 	.short	0x0000
        /*0032*/ 	.short	0x0000
        /*0034*/ 	.byte	0x00, 0xf0, 0x11, 0x00


	//----- nvinfo : EIATTR_SPARSE_MMA_MASK
	.align		4
.L_2187:
        /*0038*/ 	.byte	0x03, 0x50
        /*003a*/ 	.short	0x0000


	//----- nvinfo : EIATTR_MAXREG_COUNT
	.align		4
        /*003c*/ 	.byte	0x03, 0x1b
        /*003e*/ 	.short	0x00ff


	//----- nvinfo : EIATTR_MERCURY_ISA_VERSION
	.align		4
        /*0040*/ 	.byte	0x03, 0x5f
        /*0042*/ 	.short	0x0101


	//----- nvinfo : EIATTR_VRC_CTA_INIT_COUNT
	.align		4
        /*0044*/ 	.byte	0x02, 0x4a
	.zero		1
	.zero		1


	//----- nvinfo : EIATTR_EXIT_INSTR_OFFSETS
	.align		4
        /*0048*/ 	.byte	0x04, 0x1c
        /*004a*/ 	.short	(.L_2189 - .L_2188)


	//   ....[0]....
.L_2188:
        /*004c*/ 	.word	0x00000e70


	//   ....[1]....
        /*0050*/ 	.word	0x00000ec0


	//   ....[2]....
        /*0054*/ 	.word	0x00001270


	//----- nvinfo : EIATTR_MAX_THREADS
	.align		4
.L_2189:
        /*0058*/ 	.byte	0x04, 0x05
        /*005a*/ 	.short	(.L_2191 - .L_2190)
.L_2190:
        /*005c*/ 	.word	0x00000080
        /*0060*/ 	.word	0x00000001
        /*0064*/ 	.word	0x00000001


	//----- nvinfo : EIATTR_CRS_STACK_SIZE
	.align		4
.L_2191:
        /*0068*/ 	.byte	0x04, 0x1e
        /*006a*/ 	.short	(.L_2193 - .L_2192)
.L_2192:
        /*006c*/ 	.word	0x00000000


	//----- nvinfo : EIATTR_CBANK_PARAM_SIZE
	.align		4
.L_2193:
        /*0070*/ 	.byte	0x03, 0x19
        /*0072*/ 	.short	0x0018


	//----- nvinfo : EIATTR_PARAM_CBANK
	.align		4
        /*0074*/ 	.byte	0x04, 0x0a
        /*0076*/ 	.short	(.L_2195 - .L_2194)
	.align		4
.L_2194:
        /*0078*/ 	.word	index@(.nv.constant0._ZN2at6native29vectorized_elementwise_kernelILi4ENS0_13BUnaryFunctorIN3c104HalfES4_S4_ZZZNS0_15binary_internal21div_trunc_kernel_cudaERNS_18TensorIteratorBaseEENKUlvE1_clEvENKUlvE1_clEvEUlS4_S4_E_EESt5arrayIPcLm2EEEEviT0_T1_)
        /*007c*/ 	.short	0x0380
        /*007e*/ 	.short	0x0018


	//----- nvinfo : EIATTR_SW_WAR
	.align		4
.L_2195:
        /*0080*/ 	.byte	0x04, 0x36
        /*0082*/ 	.short	(.L_2197 - .L_2196)
.L_2196:
        /*0084*/ 	.word	0x00000008
.L_2197:


//--------------------- .nv.info._ZN2at6native29vectorized_elementwise_kernelILi8ENS0_13BUnaryFunctorIN3c104HalfES4_S4_ZZZNS0_15binary_internal21div_trunc_kernel_cudaERNS_18TensorIteratorBaseEENKUlvE1_clEvENKUlvE1_clEvEUlS4_S4_E_EESt5arrayIPcLm2EEEEviT0_T1_ --------------------------
	.section	.nv.info._ZN2at6native29vectorized_elementwise_kernelILi8ENS0_13BUnaryFunctorIN3c104HalfES4_S4_ZZZNS0_15binary_internal21div_trunc_kernel_cudaERNS_18TensorIteratorBaseEENKUlvE1_clEvENKUlvE1_clEvEUlS4_S4_E_EESt5arrayIPcLm2EEEEviT0_T1_,"",@"SHT_CUDA_INFO"
	.sectionflags	@""
	.align	4


	//----- nvinfo : EIATTR_CUDA_API_VERSION
	.align		4
        /*0000*/ 	.byte	0x04, 0x37
        /*0002*/ 	.short	(.L_2199 - .L_2198)
.L_2198:
        /*0004*/ 	.word	0x00000082


	//----- nvinfo : EIATTR_KPARAM_INFO
	.align		4
.L_2199:
        /*0008*/ 	.byte	0x04, 0x17
        /*000a*/ 	.short	(.L_2201 - .L_2200)
.L_2200:
        /*000c*/ 	.word	0x00000000
        /*0010*/ 	.short	0x0002
        /*0012*/ 	.short	0x0008
        /*0014*/ 	.byte	0x00, 0xf0, 0x41, 0x00


	//----- nvinfo : EIATTR_KPARAM_INFO
	.align		4
.L_2201:
        /*0018*/ 	.byte	0x04, 0x17
        /*001a*/ 	.short	(.L_2203 - .L_2202)
.L_2202:
        /*001c*/ 	.word	0x00000000
        /*0020*/ 	.short	0x0001
        /*0022*/ 	.short	0x0004
        /*0024*/ 	.byte	0x00, 0xf0, 0x11, 0x00


	//----- nvinfo : EIATTR_KPARAM_INFO
	.align		4
.L_2203:
        /*0028*/ 	.byte	0x04, 0x17
        /*002a*/ 	.short	(.L_2205 - .L_2204)
.L_2204:
        /*002c*/ 	.word	0x00000000
        /*0030*/ 	.short	0x0000
        /*0032*/ 	.short	0x0000
        /*0034*/ 	.byte	0x00, 0xf0, 0x11, 0x00


	//----- nvinfo : EIATTR_SPARSE_MMA_MASK
	.align		4
.L_2205:
        /*0038*/ 	.byte	0x03, 0x50
        /*003a*/ 	.short	0x0000


	//----- nvinfo : EIATTR_MAXREG_COUNT
	.align		4
        /*003c*/ 	.byte	0x03, 0x1b
        /*003e*/ 	.short	0x00ff


	//----- nvinfo : EIATTR_MERCURY_ISA_VERSION
	.align		4
        /*0040*/ 	.byte	0x03, 0x5f
        /*0042*/ 	.short	0x0101


	//----- nvinfo : EIATTR_VRC_CTA_INIT_COUNT
	.align		4
        /*0044*/ 	.byte	0x02, 0x4a
	.zero		1
	.zero		1


	//----- nvinfo : EIATTR_EXIT_INSTR_OFFSETS
	.align		4
        /*0048*/ 	.byte	0x04, 0x1c
        /*004a*/ 	.short	(.L_2207 - .L_2206)


	//   ....[0]....
.L_2206:
        /*004c*/ 	.word	0x00000010


	//----- nvinfo : EIATTR_MAX_THREADS
	.align		4
.L_2207:
        /*0050*/ 	.byte	0x04, 0x05
        /*0052*/ 	.short	(.L_2209 - .L_2208)
.L_2208:
        /*0054*/ 	.word	0x00000080
        /*0058*/ 	.word	0x00000001
        /*005c*/ 	.word	0x00000001


	//----- nvinfo : EIATTR_CBANK_PARAM_SIZE
	.align		4
.L_2209:
        /*0060*/ 	.byte	0x03, 0x19
        /*0062*/ 	.short	0x0018


	//----- nvinfo : EIATTR_PARAM_CBANK
	.align		4
        /*0064*/ 	.byte	0x04, 0x0a
        /*0066*/ 	.short	(.L_2211 - .L_2210)
	.align		4
.L_2210:
        /*0068*/ 	.word	index@(.nv.constant0._ZN2at6native29vectorized_elementwise_kernelILi8ENS0_13BUnaryFunctorIN3c104HalfES4_S4_ZZZNS0_15binary_internal21div_trunc_kernel_cudaERNS_18TensorIteratorBaseEENKUlvE1_clEvENKUlvE1_clEvEUlS4_S4_E_EESt5arrayIPcLm2EEEEviT0_T1_)
        /*006c*/ 	.short	0x0380
        /*006e*/ 	.short	0x0018


	//----- nvinfo : EIATTR_SW_WAR
	.align		4
.L_2211:
        /*0070*/ 	.byte	0x04, 0x36
        /*0072*/ 	.short	(.L_2213 - .L_2212)
.L_2212:
        /*0074*/ 	.word	0x00000008
.L_2213:


//--------------------- .nv.info._ZN2at6native18elementwise_kernelILi128ELi4EZNS0_15gpu_kernel_implINS0_13AUnaryFunctorIN3c104HalfES5_S5_ZZZNS0_15binary_internal21div_trunc_kernel_cudaERNS_18TensorIteratorBaseEENKUlvE1_clEvENKUlvE1_clEvEUlS5_S5_E_EEEEvS8_RKT_EUliE_EEviT1_ --------------------------
	.section	.nv.info._ZN2at6native18elementwise_kernelILi128ELi4EZNS0_15gpu_kernel_implINS0_13AUnaryFunctorIN3c104HalfES5_S5_ZZZNS0_15binary_internal21div_trunc_kernel_cudaERNS_18TensorIteratorBaseEENKUlvE1_clEvENKUlvE1_clEvEUlS5_S5_E_EEEEvS8_RKT_EUliE_EEviT1_,"",@"SHT_CUDA_INFO"
	.sectionflags	@""
	.align	4


	//----- nvinfo : EIATTR_CUDA_API_VERSION
	.align		4
        /*0000*/ 	.byte	0x04, 0x37
        /*0002*/ 	.short	(.L_2215 - .L_2214)
.L_2214:
        /*0004*/ 	.word	0x00000082


	//----- nvinfo : EIATTR_KPARAM_INFO
	.align		4
.L_2215:
        /*0008*/ 	.byte	0x04, 0x17
        /*000a*/ 	.short	(.L_2217 - .L_2216)
.L_2216:
        /*000c*/ 	.word	0x00000000
        /*0010*/ 	.short	0x0001
        /*0012*/ 	.short	0x0008
        /*0014*/ 	.byte	0x00, 0xf0, 0x61, 0x08


	//----- nvinfo : EIATTR_KPARAM_INFO
	.align		4
.L_2217:
        /*0018*/ 	.byte	0x04, 0x17
        /*001a*/ 	.short	(.L_2219 - .L_2218)
.L_2218:
        /*001c*/ 	.word	0x00000000
        /*0020*/ 	.short	0x0000
        /*0022*/ 	.short	0x0000
        /*0024*/ 	.byte	0x00, 0xf0, 0x11, 0x00


	//----- nvinfo : EIATTR_SPARSE_MMA_MASK
	.align		4
.L_2219:
        /*0028*/ 	.byte	0x03, 0x50
        /*002a*/ 	.short	0x0000


	//----- nvinfo : EIATTR_MAXREG_COUNT
	.align		4
        /*002c*/ 	.byte	0x03, 0x1b
        /*002e*/ 	.short	0x0080


	//----- nvinfo : EIATTR_EXTERNS
	.align		4
        /*0030*/ 	.byte	0x04, 0x0f
        /*0032*/ 	.short	(.L_2221 - .L_2220)


	//   ....[0]....
	.align		4
.L_2220:
        /*0034*/ 	.word	index@(__assertfail)


	//----- nvinfo : EIATTR_MERCURY_ISA_VERSION
	.align		4
.L_2221:
        /*0038*/ 	.byte	0x03, 0x5f
        /*003a*/ 	.short	0x0101


	//----- nvinfo : EIATTR_VRC_CTA_INIT_COUNT
	.align		4
        /*003c*/ 	.byte	0x02, 0x4a
	.zero		1
	.zero		1


	//----- nvinfo : EIATTR_SYSCALL_OFFSETS
	.align		4
        /*0040*/ 	.byte	0x04, 0x46
        /*0042*/ 	.short	(.L_2223 - .L_2222)


	//   ....[0]....
.L_2222:
        /*0044*/ 	.word	0x00002270


	//   ....[1]....
        /*0048*/ 	.word	0x000031e0


	//   ....[2]....
        /*004c*/ 	.word	0x000055f0


	//   ....[3]....
        /*0050*/ 	.word	0x00006390


	//   ....[4]....
        /*0054*/ 	.word	0x000088b0


	//   ....[5]....
        /*0058*/ 	.word	0x00009650


	//   ....[6]....
        /*005c*/ 	.word	0x0000bb80


	//   ....[7]....
        /*0060*/ 	.word	0x0000c8f0


	//----- nvinfo : EIATTR_EXIT_INSTR_OFFSETS
	.align		4
.L_2223:
        /*0064*/ 	.byte	0x04, 0x1c
        /*0066*/ 	.short	(.L_2225 - .L_2224)


	//   ....[0]....
.L_2224:
        /*0068*/ 	.word	0x00009930


	//   ....[1]....
        /*006c*/ 	.word	0x0000bd90


	//   ....[2]....
        /*0070*/ 	.word	0x0000bdd0


	//   ....[3]....
        /*0074*/ 	.word	0x0000be70


	//   ....[4]....
        /*0078*/ 	.word	0x0000beb0


	//   ....[5]....
        /*007c*/ 	.word	0x0000bef0


	//   ....[6]....
        /*0080*/ 	.word	0x0000bf80


	//   ....[7]....
        /*0084*/ 	.word	0x0000bfa0


	//   ....[8]....
        /*0088*/ 	.word	0x0000c040


	//   ....[9]....
        /*008c*/ 	.word	0x0000c090


	//   ....[10]....
        /*0090*/ 	.word	0x0000c0e0


	//   ....[11]....
        /*0094*/ 	.word	0x0000c1c0


	//   ....[12]....
        /*0098*/ 	.word	0x0000c330


	//   ....[13]....
        /*009c*/ 	.word	0x0000c4a0


	//   ....[14]....
        /*00a0*/ 	.word	0x0000c600


	//   ....[15]....
        /*00a4*/ 	.word	0x0000c640


	//   ....[16]....
        /*00a8*/ 	.word	0x0000c680


	//   ....[17]....
        /*00ac*/ 	.word	0x0000c730


	//   ....[18]....
        /*00b0*/ 	.word	0x0000c790


	//   ....[19]....
        /*00b4*/ 	.word	0x0000c900


	//   ....[20]....
        /*00b8*/ 	.word	0x0000ca10


	//   ....[21]....
        /*00bc*/ 	.word	0x0000cb50


	//   ....[22]....
        /*00c0*/ 	.word	0x0000cb90


	//----- nvinfo : EIATTR_MAX_THREADS
	.align		4
.L_2225:
        /*00c4*/ 	.byte	0x04, 0x05
        /*00c6*/ 	.short	(.L_2227 - .L_2226)
.L_2226:
        /*00c8*/ 	.word	0x00000080
        /*00cc*/ 	.word	0x00000001
        /*00d0*/ 	.word	0x00000001


	//----- nvinfo : EIATTR_CRS_STACK_SIZE
	.align		4
.L_2227:
        /*00d4*/ 	.byte	0x04, 0x1e
        /*00d6*/ 	.short	(.L_2229 - .L_2228)
.L_2228:
        /*00d8*/ 	.word	0x00000000


	//----- nvinfo : EIATTR_CBANK_PARAM_SIZE
	.align		4
.L_2229:
        /*00dc*/ 	.byte	0x03, 0x19
        /*00de*/ 	.short	0x0220


	//----- nvinfo : EIATTR_PARAM_CBANK
	.align		4
        /*00e0*/ 	.byte	0x04, 0x0a
        /*00e2*/ 	.short	(.L_2231 - .L_2230)
	.align		4
.L_2230:
        /*00e4*/ 	.word	index@(.nv.constant0._ZN2at6native18elementwise_kernelILi128ELi4EZNS0_15gpu_kernel_implINS0_13AUnaryFunctorIN3c104HalfES5_S5_ZZZNS0_15binary_internal21div_trunc_kernel_cudaERNS_18TensorIteratorBaseEENKUlvE1_clEvENKUlvE1_clEvEUlS5_S5_E_EEEEvS8_RKT_EUliE_EEviT1_)
        /*00e8*/ 	.short	0x0380
        /*00ea*/ 	.short	0x0220


	//----- nvinfo : EIATTR_SW_WAR
	.align		4
.L_2231:
        /*00ec*/ 	.byte	0x04, 0x36
        /*00ee*/ 	.short	(.L_2233 - .L_2232)
.L_2232:
        /*00f0*/ 	.word	0x00000008
.L_2233:


//--------------------- .nv.info._ZN2at6native27unrolled_elementwise_kernelINS0_13AUnaryFunctorIN3c104HalfES4_S4_ZZZNS0_15binary_internal21div_trunc_kernel_cudaERNS_18TensorIteratorBaseEENKUlvE1_clEvENKUlvE1_clEvEUlS4_S4_E_EESt5arrayIPcLm2EELi4E23TrivialOffsetCalculatorILi1EjESG_NS0_6memory12LoadWithCastILi1EEENSH_13StoreWithCastILi1EEEEEviT_T0_T2_T3_T4_T5_ --------------------------
	.section	.nv.info._ZN2at6native27unrolled_elementwise_kernelINS0_13AUnaryFunctorIN3c104HalfES4_S4_ZZZNS0_15binary_internal21div_trunc_kernel_cudaERNS_18TensorIteratorBaseEENKUlvE1_clEvENKUlvE1_clEvEUlS4_S4_E_EESt5arrayIPcLm2EELi4E23TrivialOffsetCalculatorILi1EjESG_NS0_6memory12LoadWithCastILi1EEENSH_13StoreWithCastILi1EEEEEviT_T0_T2_T3_T4_T5_,"",@"SHT_CUDA_INFO"
	.sectionflags	@""
	.align	4


	//----- nvinfo : EIATTR_CUDA_API_VERSION
	.align		4
        /*0000*/ 	.byte	0x04, 0x37
        /*0002*/ 	.short	(.L_2235 - .L_2234)
.L_2234:
        /*0004*/ 	.word	0x00000082


	//----- nvinfo : EIATTR_KPARAM_INFO
	.align		4
.L_2235:
        /*0008*/ 	.byte	0x04, 0x17
        /*000a*/ 	.short	(.L_2237 - .L_2236)
.L_2236:
        /*000c*/ 	.word	0x00000000
        /*0010*/ 	.short	0x0006
        /*0012*/ 	.short	0x0024
        /*0014*/ 	.byte	0x00, 0xf0, 0x21, 0x00


	//----- nvinfo : EIATTR_KPARAM_INFO
	.align		4
.L_2237:
        /*0018*/ 	.byte	0x04, 0x17
        /*001a*/ 	.short	(.L_2239 - .L_2238)
.L_2238:
        /*001c*/ 	.word	0x00000000
        /*0020*/ 	.short	0x0005
        /*0022*/ 	.short	0x001c
        /*0024*/ 	.byte	0x00, 0xf0, 0x21, 0x00


	//----- nvinfo : EIATTR_KPARAM_INFO
	.align		4
.L_2239:
        /*0028*/ 	.byte	0x04, 0x17
        /*002a*/ 	.short	(.L_2241 - .L_2240)
.L_2240:
        /*002c*/ 	.word	0x00000000
        /*0030*/ 	.short	0x0004
        /*0032*/ 	.short	0x0019
        /*0034*/ 	.byte	0x00, 0xf0, 0x05, 0x00


	//----- nvinfo : EIATTR_KPARAM_INFO
	.align		4
.L_2241:
        /*0038*/ 	.byte	0x04, 0x17
        /*003a*/ 	.short	(.L_2243 - .L_2242)
.L_2242:
        /*003c*/ 	.word	0x00000000
        /*0040*/ 	.short	0x0003
        /*0042*/ 	.short	0x0018
        /*0044*/ 	.byte	0x00, 0xf0, 0x05, 0x00


	//----- nvinfo : EIATTR_KPARAM_INFO
	.align		4
.L_2243:
        /*0048*/ 	.byte	0x04, 0x17
        /*004a*/ 	.short	(.L_2245 - .L_2244)
.L_2244:
        /*004c*/ 	.word	0x00000000
        /*0050*/ 	.short	0x0002
        /*0052*/ 	.short	0x0008
        /*0054*/ 	.byte	0x00, 0xf0, 0x41, 0x00


	//----- nvinfo : EIATTR_KPARAM_INFO
	.align		4
.L_2245:
        /*0058*/ 	.byte	0x04, 0x17
        /*005a*/ 	.short	(.L_2247 - .L_2246)
.L_2246:
        /*005c*/ 	.word	0x00000000
        /*0060*/ 	.short	0x0001
        /*0062*/ 	.short	0x0004
        /*0064*/ 	.byte	0x00, 0xf0, 0x11, 0x00


	//----- nvinfo : EIATTR_KPARAM_INFO
	.align		4
.L_2247:
        /*0068*/ 	.byte	0x04, 0x17
        /*006a*/ 	.short	(.L_2249 - .L_2248)
.L_2248:
        /*006c*/ 	.word	0x00000000
        /*0070*/ 	.short	0x0000
        /*0072*/ 	.short	0x0000
        /*0074*/ 	.byte	0x00, 0xf0, 0x11, 0x00


	//----- nvinfo : EIATTR_SPARSE_MMA_MASK
	.align		4
.L_2249:
        /*0078*/ 	.byte	0x03, 0x50
        /*007a*/ 	.short	0x0000


	//----- nvinfo : EIATTR_MAXREG_COUNT
	.align		4
        /*007c*/ 	.byte	0x03, 0x1b
        /*007e*/ 	.short	0x00ff


	//----- nvinfo : EIATTR_EXTERNS
	.align		4
        /*0080*/ 	.byte	0x04, 0x0f
        /*0082*/ 	.short	(.L_2251 - .L_2250)


	//   ....[0]....
	.align		4
.L_2250:
        /*0084*/ 	.word	index@(__assertfail)


	//----- nvinfo : EIATTR_MERCURY_ISA_VERSION
	.align		4
.L_2251:
        /*0088*/ 	.byte	0x03, 0x5f
        /*008a*/ 	.short	0x0101


	//----- nvinfo : EIATTR_VRC_CTA_INIT_COUNT
	.align		4
        /*008c*/ 	.byte	0x02, 0x4a
	.zero		1
	.zero		1


	//----- nvinfo : EIATTR_SYSCALL_OFFSETS
	.align		4
        /*0090*/ 	.byte	0x04, 0x46
        /*0092*/ 	.short	(.L_2253 - .L_2252)


	//   ....[0]....
.L_2252:
        /*0094*/ 	.word	0x00001040


	//   ....[1]....
        /*0098*/ 	.word	0x00002260


	//   ....[2]....
        /*009c*/ 	.word	0x000033c0


	//   ....[3]....
        /*00a0*/ 	.word	0x00004440


	//   ....[4]....
        /*00a4*/ 	.word	0x00005780


	//   ....[5]....
        /*00a8*/ 	.word	0x00006640


	//   ....[6]....
        /*00ac*/ 	.word	0x000075c0


	//   ....[7]....
        /*00b0*/ 	.word	0x00008540


	//----- nvinfo : EIATTR_EXIT_INSTR_OFFSETS
	.align		4
.L_2253:
        /*00b4*/ 	.byte	0x04, 0x1c
        /*00b6*/ 	.short	(.L_2255 - .L_2254)


	//   ....[0]....
.L_2254:
        /*00b8*/ 	.word	0x00007890


	//   ....[1]....
        /*00bc*/ 	.word	0x000079e0


	//   ....[2]....
        /*00c0*/ 	.word	0x00007a20


	//   ....[3]....
        /*00c4*/ 	.word	0x00007ac0


	//   ....[4]....
        /*00c8*/ 	.word	0x00007b00


	//   ....[5]....
        /*00cc*/ 	.word	0x00007b40


	//   ....[6]....
        /*00d0*/ 	.word	0x00007bd0


	//   ....[7]....
        /*00d4*/ 	.word	0x00007bf0


	//   ....[8]....
        /*00d8*/ 	.word	0x00007c90


	//   ....[9]....
        /*00dc*/ 	.word	0x00007ce0


	//   ....[10]....
        /*00e0*/ 	.word	0x00007d30


	//   ....[11]....
        /*00e4*/ 	.word	0x00007e10


	//   ....[12]....
        /*00e8*/ 	.word	0x00007f80


	//   ....[13]....
        /*00ec*/ 	.word	0x000080f0


	//   ....[14]....
        /*00f0*/ 	.word	0x00008250


	//   ....[15]....
        /*00f4*/ 	.word	0x00008290


	//   ....[16]....
        /*00f8*/ 	.word	0x000082d0


	//   ....[17]....
        /*00fc*/ 	.word	0x00008380


	//   ....[18]....
        /*0100*/ 	.word	0x000083e0


	//   ....[19]....
        /*0104*/ 	.word	0x00008550


	//   ....[20]....
        /*0108*/ 	.word	0x00008660


	//   ....[21]....
        /*010c*/ 	.word	0x000087a0


	//   ....[22]....
        /*0110*/ 	.word	0x000087e0


	//----- nvinfo : EIATTR_MAX_THREADS
	.align		4
.L_2255:
        /*0114*/ 	.byte	0x04, 0x05
        /*0116*/ 	.short	(.L_2257 - .L_2256)
.L_2256:
        /*0118*/ 	.word	0x00000080
        /*011c*/ 	.word	0x00000001
        /*0120*/ 	.word	0x00000001


	//----- nvinfo : EIATTR_CRS_STACK_SIZE
	.align		4
.L_2257:
        /*0124*/ 	.byte	0x04, 0x1e
        /*0126*/ 	.short	(.L_2259 - .L_2258)
.L_2258:
        /*0128*/ 	.word	0x00000000


	//----- nvinfo : EIATTR_CBANK_PARAM_SIZE
	.align		4
.L_2259:
        /*012c*/ 	.byte	0x03, 0x19
        /*012e*/ 	.short	0x002c


	//----- nvinfo : EIATTR_PARAM_CBANK
	.align		4
        /*0130*/ 	.byte	0x04, 0x0a
        /*0132*/ 	.short	(.L_2261 - .L_2260)
	.align		4
.L_2260:
        /*0134*/ 	.word	index@(.nv.constant0._ZN2at6native27unrolled_elementwise_kernelINS0_13AUnaryFunctorIN3c104HalfES4_S4_ZZZNS0_15binary_internal21div_trunc_kernel_cudaERNS_18TensorIteratorBaseEENKUlvE1_clEvENKUlvE1_clEvEUlS4_S4_E_EESt5arrayIPcLm2EELi4E23TrivialOffsetCalculatorILi1EjESG_NS0_6memory12LoadWithCastILi1EEENSH_13StoreWithCastILi1EEEEEviT_T0_T2_T3_T4_T5_)
        /*0138*/ 	.short	0x0380
        /*013a*/ 	.short	0x002c


	//----- nvinfo : EIATTR_SW_WAR
	.align		4
.L_2261:
        /*013c*/ 	.byte	0x04, 0x36
        /*013e*/ 	.short	(.L_2263 - .L_2262)
.L_2262:
        /*0140*/ 	.word	0x00000008
.L_2263:


//--------------------- .nv.info._ZN2at6native18elementwise_kernelILi128ELi4EZNS0_22gpu_kernel_impl_nocastINS0_13AUnaryFunctorIN3c104HalfES5_S5_ZZZNS0_15binary_internal21div_trunc_kernel_cudaERNS_18TensorIteratorBaseEENKUlvE1_clEvENKUlvE1_clEvEUlS5_S5_E_EEEEvS8_RKT_EUliE_EEviT1_ --------------------------
	.section	.nv.info._ZN2at6native18elementwise_kernelILi128ELi4EZNS0_22gpu_kernel_impl_nocastINS0_13AUnaryFunctorIN3c104HalfES5_S5_ZZZNS0_15binary_internal21div_trunc_kernel_cudaERNS_18TensorIteratorBaseEENKUlvE1_clEvENKUlvE1_clEvEUlS5_S5_E_EEEEvS8_RKT_EUliE_EEviT1_,"",@"SHT_CUDA_INFO"
	.sectionflags	@""
	.align	4


	//----- nvinfo : EIATTR_CUDA_API_VERSION
	.align		4
        /*0000*/ 	.byte	0x04, 0x37
        /*0002*/ 	.short	(.L_2265 - .L_2264)
.L_2264:
        /*0004*/ 	.word	0x00000082


	//----- nvinfo : EIATTR_KPARAM_INFO
	.align		4
.L_2265:
        /*0008*/ 	.byte	0x04, 0x17
        /*000a*/ 	.short	(.L_2267 - .L_2266)
.L_2266:
        /*000c*/ 	.word	0x00000000
        /*0010*/ 	.short	0x0001
        /*0012*/ 	.short	0x0008
        /*0014*/ 	.byte	0x00, 0xf0, 0x61, 0x08


	//----- nvinfo : EIATTR_KPARAM_INFO
	.align		4
.L_2267:
        /*0018*/ 	.byte	0x04, 0x17
        /*001a*/ 	.short	(.L_2269 - .L_2268)
.L_2268:
        /*001c*/ 	.word	0x00000000
        /*0020*/ 	.short	0x0000
        /*0022*/ 	.short	0x0000
        /*0024*/ 	.byte	0x00, 0xf0, 0x11, 0x00


	//----- nvinfo : EIATTR_SPARSE_MMA_MASK
	.align		4
.L_2269:
        /*0028*/ 	.byte	0x03, 0x50
        /*002a*/ 	.short	0x0000


	//----- nvinfo : EIATTR_MAXREG_COUNT
	.align		4
        /*002c*/ 	.byte	0x03, 0x1b
        /*002e*/ 	.short	0x0080


	//----- nvinfo : EIATTR_MERCURY_ISA_VERSION
	.align		4
        /*0030*/ 	.byte	0x03, 0x5f
        /*0032*/ 	.short	0x0101


	//----- nvinfo : EIATTR_VRC_CTA_INIT_COUNT
	.align		4
        /*0034*/ 	.byte	0x02, 0x4a
	.zero		1
	.zero		1


	//----- nvinfo : EIATTR_EXIT_INSTR_OFFSETS
	.align		4
        /*0038*/ 	.byte	0x04, 0x1c
        /*003a*/ 	.short	(.L_2271 - .L_2270)


	//   ....[0]....
.L_2270:
        /*003c*/ 	.word	0x00000420


	//   ....[1]....
        /*0040*/ 	.word	0x00000500


	//   ....[2]....
        /*0044*/ 	.word	0x00004140


	//   ....[3]....
        /*0048*/ 	.word	0x000054f0


	//----- nvinfo : EIATTR_MAX_THREADS
	.align		4
.L_2271:
        /*004c*/ 	.byte	0x04, 0x05
        /*004e*/ 	.short	(.L_2273 - .L_2272)
.L_2272:
        /*0050*/ 	.word	0x00000080
        /*0054*/ 	.word	0x00000001
        /*0058*/ 	.word	0x00000001


	//----- nvinfo : EIATTR_CRS_STACK_SIZE
	.align		4
.L_2273:
        /*005c*/ 	.byte	0x04, 0x1e
        /*005e*/ 	.short	(.L_2275 - .L_2274)
.L_2274:
        /*0060*/ 	.word	0x00000000


	//----- nvinfo : EIATTR_CBANK_PARAM_SIZE
	.align		4
.L_2275:
        /*0064*/ 	.byte	0x03, 0x19
        /*0066*/ 	.short	0x0220


	//----- nvinfo : EIATTR_PARAM_CBANK
	.align		4
        /*0068*/ 	.byte	0x04, 0x0a
        /*006a*/ 	.short	(.L_2277 - .L_2276)
	.align		4
.L_2276:
        /*006c*/ 	.word	index@(.nv.constant0._ZN2at6native18elementwise_kernelILi128ELi4EZNS0_22gpu_kernel_impl_nocastINS0_13AUnaryFunctorIN3c104HalfES5_S5_ZZZNS0_15binary_internal21div_trunc_kernel_cudaERNS_18TensorIteratorBaseEENKUlvE1_clEvENKUlvE1_clEvEUlS5_S5_E_EEEEvS8_RKT_EUliE_EEviT1_)
        /*0070*/ 	.short	0x0380
        /*0072*/ 	.short	0x0220


	//----- nvinfo : EIATTR_SW_WAR
	.align		4
.L_2277:
        /*0074*/ 	.byte	0x04, 0x36
        /*0076*/ 	.short	(.L_2279 - .L_2278)
.L_2278:
        /*0078*/ 	.word	0x00000008
.L_2279:


//--------------------- .nv.info._ZN2at6native27unrolled_elementwise_kernelINS0_13AUnaryFunctorIN3c104HalfES4_S4_ZZZNS0_15binary_internal21div_trunc_kernel_cudaERNS_18TensorIteratorBaseEENKUlvE1_clEvENKUlvE1_clEvEUlS4_S4_E_EESt5arrayIPcLm2EELi4E23TrivialOffsetCalculatorILi1EjESG_NS0_6memory15LoadWithoutCastENSH_16StoreWithoutCastEEEviT_T0_T2_T3_T4_T5_ --------------------------
	.section	.nv.info._ZN2at6native27unrolled_elementwise_kernelINS0_13AUnaryFunctorIN3c104HalfES4_S4_ZZZNS0_15binary_internal21div_trunc_kernel_cudaERNS_18TensorIteratorBaseEENKUlvE1_clEvENKUlvE1_clEvEUlS4_S4_E_EESt5arrayIPcLm2EELi4E23TrivialOffsetCalculatorILi1EjESG_NS0_6memory15LoadWithoutCastENSH_16StoreWithoutCastEEEviT_T0_T2_T3_T4_T5_,"",@"SHT_CUDA_INFO"
	.sectionflags	@""
	.align	4


	//----- nvinfo : EIATTR_CUDA_API_VERSION
	.align		4
        /*0000*/ 	.byte	0x04, 0x37
        /*0002*/ 	.short	(.L_2281 - .L_2280)
.L_2280:
        /*0004*/ 	.word	0x00000082


	//----- nvinfo : EIATTR_KPARAM_INFO
	.align		4
.L_2281:
        /*0008*/ 	.byte	0x04, 0x17
        /*000a*/ 	.short	(.L_2283 - .L_2282)
.L_2282:
        /*000c*/ 	.word	0x00000000
        /*0010*/ 	.short	0x0006
        /*0012*/ 	.short	0x001b
        /*0014*/ 	.byte	0x00, 0xf0, 0x05, 0x00


	//----- nvinfo : EIATTR_KPARAM_INFO
	.align		4
.L_2283:
        /*0018*/ 	.byte	0x04, 0x17
        /*001a*/ 	.short	(.L_2285 - .L_2284)
.L_2284:
        /*001c*/ 	.word	0x00000000
        /*0020*/ 	.short	0x0005
        /*0022*/ 	.short	0x001a
        /*0024*/ 	.byte	0x00, 0xf0, 0x05, 0x00


	//----- nvinfo : EIATTR_KPARAM_INFO
	.align		4
.L_2285:
        /*0028*/ 	.byte	0x04, 0x17
        /*002a*/ 	.short	(.L_2287 - .L_2286)
.L_2286:
        /*002c*/ 	.word	0x00000000
        /*0030*/ 	.short	0x0004
        /*0032*/ 	.short	0x0019
        /*0034*/ 	.byte	0x00, 0xf0, 0x05, 0x00


	//----- nvinfo : EIATTR_KPARAM_INFO
	.align		4
.L_2287:
        /*0038*/ 	.byte	0x04, 0x17
        /*003a*/ 	.short	(.L_2289 - .L_2288)
.L_2288:
        /*003c*/ 	.word	0x00000000
        /*0040*/ 	.short	0x0003
        /*0042*/ 	.short	0x0018
        /*0044*/ 	.byte	0x00, 0xf0, 0x05, 0x00


	//----- nvinfo : EIATTR_KPARAM_INFO
	.align		4
.L_2289:
        /*0048*/ 	.byte	0x04, 0x17
        /*004a*/ 	.short	(.L_2291 - .L_2290)
.L_2290:
        /*004c*/ 	.word	0x00000000
        /*0050*/ 	.short	0x0002
        /*0052*/ 	.short	0x0008
        /*0054*/ 	.byte	0x00, 0xf0, 0x41, 0x00


	//----- nvinfo : EIATTR_KPARAM_INFO
	.align		4
.L_2291:
        /*0058*/ 	.byte	0x04, 0x17
        /*005a*/ 	.short	(.L_2293 - .L_2292)
.L_2292:
        /*005c*/ 	.word	0x00000000
        /*0060*/ 	.short	0x0001
        /*0062*/ 	.short	0x0004
        /*0064*/ 	.byte	0x00, 0xf0, 0x11, 0x00


	//----- nvinfo : EIATTR_KPARAM_INFO
	.align		4
.L_2293:
        /*0068*/ 	.byte	0x04, 0x17
        /*006a*/ 	.short	(.L_2295 - .L_2294)
.L_2294:
        /*006c*/ 	.word	0x00000000
        /*0070*/ 	.short	0x0000
        /*0072*/ 	.short	0x0000
        /*0074*/ 	.byte	0x00, 0xf0, 0x11, 0x00


	//----- nvinfo : EIATTR_SPARSE_MMA_MASK
	.align		4
.L_2295:
        /*0078*/ 	.byte	0x03, 0x50
        /*007a*/ 	.short	0x0000


	//----- nvinfo : EIATTR_MAXREG_COUNT
	.align		4
        /*007c*/ 	.byte	0x03, 0x1b
        /*007e*/ 	.short	0x00ff


	//----- nvinfo : EIATTR_MERCURY_ISA_VERSION
	.align		4
        /*0080*/ 	.byte	0x03, 0x5f
        /*0082*/ 	.short	0x0101


	//----- nvinfo : EIATTR_VRC_CTA_INIT_COUNT
	.align		4
        /*0084*/ 	.byte	0x02, 0x4a
	.zero		1
	.zero		1


	//----- nvinfo : EIATTR_EXIT_INSTR_OFFSETS
	.align		4
        /*0088*/ 	.byte	0x04, 0x1c
        /*008a*/ 	.short	(.L_2297 - .L_2296)


	//   ....[0]....
.L_2296:
        /*008c*/ 	.word	0x000006e0


	//   ....[1]....
        /*0090*/ 	.word	0x00000730


	//----- nvinfo : EIATTR_MAX_THREADS
	.align		4
.L_2297:
        /*0094*/ 	.byte	0x04, 0x05
        /*0096*/ 	.short	(.L_2299 - .L_2298)
.L_2298:
        /*0098*/ 	.word	0x00000080
        /*009c*/ 	.word	0x00000001
        /*00a0*/ 	.word	0x00000001


	//----- nvinfo : EIATTR_CRS_STACK_SIZE
	.align		4
.L_2299:
        /*00a4*/ 	.byte	0x04, 0x1e
        /*00a6*/ 	.short	(.L_2301 - .L_2300)
.L_2300:
        /*00a8*/ 	.word	0x00000000


	//----- nvinfo : EIATTR_CBANK_PARAM_SIZE
	.align		4
.L_2301:
        /*00ac*/ 	.byte	0x03, 0x19
        /*00ae*/ 	.short	0x001c


	//----- nvinfo : EIATTR_PARAM_CBANK
	.align		4
        /*00b0*/ 	.byte	0x04, 0x0a
        /*00b2*/ 	.short	(.L_2303 - .L_2302)
	.align		4
.L_2302:
        /*00b4*/ 	.word	index@(.nv.constant0._ZN2at6native27unrolled_elementwise_kernelINS0_13AUnaryFunctorIN3c104HalfES4_S4_ZZZNS0_15binary_internal21div_trunc_kernel_cudaERNS_18TensorIteratorBaseEENKUlvE1_clEvENKUlvE1_clEvEUlS4_S4_E_EESt5arrayIPcLm2EELi4E23TrivialOffsetCalculatorILi1EjESG_NS0_6memory15LoadWithoutCastENSH_16StoreWithoutCastEEEviT_T0_T2_T3_T4_T5_)
        /*00b8*/ 	.short	0x0380
        /*00ba*/ 	.short	0x001c


	//----- nvinfo : EIATTR_SW_WAR
	.align		4
.L_2303:
        /*00bc*/ 	.byte	0x04, 0x36
        /*00be*/ 	.short	(.L_2305 - .L_2304)
.L_2304:
        /*00c0*/ 	.word	0x00000008
.L_2305:


//--------------------- .nv.info._ZN2at6native29vectorized_elementwise_kernelILi2ENS0_13AUnaryFunctorIN3c104HalfES4_S4_ZZZNS0_15binary_internal21div_trunc_kernel_cudaERNS_18TensorIteratorBaseEENKUlvE1_clEvENKUlvE1_clEvEUlS4_S4_E_EESt5arrayIPcLm2EEEEviT0_T1_ --------------------------
	.section	.nv.info._ZN2at6native29vectorized_elementwise_kernelILi2ENS0_13AUnaryFunctorIN3c104HalfES4_S4_ZZZNS0_15binary_internal21div_trunc_kernel_cudaERNS_18TensorIteratorBaseEENKUlvE1_clEvENKUlvE1_clEvEUlS4_S4_E_EESt5arrayIPcLm2EEEEviT0_T1_,"",@"SHT_CUDA_INFO"
	.sectionflags	@""
	.align	4


	//----- nvinfo : EIATTR_CUDA_API_VERSION
	.align		4
        /*0000*/ 	.byte	0x04, 0x37
        /*0002*/ 	.short	(.L_2307 - .L_2306)
.L_2306:
        /*0004*/ 	.word	0x00000082


	//----- nvinfo : EIATTR_KPARAM_INFO
	.align		4
.L_2307:
        /*0008*/ 	.byte	0x04, 0x17
        /*000a*/ 	.short	(.L_2309 - .L_2308)
.L_2308:
        /*000c*/ 	.word	0x00000000
        /*0010*/ 	.short	0x0002
        /*0012*/ 	.short	0x0008
        /*0014*/ 	.byte	0x00, 0xf0, 0x41, 0x00


	//----- nvinfo : EIATTR_KPARAM_INFO
	.align		4
.L_2309:
        /*0018*/ 	.byte	0x04, 0x17
        /*001a*/ 	.short	(.L_2311 - .L_2310)
.L_2310:
        /*001c*/ 	.word	0x00000000
        /*0020*/ 	.short	0x0001
        /*0022*/ 	.short	0x0004
        /*0024*/ 	.byte	0x00, 0xf0, 0x11, 0x00


	//----- nvinfo : EIATTR_KPARAM_INFO
	.align		4
.L_2311:
        /*0028*/ 	.byte	0x04, 0x17
        /*002a*/ 	.short	(.L_2313 - .L_2312)
.L_2312:
        /*002c*/ 	.word	0x00000000
        /*0030*/ 	.short	0x0000
        /*0032*/ 	.short	0x0000
        /*0034*/ 	.byte	0x00, 0xf0, 0x11, 0x00


	//----- nvinfo : EIATTR_SPARSE_MMA_MASK
	.align		4
.L_2313:
        /*0038*/ 	.byte	0x03, 0x50
        /*003a*/ 	.short	0x0000


	//----- nvinfo : EIATTR_MAXREG_COUNT
	.align		4
        /*003c*/ 	.byte	0x03, 0x1b
        /*003e*/ 	.short	0x00ff


	//----- nvinfo : EIATTR_MERCURY_ISA_VERSION
	.align		4
        /*0040*/ 	.byte	0x03, 0x5f
        /*0042*/ 	.short	0x0101


	//----- nvinfo : EIATTR_VRC_CTA_INIT_COUNT
	.align		4
        /*0044*/ 	.byte	0x02, 0x4a
	.zero		1
	.zero		1


	//----- nvinfo : EIATTR_EXIT_INSTR_OFFSETS
	.align		4
        /*0048*/ 	.byte	0x04, 0x1c
        /*004a*/ 	.short	(.L_2315 - .L_2314)


	//   ....[0]....
.L_2314:
        /*004c*/ 	.word	0x00000e70


	//   ....[1]....
        /*0050*/ 	.word	0x00000ec0


	//   ....[2]....
        /*0054*/ 	.word	0x00001320


	//----- nvinfo : EIATTR_MAX_THREADS
	.align		4
.L_2315:
        /*0058*/ 	.byte	0x04, 0x05
        /*005a*/ 	.short	(.L_2317 - .L_2316)
.L_2316:
        /*005c*/ 	.word	0x00000080
        /*0060*/ 	.word	0x00000001
        /*0064*/ 	.word	0x00000001


	//----- nvinfo : EIATTR_CRS_STACK_SIZE
	.align		4
.L_2317:
        /*0068*/ 	.byte	0x04, 0x1e
        /*006a*/ 	.short	(.L_2319 - .L_2318)
.L_2318:
        /*006c*/ 	.word	0x00000000


	//----- nvinfo : EIATTR_CBANK_PARAM_SIZE
	.align		4
.L_2319:
        /*0070*/ 	.byte	0x03, 0x19
        /*0072*/ 	.short	0x0018


	//----- nvinfo : EIATTR_PARAM_CBANK
	.align		4
        /*0074*/ 	.byte	0x04, 0x0a
        /*0076*/ 	.short	(.L_2321 - .L_2320)
	.align		4
.L_2320:
        /*0078*/ 	.word	index@(.nv.constant0._ZN2at6native29vectorized_elementwise_kernelILi2ENS0_13AUnaryFunctorIN3c104HalfES4_S4_ZZZNS0_15binary_internal21div_trunc_kernel_cudaERNS_18TensorIteratorBaseEENKUlvE1_clEvENKUlvE1_clEvEUlS4_S4_E_EESt5arrayIPcLm2EEEEviT0_T1_)
        /*007c*/ 	.short	0x0380
        /*007e*/ 	.short	0x0018


	//----- nvinfo : EIATTR_SW_WAR
	.align		4
.L_2321:
        /*0080*/ 	.byte	0x04, 0x36
        /*0082*/ 	.short	(.L_2323 - .L_2322)
.L_2322:
        /*0084*/ 	.word	0x00000008
.L_2323:


//--------------------- .nv.info._ZN2at6native29vectorized_elementwise_kernelILi4ENS0_13AUnaryFunctorIN3c104HalfES4_S4_ZZZNS0_15binary_internal21div_trunc_kernel_cudaERNS_18TensorIteratorBaseEENKUlvE1_clEvENKUlvE1_clEvEUlS4_S4_E_EESt5arrayIPcLm2EEEEviT0_T1_ --------------------------
	.section	.nv.info._ZN2at6native29vectorized_elementwise_kernelILi4ENS0_13AUnaryFunctorIN3c104HalfES4_S4_ZZZNS0_15binary_internal21div_trunc_kernel_cudaERNS_18TensorIteratorBaseEENKUlvE1_clEvENKUlvE1_clEvEUlS4_S4_E_EESt5arrayIPcLm2EEEEviT0_T1_,"",@"SHT_CUDA_INFO"
	.sectionflags	@""
	.align	4


	//----- nvinfo : EIATTR_CUDA_API_VERSION
	.align		4
        /*0000*/ 	.byte	0x04, 0x37
        /*0002*/ 	.short	(.L_2325 - .L_2324)
.L_2324:
        /*0004*/ 	.word	0x00000082


	//----- nvinfo : EIATTR_KPARAM_INFO
	.align		4
.L_2325:
        /*0008*/ 	.byte	0x04, 0x17
        /*000a*/ 	.short	(.L_2327 - .L_2326)
.L_2326:
        /*000c*/ 	.word	0x00000000
        /*0010*/ 	.short	0x0002
        /*0012*/ 	.short	0x0008
        /*0014*/ 	.byte	0x00, 0xf0, 0x41, 0x00


	//----- nvinfo : EIATTR_KPARAM_INFO
	.align		4
.L_2327:
        /*0018*/ 	.byte	0x04, 0x17
        /*001a*/ 	.short	(.L_2329 - .L_2328)
.L_2328:
        /*001c*/ 	.word	0x00000000
        /*0020*/ 	.short	0x0001
        /*0022*/ 	.short	0x0004
        /*0024*/ 	.byte	0x00, 0xf0, 0x11, 0x00


	//----- nvinfo : EIATTR_KPARAM_INFO
	.align		4
.L_2329:
        /*0028*/ 	.byte	0x04, 0x17
        /*002a*/ 	.short	(.L_2331 - .L_2330)
.L_2330:
        /*002c*/ 	.word	0x00000000
        /*0030*/ 	.short	0x0000
        /*0032*/ 	.short	0x0000
        /*0034*/ 	.byte	0x00, 0xf0, 0x11, 0x00


	//----- nvinfo : EIATTR_SPARSE_MMA_MASK
	.align		4
.L_2331:
        /*0038*/ 	.byte	0x03, 0x50
        /*003a*/ 	.short	0x0000


	//----- nvinfo : EIATTR_MAXREG_COUNT
	.align		4
        /*003c*/ 	.byte	0x03, 0x1b
        /*003e*/ 	.short	0x00ff


	//----- nvinfo : EIATTR_MERCURY_ISA_VERSION
	.align		4
        /*0040*/ 	.byte	0x03, 0x5f
        /*0042*/ 	.short	0x0101


	//----- nvinfo : EIATTR_VRC_CTA_INIT_COUNT
	.align		4
        /*0044*/ 	.byte	0x02, 0x4a
	.zero		1
	.zero		1


	//----- nvinfo : EIATTR_EXIT_INSTR_OFFSETS
	.align		4
        /*0048*/ 	.byte	0x04, 0x1c
        /*004a*/ 	.short	(.L_2333 - .L_2332)


	//   ....[0]....
.L_2332:
        /*004c*/ 	.word	0x00000e70


	//   ....[1]....
        /*0050*/ 	.word	0x00000ec0


	//   ....[2]....
        /*0054*/ 	.word	0x000012e0


	//----- nvinfo : EIATTR_MAX_THREADS
	.align		4
.L_2333:
        /*0058*/ 	.byte	0x04, 0x05
        /*005a*/ 	.short	(.L_2335 - .L_2334)
.L_2334:
        /*005c*/ 	.word	0x00000080
        /*0060*/ 	.word	0x00000001
        /*0064*/ 	.word	0x00000001


	//----- nvinfo : EIATTR_CRS_STACK_SIZE
	.align		4
.L_2335:
        /*0068*/ 	.byte	0x04, 0x1e
        /*006a*/ 	.short	(.L_2337 - .L_2336)
.L_2336:
        /*006c*/ 	.word	0x00000000


	//----- nvinfo : EIATTR_CBANK_PARAM_SIZE
	.align		4
.L_2337:
        /*0070*/ 	.byte	0x03, 0x19
        /*0072*/ 	.short	0x0018


	//----- nvinfo : EIATTR_PARAM_CBANK
	.align		4
        /*0074*/ 	.byte	0x04, 0x0a
        /*0076*/ 	.short	(.L_2339 - .L_2338)
	.align		4
.L_2338:
        /*0078*/ 	.word	index@(.nv.constant0._ZN2at6native29vectorized_elementwise_kernelILi4ENS0_13AUnaryFunctorIN3c104HalfES4_S4_ZZZNS0_15binary_internal21div_trunc_kernel_cudaERNS_18TensorIteratorBaseEENKUlvE1_clEvENKUlvE1_clEvEUlS4_S4_E_EESt5arrayIPcLm2EEEEviT0_T1_)
        /*007c*/ 	.short	0x0380
        /*007e*/ 	.short	0x0018


	//----- nvinfo : EIATTR_SW_WAR
	.align		4
.L_2339:
        /*0080*/ 	.byte	0x04, 0x36
        /*0082*/ 	.short	(.L_2341 - .L_2340)
.L_2340:
        /*0084*/ 	.word	0x00000008
.L_2341:


//--------------------- .nv.info._ZN2at6native29vectorized_elementwise_kernelILi8ENS0_13AUnaryFunctorIN3c104HalfES4_S4_ZZZNS0_15binary_internal21div_trunc_kernel_cudaERNS_18TensorIteratorBaseEENKUlvE1_clEvENKUlvE1_clEvEUlS4_S4_E_EESt5arrayIPcLm2EEEEviT0_T1_ --------------------------
	.section	.nv.info._ZN2at6native29vectorized_elementwise_kernelILi8ENS0_13AUnaryFunctorIN3c104HalfES4_S4_ZZZNS0_15binary_internal21div_trunc_kernel_cudaERNS_18TensorIteratorBaseEENKUlvE1_clEvENKUlvE1_clEvEUlS4_S4_E_EESt5arrayIPcLm2EEEEviT0_T1_,"",@"SHT_CUDA_INFO"
	.sectionflags	@""
	.align	4


	//----- nvinfo : EIATTR_CUDA_API_VERSION
	.align		4
        /*0000*/ 	.byte	0x04, 0x37
        /*0002*/ 	.short	(.L_2343 - .L_2342)
.L_2342:
        /*0004*/ 	.word	0x00000082


	//----- nvinfo : EIATTR_KPARAM_INFO
	.align		4
.L_2343:
        /*0008*/ 	.byte	0x04, 0x17
        /*000a*/ 	.short	(.L_2345 - .L_2344)
.L_2344:
        /*000c*/ 	.word	0x00000000
        /*0010*/ 	.short	0x0002
        /*0012*/ 	.short	0x0008
        /*0014*/ 	.byte	0x00, 0xf0, 0x41, 0x00


	//----- nvinfo : EIATTR_KPARAM_INFO
	.align		4
.L_2345:
        /*0018*/ 	.byte	0x04, 0x17
        /*001a*/ 	.short	(.L_2347 - .L_2346)
.L_2346:
        /*001c*/ 	.word	0x00000000
        /*0020*/ 	.short	0x0001
        /*0022*/ 	.short	0x0004
        /*0024*/ 	.byte	0x00, 0xf0, 0x11, 0x00


	//----- nvinfo : EIATTR_KPARAM_INFO
	.align		4
.L_2347:
        /*0028*/ 	.byte	0x04, 0x17
        /*002a*/ 	.short	(.L_2349 - .L_2348)
.L_2348:
        /*002c*/ 	.word	0x00000000
        /*0030*/ 	.short	0x0000
        /*0032*/ 	.short	0x0000
        /*0034*/ 	.byte	0x00, 0xf0, 0x11, 0x00


	//----- nvinfo : EIATTR_SPARSE_MMA_MASK
	.align		4
.L_2349:
        /*0038*/ 	.byte	0x03, 0x50
        /*003a*/ 	.short	0x0000


	//----- nvinfo : EIATTR_MAXREG_COUNT
	.align		4
        /*003c*/ 	.byte	0x03, 0x1b
        /*003e*/ 	.short	0x00ff


	//----- nvinfo : EIATTR_MERCURY_ISA_VERSION
	.align		4
        /*0040*/ 	.byte	0x03, 0x5f
        /*0042*/ 	.short	0x0101


	//----- nvinfo : EIATTR_VRC_CTA_INIT_COUNT
	.align		4
        /*0044*/ 	.byte	0x02, 0x4a
	.zero		1
	.zero		1


	//----- nvinfo : EIATTR_EXIT_INSTR_OFFSETS
	.align		4
        /*0048*/ 	.byte	0x04, 0x1c
        /*004a*/ 	.short	(.L_2351 - .L_2350)


	//   ....[0]....
.L_2350:
        /*004c*/ 	.word	0x00000010


	//----- nvinfo : EIATTR_MAX_THREADS
	.align		4
.L_2351:
        /*0050*/ 	.byte	0x04, 0x05
        /*0052*/ 	.short	(.L_2353 - .L_2352)
.L_2352:
        /*0054*/ 	.word	0x00000080
        /*0058*/ 	.word	0x00000001
        /*005c*/ 	.word	0x00000001


	//----- nvinfo : EIATTR_CBANK_PARAM_SIZE
	.align		4
.L_2353:
        /*0060*/ 	.byte	0x03, 0x19
        /*0062*/ 	.short	0x0018


	//----- nvinfo : EIATTR_PARAM_CBANK
	.align		4
        /*0064*/ 	.byte	0x04, 0x0a
        /*0066*/ 	.short	(.L_2355 - .L_2354)
	.align		4
.L_2354:
        /*0068*/ 	.word	index@(.nv.constant0._ZN2at6native29vectorized_elementwise_kernelILi8ENS0_13AUnaryFunctorIN3c104HalfES4_S4_ZZZNS0_15binary_internal21div_trunc_kernel_cudaERNS_18TensorIteratorBaseEENKUlvE1_clEvENKUlvE1_clEvEUlS4_S4_E_EESt5arrayIPcLm2EEEEviT0_T1_)
        /*006c*/ 	.short	0x0380
        /*006e*/ 	.short	0x0018


	//----- nvinfo : EIATTR_SW_WAR
	.align		4
.L_2355:
        /*0070*/ 	.byte	0x04, 0x36
        /*0072*/ 	.short	(.L_2357 - .L_2356)
.L_2356:
        /*0074*/ 	.word	0x00000008
.L_2357:


//--------------------- .nv.info._ZN2at6native18elementwise_kernelILi128ELi4EZNS0_15gpu_kernel_implINS0_13BinaryFunctorIfffZZZNS0_15binary_internal21div_trunc_kernel_cudaERNS_18TensorIteratorBaseEENKUlvE1_clEvENKUlvE0_clEvEUlffE_EEEEvS6_RKT_EUliE_EEviT1_ --------------------------
	.section	.nv.info._ZN2at6native18elementwise_kernelILi128ELi4EZNS0_15gpu_kernel_implINS0_13BinaryFunctorIfffZZZNS0_15binary_internal21div_trunc_kernel_cudaERNS_18TensorIteratorBaseEENKUlvE1_clEvENKUlvE0_clEvEUlffE_EEEEvS6_RKT_EUliE_EEviT1_,"",@"SHT_CUDA_INFO"
	.sectionflags	@""
	.align	4


	//----- nvinfo : EIATTR_CUDA_API_VERSION
	.align		4
        /*0000*/ 	.byte	0x04, 0x37
        /*0002*/ 	.short	(.L_2359 - .L_2358)
.L_2358:
        /*0004*/ 	.word	0x00000082


	//----- nvinfo : EIATTR_KPARAM_INFO
	.align		4
.L_2359:
        /*0008*/ 	.byte	0x04, 0x17
        /*000a*/ 	.short	(.L_2361 - .L_2360)
.L_2360:
        /*000c*/ 	.word	0x00000000
        /*0010*/ 	.short	0x0001
        /*0012*/ 	.short	0x0008
        /*0014*/ 	.byte	0x00, 0xf0, 0x21, 0x0a


	//----- nvinfo : EIATTR_KPARAM_INFO
	.align		4
.L_2361:
        /*0018*/ 	.byte	0x04, 0x17
        /*001a*/ 	.short	(.L_2363 - .L_2362)
.L_2362:
        /*001c*/ 	.word	0x00000000
        /*0020*/ 	.short	0x0000
        /*0022*/ 	.short	0x0000
        /*0024*/ 	.byte	0x00, 0xf0, 0x11, 0x00


	//----- nvinfo : EIATTR_SPARSE_MMA_MASK
	.align		4
.L_2363:
        /*0028*/ 	.byte	0x03, 0x50
        /*002a*/ 	.short	0x0000


	//----- nvinfo : EIATTR_MAXREG_COUNT
	.align		4
        /*002c*/ 	.byte	0x03, 0x1b
        /*002e*/ 	.short	0x0080


	//----- nvinfo : EIATTR_EXTERNS
	.align		4
        /*0030*/ 	.byte	0x04, 0x0f
        /*0032*/ 	.short	(.L_2365 - .L_2364)


	//   ....[0]....
	.align		4
.L_2364:
        /*0034*/ 	.word	index@(__assertfail)


	//----- nvinfo : EIATTR_MERCURY_ISA_VERSION
	.align		4
.L_2365:
        /*0038*/ 	.byte	0x03, 0x5f
        /*003a*/ 	.short	0x0101


	//----- nvinfo : EIATTR_VRC_CTA_INIT_COUNT
	.align		4
        /*003c*/ 	.byte	0x02, 0x4a
	.zero		1
	.zero		1


	//----- nvinfo : EIATTR_SYSCALL_OFFSETS
	.align		4
        /*0040*/ 	.byte	0x04, 0x46
        /*0042*/ 	.short	(.L_2367 - .L_2366)


	//   ....[0]....
.L_2366:
        /*0044*/ 	.word	0x00002490


	//   ....[1]....
        /*0048*/ 	.word	0x00003300


	//   ....[2]....
        /*004c*/ 	.word	0x000040d0


	//   ....[3]....
        /*0050*/ 	.word	0x00006690


	//   ....[4]....
        /*0054*/ 	.word	0x00007500


	//   ....[5]....
        /*0058*/ 	.word	0x00008130


	//   ....[6]....
        /*005c*/ 	.word	0x0000a800


	//   ....[7]....
        /*0060*/ 	.word	0x0000b670


	//   ....[8]....
        /*0064*/ 	.word	0x0000c2a0


	//   ....[9]....
        /*0068*/ 	.word	0x0000e990


	//   ....[10]....
        /*006c*/ 	.word	0x0000f800


	//   ....[11]....
        /*0070*/ 	.word	0x00010400


	//----- nvinfo : EIATTR_EXIT_INSTR_OFFSETS
	.align		4
.L_2367:
        /*0074*/ 	.byte	0x04, 0x1c
        /*0076*/ 	.short	(.L_2369 - .L_2368)


	//   ....[0]....
.L_2368:
        /*0078*/ 	.word	0x0000c550


	//   ....[1]....
        /*007c*/ 	.word	0x0000f990


	//   ....[2]....
        /*0080*/ 	.word	0x0000f9c0


	//   ....[3]....
        /*0084*/ 	.word	0x0000fa50


	//   ....[4]....
        /*0088*/ 	.word	0x0000fa80


	//   ....[5]....
        /*008c*/ 	.word	0x0000fab0


	//   ....[6]....
        /*0090*/ 	.word	0x0000fb30


	//   ....[7]....
        /*0094*/ 	.word	0x0000fb60


	//   ....[8]....
        /*0098*/ 	.word	0x0000fbf0


	//   ....[9]....
        /*009c*/ 	.word	0x0000fc30


	//   ....[10]....
        /*00a0*/ 	.word	0x0000fc70


	//   ....[11]....
        /*00a4*/ 	.word	0x0000fd40


	//   ....[12]....
        /*00a8*/ 	.word	0x0000fea0


	//   ....[13]....
        /*00ac*/ 	.word	0x00010000


	//   ....[14]....
        /*00b0*/ 	.word	0x00010150


	//   ....[15]....
        /*00b4*/ 	.word	0x00010180


	//   ....[16]....
        /*00b8*/ 	.word	0x000101b0


	//   ....[17]....
        /*00bc*/ 	.word	0x00010250


	//   ....[18]....
        /*00c0*/ 	.word	0x000102a0


	//   ....[19]....
        /*00c4*/ 	.word	0x00010410


	//   ....[20]....
        /*00c8*/ 	.word	0x00010510


	//   ....[21]....
        /*00cc*/ 	.word	0x00010640


	//   ....[22]....
        /*00d0*/ 	.word	0x00010670


	//----- nvinfo : EIATTR_MAX_THREADS
	.align		4
.L_2369:
        /*00d4*/ 	.byte	0x04, 0x05
        /*00d6*/ 	.short	(.L_2371 - .L_2370)
.L_2370:
        /*00d8*/ 	.word	0x00000080
        /*00dc*/ 	.word	0x00000001
        /*00e0*/ 	.word	0x00000001


	//----- nvinfo : EIATTR_CRS_STACK_SIZE
	.align		4
.L_2371:
        /*00e4*/ 	.byte	0x04, 0x1e
        /*00e6*/ 	.short	(.L_2373 - .L_2372)
.L_2372:
        /*00e8*/ 	.word	0x00000000


	//----- nvinfo : EIATTR_CBANK_PARAM_SIZE
	.align		4
.L_2373:
        /*00ec*/ 	.byte	0x03, 0x19
        /*00ee*/ 	.short	0x0290


	//----- nvinfo : EIATTR_PARAM_CBANK
	.align		4
        /*00f0*/ 	.byte	0x04, 0x0a
        /*00f2*/ 	.short	(.L_2375 - .L_2374)
	.align		4
.L_2374:
        /*00f4*/ 	.word	index@(.nv.constant0._ZN2at6native18elementwise_kernelILi128ELi4EZNS0_15gpu_kernel_implINS0_13BinaryFunctorIfffZZZNS0_15binary_internal21div_trunc_kernel_cudaERNS_18TensorIteratorBaseEENKUlvE1_clEvENKUlvE0_clEvEUlffE_EEEEvS6_RKT_EUliE_EEviT1_)
        /*00f8*/ 	.short	0x0380
        /*00fa*/ 	.short	0x0290


	//----- nvinfo : EIATTR_SW_WAR
	.align		4
.L_2375:
        /*00fc*/ 	.byte	0x04, 0x36
        /*00fe*/ 	.short	(.L_2377 - .L_2376)
.L_2376:
        /*0100*/ 	.word	0x00000008
.L_2377:


//--------------------- .nv.info._ZN2at6native27unrolled_elementwise_kernelINS0_13BinaryFunctorIfffZZZNS0_15binary_internal21div_trunc_kernel_cudaERNS_18TensorIteratorBaseEENKUlvE1_clEvENKUlvE0_clEvEUlffE_EESt5arrayIPcLm3EELi4E23TrivialOffsetCalculatorILi2EjESD_ILi1EjENS0_6memory12LoadWithCastILi2EEENSG_13StoreWithCastILi1EEEEEviT_T0_T2_T3_T4_T5_ --------------------------
	.section	.nv.info._ZN2at6native27unrolled_elementwise_kernelINS0_13BinaryFunctorIfffZZZNS0_15binary_internal21div_trunc_kernel_cudaERNS_18TensorIteratorBaseEENKUlvE1_clEvENKUlvE0_clEvEUlffE_EESt5arrayIPcLm3EELi4E23TrivialOffsetCalculatorILi2EjESD_ILi1EjENS0_6memory12LoadWithCastILi2EEENSG_13StoreWithCastILi1EEEEEviT_T0_T2_T3_T4_T5_,"",@"SHT_CUDA_INFO"
	.sectionflags	@""
	.align	4


	//----- nvinfo : EIATTR_CUDA_API_VERSION
	.align		4
        /*0000*/ 	.byte	0x04, 0x37
        /*0002*/ 	.short	(.L_2379 - .L_2378)
.L_2378:
        /*0004*/ 	.word	0x00000082


	//----- nvinfo : EIATTR_KPARAM_INFO
	.align		4
.L_2379:
        /*0008*/ 	.byte	0x04, 0x17
        /*000a*/ 	.short	(.L_2381 - .L_2380)
.L_2380:
        /*000c*/ 	.word	0x00000000
        /*0010*/ 	.short	0x0006
        /*0012*/ 	.short	0x0030
        /*0014*/ 	.byte	0x00, 0xf0, 0x21, 0x00


	//----- nvinfo : EIATTR_KPARAM_INFO
	.align		4
.L_2381:
        /*0018*/ 	.byte	0x04, 0x17
        /*001a*/ 	.short	(.L_2383 - .L_2382)
.L_2382:
        /*001c*/ 	.word	0x00000000
        /*0020*/ 	.short	0x0005
        /*0022*/ 	.short	0x0024
        /*0024*/ 	.byte	0x00, 0xf0, 0x31, 0x00


	//----- nvinfo : EIATTR_KPARAM_INFO
	.align		4
.L_2383:
        /*0028*/ 	.byte	0x04, 0x17
        /*002a*/ 	.short	(.L_2385 - .L_2384)
.L_2384:
        /*002c*/ 	.word	0x00000000
        /*0030*/ 	.short	0x0004
        /*0032*/ 	.short	0x0021
        /*0034*/ 	.byte	0x00, 0xf0, 0x05, 0x00


	//----- nvinfo : EIATTR_KPARAM_INFO
	.align		4
.L_2385:
        /*0038*/ 	.byte	0x04, 0x17
        /*003a*/ 	.short	(.L_2387 - .L_2386)
.L_2386:
        /*003c*/ 	.word	0x00000000
        /*0040*/ 	.short	0x0003
        /*0042*/ 	.short	0x0020
        /*0044*/ 	.byte	0x00, 0xf0, 0x05, 0x00


	//----- nvinfo : EIATTR_KPARAM_INFO
	.align		4
.L_2387:
        /*0048*/ 	.byte	0x04, 0x17
        /*004a*/ 	.short	(.L_2389 - .L_2388)
.L_2388:
        /*004c*/ 	.word	0x00000000
        /*0050*/ 	.short	0x0002
        /*0052*/ 	.short	0x0008
        /*0054*/ 	.byte	0x00, 0xf0, 0x61, 0x00


	//----- nvinfo : EIATTR_KPARAM_INFO
	.align		4
.L_2389:
        /*0058*/ 	.byte	0x04, 0x17
        /*005a*/ 	.short	(.L_2391 - .L_2390)
.L_2390:
        /*005c*/ 	.word	0x00000000
        /*0060*/ 	.short	0x0001
        /*0062*/ 	.short	0x0004
        /*0064*/ 	.byte	0x00, 0xf0, 0x05, 0x00


	//----- nvinfo : EIATTR_KPARAM_INFO
	.align		4
.L_2391:
        /*0068*/ 	.byte	0x04, 0x17
        /*006a*/ 	.short	(.L_2393 - .L_2392)
.L_2392:
        /*006c*/ 	.word	0x00000000
        /*0070*/ 	.short	0x0000
        /*0072*/ 	.short	0x0000
        /*0074*/ 	.byte	0x00, 0xf0, 0x11, 0x00


	//----- nvinfo : EIATTR_SPARSE_MMA_MASK
	.align		4
.L_2393:
        /*0078*/ 	.byte	0x03, 0x50
        /*007a*/ 	.short	0x0000


	//----- nvinfo : EIATTR_MAXREG_COUNT
	.align		4
        /*007c*/ 	.byte	0x03, 0x1b
        /*007e*/ 	.short	0x00ff


	//----- nvinfo : EIATTR_EXTERNS
	.align		4
        /*0080*/ 	.byte	0x04, 0x0f
        /*0082*/ 	.short	(.L_2395 - .L_2394)


	//   ....[0]....
	.align		4
.L_2394:
        /*0084*/ 	.word	index@(__assertfail)


	//----- nvinfo : EIATTR_MERCURY_ISA_VERSION
	.align		4
.L_2395:
        /*0088*/ 	.byte	0x03, 0x5f
        /*008a*/ 	.short	0x0101


	//----- nvinfo : EIATTR_VRC_CTA_INIT_COUNT
	.align		4
        /*008c*/ 	.byte	0x02, 0x4a
	.zero		1
	.zero		1


	//----- nvinfo : EIATTR_SYSCALL_OFFSETS
	.align		4
        /*0090*/ 	.byte	0x04, 0x46
        /*0092*/ 	.short	(.L_2397 - .L_2396)


	//   ....[0]....
.L_2396:
        /*0094*/ 	.word	0x00000e70


	//   ....[1]....
        /*0098*/ 	.word	0x00001d00


	//   ....[2]....
        /*009c*/ 	.word	0x00002c90


	//   ....[3]....
        /*00a0*/ 	.word	0x00003b20


	//   ....[4]....
        /*00a4*/ 	.word	0x00004a30


	//   ....[5]....
        /*00a8*/ 	.word	0x000058c0


	//   ....[6]....
        /*00ac*/ 	.word	0x000067d0


	//   ....[7]....
        /*00b0*/ 	.word	0x00007650


	//   ....[8]....
        /*00b4*/ 	.word	0x00008620


	//   ....[9]....
        /*00b8*/ 	.word	0x000093b0


	//   ....[10]....
        /*00bc*/ 	.word	0x0000a200


	//   ....[11]....
        /*00c0*/ 	.word	0x0000b050


	//----- nvinfo : EIATTR_EXIT_INSTR_OFFSETS
	.align		4
.L_2397:
        /*00c4*/ 	.byte	0x04, 0x1c
        /*00c6*/ 	.short	(.L_2399 - .L_2398)


	//   ....[0]....
.L_2398:
        /*00c8*/ 	.word	0x0000a4a0


	//   ....[1]....
        /*00cc*/ 	.word	0x0000a5e0


	//   ....[2]....
        /*00d0*/ 	.word	0x0000a610


	//   ....[3]....
        /*00d4*/ 	.word	0x0000a6a0


	//   ....[4]....
        /*00d8*/ 	.word	0x0000a6d0


	//   ....[5]....
        /*00dc*/ 	.word	0x0000a700


	//   ....[6]....
        /*00e0*/ 	.word	0x0000a780


	//   ....[7]....
        /*00e4*/ 	.word	0x0000a7b0


	//   ....[8]....
        /*00e8*/ 	.word	0x0000a840


	//   ....[9]....
        /*00ec*/ 	.word	0x0000a880


	//   ....[10]....
        /*00f0*/ 	.word	0x0000a8c0


	//   ....[11]....
        /*00f4*/ 	.word	0x0000a990


	//   ....[12]....
        /*00f8*/ 	.word	0x0000aaf0


	//   ....[13]....
        /*00fc*/ 	.word	0x0000ac50


	//   ....[14]....
        /*0100*/ 	.word	0x0000ada0


	//   ....[15]....
        /*0104*/ 	.word	0x0000add0


	//   ....[16]....
        /*0108*/ 	.word	0x0000ae00


	//   ....[17]....
        /*010c*/ 	.word	0x0000aea0


	//   ....[18]....
        /*0110*/ 	.word	0x0000aef0


	//   ....[19]....
        /*0114*/ 	.word	0x0000b060


	//   ....[20]....
        /*0118*/ 	.word	0x0000b160


	//   ....[21]....
        /*011c*/ 	.word	0x0000b290


	//   ....[22]....
        /*0120*/ 	.word	0x0000b2c0


	//----- nvinfo : EIATTR_MAX_THREADS
	.align		4
.L_2399:
        /*0124*/ 	.byte	0x04, 0x05
        /*0126*/ 	.short	(.L_2401 - .L_2400)
.L_2400:
        /*0128*/ 	.word	0x00000080
        /*012c*/ 	.word	0x00000001
        /*0130*/ 	.word	0x00000001


	//----- nvinfo : EIATTR_CRS_STACK_SIZE
	.align		4
.L_2401:
        /*0134*/ 	.byte	0x04, 0x1e
        /*0136*/ 	.short	(.L_2403 - .L_2402)
.L_2402:
        /*0138*/ 	.word	0x00000000


	//----- nvinfo : EIATTR_CBANK_PARAM_SIZE
	.align		4
.L_2403:
        /*013c*/ 	.byte	0x03, 0x19
        /*013e*/ 	.short	0x0038


	//----- nvinfo : EIATTR_PARAM_CBANK
	.align		4
        /*0140*/ 	.byte	0x04, 0x0a
        /*0142*/ 	.short	(.L_2405 - .L_2404)
	.align		4
.L_2404:
        /*0144*/ 	.word	index@(.nv.constant0._ZN2at6native27unrolled_elementwise_kernelINS0_13BinaryFunctorIfffZZZNS0_15binary_internal21div_trunc_kernel_cudaERNS_18TensorIteratorBaseEENKUlvE1_clEvENKUlvE0_clEvEUlffE_EESt5arrayIPcLm3EELi4E23TrivialOffsetCalculatorILi2EjESD_ILi1EjENS0_6memory12LoadWithCastILi2EEENSG_13StoreWithCastILi1EEEEEviT_T0_T2_T3_T4_T5_)
        /*0148*/ 	.short	0x0380
        /*014a*/ 	.short	0x0038


	//----- nvinfo : EIATTR_SW_WAR
	.align		4
.L_2405:
        /*014c*/ 	.byte	0x04, 0x36
        /*014e*/ 	.short	(.L_2407 - .L_2406)
.L_2406:
        /*0150*/ 	.word	0x00000008
.L_2407:


//--------------------- .nv.info._ZN2at6native18elementwise_kernelILi128ELi2EZNS0_22gpu_kernel_impl_nocastINS0_13BinaryFunctorIfffZZZNS0_15binary_internal21div_trunc_kernel_cudaERNS_18TensorIteratorBaseEENKUlvE1_clEvENKUlvE0_clEvEUlffE_EEEEvS6_RKT_EUliE_EEviT1_ --------------------------
	.section	.nv.info._ZN2at6native18elementwise_kernelILi128ELi2EZNS0_22gpu_kernel_impl_nocastINS0_13BinaryFunctorIfffZZZNS0_15binary_internal21div_trunc_kernel_cudaERNS_18TensorIteratorBaseEENKUlvE1_clEvENKUlvE0_clEvEUlffE_EEEEvS6_RKT_EUliE_EEviT1_,"",@"SHT_CUDA_INFO"
	.sectionflags	@""
	.align	4


	//----- nvinfo : EIATTR_CUDA_API_VERSION
	.align		4
        /*0000*/ 	.byte	0x04, 0x37
        /*0002*/ 	.short	(.L_2409 - .L_2408)
.L_2408:
        /*0004*/ 	.word	0x00000082


	//----- nvinfo : EIATTR_KPARAM_INFO
	.align		4
.L_2409:
        /*0008*/ 	.byte	0x04, 0x17
        /*000a*/ 	.short	(.L_2411 - .L_2410)
.L_2410:
        /*000c*/ 	.word	0x00000000
        /*0010*/ 	.short	0x0001
        /*0012*/ 	.short	0x0008
        /*0014*/ 	.byte	0x00, 0xf0, 0x21, 0x0a


	//----- nvinfo : EIATTR_KPARAM_INFO
	.align		4
.L_2411:
        /*0018*/ 	.byte	0x04, 0x17
        /*001a*/ 	.short	(.L_2413 - .L_2412)
.L_2412:
        /*001c*/ 	.word	0x00000000
        /*0020*/ 	.short	0x0000
        /*0022*/ 	.short	0x0000
        /*0024*/ 	.byte	0x00, 0xf0, 0x11, 0x00


	//----- nvinfo : EIATTR_SPARSE_MMA_MASK
	.align		4
.L_2413:
        /*0028*/ 	.byte	0x03, 0x50
        /*002a*/ 	.short	0x0000


	//----- nvinfo : EIATTR_MAXREG_COUNT
	.align		4
        /*002c*/ 	.byte	0x03, 0x1b
        /*002e*/ 	.short	0x0080


	//----- nvinfo : EIATTR_MERCURY_ISA_VERSION
	.align		4
        /*0030*/ 	.byte	0x03, 0x5f
        /*0032*/ 	.short	0x0101


	//----- nvinfo : EIATTR_VRC_CTA_INIT_COUNT
	.align		4
        /*0034*/ 	.byte	0x02, 0x4a
	.zero		1
	.zero		1


	//----- nvinfo : EIATTR_EXIT_INSTR_OFFSETS
	.align		4
        /*0038*/ 	.byte	0x04, 0x1c
        /*003a*/ 	.short	(.L_2415 - .L_2414)


	//   ....[0]....
.L_2414:
        /*003c*/ 	.word	0x00000190


	//   ....[1]....
        /*0040*/ 	.word	0x00000230


	//   ....[2]....
        /*0044*/ 	.word	0x00001980


	//   ....[3]....
        /*0048*/ 	.word	0x00003030


	//----- nvinfo : EIATTR_MAX_THREADS
	.align		4
.L_2415:
        /*004c*/ 	.byte	0x04, 0x05
        /*004e*/ 	.short	(.L_2417 - .L_2416)
.L_2416:
        /*0050*/ 	.word	0x00000080
        /*0054*/ 	.word	0x00000001
        /*0058*/ 	.word	0x00000001


	//----- nvinfo : EIATTR_CRS_STACK_SIZE
	.align		4
.L_2417:
        /*005c*/ 	.byte	0x04, 0x1e
        /*005e*/ 	.short	(.L_2419 - .L_2418)
.L_2418:
        /*0060*/ 	.word	0x00000000


	//----- nvinfo : EIATTR_CBANK_PARAM_SIZE
	.align		4
.L_2419:
        /*0064*/ 	.byte	0x03, 0x19
        /*0066*/ 	.short	0x0290


	//----- nvinfo : EIATTR_PARAM_CBANK
	.align		4
        /*0068*/ 	.byte	0x04, 0x0a
        /*006a*/ 	.short	(.L_2421 - .L_2420)
	.align		4
.L_2420:
        /*006c*/ 	.word	index@(.nv.constant0._ZN2at6native18elementwise_kernelILi128ELi2EZNS0_22gpu_kernel_impl_nocastINS0_13BinaryFunctorIfffZZZNS0_15binary_internal21div_trunc_kernel_cudaERNS_18TensorIteratorBaseEENKUlvE1_clEvENKUlvE0_clEvEUlffE_EEEEvS6_RKT_EUliE_EEviT1_)
        /*0070*/ 	.short	0x0380
        /*0072*/ 	.short	0x0290


	//----- nvinfo : EIATTR_SW_WAR
	.align		4
.L_2421:
        /*0074*/ 	.byte	0x04, 0x36
        /*0076*/ 	.short	(.L_2423 - .L_2422)
.L_2422:
        /*0078*/ 	.word	0x00000008
.L_2423:


//--------------------- .nv.info._ZN2at6native27unrolled_elementwise_kernelINS0_13BinaryFunctorIfffZZZNS0_15binary_internal21div_trunc_kernel_cudaERNS_18TensorIteratorBaseEENKUlvE1_clEvENKUlvE0_clEvEUlffE_EESt5arrayIPcLm3EELi4E23TrivialOffsetCalculatorILi2EjESD_ILi1EjENS0_6memory15LoadWithoutCastENSG_16StoreWithoutCastEEEviT_T0_T2_T3_T4_T5_ --------------------------
	.section	.nv.info._ZN2at6native27unrolled_elementwise_kernelINS0_13BinaryFunctorIfffZZZNS0_15binary_internal21div_trunc_kernel_cudaERNS_18TensorIteratorBaseEENKUlvE1_clEvENKUlvE0_clEvEUlffE_EESt5arrayIPcLm3EELi4E23TrivialOffsetCalculatorILi2EjESD_ILi1EjENS0_6memory15LoadWithoutCastENSG_16StoreWithoutCastEEEviT_T0_T2_T3_T4_T5_,"",@"SHT_CUDA_INFO"
	.sectionflags	@""
	.align	4


	//----- nvinfo : EIATTR_CUDA_API_VERSION
	.align		4
        /*0000*/ 	.byte	0x04, 0x37
        /*0002*/ 	.short	(.L_2425 - .L_2424)
.L_2424:
        /*0004*/ 	.word	0x00000082


	//----- nvinfo : EIATTR_KPARAM_INFO
	.align		4
.L_2425:
        /*0008*/ 	.byte	0x04, 0x17
        /*000a*/ 	.short	(.L_2427 - .L_2426)
.L_2426:
        /*000c*/ 	.word	0x00000000
        /*0010*/ 	.short	0x0006
        /*0012*/ 	.short	0x0023
        /*0014*/ 	.byte	0x00, 0xf0, 0x05, 0x00


	//----- nvinfo : EIATTR_KPARAM_INFO
	.align		4
.L_2427:
        /*0018*/ 	.byte	0x04, 0x17
        /*001a*/ 	.short	(.L_2429 - .L_2428)
.L_2428:
        /*001c*/ 	.word	0x00000000
        /*0020*/ 	.short	0x0005
        /*0022*/ 	.short	0x0022
        /*0024*/ 	.byte	0x00, 0xf0, 0x05, 0x00


	//----- nvinfo : EIATTR_KPARAM_INFO
	.align		4
.L_2429:
        /*0028*/ 	.byte	0x04, 0x17
        /*002a*/ 	.short	(.L_2431 - .L_2430)
.L_2430:
        /*002c*/ 	.word	0x00000000
        /*0030*/ 	.short	0x0004
        /*0032*/ 	.short	0x0021
        /*0034*/ 	.byte	0x00, 0xf0, 0x05, 0x00


	//----- nvinfo : EIATTR_KPARAM_INFO
	.align		4
.L_2431:
        /*0038*/ 	.byte	0x04, 0x17
        /*003a*/ 	.short	(.L_2433 - .L_2432)
.L_2432:
        /*003c*/ 	.word	0x00000000
        /*0040*/ 	.short	0x0003
        /*0042*/ 	.short	0x0020
        /*0044*/ 	.byte	0x00, 0xf0, 0x05, 0x00


	//----- nvinfo : EIATTR_KPARAM_INFO
	.align		4
.L_2433:
        /*0048*/ 	.byte	0x04, 0x17
        /*004a*/ 	.short	(.L_2435 - .L_2434)
.L_2434:
        /*004c*/ 	.word	0x00000000
        /*0050*/ 	.short	0x0002
        /*0052*/ 	.short	0x0008
        /*0054*/ 	.byte	0x00, 0xf0, 0x61, 0x00


	//----- nvinfo : EIATTR_KPARAM_INFO
	.align		4
.L_2435:
        /*0058*/ 	.byte	0x04, 0x17
        /*005a*/ 	.short	(.L_2437 - .L_2436)
.L_2436:
        /*005c*/ 	.word	0x00000000
        /*0060*/ 	.short	0x0001
        /*0062*/ 	.short	0x0004
        /*0064*/ 	.byte	0x00, 0xf0, 0x05, 0x00


	//----- nvinfo : EIATTR_KPARAM_INFO
	.align		4
.L_2437:
        /*0068*/ 	.byte	0x04, 0x17
        /*006a*/ 	.short	(.L_2439 - .L_2438)
.L_2438:
        /*006c*/ 	.word	0x00000000
        /*0070*/ 	.short	0x0000
        /*0072*/ 	.short	0x0000
        /*0074*/ 	.byte	0x00, 0xf0, 0x11, 0x00


	//----- nvinfo : EIATTR_SPARSE_MMA_MASK
	.align		4
.L_2439:
        /*0078*/ 	.byte	0x03, 0x50
        /*007a*/ 	.short	0x0000


	//----- nvinfo : EIATTR_MAXREG_COUNT
	.align		4
        /*007c*/ 	.byte	0x03, 0x1b
        /*007e*/ 	.short	0x00ff


	//----- nvinfo : EIATTR_MERCURY_ISA_VERSION
	.align		4
        /*0080*/ 	.byte	0x03, 0x5f
        /*0082*/ 	.short	0x0101


	//----- nvinfo : EIATTR_VRC_CTA_INIT_COUNT
	.align		4
        /*0084*/ 	.byte	0x02, 0x4a
	.zero		1
	.zero		1


	//----- nvinfo : EIATTR_EXIT_INSTR_OFFSETS
	.align		4
        /*0088*/ 	.byte	0x04, 0x1c
        /*008a*/ 	.short	(.L_2441 - .L_2440)


	//   ....[0]....
.L_2440:
        /*008c*/ 	.word	0x00000560


	//   ....[1]....
        /*0090*/ 	.word	0x000005d0


	//----- nvinfo : EIATTR_MAX_THREADS
	.align		4
.L_2441:
        /*0094*/ 	.byte	0x04, 0x05
        /*0096*/ 	.short	(.L_2443 - .L_2442)
.L_2442:
        /*0098*/ 	.word	0x00000080
        /*009c*/ 	.word	0x00000001
        /*00a0*/ 	.word	0x00000001


	//----- nvinfo : EIATTR_CRS_STACK_SIZE
	.align		4
.L_2443:
        /*00a4*/ 	.byte	0x04, 0x1e
        /*00a6*/ 	.short	(.L_2445 - .L_2444)
.L_2444:
        /*00a8*/ 	.word	0x00000000


	//----- nvinfo : EIATTR_CBANK_PARAM_SIZE
	.align		4
.L_2445:
        /*00ac*/ 	.byte	0x03, 0x19
        /*00ae*/ 	.short	0x0024


	//----- nvinfo : EIATTR_PARAM_CBANK
	.align		4
        /*00b0*/ 	.byte	0x04, 0x0a
        /*00b2*/ 	.short	(.L_2447 - .L_2446)
	.align		4
.L_2446:
        /*00b4*/ 	.word	index@(.nv.constant0._ZN2at6native27unrolled_elementwise_kernelINS0_13BinaryFunctorIfffZZZNS0_15binary_internal21div_trunc_kernel_cudaERNS_18TensorIteratorBaseEENKUlvE1_clEvENKUlvE0_clEvEUlffE_EESt5arrayIPcLm3EELi4E23TrivialOffsetCalculatorILi2EjESD_ILi1EjENS0_6memory15LoadWithoutCastENSG_16StoreWithoutCastEEEviT_T0_T2_T3_T4_T5_)
        /*00b8*/ 	.short	0x0380
        /*00ba*/ 	.short	0x0024


	//----- nvinfo : EIATTR_SW_WAR
	.align		4
.L_2447:
        /*00bc*/ 	.byte	0x04, 0x36
        /*00be*/ 	.short	(.L_2449 - .L_2448)
.L_2448:
        /*00c0*/ 	.word	0x00000008
.L_2449:


//--------------------- .nv.info._ZN2at6native29vectorized_elementwise_kernelILi2ENS0_13BinaryFunctorIfffZZZNS0_15binary_internal21div_trunc_kernel_cudaERNS_18TensorIteratorBaseEENKUlvE1_clEvENKUlvE0_clEvEUlffE_EESt5arrayIPcLm3EEEEviT0_T1_ --------------------------
	.section	.nv.info._ZN2at6native29vectorized_elementwise_kernelILi2ENS0_13BinaryFunctorIfffZZZNS0_15binary_internal21div_trunc_kernel_cudaERNS_18TensorIteratorBaseEENKUlvE1_clEvENKUlvE0_clEvEUlffE_EESt5arrayIPcLm3EEEEviT0_T1_,"",@"SHT_CUDA_INFO"
	.sectionflags	@""
	.align	4


	//----- nvinfo : EIATTR_CUDA_API_VERSION
	.align		4
        /*0000*/ 	.byte	0x04, 0x37
        /*0002*/ 	.short	(.L_2451 - .L_2450)
.L_2450:
        /*0004*/ 	.word	0x00000082


	//----- nvinfo : EIATTR_KPARAM_INFO
	.align		4
.L_2451:
        /*0008*/ 	.byte	0x04, 0x17
        /*000a*/ 	.short	(.L_2453 - .L_2452)
.L_2452:
        /*000c*/ 	.word	0x00000000
        /*0010*/ 	.short	0x0002
        /*0012*/ 	.short	0x0008
        /*0014*/ 	.byte	0x00, 0xf0, 0x61, 0x00


	//----- nvinfo : EIATTR_KPARAM_INFO
	.align		4
.L_2453:
        /*0018*/ 	.byte	0x04, 0x17
        /*001a*/ 	.short	(.L_2455 - .L_2454)
.L_2454:
        /*001c*/ 	.word	0x00000000
        /*0020*/ 	.short	0x0001
        /*0022*/ 	.short	0x0004
        /*0024*/ 	.byte	0x00, 0xf0, 0x05, 0x00


	//----- nvinfo : EIATTR_KPARAM_INFO
	.align		4
.L_2455:
        /*0028*/ 	.byte	0x04, 0x17
        /*002a*/ 	.short	(.L_2457 - .L_2456)
.L_2456:
        /*002c*/ 	.word	0x00000000
        /*0030*/ 	.short	0x0000
        /*0032*/ 	.short	0x0000
        /*0034*/ 	.byte	0x00, 0xf0, 0x11, 0x00


	//----- nvinfo : EIATTR_SPARSE_MMA_MASK
	.align		4
.L_2457:
        /*0038*/ 	.byte	0x03, 0x50
        /*003a*/ 	.short	0x0000


	//----- nvinfo : EIATTR_MAXREG_COUNT
	.align		4
        /*003c*/ 	.byte	0x03, 0x1b
        /*003e*/ 	.short	0x00ff


	//----- nvinfo : EIATTR_MERCURY_ISA_VERSION
	.align		4
        /*0040*/ 	.byte	0x03, 0x5f
        /*0042*/ 	.short	0x0101


	//----- nvinfo : EIATTR_VRC_CTA_INIT_COUNT
	.align		4
        /*0044*/ 	.byte	0x02, 0x4a
	.zero		1
	.zero		1


	//----- nvinfo : EIATTR_EXIT_INSTR_OFFSETS
	.align		4
        /*0048*/ 	.byte	0x04, 0x1c
        /*004a*/ 	.short	(.L_2459 - .L_2458)


	//   ....[0]....
.L_2458:
        /*004c*/ 	.word	0x00000b90


	//   ....[1]....
        /*0050*/ 	.word	0x00000be0


	//   ....[2]....
        /*0054*/ 	.word	0x00000ed0


	//----- nvinfo : EIATTR_MAX_THREADS
	.align		4
.L_2459:
        /*0058*/ 	.byte	0x04, 0x05
        /*005a*/ 	.short	(.L_2461 - .L_2460)
.L_2460:
        /*005c*/ 	.word	0x00000080
        /*0060*/ 	.word	0x00000001
        /*0064*/ 	.word	0x00000001


	//----- nvinfo : EIATTR_CRS_STACK_SIZE
	.align		4
.L_2461:
        /*0068*/ 	.byte	0x04, 0x1e
        /*006a*/ 	.short	(.L_2463 - .L_2462)
.L_2462:
        /*006c*/ 	.word	0x00000000


	//----- nvinfo : EIATTR_CBANK_PARAM_SIZE
	.align		4
.L_2463:
        /*0070*/ 	.byte	0x03, 0x19
        /*0072*/ 	.short	0x0020


	//----- nvinfo : EIATTR_PARAM_CBANK
	.align		4
        /*0074*/ 	.byte	0x04, 0x0a
        /*0076*/ 	.short	(.L_2465 - .L_2464)
	.align		4
.L_2464:
        /*0078*/ 	.word	index@(.nv.constant0._ZN2at6native29vectorized_elementwise_kernelILi2ENS0_13BinaryFunctorIfffZZZNS0_15binary_internal21div_trunc_kernel_cudaERNS_18TensorIteratorBaseEENKUlvE1_clEvENKUlvE0_clEvEUlffE_EESt5arrayIPcLm3EEEEviT0_T1_)
        /*007c*/ 	.short	0x0380
        /*007e*/ 	.short	0x0020


	//----- nvinfo : EIATTR_SW_WAR
	.align		4
.L_2465:
        /*0080*/ 	.byte	0x04, 0x36
        /*0082*/ 	.short	(.L_2467 - .L_2466)
.L_2466:
        /*0084*/ 	.word	0x00000008
.L_2467:


//--------------------- .nv.info._ZN2at6native29vectorized_elementwise_kernelILi4ENS0_13BinaryFunctorIfffZZZNS0_15binary_internal21div_trunc_kernel_cudaERNS_18TensorIteratorBaseEENKUlvE1_clEvENKUlvE0_clEvEUlffE_EESt5arrayIPcLm3EEEEviT0_T1_ --------------------------
	.section	.nv.info._ZN2at6native29vectorized_elementwise_kernelILi4ENS0_13BinaryFunctorIfffZZZNS0_15binary_internal21div_trunc_kernel_cudaERNS_18TensorIteratorBaseEENKUlvE1_clEvENKUlvE0_clEvEUlffE_EESt5arrayIPcLm3EEEEviT0_T1_,"",@"SHT_CUDA_INFO"
	.sectionflags	@""
	.align	4


	//----- nvinfo : EIATTR_CUDA_API_VERSION
	.align		4
        /*0000*/ 	.byte	0x04, 0x37
        /*0002*/ 	.short	(.L_2469 - .L_2468)
.L_2468:
        /*0004*/ 	.word	0x00000082


	//----- nvinfo : EIATTR_KPARAM_INFO
	.align		4
.L_2469:
        /*0008*/ 	.byte	0x04, 0x17
        /*000a*/ 	.short	(.L_2471 - .L_2470)
.L_2470:
        /*000c*/ 	.word	0x00000000
        /*0010*/ 	.short	0x0002
        /*0012*/ 	.short	0x0008
        /*0014*/ 	.byte	0x00, 0xf0, 0x61, 0x00


	//----- nvinfo : EIATTR_KPARAM_INFO
	.align		4
.L_2471:
        /*0018*/ 	.byte	0x04, 0x17
        /*001a*/ 	.short	(.L_2473 - .L_2472)
.L_2472:
        /*001c*/ 	.word	0x00000000
        /*0020*/ 	.short	0x0001
        /*0022*/ 	.short	0x0004
        /*0024*/ 	.byte	0x00, 0xf0, 0x05, 0x00


	//----- nvinfo : EIATTR_KPARAM_INFO
	.align		4
.L_2473:
        /*0028*/ 	.byte	0x04, 0x17
        /*002a*/ 	.short	(.L_2475 - .L_2474)
.L_2474:
        /*002c*/ 	.word	0x00000000
        /*0030*/ 	.short	0x0000
        /*0032*/ 	.short	0x0000
        /*0034*/ 	.byte	0x00, 0xf0, 0x11, 0x00


	//----- nvinfo : EIATTR_SPARSE_MMA_MASK
	.align		4
.L_2475:
        /*0038*/ 	.byte	0x03, 0x50
        /*003a*/ 	.short	0x0000


	//----- nvinfo : EIATTR_MAXREG_COUNT
	.align		4
        /*003c*/ 	.byte	0x03, 0x1b
        /*003e*/ 	.short	0x00ff


	//----- nvinfo : EIATTR_MERCURY_ISA_VERSION
	.align		4
        /*0040*/ 	.byte	0x03, 0x5f
        /*0042*/ 	.short	0x0101


	//----- nvinfo : EIATTR_VRC_CTA_INIT_COUNT
	.align		4
        /*0044*/ 	.byte	0x02, 0x4a
	.zero		1
	.zero		1


	//----- nvinfo : EIATTR_EXIT_INSTR_OFFSETS
	.align		4
        /*0048*/ 	.byte	0x04, 0x1c
        /*004a*/ 	.short	(.L_2477 - .L_2476)


	//   ....[0]....
.L_2476:
        /*004c*/ 	.word	0x00000b90


	//   ....[1]....
        /*0050*/ 	.word	0x00000be0


	//   ....[2]....
        /*0054*/ 	.word	0x00000e70


	//----- nvinfo : EIATTR_MAX_THREADS
	.align		4
.L_2477:
        /*0058*/ 	.byte	0x04, 0x05
        /*005a*/ 	.short	(.L_2479 - .L_2478)
.L_2478:
        /*005c*/ 	.word	0x00000080
        /*0060*/ 	.word	0x00000001
        /*0064*/ 	.word	0x00000001


	//----- nvinfo : EIATTR_CRS_STACK_SIZE
	.align		4
.L_2479:
        /*0068*/ 	.byte	0x04, 0x1e
        /*006a*/ 	.short	(.L_2481 - .L_2480)
.L_2480:
        /*006c*/ 	.word	0x00000000


	//----- nvinfo : EIATTR_CBANK_PARAM_SIZE
	.align		4
.L_2481:
        /*0070*/ 	.byte	0x03, 0x19
        /*0072*/ 	.short	0x0020


	//----- nvinfo : EIATTR_PARAM_CBANK
	.align		4
        /*0074*/ 	.byte	0x04, 0x0a
        /*0076*/ 	.short	(.L_2483 - .L_2482)
	.align		4
.L_2482:
        /*0078*/ 	.word	index@(.nv.constant0._ZN2at6native29vectorized_elementwise_kernelILi4ENS0_13BinaryFunctorIfffZZZNS0_15binary_internal21div_trunc_kernel_cudaERNS_18TensorIteratorBaseEENKUlvE1_clEvENKUlvE0_clEvEUlffE_EESt5arrayIPcLm3EEEEviT0_T1_)
        /*007c*/ 	.short	0x0380
        /*007e*/ 	.short	0x0020


	//----- nvinfo : EIATTR_SW_WAR
	.align		4
.L_2483:
        /*0080*/ 	.byte	0x04, 0x36
        /*0082*/ 	.short	(.L_2485 - .L_2484)
.L_2484:
        /*0084*/ 	.word	0x00000008
.L_2485:


//--------------------- .nv.info._ZN2at6native29vectorized_elementwise_kernelILi8ENS0_13BinaryFunctorIfffZZZNS0_15binary_internal21div_trunc_kernel_cudaERNS_18TensorIteratorBaseEENKUlvE1_clEvENKUlvE0_clEvEUlffE_EESt5arrayIPcLm3EEEEviT0_T1_ --------------------------
	.section	.nv.info._ZN2at6native29vectorized_elementwise_kernelILi8ENS0_13BinaryFunctorIfffZZZNS0_15binary_internal21div_trunc_kernel_cudaERNS_18TensorIteratorBaseEENKUlvE1_clEvENKUlvE0_clEvEUlffE_EESt5arrayIPcLm3EEEEviT0_T1_,"",@"SHT_CUDA_INFO"
	.sectionflags	@""
	.align	4


	//----- nvinfo : EIATTR_CUDA_API_VERSION
	.align		4
        /*0000*/ 	.byte	0x04, 0x37
        /*0002*/ 	.short	(.L_2487 - .L_2486)
.L_2486:
        /*0004*/ 	.word	0x00000082


	//----- nvinfo : EIATTR_KPARAM_INFO
	.align		4
.L_2487:
        /*0008*/ 	.byte	0x04, 0x17
        /*000a*/ 	.short	(.L_2489 - .L_2488)
.L_2488:
        /*000c*/ 	.word	0x00000000
        /*0010*/ 	.short	0x0002
        /*0012*/ 	.short	0x0008
        /*0014*/ 	.byte	0x00, 0xf0, 0x61, 0x00


	//----- nvinfo : EIATTR_KPARAM_INFO
	.align		4
.L_2489:
        /*0018*/ 	.byte	0x04, 0x17
        /*001a*/ 	.short	(.L_2491 - .L_2490)
.L_2490:
        /*001c*/ 	.word	0x00000000
        /*0020*/ 	.short	0x0001
        /*0022*/ 	.short	0x0004
        /*0024*/ 	.byte	0x00, 0xf0, 0x05, 0x00


	//----- nvinfo : EIATTR_KPARAM_INFO
	.align		4
.L_2491:
        /*0028*/ 	.byte	0x04, 0x17
        /*002a*/ 	.short	(.L_2493 - .L_2492)
.L_2492:
        /*002c*/ 	.word	0x00000000
        /*0030*/ 	.short	0x0000
        /*0032*/ 	.short	0x0000
        /*0034*/ 	.byte	0x00, 0xf0, 0x11, 0x00


	//----- nvinfo : EIATTR_SPARSE_MMA_MASK
	.align		4
.L_2493:
        /*0038*/ 	.byte	0x03, 0x50
        /*003a*/ 	.short	0x0000


	//----- nvinfo : EIATTR_MAXREG_COUNT
	.align		4
        /*003c*/ 	.byte	0x03, 0x1b
        /*003e*/ 	.short	0x00ff


	//----- nvinfo : EIATTR_MERCURY_ISA_VERSION
	.align		4
        /*0040*/ 	.byte	0x03, 0x5f
        /*0042*/ 	.short	0x0101


	//----- nvinfo : EIATTR_VRC_CTA_INIT_COUNT
	.align		4
        /*0044*/ 	.byte	0x02, 0x4a
	.zero		1
	.zero		1


	//----- nvinfo : EIATTR_EXIT_INSTR_OFFSETS
	.align		4
        /*0048*/ 	.byte	0x04, 0x1c
        /*004a*/ 	.short	(.L_2495 - .L_2494)


	//   ....[0]....
.L_2494:
        /*004c*/ 	.word	0x00000010


	//----- nvinfo : EIATTR_MAX_THREADS
	.align		4
.L_2495:
        /*0050*/ 	.byte	0x04, 0x05
        /*0052*/ 	.short	(.L_2497 - .L_2496)
.L_2496:
        /*0054*/ 	.word	0x00000080
        /*0058*/ 	.word	0x00000001
        /*005c*/ 	.word	0x00000001


	//----- nvinfo : EIATTR_CBANK_PARAM_SIZE
	.align		4
.L_2497:
        /*0060*/ 	.byte	0x03, 0x19
        /*0062*/ 	.short	0x0020


	//----- nvinfo : EIATTR_PARAM_CBANK
	.align		4
        /*0064*/ 	.byte	0x04, 0x0a
        /*0066*/ 	.short	(.L_2499 - .L_2498)
	.align		4
.L_2498:
        /*0068*/ 	.word	index@(.nv.constant0._ZN2at6native29vectorized_elementwise_kernelILi8ENS0_13BinaryFunctorIfffZZZNS0_15binary_internal21div_trunc_kernel_cudaERNS_18TensorIteratorBaseEENKUlvE1_clEvENKUlvE0_clEvEUlffE_EESt5arrayIPcLm3EEEEviT0_T1_)
        /*006c*/ 	.short	0x0380
        /*006e*/ 	.short	0x0020


	//----- nvinfo : EIATTR_SW_WAR
	.align		4
.L_2499:
        /*0070*/ 	.byte	0x04, 0x36
        /*0072*/ 	.short	(.L_2501 - .L_2500)
.L_2500:
        /*0074*/ 	.word	0x00000008
.L_2501:


//--------------------- .nv.info._ZN2at6native18elementwise_kernelILi128ELi4EZNS0_15gpu_kernel_implINS0_13BUnaryFunctorIfffZZZNS0_15binary_internal21div_trunc_kernel_cudaERNS_18TensorIteratorBaseEENKUlvE1_clEvENKUlvE0_clEvEUlffE_EEEEvS6_RKT_EUliE_EEviT1_ --------------------------
	.section	.nv.info._ZN2at6native18elementwise_kernelILi128ELi4EZNS0_15gpu_kernel_implINS0_13BUnaryFunctorIfffZZZNS0_15binary_internal21div_trunc_kernel_cudaERNS_18TensorIteratorBaseEENKUlvE1_clEvENKUlvE0_clEvEUlffE_EEEEvS6_RKT_EUliE_EEviT1_,"",@"SHT_CUDA_INFO"
	.sectionflags	@""
	.align	4


	//----- nvinfo : EIATTR_CUDA_API_VERSION
	.align		4
        /*0000*/ 	.byte	0x04, 0x37
        /*0002*/ 	.short	(.L_2503 - .L_2502)
.L_2502:
        /*0004*/ 	.word	0x00000082


	//----- nvinfo : EIATTR_KPARAM_INFO
	.align		4
.L_2503:
        /*0008*/ 	.byte	0x04, 0x17
        /*000a*/ 	.short	(.L_2505 - .L_2504)
.L_2504:
        /*000c*/ 	.word	0x00000000
        /*0010*/ 	.short	0x0001
        /*0012*/ 	.short	0x0008
        /*0014*/ 	.byte	0x00, 0xf0, 0x81, 0x08


	//----- nvinfo : EIATTR_KPARAM_INFO
	.align		4
.L_2505:
        /*0018*/ 	.byte	0x04, 0x17
        /*001a*/ 	.short	(.L_2507 - .L_2506)
.L_2506:
        /*001c*/ 	.word	0x00000000
        /*0020*/ 	.short	0x0000
        /*0022*/ 	.short	0x0000
        /*0024*/ 	.byte	0x00, 0xf0, 0x11, 0x00


	//----- nvinfo : EIATTR_SPARSE_MMA_MASK
	.align		4
.L_2507:
        /*0028*/ 	.byte	0x03, 0x50
        /*002a*/ 	.short	0x0000


	//----- nvinfo : EIATTR_MAXREG_COUNT
	.align		4
        /*002c*/ 	.byte	0x03, 0x1b
        /*002e*/ 	.short	0x0080


	//----- nvinfo : EIATTR_EXTERNS
	.align		4
        /*0030*/ 	.byte	0x04, 0x0f
        /*0032*/ 	.short	(.L_2509 - .L_2508)


	//   ....[0]....
	.align		4
.L_2508:
        /*0034*/ 	.word	index@(__assertfail)


	//----- nvinfo : EIATTR_MERCURY_ISA_VERSION
	.align		4
.L_2509:
        /*0038*/ 	.byte	0x03, 0x5f
        /*003a*/ 	.short	0x0101


	//----- nvinfo : EIATTR_VRC_CTA_INIT_COUNT
	.align		4
        /*003c*/ 	.byte	0x02, 0x4a
	.zero		1
	.zero		1


	//----- nvinfo : EIATTR_SYSCALL_OFFSETS
	.align		4
        /*0040*/ 	.byte	0x04, 0x46
        /*0042*/ 	.short	(.L_2511 - .L_2510)


	//   ....[0]....
.L_2510:
        /*0044*/ 	.word	0x00002150


	//   ....[1]....
        /*0048*/ 	.word	0x00002f30


	//   ....[2]....
        /*004c*/ 	.word	0x000051c0


	//   ....[3]....
        /*0050*/ 	.word	0x00005e00


	//   ....[4]....
        /*0054*/ 	.word	0x000081a0


	//   ....[5]....
        /*0058*/ 	.word	0x00008de0


	//   ....[6]....
        /*005c*/ 	.word	0x0000b190


	//   ....[7]....
        /*0060*/ 	.word	0x0000bda0


	//----- nvinfo : EIATTR_EXIT_INSTR_OFFSETS
	.align		4
.L_2511:
        /*0064*/ 	.byte	0x04, 0x1c
        /*0066*/ 	.short	(.L_2513 - .L_2512)


	//   ....[0]....
.L_2512:
        /*0068*/ 	.word	0x00009090


	//   ....[1]....
        /*006c*/ 	.word	0x0000b330


	//   ....[2]....
        /*0070*/ 	.word	0x0000b360


	//   ....[3]....
        /*0074*/ 	.word	0x0000b3f0


	//   ....[4]....
        /*0078*/ 	.word	0x0000b420


	//   ....[5]....
        /*007c*/ 	.word	0x0000b450


	//   ....[6]....
        /*0080*/ 	.word	0x0000b4d0


	//   ....[7]....
        /*0084*/ 	.word	0x0000b500


	//   ....[8]....
        /*0088*/ 	.word	0x0000b590


	//   ....[9]....
        /*008c*/ 	.word	0x0000b5d0


	//   ....[10]....
        /*0090*/ 	.word	0x0000b610


	//   ....[11]....
        /*0094*/ 	.word	0x0000b6e0


	//   ....[12]....
        /*0098*/ 	.word	0x0000b840


	//   ....[13]....
        /*009c*/ 	.word	0x0000b9a0


	//   ....[14]....
        /*00a0*/ 	.word	0x0000baf0


	//   ....[15]....
        /*00a4*/ 	.word	0x0000bb20


	//   ....[16]....
        /*00a8*/ 	.word	0x0000bb50


	//   ....[17]....
        /*00ac*/ 	.word	0x0000bbf0


	//   ....[18]....
        /*00b0*/ 	.word	0x0000bc40


	//   ....[19]....
        /*00b4*/ 	.word	0x0000bdb0


	//   ....[20]....
        /*00b8*/ 	.word	0x0000beb0


	//   ....[21]....
        /*00bc*/ 	.word	0x0000bfe0


	//   ....[22]....
        /*00c0*/ 	.word	0x0000c010


	//----- nvinfo : EIATTR_MAX_THREADS
	.align		4
.L_2513:
        /*00c4*/ 	.byte	0x04, 0x05
        /*00c6*/ 	.short	(.L_2515 - .L_2514)
.L_2514:
        /*00c8*/ 	.word	0x00000080
        /*00cc*/ 	.word	0x00000001
        /*00d0*/ 	.word	0x00000001


	//----- nvinfo : EIATTR_CRS_STACK_SIZE
	.align		4
.L_2515:
        /*00d4*/ 	.byte	0x04, 0x1e
        /*00d6*/ 	.short	(.L_2517 - .L_2516)
.L_2516:
        /*00d8*/ 	.word	0x00000000


	//----- nvinfo : EIATTR_CBANK_PARAM_SIZE
	.align		4
.L_2517:
        /*00dc*/ 	.byte	0x03, 0x19
        /*00de*/ 	.short	0x0228


	//----- nvinfo : EIATTR_PARAM_CBANK
	.align		4
        /*00e0*/ 	.byte	0x04, 0x0a
        /*00e2*/ 	.short	(.L_2519 - .L_2518)
	.align		4
.L_2518:
        /*00e4*/ 	.word	index@(.nv.constant0._ZN2at6native18elementwise_kernelILi128ELi4EZNS0_15gpu_kernel_implINS0_13BUnaryFunctorIfffZZZNS0_15binary_internal21div_trunc_kernel_cudaERNS_18TensorIteratorBaseEENKUlvE1_clEvENKUlvE0_clEvEUlffE_EEEEvS6_RKT_EUliE_EEviT1_)
        /*00e8*/ 	.short	0x0380
        /*00ea*/ 	.short	0x0228


	//----- nvinfo : EIATTR_SW_WAR
	.align		4
.L_2519:
        /*00ec*/ 	.byte	0x04, 0x36
        /*00ee*/ 	.short	(.L_2521 - .L_2520)
.L_2520:
        /*00f0*/ 	.word	0x00000008
.L_2521:


//--------------------- .nv.info._ZN2at6native27unrolled_elementwise_kernelINS0_13BUnaryFunctorIfffZZZNS0_15binary_internal21div_trunc_kernel_cudaERNS_18TensorIteratorBaseEENKUlvE1_clEvENKUlvE0_clEvEUlffE_EESt5arrayIPcLm2EELi4E23TrivialOffsetCalculatorILi1EjESE_NS0_6memory12LoadWithCastILi1EEENSF_13StoreWithCastILi1EEEEEviT_T0_T2_T3_T4_T5_ --------------------------
	.section	.nv.info._ZN2at6native27unrolled_elementwise_kernelINS0_13BUnaryFunctorIfffZZZNS0_15binary_internal21div_trunc_kernel_cudaERNS_18TensorIteratorBaseEENKUlvE1_clEvENKUlvE0_clEvEUlffE_EESt5arrayIPcLm2EELi4E23TrivialOffsetCalculatorILi1EjESE_NS0_6memory12LoadWithCastILi1EEENSF_13StoreWithCastILi1EEEEEviT_T0_T2_T3_T4_T5_,"",@"SHT_CUDA_INFO"
	.sectionflags	@""
	.align	4


	//----- nvinfo : EIATTR_CUDA_API_VERSION
	.align		4
        /*0000*/ 	.byte	0x04, 0x37
        /*0002*/ 	.short	(.L_2523 - .L_2522)
.L_2522:
        /*0004*/ 	.word	0x00000082


	//----- nvinfo : EIATTR_KPARAM_INFO
	.align		4
.L_2523:
        /*0008*/ 	.byte	0x04, 0x17
        /*000a*/ 	.short	(.L_2525 - .L_2524)
.L_2524:
        /*000c*/ 	.word	0x00000000
        /*0010*/ 	.short	0x0006
        /*0012*/ 	.short	0x002c
        /*0014*/ 	.byte	0x00, 0xf0, 0x21, 0x00


	//----- nvinfo : EIATTR_KPARAM_INFO
	.align		4
.L_2525:
        /*0018*/ 	.byte	0x04, 0x17
        /*001a*/ 	.short	(.L_2527 - .L_2526)
.L_2526:
        /*001c*/ 	.word	0x00000000
        /*0020*/ 	.short	0x0005
        /*0022*/ 	.short	0x0024
        /*0024*/ 	.byte	0x00, 0xf0, 0x21, 0x00


	//----- nvinfo : EIATTR_KPARAM_INFO
	.align		4
.L_2527:
        /*0028*/ 	.byte	0x04, 0x17
        /*002a*/ 	.short	(.L_2529 - .L_2528)
.L_2528:
        /*002c*/ 	.word	0x00000000
        /*0030*/ 	.short	0x0004
        /*0032*/ 	.short	0x0021
        /*0034*/ 	.byte	0x00, 0xf0, 0x05, 0x00


	//----- nvinfo : EIATTR_KPARAM_INFO
	.align		4
.L_2529:
        /*0038*/ 	.byte	0x04, 0x17
        /*003a*/ 	.short	(.L_2531 - .L_2530)
.L_2530:
        /*003c*/ 	.word	0x00000000
        /*0040*/ 	.short	0x0003
        /*0042*/ 	.short	0x0020
        /*0044*/ 	.byte	0x00, 0xf0, 0x05, 0x00


	//----- nvinfo : EIATTR_KPARAM_INFO
	.align		4
.L_2531:
        /*0048*/ 	.byte	0x04, 0x17
        /*004a*/ 	.short	(.L_2533 - .L_2532)
.L_2532:
        /*004c*/ 	.word	0x00000000
        /*0050*/ 	.short	0x0002
        /*0052*/ 	.short	0x0010
        /*0054*/ 	.byte	0x00, 0xf0, 0x41, 0x00


	//----- nvinfo : EIATTR_KPARAM_INFO
	.align		4
.L_2533:
        /*0058*/ 	.byte	0x04, 0x17
        /*005a*/ 	.short	(.L_2535 - .L_2534)
.L_2534:
        /*005c*/ 	.word	0x00000000
        /*0060*/ 	.short	0x0001
        /*0062*/ 	.short	0x0004
        /*0064*/ 	.byte	0x00, 0xf0, 0x21, 0x00


	//----- nvinfo : EIATTR_KPARAM_INFO
	.align		4
.L_2535:
        /*0068*/ 	.byte	0x04, 0x17
        /*006a*/ 	.short	(.L_2537 - .L_2536)
.L_2536:
        /*006c*/ 	.word	0x00000000
        /*0070*/ 	.short	0x0000
        /*0072*/ 	.short	0x0000
        /*0074*/ 	.byte	0x00, 0xf0, 0x11, 0x00


	//----- nvinfo : EIATTR_SPARSE_MMA_MASK
	.align		4
.L_2537:
        /*0078*/ 	.byte	0x03, 0x50
        /*007a*/ 	.short	0x0000


	//----- nvinfo : EIATTR_MAXREG_COUNT
	.align		4
        /*007c*/ 	.byte	0x03, 0x1b
        /*007e*/ 	.short	0x00ff


	//----- nvinfo : EIATTR_EXTERNS
	.align		4
        /*0080*/ 	.byte	0x04, 0x0f
        /*0082*/ 	.short	(.L_2539 - .L_2538)


	//   ....[0]....
	.align		4
.L_2538:
        /*0084*/ 	.word	index@(__assertfail)


	//----- nvinfo : EIATTR_MERCURY_ISA_VERSION
	.align		4
.L_2539:
        /*0088*/ 	.byte	0x03, 0x5f
        /*008a*/ 	.short	0x0101


	//----- nvinfo : EIATTR_VRC_CTA_INIT_COUNT
	.align		4
        /*008c*/ 	.byte	0x02, 0x4a
	.zero		1
	.zero		1


	//----- nvinfo : EIATTR_SYSCALL_OFFSETS
	.align		4
        /*0090*/ 	.byte	0x04, 0x46
        /*0092*/ 	.short	(.L_2541 - .L_2540)


	//   ....[0]....
.L_2540:
        /*0094*/ 	.word	0x00000e50


	//   ....[1]....
        /*0098*/ 	.word	0x00001de0


	//   ....[2]....
        /*009c*/ 	.word	0x00002ce0


	//   ....[3]....
        /*00a0*/ 	.word	0x00003bc0


	//   ....[4]....
        /*00a4*/ 	.word	0x00004bd0


	//   ....[5]....
        /*00a8*/ 	.word	0x00005960


	//   ....[6]....
        /*00ac*/ 	.word	0x000067b0


	//   ....[7]....
        /*00b0*/ 	.word	0x00007600


	//----- nvinfo : EIATTR_EXIT_INSTR_OFFSETS
	.align		4
.L_2541:
        /*00b4*/ 	.byte	0x04, 0x1c
        /*00b6*/ 	.short	(.L_2543 - .L_2542)


	//   ....[0]....
.L_2542:
        /*00b8*/ 	.word	0x00006a50


	//   ....[1]....
        /*00bc*/ 	.word	0x00006b90


	//   ....[2]....
        /*00c0*/ 	.word	0x00006bc0


	//   ....[3]....
        /*00c4*/ 	.word	0x00006c50


	//   ....[4]....
        /*00c8*/ 	.word	0x00006c80


	//   ....[5]....
        /*00cc*/ 	.word	0x00006cb0


	//   ....[6]....
        /*00d0*/ 	.word	0x00006d30


	//   ....[7]....
        /*00d4*/ 	.word	0x00006d60


	//   ....[8]....
        /*00d8*/ 	.word	0x00006df0


	//   ....[9]....
        /*00dc*/ 	.word	0x00006e30


	//   ....[10]....
        /*00e0*/ 	.word	0x00006e70


	//   ....[11]....
        /*00e4*/ 	.word	0x00006f40


	//   ....[12]....
        /*00e8*/ 	.word	0x000070a0


	//   ....[13]....
        /*00ec*/ 	.word	0x00007200


	//   ....[14]....
        /*00f0*/ 	.word	0x00007350


	//   ....[15]....
        /*00f4*/ 	.word	0x00007380


	//   ....[16]....
        /*00f8*/ 	.word	0x000073b0


	//   ....[17]....
        /*00fc*/ 	.word	0x00007450


	//   ....[18]....
        /*0100*/ 	.word	0x000074a0


	//   ....[19]....
        /*0104*/ 	.word	0x00007610


	//   ....[20]....
        /*0108*/ 	.word	0x00007710


	//   ....[21]....
        /*010c*/ 	.word	0x00007840


	//   ....[22]....
        /*0110*/ 	.word	0x00007870


	//----- nvinfo : EIATTR_MAX_THREADS
	.align		4
.L_2543:
        /*0114*/ 	.byte	0x04, 0x05
        /*0116*/ 	.short	(.L_2545 - .L_2544)
.L_2544:
        /*0118*/ 	.word	0x00000080
        /*011c*/ 	.word	0x00000001
        /*0120*/ 	.word	0x00000001


	//----- nvinfo : EIATTR_CRS_STACK_SIZE
	.align		4
.L_2545:
        /*0124*/ 	.byte	0x04, 0x1e
        /*0126*/ 	.short	(.L_2547 - .L_2546)
.L_2546:
        /*0128*/ 	.word	0x00000000


	//----- nvinfo : EIATTR_CBANK_PARAM_SIZE
	.align		4
.L_2547:
        /*012c*/ 	.byte	0x03, 0x19
        /*012e*/ 	.short	0x0034


	//----- nvinfo : EIATTR_PARAM_CBANK
	.align		4
        /*0130*/ 	.byte	0x04, 0x0a
        /*0132*/ 	.short	(.L_2549 - .L_2548)
	.align		4
.L_2548:
        /*0134*/ 	.word	index@(.nv.constant0._ZN2at6native27unrolled_elementwise_kernelINS0_13BUnaryFunctorIfffZZZNS0_15binary_internal21div_trunc_kernel_cudaERNS_18TensorIteratorBaseEENKUlvE1_clEvENKUlvE0_clEvEUlffE_EESt5arrayIPcLm2EELi4E23TrivialOffsetCalculatorILi1EjESE_NS0_6memory12LoadWithCastILi1EEENSF_13StoreWithCastILi1EEEEEviT_T0_T2_T3_T4_T5_)
        /*0138*/ 	.short	0x0380
        /*013a*/ 	.short	0x0034


	//----- nvinfo : EIATTR_SW_WAR
	.align		4
.L_2549:
        /*013c*/ 	.byte	0x04, 0x36
        /*013e*/ 	.short	(.L_2551 - .L_2550)
.L_2550:
        /*0140*/ 	.word	0x00000008
.L_2551:


//--------------------- .nv.info._ZN2at6native18elementwise_kernelILi128ELi2EZNS0_22gpu_kernel_impl_nocastINS0_13BUnaryFunctorIfffZZZNS0_15binary_internal21div_trunc_kernel_cudaERNS_18TensorIteratorBaseEENKUlvE1_clEvENKUlvE0_clEvEUlffE_EEEEvS6_RKT_EUliE_EEviT1_ --------------------------
	.section	.nv.info._ZN2at6native18elementwise_kernelILi128ELi2EZNS0_22gpu_kernel_impl_nocastINS0_13BUnaryFunctorIfffZZZNS0_15binary_internal21div_trunc_kernel_cudaERNS_18TensorIteratorBaseEENKUlvE1_clEvENKUlvE0_clEvEUlffE_EEEEvS6_RKT_EUliE_EEviT1_,"",@"SHT_CUDA_INFO"
	.sectionflags	@""
	.align	4


	//----- nvinfo : EIATTR_CUDA_API_VERSION
	.align		4
        /*0000*/ 	.byte	0x04, 0x37
        /*0002*/ 	.short	(.L_2553 - .L_2552)
.L_2552:
        /*0004*/ 	.word	0x00000082


	//----- nvinfo : EIATTR_KPARAM_INFO
	.align		4
.L_2553:
        /*0008*/ 	.byte	0x04, 0x17
        /*000a*/ 	.short	(.L_2555 - .L_2554)
.L_2554:
        /*000c*/ 	.word	0x00000000
        /*0010*/ 	.short	0x0001
        /*0012*/ 	.short	0x0008
        /*0014*/ 	.byte	0x00, 0xf0, 0x61, 0x08


	//----- nvinfo : EIATTR_KPARAM_INFO
	.align		4
.L_2555:
        /*0018*/ 	.byte	0x04, 0x17
        /*001a*/ 	.short	(.L_2557 - .L_2556)
.L_2556:
        /*001c*/ 	.word	0x00000000
        /*0020*/ 	.short	0x0000
        /*0022*/ 	.short	0x0000
        /*0024*/ 	.byte	0x00, 0xf0, 0x11, 0x00


	//----- nvinfo : EIATTR_SPARSE_MMA_MASK
	.align		4
.L_2557:
        /*0028*/ 	.byte	0x03, 0x50
        /*002a*/ 	.short	0x0000


	//----- nvinfo : EIATTR_MAXREG_COUNT
	.align		4
        /*002c*/ 	.byte	0x03, 0x1b
        /*002e*/ 	.short	0x0080


	//----- nvinfo : EIATTR_MERCURY_ISA_VERSION
	.align		4
        /*0030*/ 	.byte	0x03, 0x5f
        /*0032*/ 	.short	0x0101


	//----- nvinfo : EIATTR_VRC_CTA_INIT_COUNT
	.align		4
        /*0034*/ 	.byte	0x02, 0x4a
	.zero		1
	.zero		1


	//----- nvinfo : EIATTR_EXIT_INSTR_OFFSETS
	.align		4
        /*0038*/ 	.byte	0x04, 0x1c
        /*003a*/ 	.short	(.L_2559 - .L_2558)


	//   ....[0]....
.L_2558:
        /*003c*/ 	.word	0x00000180


	//   ....[1]....
        /*0040*/ 	.word	0x00000210


	//   ....[2]....
        /*0044*/ 	.word	0x00001610


	//   ....[3]....
        /*0048*/ 	.word	0x00002970


	//----- nvinfo : EIATTR_MAX_THREADS
	.align		4
.L_2559:
        /*004c*/ 	.byte	0x04, 0x05
        /*004e*/ 	.short	(.L_2561 - .L_2560)
.L_2560:
        /*0050*/ 	.word	0x00000080
        /*0054*/ 	.word	0x00000001
        /*0058*/ 	.word	0x00000001


	//----- nvinfo : EIATTR_CRS_STACK_SIZE
	.align		4
.L_2561:
        /*005c*/ 	.byte	0x04, 0x1e
        /*005e*/ 	.short	(.L_2563 - .L_2562)
.L_2562:
        /*0060*/ 	.word	0x00000000


	//----- nvinfo : EIATTR_CBANK_PARAM_SIZE
	.align		4
.L_2563:
        /*0064*/ 	.byte	0x03, 0x19
        /*0066*/ 	.short	0x0220


	//----- nvinfo : EIATTR_PARAM_CBANK
	.align		4
        /*0068*/ 	.byte	0x04, 0x0a
        /*006a*/ 	.short	(.L_2565 - .L_2564)
	.align		4
.L_2564:
        /*006c*/ 	.word	index@(.nv.constant0._ZN2at6native18elementwise_kernelILi128ELi2EZNS0_22gpu_kernel_impl_nocastINS0_13BUnaryFunctorIfffZZZNS0_15binary_internal21div_trunc_kernel_cudaERNS_18TensorIteratorBaseEENKUlvE1_clEvENKUlvE0_clEvEUlffE_EEEEvS6_RKT_EUliE_EEviT1_)
        /*0070*/ 	.short	0x0380
        /*0072*/ 	.short	0x0220


	//----- nvinfo : EIATTR_SW_WAR
	.align		4
.L_2565:
        /*0074*/ 	.byte	0x04, 0x36
        /*0076*/ 	.short	(.L_2567 - .L_2566)
.L_2566:
        /*0078*/ 	.word	0x00000008
.L_2567:


//--------------------- .nv.info._ZN2at6native27unrolled_elementwise_kernelINS0_13BUnaryFunctorIfffZZZNS0_15binary_internal21div_trunc_kernel_cudaERNS_18TensorIteratorBaseEENKUlvE1_clEvENKUlvE0_clEvEUlffE_EESt5arrayIPcLm2EELi4E23TrivialOffsetCalculatorILi1EjESE_NS0_6memory15LoadWithoutCastENSF_16StoreWithoutCastEEEviT_T0_T2_T3_T4_T5_ --------------------------
	.section	.nv.info._ZN2at6native27unrolled_elementwise_kernelINS0_13BUnaryFunctorIfffZZZNS0_15binary_internal21div_trunc_kernel_cudaERNS_18TensorIteratorBaseEENKUlvE1_clEvENKUlvE0_clEvEUlffE_EESt5arrayIPcLm2EELi4E23TrivialOffsetCalculatorILi1EjESE_NS0_6memory15LoadWithoutCastENSF_16StoreWithoutCastEEEviT_T0_T2_T3_T4_T5_,"",@"SHT_CUDA_INFO"
	.sectionflags	@""
	.align	4


	//----- nvinfo : EIATTR_CUDA_API_VERSION
	.align		4
        /*0000*/ 	.byte	0x04, 0x37
        /*0002*/ 	.short	(.L_2569 - .L_2568)
.L_2568:
        /*0004*/ 	.word	0x00000082


	//----- nvinfo : EIATTR_KPARAM_INFO
	.align		4
.L_2569:
        /*0008*/ 	.byte	0x04, 0x17
        /*000a*/ 	.short	(.L_2571 - .L_2570)
.L_2570:
        /*000c*/ 	.word	0x00000000
        /*0010*/ 	.short	0x0006
        /*0012*/ 	.short	0x0023
        /*0014*/ 	.byte	0x00, 0xf0, 0x05, 0x00


	//----- nvinfo : EIATTR_KPARAM_INFO
	.align		4
.L_2571:
        /*0018*/ 	.byte	0x04, 0x17
        /*001a*/ 	.short	(.L_2573 - .L_2572)
.L_2572:
        /*001c*/ 	.word	0x00000000
        /*0020*/ 	.short	0x0005
        /*0022*/ 	.short	0x0022
        /*0024*/ 	.byte	0x00, 0xf0, 0x05, 0x00


	//----- nvinfo : EIATTR_KPARAM_INFO
	.align		4
.L_2573:
        /*0028*/ 	.byte	0x04, 0x17
        /*002a*/ 	.short	(.L_2575 - .L_2574)
.L_2574:
        /*002c*/ 	.word	0x00000000
        /*0030*/ 	.short	0x0004
        /*0032*/ 	.short	0x0021
        /*0034*/ 	.byte	0x00, 0xf0, 0x05, 0x00


	//----- nvinfo : EIATTR_KPARAM_INFO
	.align		4
.L_2575:
        /*0038*/ 	.byte	0x04, 0x17
        /*003a*/ 	.short	(.L_2577 - .L_2576)
.L_2576:
        /*003c*/ 	.word	0x00000000
        /*0040*/ 	.short	0x0003
        /*0042*/ 	.short	0x0020
        /*0044*/ 	.byte	0x00, 0xf0, 0x05, 0x00


	//----- nvinfo : EIATTR_KPARAM_INFO
	.align		4
.L_2577:
        /*0048*/ 	.byte	0x04, 0x17
        /*004a*/ 	.short	(.L_2579 - .L_2578)
.L_2578:
        /*004c*/ 	.word	0x00000000
        /*0050*/ 	.short	0x0002
        /*0052*/ 	.short	0x0010
        /*0054*/ 	.byte	0x00, 0xf0, 0x41, 0x00


	//----- nvinfo : EIATTR_KPARAM_INFO
	.align		4
.L_2579:
        /*0058*/ 	.byte	0x04, 0x17
        /*005a*/ 	.short	(.L_2581 - .L_2580)
.L_2580:
        /*005c*/ 	.word	0x00000000
        /*0060*/ 	.short	0x0001
        /*0062*/ 	.short	0x0004
        /*0064*/ 	.byte	0x00, 0xf0, 0x21, 0x00


	//----- nvinfo : EIATTR_KPARAM_INFO
	.align		4
.L_2581:
        /*0068*/ 	.byte	0x04, 0x17
        /*006a*/ 	.short	(.L_2583 - .L_2582)
.L_2582:
        /*006c*/ 	.word	0x00000000
        /*0070*/ 	.short	0x0000
        /*0072*/ 	.short	0x0000
        /*0074*/ 	.byte	0x00, 0xf0, 0x11, 0x00


	//----- nvinfo : EIATTR_SPARSE_MMA_MASK
	.align		4
.L_2583:
        /*0078*/ 	.byte	0x03, 0x50
        /*007a*/ 	.short	0x0000


	//----- nvinfo : EIATTR_MAXREG_COUNT
	.align		4
        /*007c*/ 	.byte	0x03, 0x1b
        /*007e*/ 	.short	0x00ff


	//----- nvinfo : EIATTR_MERCURY_ISA_VERSION
	.align		4
        /*0080*/ 	.byte	0x03, 0x5f
        /*0082*/ 	.short	0x0101


	//----- nvinfo : EIATTR_VRC_CTA_INIT_COUNT
	.align		4
        /*0084*/ 	.byte	0x02, 0x4a
	.zero		1
	.zero		1


	//----- nvinfo : EIATTR_EXIT_INSTR_OFFSETS
	.align		4
        /*0088*/ 	.byte	0x04, 0x1c
        /*008a*/ 	.short	(.L_2585 - .L_2584)


	//   ....[0]....
.L_2584:
        /*008c*/ 	.word	0x000004a0


	//   ....[1]....
        /*0090*/ 	.word	0x00000510


	//----- nvinfo : EIATTR_MAX_THREADS
	.align		4
.L_2585:
        /*0094*/ 	.byte	0x04, 0x05
        /*0096*/ 	.short	(.L_2587 - .L_2586)
.L_2586:
        /*0098*/ 	.word	0x00000080
        /*009c*/ 	.word	0x00000001
        /*00a0*/ 	.word	0x00000001


	//----- nvinfo : EIATTR_CRS_STACK_SIZE
	.align		4
.L_2587:
        /*00a4*/ 	.byte	0x04, 0x1e
        /*00a6*/ 	.short	(.L_2589 - .L_2588)
.L_2588:
        /*00a8*/ 	.word	0x00000000


	//----- nvinfo : EIATTR_CBANK_PARAM_SIZE
	.align		4
.L_2589:
        /*00ac*/ 	.byte	0x03, 0x19
        /*00ae*/ 	.short	0x0024


	//----- nvinfo : EIATTR_PARAM_CBANK
	.align		4
        /*00b0*/ 	.byte	0x04, 0x0a
        /*00b2*/ 	.short	(.L_2591 - .L_2590)
	.align		4
.L_2590:
        /*00b4*/ 	.word	index@(.nv.constant0._ZN2at6native27unrolled_elementwise_kernelINS0_13BUnaryFunctorIfffZZZNS0_15binary_internal21div_trunc_kernel_cudaERNS_18TensorIteratorBaseEENKUlvE1_clEvENKUlvE0_clEvEUlffE_EESt5arrayIPcLm2EELi4E23TrivialOffsetCalculatorILi1EjESE_NS0_6memory15LoadWithoutCastENSF_16StoreWithoutCastEEEviT_T0_T2_T3_T4_T5_)
        /*00b8*/ 	.short	0x0380
        /*00ba*/ 	.short	0x0024


	//----- nvinfo : EIATTR_SW_WAR
	.align		4
.L_2591:
        /*00bc*/ 	.byte	0x04, 0x36
        /*00be*/ 	.short	(.L_2593 - .L_2592)
.L_2592:
        /*00c0*/ 	.word	0x00000008
.L_2593:


//--------------------- .nv.info._ZN2at6native29vectorized_elementwise_kernelILi2ENS0_13BUnaryFunctorIfffZZZNS0_15binary_internal21div_trunc_kernel_cudaERNS_18TensorIteratorBaseEENKUlvE1_clEvENKUlvE0_clEvEUlffE_EESt5arrayIPcLm2EEEEviT0_T1_ --------------------------
	.section	.nv.info._ZN2at6native29vectorized_elementwise_kernelILi2ENS0_13BUnaryFunctorIfffZZZNS0_15binary_internal21div_trunc_kernel_cudaERNS_18TensorIteratorBaseEENKUlvE1_clEvENKUlvE0_clEvEUlffE_EESt5arrayIPcLm2EEEEviT0_T1_,"",@"SHT_CUDA_INFO"
	.sectionflags	@""
	.align	4


	//----- nvinfo : EIATTR_CUDA_API_VERSION
	.align		4
        /*0000*/ 	.byte	0x04, 0x37
        /*0002*/ 	.short	(.L_2595 - .L_2594)
.L_2594:
        /*0004*/ 	.word	0x00000082


	//----- nvinfo : EIATTR_KPARAM_INFO
	.align		4
.L_2595:
        /*0008*/ 	.byte	0x04, 0x17
        /*000a*/ 	.short	(.L_2597 - .L_2596)
.L_2596:
        /*000c*/ 	.word	0x00000000
        /*0010*/ 	.short	0x0002
        /*0012*/ 	.short	0x0010
        /*0014*/ 	.byte	0x00, 0xf0, 0x41, 0x00


	//----- nvinfo : EIATTR_KPARAM_INFO
	.align		4
.L_2597:
        /*0018*/ 	.byte	0x04, 0x17
        /*001a*/ 	.short	(.L_2599 - .L_2598)
.L_2598:
        /*001c*/ 	.word	0x00000000
        /*0020*/ 	.short	0x0001
        /*0022*/ 	.short	0x0004
        /*0024*/ 	.byte	0x00, 0xf0, 0x21, 0x00


	//----- nvinfo : EIATTR_KPARAM_INFO
	.align		4
.L_2599:
        /*0028*/ 	.byte	0x04, 0x17
        /*002a*/ 	.short	(.L_2601 - .L_2600)
.L_2600:
        /*002c*/ 	.word	0x00000000
        /*0030*/ 	.short	0x0000
        /*0032*/ 	.short	0x0000
        /*0034*/ 	.byte	0x00, 0xf0, 0x11, 0x00


	//----- nvinfo : EIATTR_SPARSE_MMA_MASK
	.align		4
.L_2601:
        /*0038*/ 	.byte	0x03, 0x50
        /*003a*/ 	.short	0x0000


	//----- nvinfo : EIATTR_MAXREG_COUNT
	.align		4
        /*003c*/ 	.byte	0x03, 0x1b
        /*003e*/ 	.short	0x00ff


	//----- nvinfo : EIATTR_MERCURY_ISA_VERSION
	.align		4
        /*0040*/ 	.byte	0x03, 0x5f
        /*0042*/ 	.short	0x0101


	//----- nvinfo : EIATTR_VRC_CTA_INIT_COUNT
	.align		4
        /*0044*/ 	.byte	0x02, 0x4a
	.zero		1
	.zero		1


	//----- nvinfo : EIATTR_EXIT_INSTR_OFFSETS
	.align		4
        /*0048*/ 	.byte	0x04, 0x1c
        /*004a*/ 	.short	(.L_2603 - .L_2602)


	//   ....[0]....
.L_2602:
        /*004c*/ 	.word	0x00000a40


	//   ....[1]....
        /*0050*/ 	.word	0x00000a90


	//   ....[2]....
        /*0054*/ 	.word	0x00000cb0


	//----- nvinfo : EIATTR_MAX_THREADS
	.align		4
.L_2603:
        /*0058*/ 	.byte	0x04, 0x05
        /*005a*/ 	.short	(.L_2605 - .L_2604)
.L_2604:
        /*005c*/ 	.word	0x00000080
        /*0060*/ 	.word	0x00000001
        /*0064*/ 	.word	0x00000001


	//----- nvinfo : EIATTR_CRS_STACK_SIZE
	.align		4
.L_2605:
        /*0068*/ 	.byte	0x04, 0x1e
        /*006a*/ 	.short	(.L_2607 - .L_2606)
.L_2606:
        /*006c*/ 	.word	0x00000000


	//----- nvinfo : EIATTR_CBANK_PARAM_SIZE
	.align		4
.L_2607:
        /*0070*/ 	.byte	0x03, 0x19
        /*0072*/ 	.short	0x0020


	//----- nvinfo : EIATTR_PARAM_CBANK
	.align		4
        /*0074*/ 	.byte	0x04, 0x0a
        /*0076*/ 	.short	(.L_2609 - .L_2608)
	.align		4
.L_2608:
        /*0078*/ 	.word	index@(.nv.constant0._ZN2at6native29vectorized_elementwise_kernelILi2ENS0_13BUnaryFunctorIfffZZZNS0_15binary_internal21div_trunc_kernel_cudaERNS_18TensorIteratorBaseEENKUlvE1_clEvENKUlvE0_clEvEUlffE_EESt5arrayIPcLm2EEEEviT0_T1_)
        /*007c*/ 	.short	0x0380
        /*007e*/ 	.short	0x0020


	//----- nvinfo : EIATTR_SW_WAR
	.align		4
.L_2609:
        /*0080*/ 	.byte	0x04, 0x36
        /*0082*/ 	.short	(.L_2611 - .L_2610)
.L_2610:
        /*0084*/ 	.word	0x00000008
.L_2611:


//--------------------- .nv.info._ZN2at6native29vectorized_elementwise_kernelILi4ENS0_13BUnaryFunctorIfffZZZNS0_15binary_internal21div_trunc_kernel_cudaERNS_18TensorIteratorBaseEENKUlvE1_clEvENKUlvE0_clEvEUlffE_EESt5arrayIPcLm2EEEEviT0_T1_ --------------------------
	.section	.nv.info._ZN2at6native29vectorized_elementwise_kernelILi4ENS0_13BUnaryFunctorIfffZZZNS0_15binary_internal21div_trunc_kernel_cudaERNS_18TensorIteratorBaseEENKUlvE1_clEvENKUlvE0_clEvEUlffE_EESt5arrayIPcLm2EEEEviT0_T1_,"",@"SHT_CUDA_INFO"
	.sectionflags	@""
	.align	4


	//----- nvinfo : EIATTR_CUDA_API_VERSION
	.align		4
        /*0000*/ 	.byte	0x04, 0x37
        /*0002*/ 	.short	(.L_2613 - .L_2612)
.L_2612:
        /*0004*/ 	.word	0x00000082


	//----- nvinfo : EIATTR_KPARAM_INFO
	.align		4
.L_2613:
        /*0008*/ 	.byte	0x04, 0x17
        /*000a*/ 	.short	(.L_2615 - .L_2614)
.L_2614:
        /*000c*/ 	.word	0x00000000
        /*0010*/ 	.short	0x0002
        /*0012*/ 	.short	0x0010
        /*0014*/ 	.byte	0x00, 0xf0, 0x41, 0x00


	//----- nvinfo : EIATTR_KPARAM_INFO
	.align		4
.L_2615:
        /*0018*/ 	.byte	0x04, 0x17
        /*001a*/ 	.short	(.L_2617 - .L_2616)
.L_2616:
        /*001c*/ 	.word	0x00000000
        /*0020*/ 	.short	0x0001
        /*0022*/ 	.short	0x0004
        /*0024*/ 	.byte	0x00, 0xf0, 0x21, 0x00


	//----- nvinfo : EIATTR_KPARAM_INFO
	.align		4
.L_2617:
        /*0028*/ 	.byte	0x04, 0x17
        /*002a*/ 	.short	(.L_2619 - .L_2618)
.L_2618:
        /*002c*/ 	.word	0x00000000
        /*0030*/ 	.short	0x0000
        /*0032*/ 	.short	0x0000
        /*0034*/ 	.byte	0x00, 0xf0, 0x11, 0x00


	//----- nvinfo : EIATTR_SPARSE_MMA_MASK
	.align		4
.L_2619:
        /*0038*/ 	.byte	0x03, 0x50
        /*003a*/ 	.short	0x0000


	//----- nvinfo : EIATTR_MAXREG_COUNT
	.align		4
        /*003c*/ 	.byte	0x03, 0x1b
        /*003e*/ 	.short	0x00ff


	//----- nvinfo : EIATTR_MERCURY_ISA_VERSION
	.align		4
        /*0040*/ 	.byte	0x03, 0x5f
        /*0042*/ 	.short	0x0101


	//----- nvinfo : EIATTR_VRC_CTA_INIT_COUNT
	.align		4
        /*0044*/ 	.byte	0x02, 0x4a
	.zero		1
	.zero		1


	//----- nvinfo : EIATTR_EXIT_INSTR_OFFSETS
	.align		4
        /*0048*/ 	.byte	0x04, 0x1c
        /*004a*/ 	.short	(.L_2621 - .L_2620)


	//   ....[0]....
.L_2620:
        /*004c*/ 	.word	0x00000a40


	//   ....[1]....
        /*0050*/ 	.word	0x00000a90


	//   ....[2]....
        /*0054*/ 	.word	0x00000c70


	//----- nvinfo : EIATTR_MAX_THREADS
	.align		4
.L_2621:
        /*0058*/ 	.byte	0x04, 0x05
        /*005a*/ 	.short	(.L_2623 - .L_2622)
.L_2622:
        /*005c*/ 	.word	0x00000080
        /*0060*/ 	.word	0x00000001
        /*0064*/ 	.word	0x00000001


	//----- nvinfo : EIATTR_CRS_STACK_SIZE
	.align		4
.L_2623:
        /*0068*/ 	.byte	0x04, 0x1e
        /*006a*/ 	.short	(.L_2625 - .L_2624)
.L_2624:
        /*006c*/ 	.word	0x00000000


	//----- nvinfo : EIATTR_CBANK_PARAM_SIZE
	.align		4
.L_2625:
        /*0070*/ 	.byte	0x03, 0x19
        /*0072*/ 	.short	0x0020


	//----- nvinfo : EIATTR_PARAM_CBANK
	.align		4
        /*0074*/ 	.byte	0x04, 0x0a
        /*0076*/ 	.short	(.L_2627 - .L_2626)
	.align		4
.L_2626:
        /*0078*/ 	.word	index@(.nv.constant0._ZN2at6native29vectorized_elementwise_kernelILi4ENS0_13BUnaryFunctorIfffZZZNS0_15binary_internal21div_trunc_kernel_cudaERNS_18TensorIteratorBaseEENKUlvE1_clEvENKUlvE0_clEvEUlffE_EESt5arrayIPcLm2EEEEviT0_T1_)
        /*007c*/ 	.short	0x0380
        /*007e*/ 	.short	0x0020


	//----- nvinfo : EIATTR_SW_WAR
	.align		4
.L_2627:
        /*0080*/ 	.byte	0x04, 0x36
        /*0082*/ 	.short	(.L_2629 - .L_2628)
.L_2628:
        /*0084*/ 	.word	0x00000008
.L_2629:


//--------------------- .nv.info._ZN2at6native29vectorized_elementwise_kernelILi8ENS0_13BUnaryFunctorIfffZZZNS0_15binary_internal21div_trunc_kernel_cudaERNS_18TensorIteratorBaseEENKUlvE1_clEvENKUlvE0_clEvEUlffE_EESt5arrayIPcLm2EEEEviT0_T1_ --------------------------
	.section	.nv.info._ZN2at6native29vectorized_elementwise_kernelILi8ENS0_13BUnaryFunctorIfffZZZNS0_15binary_internal21div_trunc_kernel_cudaERNS_18TensorIteratorBaseEENKUlvE1_clEvENKUlvE0_clEvEUlffE_EESt5arrayIPcLm2EEEEviT0_T1_,"",@"SHT_CUDA_INFO"
	.sectionflags	@""
	.align	4


	//----- nvinfo : EIATTR_CUDA_API_VERSION
	.align		4
        /*0000*/ 	.byte	0x04, 0x37
        /*0002*/ 	.short	(.L_2631 - .L_2630)
.L_2630:
        /*0004*/ 	.word	0x00000082


	//----- nvinfo : EIATTR_KPARAM_INFO
	.align		4
.L_2631:
        /*0008*/ 	.byte	0x04, 0x17
        /*000a*/ 	.short	(.L_2633 - .L_2632)
.L_2632:
        /*000c*/ 	.word	0x00000000
        /*0010*/ 	.short	0x0002
        /*0012*/ 	.short	0x0010
        /*0014*/ 	.byte	0x00, 0xf0, 0x41, 0x00


	//----- nvinfo : EIATTR_KPARAM_INFO
	.align		4
.L_2633:
        /*0018*/ 	.byte	0x04, 0x17
        /*001a*/ 	.short	(.L_2635 - .L_2634)
.L_2634:
        /*001c*/ 	.word	0x00000000
        /*0020*/ 	.short	0x0001
        /*0022*/ 	.short	0x0004
        /*0024*/ 	.byte	0x00, 0xf0, 0x21, 0x00


	//----- nvinfo : EIATTR_KPARAM_INFO
	.align		4
.L_2635:
        /*0028*/ 	.byte	0x04, 0x17
        /*002a*/ 	.short	(.L_2637 - .L_2636)
.L_2636:
        /*002c*/ 	.word	0x00000000
        /*0030*/ 	.short	0x0000
        /*0032*/ 	.short	0x0000
        /*0034*/ 	.byte	0x00, 0xf0, 0x11, 0x00


	//----- nvinfo : EIATTR_SPARSE_MMA_MASK
	.align		4
.L_2637:
        /*0038*/ 	.byte	0x03, 0x50
        /*003a*/ 	.short	0x0000


	//----- nvinfo : EIATTR_MAXREG_COUNT
	.align		4
        /*003c*/ 	.byte	0x03, 0x1b
        /*003e*/ 	.short	0x00ff


	//----- nvinfo : EIATTR_MERCURY_ISA_VERSION
	.align		4
        /*0040*/ 	.byte	0x03, 0x5f
        /*0042*/ 	.short	0x0101


	//----- nvinfo : EIATTR_VRC_CTA_INIT_COUNT
	.align		4
        /*0044*/ 	.byte	0x02, 0x4a
	.zero		1
	.zero		1


	//----- nvinfo : EIATTR_EXIT_INSTR_OFFSETS
	.align		4
        /*0048*/ 	.byte	0x04, 0x1c
        /*004a*/ 	.short	(.L_2639 - .L_2638)


	//   ....[0]....
.L_2638:
        /*004c*/ 	.word	0x00000010


	//----- nvinfo : EIATTR_MAX_THREADS
	.align		4
.L_2639:
        /*0050*/ 	.byte	0x04, 0x05
        /*0052*/ 	.short	(.L_2641 - .L_2640)
.L_2640:
        /*0054*/ 	.word	0x00000080
        /*0058*/ 	.word	0x00000001
        /*005c*/ 	.word	0x00000001


	//----- nvinfo : EIATTR_CBANK_PARAM_SIZE
	.align		4
.L_2641:
        /*0060*/ 	.byte	0x03, 0x19
        /*0062*/ 	.short	0x0020


	//----- nvinfo : EIATTR_PARAM_CBANK
	.align		4
        /*0064*/ 	.byte	0x04, 0x0a
        /*0066*/ 	.short	(.L_2643 - .L_2642)
	.align		4
.L_2642:
        /*0068*/ 	.word	index@(.nv.constant0._ZN2at6native29vectorized_elementwise_kernelILi8ENS0_13BUnaryFunctorIfffZZZNS0_15binary_internal21div_trunc_kernel_cudaERNS_18TensorIteratorBaseEENKUlvE1_clEvENKUlvE0_clEvEUlffE_EESt5arrayIPcLm2EEEEviT0_T1_)
        /*006c*/ 	.short	0x0380
        /*006e*/ 	.short	0x0020


	//----- nvinfo : EIATTR_SW_WAR
	.align		4
.L_2643:
        /*0070*/ 	.byte	0x04, 0x36
        /*0072*/ 	.short	(.L_2645 - .L_2644)
.L_2644:
        /*0074*/ 	.word	0x00000008
.L_2645:


//--------------------- .nv.info._ZN2at6native18elementwise_kernelILi128ELi4EZNS0_15gpu_kernel_implINS0_13AUnaryFunctorIfffZZZNS0_15binary_internal21div_trunc_kernel_cudaERNS_18TensorIteratorBaseEENKUlvE1_clEvENKUlvE0_clEvEUlffE_EEEEvS6_RKT_EUliE_EEviT1_ --------------------------
	.section	.nv.info._ZN2at6native18elementwise_kernelILi128ELi4EZNS0_15gpu_kernel_implINS0_13AUnaryFunctorIfffZZZNS0_15binary_internal21div_trunc_kernel_cudaERNS_18TensorIteratorBaseEENKUlvE1_clEvENKUlvE0_clEvEUlffE_EEEEvS6_RKT_EUliE_EEviT1_,"",@"SHT_CUDA_INFO"
	.sectionflags	@""
	.align	4


	//----- nvinfo : EIATTR_CUDA_API_VERSION
	.align		4
        /*0000*/ 	.byte	0x04, 0x37
        /*0002*/ 	.short	(.L_2647 - .L_2646)
.L_2646:
        /*0004*/ 	.word	0x00000082


	//----- nvinfo : EIATTR_KPARAM_INFO
	.align		4
.L_2647:
        /*0008*/ 	.byte	0x04, 0x17
        /*000a*/ 	.short	(.L_2649 - .L_2648)
.L_2648:
        /*000c*/ 	.word	0x00000000
        /*0010*/ 	.short	0x0001
        /*0012*/ 	.short	0x0008
        /*0014*/ 	.byte	0x00, 0xf0, 0x81, 0x08


	//----- nvinfo : EIATTR_KPARAM_INFO
	.align		4
.L_2649:
        /*0018*/ 	.byte	0x04, 0x17
        /*001a*/ 	.short	(.L_2651 - .L_2650)
.L_2650:
        /*001c*/ 	.word	0x00000000
        /*0020*/ 	.short	0x0000
        /*0022*/ 	.short	0x0000
        /*0024*/ 	.byte	0x00, 0xf0, 0x11, 0x00


	//----- nvinfo : EIATTR_SPARSE_MMA_MASK
	.align		4
.L_2651:
        /*0028*/ 	.byte	0x03, 0x50
        /*002a*/ 	.short	0x0000


	//----- nvinfo : EIATTR_MAXREG_COUNT
	.align		4
        /*002c*/ 	.byte	0x03, 0x1b
        /*002e*/ 	.short	0x0080


	//----- nvinfo : EIATTR_EXTERNS
	.align		4
        /*0030*/ 	.byte	0x04, 0x0f
        /*0032*/ 	.short	(.L_2653 - .L_2652)


	//   ....[0]....
	.align		4
.L_2652:
        /*0034*/ 	.word	index@(__assertfail)


	//----- nvinfo : EIATTR_MERCURY_ISA_VERSION
	.align		4
.L_2653:
        /*0038*/ 	.byte	0x03, 0x5f
        /*003a*/ 	.short	0x0101


	//----- nvinfo : EIATTR_VRC_CTA_INIT_COUNT
	.align		4
        /*003c*/ 	.byte	0x02, 0x4a
	.zero		1
	.zero		1


	//----- nvinfo : EIATTR_SYSCALL_OFFSETS
	.align		4
        /*0040*/ 	.byte	0x04, 0x46
        /*0042*/ 	.short	(.L_2655 - .L_2654)


	//   ....[0]....
.L_2654:
        /*0044*/ 	.word	0x00002150


	//   ....[1]....
        /*0048*/ 	.word	0x00002f30


	//   ....[2]....
        /*004c*/ 	.word	0x000051c0


	//   ....[3]....
        /*0050*/ 	.word	0x00005e00


	//   ....[4]....
        /*0054*/ 	.word	0x000081a0


	//   ....[5]....
        /*0058*/ 	.word	0x00008de0


	//   ....[6]....
        /*005c*/ 	.word	0x0000b190


	//   ....[7]....
        /*0060*/ 	.word	0x0000bda0


	//----- nvinfo : EIATTR_EXIT_INSTR_OFFSETS
	.align		4
.L_2655:
        /*0064*/ 	.byte	0x04, 0x1c
        /*0066*/ 	.short	(.L_2657 - .L_2656)


	//   ....[0]....
.L_2656:
        /*0068*/ 	.word	0x00009090


	//   ....[1]....
        /*006c*/ 	.word	0x0000b330


	//   ....[2]....
        /*0070*/ 	.word	0x0000b360


	//   ....[3]....
        /*0074*/ 	.word	0x0000b3f0


	//   ....[4]....
        /*0078*/ 	.word	0x0000b420


	//   ....[5]....
        /*007c*/ 	.word	0x0000b450


	//   ....[6]....
        /*0080*/ 	.word	0x0000b4d0


	//   ....[7]....
        /*0084*/ 	.word	0x0000b500


	//   ....[8]....
        /*0088*/ 	.word	0x0000b590


	//   ....[9]....
        /*008c*/ 	.word	0x0000b5d0


	//   ....[10]....
        /*0090*/ 	.word	0x0000b610


	//   ....[11]....
        /*0094*/ 	.word	0x0000b6e0


	//   ....[12]....
        /*0098*/ 	.word	0x0000b840


	//   ....[13]....
        /*009c*/ 	.word	0x0000b9a0


	//   ....[14]....
        /*00a0*/ 	.word	0x0000baf0


	//   ....[15]....
        /*00a4*/ 	.word	0x0000bb20


	//   ....[16]....
        /*00a8*/ 	.word	0x0000bb50


	//   ....[17]....
        /*00ac*/ 	.word	0x0000bbf0


	//   ....[18]....
        /*00b0*/ 	.word	0x0000bc40


	//   ....[19]....
        /*00b4*/ 	.word	0x0000bdb0


	//   ....[20]....
        /*00b8*/ 	.word	0x0000beb0


	//   ....[21]....
        /*00bc*/ 	.word	0x0000bfe0


	//   ....[22]....
        /*00c0*/ 	.word	0x0000c010


	//----- nvinfo : EIATTR_MAX_THREADS
	.align		4
.L_2657:
        /*00c4*/ 	.byte	0x04, 0x05
        /*00c6*/ 	.short	(.L_2659 - .L_2658)
.L_2658:
        /*00c8*/ 	.word	0x00000080
        /*00cc*/ 	.word	0x00000001
        /*00d0*/ 	.word	0x00000001


	//----- nvinfo : EIATTR_CRS_STACK_SIZE
	.align		4
.L_2659:
        /*00d4*/ 	.byte	0x04, 0x1e
        /*00d6*/ 	.short	(.L_2661 - .L_2660)
.L_2660:
        /*00d8*/ 	.word	0x00000000


	//----- nvinfo : EIATTR_CBANK_PARAM_SIZE
	.align		4
.L_2661:
        /*00dc*/ 	.byte	0x03, 0x19
        /*00de*/ 	.short	0x0228


	//----- nvinfo : EIATTR_PARAM_CBANK
	.align		4
        /*00e0*/ 	.byte	0x04, 0x0a
        /*00e2*/ 	.short	(.L_2663 - .L_2662)
	.align		4
.L_2662:
        /*00e4*/ 	.word	index@(.nv.constant0._ZN2at6native18elementwise_kernelILi128ELi4EZNS0_15gpu_kernel_implINS0_13AUnaryFunctorIfffZZZNS0_15binary_internal21div_trunc_kernel_cudaERNS_18TensorIteratorBaseEENKUlvE1_clEvENKUlvE0_clEvEUlffE_EEEEvS6_RKT_EUliE_EEviT1_)
        /*00e8*/ 	.short	0x0380
        /*00ea*/ 	.short	0x0228


	//----- nvinfo : EIATTR_SW_WAR
	.align		4
.L_2663:
        /*00ec*/ 	.byte	0x04, 0x36
        /*00ee*/ 	.short	(.L_2665 - .L_2664)
.L_2664:
        /*00f0*/ 	.word	0x00000008
.L_2665:


//--------------------- .nv.info._ZN2at6native27unrolled_elementwise_kernelINS0_13AUnaryFunctorIfffZZZNS0_15binary_internal21div_trunc_kernel_cudaERNS_18TensorIteratorBaseEENKUlvE1_clEvENKUlvE0_clEvEUlffE_EESt5arrayIPcLm2EELi4E23TrivialOffsetCalculatorILi1EjESE_NS0_6memory12LoadWithCastILi1EEENSF_13StoreWithCastILi1EEEEEviT_T0_T2_T3_T4_T5_ --------------------------
	.section	.nv.info._ZN2at6native27unrolled_elementwise_kernelINS0_13AUnaryFunctorIfffZZZNS0_15binary_internal21div_trunc_kernel_cudaERNS_18TensorIteratorBaseEENKUlvE1_clEvENKUlvE0_clEvEUlffE_EESt5arrayIPcLm2EELi4E23TrivialOffsetCalculatorILi1EjESE_NS0_6memory12LoadWithCastILi1EEENSF_13StoreWithCastILi1EEEEEviT_T0_T2_T3_T4_T5_,"",@"SHT_CUDA_INFO"
	.sectionflags	@""
	.align	4


	//----- nvinfo : EIATTR_CUDA_API_VERSION
	.align		4
        /*0000*/ 	.byte	0x04, 0x37
        /*0002*/ 	.short	(.L_2667 - .L_2666)
.L_2666:
        /*0004*/ 	.word	0x00000082


	//----- nvinfo : EIATTR_KPARAM_INFO
	.align		4
.L_2667:
        /*0008*/ 	.byte	0x04, 0x17
        /*000a*/ 	.short	(.L_2669 - .L_2668)
.L_2668:
        /*000c*/ 	.word	0x00000000
        /*0010*/ 	.short	0x0006
        /*0012*/ 	.short	0x002c
        /*0014*/ 	.byte	0x00, 0xf0, 0x21, 0x00


	//----- nvinfo : EIATTR_KPARAM_INFO
	.align		4
.L_2669:
        /*0018*/ 	.byte	0x04, 0x17
        /*001a*/ 	.short	(.L_2671 - .L_2670)
.L_2670:
        /*001c*/ 	.word	0x00000000
        /*0020*/ 	.short	0x0005
        /*0022*/ 	.short	0x0024
        /*0024*/ 	.byte	0x00, 0xf0, 0x21, 0x00


	//----- nvinfo : EIATTR_KPARAM_INFO
	.align		4
.L_2671:
        /*0028*/ 	.byte	0x04, 0x17
        /*002a*/ 	.short	(.L_2673 - .L_2672)
.L_2672:
        /*002c*/ 	.word	0x00000000
        /*0030*/ 	.short	0x0004
        /*0032*/ 	.short	0x0021
        /*0034*/ 	.byte	0x00, 0xf0, 0x05, 0x00


	//----- nvinfo : EIATTR_KPARAM_INFO
	.align		4
.L_2673:
        /*0038*/ 	.byte	0x04, 0x17
        /*003a*/ 	.short	(.L_2675 - .L_2674)
.L_2674:
        /*003c*/ 	.word	0x00000000
        /*0040*/ 	.short	0x0003
        /*0042*/ 	.short	0x0020
        /*0044*/ 	.byte	0x00, 0xf0, 0x05, 0x00


	//----- nvinfo : EIATTR_KPARAM_INFO
	.align		4
.L_2675:
        /*0048*/ 	.byte	0x04, 0x17
        /*004a*/ 	.short	(.L_2677 - .L_2676)
.L_2676:
        /*004c*/ 	.word	0x00000000
        /*0050*/ 	.short	0x0002
        /*0052*/ 	.short	0x0010
        /*0054*/ 	.byte	0x00, 0xf0, 0x41, 0x00


	//----- nvinfo : EIATTR_KPARAM_INFO
	.align		4
.L_2677:
        /*0058*/ 	.byte	0x04, 0x17
        /*005a*/ 	.short	(.L_2679 - .L_2678)
.L_2678:
        /*005c*/ 	.word	0x00000000
        /*0060*/ 	.short	0x0001
        /*0062*/ 	.short	0x0004
        /*0064*/ 	.byte	0x00, 0xf0, 0x21, 0x00


	//----- nvinfo : EIATTR_KPARAM_INFO
	.align		4
.L_2679:
        /*0068*/ 	.byte	0x04, 0x17
        /*006a*/ 	.short	(.L_2681 - .L_2680)
.L_2680:
        /*006c*/ 	.word	0x00000000
        /*0070*/ 	.short	0x0000
        /*0072*/ 	.short	0x0000
        /*0074*/ 	.byte	0x00, 0xf0, 0x11, 0x00


	//----- nvinfo : EIATTR_SPARSE_MMA_MASK
	.align		4
.L_2681:
        /*0078*/ 	.byte	0x03, 0x50
        /*007a*/ 	.short	0x0000


	//----- nvinfo : EIATTR_MAXREG_COUNT
	.align		4
        /*007c*/ 	.byte	0x03, 0x1b
        /*007e*/ 	.short	0x00ff


	//----- nvinfo : EIATTR_EXTERNS
	.align		4
        /*0080*/ 	.byte	0x04, 0x0f
        /*0082*/ 	.short	(.L_2683 - .L_2682)


	//   ....[0]....
	.align		4
.L_2682:
        /*0084*/ 	.word	index@(__assertfail)


	//----- nvinfo : EIATTR_MERCURY_ISA_VERSION
	.align		4
.L_2683:
        /*0088*/ 	.byte	0x03, 0x5f
        /*008a*/ 	.short	0x0101


	//----- nvinfo : EIATTR_VRC_CTA_INIT_COUNT
	.align		4
        /*008c*/ 	.byte	0x02, 0x4a
	.zero		1
	.zero		1


	//----- nvinfo : EIATTR_SYSCALL_OFFSETS
	.align		4
        /*0090*/ 	.byte	0x04, 0x46
        /*0092*/ 	.short	(.L_2685 - .L_2684)


	//   ....[0]....
.L_2684:
        /*0094*/ 	.word	0x00000e60


	//   ....[1]....
        /*0098*/ 	.word	0x00001df0


	//   ....[2]....
        /*009c*/ 	.word	0x00002d00


	//   ....[3]....
        /*00a0*/ 	.word	0x00003bd0


	//   ....[4]....
        /*00a4*/ 	.word	0x00004be0


	//   ....[5]....
        /*00a8*/ 	.word	0x00005970


	//   ....[6]....
        /*00ac*/ 	.word	0x000067c0


	//   ....[7]....
        /*00b0*/ 	.word	0x00007610


	//----- nvinfo : EIATTR_EXIT_INSTR_OFFSETS
	.align		4
.L_2685:
        /*00b4*/ 	.byte	0x04, 0x1c
        /*00b6*/ 	.short	(.L_2687 - .L_2686)


	//   ....[0]....
.L_2686:
        /*00b8*/ 	.word	0x00006a60


	//   ....[1]....
        /*00bc*/ 	.word	0x00006ba0


	//   ....[2]....
        /*00c0*/ 	.word	0x00006bd0


	//   ....[3]....
        /*00c4*/ 	.word	0x00006c60


	//   ....[4]....
        /*00c8*/ 	.word	0x00006c90


	//   ....[5]....
        /*00cc*/ 	.word	0x00006cc0


	//   ....[6]....
        /*00d0*/ 	.word	0x00006d40


	//   ....[7]....
        /*00d4*/ 	.word	0x00006d70


	//   ....[8]....
        /*00d8*/ 	.word	0x00006e00


	//   ....[9]....
        /*00dc*/ 	.word	0x00006e40


	//   ....[10]....
        /*00e0*/ 	.word	0x00006e80


	//   ....[11]....
        /*00e4*/ 	.word	0x00006f50


	//   ....[12]....
        /*00e8*/ 	.word	0x000070b0


	//   ....[13]....
        /*00ec*/ 	.word	0x00007210


	//   ....[14]....
        /*00f0*/ 	.word	0x00007360


	//   ....[15]....
        /*00f4*/ 	.word	0x00007390


	//   ....[16]....
        /*00f8*/ 	.word	0x000073c0


	//   ....[17]....
        /*00fc*/ 	.word	0x00007460


	//   ....[18]....
        /*0100*/ 	.word	0x000074b0


	//   ....[19]....
        /*0104*/ 	.word	0x00007620


	//   ....[20]....
        /*0108*/ 	.word	0x00007720


	//   ....[21]....
        /*010c*/ 	.word	0x00007850


	//   ....[22]....
        /*0110*/ 	.word	0x00007880


	//----- nvinfo : EIATTR_MAX_THREADS
	.align		4
.L_2687:
        /*0114*/ 	.byte	0x04, 0x05
        /*0116*/ 	.short	(.L_2689 - .L_2688)
.L_2688:
        /*0118*/ 	.word	0x00000080
        /*011c*/ 	.word	0x00000001
        /*0120*/ 	.word	0x00000001


	//----- nvinfo : EIATTR_CRS_STACK_SIZE
	.align		4
.L_2689:
        /*0124*/ 	.byte	0x04, 0x1e
        /*0126*/ 	.short	(.L_2691 - .L_2690)
.L_2690:
        /*0128*/ 	.word	0x00000000


	//----- nvinfo : EIATTR_CBANK_PARAM_SIZE
	.align		4
.L_2691:
        /*012c*/ 	.byte	0x03, 0x19
        /*012e*/ 	.short	0x0034


	//----- nvinfo : EIATTR_PARAM_CBANK
	.align		4
        /*0130*/ 	.byte	0x04, 0x0a
        /*0132*/ 	.short	(.L_2693 - .L_2692)
	.align		4
.L_2692:
        /*0134*/ 	.word	index@(.nv.constant0._ZN2at6native27unrolled_elementwise_kernelINS0_13AUnaryFunctorIfffZZZNS0_15binary_internal21div_trunc_kernel_cudaERNS_18TensorIteratorBaseEENKUlvE1_clEvENKUlvE0_clEvEUlffE_EESt5arrayIPcLm2EELi4E23TrivialOffsetCalculatorILi1EjESE_NS0_6memory12LoadWithCastILi1EEENSF_13StoreWithCastILi1EEEEEviT_T0_T2_T3_T4_T5_)
        /*0138*/ 	.short	0x0380
        /*013a*/ 	.short	0x0034


	//----- nvinfo : EIATTR_SW_WAR
	.align		4
.L_2693:
        /*013c*/ 	.byte	0x04, 0x36
        /*013e*/ 	.short	(.L_2695 - .L_2694)
.L_2694:
        /*0140*/ 	.word	0x00000008
.L_2695:


//--------------------- .nv.info._ZN2at6native18elementwise_kernelILi128ELi2EZNS0_22gpu_kernel_impl_nocastINS0_13AUnaryFunctorIfffZZZNS0_15binary_internal21div_trunc_kernel_cudaERNS_18TensorIteratorBaseEENKUlvE1_clEvENKUlvE0_clEvEUlffE_EEEEvS6_RKT_EUliE_EEviT1_ --------------------------
	.section	.nv.info._ZN2at6native18elementwise_kernelILi128ELi2EZNS0_22gpu_kernel_impl_nocastINS0_13AUnaryFunctorIfffZZZNS0_15binary_internal21div_trunc_kernel_cudaERNS_18TensorIteratorBaseEENKUlvE1_clEvENKUlvE0_clEvEUlffE_EEEEvS6_RKT_EUliE_EEviT1_,"",@"SHT_CUDA_INFO"
	.sectionflags	@""
	.align	4


	//----- nvinfo : EIATTR_CUDA_API_VERSION
	.align		4
        /*0000*/ 	.byte	0x04, 0x37
        /*0002*/ 	.short	(.L_2697 - .L_2696)
.L_2696:
        /*0004*/ 	.word	0x00000082


	//----- nvinfo : EIATTR_KPARAM_INFO
	.align		4
.L_2697:
        /*0008*/ 	.byte	0x04, 0x17
        /*000a*/ 	.short	(.L_2699 - .L_2698)
.L_2698:
        /*000c*/ 	.word	0x00000000
        /*0010*/ 	.short	0x0001
        /*0012*/ 	.short	0x0008
        /*0014*/ 	.byte	0x00, 0xf0, 0x61, 0x08


	//----- nvinfo : EIATTR_KPARAM_INFO
	.align		4
.L_2699:
        /*0018*/ 	.byte	0x04, 0x17
        /*001a*/ 	.short	(.L_2701 - .L_2700)
.L_2700:
        /*001c*/ 	.word	0x00000000
        /*0020*/ 	.short	0x0000
        /*0022*/ 	.short	0x0000
        /*0024*/ 	.byte	0x00, 0xf0, 0x11, 0x00


	//----- nvinfo : EIATTR_SPARSE_MMA_MASK
	.align		4
.L_2701:
        /*0028*/ 	.byte	0x03, 0x50
        /*002a*/ 	.short	0x0000


	//----- nvinfo : EIATTR_MAXREG_COUNT
	.align		4
        /*002c*/ 	.byte	0x03, 0x1b
        /*002e*/ 	.short	0x0080


	//----- nvinfo : EIATTR_MERCURY_ISA_VERSION
	.align		4
        /*0030*/ 	.byte	0x03, 0x5f
        /*0032*/ 	.short	0x0101


	//----- nvinfo : EIATTR_VRC_CTA_INIT_COUNT
	.align		4
        /*0034*/ 	.byte	0x02, 0x4a
	.zero		1
	.zero		1


	//----- nvinfo : EIATTR_EXIT_INSTR_OFFSETS
	.align		4
        /*0038*/ 	.byte	0x04, 0x1c
        /*003a*/ 	.short	(.L_2703 - .L_2702)


	//   ....[0]....
.L_2702:
        /*003c*/ 	.word	0x00000180


	//   ....[1]....
        /*0040*/ 	.word	0x00000210


	//   ....[2]....
        /*0044*/ 	.word	0x00001610


	//   ....[3]....
        /*0048*/ 	.word	0x00002970


	//----- nvinfo : EIATTR_MAX_THREADS
	.align		4
.L_2703:
        /*004c*/ 	.byte	0x04, 0x05
        /*004e*/ 	.short	(.L_2705 - .L_2704)
.L_2704:
        /*0050*/ 	.word	0x00000080
        /*0054*/ 	.word	0x00000001
        /*0058*/ 	.word	0x00000001


	//----- nvinfo : EIATTR_CRS_STACK_SIZE
	.align		4
.L_2705:
        /*005c*/ 	.byte	0x04, 0x1e
        /*005e*/ 	.short	(.L_2707 - .L_2706)
.L_2706:
        /*0060*/ 	.word	0x00000000


	//----- nvinfo : EIATTR_CBANK_PARAM_SIZE
	.align		4
.L_2707:
        /*0064*/ 	.byte	0x03, 0x19
        /*0066*/ 	.short	0x0220


	//----- nvinfo : EIATTR_PARAM_CBANK
	.align		4
        /*0068*/ 	.byte	0x04, 0x0a
        /*006a*/ 	.short	(.L_2709 - .L_2708)
	.align		4
.L_2708:
        /*006c*/ 	.word	index@(.nv.constant0._ZN2at6native18elementwise_kernelILi128ELi2EZNS0_22gpu_kernel_impl_nocastINS0_13AUnaryFunctorIfffZZZNS0_15binary_internal21div_trunc_kernel_cudaERNS_18TensorIteratorBaseEENKUlvE1_clEvENKUlvE0_clEvEUlffE_EEEEvS6_RKT_EUliE_EEviT1_)
        /*0070*/ 	.short	0x0380
        /*0072*/ 	.short	0x0220


	//----- nvinfo : EIATTR_SW_WAR
	.align		4
.L_2709:
        /*0074*/ 	.byte	0x04, 0x36
        /*0076*/ 	.short	(.L_2711 - .L_2710)
.L_2710:
        /*0078*/ 	.word	0x00000008
.L_2711:


//--------------------- .nv.info._ZN2at6native27unrolled_elementwise_kernelINS0_13AUnaryFunctorIfffZZZNS0_15binary_internal21div_trunc_kernel_cudaERNS_18TensorIteratorBaseEENKUlvE1_clEvENKUlvE0_clEvEUlffE_EESt5arrayIPcLm2EELi4E23TrivialOffsetCalculatorILi1EjESE_NS0_6memory15LoadWithoutCastENSF_16StoreWithoutCastEEEviT_T0_T2_T3_T4_T5_ --------------------------
	.section	.nv.info._ZN2at6native27unrolled_elementwise_kernelINS0_13AUnaryFunctorIfffZZZNS0_15binary_internal21div_trunc_kernel_cudaERNS_18TensorIteratorBaseEENKUlvE1_clEvENKUlvE0_clEvEUlffE_EESt5arrayIPcLm2EELi4E23TrivialOffsetCalculatorILi1EjESE_NS0_6memory15LoadWithoutCastENSF_16StoreWithoutCastEEEviT_T0_T2_T3_T4_T5_,"",@"SHT_CUDA_INFO"
	.sectionflags	@""
	.align	4


	//----- nvinfo : EIATTR_CUDA_API_VERSION
	.align		4
        /*0000*/ 	.byte	0x04, 0x37
        /*0002*/ 	.short	(.L_2713 - .L_2712)
.L_2712:
        /*0004*/ 	.word	0x00000082


	//----- nvinfo : EIATTR_KPARAM_INFO
	.align		4
.L_2713:
        /*0008*/ 	.byte	0x04, 0x17
        /*000a*/ 	.short	(.L_2715 - .L_2714)
.L_2714:
        /*000c*/ 	.word	0x00000000
        /*0010*/ 	.short	0x0006
        /*0012*/ 	.short	0x0023
        /*0014*/ 	.byte	0x00, 0xf0, 0x05, 0x00


	//----- nvinfo : EIATTR_KPARAM_INFO
	.align		4
.L_2715:
        /*0018*/ 	.byte	0x04, 0x17
        /*001a*/ 	.short	(.L_2717 - .L_2716)
.L_2716:
        /*001c*/ 	.word	0x00000000
        /*0020*/ 	.short	0x0005
        /*0022*/ 	.short	0x0022
        /*0024*/ 	.byte	0x00, 0xf0, 0x05, 0x00


	//----- nvinfo : EIATTR_KPARAM_INFO
	.align		4
.L_2717:
        /*0028*/ 	.byte	0x04, 0x17
        /*002a*/ 	.short	(.L_2719 - .L_2718)
.L_2718:
        /*002c*/ 	.word	0x00000000
        /*0030*/ 	.short	0x0004
        /*0032*/ 	.short	0x0021
        /*0034*/ 	.byte	0x00, 0xf0, 0x05, 0x00


	//----- nvinfo : EIATTR_KPARAM_INFO
	.align		4
.L_2719:
        /*0038*/ 	.byte	0x04, 0x17
        /*003a*/ 	.short	(.L_2721 - .L_2720)
.L_2720:
        /*003c*/ 	.word	0x00000000
        /*0040*/ 	.short	0x0003
        /*0042*/ 	.short	0x0020
        /*0044*/ 	.byte	0x00, 0xf0, 0x05, 0x00


	//----- nvinfo : EIATTR_KPARAM_INFO
	.align		4
.L_2721:
        /*0048*/ 	.byte	0x04, 0x17
        /*004a*/ 	.short	(.L_2723 - .L_2722)
.L_2722:
        /*004c*/ 	.word	0x00000000
        /*0050*/ 	.short	0x0002
        /*0052*/ 	.short	0x0010
        /*0054*/ 	.byte	0x00, 0xf0, 0x41, 0x00


	//----- nvinfo : EIATTR_KPARAM_INFO
	.align		4
.L_2723:
        /*0058*/ 	.byte	0x04, 0x17
        /*005a*/ 	.short	(.L_2725 - .L_2724)
.L_2724:
        /*005c*/ 	.word	0x00000000
        /*0060*/ 	.short	0x0001
        /*0062*/ 	.short	0x0004
        /*0064*/ 	.byte	0x00, 0xf0, 0x21, 0x00


	//----- nvinfo : EIATTR_KPARAM_INFO
	.align		4
.L_2725:
        /*0068*/ 	.byte	0x04, 0x17
        /*006a*/ 	.short	(.L_2727 - .L_2726)
.L_2726:
        /*006c*/ 	.word	0x00000000
        /*0070*/ 	.short	0x0000
        /*0072*/ 	.short	0x0000
        /*0074*/ 	.byte	0x00, 0xf0, 0x11, 0x00


	//----- nvinfo : EIATTR_SPARSE_MMA_MASK
	.align		4
.L_2727:
        /*0078*/ 	.byte	0x03, 0x50
        /*007a*/ 	.short	0x0000


	//----- nvinfo : EIATTR_MAXREG_COUNT
	.align		4
        /*007c*/ 	.byte	0x03, 0x1b
        /*007e*/ 	.short	0x00ff


	//----- nvinfo : EIATTR_MERCURY_ISA_VERSION
	.align		4
        /*0080*/ 	.byte	0x03, 0x5f
        /*0082*/ 	.short	0x0101


	//----- nvinfo : EIATTR_VRC_CTA_INIT_COUNT
	.align		4
        /*0084*/ 	.byte	0x02, 0x4a
	.zero		1
	.zero		1


	//----- nvinfo : EIATTR_EXIT_INSTR_OFFSETS
	.align		4
        /*0088*/ 	.byte	0x04, 0x1c
        /*008a*/ 	.short	(.L_2729 - .L_2728)


	//   ....[0]....
.L_2728:
        /*008c*/ 	.word	0x000004b0


	//   ....[1]....
        /*0090*/ 	.word	0x00000520


	//----- nvinfo : EIATTR_MAX_THREADS
	.align		4
.L_2729:
        /*0094*/ 	.byte	0x04, 0x05
        /*0096*/ 	.short	(.L_2731 - .L_2730)
.L_2730:
        /*0098*/ 	.word	0x00000080
        /*009c*/ 	.word	0x00000001
        /*00a0*/ 	.word	0x00000001


	//----- nvinfo : EIATTR_CRS_STACK_SIZE
	.align		4
.L_2731:
        /*00a4*/ 	.byte	0x04, 0x1e
        /*00a6*/ 	.short	(.L_2733 - .L_2732)
.L_2732:
        /*00a8*/ 	.word	0x00000000


	//----- nvinfo : EIATTR_CBANK_PARAM_SIZE
	.align		4
.L_2733:
        /*00ac*/ 	.byte	0x03, 0x19
        /*00ae*/ 	.short	0x0024


	//----- nvinfo : EIATTR_PARAM_CBANK
	.align		4
        /*00b0*/ 	.byte	0x04, 0x0a
        /*00b2*/ 	.short	(.L_2735 - .L_2734)
	.align		4
.L_2734:
        /*00b4*/ 	.word	index@(.nv.constant0._ZN2at6native27unrolled_elementwise_kernelINS0_13AUnaryFunctorIfffZZZNS0_15binary_internal21div_trunc_kernel_cudaERNS_18TensorIteratorBaseEENKUlvE1_clEvENKUlvE0_clEvEUlffE_EESt5arrayIPcLm2EELi4E23TrivialOffsetCalculatorILi1EjESE_NS0_6memory15LoadWithoutCastENSF_16StoreWithoutCastEEEviT_T0_T2_T3_T4_T5_)
        /*00b8*/ 	.short	0x0380
        /*00ba*/ 	.short	0x0024


	//----- nvinfo : EIATTR_SW_WAR
	.align		4
.L_2735:
        /*00bc*/ 	.byte	0x04, 0x36
        /*00be*/ 	.short	(.L_2737 - .L_2736)
.L_2736:
        /*00c0*/ 	.word	0x00000008
.L_2737:


//--------------------- .nv.info._ZN2at6native29vectorized_elementwise_kernelILi2ENS0_13AUnaryFunctorIfffZZZNS0_15binary_internal21div_trunc_kernel_cudaERNS_18TensorIteratorBaseEENKUlvE1_clEvENKUlvE0_clEvEUlffE_EESt5arrayIPcLm2EEEEviT0_T1_ --------------------------
	.section	.nv.info._ZN2at6native29vectorized_elementwise_kernelILi2ENS0_13AUnaryFunctorIfffZZZNS0_15binary_internal21div_trunc_kernel_cudaERNS_18TensorIteratorBaseEENKUlvE1_clEvENKUlvE0_clEvEUlffE_EESt5arrayIPcLm2EEEEviT0_T1_,"",@"SHT_CUDA_INFO"
	.sectionflags	@""
	.align	4


	//----- nvinfo : EIATTR_CUDA_API_VERSION
	.align		4
        /*0000*/ 	.byte	0x04, 0x37
        /*0002*/ 	.short	(.L_2739 - .L_2738)
.L_2738:
        /*0004*/ 	.word	0x00000082


	//----- nvinfo : EIATTR_KPARAM_INFO
	.align		4
.L_2739:
        /*0008*/ 	.byte	0x04, 0x17
        /*000a*/ 	.short	(.L_2741 - .L_2740)
.L_2740:
        /*000c*/ 	.word	0x00000000
        /*0010*/ 	.short	0x0002
        /*0012*/ 	.short	0x0010
        /*0014*/ 	.byte	0x00, 0xf0, 0x41, 0x00


	//----- nvinfo : EIATTR_KPARAM_INFO
	.align		4
.L_2741:
        /*0018*/ 	.byte	0x04, 0x17
        /*001a*/ 	.short	(.L_2743 - .L_2742)
.L_2742:
        /*001c*/ 	.word	0x00000000
        /*0020*/ 	.short	0x0001
        /*0022*/ 	.short	0x0004
        /*0024*/ 	.byte	0x00, 0xf0, 0x21, 0x00


	//----- nvinfo : EIATTR_KPARAM_INFO
	.align		4
.L_2743:
        /*0028*/ 	.byte	0x04, 0x17
        /*002a*/ 	.short	(.L_2745 - .L_2744)
.L_2744:
        /*002c*/ 	.word	0x00000000
        /*0030*/ 	.short	0x0000
        /*0032*/ 	.short	0x0000
        /*0034*/ 	.byte	0x00, 0xf0, 0x11, 0x00


	//----- nvinfo : EIATTR_SPARSE_MMA_MASK
	.align		4
.L_2745:
        /*0038*/ 	.byte	0x03, 0x50
        /*003a*/ 	.short	0x0000


	//----- nvinfo : EIATTR_MAXREG_COUNT
	.align		4
        /*003c*/ 	.byte	0x03, 0x1b
        /*003e*/ 	.short	0x00ff


	//----- nvinfo : EIATTR_MERCURY_ISA_VERSION
	.align		4
        /*0040*/ 	.byte	0x03, 0x5f
        /*0042*/ 	.short	0x0101


	//----- nvinfo : EIATTR_VRC_CTA_INIT_COUNT
	.align		4
        /*0044*/ 	.byte	0x02, 0x4a
	.zero		1
	.zero		1


	//----- nvinfo : EIATTR_EXIT_INSTR_OFFSETS
	.align		4
        /*0048*/ 	.byte	0x04, 0x1c
        /*004a*/ 	.short	(.L_2747 - .L_2746)


	//   ....[0]....
.L_2746:
        /*004c*/ 	.word	0x00000a50


	//   ....[1]....
        /*0050*/ 	.word	0x00000aa0


	//   ....[2]....
        /*0054*/ 	.word	0x00000d30


	//----- nvinfo : EIATTR_MAX_THREADS
	.align		4
.L_2747:
        /*0058*/ 	.byte	0x04, 0x05
        /*005a*/ 	.short	(.L_2749 - .L_2748)
.L_2748:
        /*005c*/ 	.word	0x00000080
        /*0060*/ 	.word	0x00000001
        /*0064*/ 	.word	0x00000001


	//----- nvinfo : EIATTR_CRS_STACK_SIZE
	.align		4
.L_2749:
        /*0068*/ 	.byte	0x04, 0x1e
        /*006a*/ 	.short	(.L_2751 - .L_2750)
.L_2750:
        /*006c*/ 	.word	0x00000000


	//----- nvinfo : EIATTR_CBANK_PARAM_SIZE
	.align		4
.L_2751:
        /*0070*/ 	.byte	0x03, 0x19
        /*0072*/ 	.short	0x0020


	//----- nvinfo : EIATTR_PARAM_CBANK
	.align		4
        /*0074*/ 	.byte	0x04, 0x0a
        /*0076*/ 	.short	(.L_2753 - .L_2752)
	.align		4
.L_2752:
        /*0078*/ 	.word	index@(.nv.constant0._ZN2at6native29vectorized_elementwise_kernelILi2ENS0_13AUnaryFunctorIfffZZZNS0_15binary_internal21div_trunc_kernel_cudaERNS_18TensorIteratorBaseEENKUlvE1_clEvENKUlvE0_clEvEUlffE_EESt5arrayIPcLm2EEEEviT0_T1_)
        /*007c*/ 	.short	0x0380
        /*007e*/ 	.short	0x0020


	//----- nvinfo : EIATTR_SW_WAR
	.align		4
.L_2753:
        /*0080*/ 	.byte	0x04, 0x36
        /*0082*/ 	.short	(.L_2755 - .L_2754)
.L_2754:
        /*0084*/ 	.word	0x00000008
.L_2755:


//--------------------- .nv.info._ZN2at6native29vectorized_elementwise_kernelILi4ENS0_13AUnaryFunctorIfffZZZNS0_15binary_internal21div_trunc_kernel_cudaERNS_18TensorIteratorBaseEENKUlvE1_clEvENKUlvE0_clEvEUlffE_EESt5arrayIPcLm2EEEEviT0_T1_ --------------------------
	.section	.nv.info._ZN2at6native29vectorized_elementwise_kernelILi4ENS0_13AUnaryFunctorIfffZZZNS0_15binary_internal21div_trunc_kernel_cudaERNS_18TensorIteratorBaseEENKUlvE1_clEvENKUlvE0_clEvEUlffE_EESt5arrayIPcLm2EEEEviT0_T1_,"",@"SHT_CUDA_INFO"
	.sectionflags	@""
	.align	4


	//----- nvinfo : EIATTR_CUDA_API_VERSION
	.align		4
        /*0000*/ 	.byte	0x04, 0x37
        /*0002*/ 	.short	(.L_2757 - .L_2756)
.L_2756:
        /*0004*/ 	.word	0x00000082


	//----- nvinfo : EIATTR_KPARAM_INFO
	.align		4
.L_2757:
        /*0008*/ 	.byte	0x04, 0x17
        /*000a*/ 	.short	(.L_2759 - .L_2758)
.L_2758:
        /*000c*/ 	.word	0x00000000
        /*0010*/ 	.short	0x0002
        /*0012*/ 	.short	0x0010
        /*0014*/ 	.byte	0x00, 0xf0, 0x41, 0x00


	//----- nvinfo : EIATTR_KPARAM_INFO
	.align		4
.L_2759:
        /*0018*/ 	.byte	0x04, 0x17
        /*001a*/ 	.short	(.L_2761 - .L_2760)
.L_2760:
        /*001c*/ 	.word	0x00000000
        /*0020*/ 	.short	0x0001
        /*0022*/ 	.short	0x0004
        /*0024*/ 	.byte	0x00, 0xf0, 0x21, 0x00


	//----- nvinfo : EIATTR_KPARAM_INFO
	.align		4
.L_2761:
        /*0028*/ 	.byte	0x04, 0x17
        /*002a*/ 	.short	(.L_2763 - .L_2762)
.L_2762:
        /*002c*/ 	.word	0x00000000
        /*0030*/ 	.short	0x0000
        /*0032*/ 	.short	0x0000
        /*0034*/ 	.byte	0x00, 0xf0, 0x11, 0x00


	//----- nvinfo : EIATTR_SPARSE_MMA_MASK
	.align		4
.L_2763:
        /*0038*/ 	.byte	0x03, 0x50
        /*003a*/ 	.short	0x0000


	//----- nvinfo : EIATTR_MAXREG_COUNT
	.align		4
        /*003c*/ 	.byte	0x03, 0x1b
        /*003e*/ 	.short	0x00ff


	//----- nvinfo : EIATTR_MERCURY_ISA_VERSION
	.align		4
        /*0040*/ 	.byte	0x03, 0x5f
        /*0042*/ 	.short	0x0101


	//----- nvinfo : EIATTR_VRC_CTA_INIT_COUNT
	.align		4
        /*0044*/ 	.byte	0x02, 0x4a
	.zero		1
	.zero		1


	//----- nvinfo : EIATTR_EXIT_INSTR_OFFSETS
	.align		4
        /*0048*/ 	.byte	0x04, 0x1c
        /*004a*/ 	.short	(.L_2765 - .L_2764)


	//   ....[0]....
.L_2764:
        /*004c*/ 	.word	0x00000a50


	//   ....[1]....
        /*0050*/ 	.word	0x00000aa0


	//   ....[2]....
        /*0054*/ 	.word	0x00000cf0


	//----- nvinfo : EIATTR_MAX_THREADS
	.align		4
.L_2765:
        /*0058*/ 	.byte	0x04, 0x05
        /*005a*/ 	.short	(.L_2767 - .L_2766)
.L_2766:
        /*005c*/ 	.word	0x00000080
        /*0060*/ 	.word	0x00000001
        /*0064*/ 	.word	0x00000001


	//----- nvinfo : EIATTR_CRS_STACK_SIZE
	.align		4
.L_2767:
        /*0068*/ 	.byte	0x04, 0x1e
        /*006a*/ 	.short	(.L_2769 - .L_2768)
.L_2768:
        /*006c*/ 	.word	0x00000000


	//----- nvinfo : EIATTR_CBANK_PARAM_SIZE
	.align		4
.L_2769:
        /*0070*/ 	.byte	0x03, 0x19
        /*0072*/ 	.short	0x0020


	//----- nvinfo : EIATTR_PARAM_CBANK
	.align		4
        /*0074*/ 	.byte	0x04, 0x0a
        /*0076*/ 	.short	(.L_2771 - .L_2770)
	.align		4
.L_2770:
        /*0078*/ 	.word	index@(.nv.constant0._ZN2at6native29vectorized_elementwise_kernelILi4ENS0_13AUnaryFunctorIfffZZZNS0_15binary_internal21div_trunc_kernel_cudaERNS_18TensorIteratorBaseEENKUlvE1_clEvENKUlvE0_clEvEUlffE_EESt5arrayIPcLm2EEEEviT0_T1_)
        /*007c*/ 	.short	0x0380
        /*007e*/ 	.short	0x0020


	//----- nvinfo : EIATTR_SW_WAR
	.align		4
.L_2771:
        /*0080*/ 	.byte	0x04, 0x36
        /*0082*/ 	.short	(.L_2773 - .L_2772)
.L_2772:
        /*0084*/ 	.word	0x00000008
.L_2773:


//--------------------- .nv.info._ZN2at6native29vectorized_elementwise_kernelILi8ENS0_13AUnaryFunctorIfffZZZNS0_15binary_internal21div_trunc_kernel_cudaERNS_18TensorIteratorBaseEENKUlvE1_clEvENKUlvE0_clEvEUlffE_EESt5arrayIPcLm2EEEEviT0_T1_ --------------------------
	.section	.nv.info._ZN2at6native29vectorized_elementwise_kernelILi8ENS0_13AUnaryFunctorIfffZZZNS0_15binary_internal21div_trunc_kernel_cudaERNS_18TensorIteratorBaseEENKUlvE1_clEvENKUlvE0_clEvEUlffE_EESt5arrayIPcLm2EEEEviT0_T1_,"",@"SHT_CUDA_INFO"
	.sectionflags	@""
	.align	4


	//----- nvinfo : EIATTR_CUDA_API_VERSION
	.align		4
        /*0000*/ 	.byte	0x04, 0x37
        /*0002*/ 	.short	(.L_2775 - .L_2774)
.L_2774:
        /*0004*/ 	.word	0x00000082


	//----- nvinfo : EIATTR_KPARAM_INFO
	.align		4
.L_2775:
        /*0008*/ 	.byte	0x04, 0x17
        /*000a*/ 	.short	(.L_2777 - .L_2776)
.L_2776:
        /*000c*/ 	.word	0x00000000
        /*0010*/ 	.short	0x0002
        /*0012*/ 	.short	0x0010
        /*0014*/ 	.byte	0x00, 0xf0, 0x41, 0x00


	//----- nvinfo : EIATTR_KPARAM_INFO
	.align		4
.L_2777:
        /*0018*/ 	.byte	0x04, 0x17
        /*001a*/ 	.short	(.L_2779 - .L_2778)
.L_2778:
        /*001c*/ 	.word	0x00000000
        /*0020*/ 	.short	0x0001
        /*0022*/ 	.short	0x0004
        /*0024*/ 	.byte	0x00, 0xf0, 0x21, 0x00


	//----- nvinfo : EIATTR_KPARAM_INFO
	.align		4
.L_2779:
        /*0028*/ 	.byte	0x04, 0x17
        /*002a*/ 	.short	(.L_2781 - .L_2780)
.L_2780:
        /*002c*/ 	.word	0x00000000
        /*0030*/ 	.short	0x0000
        /*0032*/ 	.short	0x0000
        /*0034*/ 	.byte	0x00, 0xf0, 0x11, 0x00


	//----- nvinfo : EIATTR_SPARSE_MMA_MASK
	.align		4
.L_2781:
        /*0038*/ 	.byte	0x03, 0x50
        /*003a*/ 	.short	0x0000


	//----- nvinfo : EIATTR_MAXREG_COUNT
	.align		4
        /*003c*/ 	.byte	0x03, 0x1b
        /*003e*/ 	.short	0x00ff


	//----- nvinfo : EIATTR_MERCURY_ISA_VERSION
	.align		4
        /*0040*/ 	.byte	0x03, 0x5f
        /*0042*/ 	.short	0x0101


	//----- nvinfo : EIATTR_VRC_CTA_INIT_COUNT
	.align		4
        /*0044*/ 	.byte	0x02, 0x4a
	.zero		1
	.zero		1


	//----- nvinfo : EIATTR_EXIT_INSTR_OFFSETS
	.align		4
        /*0048*/ 	.byte	0x04, 0x1c
        /*004a*/ 	.short	(.L_2783 - .L_2782)


	//   ....[0]....
.L_2782:
        /*004c*/ 	.word	0x00000010


	//----- nvinfo : EIATTR_MAX_THREADS
	.align		4
.L_2783:
        /*0050*/ 	.byte	0x04, 0x05
        /*0052*/ 	.short	(.L_2785 - .L_2784)
.L_2784:
        /*0054*/ 	.word	0x00000080
        /*0058*/ 	.word	0x00000001
        /*005c*/ 	.word	0x00000001


	//----- nvinfo : EIATTR_CBANK_PARAM_SIZE
	.align		4
.L_2785:
        /*0060*/ 	.byte	0x03, 0x19
        /*0062*/ 	.short	0x0020


	//----- nvinfo : EIATTR_PARAM_CBANK
	.align		4
        /*0064*/ 	.byte	0x04, 0x0a
        /*0066*/ 	.short	(.L_2787 - .L_2786)
	.align		4
.L_2786:
        /*0068*/ 	.word	index@(.nv.constant0._ZN2at6native29vectorized_elementwise_kernelILi8ENS0_13AUnaryFunctorIfffZZZNS0_15binary_internal21div_trunc_kernel_cudaERNS_18TensorIteratorBaseEENKUlvE1_clEvENKUlvE0_clEvEUlffE_EESt5arrayIPcLm2EEEEviT0_T1_)
        /*006c*/ 	.short	0x0380
        /*006e*/ 	.short	0x0020


	//----- nvinfo : EIATTR_SW_WAR
	.align		4
.L_2787:
        /*0070*/ 	.byte	0x04, 0x36
        /*0072*/ 	.short	(.L_2789 - .L_2788)
.L_2788:
        /*0074*/ 	.word	0x00000008
.L_2789:


//--------------------- .nv.info._ZN2at6native18elementwise_kernelILi128ELi4EZNS0_15gpu_kernel_implINS0_13BinaryFunctorIdddZZZNS0_15binary_internal21div_trunc_kernel_cudaERNS_18TensorIteratorBaseEENKUlvE1_clEvENKUlvE_clEvEUlddE_EEEEvS6_RKT_EUliE_EEviT1_ --------------------------
	.section	.nv.info._ZN2at6native18elementwise_kernelILi128ELi4EZNS0_15gpu_kernel_implINS0_13BinaryFunctorIdddZZZNS0_15binary_internal21div_trunc_kernel_cudaERNS_18TensorIteratorBaseEENKUlvE1_clEvENKUlvE_clEvEUlddE_EEEEvS6_RKT_EUliE_EEviT1_,"",@"SHT_CUDA_INFO"
	.sectionflags	@""
	.align	4


	//----- nvinfo : EIATTR_CUDA_API_VERSION
	.align		4
        /*0000*/ 	.byte	0x04, 0x37
        /*0002*/ 	.short	(.L_2791 - .L_2790)
.L_2790:
        /*0004*/ 	.word	0x00000082


	//----- nvinfo : EIATTR_KPARAM_INFO
	.align		4
.L_2791:
        /*0008*/ 	.byte	0x04, 0x17
        /*000a*/ 	.short	(.L_2793 - .L_2792)
.L_2792:
        /*000c*/ 	.word	0x00000000
        /*0010*/ 	.short	0x0001
        /*0012*/ 	.short	0x0008
        /*0014*/ 	.byte	0x00, 0xf0, 0x21, 0x0a


	//----- nvinfo : EIATTR_KPARAM_INFO
	.align		4
.L_2793:
        /*0018*/ 	.byte	0x04, 0x17
        /*001a*/ 	.short	(.L_2795 - .L_2794)
.L_2794:
        /*001c*/ 	.word	0x00000000
        /*0020*/ 	.short	0x0000
        /*0022*/ 	.short	0x0000
        /*0024*/ 	.byte	0x00, 0xf0, 0x11, 0x00


	//----- nvinfo : EIATTR_SPARSE_MMA_MASK
	.align		4
.L_2795:
        /*0028*/ 	.byte	0x03, 0x50
        /*002a*/ 	.short	0x0000


	//----- nvinfo : EIATTR_MAXREG_COUNT
	.align		4
        /*002c*/ 	.byte	0x03, 0x1b
        /*002e*/ 	.short	0x0080


	//----- nvinfo : EIATTR_EXTERNS
	.align		4
        /*0030*/ 	.byte	0x04, 0x0f
        /*0032*/ 	.short	(.L_2797 - .L_2796)


	//   ....[0]....
	.align		4
.L_2796:
        /*0034*/ 	.word	index@(__assertfail)


	//----- nvinfo : EIATTR_MERCURY_ISA_VERSION
	.align		4
.L_2797:
        /*0038*/ 	.byte	0x03, 0x5f
        /*003a*/ 	.short	0x0101


	//----- nvinfo : EIATTR_VRC_CTA_INIT_COUNT
	.align		4
        /*003c*/ 	.byte	0x02, 0x4a
	.zero		1
	.zero		1


	//----- nvinfo : EIATTR_SYSCALL_OFFSETS
	.align		4
        /*0040*/ 	.byte	0x04, 0x46
        /*0042*/ 	.short	(.L_2799 - .L_2798)


	//   ....[0]....
.L_2798:
        /*0044*/ 	.word	0x000024c0


	//   ....[1]....
        /*0048*/ 	.word	0x000033a0


	//   ....[2]....
        /*004c*/ 	.word	0x00004980


	//   ....[3]....
        /*0050*/ 	.word	0x00007040


	//   ....[4]....
        /*0054*/ 	.word	0x00007f20


	//   ....[5]....
        /*0058*/ 	.word	0x00009200


	//   ....[6]....
        /*005c*/ 	.word	0x0000baf0


	//   ....[7]....
        /*0060*/ 	.word	0x0000c9d0


	//   ....[8]....
        /*0064*/ 	.word	0x0000dcb0


	//   ....[9]....
        /*0068*/ 	.word	0x000105c0


	//   ....[10]....
        /*006c*/ 	.word	0x000114a0


	//   ....[11]....
        /*0070*/ 	.word	0x00012760


	//----- nvinfo : EIATTR_EXIT_INSTR_OFFSETS
	.align		4
.L_2799:
        /*0074*/ 	.byte	0x04, 0x1c
        /*0076*/ 	.short	(.L_2801 - .L_2800)


	//   ....[0]....
.L_2800:
        /*0078*/ 	.word	0x0000e110


	//   ....[1]....
        /*007c*/ 	.word	0x00011930


	//   ....[2]....
        /*0080*/ 	.word	0x00011970


	//   ....[3]....
        /*0084*/ 	.word	0x00011a00


	//   ....[4]....
        /*0088*/ 	.word	0x00011a30


	//   ....[5]....
        /*008c*/ 	.word	0x00011a60


	//   ....[6]....
        /*0090*/ 	.word	0x00011b70


	//   ....[7]....
        /*0094*/ 	.word	0x00011c30


	//   ....[8]....
        /*0098*/ 	.word	0x00011d50


	//   ....[9]....
        /*009c*/ 	.word	0x00011e20


	//   ....[10]....
        /*00a0*/ 	.word	0x00011e40


	//   ....[11]....
        /*00a4*/ 	.word	0x00011f10


	//   ....[12]....
        /*00a8*/ 	.word	0x00012100


	//   ....[13]....
        /*00ac*/ 	.word	0x000122f0


	//   ....[14]....
        /*00b0*/ 	.word	0x000124d0


	//   ....[15]....
        /*00b4*/ 	.word	0x00012500


	//   ....[16]....
        /*00b8*/ 	.word	0x00012530


	//   ....[17]....
        /*00bc*/ 	.word	0x000125d0


	//   ....[18]....
        /*00c0*/ 	.word	0x00012600


	//   ....[19]....
        /*00c4*/ 	.word	0x00012770


	//   ....[20]....
        /*00c8*/ 	.word	0x00012900


	//   ....[21]....
        /*00cc*/ 	.word	0x00012ac0


	//   ....[22]....
        /*00d0*/ 	.word	0x00012b80


	//----- nvinfo : EIATTR_MAX_THREADS
	.align		4
.L_2801:
        /*00d4*/ 	.byte	0x04, 0x05
        /*00d6*/ 	.short	(.L_2803 - .L_2802)
.L_2802:
        /*00d8*/ 	.word	0x00000080
        /*00dc*/ 	.word	0x00000001
        /*00e0*/ 	.word	0x00000001


	//----- nvinfo : EIATTR_CRS_STACK_SIZE
	.align		4
.L_2803:
        /*00e4*/ 	.byte	0x04, 0x1e
        /*00e6*/ 	.short	(.L_2805 - .L_2804)
.L_2804:
        /*00e8*/ 	.word	0x00000000


	//----- nvinfo : EIATTR_CBANK_PARAM_SIZE
	.align		4
.L_2805:
        /*00ec*/ 	.byte	0x03, 0x19
        /*00ee*/ 	.short	0x0290


	//----- nvinfo : EIATTR_PARAM_CBANK
	.align		4
        /*00f0*/ 	.byte	0x04, 0x0a
        /*00f2*/ 	.short	(.L_2807 - .L_2806)
	.align		4
.L_2806:
        /*00f4*/ 	.word	index@(.nv.constant0._ZN2at6native18elementwise_kernelILi128ELi4EZNS0_15gpu_kernel_implINS0_13BinaryFunctorIdddZZZNS0_15binary_internal21div_trunc_kernel_cudaERNS_18TensorIteratorBaseEENKUlvE1_clEvENKUlvE_clEvEUlddE_EEEEvS6_RKT_EUliE_EEviT1_)
        /*00f8*/ 	.short	0x0380
        /*00fa*/ 	.short	0x0290


	//----- nvinfo : EIATTR_SW_WAR
	.align		4
.L_2807:
        /*00fc*/ 	.byte	0x04, 0x36
        /*00fe*/ 	.short	(.L_2809 - .L_2808)
.L_2808:
        /*0100*/ 	.word	0x00000008
.L_2809:


//--------------------- .nv.info._ZN2at6native27unrolled_elementwise_kernelINS0_13BinaryFunctorIdddZZZNS0_15binary_internal21div_trunc_kernel_cudaERNS_18TensorIteratorBaseEENKUlvE1_clEvENKUlvE_clEvEUlddE_EESt5arrayIPcLm3EELi4E23TrivialOffsetCalculatorILi2EjESD_ILi1EjENS0_6memory12LoadWithCastILi2EEENSG_13StoreWithCastILi1EEEEEviT_T0_T2_T3_T4_T5_ --------------------------
	.section	.nv.info._ZN2at6native27unrolled_elementwise_kernelINS0_13BinaryFunctorIdddZZZNS0_15binary_internal21div_trunc_kernel_cudaERNS_18TensorIteratorBaseEENKUlvE1_clEvENKUlvE_clEvEUlddE_EESt5arrayIPcLm3EELi4E23TrivialOffsetCalculatorILi2EjESD_ILi1EjENS0_6memory12LoadWithCastILi2EEENSG_13StoreWithCastILi1EEEEEviT_T0_T2_T3_T4_T5_,"",@"SHT_CUDA_INFO"
	.sectionflags	@""
	.align	4


	//----- nvinfo : EIATTR_CUDA_API_VERSION
	.align		4
        /*0000*/ 	.byte	0x04, 0x37
        /*0002*/ 	.short	(.L_2811 - .L_2810)
.L_2810:
        /*0004*/ 	.word	0x00000082


	//----- nvinfo : EIATTR_KPARAM_INFO
	.align		4
.L_2811:
        /*0008*/ 	.byte	0x04, 0x17
        /*000a*/ 	.short	(.L_2813 - .L_2812)
.L_2812:
        /*000c*/ 	.word	0x00000000
        /*0010*/ 	.short	0x0006
        /*0012*/ 	.short	0x0030
        /*0014*/ 	.byte	0x00, 0xf0, 0x21, 0x00


	//----- nvinfo : EIATTR_KPARAM_INFO
	.align		4
.L_2813:
        /*0018*/ 	.byte	0x04, 0x17
        /*001a*/ 	.short	(.L_2815 - .L_2814)
.L_2814:
        /*001c*/ 	.word	0x00000000
        /*0020*/ 	.short	0x0005
        /*0022*/ 	.short	0x0024
        /*0024*/ 	.byte	0x00, 0xf0, 0x31, 0x00


	//----- nvinfo : EIATTR_KPARAM_INFO
	.align		4
.L_2815:
        /*0028*/ 	.byte	0x04, 0x17
        /*002a*/ 	.short	(.L_2817 - .L_2816)
.L_2816:
        /*002c*/ 	.word	0x00000000
        /*0030*/ 	.short	0x0004
        /*0032*/ 	.short	0x0021
        /*0034*/ 	.byte	0x00, 0xf0, 0x05, 0x00


	//----- nvinfo : EIATTR_KPARAM_INFO
	.align		4
.L_2817:
        /*0038*/ 	.byte	0x04, 0x17
        /*003a*/ 	.short	(.L_2819 - .L_2818)
.L_2818:
        /*003c*/ 	.word	0x00000000
        /*0040*/ 	.short	0x0003
        /*0042*/ 	.short	0x0020
        /*0044*/ 	.byte	0x00, 0xf0, 0x05, 0x00


	//----- nvinfo : EIATTR_KPARAM_INFO
	.align		4
.L_2819:
        /*0048*/ 	.byte	0x04, 0x17
        /*004a*/ 	.short	(.L_2821 - .L_2820)
.L_2820:
        /*004c*/ 	.word	0x00000000
        /*0050*/ 	.short	0x0002
        /*0052*/ 	.short	0x0008
        /*0054*/ 	.byte	0x00, 0xf0, 0x61, 0x00


	//----- nvinfo : EIATTR_KPARAM_INFO
	.align		4
.L_2821:
        /*0058*/ 	.byte	0x04, 0x17
        /*005a*/ 	.short	(.L_2823 - .L_2822)
.L_2822:
        /*005c*/ 	.word	0x00000000
        /*0060*/ 	.short	0x0001
        /*0062*/ 	.short	0x0004
        /*0064*/ 	.byte	0x00, 0xf0, 0x05, 0x00


	//----- nvinfo : EIATTR_KPARAM_INFO
	.align		4
.L_2823:
        /*0068*/ 	.byte	0x04, 0x17
        /*006a*/ 	.short	(.L_2825 - .L_2824)
.L_2824:
        /*006c*/ 	.word	0x00000000
        /*0070*/ 	.short	0x0000
        /*0072*/ 	.short	0x0000
        /*0074*/ 	.byte	0x00, 0xf0, 0x11, 0x00


	//----- nvinfo : EIATTR_SPARSE_MMA_MASK
	.align		4
.L_2825:
        /*0078*/ 	.byte	0x03, 0x50
        /*007a*/ 	.short	0x0000


	//----- nvinfo : EIATTR_MAXREG_COUNT
	.align		4
        /*007c*/ 	.byte	0x03, 0x1b
        /*007e*/ 	.short	0x00ff


	//----- nvinfo : EIATTR_EXTERNS
	.align		4
        /*0080*/ 	.byte	0x04, 0x0f
        /*0082*/ 	.short	(.L_2827 - .L_2826)


	//   ....[0]....
	.align		4
.L_2826:
        /*0084*/ 	.word	index@(__assertfail)


	//----- nvinfo : EIATTR_MERCURY_ISA_VERSION
	.align		4
.L_2827:
        /*0088*/ 	.byte	0x03, 0x5f
        /*008a*/ 	.short	0x0101


	//----- nvinfo : EIATTR_VRC_CTA_INIT_COUNT
	.align		4
        /*008c*/ 	.byte	0x02, 0x4a
	.zero		1
	.zero		1


	//----- nvinfo : EIATTR_SYSCALL_OFFSETS
	.align		4
        /*0090*/ 	.byte	0x04, 0x46
        /*0092*/ 	.short	(.L_2829 - .L_2828)


	//   ....[0]....
.L_2828:
        /*0094*/ 	.word	0x00000eb0


	//   ....[1]....
        /*0098*/ 	.word	0x00001dc0


	//   ....[2]....
        /*009c*/ 	.word	0x00002e10


	//   ....[3]....
        /*00a0*/ 	.word	0x00003d20


	//   ....[4]....
        /*00a4*/ 	.word	0x00004cb0


	//   ....[5]....
        /*00a8*/ 	.word	0x00005bc0


	//   ....[6]....
        /*00ac*/ 	.word	0x00006b50


	//   ....[7]....
        /*00b0*/ 	.word	0x00007a30


	//   ....[8]....
        /*00b4*/ 	.word	0x00009c20


	//   ....[9]....
        /*00b8*/ 	.word	0x0000adf0


	//   ....[10]....
        /*00bc*/ 	.word	0x0000c1d0


	//   ....[11]....
        /*00c0*/ 	.word	0x0000d590


	//----- nvinfo : EIATTR_EXIT_INSTR_OFFSETS
	.align		4
.L_2829:
        /*00c4*/ 	.byte	0x04, 0x1c
        /*00c6*/ 	.short	(.L_2831 - .L_2830)


	//   ....[0]....
.L_2830:
        /*00c8*/ 	.word	0x0000c620


	//   ....[1]....
        /*00cc*/ 	.word	0x0000c760


	//   ....[2]....
        /*00d0*/ 	.word	0x0000c7a0


	//   ....[3]....
        /*00d4*/ 	.word	0x0000c830


	//   ....[4]....
        /*00d8*/ 	.word	0x0000c860


	//   ....[5]....
        /*00dc*/ 	.word	0x0000c890


	//   ....[6]....
        /*00e0*/ 	.word	0x0000c9a0


	//   ....[7]....
        /*00e4*/ 	.word	0x0000ca60


	//   ....[8]....
        /*00e8*/ 	.word	0x0000cb80


	//   ....[9]....
        /*00ec*/ 	.word	0x0000cc50


	//   ....[10]....
        /*00f0*/ 	.word	0x0000cc70


	//   ....[11]....
        /*00f4*/ 	.word	0x0000cd40


	//   ....[12]....
        /*00f8*/ 	.word	0x0000cf30


	//   ....[13]....
        /*00fc*/ 	.word	0x0000d120


	//   ....[14]....
        /*0100*/ 	.word	0x0000d300


	//   ....[15]....
        /*0104*/ 	.word	0x0000d330


	//   ....[16]....
        /*0108*/ 	.word	0x0000d360


	//   ....[17]....
        /*010c*/ 	.word	0x0000d400


	//   ....[18]....
        /*0110*/ 	.word	0x0000d430


	//   ....[19]....
        /*0114*/ 	.word	0x0000d5a0


	//   ....[20]....
        /*0118*/ 	.word	0x0000d730


	//   ....[21]....
        /*011c*/ 	.word	0x0000d8f0


	//   ....[22]....
        /*0120*/ 	.word	0x0000d9b0


	//----- nvinfo : EIATTR_MAX_THREADS
	.align		4
.L_2831:
        /*0124*/ 	.byte	0x04, 0x05
        /*0126*/ 	.short	(.L_2833 - .L_2832)
.L_2832:
        /*0128*/ 	.word	0x00000080
        /*012c*/ 	.word	0x00000001
        /*0130*/ 	.word	0x00000001


	//----- nvinfo : EIATTR_CRS_STACK_SIZE
	.align		4
.L_2833:
        /*0134*/ 	.byte	0x04, 0x1e
        /*0136*/ 	.short	(.L_2835 - .L_2834)
.L_2834:
        /*0138*/ 	.word	0x00000000


	//----- nvinfo : EIATTR_CBANK_PARAM_SIZE
	.align		4
.L_2835:
        /*013c*/ 	.byte	0x03, 0x19
        /*013e*/ 	.short	0x0038


	//----- nvinfo : EIATTR_PARAM_CBANK
	.align		4
        /*0140*/ 	.byte	0x04, 0x0a
        /*0142*/ 	.short	(.L_2837 - .L_2836)
	.align		4
.L_2836:
        /*0144*/ 	.word	index@(.nv.constant0._ZN2at6native27unrolled_elementwise_kernelINS0_13BinaryFunctorIdddZZZNS0_15binary_internal21div_trunc_kernel_cudaERNS_18TensorIteratorBaseEENKUlvE1_clEvENKUlvE_clEvEUlddE_EESt5arrayIPcLm3EELi4E23TrivialOffsetCalculatorILi2EjESD_ILi1EjENS0_6memory12LoadWithCastILi2EEENSG_13StoreWithCastILi1EEEEEviT_T0_T2_T3_T4_T5_)
        /*0148*/ 	.short	0x0380
        /*014a*/ 	.short	0x0038


	//----- nvinfo : EIATTR_SW_WAR
	.align		4
.L_2837:
        /*014c*/ 	.byte	0x04, 0x36
        /*014e*/ 	.short	(.L_2839 - .L_2838)
.L_2838:
        /*0150*/ 	.word	0x00000008
.L_2839:


//--------------------- .nv.info._ZN2at6native18elementwise_kernelILi128ELi2EZNS0_22gpu_kernel_impl_nocastINS0_13BinaryFunctorIdddZZZNS0_15binary_internal21div_trunc_kernel_cudaERNS_18TensorIteratorBaseEENKUlvE1_clEvENKUlvE_clEvEUlddE_EEEEvS6_RKT_EUliE_EEviT1_ --------------------------
	.section	.nv.info._ZN2at6native18elementwise_kernelILi128ELi2EZNS0_22gpu_kernel_impl_nocastINS0_13BinaryFunctorIdddZZZNS0_15binary_internal21div_trunc_kernel_cudaERNS_18TensorIteratorBaseEENKUlvE1_clEvENKUlvE_clEvEUlddE_EEEEvS6_RKT_EUliE_EEviT1_,"",@"SHT_CUDA_INFO"
	.sectionflags	@""
	.align	4


	//----- nvinfo : EIATTR_CUDA_API_VERSION
	.align		4
        /*0000*/ 	.byte	0x04, 0x37
        /*0002*/ 	.short	(.L_2841 - .L_2840)
.L_2840:
        /*0004*/ 	.word	0x00000082


	//----- nvinfo : EIATTR_KPARAM_INFO
	.align		4
.L_2841:
        /*0008*/ 	.byte	0x04, 0x17
        /*000a*/ 	.short	(.L_2843 - .L_2842)
.L_2842:
        /*000c*/ 	.word	0x00000000
        /*0010*/ 	.short	0x0001
        /*0012*/ 	.short	0x0008
        /*0014*/ 	.byte	0x00, 0xf0, 0x21, 0x0a


	//----- nvinfo : EIATTR_KPARAM_INFO
	.align		4
.L_2843:
        /*0018*/ 	.byte	0x04, 0x17
        /*001a*/ 	.short	(.L_2845 - .L_2844)
.L_2844:
        /*001c*/ 	.word	0x00000000
        /*0020*/ 	.short	0x0000
        /*0022*/ 	.short	0x0000
        /*0024*/ 	.byte	0x00, 0xf0, 0x11, 0x00


	//----- nvinfo : EIATTR_SPARSE_MMA_MASK
	.align		4
.L_2845:
        /*0028*/ 	.byte	0x03, 0x50
        /*002a*/ 	.short	0x0000


	//----- nvinfo : EIATTR_MAXREG_COUNT
	.align		4
        /*002c*/ 	.byte	0x03, 0x1b
        /*002e*/ 	.short	0x0080


	//----- nvinfo : EIATTR_MERCURY_ISA_VERSION
	.align		4
        /*0030*/ 	.byte	0x03, 0x5f
        /*0032*/ 	.short	0x0101


	//----- nvinfo : EIATTR_VRC_CTA_INIT_COUNT
	.align		4
        /*0034*/ 	.byte	0x02, 0x4a
	.zero		1
	.zero		1


	//----- nvinfo : EIATTR_EXIT_INSTR_OFFSETS
	.align		4
        /*0038*/ 	.byte	0x04, 0x1c
        /*003a*/ 	.short	(.L_2847 - .L_2846)


	//   ....[0]....
.L_2846:
        /*003c*/ 	.word	0x00000460


	//   ....[1]....
        /*0040*/ 	.word	0x000007c0


	//   ....[2]....
        /*0044*/ 	.word	0x00002200


	//   ....[3]....
        /*0048*/ 	.word	0x00003b90


	//----- nvinfo : EIATTR_MAX_THREADS
	.align		4
.L_2847:
        /*004c*/ 	.byte	0x04, 0x05
        /*004e*/ 	.short	(.L_2849 - .L_2848)
.L_2848:
        /*0050*/ 	.word	0x00000080
        /*0054*/ 	.word	0x00000001
        /*0058*/ 	.word	0x00000001


	//----- nvinfo : EIATTR_CRS_STACK_SIZE
	.align		4
.L_2849:
        /*005c*/ 	.byte	0x04, 0x1e
        /*005e*/ 	.short	(.L_2851 - .L_2850)
.L_2850:
        /*0060*/ 	.word	0x00000000


	//----- nvinfo : EIATTR_CBANK_PARAM_SIZE
	.align		4
.L_2851:
        /*0064*/ 	.byte	0x03, 0x19
        /*0066*/ 	.short	0x0290


	//----- nvinfo : EIATTR_PARAM_CBANK
	.align		4
        /*0068*/ 	.byte	0x04, 0x0a
        /*006a*/ 	.short	(.L_2853 - .L_2852)
	.align		4
.L_2852:
        /*006c*/ 	.word	index@(.nv.constant0._ZN2at6native18elementwise_kernelILi128ELi2EZNS0_22gpu_kernel_impl_nocastINS0_13BinaryFunctorIdddZZZNS0_15binary_internal21div_trunc_kernel_cudaERNS_18TensorIteratorBaseEENKUlvE1_clEvENKUlvE_clEvEUlddE_EEEEvS6_RKT_EUliE_EEviT1_)
        /*0070*/ 	.short	0x0380
        /*0072*/ 	.short	0x0290


	//----- nvinfo : EIATTR_SW_WAR
	.align		4
.L_2853:
        /*0074*/ 	.byte	0x04, 0x36
        /*0076*/ 	.short	(.L_2855 - .L_2854)
.L_2854:
        /*0078*/ 	.word	0x00000008
.L_2855:


//--------------------- .nv.info._ZN2at6native27unrolled_elementwise_kernelINS0_13BinaryFunctorIdddZZZNS0_15binary_internal21div_trunc_kernel_cudaERNS_18TensorIteratorBaseEENKUlvE1_clEvENKUlvE_clEvEUlddE_EESt5arrayIPcLm3EELi4E23TrivialOffsetCalculatorILi2EjESD_ILi1EjENS0_6memory15LoadWithoutCastENSG_16StoreWithoutCastEEEviT_T0_T2_T3_T4_T5_ --------------------------
	.section	.nv.info._ZN2at6native27unrolled_elementwise_kernelINS0_13BinaryFunctorIdddZZZNS0_15binary_internal21div_trunc_kernel_cudaERNS_18TensorIteratorBaseEENKUlvE1_clEvENKUlvE_clEvEUlddE_EESt5arrayIPcLm3EELi4E23TrivialOffsetCalculatorILi2EjESD_ILi1EjENS0_6memory15LoadWithoutCastENSG_16StoreWithoutCastEEEviT_T0_T2_T3_T4_T5_,"",@"SHT_CUDA_INFO"
	.sectionflags	@""
	.align	4


	//----- nvinfo : EIATTR_CUDA_API_VERSION
	.align		4
        /*0000*/ 	.byte	0x04, 0x37
        /*0002*/ 	.short	(.L_2857 - .L_2856)
.L_2856:
        /*0004*/ 	.word	0x00000082


	//----- nvinfo : EIATTR_KPARAM_INFO
	.align		4
.L_2857:
        /*0008*/ 	.byte	0x04, 0x17
        /*000a*/ 	.short	(.L_2859 - .L_2858)
.L_2858:
        /*000c*/ 	.word	0x00000000
        /*0010*/ 	.short	0x0006
        /*0012*/ 	.short	0x0023
        /*0014*/ 	.byte	0x00, 0xf0, 0x05, 0x00


	//----- nvinfo : EIATTR_KPARAM_INFO
	.align		4
.L_2859:
        /*0018*/ 	.byte	0x04, 0x17
        /*001a*/ 	.short	(.L_2861 - .L_2860)
.L_2860:
        /*001c*/ 	.word	0x00000000
        /*0020*/ 	.short	0x0005
        /*0022*/ 	.short	0x0022
        /*0024*/ 	.byte	0x00, 0xf0, 0x05, 0x00


	//----- nvinfo : EIATTR_KPARAM_INFO
	.align		4
.L_2861:
        /*0028*/ 	.byte	0x04, 0x17
        /*002a*/ 	.short	(.L_2863 - .L_2862)
.L_2862:
        /*002c*/ 	.word	0x00000000
        /*0030*/ 	.short	0x0004
        /*0032*/ 	.short	0x0021
        /*0034*/ 	.byte	0x00, 0xf0, 0x05, 0x00


	//----- nvinfo : EIATTR_KPARAM_INFO
	.align		4
.L_2863:
        /*0038*/ 	.byte	0x04, 0x17
        /*003a*/ 	.short	(.L_2865 - .L_2864)
.L_2864:
        /*003c*/ 	.word	0x00000000
        /*0040*/ 	.short	0x0003
        /*0042*/ 	.short	0x0020
        /*0044*/ 	.byte	0x00, 0xf0, 0x05, 0x00


	//----- nvinfo : EIATTR_KPARAM_INFO
	.align		4
.L_2865:
        /*0048*/ 	.byte	0x04, 0x17
        /*004a*/ 	.short	(.L_2867 - .L_2866)
.L_2866:
        /*004c*/ 	.word	0x00000000
        /*0050*/ 	.short	0x0002
        /*0052*/ 	.short	0x0008
        /*0054*/ 	.byte	0x00, 0xf0, 0x61, 0x00


	//----- nvinfo : EIATTR_KPARAM_INFO
	.align		4
.L_2867:
        /*0058*/ 	.byte	0x04, 0x17
        /*005a*/ 	.short	(.L_2869 - .L_2868)
.L_2868:
        /*005c*/ 	.word	0x00000000
        /*0060*/ 	.short	0x0001
        /*0062*/ 	.short	0x0004
        /*0064*/ 	.byte	0x00, 0xf0, 0x05, 0x00


	//----- nvinfo : EIATTR_KPARAM_INFO
	.align		4
.L_2869:
        /*0068*/ 	.byte	0x04, 0x17
        /*006a*/ 	.short	(.L_2871 - .L_2870)
.L_2870:
        /*006c*/ 	.word	0x00000000
        /*0070*/ 	.short	0x0000
        /*0072*/ 	.short	0x0000
        /*0074*/ 	.byte	0x00, 0xf0, 0x11, 0x00


	//----- nvinfo : EIATTR_SPARSE_MMA_MASK
	.align		4
.L_2871:
        /*0078*/ 	.byte	0x03, 0x50
        /*007a*/ 	.short	0x0000


	//----- nvinfo : EIATTR_MAXREG_COUNT
	.align		4
        /*007c*/ 	.byte	0x03, 0x1b
        /*007e*/ 	.short	0x00ff


	//----- nvinfo : EIATTR_MERCURY_ISA_VERSION
	.align		4
        /*0080*/ 	.byte	0x03, 0x5f
        /*0082*/ 	.short	0x0101


	//----- nvinfo : EIATTR_VRC_CTA_INIT_COUNT
	.align		4
        /*0084*/ 	.byte	0x02, 0x4a
	.zero		1
	.zero		1


	//----- nvinfo : EIATTR_EXIT_INSTR_OFFSETS
	.align		4
        /*0088*/ 	.byte	0x04, 0x1c
        /*008a*/ 	.short	(.L_2873 - .L_2872)


	//   ....[0]....
.L_2872:
        /*008c*/ 	.word	0x00001300


	//   ....[1]....
        /*0090*/ 	.word	0x00001350


	//----- nvinfo : EIATTR_MAX_THREADS
	.align		4
.L_2873:
        /*0094*/ 	.byte	0x04, 0x05
        /*0096*/ 	.short	(.L_2875 - .L_2874)
.L_2874:
        /*0098*/ 	.word	0x00000080
        /*009c*/ 	.word	0x00000001
        /*00a0*/ 	.word	0x00000001


	//----- nvinfo : EIATTR_CRS_STACK_SIZE
	.align		4
.L_2875:
        /*00a4*/ 	.byte	0x04, 0x1e
        /*00a6*/ 	.short	(.L_2877 - .L_2876)
.L_2876:
        /*00a8*/ 	.word	0x00000000


	//----- nvinfo : EIATTR_CBANK_PARAM_SIZE
	.align		4
.L_2877:
        /*00ac*/ 	.byte	0x03, 0x19
        /*00ae*/ 	.short	0x0024


	//----- nvinfo : EIATTR_PARAM_CBANK
	.align		4
        /*00b0*/ 	.byte	0x04, 0x0a
        /*00b2*/ 	.short	(.L_2879 - .L_2878)
	.align		4
.L_2878:
        /*00b4*/ 	.word	index@(.nv.constant0._ZN2at6native27unrolled_elementwise_kernelINS0_13BinaryFunctorIdddZZZNS0_15binary_internal21div_trunc_kernel_cudaERNS_18TensorIteratorBaseEENKUlvE1_clEvENKUlvE_clEvEUlddE_EESt5arrayIPcLm3EELi4E23TrivialOffsetCalculatorILi2EjESD_ILi1EjENS0_6memory15LoadWithoutCastENSG_16StoreWithoutCastEEEviT_T0_T2_T3_T4_T5_)
        /*00b8*/ 	.short	0x0380
        /*00ba*/ 	.short	0x0024


	//----- nvinfo : EIATTR_SW_WAR
	.align		4
.L_2879:
        /*00bc*/ 	.byte	0x04, 0x36
        /*00be*/ 	.short	(.L_2881 - .L_2880)
.L_2880:
        /*00c0*/ 	.word	0x00000008
.L_2881:


//--------------------- .nv.info._ZN2at6native29vectorized_elementwise_kernelILi2ENS0_13BinaryFunctorIdddZZZNS0_15binary_internal21div_trunc_kernel_cudaERNS_18TensorIteratorBaseEENKUlvE1_clEvENKUlvE_clEvEUlddE_EESt5arrayIPcLm3EEEEviT0_T1_ --------------------------
	.section	.nv.info._ZN2at6native29vectorized_elementwise_kernelILi2ENS0_13BinaryFunctorIdddZZZNS0_15binary_internal21div_trunc_kernel_cudaERNS_18TensorIteratorBaseEENKUlvE1_clEvENKUlvE_clEvEUlddE_EESt5arrayIPcLm3EEEEviT0_T1_,"",@"SHT_CUDA_INFO"
	.sectionflags	@""
	.align	4


	//----- nvinfo : EIATTR_CUDA_API_VERSION
	.align		4
        /*0000*/ 	.byte	0x04, 0x37
        /*0002*/ 	.short	(.L_2883 - .L_2882)
.L_2882:
        /*0004*/ 	.word	0x00000082


	//----- nvinfo : EIATTR_KPARAM_INFO
	.align		4
.L_2883:
        /*0008*/ 	.byte	0x04, 0x17
        /*000a*/ 	.short	(.L_2885 - .L_2884)
.L_2884:
        /*000c*/ 	.word	0x00000000
        /*0010*/ 	.short	0x0002
        /*0012*/ 	.short	0x0008
        /*0014*/ 	.byte	0x00, 0xf0, 0x61, 0x00


	//----- nvinfo : EIATTR_KPARAM_INFO
	.align		4
.L_2885:
        /*0018*/ 	.byte	0x04, 0x17
        /*001a*/ 	.short	(.L_2887 - .L_2886)
.L_2886:
        /*001c*/ 	.word	0x00000000
        /*0020*/ 	.short	0x0001
        /*0022*/ 	.short	0x0004
        /*0024*/ 	.byte	0x00, 0xf0, 0x05, 0x00


	//----- nvinfo : EIATTR_KPARAM_INFO
	.align		4
.L_2887:
        /*0028*/ 	.byte	0x04, 0x17
        /*002a*/ 	.short	(.L_2889 - .L_2888)
.L_2888:
        /*002c*/ 	.word	0x00000000
        /*0030*/ 	.short	0x0000
        /*0032*/ 	.short	0x0000
        /*0034*/ 	.byte	0x00, 0xf0, 0x11, 0x00


	//----- nvinfo : EIATTR_SPARSE_MMA_MASK
	.align		4
.L_2889:
        /*0038*/ 	.byte	0x03, 0x50
        /*003a*/ 	.short	0x0000


	//----- nvinfo : EIATTR_MAXREG_COUNT
	.align		4
        /*003c*/ 	.byte	0x03, 0x1b
        /*003e*/ 	.short	0x00ff


	//----- nvinfo : EIATTR_MERCURY_ISA_VERSION
	.align		4
        /*0040*/ 	.byte	0x03, 0x5f
        /*0042*/ 	.short	0x0101


	//----- nvinfo : EIATTR_VRC_CTA_INIT_COUNT
	.align		4
        /*0044*/ 	.byte	0x02, 0x4a
	.zero		1
	.zero		1


	//----- nvinfo : EIATTR_EXIT_INSTR_OFFSETS
	.align		4
        /*0048*/ 	.byte	0x04, 0x1c
        /*004a*/ 	.short	(.L_2891 - .L_2890)


	//   ....[0]....
.L_2890:
        /*004c*/ 	.word	0x00002530


	//   ....[1]....
        /*0050*/ 	.word	0x00002580


	//   ....[2]....
        /*0054*/ 	.word	0x00004270


	//----- nvinfo : EIATTR_MAX_THREADS
	.align		4
.L_2891:
        /*0058*/ 	.byte	0x04, 0x05
        /*005a*/ 	.short	(.L_2893 - .L_2892)
.L_2892:
        /*005c*/ 	.word	0x00000080
        /*0060*/ 	.word	0x00000001
        /*0064*/ 	.word	0x00000001


	//----- nvinfo : EIATTR_CRS_STACK_SIZE
	.align		4
.L_2893:
        /*0068*/ 	.byte	0x04, 0x1e
        /*006a*/ 	.short	(.L_2895 - .L_2894)
.L_2894:
        /*006c*/ 	.word	0x00000000


	//----- nvinfo : EIATTR_CBANK_PARAM_SIZE
	.align		4
.L_2895:
        /*0070*/ 	.byte	0x03, 0x19
        /*0072*/ 	.short	0x0020


	//----- nvinfo : EIATTR_PARAM_CBANK
	.align		4
        /*0074*/ 	.byte	0x04, 0x0a
        /*0076*/ 	.short	(.L_2897 - .L_2896)
	.align		4
.L_2896:
        /*0078*/ 	.word	index@(.nv.constant0._ZN2at6native29vectorized_elementwise_kernelILi2ENS0_13BinaryFunctorIdddZZZNS0_15binary_internal21div_trunc_kernel_cudaERNS_18TensorIteratorBaseEENKUlvE1_clEvENKUlvE_clEvEUlddE_EESt5arrayIPcLm3EEEEviT0_T1_)
        /*007c*/ 	.short	0x0380
        /*007e*/ 	.short	0x0020


	//----- nvinfo : EIATTR_SW_WAR
	.align		4
.L_2897:
        /*0080*/ 	.byte	0x04, 0x36
        /*0082*/ 	.short	(.L_2899 - .L_2898)
.L_2898:
        /*0084*/ 	.word	0x00000008
.L_2899:


//--------------------- .nv.info._ZN2at6native29vectorized_elementwise_kernelILi4ENS0_13BinaryFunctorIdddZZZNS0_15binary_internal21div_trunc_kernel_cudaERNS_18TensorIteratorBaseEENKUlvE1_clEvENKUlvE_clEvEUlddE_EESt5arrayIPcLm3EEEEviT0_T1_ --------------------------
	.section	.nv.info._ZN2at6native29vectorized_elementwise_kernelILi4ENS0_13BinaryFunctorIdddZZZNS0_15binary_internal21div_trunc_kernel_cudaERNS_18TensorIteratorBaseEENKUlvE1_clEvENKUlvE_clEvEUlddE_EESt5arrayIPcLm3EEEEviT0_T1_,"",@"SHT_CUDA_INFO"
	.sectionflags	@""
	.align	4


	//----- nvinfo : EIATTR_CUDA_API_VERSION
	.align		4
        /*0000*/ 	.byte	0x04, 0x37
        /*0002*/ 	.short	(.L_2901 - .L_2900)
.L_2900:
        /*0004*/ 	.word	0x00000082


	//----- nvinfo : EIATTR_KPARAM_INFO
	.align		4
.L_2901:
        /*0008*/ 	.byte	0x04, 0x17
        /*000a*/ 	.short	(.L_2903 - .L_2902)
.L_2902:
        /*000c*/ 	.word	0x00000000
        /*0010*/ 	.short	0x0002
        /*0012*/ 	.short	0x0008
        /*0014*/ 	.byte	0x00, 0xf0, 0x61, 0x00


	//----- nvinfo : EIATTR_KPARAM_INFO
	.align		4
.L_2903:
        /*0018*/ 	.byte	0x04, 0x17
        /*001a*/ 	.short	(.L_2905 - .L_2904)
.L_2904:
        /*001c*/ 	.word	0x00000000
        /*0020*/ 	.short	0x0001
        /*0022*/ 	.short	0x0004
        /*0024*/ 	.byte	0x00, 0xf0, 0x05, 0x00


	//----- nvinfo : EIATTR_KPARAM_INFO
	.align		4
.L_2905:
        /*0028*/ 	.byte	0x04, 0x17
        /*002a*/ 	.short	(.L_2907 - .L_2906)
.L_2906:
        /*002c*/ 	.word	0x00000000
        /*0030*/ 	.short	0x0000
        /*0032*/ 	.short	0x0000
        /*0034*/ 	.byte	0x00, 0xf0, 0x11, 0x00


	//----- nvinfo : EIATTR_SPARSE_MMA_MASK
	.align		4
.L_2907:
        /*0038*/ 	.byte	0x03, 0x50
        /*003a*/ 	.short	0x0000


	//----- nvinfo : EIATTR_MAXREG_COUNT
	.align		4
        /*003c*/ 	.byte	0x03, 0x1b
        /*003e*/ 	.short	0x00ff


	//----- nvinfo : EIATTR_MERCURY_ISA_VERSION
	.align		4
        /*0040*/ 	.byte	0x03, 0x5f
        /*0042*/ 	.short	0x0101


	//----- nvinfo : EIATTR_VRC_CTA_INIT_COUNT
	.align		4
        /*0044*/ 	.byte	0x02, 0x4a
	.zero		1
	.zero		1


	//----- nvinfo : EIATTR_EXIT_INSTR_OFFSETS
	.align		4
        /*0048*/ 	.byte	0x04, 0x1c
        /*004a*/ 	.short	(.L_2909 - .L_2908)


	//   ....[0]....
.L_2908:
        /*004c*/ 	.word	0x00002530


	//   ....[1]....
        /*0050*/ 	.word	0x00002580


	//   ....[2]....
        /*0054*/ 	.word	0x00004210


	//----- nvinfo : EIATTR_MAX_THREADS
	.align		4
.L_2909:
        /*0058*/ 	.byte	0x04, 0x05
        /*005a*/ 	.short	(.L_2911 - .L_2910)
.L_2910:
        /*005c*/ 	.word	0x00000080
        /*0060*/ 	.word	0x00000001
        /*0064*/ 	.word	0x00000001


	//----- nvinfo : EIATTR_CRS_STACK_SIZE
	.align		4
.L_2911:
        /*0068*/ 	.byte	0x04, 0x1e
        /*006a*/ 	.short	(.L_2913 - .L_2912)
.L_2912:
        /*006c*/ 	.word	0x00000000


	//----- nvinfo : EIATTR_CBANK_PARAM_SIZE
	.align		4
.L_2913:
        /*0070*/ 	.byte	0x03, 0x19
        /*0072*/ 	.short	0x0020


	//----- nvinfo : EIATTR_PARAM_CBANK
	.align		4
        /*0074*/ 	.byte	0x04, 0x0a
        /*0076*/ 	.short	(.L_2915 - .L_2914)
	.align		4
.L_2914:
        /*0078*/ 	.word	index@(.nv.constant0._ZN2at6native29vectorized_elementwise_kernelILi4ENS0_13BinaryFunctorIdddZZZNS0_15binary_internal21div_trunc_kernel_cudaERNS_18TensorIteratorBaseEENKUlvE1_clEvENKUlvE_clEvEUlddE_EESt5arrayIPcLm3EEEEviT0_T1_)
        /*007c*/ 	.short	0x0380
        /*007e*/ 	.short	0x0020


	//----- nvinfo : EIATTR_SW_WAR
	.align		4
.L_2915:
        /*0080*/ 	.byte	0x04, 0x36
        /*0082*/ 	.short	(.L_2917 - .L_2916)
.L_2916:
        /*0084*/ 	.word	0x00000008
.L_2917:


//--------------------- .nv.info._ZN2at6native29vectorized_elementwise_kernelILi8ENS0_13BinaryFunctorIdddZZZNS0_15binary_internal21div_trunc_kernel_cudaERNS_18TensorIteratorBaseEENKUlvE1_clEvENKUlvE_clEvEUlddE_EESt5arrayIPcLm3EEEEviT0_T1_ --------------------------
	.section	.nv.info._ZN2at6native29vectorized_elementwise_kernelILi8ENS0_13BinaryFunctorIdddZZZNS0_15binary_internal21div_trunc_kernel_cudaERNS_18TensorIteratorBaseEENKUlvE1_clEvENKUlvE_clEvEUlddE_EESt5arrayIPcLm3EEEEviT0_T1_,"",@"SHT_CUDA_INFO"
	.sectionflags	@""
	.align	4


	//----- nvinfo : EIATTR_CUDA_API_VERSION
	.align		4
        /*0000*/ 	.byte	0x04, 0x37
        /*0002*/ 	.short	(.L_2919 - .L_2918)
.L_2918:
        /*0004*/ 	.word	0x00000082


	//----- nvinfo : EIATTR_KPARAM_INFO
	.align		4
.L_2919:
        /*0008*/ 	.byte	0x04, 0x17
        /*000a*/ 	.short	(.L_2921 - .L_2920)
.L_2920:
        /*000c*/ 	.word	0x00000000
        /*0010*/ 	.short	0x0002
        /*0012*/ 	.short	0x0008
        /*0014*/ 	.byte	0x00, 0xf0, 0x61, 0x00


	//----- nvinfo : EIATTR_KPARAM_INFO
	.align		4
.L_2921:
        /*0018*/ 	.byte	0x04, 0x17
        /*001a*/ 	.short	(.L_2923 - .L_2922)
.L_2922:
        /*001c*/ 	.word	0x00000000
        /*0020*/ 	.short	0x0001
        /*0022*/ 	.short	0x0004
        /*0024*/ 	.byte	0x00, 0xf0, 0x05, 0x00


	//----- nvinfo : EIATTR_KPARAM_INFO
	.align		4
.L_2923:
        /*0028*/ 	.byte	0x04, 0x17
        /*002a*/ 	.short	(.L_2925 - .L_2924)
.L_2924:
        /*002c*/ 	.word	0x00000000
        /*0030*/ 	.short	0x0000
        /*0032*/ 	.short	0x0000
        /*0034*/ 	.byte	0x00, 0xf0, 0x11, 0x00


	//----- nvinfo : EIATTR_SPARSE_MMA_MASK
	.align		4
.L_2925:
        /*0038*/ 	.byte	0x03, 0x50
        /*003a*/ 	.short	0x0000


	//----- nvinfo : EIATTR_MAXREG_COUNT
	.align		4
        /*003c*/ 	.byte	0x03, 0x1b
        /*003e*/ 	.short	0x00ff


	//----- nvinfo : EIATTR_MERCURY_ISA_VERSION
	.align		4
        /*0040*/ 	.byte	0x03, 0x5f
        /*0042*/ 	.short	0x0101


	//----- nvinfo : EIATTR_VRC_CTA_INIT_COUNT
	.align		4
        /*0044*/ 	.byte	0x02, 0x4a
	.zero		1
	.zero		1


	//----- nvinfo : EIATTR_EXIT_INSTR_OFFSETS
	.align		4
        /*0048*/ 	.byte	0x04, 0x1c
        /*004a*/ 	.short	(.L_2927 - .L_2926)


	//   ....[0]....
.L_2926:
        /*004c*/ 	.word	0x00000010


	//----- nvinfo : EIATTR_MAX_THREADS
	.align		4
.L_2927:
        /*0050*/ 	.byte	0x04, 0x05
        /*0052*/ 	.short	(.L_2929 - .L_2928)
.L_2928:
        /*0054*/ 	.word	0x00000080
        /*0058*/ 	.word	0x00000001
        /*005c*/ 	.word	0x00000001


	//----- nvinfo : EIATTR_CBANK_PARAM_SIZE
	.align		4
.L_2929:
        /*0060*/ 	.byte	0x03, 0x19
        /*0062*/ 	.short	0x0020


	//----- nvinfo : EIATTR_PARAM_CBANK
	.align		4
        /*0064*/ 	.byte	0x04, 0x0a
        /*0066*/ 	.short	(.L_2931 - .L_2930)
	.align		4
.L_2930:
        /*0068*/ 	.word	index@(.nv.constant0._ZN2at6native29vectorized_elementwise_kernelILi8ENS0_13BinaryFunctorIdddZZZNS0_15binary_internal21div_trunc_kernel_cudaERNS_18TensorIteratorBaseEENKUlvE1_clEvENKUlvE_clEvEUlddE_EESt5arrayIPcLm3EEEEviT0_T1_)
        /*006c*/ 	.short	0x0380
        /*006e*/ 	.short	0x0020


	//----- nvinfo : EIATTR_SW_WAR
	.align		4
.L_2931:
        /*0070*/ 	.byte	0x04, 0x36
        /*0072*/ 	.short	(.L_2933 - .L_2932)
.L_2932:
        /*0074*/ 	.word	0x00000008
.L_2933:


//--------------------- .nv.info._ZN2at6native18elementwise_kernelILi128ELi4EZNS0_15gpu_kernel_implINS0_13BUnaryFunctorIdddZZZNS0_15binary_internal21div_trunc_kernel_cudaERNS_18TensorIteratorBaseEENKUlvE1_clEvENKUlvE_clEvEUlddE_EEEEvS6_RKT_EUliE_EEviT1_ --------------------------
	.section	.nv.info._ZN2at6native18elementwise_kernelILi128ELi4EZNS0_15gpu_kernel_implINS0_13BUnaryFunctorIdddZZZNS0_15binary_internal21div_trunc_kernel_cudaERNS_18TensorIteratorBaseEENKUlvE1_clEvENKUlvE_clEvEUlddE_EEEEvS6_RKT_EUliE_EEviT1_,"",@"SHT_CUDA_INFO"
	.sectionflags	@""
	.align	4


	//----- nvinfo : EIATTR_CUDA_API_VERSION
	.align		4
        /*0000*/ 	.byte	0x04, 0x37
        /*0002*/ 	.short	(.L_2935 - .L_2934)
.L_2934:
        /*0004*/ 	.word	0x00000082


	//----- nvinfo : EIATTR_KPARAM_INFO
	.align		4
.L_2935:
        /*0008*/ 	.byte	0x04, 0x17
        /*000a*/ 	.short	(.L_2937 - .L_2936)
.L_2936:
        /*000c*/ 	.word	0x00000000
        /*0010*/ 	.short	0x0001
        /*0012*/ 	.short	0x0008
        /*0014*/ 	.byte	0x00, 0xf0, 0xa1, 0x08


	//----- nvinfo : EIATTR_KPARAM_INFO
	.align		4
.L_2937:
        /*0018*/ 	.byte	0x04, 0x17
        /*001a*/ 	.short	(.L_2939 - .L_2938)
.L_2938:
        /*001c*/ 	.word	0x00000000
        /*0020*/ 	.short	0x0000
        /*0022*/ 	.short	0x0000
        /*0024*/ 	.byte	0x00, 0xf0, 0x11, 0x00


	//----- nvinfo : EIATTR_SPARSE_MMA_MASK
	.align		4
.L_2939:
        /*0028*/ 	.byte	0x03, 0x50
        /*002a*/ 	.short	0x0000


	//----- nvinfo : EIATTR_MAXREG_COUNT
	.align		4
        /*002c*/ 	.byte	0x03, 0x1b
        /*002e*/ 	.short	0x0080


	//----- nvinfo : EIATTR_EXTERNS
	.align		4
        /*0030*/ 	.byte	0x04, 0x0f
        /*0032*/ 	.short	(.L_2941 - .L_2940)


	//   ....[0]....
	.align		4
.L_2940:
        /*0034*/ 	.word	index@(__assertfail)


	//----- nvinfo : EIATTR_MERCURY_ISA_VERSION
	.align		4
.L_2941:
        /*0038*/ 	.byte	0x03, 0x5f
        /*003a*/ 	.short	0x0101


	//----- nvinfo : EIATTR_VRC_CTA_INIT_COUNT
	.align		4
        /*003c*/ 	.byte	0x02, 0x4a
	.zero		1
	.zero		1


	//----- nvinfo : EIATTR_SYSCALL_OFFSETS
	.align		4
        /*0040*/ 	.byte	0x04, 0x46
        /*0042*/ 	.short	(.L_2943 - .L_2942)


	//   ....[0]....
.L_2942:
        /*0044*/ 	.word	0x000021a0


	//   ....[1]....
        /*0048*/ 	.word	0x000037b0


	//   ....[2]....
        /*004c*/ 	.word	0x00005b40


	//   ....[3]....
        /*0050*/ 	.word	0x00006e30


	//   ....[4]....
        /*0054*/ 	.word	0x000093f0


	//   ....[5]....
        /*0058*/ 	.word	0x0000a6e0


	//   ....[6]....
        /*005c*/ 	.word	0x0000ccb0


	//   ....[7]....
        /*0060*/ 	.word	0x0000df70


	//----- nvinfo : EIATTR_EXIT_INSTR_OFFSETS
	.align		4
.L_2943:
        /*0064*/ 	.byte	0x04, 0x1c
        /*0066*/ 	.short	(.L_2945 - .L_2944)


	//   ....[0]....
.L_2944:
        /*0068*/ 	.word	0x0000ab40


	//   ....[1]....
        /*006c*/ 	.word	0x0000d140


	//   ....[2]....
        /*0070*/ 	.word	0x0000d180


	//   ....[3]....
        /*0074*/ 	.word	0x0000d210


	//   ....[4]....
        /*0078*/ 	.word	0x0000d240


	//   ....[5]....
        /*007c*/ 	.word	0x0000d270


	//   ....[6]....
        /*0080*/ 	.word	0x0000d380


	//   ....[7]....
        /*0084*/ 	.word	0x0000d440


	//   ....[8]....
        /*0088*/ 	.word	0x0000d560


	//   ....[9]....
        /*008c*/ 	.word	0x0000d630


	//   ....[10]....
        /*0090*/ 	.word	0x0000d650


	//   ....[11]....
        /*0094*/ 	.word	0x0000d720


	//   ....[12]....
        /*0098*/ 	.word	0x0000d910


	//   ....[13]....
        /*009c*/ 	.word	0x0000db00


	//   ....[14]....
        /*00a0*/ 	.word	0x0000dce0


	//   ....[15]....
        /*00a4*/ 	.word	0x0000dd10


	//   ....[16]....
        /*00a8*/ 	.word	0x0000dd40


	//   ....[17]....
        /*00ac*/ 	.word	0x0000dde0


	//   ....[18]....
        /*00b0*/ 	.word	0x0000de10


	//   ....[19]....
        /*00b4*/ 	.word	0x0000df80


	//   ....[20]....
        /*00b8*/ 	.word	0x0000e110


	//   ....[21]....
        /*00bc*/ 	.word	0x0000e2d0


	//   ....[22]....
        /*00c0*/ 	.word	0x0000e390


	//----- nvinfo : EIATTR_MAX_THREADS
	.align		4
.L_2945:
        /*00c4*/ 	.byte	0x04, 0x05
        /*00c6*/ 	.short	(.L_2947 - .L_2946)
.L_2946:
        /*00c8*/ 	.word	0x00000080
        /*00cc*/ 	.word	0x00000001
        /*00d0*/ 	.word	0x00000001


	//----- nvinfo : EIATTR_CRS_STACK_SIZE
	.align		4
.L_2947:
        /*00d4*/ 	.byte	0x04, 0x1e
        /*00d6*/ 	.short	(.L_2949 - .L_2948)
.L_2948:
        /*00d8*/ 	.word	0x00000000


	//----- nvinfo : EIATTR_CBANK_PARAM_SIZE
	.align		4
.L_2949:
        /*00dc*/ 	.byte	0x03, 0x19
        /*00de*/ 	.short	0x0230


	//----- nvinfo : EIATTR_PARAM_CBANK
	.align		4
        /*00e0*/ 	.byte	0x04, 0x0a
        /*00e2*/ 	.short	(.L_2951 - .L_2950)
	.align		4
.L_2950:
        /*00e4*/ 	.word	index@(.nv.constant0._ZN2at6native18elementwise_kernelILi128ELi4EZNS0_15gpu_kernel_implINS0_13BUnaryFunctorIdddZZZNS0_15binary_internal21div_trunc_kernel_cudaERNS_18TensorIteratorBaseEENKUlvE1_clEvENKUlvE_clEvEUlddE_EEEEvS6_RKT_EUliE_EEviT1_)
        /*00e8*/ 	.short	0x0380
        /*00ea*/ 	.short	0x0230


	//----- nvinfo : EIATTR_SW_WAR
	.align		4
.L_2951:
        /*00ec*/ 	.byte	0x04, 0x36
        /*00ee*/ 	.short	(.L_2953 - .L_2952)
.L_2952:
        /*00f0*/ 	.word	0x00000008
.L_2953:


//--------------------- .nv.info._ZN2at6native27unrolled_elementwise_kernelINS0_13BUnaryFunctorIdddZZZNS0_15binary_internal21div_trunc_kernel_cudaERNS_18TensorIteratorBaseEENKUlvE1_clEvENKUlvE_clEvEUlddE_EESt5arrayIPcLm2EELi4E23TrivialOffsetCalculatorILi1EjESE_NS0_6memory12LoadWithCastILi1EEENSF_13StoreWithCastILi1EEEEEviT_T0_T2_T3_T4_T5_ --------------------------
	.section	.nv.info._ZN2at6native27unrolled_elementwise_kernelINS0_13BUnaryFunctorIdddZZZNS0_15binary_internal21div_trunc_kernel_cudaERNS_18TensorIteratorBaseEENKUlvE1_clEvENKUlvE_clEvEUlddE_EESt5arrayIPcLm2EELi4E23TrivialOffsetCalculatorILi1EjESE_NS0_6memory12LoadWithCastILi1EEENSF_13StoreWithCastILi1EEEEEviT_T0_T2_T3_T4_T5_,"",@"SHT_CUDA_INFO"
	.sectionflags	@""
	.align	4


	//----- nvinfo : EIATTR_CUDA_API_VERSION
	.align		4
        /*0000*/ 	.byte	0x04, 0x37
        /*0002*/ 	.short	(.L_2955 - .L_2954)
.L_2954:
        /*0004*/ 	.word	0x00000082


	//----- nvinfo : EIATTR_KPARAM_INFO
	.align		4
.L_2955:
        /*0008*/ 	.byte	0x04, 0x17
        /*000a*/ 	.short	(.L_2957 - .L_2956)
.L_2956:
        /*000c*/ 	.word	0x00000000
        /*0010*/ 	.short	0x0006
        /*0012*/ 	.short	0x0034
        /*0014*/ 	.byte	0x00, 0xf0, 0x21, 0x00


	//----- nvinfo : EIATTR_KPARAM_INFO
	.align		4
.L_2957:
        /*0018*/ 	.byte	0x04, 0x17
        /*001a*/ 	.short	(.L_2959 - .L_2958)
.L_2958:
        /*001c*/ 	.word	0x00000000
        /*0020*/ 	.short	0x0005
        /*0022*/ 	.short	0x002c
        /*0024*/ 	.byte	0x00, 0xf0, 0x21, 0x00


	//----- nvinfo : EIATTR_KPARAM_INFO
	.align		4
.L_2959:
        /*0028*/ 	.byte	0x04, 0x17
        /*002a*/ 	.short	(.L_2961 - .L_2960)
.L_2960:
        /*002c*/ 	.word	0x00000000
        /*0030*/ 	.short	0x0004
        /*0032*/ 	.short	0x0029
        /*0034*/ 	.byte	0x00, 0xf0, 0x05, 0x00


	//----- nvinfo : EIATTR_KPARAM_INFO
	.align		4
.L_2961:
        /*0038*/ 	.byte	0x04, 0x17
        /*003a*/ 	.short	(.L_2963 - .L_2962)
.L_2962:
        /*003c*/ 	.word	0x00000000
        /*0040*/ 	.short	0x0003
        /*0042*/ 	.short	0x0028
        /*0044*/ 	.byte	0x00, 0xf0, 0x05, 0x00


	//----- nvinfo : EIATTR_KPARAM_INFO
	.align		4
.L_2963:
        /*0048*/ 	.byte	0x04, 0x17
        /*004a*/ 	.short	(.L_2965 - .L_2964)
.L_2964:
        /*004c*/ 	.word	0x00000000
        /*0050*/ 	.short	0x0002
        /*0052*/ 	.short	0x0018
        /*0054*/ 	.byte	0x00, 0xf0, 0x41, 0x00


	//----- nvinfo : EIATTR_KPARAM_INFO
	.align		4
.L_2965:
        /*0058*/ 	.byte	0x04, 0x17
        /*005a*/ 	.short	(.L_2967 - .L_2966)
.L_2966:
        /*005c*/ 	.word	0x00000000
        /*0060*/ 	.short	0x0001
        /*0062*/ 	.short	0x0008
        /*0064*/ 	.byte	0x00, 0xf0, 0x41, 0x00


	//----- nvinfo : EIATTR_KPARAM_INFO
	.align		4
.L_2967:
        /*0068*/ 	.byte	0x04, 0x17
        /*006a*/ 	.short	(.L_2969 - .L_2968)
.L_2968:
        /*006c*/ 	.word	0x00000000
        /*0070*/ 	.short	0x0000
        /*0072*/ 	.short	0x0000
        /*0074*/ 	.byte	0x00, 0xf0, 0x11, 0x00


	//----- nvinfo : EIATTR_SPARSE_MMA_MASK
	.align		4
.L_2969:
        /*0078*/ 	.byte	0x03, 0x50
        /*007a*/ 	.short	0x0000


	//----- nvinfo : EIATTR_MAXREG_COUNT
	.align		4
        /*007c*/ 	.byte	0x03, 0x1b
        /*007e*/ 	.short	0x00ff


	//----- nvinfo : EIATTR_EXTERNS
	.align		4
        /*0080*/ 	.byte	0x04, 0x0f
        /*0082*/ 	.short	(.L_2971 - .L_2970)


	//   ....[0]....
	.align		4
.L_2970:
        /*0084*/ 	.word	index@(__assertfail)


	//----- nvinfo : EIATTR_MERCURY_ISA_VERSION
	.align		4
.L_2971:
        /*0088*/ 	.byte	0x03, 0x5f
        /*008a*/ 	.short	0x0101


	//----- nvinfo : EIATTR_VRC_CTA_INIT_COUNT
	.align		4
        /*008c*/ 	.byte	0x02, 0x4a
	.zero		1
	.zero		1


	//----- nvinfo : EIATTR_SYSCALL_OFFSETS
	.align		4
        /*0090*/ 	.byte	0x04, 0x46
        /*0092*/ 	.short	(.L_2973 - .L_2972)


	//   ....[0]....
.L_2972:
        /*0094*/ 	.word	0x00000e90


	//   ....[1]....
        /*0098*/ 	.word	0x00001ed0


	//   ....[2]....
        /*009c*/ 	.word	0x00002e50


	//   ....[3]....
        /*00a0*/ 	.word	0x00003da0


	//   ....[4]....
        /*00a4*/ 	.word	0x00005fb0


	//   ....[5]....
        /*00a8*/ 	.word	0x00007180


	//   ....[6]....
        /*00ac*/ 	.word	0x00008560


	//   ....[7]....
        /*00b0*/ 	.word	0x00009920


	//----- nvinfo : EIATTR_EXIT_INSTR_OFFSETS
	.align		4
.L_2973:
        /*00b4*/ 	.byte	0x04, 0x1c
        /*00b6*/ 	.short	(.L_2975 - .L_2974)


	//   ....[0]....
.L_2974:
        /*00b8*/ 	.word	0x000089b0


	//   ....[1]....
        /*00bc*/ 	.word	0x00008af0


	//   ....[2]....
        /*00c0*/ 	.word	0x00008b30


	//   ....[3]....
        /*00c4*/ 	.word	0x00008bc0


	//   ....[4]....
        /*00c8*/ 	.word	0x00008bf0


	//   ....[5]....
        /*00cc*/ 	.word	0x00008c20


	//   ....[6]....
        /*00d0*/ 	.word	0x00008d30


	//   ....[7]....
        /*00d4*/ 	.word	0x00008df0


	//   ....[8]....
        /*00d8*/ 	.word	0x00008f10


	//   ....[9]....
        /*00dc*/ 	.word	0x00008fe0


	//   ....[10]....
        /*00e0*/ 	.word	0x00009000


	//   ....[11]....
        /*00e4*/ 	.word	0x000090d0


	//   ....[12]....
        /*00e8*/ 	.word	0x000092c0


	//   ....[13]....
        /*00ec*/ 	.word	0x000094b0


	//   ....[14]....
        /*00f0*/ 	.word	0x00009690


	//   ....[15]....
        /*00f4*/ 	.word	0x000096c0


	//   ....[16]....
        /*00f8*/ 	.word	0x000096f0


	//   ....[17]....
        /*00fc*/ 	.word	0x00009790


	//   ....[18]....
        /*0100*/ 	.word	0x000097c0


	//   ....[19]....
        /*0104*/ 	.word	0x00009930


	//   ....[20]....
        /*0108*/ 	.word	0x00009ac0


	//   ....[21]....
        /*010c*/ 	.word	0x00009c80


	//   ....[22]....
        /*0110*/ 	.word	0x00009d40


	//----- nvinfo : EIATTR_MAX_THREADS
	.align		4
.L_2975:
        /*0114*/ 	.byte	0x04, 0x05
        /*0116*/ 	.short	(.L_2977 - .L_2976)
.L_2976:
        /*0118*/ 	.word	0x00000080
        /*011c*/ 	.word	0x00000001
        /*0120*/ 	.word	0x00000001


	//----- nvinfo : EIATTR_CRS_STACK_SIZE
	.align		4
.L_2977:
        /*0124*/ 	.byte	0x04, 0x1e
        /*0126*/ 	.short	(.L_2979 - .L_2978)
.L_2978:
        /*0128*/ 	.word	0x00000000


	//----- nvinfo : EIATTR_CBANK_PARAM_SIZE
	.align		4
.L_2979:
        /*012c*/ 	.byte	0x03, 0x19
        /*012e*/ 	.short	0x003c


	//----- nvinfo : EIATTR_PARAM_CBANK
	.align		4
        /*0130*/ 	.byte	0x04, 0x0a
        /*0132*/ 	.short	(.L_2981 - .L_2980)
	.align		4
.L_2980:
        /*0134*/ 	.word	index@(.nv.constant0._ZN2at6native27unrolled_elementwise_kernelINS0_13BUnaryFunctorIdddZZZNS0_15binary_internal21div_trunc_kernel_cudaERNS_18TensorIteratorBaseEENKUlvE1_clEvENKUlvE_clEvEUlddE_EESt5arrayIPcLm2EELi4E23TrivialOffsetCalculatorILi1EjESE_NS0_6memory12LoadWithCastILi1EEENSF_13StoreWithCastILi1EEEEEviT_T0_T2_T3_T4_T5_)
        /*0138*/ 	.short	0x0380
        /*013a*/ 	.short	0x003c


	//----- nvinfo : EIATTR_SW_WAR
	.align		4
.L_2981:
        /*013c*/ 	.byte	0x04, 0x36
        /*013e*/ 	.short	(.L_2983 - .L_2982)
.L_2982:
        /*0140*/ 	.word	0x00000008
.L_2983:


//--------------------- .nv.info._ZN2at6native18elementwise_kernelILi128ELi2EZNS0_22gpu_kernel_impl_nocastINS0_13BUnaryFunctorIdddZZZNS0_15binary_internal21div_trunc_kernel_cudaERNS_18TensorIteratorBaseEENKUlvE1_clEvENKUlvE_clEvEUlddE_EEEEvS6_RKT_EUliE_EEviT1_ --------------------------
	.section	.nv.info._ZN2at6native18elementwise_kernelILi128ELi2EZNS0_22gpu_kernel_impl_nocastINS0_13BUnaryFunctorIdddZZZNS0_15binary_internal21div_trunc_kernel_cudaERNS_18TensorIteratorBaseEENKUlvE1_clEvENKUlvE_clEvEUlddE_EEEEvS6_RKT_EUliE_EEviT1_,"",@"SHT_CUDA_INFO"
	.sectionflags	@""
	.align	4


	//----- nvinfo : EIATTR_CUDA_API_VERSION
	.align		4
        /*0000*/ 	.byte	0x04, 0x37
        /*0002*/ 	.short	(.L_2985 - .L_2984)
.L_2984:
        /*0004*/ 	.word	0x00000082


	//----- nvinfo : EIATTR_KPARAM_INFO
	.align		4
.L_2985:
        /*0008*/ 	.byte	0x04, 0x17
        /*000a*/ 	.short	(.L_2987 - .L_2986)
.L_2986:
        /*000c*/ 	.word	0x00000000
        /*0010*/ 	.short	0x0001
        /*0012*/ 	.short	0x0008
        /*0014*/ 	.byte	0x00, 0xf0, 0x81, 0x08


	//----- nvinfo : EIATTR_KPARAM_INFO
	.align		4
.L_2987:
        /*0018*/ 	.byte	0x04, 0x17
        /*001a*/ 	.short	(.L_2989 - .L_2988)
.L_2988:
        /*001c*/ 	.word	0x00000000
        /*0020*/ 	.short	0x0000
        /*0022*/ 	.short	0x0000
        /*0024*/ 	.byte	0x00, 0xf0, 0x11, 0x00


	//----- nvinfo : EIATTR_SPARSE_MMA_MASK
	.align		4
.L_2989:
        /*0028*/ 	.byte	0x03, 0x50
        /*002a*/ 	.short	0x0000


	//----- nvinfo : EIATTR_MAXREG_COUNT
	.align		4
        /*002c*/ 	.byte	0x03, 0x1b
        /*002e*/ 	.short	0x0080


	//----- nvinfo : EIATTR_MERCURY_ISA_VERSION
	.align		4
        /*0030*/ 	.byte	0x03, 0x5f
        /*0032*/ 	.short	0x0101


	//----- nvinfo : EIATTR_VRC_CTA_INIT_COUNT
	.align		4
        /*0034*/ 	.byte	0x02, 0x4a
	.zero		1
	.zero		1


	//----- nvinfo : EIATTR_EXIT_INSTR_OFFSETS
	.align		4
        /*0038*/ 	.byte	0x04, 0x1c
        /*003a*/ 	.short	(.L_2991 - .L_2990)


	//   ....[0]....
.L_2990:
        /*003c*/ 	.word	0x00000480


	//   ....[1]....
        /*0040*/ 	.word	0x000007e0


	//   ....[2]....
        /*0044*/ 	.word	0x00001ee0


	//   ....[3]....
        /*0048*/ 	.word	0x00003530


	//----- nvinfo : EIATTR_MAX_THREADS
	.align		4
.L_2991:
        /*004c*/ 	.byte	0x04, 0x05
        /*004e*/ 	.short	(.L_2993 - .L_2992)
.L_2992:
        /*0050*/ 	.word	0x00000080
        /*0054*/ 	.word	0x00000001
        /*0058*/ 	.word	0x00000001


	//----- nvinfo : EIATTR_CRS_STACK_SIZE
	.align		4
.L_2993:
        /*005c*/ 	.byte	0x04, 0x1e
        /*005e*/ 	.short	(.L_2995 - .L_2994)
.L_2994:
        /*0060*/ 	.word	0x00000000


	//----- nvinfo : EIATTR_CBANK_PARAM_SIZE
	.align		4
.L_2995:
        /*0064*/ 	.byte	0x03, 0x19
        /*0066*/ 	.short	0x0228


	//----- nvinfo : EIATTR_PARAM_CBANK
	.align		4
        /*0068*/ 	.byte	0x04, 0x0a
        /*006a*/ 	.short	(.L_2997 - .L_2996)
	.align		4
.L_2996:
        /*006c*/ 	.word	index@(.nv.constant0._ZN2at6native18elementwise_kernelILi128ELi2EZNS0_22gpu_kernel_impl_nocastINS0_13BUnaryFunctorIdddZZZNS0_15binary_internal21div_trunc_kernel_cudaERNS_18TensorIteratorBaseEENKUlvE1_clEvENKUlvE_clEvEUlddE_EEEEvS6_RKT_EUliE_EEviT1_)
        /*0070*/ 	.short	0x0380
        /*0072*/ 	.short	0x0228


	//----- nvinfo : EIATTR_SW_WAR
	.align		4
.L_2997:
        /*0074*/ 	.byte	0x04, 0x36
        /*0076*/ 	.short	(.L_2999 - .L_2998)
.L_2998:
        /*0078*/ 	.word	0x00000008
.L_2999:


//--------------------- .nv.info._ZN2at6native27unrolled_elementwise_kernelINS0_13BUnaryFunctorIdddZZZNS0_15binary_internal21div_trunc_kernel_cudaERNS_18TensorIteratorBaseEENKUlvE1_clEvENKUlvE_clEvEUlddE_EESt5arrayIPcLm2EELi4E23TrivialOffsetCalculatorILi1EjESE_NS0_6memory15LoadWithoutCastENSF_16StoreWithoutCastEEEviT_T0_T2_T3_T4_T5_ --------------------------
	.section	.nv.info._ZN2at6native27unrolled_elementwise_kernelINS0_13BUnaryFunctorIdddZZZNS0_15binary_internal21div_trunc_kernel_cudaERNS_18TensorIteratorBaseEENKUlvE1_clEvENKUlvE_clEvEUlddE_EESt5arrayIPcLm2EELi4E23TrivialOffsetCalculatorILi1EjESE_NS0_6memory15LoadWithoutCastENSF_16StoreWithoutCastEEEviT_T0_T2_T3_T4_T5_,"",@"SHT_CUDA_INFO"
	.sectionflags	@""
	.align	4


	//----- nvinfo : EIATTR_CUDA_API_VERSION
	.align		4
        /*0000*/ 	.byte	0x04, 0x37
        /*0002*/ 	.short	(.L_3001 - .L_3000)
.L_3000:
        /*0004*/ 	.word	0x00000082


	//----- nvinfo : EIATTR_KPARAM_INFO
	.align		4
.L_3001:
        /*0008*/ 	.byte	0x04, 0x17
        /*000a*/ 	.short	(.L_3003 - .L_3002)
.L_3002:
        /*000c*/ 	.word	0x00000000
        /*0010*/ 	.short	0x0006
        /*0012*/ 	.short	0x002b
        /*0014*/ 	.byte	0x00, 0xf0, 0x05, 0x00


	//----- nvinfo : EIATTR_KPARAM_INFO
	.align		4
.L_3003:
        /*0018*/ 	.byte	0x04, 0x17
        /*001a*/ 	.short	(.L_3005 - .L_3004)
.L_3004:
        /*001c*/ 	.word	0x00000000
        /*0020*/ 	.short	0x0005
        /*0022*/ 	.short	0x002a
        /*0024*/ 	.byte	0x00, 0xf0, 0x05, 0x00


	//----- nvinfo : EIATTR_KPARAM_INFO
	.align		4
.L_3005:
        /*0028*/ 	.byte	0x04, 0x17
        /*002a*/ 	.short	(.L_3007 - .L_3006)
.L_3006:
        /*002c*/ 	.word	0x00000000
        /*0030*/ 	.short	0x0004
        /*0032*/ 	.short	0x0029
        /*0034*/ 	.byte	0x00, 0xf0, 0x05, 0x00


	//----- nvinfo : EIATTR_KPARAM_INFO
	.align		4
.L_3007:
        /*0038*/ 	.byte	0x04, 0x17
        /*003a*/ 	.short	(.L_3009 - .L_3008)
.L_3008:
        /*003c*/ 	.word	0x00000000
        /*0040*/ 	.short	0x0003
        /*0042*/ 	.short	0x0028
        /*0044*/ 	.byte	0x00, 0xf0, 0x05, 0x00


	//----- nvinfo : EIATTR_KPARAM_INFO
	.align		4
.L_3009:
        /*0048*/ 	.byte	0x04, 0x17
        /*004a*/ 	.short	(.L_3011 - .L_3010)
.L_3010:
        /*004c*/ 	.word	0x00000000
        /*0050*/ 	.short	0x0002
        /*0052*/ 	.short	0x0018
        /*0054*/ 	.byte	0x00, 0xf0, 0x41, 0x00


	//----- nvinfo : EIATTR_KPARAM_INFO
	.align		4
.L_3011:
        /*0058*/ 	.byte	0x04, 0x17
        /*005a*/ 	.short	(.L_3013 - .L_3012)
.L_3012:
        /*005c*/ 	.word	0x00000000
        /*0060*/ 	.short	0x0001
        /*0062*/ 	.short	0x0008
        /*0064*/ 	.byte	0x00, 0xf0, 0x41, 0x00


	//----- nvinfo : EIATTR_KPARAM_INFO
	.align		4
.L_3013:
        /*0068*/ 	.byte	0x04, 0x17
        /*006a*/ 	.short	(.L_3015 - .L_3014)
.L_3014:
        /*006c*/ 	.word	0x00000000
        /*0070*/ 	.short	0x0000
        /*0072*/ 	.short	0x0000
        /*0074*/ 	.byte	0x00, 0xf0, 0x11, 0x00


	//----- nvinfo : EIATTR_SPARSE_MMA_MASK
	.align		4
.L_3015:
        /*0078*/ 	.byte	0x03, 0x50
        /*007a*/ 	.short	0x0000


	//----- nvinfo : EIATTR_MAXREG_COUNT
	.align		4
        /*007c*/ 	.byte	0x03, 0x1b
        /*007e*/ 	.short	0x00ff


	//----- nvinfo : EIATTR_MERCURY_ISA_VERSION
	.align		4
        /*0080*/ 	.byte	0x03, 0x5f
        /*0082*/ 	.short	0x0101


	//----- nvinfo : EIATTR_VRC_CTA_INIT_COUNT
	.align		4
        /*0084*/ 	.byte	0x02, 0x4a
	.zero		1
	.zero		1


	//----- nvinfo : EIATTR_EXIT_INSTR_OFFSETS
	.align		4
        /*0088*/ 	.byte	0x04, 0x1c
        /*008a*/ 	.short	(.L_3017 - .L_3016)


	//   ....[0]....
.L_3016:
        /*008c*/ 	.word	0x00001260


	//   ....[1]....
        /*0090*/ 	.word	0x000012b0


	//----- nvinfo : EIATTR_MAX_THREADS
	.align		4
.L_3017:
        /*0094*/ 	.byte	0x04, 0x05
        /*0096*/ 	.short	(.L_3019 - .L_3018)
.L_3018:
        /*0098*/ 	.word	0x00000080
        /*009c*/ 	.word	0x00000001
        /*00a0*/ 	.word	0x00000001


	//----- nvinfo : EIATTR_CRS_STACK_SIZE
	.align		4
.L_3019:
        /*00a4*/ 	.byte	0x04, 0x1e
        /*00a6*/ 	.short	(.L_3021 - .L_3020)
.L_3020:
        /*00a8*/ 	.word	0x00000000


	//----- nvinfo : EIATTR_CBANK_PARAM_SIZE
	.align		4
.L_3021:
        /*00ac*/ 	.byte	0x03, 0x19
        /*00ae*/ 	.short	0x002c


	//----- nvinfo : EIATTR_PARAM_CBANK
	.align		4
        /*00b0*/ 	.byte	0x04, 0x0a
        /*00b2*/ 	.short	(.L_3023 - .L_3022)
	.align		4
.L_3022:
        /*00b4*/ 	.word	index@(.nv.constant0._ZN2at6native27unrolled_elementwise_kernelINS0_13BUnaryFunctorIdddZZZNS0_15binary_internal21div_trunc_kernel_cudaERNS_18TensorIteratorBaseEENKUlvE1_clEvENKUlvE_clEvEUlddE_EESt5arrayIPcLm2EELi4E23TrivialOffsetCalculatorILi1EjESE_NS0_6memory15LoadWithoutCastENSF_16StoreWithoutCastEEEviT_T0_T2_T3_T4_T5_)
        /*00b8*/ 	.short	0x0380
        /*00ba*/ 	.short	0x002c


	//----- nvinfo : EIATTR_SW_WAR
	.align		4
.L_3023:
        /*00bc*/ 	.byte	0x04, 0x36
        /*00be*/ 	.short	(.L_3025 - .L_3024)
.L_3024:
        /*00c0*/ 	.word	0x00000008
.L_3025:


//--------------------- .nv.info._ZN2at6native29vectorized_elementwise_kernelILi2ENS0_13BUnaryFunctorIdddZZZNS0_15binary_internal21div_trunc_kernel_cudaERNS_18TensorIteratorBaseEENKUlvE1_clEvENKUlvE_clEvEUlddE_EESt5arrayIPcLm2EEEEviT0_T1_ --------------------------
	.section	.nv.info._ZN2at6native29vectorized_elementwise_kernelILi2ENS0_13BUnaryFunctorIdddZZZNS0_15binary_internal21div_trunc_kernel_cudaERNS_18TensorIteratorBaseEENKUlvE1_clEvENKUlvE_clEvEUlddE_EESt5arrayIPcLm2EEEEviT0_T1_,"",@"SHT_CUDA_INFO"
	.sectionflags	@""
	.align	4


	//----- nvinfo : EIATTR_CUDA_API_VERSION
	.align		4
        /*0000*/ 	.byte	0x04, 0x37
        /*0002*/ 	.short	(.L_3027 - .L_3026)
.L_3026:
        /*0004*/ 	.word	0x00000082


	//----- nvinfo : EIATTR_KPARAM_INFO
	.align		4
.L_3027:
        /*0008*/ 	.byte	0x04, 0x17
        /*000a*/ 	.short	(.L_3029 - .L_3028)
.L_3028:
        /*000c*/ 	.word	0x00000000
        /*0010*/ 	.short	0x0002
        /*0012*/ 	.short	0x0018
        /*0014*/ 	.byte	0x00, 0xf0, 0x41, 0x00


	//----- nvinfo : EIATTR_KPARAM_INFO
	.align		4
.L_3029:
        /*0018*/ 	.byte	0x04, 0x17
        /*001a*/ 	.short	(.L_3031 - .L_3030)
.L_3030:
        /*001c*/ 	.word	0x00000000
        /*0020*/ 	.short	0x0001
        /*0022*/ 	.short	0x0008
        /*0024*/ 	.byte	0x00, 0xf0, 0x41, 0x00


	//----- nvinfo : EIATTR_KPARAM_INFO
	.align		4
.L_3031:
        /*0028*/ 	.byte	0x04, 0x17
        /*002a*/ 	.short	(.L_3033 - .L_3032)
.L_3032:
        /*002c*/ 	.word	0x00000000
        /*0030*/ 	.short	0x0000
        /*0032*/ 	.short	0x0000
        /*0034*/ 	.byte	0x00, 0xf0, 0x11, 0x00


	//----- nvinfo : EIATTR_SPARSE_MMA_MASK
	.align		4
.L_3033:
        /*0038*/ 	.byte	0x03, 0x50
        /*003a*/ 	.short	0x0000


	//----- nvinfo : EIATTR_MAXREG_COUNT
	.align		4
        /*003c*/ 	.byte	0x03, 0x1b
        /*003e*/ 	.short	0x00ff


	//----- nvinfo : EIATTR_MERCURY_ISA_VERSION
	.align		4
        /*0040*/ 	.byte	0x03, 0x5f
        /*0042*/ 	.short	0x0101


	//----- nvinfo : EIATTR_VRC_CTA_INIT_COUNT
	.align		4
        /*0044*/ 	.byte	0x02, 0x4a
	.zero		1
	.zero		1


	//----- nvinfo : EIATTR_EXIT_INSTR_OFFSETS
	.align		4
        /*0048*/ 	.byte	0x04, 0x1c
        /*004a*/ 	.short	(.L_3035 - .L_3034)


	//   ....[0]....
.L_3034:
        /*004c*/ 	.word	0x00002390


	//   ....[1]....
        /*0050*/ 	.word	0x000023e0


	//   ....[2]....
        /*0054*/ 	.word	0x000040a0


	//----- nvinfo : EIATTR_MAX_THREADS
	.align		4
.L_3035:
        /*0058*/ 	.byte	0x04, 0x05
        /*005a*/ 	.short	(.L_3037 - .L_3036)
.L_3036:
        /*005c*/ 	.word	0x00000080
        /*0060*/ 	.word	0x00000001
        /*0064*/ 	.word	0x00000001


	//----- nvinfo : EIATTR_CRS_STACK_SIZE
	.align		4
.L_3037:
        /*0068*/ 	.byte	0x04, 0x1e
        /*006a*/ 	.short	(.L_3039 - .L_3038)
.L_3038:
        /*006c*/ 	.word	0x00000000


	//----- nvinfo : EIATTR_CBANK_PARAM_SIZE
	.align		4
.L_3039:
        /*0070*/ 	.byte	0x03, 0x19
        /*0072*/ 	.short	0x0028


	//----- nvinfo : EIATTR_PARAM_CBANK
	.align		4
        /*0074*/ 	.byte	0x04, 0x0a
        /*0076*/ 	.short	(.L_3041 - .L_3040)
	.align		4
.L_3040:
        /*0078*/ 	.word	index@(.nv.constant0._ZN2at6native29vectorized_elementwise_kernelILi2ENS0_13BUnaryFunctorIdddZZZNS0_15binary_internal21div_trunc_kernel_cudaERNS_18TensorIteratorBaseEENKUlvE1_clEvENKUlvE_clEvEUlddE_EESt5arrayIPcLm2EEEEviT0_T1_)
        /*007c*/ 	.short	0x0380
        /*007e*/ 	.short	0x0028


	//----- nvinfo : EIATTR_SW_WAR
	.align		4
.L_3041:
        /*0080*/ 	.byte	0x04, 0x36
        /*0082*/ 	.short	(.L_3043 - .L_3042)
.L_3042:
        /*0084*/ 	.word	0x00000008
.L_3043:


//--------------------- .nv.info._ZN2at6native29vectorized_elementwise_kernelILi4ENS0_13BUnaryFunctorIdddZZZNS0_15binary_internal21div_trunc_kernel_cudaERNS_18TensorIteratorBaseEENKUlvE1_clEvENKUlvE_clEvEUlddE_EESt5arrayIPcLm2EEEEviT0_T1_ --------------------------
	.section	.nv.info._ZN2at6native29vectorized_elementwise_kernelILi4ENS0_13BUnaryFunctorIdddZZZNS0_15binary_internal21div_trunc_kernel_cudaERNS_18TensorIteratorBaseEENKUlvE1_clEvENKUlvE_clEvEUlddE_EESt5arrayIPcLm2EEEEviT0_T1_,"",@"SHT_CUDA_INFO"
	.sectionflags	@""
	.align	4


	//----- nvinfo : EIATTR_CUDA_API_VERSION
	.align		4
        /*0000*/ 	.byte	0x04, 0x37
        /*0002*/ 	.short	(.L_3045 - .L_3044)
.L_3044:
        /*0004*/ 	.word	0x00000082


	//----- nvinfo : EIATTR_KPARAM_INFO
	.align		4
.L_3045:
        /*0008*/ 	.byte	0x04, 0x17
        /*000a*/ 	.short	(.L_3047 - .L_3046)
.L_3046:
        /*000c*/ 	.word	0x00000000
        /*0010*/ 	.short	0x0002
        /*0012*/ 	.short	0x0018
        /*0014*/ 	.byte	0x00, 0xf0, 0x41, 0x00


	//----- nvinfo : EIATTR_KPARAM_INFO
	.align		4
.L_3047:
        /*0018*/ 	.byte	0x04, 0x17
        /*001a*/ 	.short	(.L_3049 - .L_3048)
.L_3048:
        /*001c*/ 	.word	0x00000000
        /*0020*/ 	.short	0x0001
        /*0022*/ 	.short	0x0008
        /*0024*/ 	.byte	0x00, 0xf0, 0x41, 0x00


	//----- nvinfo : EIATTR_KPARAM_INFO
	.align		4
.L_3049:
        /*0028*/ 	.byte	0x04, 0x17
        /*002a*/ 	.short	(.L_3051 - .L_3050)
.L_3050:
        /*002c*/ 	.word	0x00000000
        /*0030*/ 	.short	0x0000
        /*0032*/ 	.short	0x0000
        /*0034*/ 	.byte	0x00, 0xf0, 0x11, 0x00


	//----- nvinfo : EIATTR_SPARSE_MMA_MASK
	.align		4
.L_3051:
        /*0038*/ 	.byte	0x03, 0x50
        /*003a*/ 	.short	0x0000


	//----- nvinfo : EIATTR_MAXREG_COUNT
	.align		4
        /*003c*/ 	.byte	0x03, 0x1b
        /*003e*/ 	.short	0x00ff


	//----- nvinfo : EIATTR_MERCURY_ISA_VERSION
	.align		4
        /*0040*/ 	.byte	0x03, 0x5f
        /*0042*/ 	.short	0x0101


	//----- nvinfo : EIATTR_VRC_CTA_INIT_COUNT
	.align		4
        /*0044*/ 	.byte	0x02, 0x4a
	.zero		1
	.zero		1


	//----- nvinfo : EIATTR_EXIT_INSTR_OFFSETS
	.align		4
        /*0048*/ 	.byte	0x04, 0x1c
        /*004a*/ 	.short	(.L_3053 - .L_3052)


	//   ....[0]....
.L_3052:
        /*004c*/ 	.word	0x00002390


	//   ....[1]....
        /*0050*/ 	.word	0x000023e0


	//   ....[2]....
        /*0054*/ 	.word	0x00004060


	//----- nvinfo : EIATTR_MAX_THREADS
	.align		4
.L_3053:
        /*0058*/ 	.byte	0x04, 0x05
        /*005a*/ 	.short	(.L_3055 - .L_3054)
.L_3054:
        /*005c*/ 	.word	0x00000080
        /*0060*/ 	.word	0x00000001
        /*0064*/ 	.word	0x00000001


	//----- nvinfo : EIATTR_CRS_STACK_SIZE
	.align		4
.L_3055:
        /*0068*/ 	.byte	0x04, 0x1e
        /*006a*/ 	.short	(.L_3057 - .L_3056)
.L_3056:
        /*006c*/ 	.word	0x00000000


	//----- nvinfo : EIATTR_CBANK_PARAM_SIZE
	.align		4
.L_3057:
        /*0070*/ 	.byte	0x03, 0x19
        /*0072*/ 	.short	0x0028


	//----- nvinfo : EIATTR_PARAM_CBANK
	.align		4
        /*0074*/ 	.byte	0x04, 0x0a
        /*0076*/ 	.short	(.L_3059 - .L_3058)
	.align		4
.L_3058:
        /*0078*/ 	.word	index@(.nv.constant0._ZN2at6native29vectorized_elementwise_kernelILi4ENS0_13BUnaryFunctorIdddZZZNS0_15binary_internal21div_trunc_kernel_cudaERNS_18TensorIteratorBaseEENKUlvE1_clEvENKUlvE_clEvEUlddE_EESt5arrayIPcLm2EEEEviT0_T1_)
        /*007c*/ 	.short	0x0380
        /*007e*/ 	.short	0x0028


	//----- nvinfo : EIATTR_SW_WAR
	.align		4
.L_3059:
        /*0080*/ 	.byte	0x04, 0x36
        /*0082*/ 	.short	(.L_3061 - .L_3060)
.L_3060:
        /*0084*/ 	.word	0x00000008
.L_3061:


//--------------------- .nv.info._ZN2at6native29vectorized_elementwise_kernelILi8ENS0_13BUnaryFunctorIdddZZZNS0_15binary_internal21div_trunc_kernel_cudaERNS_18TensorIteratorBaseEENKUlvE1_clEvENKUlvE_clEvEUlddE_EESt5arrayIPcLm2EEEEviT0_T1_ --------------------------
	.section	.nv.info._ZN2at6native29vectorized_elementwise_kernelILi8ENS0_13BUnaryFunctorIdddZZZNS0_15binary_internal21div_trunc_kernel_cudaERNS_18TensorIteratorBaseEENKUlvE1_clEvENKUlvE_clEvEUlddE_EESt5arrayIPcLm2EEEEviT0_T1_,"",@"SHT_CUDA_INFO"
	.sectionflags	@""
	.align	4


	//----- nvinfo : EIATTR_CUDA_API_VERSION
	.align		4
        /*0000*/ 	.byte	0x04, 0x37
        /*0002*/ 	.short	(.L_3063 - .L_3062)
.L_3062:
        /*0004*/ 	.word	0x00000082


	//----- nvinfo : EIATTR_KPARAM_INFO
	.align		4
.L_3063:
        /*0008*/ 	.byte	0x04, 0x17
        /*000a*/ 	.short	(.L_3065 - .L_3064)
.L_3064:
        /*000c*/ 	.word	0x00000000
        /*0010*/ 	.short	0x0002
        /*0012*/ 	.short	0x0018
        /*0014*/ 	.byte	0x00, 0xf0, 0x41, 0x00


	//----- nvinfo : EIATTR_KPARAM_INFO
	.align		4
.L_3065:
        /*0018*/ 	.byte	0x04, 0x17
        /*001a*/ 	.short	(.L_3067 - .L_3066)
.L_3066:
        /*001c*/ 	.word	0x00000000
        /*0020*/ 	.short	0x0001
        /*0022*/ 	.short	0x0008
        /*0024*/ 	.byte	0x00, 0xf0, 0x41, 0x00


	//----- nvinfo : EIATTR_KPARAM_INFO
	.align		4
.L_3067:
        /*0028*/ 	.byte	0x04, 0x17
        /*002a*/ 	.short	(.L_3069 - .L_3068)
.L_3068:
        /*002c*/ 	.word	0x00000000
        /*0030*/ 	.short	0x0000
        /*0032*/ 	.short	0x0000
        /*0034*/ 	.byte	0x00, 0xf0, 0x11, 0x00


	//----- nvinfo : EIATTR_SPARSE_MMA_MASK
	.align		4
.L_3069:
        /*0038*/ 	.byte	0x03, 0x50
        /*003a*/ 	.short	0x0000


	//----- nvinfo : EIATTR_MAXREG_COUNT
	.align		4
        /*003c*/ 	.byte	0x03, 0x1b
        /*003e*/ 	.short	0x00ff


	//----- nvinfo : EIATTR_MERCURY_ISA_VERSION
	.align		4
        /*0040*/ 	.byte	0x03, 0x5f
        /*0042*/ 	.short	0x0101


	//----- nvinfo : EIATTR_VRC_CTA_INIT_COUNT
	.align		4
        /*0044*/ 	.byte	0x02, 0x4a
	.zero		1
	.zero		1


	//----- nvinfo : EIATTR_EXIT_INSTR_OFFSETS
	.align		4
        /*0048*/ 	.byte	0x04, 0x1c
        /*004a*/ 	.short	(.L_3071 - .L_3070)


	//   ....[0]....
.L_3070:
        /*004c*/ 	.word	0x00000010


	//----- nvinfo : EIATTR_MAX_THREADS
	.align		4
.L_3071:
        /*0050*/ 	.byte	0x04, 0x05
        /*0052*/ 	.short	(.L_3073 - .L_3072)
.L_3072:
        /*0054*/ 	.word	0x00000080
        /*0058*/ 	.word	0x00000001
        /*005c*/ 	.word	0x00000001


	//----- nvinfo : EIATTR_CBANK_PARAM_SIZE
	.align		4
.L_3073:
        /*0060*/ 	.byte	0x03, 0x19
        /*0062*/ 	.short	0x0028


	//----- nvinfo : EIATTR_PARAM_CBANK
	.align		4
        /*0064*/ 	.byte	0x04, 0x0a
        /*0066*/ 	.short	(.L_3075 - .L_3074)
	.align		4
.L_3074:
        /*0068*/ 	.word	index@(.nv.constant0._ZN2at6native29vectorized_elementwise_kernelILi8ENS0_13BUnaryFunctorIdddZZZNS0_15binary_internal21div_trunc_kernel_cudaERNS_18TensorIteratorBaseEENKUlvE1_clEvENKUlvE_clEvEUlddE_EESt5arrayIPcLm2EEEEviT0_T1_)
        /*006c*/ 	.short	0x0380
        /*006e*/ 	.short	0x0028


	//----- nvinfo : EIATTR_SW_WAR
	.align		4
.L_3075:
        /*0070*/ 	.byte	0x04, 0x36
        /*0072*/ 	.short	(.L_3077 - .L_3076)
.L_3076:
        /*0074*/ 	.word	0x00000008
.L_3077:


//--------------------- .nv.info._ZN2at6native18elementwise_kernelILi128ELi4EZNS0_15gpu_kernel_implINS0_13AUnaryFunctorIdddZZZNS0_15binary_internal21div_trunc_kernel_cudaERNS_18TensorIteratorBaseEENKUlvE1_clEvENKUlvE_clEvEUlddE_EEEEvS6_RKT_EUliE_EEviT1_ --------------------------
	.section	.nv.info._ZN2at6native18elementwise_kernelILi128ELi4EZNS0_15gpu_kernel_implINS0_13AUnaryFunctorIdddZZZNS0_15binary_internal21div_trunc_kernel_cudaERNS_18TensorIteratorBaseEENKUlvE1_clEvENKUlvE_clEvEUlddE_EEEEvS6_RKT_EUliE_EEviT1_,"",@"SHT_CUDA_INFO"
	.sectionflags	@""
	.align	4


	//----- nvinfo : EIATTR_CUDA_API_VERSION
	.align		4
        /*0000*/ 	.byte	0x04, 0x37
        /*0002*/ 	.short	(.L_3079 - .L_3078)
.L_3078:
        /*0004*/ 	.word	0x00000082


	//----- nvinfo : EIATTR_KPARAM_INFO
	.align		4
.L_3079:
        /*0008*/ 	.byte	0x04, 0x17
        /*000a*/ 	.short	(.L_3081 - .L_3080)
.L_3080:
        /*000c*/ 	.word	0x00000000
        /*0010*/ 	.short	0x0001
        /*0012*/ 	.short	0x0008
        /*0014*/ 	.byte	0x00, 0xf0, 0xa1, 0x08


	//----- nvinfo : EIATTR_KPARAM_INFO
	.align		4
.L_3081:
        /*0018*/ 	.byte	0x04, 0x17
        /*001a*/ 	.short	(.L_3083 - .L_3082)
.L_3082:
        /*001c*/ 	.word	0x00000000
        /*0020*/ 	.short	0x0000
        /*0022*/ 	.short	0x0000
        /*0024*/ 	.byte	0x00, 0xf0, 0x11, 0x00


	//----- nvinfo : EIATTR_SPARSE_MMA_MASK
	.align		4
.L_3083:
        /*0028*/ 	.byte	0x03, 0x50
        /*002a*/ 	.short	0x0000


	//----- nvinfo : EIATTR_MAXREG_COUNT
	.align		4
        /*002c*/ 	.byte	0x03, 0x1b
        /*002e*/ 	.short	0x0080


	//----- nvinfo : EIATTR_EXTERNS
	.align		4
        /*0030*/ 	.byte	0x04, 0x0f
        /*0032*/ 	.short	(.L_3085 - .L_3084)


	//   ....[0]....
	.align		4
.L_3084:
        /*0034*/ 	.word	index@(__assertfail)


	//----- nvinfo : EIATTR_MERCURY_ISA_VERSION
	.align		4
.L_3085:
        /*0038*/ 	.byte	0x03, 0x5f
        /*003a*/ 	.short	0x0101


	//----- nvinfo : EIATTR_VRC_CTA_INIT_COUNT
	.align		4
        /*003c*/ 	.byte	0x02, 0x4a
	.zero		1
	.zero		1


	//----- nvinfo : EIATTR_SYSCALL_OFFSETS
	.align		4
        /*0040*/ 	.byte	0x04, 0x46
        /*0042*/ 	.short	(.L_3087 - .L_3086)


	//   ....[0]....
.L_3086:
        /*0044*/ 	.word	0x00002190


	//   ....[1]....
        /*0048*/ 	.word	0x00003770


	//   ....[2]....
        /*004c*/ 	.word	0x00005b00


	//   ....[3]....
        /*0050*/ 	.word	0x00006de0


	//   ....[4]....
        /*0054*/ 	.word	0x000093a0


	//   ....[5]....
        /*0058*/ 	.word	0x0000a680


	//   ....[6]....
        /*005c*/ 	.word	0x0000cc50


	//   ....[7]....
        /*0060*/ 	.word	0x0000df10


	//----- nvinfo : EIATTR_EXIT_INSTR_OFFSETS
	.align		4
.L_3087:
        /*0064*/ 	.byte	0x04, 0x1c
        /*0066*/ 	.short	(.L_3089 - .L_3088)


	//   ....[0]....
.L_3088:
        /*0068*/ 	.word	0x0000aae0


	//   ....[1]....
        /*006c*/ 	.word	0x0000d0e0


	//   ....[2]....
        /*0070*/ 	.word	0x0000d120


	//   ....[3]....
        /*0074*/ 	.word	0x0000d1b0


	//   ....[4]....
        /*0078*/ 	.word	0x0000d1e0


	//   ....[5]....
        /*007c*/ 	.word	0x0000d210


	//   ....[6]....
        /*0080*/ 	.word	0x0000d320


	//   ....[7]....
        /*0084*/ 	.word	0x0000d3e0


	//   ....[8]....
        /*0088*/ 	.word	0x0000d500


	//   ....[9]....
        /*008c*/ 	.word	0x0000d5d0


	//   ....[10]....
        /*0090*/ 	.word	0x0000d5f0


	//   ....[11]....
        /*0094*/ 	.word	0x0000d6c0


	//   ....[12]....
        /*0098*/ 	.word	0x0000d8b0


	//   ....[13]....
        /*009c*/ 	.word	0x0000daa0


	//   ....[14]....
        /*00a0*/ 	.word	0x0000dc80


	//   ....[15]....
        /*00a4*/ 	.word	0x0000dcb0


	//   ....[16]....
        /*00a8*/ 	.word	0x0000dce0


	//   ....[17]....
        /*00ac*/ 	.word	0x0000dd80


	//   ....[18]....
        /*00b0*/ 	.word	0x0000ddb0


	//   ....[19]....
        /*00b4*/ 	.word	0x0000df20


	//   ....[20]....
        /*00b8*/ 	.word	0x0000e0b0


	//   ....[21]....
        /*00bc*/ 	.word	0x0000e270


	//   ....[22]....
        /*00c0*/ 	.word	0x0000e330


	//----- nvinfo : EIATTR_MAX_THREADS
	.align		4
.L_3089:
        /*00c4*/ 	.byte	0x04, 0x05
        /*00c6*/ 	.short	(.L_3091 - .L_3090)
.L_3090:
        /*00c8*/ 	.word	0x00000080
        /*00cc*/ 	.word	0x00000001
        /*00d0*/ 	.word	0x00000001


	//----- nvinfo : EIATTR_CRS_STACK_SIZE
	.align		4
.L_3091:
        /*00d4*/ 	.byte	0x04, 0x1e
        /*00d6*/ 	.short	(.L_3093 - .L_3092)
.L_3092:
        /*00d8*/ 	.word	0x00000000


	//----- nvinfo : EIATTR_CBANK_PARAM_SIZE
	.align		4
.L_3093:
        /*00dc*/ 	.byte	0x03, 0x19
        /*00de*/ 	.short	0x0230


	//----- nvinfo : EIATTR_PARAM_CBANK
	.align		4
        /*00e0*/ 	.byte	0x04, 0x0a
        /*00e2*/ 	.short	(.L_3095 - .L_3094)
	.align		4
.L_3094:
        /*00e4*/ 	.word	index@(.nv.constant0._ZN2at6native18elementwise_kernelILi128ELi4EZNS0_15gpu_kernel_implINS0_13AUnaryFunctorIdddZZZNS0_15binary_internal21div_trunc_kernel_cudaERNS_18TensorIteratorBaseEENKUlvE1_clEvENKUlvE_clEvEUlddE_EEEEvS6_RKT_EUliE_EEviT1_)
        /*00e8*/ 	.short	0x0380
        /*00ea*/ 	.short	0x0230


	//----- nvinfo : EIATTR_SW_WAR
	.align		4
.L_3095:
        /*00ec*/ 	.byte	0x04, 0x36
        /*00ee*/ 	.short	(.L_3097 - .L_3096)
.L_3096:
        /*00f0*/ 	.word	0x00000008
.L_3097:


//--------------------- .nv.info._ZN2at6native27unrolled_elementwise_kernelINS0_13AUnaryFunctorIdddZZZNS0_15binary_internal21div_trunc_kernel_cudaERNS_18TensorIteratorBaseEENKUlvE1_clEvENKUlvE_clEvEUlddE_EESt5arrayIPcLm2EELi4E23TrivialOffsetCalculatorILi1EjESE_NS0_6memory12LoadWithCastILi1EEENSF_13StoreWithCastILi1EEEEEviT_T0_T2_T3_T4_T5_ --------------------------
	.section	.nv.info._ZN2at6native27unrolled_elementwise_kernelINS0_13AUnaryFunctorIdddZZZNS0_15binary_internal21div_trunc_kernel_cudaERNS_18TensorIteratorBaseEENKUlvE1_clEvENKUlvE_clEvEUlddE_EESt5arrayIPcLm2EELi4E23TrivialOffsetCalculatorILi1EjESE_NS0_6memory12LoadWithCastILi1EEENSF_13StoreWithCastILi1EEEEEviT_T0_T2_T3_T4_T5_,"",@"SHT_CUDA_INFO"
	.sectionflags	@""
	.align	4


	//----- nvinfo : EIATTR_CUDA_API_VERSION
	.align		4
        /*0000*/ 	.byte	0x04, 0x37
        /*0002*/ 	.short	(.L_3099 - .L_3098)
.L_3098:
        /*0004*/ 	.word	0x00000082


	//----- nvinfo : EIATTR_KPARAM_INFO
	.align		4
.L_3099:
        /*0008*/ 	.byte	0x04, 0x17
        /*000a*/ 	.short	(.L_3101 - .L_3100)
.L_3100:
        /*000c*/ 	.word	0x00000000
        /*0010*/ 	.short	0x0006
        /*0012*/ 	.short	0x0034
        /*0014*/ 	.byte	0x00, 0xf0, 0x21, 0x00


	//----- nvinfo : EIATTR_KPARAM_INFO
	.align		4
.L_3101:
        /*0018*/ 	.byte	0x04, 0x17
        /*001a*/ 	.short	(.L_3103 - .L_3102)
.L_3102:
        /*001c*/ 	.word	0x00000000
        /*0020*/ 	.short	0x0005
        /*0022*/ 	.short	0x002c
        /*0024*/ 	.byte	0x00, 0xf0, 0x21, 0x00


	//----- nvinfo : EIATTR_KPARAM_INFO
	.align		4
.L_3103:
        /*0028*/ 	.byte	0x04, 0x17
        /*002a*/ 	.short	(.L_3105 - .L_3104)
.L_3104:
        /*002c*/ 	.word	0x00000000
        /*0030*/ 	.short	0x0004
        /*0032*/ 	.short	0x0029
        /*0034*/ 	.byte	0x00, 0xf0, 0x05, 0x00


	//----- nvinfo : EIATTR_KPARAM_INFO
	.align		4
.L_3105:
        /*0038*/ 	.byte	0x04, 0x17
        /*003a*/ 	.short	(.L_3107 - .L_3106)
.L_3106:
        /*003c*/ 	.word	0x00000000
        /*0040*/ 	.short	0x0003
        /*0042*/ 	.short	0x0028
        /*0044*/ 	.byte	0x00, 0xf0, 0x05, 0x00


	//----- nvinfo : EIATTR_KPARAM_INFO
	.align		4
.L_3107:
        /*0048*/ 	.byte	0x04, 0x17
        /*004a*/ 	.short	(.L_3109 - .L_3108)
.L_3108:
        /*004c*/ 	.word	0x00000000
        /*0050*/ 	.short	0x0002
        /*0052*/ 	.short	0x0018
        /*0054*/ 	.byte	0x00, 0xf0, 0x41, 0x00


	//----- nvinfo : EIATTR_KPARAM_INFO
	.align		4
.L_3109:
        /*0058*/ 	.byte	0x04, 0x17
        /*005a*/ 	.short	(.L_3111 - .L_3110)
.L_3110:
        /*005c*/ 	.word	0x00000000
        /*0060*/ 	.short	0x0001
        /*0062*/ 	.short	0x0008
        /*0064*/ 	.byte	0x00, 0xf0, 0x41, 0x00


	//----- nvinfo : EIATTR_KPARAM_INFO
	.align		4
.L_3111:
        /*0068*/ 	.byte	0x04, 0x17
        /*006a*/ 	.short	(.L_3113 - .L_3112)
.L_3112:
        /*006c*/ 	.word	0x00000000
        /*0070*/ 	.short	0x0000
        /*0072*/ 	.short	0x0000
        /*0074*/ 	.byte	0x00, 0xf0, 0x11, 0x00


	//----- nvinfo : EIATTR_SPARSE_MMA_MASK
	.align		4
.L_3113:
        /*0078*/ 	.byte	0x03, 0x50
        /*007a*/ 	.short	0x0000


	//----- nvinfo : EIATTR_MAXREG_COUNT
	.align		4
        /*007c*/ 	.byte	0x03, 0x1b
        /*007e*/ 	.short	0x00ff


	//----- nvinfo : EIATTR_EXTERNS
	.align		4
        /*0080*/ 	.byte	0x04, 0x0f
        /*0082*/ 	.short	(.L_3115 - .L_3114)


	//   ....[0]....
	.align		4
.L_3114:
        /*0084*/ 	.word	index@(__assertfail)


	//----- nvinfo : EIATTR_MERCURY_ISA_VERSION
	.align		4
.L_3115:
        /*0088*/ 	.byte	0x03, 0x5f
        /*008a*/ 	.short	0x0101


	//----- nvinfo : EIATTR_VRC_CTA_INIT_COUNT
	.align		4
        /*008c*/ 	.byte	0x02, 0x4a
	.zero		1
	.zero		1


	//----- nvinfo : EIATTR_SYSCALL_OFFSETS
	.align		4
        /*0090*/ 	.byte	0x04, 0x46
        /*0092*/ 	.short	(.L_3117 - .L_3116)


	//   ....[0]....
.L_3116:
        /*0094*/ 	.word	0x00000e90


	//   ....[1]....
        /*0098*/ 	.word	0x00001ed0


	//   ....[2]....
        /*009c*/ 	.word	0x00002e50


	//   ....[3]....
        /*00a0*/ 	.word	0x00003da0


	//   ....[4]....
        /*00a4*/ 	.word	0x00005fb0


	//   ....[5]....
        /*00a8*/ 	.word	0x00007180


	//   ....[6]....
        /*00ac*/ 	.word	0x00008560


	//   ....[7]....
        /*00b0*/ 	.word	0x00009920


	//----- nvinfo : EIATTR_EXIT_INSTR_OFFSETS
	.align		4
.L_3117:
        /*00b4*/ 	.byte	0x04, 0x1c
        /*00b6*/ 	.short	(.L_3119 - .L_3118)


	//   ....[0]....
.L_3118:
        /*00b8*/ 	.word	0x000089b0


	//   ....[1]....
        /*00bc*/ 	.word	0x00008af0


	//   ....[2]....
        /*00c0*/ 	.word	0x00008b30


	//   ....[3]....
        /*00c4*/ 	.word	0x00008bc0


	//   ....[4]....
        /*00c8*/ 	.word	0x00008bf0


	//   ....[5]....
        /*00cc*/ 	.word	0x00008c20


	//   ....[6]....
        /*00d0*/ 	.word	0x00008d30


	//   ....[7]....
        /*00d4*/ 	.word	0x00008df0


	//   ....[8]....
        /*00d8*/ 	.word	0x00008f10


	//   ....[9]....
        /*00dc*/ 	.word	0x00008fe0


	//   ....[10]....
        /*00e0*/ 	.word	0x00009000


	//   ....[11]....
        /*00e4*/ 	.word	0x000090d0


	//   ....[12]....
        /*00e8*/ 	.word	0x000092c0


	//   ....[13]....
        /*00ec*/ 	.word	0x000094b0


	//   ....[14]....
        /*00f0*/ 	.word	0x00009690


	//   ....[15]....
        /*00f4*/ 	.word	0x000096c0


	//   ....[16]....
        /*00f8*/ 	.word	0x000096f0


	//   ....[17]....
        /*00fc*/ 	.word	0x00009790


	//   ....[18]....
        /*0100*/ 	.word	0x000097c0


	//   ....[19]....
        /*0104*/ 	.word	0x00009930


	//   ....[20]....
        /*0108*/ 	.word	0x00009ac0


	//   ....[21]....
        /*010c*/ 	.word	0x00009c80


	//   ....[22]....
        /*0110*/ 	.word	0x00009d40


	//----- nvinfo : EIATTR_MAX_THREADS
	.align		4
.L_3119:
        /*0114*/ 	.byte	0x04, 0x05
        /*0116*/ 	.short	(.L_3121 - .L_3120)
.L_3120:
        /*0118*/ 	.word	0x00000080
        /*011c*/ 	.word	0x00000001
        /*0120*/ 	.word	0x00000001


	//----- nvinfo : EIATTR_CRS_STACK_SIZE
	.align		4
.L_3121:
        /*0124*/ 	.byte	0x04, 0x1e
        /*0126*/ 	.short	(.L_3123 - .L_3122)
.L_3122:
        /*0128*/ 	.word	0x00000000


	//----- nvinfo : EIATTR_CBANK_PARAM_SIZE
	.align		4
.L_3123:
        /*012c*/ 	.byte	0x03, 0x19
        /*012e*/ 	.short	0x003c


	//----- nvinfo : EIATTR_PARAM_CBANK
	.align		4
        /*0130*/ 	.byte	0x04, 0x0a
        /*0132*/ 	.short	(.L_3125 - .L_3124)
	.align		4
.L_3124:
        /*0134*/ 	.word	index@(.nv.constant0._ZN2at6native27unrolled_elementwise_kernelINS0_13AUnaryFunctorIdddZZZNS0_15binary_internal21div_trunc_kernel_cudaERNS_18TensorIteratorBaseEENKUlvE1_clEvENKUlvE_clEvEUlddE_EESt5arrayIPcLm2EELi4E23TrivialOffsetCalculatorILi1EjESE_NS0_6memory12LoadWithCastILi1EEENSF_13StoreWithCastILi1EEEEEviT_T0_T2_T3_T4_T5_)
        /*0138*/ 	.short	0x0380
        /*013a*/ 	.short	0x003c


	//----- nvinfo : EIATTR_SW_WAR
	.align		4
.L_3125:
        /*013c*/ 	.byte	0x04, 0x36
        /*013e*/ 	.short	(.L_3127 - .L_3126)
.L_3126:
        /*0140*/ 	.word	0x00000008
.L_3127:


//--------------------- .nv.info._ZN2at6native18elementwise_kernelILi128ELi2EZNS0_22gpu_kernel_impl_nocastINS0_13AUnaryFunctorIdddZZZNS0_15binary_internal21div_trunc_kernel_cudaERNS_18TensorIteratorBaseEENKUlvE1_clEvENKUlvE_clEvEUlddE_EEEEvS6_RKT_EUliE_EEviT1_ --------------------------
	.section	.nv.info._ZN2at6native18elementwise_kernelILi128ELi2EZNS0_22gpu_kernel_impl_nocastINS0_13AUnaryFunctorIdddZZZNS0_15binary_internal21div_trunc_kernel_cudaERNS_18TensorIteratorBaseEENKUlvE1_clEvENKUlvE_clEvEUlddE_EEEEvS6_RKT_EUliE_EEviT1_,"",@"SHT_CUDA_INFO"
	.sectionflags	@""
	.align	4


	//----- nvinfo : EIATTR_CUDA_API_VERSION
	.align		4
        /*0000*/ 	.byte	0x04, 0x37
        /*0002*/ 	.short	(.L_3129 - .L_3128)
.L_3128:
        /*0004*/ 	.word	0x00000082


	//----- nvinfo : EIATTR_KPARAM_INFO
	.align		4
.L_3129:
        /*0008*/ 	.byte	0x04, 0x17
        /*000a*/ 	.short	(.L_3131 - .L_3130)
.L_3130:
        /*000c*/ 	.word	0x00000000
        /*0010*/ 	.short	0x0001
        /*0012*/ 	.short	0x0008
        /*0014*/ 	.byte	0x00, 0xf0, 0x81, 0x08


	//----- nvinfo : EIATTR_KPARAM_INFO
	.align		4
.L_3131:
        /*0018*/ 	.byte	0x04, 0x17
        /*001a*/ 	.short	(.L_3133 - .L_3132)
.L_3132:
        /*001c*/ 	.word	0x00000000
        /*0020*/ 	.short	0x0000
        /*0022*/ 	.short	0x0000
        /*0024*/ 	.byte	0x00, 0xf0, 0x11, 0x00


	//----- nvinfo : EIATTR_SPARSE_MMA_MASK
	.align		4
.L_3133:
        /*0028*/ 	.byte	0x03, 0x50
        /*002a*/ 	.short	0x0000


	//----- nvinfo : EIATTR_MAXREG_COUNT
	.align		4
        /*002c*/ 	.byte	0x03, 0x1b
        /*002e*/ 	.short	0x0080


	//----- nvinfo : EIATTR_MERCURY_ISA_VERSION
	.align		4
        /*0030*/ 	.byte	0x03, 0x5f
        /*0032*/ 	.short	0x0101


	//----- nvinfo : EIATTR_VRC_CTA_INIT_COUNT
	.align		4
        /*0034*/ 	.byte	0x02, 0x4a
	.zero		1
	.zero		1


	//----- nvinfo : EIATTR_EXIT_INSTR_OFFSETS
	.align		4
        /*0038*/ 	.byte	0x04, 0x1c
        /*003a*/ 	.short	(.L_3135 - .L_3134)


	//   ....[0]....
.L_3134:
        /*003c*/ 	.word	0x00000470


	//   ....[1]....
        /*0040*/ 	.word	0x000007d0


	//   ....[2]....
        /*0044*/ 	.word	0x00001ed0


	//   ....[3]....
        /*0048*/ 	.word	0x00003520


	//----- nvinfo : EIATTR_MAX_THREADS
	.align		4
.L_3135:
        /*004c*/ 	.byte	0x04, 0x05
        /*004e*/ 	.short	(.L_3137 - .L_3136)
.L_3136:
        /*0050*/ 	.word	0x00000080
        /*0054*/ 	.word	0x00000001
        /*0058*/ 	.word	0x00000001


	//----- nvinfo : EIATTR_CRS_STACK_SIZE
	.align		4
.L_3137:
        /*005c*/ 	.byte	0x04, 0x1e
        /*005e*/ 	.short	(.L_3139 - .L_3138)
.L_3138:
        /*0060*/ 	.word	0x00000000


	//----- nvinfo : EIATTR_CBANK_PARAM_SIZE
	.align		4
.L_3139:
        /*0064*/ 	.byte	0x03, 0x19
        /*0066*/ 	.short	0x0228


	//----- nvinfo : EIATTR_PARAM_CBANK
	.align		4
        /*0068*/ 	.byte	0x04, 0x0a
        /*006a*/ 	.short	(.L_3141 - .L_3140)
	.align		4
.L_3140:
        /*006c*/ 	.word	index@(.nv.constant0._ZN2at6native18elementwise_kernelILi128ELi2EZNS0_22gpu_kernel_impl_nocastINS0_13AUnaryFunctorIdddZZZNS0_15binary_internal21div_trunc_kernel_cudaERNS_18TensorIteratorBaseEENKUlvE1_clEvENKUlvE_clEvEUlddE_EEEEvS6_RKT_EUliE_EEviT1_)
        /*0070*/ 	.short	0x0380
        /*0072*/ 	.short	0x0228


	//----- nvinfo : EIATTR_SW_WAR
	.align		4
.L_3141:
        /*0074*/ 	.byte	0x04, 0x36
        /*0076*/ 	.short	(.L_3143 - .L_3142)
.L_3142:
        /*0078*/ 	.word	0x00000008
.L_3143:


//--------------------- .nv.info._ZN2at6native27unrolled_elementwise_kernelINS0_13AUnaryFunctorIdddZZZNS0_15binary_internal21div_trunc_kernel_cudaERNS_18TensorIteratorBaseEENKUlvE1_clEvENKUlvE_clEvEUlddE_EESt5arrayIPcLm2EELi4E23TrivialOffsetCalculatorILi1EjESE_NS0_6memory15LoadWithoutCastENSF_16StoreWithoutCastEEEviT_T0_T2_T3_T4_T5_ --------------------------
	.section	.nv.info._ZN2at6native27unrolled_elementwise_kernelINS0_13AUnaryFunctorIdddZZZNS0_15binary_internal21div_trunc_kernel_cudaERNS_18TensorIteratorBaseEENKUlvE1_clEvENKUlvE_clEvEUlddE_EESt5arrayIPcLm2EELi4E23TrivialOffsetCalculatorILi1EjESE_NS0_6memory15LoadWithoutCastENSF_16StoreWithoutCastEEEviT_T0_T2_T3_T4_T5_,"",@"SHT_CUDA_INFO"
	.sectionflags	@""
	.align	4


	//----- nvinfo : EIATTR_CUDA_API_VERSION
	.align		4
        /*0000*/ 	.byte	0x04, 0x37
        /*0002*/ 	.short	(.L_3145 - .L_3144)
.L_3144:
        /*0004*/ 	.word	0x00000082


	//----- nvinfo : EIATTR_KPARAM_INFO
	.align		4
.L_3145:
        /*0008*/ 	.byte	0x04, 0x17
        /*000a*/ 	.short	(.L_3147 - .L_3146)
.L_3146:
        /*000c*/ 	.word	0x00000000
        /*0010*/ 	.short	0x0006
        /*0012*/ 	.short	0x002b
        /*0014*/ 	.byte	0x00, 0xf0, 0x05, 0x00


	//----- nvinfo : EIATTR_KPARAM_INFO
	.align		4
.L_3147:
        /*0018*/ 	.byte	0x04, 0x17
        /*001a*/ 	.short	(.L_3149 - .L_3148)
.L_3148:
        /*001c*/ 	.word	0x00000000
        /*0020*/ 	.short	0x0005
        /*0022*/ 	.short	0x002a
        /*0024*/ 	.byte	0x00, 0xf0, 0x05, 0x00


	//----- nvinfo : EIATTR_KPARAM_INFO
	.align		4
.L_3149:
        /*0028*/ 	.byte	0x04, 0x17
        /*002a*/ 	.short	(.L_3151 - .L_3150)
.L_3150:
        /*002c*/ 	.word	0x00000000
        /*0030*/ 	.short	0x0004
        /*0032*/ 	.short	0x0029
        /*0034*/ 	.byte	0x00, 0xf0, 0x05, 0x00


	//----- nvinfo : EIATTR_KPARAM_INFO
	.align		4
.L_3151:
        /*0038*/ 	.byte	0x04, 0x17
        /*003a*/ 	.short	(.L_3153 - .L_3152)
.L_3152:
        /*003c*/ 	.word	0x00000000
        /*0040*/ 	.short	0x0003
        /*0042*/ 	.short	0x0028
        /*0044*/ 	.byte	0x00, 0xf0, 0x05, 0x00


	//----- nvinfo : EIATTR_KPARAM_INFO
	.align		4
.L_3153:
        /*0048*/ 	.byte	0x04, 0x17
        /*004a*/ 	.short	(.L_3155 - .L_3154)
.L_3154:
        /*004c*/ 	.word	0x00000000
        /*0050*/ 	.short	0x0002
        /*0052*/ 	.short	0x0018
        /*0054*/ 	.byte	0x00, 0xf0, 0x41, 0x00


	//----- nvinfo : EIATTR_KPARAM_INFO
	.align		4
.L_3155:
        /*0058*/ 	.byte	0x04, 0x17
        /*005a*/ 	.short	(.L_3157 - .L_3156)
.L_3156:
        /*005c*/ 	.word	0x00000000
        /*0060*/ 	.short	0x0001
        /*0062*/ 	.short	0x0008
        /*0064*/ 	.byte	0x00, 0xf0, 0x41, 0x00


	//----- nvinfo : EIATTR_KPARAM_INFO
	.align		4
.L_3157:
        /*0068*/ 	.byte	0x04, 0x17
        /*006a*/ 	.short	(.L_3159 - .L_3158)
.L_3158:
        /*006c*/ 	.word	0x00000000
        /*0070*/ 	.short	0x0000
        /*0072*/ 	.short	0x0000
        /*0074*/ 	.byte	0x00, 0xf0, 0x11, 0x00


	//----- nvinfo : EIATTR_SPARSE_MMA_MASK
	.align		4
.L_3159:
        /*0078*/ 	.byte	0x03, 0x50
        /*007a*/ 	.short	0x0000


	//----- nvinfo : EIATTR_MAXREG_COUNT
	.align		4
        /*007c*/ 	.byte	0x03, 0x1b
        /*007e*/ 	.short	0x00ff


	//----- nvinfo : EIATTR_MERCURY_ISA_VERSION
	.align		4
        /*0080*/ 	.byte	0x03, 0x5f
        /*0082*/ 	.short	0x0101


	//----- nvinfo : EIATTR_VRC_CTA_INIT_COUNT
	.align		4
        /*0084*/ 	.byte	0x02, 0x4a
	.zero		1
	.zero		1


	//----- nvinfo : EIATTR_EXIT_INSTR_OFFSETS
	.align		4
        /*0088*/ 	.byte	0x04, 0x1c
        /*008a*/ 	.short	(.L_3161 - .L_3160)


	//   ....[0]....
.L_3160:
        /*008c*/ 	.word	0x00001250


	//   ....[1]....
        /*0090*/ 	.word	0x000012a0


	//----- nvinfo : EIATTR_MAX_THREADS
	.align		4
.L_3161:
        /*0094*/ 	.byte	0x04, 0x05
        /*0096*/ 	.short	(.L_3163 - .L_3162)
.L_3162:
        /*0098*/ 	.word	0x00000080
        /*009c*/ 	.word	0x00000001
        /*00a0*/ 	.word	0x00000001


	//----- nvinfo : EIATTR_CRS_STACK_SIZE
	.align		4
.L_3163:
        /*00a4*/ 	.byte	0x04, 0x1e
        /*00a6*/ 	.short	(.L_3165 - .L_3164)
.L_3164:
        /*00a8*/ 	.word	0x00000000


	//----- nvinfo : EIATTR_CBANK_PARAM_SIZE
	.align		4
.L_3165:
        /*00ac*/ 	.byte	0x03, 0x19
        /*00ae*/ 	.short	0x002c


	//----- nvinfo : EIATTR_PARAM_CBANK
	.align		4
        /*00b0*/ 	.byte	0x04, 0x0a
        /*00b2*/ 	.short	(.L_3167 - .L_3166)
	.align		4
.L_3166:
        /*00b4*/ 	.word	index@(.nv.constant0._ZN2at6native27unrolled_elementwise_kernelINS0_13AUnaryFunctorIdddZZZNS0_15binary_internal21div_trunc_kernel_cudaERNS_18TensorIteratorBaseEENKUlvE1_clEvENKUlvE_clEvEUlddE_EESt5arrayIPcLm2EELi4E23TrivialOffsetCalculatorILi1EjESE_NS0_6memory15LoadWithoutCastENSF_16StoreWithoutCastEEEviT_T0_T2_T3_T4_T5_)
        /*00b8*/ 	.short	0x0380
        /*00ba*/ 	.short	0x002c


	//----- nvinfo : EIATTR_SW_WAR
	.align		4
.L_3167:
        /*00bc*/ 	.byte	0x04, 0x36
        /*00be*/ 	.short	(.L_3169 - .L_3168)
.L_3168:
        /*00c0*/ 	.word	0x00000008
.L_3169:


//--------------------- .nv.info._ZN2at6native29vectorized_elementwise_kernelILi2ENS0_13AUnaryFunctorIdddZZZNS0_15binary_internal21div_trunc_kernel_cudaERNS_18TensorIteratorBaseEENKUlvE1_clEvENKUlvE_clEvEUlddE_EESt5arrayIPcLm2EEEEviT0_T1_ --------------------------
	.section	.nv.info._ZN2at6native29vectorized_elementwise_kernelILi2ENS0_13AUnaryFunctorIdddZZZNS0_15binary_internal21div_trunc_kernel_cudaERNS_18TensorIteratorBaseEENKUlvE1_clEvENKUlvE_clEvEUlddE_EESt5arrayIPcLm2EEEEviT0_T1_,"",@"SHT_CUDA_INFO"
	.sectionflags	@""
	.align	4


	//----- nvinfo : EIATTR_CUDA_API_VERSION
	.align		4
        /*0000*/ 	.byte	0x04, 0x37
        /*0002*/ 	.short	(.L_3171 - .L_3170)
.L_3170:
        /*0004*/ 	.word	0x00000082


	//----- nvinfo : EIATTR_KPARAM_INFO
	.align		4
.L_3171:
        /*0008*/ 	.byte	0x04, 0x17
        /*000a*/ 	.short	(.L_3173 - .L_3172)
.L_3172:
        /*000c*/ 	.word	0x00000000
        /*0010*/ 	.short	0x0002
        /*0012*/ 	.short	0x0018
        /*0014*/ 	.byte	0x00, 0xf0, 0x41, 0x00


	//----- nvinfo : EIATTR_KPARAM_INFO
	.align		4
.L_3173:
        /*0018*/ 	.byte	0x04, 0x17
        /*001a*/ 	.short	(.L_3175 - .L_3174)
.L_3174:
        /*001c*/ 	.word	0x00000000
        /*0020*/ 	.short	0x0001
        /*0022*/ 	.short	0x0008
        /*0024*/ 	.byte	0x00, 0xf0, 0x41, 0x00


	//----- nvinfo : EIATTR_KPARAM_INFO
	.align		4
.L_3175:
        /*0028*/ 	.byte	0x04, 0x17
        /*002a*/ 	.short	(.L_3177 - .L_3176)
.L_3176:
        /*002c*/ 	.word	0x00000000
        /*0030*/ 	.short	0x0000
        /*0032*/ 	.short	0x0000
        /*0034*/ 	.byte	0x00, 0xf0, 0x11, 0x00


	//----- nvinfo : EIATTR_SPARSE_MMA_MASK
	.align		4
.L_3177:
        /*0038*/ 	.byte	0x03, 0x50
        /*003a*/ 	.short	0x0000


	//----- nvinfo : EIATTR_MAXREG_COUNT
	.align		4
        /*003c*/ 	.byte	0x03, 0x1b
        /*003e*/ 	.short	0x00ff


	//----- nvinfo : EIATTR_MERCURY_ISA_VERSION
	.align		4
        /*0040*/ 	.byte	0x03, 0x5f
        /*0042*/ 	.short	0x0101


	//----- nvinfo : EIATTR_VRC_CTA_INIT_COUNT
	.align		4
        /*0044*/ 	.byte	0x02, 0x4a
	.zero		1
	.zero		1


	//----- nvinfo : EIATTR_EXIT_INSTR_OFFSETS
	.align		4
        /*0048*/ 	.byte	0x04, 0x1c
        /*004a*/ 	.short	(.L_3179 - .L_3178)


	//   ....[0]....
.L_3178:
        /*004c*/ 	.word	0x00002380


	//   ....[1]....
        /*0050*/ 	.word	0x000023d0


	//   ....[2]....
        /*0054*/ 	.word	0x00004040


	//----- nvinfo : EIATTR_MAX_THREADS
	.align		4
.L_3179:
        /*0058*/ 	.byte	0x04, 0x05
        /*005a*/ 	.short	(.L_3181 - .L_3180)
.L_3180:
        /*005c*/ 	.word	0x00000080
        /*0060*/ 	.word	0x00000001
        /*0064*/ 	.word	0x00000001


	//----- nvinfo : EIATTR_CRS_STACK_SIZE
	.align		4
.L_3181:
        /*0068*/ 	.byte	0x04, 0x1e
        /*006a*/ 	.short	(.L_3183 - .L_3182)
.L_3182:
        /*006c*/ 	.word	0x00000000


	//----- nvinfo : EIATTR_CBANK_PARAM_SIZE
	.align		4
.L_3183:
        /*0070*/ 	.byte	0x03, 0x19
        /*0072*/ 	.short	0x0028


	//----- nvinfo : EIATTR_PARAM_CBANK
	.align		4
        /*0074*/ 	.byte	0x04, 0x0a
        /*0076*/ 	.short	(.L_3185 - .L_3184)
	.align		4
.L_3184:
        /*0078*/ 	.word	index@(.nv.constant0._ZN2at6native29vectorized_elementwise_kernelILi2ENS0_13AUnaryFunctorIdddZZZNS0_15binary_internal21div_trunc_kernel_cudaERNS_18TensorIteratorBaseEENKUlvE1_clEvENKUlvE_clEvEUlddE_EESt5arrayIPcLm2EEEEviT0_T1_)
        /*007c*/ 	.short	0x0380
        /*007e*/ 	.short	0x0028


	//----- nvinfo : EIATTR_SW_WAR
	.align		4
.L_3185:
        /*0080*/ 	.byte	0x04, 0x36
        /*0082*/ 	.short	(.L_3187 - .L_3186)
.L_3186:
        /*0084*/ 	.word	0x00000008
.L_3187:


//--------------------- .nv.info._ZN2at6native29vectorized_elementwise_kernelILi4ENS0_13AUnaryFunctorIdddZZZNS0_15binary_internal21div_trunc_kernel_cudaERNS_18TensorIteratorBaseEENKUlvE1_clEvENKUlvE_clEvEUlddE_EESt5arrayIPcLm2EEEEviT0_T1_ --------------------------
	.section	.nv.info._ZN2at6native29vectorized_elementwise_kernelILi4ENS0_13AUnaryFunctorIdddZZZNS0_15binary_internal21div_trunc_kernel_cudaERNS_18TensorIteratorBaseEENKUlvE1_clEvENKUlvE_clEvEUlddE_EESt5arrayIPcLm2EEEEviT0_T1_,"",@"SHT_CUDA_INFO"
	.sectionflags	@""
	.align	4


	//----- nvinfo : EIATTR_CUDA_API_VERSION
	.align		4
        /*0000*/ 	.byte	0x04, 0x37
        /*0002*/ 	.short	(.L_3189 - .L_3188)
.L_3188:
        /*0004*/ 	.word	0x00000082


	//----- nvinfo : EIATTR_KPARAM_INFO
	.align		4
.L_3189:
        /*0008*/ 	.byte	0x04, 0x17
        /*000a*/ 	.short	(.L_3191 - .L_3190)
.L_3190:
        /*000c*/ 	.word	0x00000000
        /*0010*/ 	.short	0x0002
        /*0012*/ 	.short	0x0018
        /*0014*/ 	.byte	0x00, 0xf0, 0x41, 0x00


	//----- nvinfo : EIATTR_KPARAM_INFO
	.align		4
.L_3191:
        /*0018*/ 	.byte	0x04, 0x17
        /*001a*/ 	.short	(.L_3193 - .L_3192)
.L_3192:
        /*001c*/ 	.word	0x00000000
        /*0020*/ 	.short	0x0001
        /*0022*/ 	.short	0x0008
        /*0024*/ 	.byte	0x00, 0xf0, 0x41, 0x00


	//----- nvinfo : EIATTR_KPARAM_INFO
	.align		4
.L_3193:
        /*0028*/ 	.byte	0x04, 0x17
        /*002a*/ 	.short	(.L_3195 - .L_3194)
.L_3194:
        /*002c*/ 	.word	0x00000000
        /*0030*/ 	.short	0x0000
        /*0032*/ 	.short	0x0000
        /*0034*/ 	.byte	0x00, 0xf0, 0x11, 0x00


	//----- nvinfo : EIATTR_SPARSE_MMA_MASK
	.align		4
.L_3195:
        /*0038*/ 	.byte	0x03, 0x50
        /*003a*/ 	.short	0x0000


	//----- nvinfo : EIATTR_MAXREG_COUNT
	.align		4
        /*003c*/ 	.byte	0x03, 0x1b
        /*003e*/ 	.short	0x00ff


	//----- nvinfo : EIATTR_MERCURY_ISA_VERSION
	.align		4
        /*0040*/ 	.byte	0x03, 0x5f
        /*0042*/ 	.short	0x0101


	//----- nvinfo : EIATTR_VRC_CTA_INIT_COUNT
	.align		4
        /*0044*/ 	.byte	0x02, 0x4a
	.zero		1
	.zero		1


	//----- nvinfo : EIATTR_EXIT_INSTR_OFFSETS
	.align		4
        /*0048*/ 	.byte	0x04, 0x1c
        /*004a*/ 	.short	(.L_3197 - .L_3196)


	//   ....[0]....
.L_3196:
        /*004c*/ 	.word	0x00002380


	//   ....[1]....
        /*0050*/ 	.word	0x000023d0


	//   ....[2]....
        /*0054*/ 	.word	0x00004000


	//----- nvinfo : EIATTR_MAX_THREADS
	.align		4
.L_3197:
        /*0058*/ 	.byte	0x04, 0x05
        /*005a*/ 	.short	(.L_3199 - .L_3198)
.L_3198:
        /*005c*/ 	.word	0x00000080
        /*0060*/ 	.word	0x00000001
        /*0064*/ 	.word	0x00000001


	//----- nvinfo : EIATTR_CRS_STACK_SIZE
	.align		4
.L_3199:
        /*0068*/ 	.byte	0x04, 0x1e
        /*006a*/ 	.short	(.L_3201 - .L_3200)
.L_3200:
        /*006c*/ 	.word	0x00000000


	//----- nvinfo : EIATTR_CBANK_PARAM_SIZE
	.align		4
.L_3201:
        /*0070*/ 	.byte	0x03, 0x19
        /*0072*/ 	.short	0x0028


	//----- nvinfo : EIATTR_PARAM_CBANK
	.align		4
        /*0074*/ 	.byte	0x04, 0x0a
        /*0076*/ 	.short	(.L_3203 - .L_3202)
	.align		4
.L_3202:
        /*0078*/ 	.word	index@(.nv.constant0._ZN2at6native29vectorized_elementwise_kernelILi4ENS0_13AUnaryFunctorIdddZZZNS0_15binary_internal21div_trunc_kernel_cudaERNS_18TensorIteratorBaseEENKUlvE1_clEvENKUlvE_clEvEUlddE_EESt5arrayIPcLm2EEEEviT0_T1_)
        /*007c*/ 	.short	0x0380
        /*007e*/ 	.short	0x0028


	//----- nvinfo : EIATTR_SW_WAR
	.align		4
.L_3203:
        /*0080*/ 	.byte	0x04, 0x36
        /*0082*/ 	.short	(.L_3205 - .L_3204)
.L_3204:
        /*0084*/ 	.word	0x00000008
.L_3205:


//--------------------- .nv.info._ZN2at6native29vectorized_elementwise_kernelILi8ENS0_13AUnaryFunctorIdddZZZNS0_15binary_internal21div_trunc_kernel_cudaERNS_18TensorIteratorBaseEENKUlvE1_clEvENKUlvE_clEvEUlddE_EESt5arrayIPcLm2EEEEviT0_T1_ --------------------------
	.section	.nv.info._ZN2at6native29vectorized_elementwise_kernelILi8ENS0_13AUnaryFunctorIdddZZZNS0_15binary_internal21div_trunc_kernel_cudaERNS_18TensorIteratorBaseEENKUlvE1_clEvENKUlvE_clEvEUlddE_EESt5arrayIPcLm2EEEEviT0_T1_,"",@"SHT_CUDA_INFO"
	.sectionflags	@""
	.align	4


	//----- nvinfo : EIATTR_CUDA_API_VERSION
	.align		4
        /*0000*/ 	.byte	0x04, 0x37
        /*0002*/ 	.short	(.L_3207 - .L_3206)
.L_3206:
        /*0004*/ 	.word	0x00000082


	//----- nvinfo : EIATTR_KPARAM_INFO
	.align		4
.L_3207:
        /*0008*/ 	.byte	0x04, 0x17
        /*000a*/ 	.short	(.L_3209 - .L_3208)
.L_3208:
        /*000c*/ 	.word	0x00000000
        /*0010*/ 	.short	0x0002
        /*0012*/ 	.short	0x0018
        /*0014*/ 	.byte	0x00, 0xf0, 0x41, 0x00


	//----- nvinfo : EIATTR_KPARAM_INFO
	.align		4
.L_3209:
        /*0018*/ 	.byte	0x04, 0x17
        /*001a*/ 	.short	(.L_3211 - .L_3210)
.L_3210:
        /*001c*/ 	.word	0x00000000
        /*0020*/ 	.short	0x0001
        /*0022*/ 	.short	0x0008
        /*0024*/ 	.byte	0x00, 0xf0, 0x41, 0x00


	//----- nvinfo : EIATTR_KPARAM_INFO
	.align		4
.L_3211:
        /*0028*/ 	.byte	0x04, 0x17
        /*002a*/ 	.short	(.L_3213 - .L_3212)
.L_3212:
        /*002c*/ 	.word	0x00000000
        /*0030*/ 	.short	0x0000
        /*0032*/ 	.short	0x0000
        /*0034*/ 	.byte	0x00, 0xf0, 0x11, 0x00


	//----- nvinfo : EIATTR_SPARSE_MMA_MASK
	.align		4
.L_3213:
        /*0038*/ 	.byte	0x03, 0x50
        /*003a*/ 	.short	0x0000


	//----- nvinfo : EIATTR_MAXREG_COUNT
	.align		4
        /*003c*/ 	.byte	0x03, 0x1b
        /*003e*/ 	.short	0x00ff


	//----- nvinfo : EIATTR_MERCURY_ISA_VERSION
	.align		4
        /*0040*/ 	.byte	0x03, 0x5f
        /*0042*/ 	.short	0x0101


	//----- nvinfo : EIATTR_VRC_CTA_INIT_COUNT
	.align		4
        /*0044*/ 	.byte	0x02, 0x4a
	.zero		1
	.zero		1


	//----- nvinfo : EIATTR_EXIT_INSTR_OFFSETS
	.align		4
        /*0048*/ 	.byte	0x04, 0x1c
        /*004a*/ 	.short	(.L_3215 - .L_3214)


	//   ....[0]....
.L_3214:
        /*004c*/ 	.word	0x00000010


	//----- nvinfo : EIATTR_MAX_THREADS
	.align		4
.L_3215:
        /*0050*/ 	.byte	0x04, 0x05
        /*0052*/ 	.short	(.L_3217 - .L_3216)
.L_3216:
        /*0054*/ 	.word	0x00000080
        /*0058*/ 	.word	0x00000001
        /*005c*/ 	.word	0x00000001


	//----- nvinfo : EIATTR_CBANK_PARAM_SIZE
	.align		4
.L_3217:
        /*0060*/ 	.byte	0x03, 0x19
        /*0062*/ 	.short	0x0028


	//----- nvinfo : EIATTR_PARAM_CBANK
	.align		4
        /*0064*/ 	.byte	0x04, 0x0a
        /*0066*/ 	.short	(.L_3219 - .L_3218)
	.align		4
.L_3218:
        /*0068*/ 	.word	index@(.nv.constant0._ZN2at6native29vectorized_elementwise_kernelILi8ENS0_13AUnaryFunctorIdddZZZNS0_15binary_internal21div_trunc_kernel_cudaERNS_18TensorIteratorBaseEENKUlvE1_clEvENKUlvE_clEvEUlddE_EESt5arrayIPcLm2EEEEviT0_T1_)
        /*006c*/ 	.short	0x0380
        /*006e*/ 	.short	0x0028


	//----- nvinfo : EIATTR_SW_WAR
	.align		4
.L_3219:
        /*0070*/ 	.byte	0x04, 0x36
        /*0072*/ 	.short	(.L_3221 - .L_3220)
.L_3220:
        /*0074*/ 	.word	0x00000008
.L_3221:


//--------------------- .nv.info._ZN2at6native18elementwise_kernelILi128ELi4EZNS0_15gpu_kernel_implIZZZNS0_15binary_internal21div_trunc_kernel_cudaERNS_18TensorIteratorBaseEENKUlvE0_clEvENKUlvE2_clEvEUlN3c108BFloat16EE_EEvS5_RKT_EUliE_EEviT1_ --------------------------
	.section	.nv.info._ZN2at6native18elementwise_kernelILi128ELi4EZNS0_15gpu_kernel_implIZZZNS0_15binary_internal21div_trunc_kernel_cudaERNS_18TensorIteratorBaseEENKUlvE0_clEvENKUlvE2_clEvEUlN3c108BFloat16EE_EEvS5_RKT_EUliE_EEviT1_,"",@"SHT_CUDA_INFO"
	.sectionflags	@""
	.align	4


	//----- nvinfo : EIATTR_CUDA_API_VERSION
	.align		4
        /*0000*/ 	.byte	0x04, 0x37
        /*0002*/ 	.short	(.L_3223 - .L_3222)
.L_3222:
        /*0004*/ 	.word	0x00000082


	//----- nvinfo : EIATTR_KPARAM_INFO
	.align		4
.L_3223:
        /*0008*/ 	.byte	0x04, 0x17
        /*000a*/ 	.short	(.L_3225 - .L_3224)
.L_3224:
        /*000c*/ 	.word	0x00000000
        /*0010*/ 	.short	0x0001
        /*0012*/ 	.short	0x0008
        /*0014*/ 	.byte	0x00, 0xf0, 0xa1, 0x08


	//----- nvinfo : EIATTR_KPARAM_INFO
	.align		4
.L_3225:
        /*0018*/ 	.byte	0x04, 0x17
        /*001a*/ 	.short	(.L_3227 - .L_3226)
.L_3226:
        /*001c*/ 	.word	0x00000000
        /*0020*/ 	.short	0x0000
        /*0022*/ 	.short	0x0000
        /*0024*/ 	.byte	0x00, 0xf0, 0x11, 0x00


	//----- nvinfo : EIATTR_SPARSE_MMA_MASK
	.align		4
.L_3227:
        /*0028*/ 	.byte	0x03, 0x50
        /*002a*/ 	.short	0x0000


	//----- nvinfo : EIATTR_MAXREG_COUNT
	.align		4
        /*002c*/ 	.byte	0x03, 0x1b
        /*002e*/ 	.short	0x0080


	//----- nvinfo : EIATTR_EXTERNS
	.align		4
        /*0030*/ 	.byte	0x04, 0x0f
        /*0032*/ 	.short	(.L_3229 - .L_3228)


	//   ....[0]....
	.align		4
.L_3228:
        /*0034*/ 	.word	index@(__assertfail)


	//----- nvinfo : EIATTR_MERCURY_ISA_VERSION
	.align		4
.L_3229:
        /*0038*/ 	.byte	0x03, 0x5f
        /*003a*/ 	.short	0x0101


	//----- nvinfo : EIATTR_VRC_CTA_INIT_COUNT
	.align		4
        /*003c*/ 	.byte	0x02, 0x4a
	.zero		1
	.zero		1


	//----- nvinfo : EIATTR_SYSCALL_OFFSETS
	.align		4
        /*0040*/ 	.byte	0x04, 0x46
        /*0042*/ 	.short	(.L_3231 - .L_3230)


	//   ....[0]....
.L_3230:
        /*0044*/ 	.word	0x00002290


	//   ....[1]....
        /*0048*/ 	.word	0x000031c0


	//   ....[2]....
        /*004c*/ 	.word	0x000055f0


	//   ....[3]....
        /*0050*/ 	.word	0x00006370


	//   ....[4]....
        /*0054*/ 	.word	0x00008890


	//   ....[5]....
        /*0058*/ 	.word	0x00009610


	//   ....[6]....
        /*005c*/ 	.word	0x0000bb40


	//   ....[7]....
        /*0060*/ 	.word	0x0000c890


	//----- nvinfo : EIATTR_EXIT_INSTR_OFFSETS
	.align		4
.L_3231:
        /*0064*/ 	.byte	0x04, 0x1c
        /*0066*/ 	.short	(.L_3233 - .L_3232)


	//   ....[0]....
.L_3232:
        /*0068*/ 	.word	0x000098d0


	//   ....[1]....
        /*006c*/ 	.word	0x0000bd10


	//   ....[2]....
        /*0070*/ 	.word	0x0000bd50


	//   ....[3]....
        /*0074*/ 	.word	0x0000bdf0


	//   ....[4]....
        /*0078*/ 	.word	0x0000be30


	//   ....[5]....
        /*007c*/ 	.word	0x0000be70


	//   ....[6]....
        /*0080*/ 	.word	0x0000bf00


	//   ....[7]....
        /*0084*/ 	.word	0x0000bf40


	//   ....[8]....
        /*0088*/ 	.word	0x0000bfe0


	//   ....[9]....
        /*008c*/ 	.word	0x0000c030


	//   ....[10]....
        /*0090*/ 	.word	0x0000c080


	//   ....[11]....
        /*0094*/ 	.word	0x0000c160


	//   ....[12]....
        /*0098*/ 	.word	0x0000c2d0


	//   ....[13]....
        /*009c*/ 	.word	0x0000c440


	//   ....[14]....
        /*00a0*/ 	.word	0x0000c5a0


	//   ....[15]....
        /*00a4*/ 	.word	0x0000c5e0


	//   ....[16]....
        /*00a8*/ 	.word	0x0000c620


	//   ....[17]....
        /*00ac*/ 	.word	0x0000c6d0


	//   ....[18]....
        /*00b0*/ 	.word	0x0000c730


	//   ....[19]....
        /*00b4*/ 	.word	0x0000c8a0


	//   ....[20]....
        /*00b8*/ 	.word	0x0000c9b0


	//   ....[21]....
        /*00bc*/ 	.word	0x0000caf0


	//   ....[22]....
        /*00c0*/ 	.word	0x0000cb10


	//----- nvinfo : EIATTR_MAX_THREADS
	.align		4
.L_3233:
        /*00c4*/ 	.byte	0x04, 0x05
        /*00c6*/ 	.short	(.L_3235 - .L_3234)
.L_3234:
        /*00c8*/ 	.word	0x00000080
        /*00cc*/ 	.word	0x00000001
        /*00d0*/ 	.word	0x00000001


	//----- nvinfo : EIATTR_CRS_STACK_SIZE
	.align		4
.L_3235:
        /*00d4*/ 	.byte	0x04, 0x1e
        /*00d6*/ 	.short	(.L_3237 - .L_3236)
.L_3236:
        /*00d8*/ 	.word	0x00000000


	//----- nvinfo : EIATTR_CBANK_PARAM_SIZE
	.align		4
.L_3237:
        /*00dc*/ 	.byte	0x03, 0x19
        /*00de*/ 	.short	0x0230


	//----- nvinfo : EIATTR_PARAM_CBANK
	.align		4
        /*00e0*/ 	.byte	0x04, 0x0a
        /*00e2*/ 	.short	(.L_3239 - .L_3238)
	.align		4
.L_3238:
        /*00e4*/ 	.word	index@(.nv.constant0._ZN2at6native18elementwise_kernelILi128ELi4EZNS0_15gpu_kernel_implIZZZNS0_15binary_internal21div_trunc_kernel_cudaERNS_18TensorIteratorBaseEENKUlvE0_clEvENKUlvE2_clEvEUlN3c108BFloat16EE_EEvS5_RKT_EUliE_EEviT1_)
        /*00e8*/ 	.short	0x0380
        /*00ea*/ 	.short	0x0230


	//----- nvinfo : EIATTR_SW_WAR
	.align		4
.L_3239:
        /*00ec*/ 	.byte	0x04, 0x36
        /*00ee*/ 	.short	(.L_3241 - .L_3240)
.L_3240:
        /*00f0*/ 	.word	0x00000008
.L_3241:


//--------------------- .nv.info._ZN2at6native27unrolled_elementwise_kernelIZZZNS0_15binary_internal21div_trunc_kernel_cudaERNS_18TensorIteratorBaseEENKUlvE0_clEvENKUlvE2_clEvEUlN3c108BFloat16EE_St5arrayIPcLm2EELi4E23TrivialOffsetCalculatorILi1EjESE_NS0_6memory12LoadWithCastILi1EEENSF_13StoreWithCastILi1EEEEEviT_T0_T2_T3_T4_T5_ --------------------------
	.section	.nv.info._ZN2at6native27unrolled_elementwise_kernelIZZZNS0_15binary_internal21div_trunc_kernel_cudaERNS_18TensorIteratorBaseEENKUlvE0_clEvENKUlvE2_clEvEUlN3c108BFloat16EE_St5arrayIPcLm2EELi4E23TrivialOffsetCalculatorILi1EjESE_NS0_6memory12LoadWithCastILi1EEENSF_13StoreWithCastILi1EEEEEviT_T0_T2_T3_T4_T5_,"",@"SHT_CUDA_INFO"
	.sectionflags	@""
	.align	4


	//----- nvinfo : EIATTR_CUDA_API_VERSION
	.align		4
        /*0000*/ 	.byte	0x04, 0x37
        /*0002*/ 	.short	(.L_3243 - .L_3242)
.L_3242:
        /*0004*/ 	.word	0x00000082


	//----- nvinfo : EIATTR_KPARAM_INFO
	.align		4
.L_3243:
        /*0008*/ 	.byte	0x04, 0x17
        /*000a*/ 	.short	(.L_3245 - .L_3244)
.L_3244:
        /*000c*/ 	.word	0x00000000
        /*0010*/ 	.short	0x0006
        /*0012*/ 	.short	0x0034
        /*0014*/ 	.byte	0x00, 0xf0, 0x21, 0x00


	//----- nvinfo : EIATTR_KPARAM_INFO
	.align		4
.L_3245:
        /*0018*/ 	.byte	0x04, 0x17
        /*001a*/ 	.short	(.L_3247 - .L_3246)
.L_3246:
        /*001c*/ 	.word	0x00000000
        /*0020*/ 	.short	0x0005
        /*0022*/ 	.short	0x002c
        /*0024*/ 	.byte	0x00, 0xf0, 0x21, 0x00


	//----- nvinfo : EIATTR_KPARAM_INFO
	.align		4
.L_3247:
        /*0028*/ 	.byte	0x04, 0x17
        /*002a*/ 	.short	(.L_3249 - .L_3248)
.L_3248:
        /*002c*/ 	.word	0x00000000
        /*0030*/ 	.short	0x0004
        /*0032*/ 	.short	0x0029
        /*0034*/ 	.byte	0x00, 0xf0, 0x05, 0x00


	//----- nvinfo : EIATTR_KPARAM_INFO
	.align		4
.L_3249:
        /*0038*/ 	.byte	0x04, 0x17
        /*003a*/ 	.short	(.L_3251 - .L_3250)
.L_3250:
        /*003c*/ 	.word	0x00000000
        /*0040*/ 	.short	0x0003
        /*0042*/ 	.short	0x0028
        /*0044*/ 	.byte	0x00, 0xf0, 0x05, 0x00


	//----- nvinfo : EIATTR_KPARAM_INFO
	.align		4
.L_3251:
        /*0048*/ 	.byte	0x04, 0x17
        /*004a*/ 	.short	(.L_3253 - .L_3252)
.L_3252:
        /*004c*/ 	.word	0x00000000
        /*0050*/ 	.short	0x0002
        /*0052*/ 	.short	0x0018
        /*0054*/ 	.byte	0x00, 0xf0, 0x41, 0x00


	//----- nvinfo : EIATTR_KPARAM_INFO
	.align		4
.L_3253:
        /*0058*/ 	.byte	0x04, 0x17
        /*005a*/ 	.short	(.L_3255 - .L_3254)
.L_3254:
        /*005c*/ 	.word	0x00000000
        /*0060*/ 	.short	0x0001
        /*0062*/ 	.short	0x0008
        /*0064*/ 	.byte	0x00, 0xf0, 0x41, 0x00


	//----- nvinfo : EIATTR_KPARAM_INFO
	.align		4
.L_3255:
        /*0068*/ 	.byte	0x04, 0x17
        /*006a*/ 	.short	(.L_3257 - .L_3256)
.L_3256:
        /*006c*/ 	.word	0x00000000
        /*0070*/ 	.short	0x0000
        /*0072*/ 	.short	0x0000
        /*0074*/ 	.byte	0x00, 0xf0, 0x11, 0x00


	//----- nvinfo : EIATTR_SPARSE_MMA_MASK
	.align		4
.L_3257:
        /*0078*/ 	.byte	0x03, 0x50
        /*007a*/ 	.short	0x0000


	//----- nvinfo : EIATTR_MAXREG_COUNT
	.align		4
        /*007c*/ 	.byte	0x03, 0x1b
        /*007e*/ 	.short	0x00ff


	//----- nvinfo : EIATTR_EXTERNS
	.align		4
        /*0080*/ 	.byte	0x04, 0x0f
        /*0082*/ 	.short	(.L_3259 - .L_3258)


	//   ....[0]....
	.align		4
.L_3258:
        /*0084*/ 	.word	index@(__assertfail)


	//----- nvinfo : EIATTR_MERCURY_ISA_VERSION
	.align		4
.L_3259:
        /*0088*/ 	.byte	0x03, 0x5f
        /*008a*/ 	.short	0x0101


	//----- nvinfo : EIATTR_VRC_CTA_INIT_COUNT
	.align		4
        /*008c*/ 	.byte	0x02, 0x4a
	.zero		1
	.zero		1


	//----- nvinfo : EIATTR_SYSCALL_OFFSETS
	.align		4
        /*0090*/ 	.byte	0x04, 0x46
        /*0092*/ 	.short	(.L_3261 - .L_3260)


	//   ....[0]....
.L_3260:
        /*0094*/ 	.word	0x00001080


	//   ....[1]....
        /*0098*/ 	.word	0x000022e0


	//   ....[2]....
        /*009c*/ 	.word	0x00003480


	//   ....[3]....
        /*00a0*/ 	.word	0x00004530


	//   ....[4]....
        /*00a4*/ 	.word	0x000056b0


	//   ....[5]....
        /*00a8*/ 	.word	0x00006590


	//   ....[6]....
        /*00ac*/ 	.word	0x00007510


	//   ....[7]....
        /*00b0*/ 	.word	0x00008490


	//----- nvinfo : EIATTR_EXIT_INSTR_OFFSETS
	.align		4
.L_3261:
        /*00b4*/ 	.byte	0x04, 0x1c
        /*00b6*/ 	.short	(.L_3263 - .L_3262)


	//   ....[0]....
.L_3262:
        /*00b8*/ 	.word	0x000077c0


	//   ....[1]....
        /*00bc*/ 	.word	0x00007910


	//   ....[2]....
        /*00c0*/ 	.word	0x00007950


	//   ....[3]....
        /*00c4*/ 	.word	0x000079f0


	//   ....[4]....
        /*00c8*/ 	.word	0x00007a30


	//   ....[5]....
        /*00cc*/ 	.word	0x00007a70


	//   ....[6]....
        /*00d0*/ 	.word	0x00007b00


	//   ....[7]....
        /*00d4*/ 	.word	0x00007b40


	//   ....[8]....
        /*00d8*/ 	.word	0x00007be0


	//   ....[9]....
        /*00dc*/ 	.word	0x00007c30


	//   ....[10]....
        /*00e0*/ 	.word	0x00007c80


	//   ....[11]....
        /*00e4*/ 	.word	0x00007d60


	//   ....[12]....
        /*00e8*/ 	.word	0x00007ed0


	//   ....[13]....
        /*00ec*/ 	.word	0x00008040


	//   ....[14]....
        /*00f0*/ 	.word	0x000081a0


	//   ....[15]....
        /*00f4*/ 	.word	0x000081e0


	//   ....[16]....
        /*00f8*/ 	.word	0x00008220


	//   ....[17]....
        /*00fc*/ 	.word	0x000082d0


	//   ....[18]....
        /*0100*/ 	.word	0x00008330


	//   ....[19]....
        /*0104*/ 	.word	0x000084a0


	//   ....[20]....
        /*0108*/ 	.word	0x000085b0


	//   ....[21]....
        /*010c*/ 	.word	0x000086f0


	//   ....[22]....
        /*0110*/ 	.word	0x00008710


	//----- nvinfo : EIATTR_MAX_THREADS
	.align		4
.L_3263:
        /*0114*/ 	.byte	0x04, 0x05
        /*0116*/ 	.short	(.L_3265 - .L_3264)
.L_3264:
        /*0118*/ 	.word	0x00000080
        /*011c*/ 	.word	0x00000001
        /*0120*/ 	.word	0x00000001


	//----- nvinfo : EIATTR_CRS_STACK_SIZE
	.align		4
.L_3265:
        /*0124*/ 	.byte	0x04, 0x1e
        /*0126*/ 	.short	(.L_3267 - .L_3266)
.L_3266:
        /*0128*/ 	.word	0x00000000


	//----- nvinfo : EIATTR_CBANK_PARAM_SIZE
	.align		4
.L_3267:
        /*012c*/ 	.byte	0x03, 0x19
        /*012e*/ 	.short	0x003c


	//----- nvinfo : EIATTR_PARAM_CBANK
	.align		4
        /*0130*/ 	.byte	0x04, 0x0a
        /*0132*/ 	.short	(.L_3269 - .L_3268)
	.align		4
.L_3268:
        /*0134*/ 	.word	index@(.nv.constant0._ZN2at6native27unrolled_elementwise_kernelIZZZNS0_15binary_internal21div_trunc_kernel_cudaERNS_18TensorIteratorBaseEENKUlvE0_clEvENKUlvE2_clEvEUlN3c108BFloat16EE_St5arrayIPcLm2EELi4E23TrivialOffsetCalculatorILi1EjESE_NS0_6memory12LoadWithCastILi1EEENSF_13StoreWithCastILi1EEEEEviT_T0_T2_T3_T4_T5_)
        /*0138*/ 	.short	0x0380
        /*013a*/ 	.short	0x003c


	//----- nvinfo : EIATTR_SW_WAR
	.align		4
.L_3269:
        /*013c*/ 	.byte	0x04, 0x36
        /*013e*/ 	.short	(.L_3271 - .L_3270)
.L_3270:
        /*0140*/ 	.word	0x00000008
.L_3271:


//--------------------- .nv.info._ZN2at6native18elementwise_kernelILi128ELi4EZNS0_22gpu_kernel_impl_nocastIZZZNS0_15binary_internal21div_trunc_kernel_cudaERNS_18TensorIteratorBaseEENKUlvE0_clEvENKUlvE2_clEvEUlN3c108BFloat16EE_EEvS5_RKT_EUliE_EEviT1_ --------------------------
	.section	.nv.info._ZN2at6native18elementwise_kernelILi128ELi4EZNS0_22gpu_kernel_impl_nocastIZZZNS0_15binary_internal21div_trunc_kernel_cudaERNS_18TensorIteratorBaseEENKUlvE0_clEvENKUlvE2_clEvEUlN3c108BFloat16EE_EEvS5_RKT_EUliE_EEviT1_,"",@"SHT_CUDA_INFO"
	.sectionflags	@""
	.align	4


	//----- nvinfo : EIATTR_CUDA_API_VERSION
	.align		4
        /*0000*/ 	.byte	0x04, 0x37
        /*0002*/ 	.short	(.L_3273 - .L_3272)
.L_3272:
        /*0004*/ 	.word	0x00000082


	//----- nvinfo : EIATTR_KPARAM_INFO
	.align		4
.L_3273:
        /*0008*/ 	.byte	0x04, 0x17
        /*000a*/ 	.short	(.L_3275 - .L_3274)
.L_3274:
        /*000c*/ 	.word	0x00000000
        /*0010*/ 	.short	0x0001
        /*0012*/ 	.short	0x0008
        /*0014*/ 	.byte	0x00, 0xf0, 0x81, 0x08


	//----- nvinfo : EIATTR_KPARAM_INFO
	.align		4
.L_3275:
        /*0018*/ 	.byte	0x04, 0x17
        /*001a*/ 	.short	(.L_3277 - .L_3276)
.L_3276:
        /*001c*/ 	.word	0x00000000
        /*0020*/ 	.short	0x0000
        /*0022*/ 	.short	0x0000
        /*0024*/ 	.byte	0x00, 0xf0, 0x11, 0x00


	//----- nvinfo : EIATTR_SPARSE_MMA_MASK
	.align		4
.L_3277:
        /*0028*/ 	.byte	0x03, 0x50
        /*002a*/ 	.short	0x0000


	//----- nvinfo : EIATTR_MAXREG_COUNT
	.align		4
        /*002c*/ 	.byte	0x03, 0x1b
        /*002e*/ 	.short	0x0080


	//----- nvinfo : EIATTR_MERCURY_ISA_VERSION
	.align		4
        /*0030*/ 	.byte	0x03, 0x5f
        /*0032*/ 	.short	0x0101


	//----- nvinfo : EIATTR_VRC_CTA_INIT_COUNT
	.align		4
        /*0034*/ 	.byte	0x02, 0x4a
	.zero		1
	.zero		1


	//----- nvinfo : EIATTR_EXIT_INSTR_OFFSETS
	.align		4
        /*0038*/ 	.byte	0x04, 0x1c
        /*003a*/ 	.short	(.L_3279 - .L_3278)


	//   ....[0]....
.L_3278:
        /*003c*/ 	.word	0x00000360


	//   ....[1]....
        /*0040*/ 	.word	0x00000400


	//   ....[2]....
        /*0044*/ 	.word	0x00003f80


	//   ....[3]....
        /*0048*/ 	.word	0x000052f0


	//----- nvinfo : EIATTR_MAX_THREADS
	.align		4
.L_3279:
        /*004c*/ 	.byte	0x04, 0x05
        /*004e*/ 	.short	(.L_3281 - .L_3280)
.L_3280:
        /*0050*/ 	.word	0x00000080
        /*0054*/ 	.word	0x00000001
        /*0058*/ 	.word	0x00000001


	//----- nvinfo : EIATTR_CRS_STACK_SIZE
	.align		4
.L_3281:
        /*005c*/ 	.byte	0x04, 0x1e
        /*005e*/ 	.short	(.L_3283 - .L_3282)
.L_3282:
        /*0060*/ 	.word	0x00000000


	//----- nvinfo : EIATTR_CBANK_PARAM_SIZE
	.align		4
.L_3283:
        /*0064*/ 	.byte	0x03, 0x19
        /*0066*/ 	.short	0x0228


	//----- nvinfo : EIATTR_PARAM_CBANK
	.align		4
        /*0068*/ 	.byte	0x04, 0x0a
        /*006a*/ 	.short	(.L_3285 - .L_3284)
	.align		4
.L_3284:
        /*006c*/ 	.word	index@(.nv.constant0._ZN2at6native18elementwise_kernelILi128ELi4EZNS0_22gpu_kernel_impl_nocastIZZZNS0_15binary_internal21div_trunc_kernel_cudaERNS_18TensorIteratorBaseEENKUlvE0_clEvENKUlvE2_clEvEUlN3c108BFloat16EE_EEvS5_RKT_EUliE_EEviT1_)
        /*0070*/ 	.short	0x0380
        /*0072*/ 	.short	0x0228


	//----- nvinfo : EIATTR_SW_WAR
	.align		4
.L_3285:
        /*0074*/ 	.byte	0x04, 0x36
        /*0076*/ 	.short	(.L_3287 - .L_3286)
.L_3286:
        /*0078*/ 	.word	0x00000008
.L_3287:


//--------------------- .nv.info._ZN2at6native27unrolled_elementwise_kernelIZZZNS0_15binary_internal21div_trunc_kernel_cudaERNS_18TensorIteratorBaseEENKUlvE0_clEvENKUlvE2_clEvEUlN3c108BFloat16EE_St5arrayIPcLm2EELi4E23TrivialOffsetCalculatorILi1EjESE_NS0_6memory15LoadWithoutCastENSF_16StoreWithoutCastEEEviT_T0_T2_T3_T4_T5_ --------------------------
	.section	.nv.info._ZN2at6native27unrolled_elementwise_kernelIZZZNS0_15binary_internal21div_trunc_kernel_cudaERNS_18TensorIteratorBaseEENKUlvE0_clEvENKUlvE2_clEvEUlN3c108BFloat16EE_St5arrayIPcLm2EELi4E23TrivialOffsetCalculatorILi1EjESE_NS0_6memory15LoadWithoutCastENSF_16StoreWithoutCastEEEviT_T0_T2_T3_T4_T5_,"",@"SHT_CUDA_INFO"
	.sectionflags	@""
	.align	4


	//----- nvinfo : EIATTR_CUDA_API_VERSION
	.align		4
        /*0000*/ 	.byte	0x04, 0x37
        /*0002*/ 	.short	(.L_3289 - .L_3288)
.L_3288:
        /*0004*/ 	.word	0x00000082


	//----- nvinfo : EIATTR_KPARAM_INFO
	.align		4
.L_3289:
        /*0008*/ 	.byte	0x04, 0x17
        /*000a*/ 	.short	(.L_3291 - .L_3290)
.L_3290:
        /*000c*/ 	.word	0x00000000
        /*0010*/ 	.short	0x0006
        /*0012*/ 	.short	0x002b
        /*0014*/ 	.byte	0x00, 0xf0, 0x05, 0x00


	//----- nvinfo : EIATTR_KPARAM_INFO
	.align		4
.L_3291:
        /*0018*/ 	.byte	0x04, 0x17
        /*001a*/ 	.short	(.L_3293 - .L_3292)
.L_3292:
        /*001c*/ 	.word	0x00000000
        /*0020*/ 	.short	0x0005
        /*0022*/ 	.short	0x002a
        /*0024*/ 	.byte	0x00, 0xf0, 0x05, 0x00


	//----- nvinfo : EIATTR_KPARAM_INFO
	.align		4
.L_3293:
        /*0028*/ 	.byte	0x04, 0x17
        /*002a*/ 	.short	(.L_3295 - .L_3294)
.L_3294:
        /*002c*/ 	.word	0x00000000
        /*0030*/ 	.short	0x0004
        /*0032*/ 	.short	0x0029
        /*0034*/ 	.byte	0x00, 0xf0, 0x05, 0x00


	//----- nvinfo : EIATTR_KPARAM_INFO
	.align		4
.L_3295:
        /*0038*/ 	.byte	0x04, 0x17
        /*003a*/ 	.short	(.L_3297 - .L_3296)
.L_3296:
        /*003c*/ 	.word	0x00000000
        /*0040*/ 	.short	0x0003
        /*0042*/ 	.short	0x0028
        /*0044*/ 	.byte	0x00, 0xf0, 0x05, 0x00


	//----- nvinfo : EIATTR_KPARAM_INFO
	.align		4
.L_3297:
        /*0048*/ 	.byte	0x04, 0x17
        /*004a*/ 	.short	(.L_3299 - .L_3298)
.L_3298:
        /*004c*/ 	.word	0x00000000
        /*0050*/ 	.short	0x0002
        /*0052*/ 	.short	0x0018
        /*0054*/ 	.byte	0x00, 0xf0, 0x41, 0x00


	//----- nvinfo : EIATTR_KPARAM_INFO
	.align		4
.L_3299:
        /*0058*/ 	.byte	0x04, 0x17
        /*005a*/ 	.short	(.L_3301 - .L_3300)
.L_3300:
        /*005c*/ 	.word	0x00000000
        /*0060*/ 	.short	0x0001
        /*0062*/ 	.short	0x0008
        /*0064*/ 	.byte	0x00, 0xf0, 0x41, 0x00


	//----- nvinfo : EIATTR_KPARAM_INFO
	.align		4
.L_3301:
        /*0068*/ 	.byte	0x04, 0x17
        /*006a*/ 	.short	(.L_3303 - .L_3302)
.L_3302:
        /*006c*/ 	.word	0x00000000
        /*0070*/ 	.short	0x0000
        /*0072*/ 	.short	0x0000
        /*0074*/ 	.byte	0x00, 0xf0, 0x11, 0x00


	//----- nvinfo : EIATTR_SPARSE_MMA_MASK
	.align		4
.L_3303:
        /*0078*/ 	.byte	0x03, 0x50
        /*007a*/ 	.short	0x0000


	//----- nvinfo : EIATTR_MAXREG_COUNT
	.align		4
        /*007c*/ 	.byte	0x03, 0x1b
        /*007e*/ 	.short	0x00ff


	//----- nvinfo : EIATTR_MERCURY_ISA_VERSION
	.align		4
        /*0080*/ 	.byte	0x03, 0x5f
        /*0082*/ 	.short	0x0101


	//----- nvinfo : EIATTR_VRC_CTA_INIT_COUNT
	.align		4
        /*0084*/ 	.byte	0x02, 0x4a
	.zero		1
	.zero		1


	//----- nvinfo : EIATTR_EXIT_INSTR_OFFSETS
	.align		4
        /*0088*/ 	.byte	0x04, 0x1c
        /*008a*/ 	.short	(.L_3305 - .L_3304)


	//   ....[0]....
.L_3304:
        /*008c*/ 	.word	0x000004f0


	//   ....[1]....
        /*0090*/ 	.word	0x00000570


	//----- nvinfo : EIATTR_MAX_THREADS
	.align		4
.L_3305:
        /*0094*/ 	.byte	0x04, 0x05
        /*0096*/ 	.short	(.L_3307 - .L_3306)
.L_3306:
        /*0098*/ 	.word	0x00000080
        /*009c*/ 	.word	0x00000001
        /*00a0*/ 	.word	0x00000001


	//----- nvinfo : EIATTR_CRS_STACK_SIZE
	.align		4
.L_3307:
        /*00a4*/ 	.byte	0x04, 0x1e
        /*00a6*/ 	.short	(.L_3309 - .L_3308)
.L_3308:
        /*00a8*/ 	.word	0x00000000


	//----- nvinfo : EIATTR_CBANK_PARAM_SIZE
	.align		4
.L_3309:
        /*00ac*/ 	.byte	0x03, 0x19
        /*00ae*/ 	.short	0x002c


	//----- nvinfo : EIATTR_PARAM_CBANK
	.align		4
        /*00b0*/ 	.byte	0x04, 0x0a
        /*00b2*/ 	.short	(.L_3311 - .L_3310)
	.align		4
.L_3310:
        /*00b4*/ 	.word	index@(.nv.constant0._ZN2at6native27unrolled_elementwise_kernelIZZZNS0_15binary_internal21div_trunc_kernel_cudaERNS_18TensorIteratorBaseEENKUlvE0_clEvENKUlvE2_clEvEUlN3c108BFloat16EE_St5arrayIPcLm2EELi4E23TrivialOffsetCalculatorILi1EjESE_NS0_6memory15LoadWithoutCastENSF_16StoreWithoutCastEEEviT_T0_T2_T3_T4_T5_)
        /*00b8*/ 	.short	0x0380
        /*00ba*/ 	.short	0x002c


	//----- nvinfo : EIATTR_SW_WAR
	.align		4
.L_3311:
        /*00bc*/ 	.byte	0x04, 0x36
        /*00be*/ 	.short	(.L_3313 - .L_3312)
.L_3312:
        /*00c0*/ 	.word	0x00000008
.L_3313:


//--------------------- .nv.info._ZN2at6native29vectorized_elementwise_kernelILi2EZZZNS0_15binary_internal21div_trunc_kernel_cudaERNS_18TensorIteratorBaseEENKUlvE0_clEvENKUlvE2_clEvEUlN3c108BFloat16EE_St5arrayIPcLm2EEEEviT0_T1_ --------------------------
	.section	.nv.info._ZN2at6native29vectorized_elementwise_kernelILi2EZZZNS0_15binary_internal21div_trunc_kernel_cudaERNS_18TensorIteratorBaseEENKUlvE0_clEvENKUlvE2_clEvEUlN3c108BFloat16EE_St5arrayIPcLm2EEEEviT0_T1_,"",@"SHT_CUDA_INFO"
	.sectionflags	@""
	.align	4


	//----- nvinfo : EIATTR_CUDA_API_VERSION
	.align		4
        /*0000*/ 	.byte	0x04, 0x37
        /*0002*/ 	.short	(.L_3315 - .L_3314)
.L_3314:
        /*0004*/ 	.word	0x00000082


	//----- nvinfo : EIATTR_KPARAM_INFO
	.align		4
.L_3315:
        /*0008*/ 	.byte	0x04, 0x17
        /*000a*/ 	.short	(.L_3317 - .L_3316)
.L_3316:
        /*000c*/ 	.word	0x00000000
        /*0010*/ 	.short	0x0002
        /*0012*/ 	.short	0x0018
        /*0014*/ 	.byte	0x00, 0xf0, 0x41, 0x00


	//----- nvinfo : EIATTR_KPARAM_INFO
	.align		4
.L_3317:
        /*0018*/ 	.byte	0x04, 0x17
        /*001a*/ 	.short	(.L_3319 - .L_3318)
.L_3318:
        /*001c*/ 	.word	0x00000000
        /*0020*/ 	.short	0x0001
        /*0022*/ 	.short	0x0008
        /*0024*/ 	.byte	0x00, 0xf0, 0x41, 0x00


	//----- nvinfo : EIATTR_KPARAM_INFO
	.align		4
.L_3319:
        /*0028*/ 	.byte	0x04, 0x17
        /*002a*/ 	.short	(.L_3321 - .L_3320)
.L_3320:
        /*002c*/ 	.word	0x00000000
        /*0030*/ 	.short	0x0000
        /*0032*/ 	.short	0x0000
        /*0034*/ 	.byte	0x00, 0xf0, 0x11, 0x00


	//----- nvinfo : EIATTR_SPARSE_MMA_MASK
	.align		4
.L_3321:
        /*0038*/ 	.byte	0x03, 0x50
        /*003a*/ 	.short	0x0000


	//----- nvinfo : EIATTR_MAXREG_COUNT
	.align		4
        /*003c*/ 	.byte	0x03, 0x1b
        /*003e*/ 	.short	0x00ff


	//----- nvinfo : EIATTR_MERCURY_ISA_VERSION
	.align		4
        /*0040*/ 	.byte	0x03, 0x5f
        /*0042*/ 	.short	0x0101


	//----- nvinfo : EIATTR_VRC_CTA_INIT_COUNT
	.align		4
        /*0044*/ 	.byte	0x02, 0x4a
	.zero		1
	.zero		1


	//----- nvinfo : EIATTR_EXIT_INSTR_OFFSETS
	.align		4
        /*0048*/ 	.byte	0x04, 0x1c
        /*004a*/ 	.short	(.L_3323 - .L_3322)


	//   ....[0]....
.L_3322:
        /*004c*/ 	.word	0x00000ad0


	//   ....[1]....
        /*0050*/ 	.word	0x00000b20


	//   ....[2]....
        /*0054*/ 	.word	0x00000e30


	//----- nvinfo : EIATTR_MAX_THREADS
	.align		4
.L_3323:
        /*0058*/ 	.byte	0x04, 0x05
        /*005a*/ 	.short	(.L_3325 - .L_3324)
.L_3324:
        /*005c*/ 	.word	0x00000080
        /*0060*/ 	.word	0x00000001
        /*0064*/ 	.word	0x00000001


	//----- nvinfo : EIATTR_CRS_STACK_SIZE
	.align		4
.L_3325:
        /*0068*/ 	.byte	0x04, 0x1e
        /*006a*/ 	.short	(.L_3327 - .L_3326)
.L_3326:
        /*006c*/ 	.word	0x00000000


	//----- nvinfo : EIATTR_CBANK_PARAM_SIZE
	.align		4
.L_3327:
        /*0070*/ 	.byte	0x03, 0x19
        /*0072*/ 	.short	0x0028


	//----- nvinfo : EIATTR_PARAM_CBANK
	.align		4
        /*0074*/ 	.byte	0x04, 0x0a
        /*0076*/ 	.short	(.L_3329 - .L_3328)
	.align		4
.L_3328:
        /*0078*/ 	.word	index@(.nv.constant0._ZN2at6native29vectorized_elementwise_kernelILi2EZZZNS0_15binary_internal21div_trunc_kernel_cudaERNS_18TensorIteratorBaseEENKUlvE0_clEvENKUlvE2_clEvEUlN3c108BFloat16EE_St5arrayIPcLm2EEEEviT0_T1_)
        /*007c*/ 	.short	0x0380
        /*007e*/ 	.short	0x0028


	//----- nvinfo : EIATTR_SW_WAR
	.align		4
.L_3329:
        /*0080*/ 	.byte	0x04, 0x36
        /*0082*/ 	.short	(.L_3331 - .L_3330)
.L_3330:
        /*0084*/ 	.word	0x00000008
.L_3331:


//--------------------- .nv.info._ZN2at6native29vectorized_elementwise_kernelILi4EZZZNS0_15binary_internal21div_trunc_kernel_cudaERNS_18TensorIteratorBaseEENKUlvE0_clEvENKUlvE2_clEvEUlN3c108BFloat16EE_St5arrayIPcLm2EEEEviT0_T1_ --------------------------
	.section	.nv.info._ZN2at6native29vectorized_elementwise_kernelILi4EZZZNS0_15binary_internal21div_trunc_kernel_cudaERNS_18TensorIteratorBaseEENKUlvE0_clEvENKUlvE2_clEvEUlN3c108BFloat16EE_St5arrayIPcLm2EEEEviT0_T1_,"",@"SHT_CUDA_INFO"
	.sectionflags	@""
	.align	4


	//----- nvinfo : EIATTR_CUDA_API_VERSION
	.align		4
        /*0000*/ 	.byte	0x04, 0x37
        /*0002*/ 	.short	(.L_3333 - .L_3332)
.L_3332:
        /*0004*/ 	.word	0x00000082


	//----- nvinfo : EIATTR_KPARAM_INFO
	.align		4
.L_3333:
        /*0008*/ 	.byte	0x04, 0x17
        /*000a*/ 	.short	(.L_3335 - .L_3334)
.L_3334:
        /*000c*/ 	.word	0x00000000
        /*0010*/ 	.short	0x0002
        /*0012*/ 	.short	0x0018
        /*0014*/ 	.byte	0x00, 0xf0, 0x41, 0x00


	//----- nvinfo : EIATTR_KPARAM_INFO
	.align		4
.L_3335:
        /*0018*/ 	.byte	0x04, 0x17
        /*001a*/ 	.short	(.L_3337 - .L_3336)
.L_3336:
        /*001c*/ 	.word	0x00000000
        /*0020*/ 	.short	0x0001
        /*0022*/ 	.short	0x0008
        /*0024*/ 	.byte	0x00, 0xf0, 0x41, 0x00


	//----- nvinfo : EIATTR_KPARAM_INFO
	.align		4
.L_3337:
        /*0028*/ 	.byte	0x04, 0x17
        /*002a*/ 	.short	(.L_3339 - .L_3338)
.L_3338:
        /*002c*/ 	.word	0x00000000
        /*0030*/ 	.short	0x0000
        /*0032*/ 	.short	0x0000
        /*0034*/ 	.byte	0x00, 0xf0, 0x11, 0x00


	//----- nvinfo : EIATTR_SPARSE_MMA_MASK
	.align		4
.L_3339:
        /*0038*/ 	.byte	0x03, 0x50
        /*003a*/ 	.short	0x0000


	//----- nvinfo : EIATTR_MAXREG_COUNT
	.align		4
        /*003c*/ 	.byte	0x03, 0x1b
        /*003e*/ 	.short	0x00ff


	//----- nvinfo : EIATTR_MERCURY_ISA_VERSION
	.align		4
        /*0040*/ 	.byte	0x03, 0x5f
        /*0042*/ 	.short	0x0101


	//----- nvinfo : EIATTR_VRC_CTA_INIT_COUNT
	.align		4
        /*0044*/ 	.byte	0x02, 0x4a
	.zero		1
	.zero		1


	//----- nvinfo : EIATTR_EXIT_INSTR_OFFSETS
	.align		4
        /*0048*/ 	.byte	0x04, 0x1c
        /*004a*/ 	.short	(.L_3341 - .L_3340)


	//   ....[0]....
.L_3340:
        /*004c*/ 	.word	0x00000ad0


	//   ....[1]....
        /*0050*/ 	.word	0x00000b20


	//   ....[2]....
        /*0054*/ 	.word	0x00000df0


	//----- nvinfo : EIATTR_MAX_THREADS
	.align		4
.L_3341:
        /*0058*/ 	.byte	0x04, 0x05
        /*005a*/ 	.short	(.L_3343 - .L_3342)
.L_3342:
        /*005c*/ 	.word	0x00000080
        /*0060*/ 	.word	0x00000001
        /*0064*/ 	.word	0x00000001


	//----- nvinfo : EIATTR_CRS_STACK_SIZE
	.align		4
.L_3343:
        /*0068*/ 	.byte	0x04, 0x1e
        /*006a*/ 	.short	(.L_3345 - .L_3344)
.L_3344:
        /*006c*/ 	.word	0x00000000


	//----- nvinfo : EIATTR_CBANK_PARAM_SIZE
	.align		4
.L_3345:
        /*0070*/ 	.byte	0x03, 0x19
        /*0072*/ 	.short	0x0028


	//----- nvinfo : EIATTR_PARAM_CBANK
	.align		4
        /*0074*/ 	.byte	0x04, 0x0a
        /*0076*/ 	.short	(.L_3347 - .L_3346)
	.align		4
.L_3346:
        /*0078*/ 	.word	index@(.nv.constant0._ZN2at6native29vectorized_elementwise_kernelILi4EZZZNS0_15binary_internal21div_trunc_kernel_cudaERNS_18TensorIteratorBaseEENKUlvE0_clEvENKUlvE2_clEvEUlN3c108BFloat16EE_St5arrayIPcLm2EEEEviT0_T1_)
        /*007c*/ 	.short	0x0380
        /*007e*/ 	.short	0x0028


	//----- nvinfo : EIATTR_SW_WAR
	.align		4
.L_3347:
        /*0080*/ 	.byte	0x04, 0x36
        /*0082*/ 	.short	(.L_3349 - .L_3348)
.L_3348:
        /*0084*/ 	.word	0x00000008
.L_3349:


//--------------------- .nv.info._ZN2at6native29vectorized_elementwise_kernelILi8EZZZNS0_15binary_internal21div_trunc_kernel_cudaERNS_18TensorIteratorBaseEENKUlvE0_clEvENKUlvE2_clEvEUlN3c108BFloat16EE_St5arrayIPcLm2EEEEviT0_T1_ --------------------------
	.section	.nv.info._ZN2at6native29vectorized_elementwise_kernelILi8EZZZNS0_15binary_internal21div_trunc_kernel_cudaERNS_18TensorIteratorBaseEENKUlvE0_clEvENKUlvE2_clEvEUlN3c108BFloat16EE_St5arrayIPcLm2EEEEviT0_T1_,"",@"SHT_CUDA_INFO"
	.sectionflags	@""
	.align	4


	//----- nvinfo : EIATTR_CUDA_API_VERSION
	.align		4
        /*0000*/ 	.byte	0x04, 0x37
        /*0002*/ 	.short	(.L_3351 - .L_3350)
.L_3350:
        /*0004*/ 	.word	0x00000082


	//----- nvinfo : EIATTR_KPARAM_INFO
	.align		4
.L_3351:
        /*0008*/ 	.byte	0x04, 0x17
        /*000a*/ 	.short	(.L_3353 - .L_3352)
.L_3352:
        /*000c*/ 	.word	0x00000000
        /*0010*/ 	.short	0x0002
        /*0012*/ 	.short	0x0018
        /*0014*/ 	.byte	0x00, 0xf0, 0x41, 0x00


	//----- nvinfo : EIATTR_KPARAM_INFO
	.align		4
.L_3353:
        /*0018*/ 	.byte	0x04, 0x17
        /*001a*/ 	.short	(.L_3355 - .L_3354)
.L_3354:
        /*001c*/ 	.word	0x00000000
        /*0020*/ 	.short	0x0001
        /*0022*/ 	.short	0x0008
        /*0024*/ 	.byte	0x00, 0xf0, 0x41, 0x00


	//----- nvinfo : EIATTR_KPARAM_INFO
	.align		4
.L_3355:
        /*0028*/ 	.byte	0x04, 0x17
        /*002a*/ 	.short	(.L_3357 - .L_3356)
.L_3356:
        /*002c*/ 	.word	0x00000000
        /*0030*/ 	.short	0x0000
        /*0032*/ 	.short	0x0000
        /*0034*/ 	.byte	0x00, 0xf0, 0x11, 0x00


	//----- nvinfo : EIATTR_SPARSE_MMA_MASK
	.align		4
.L_3357:
        /*0038*/ 	.byte	0x03, 0x50
        /*003a*/ 	.short	0x0000


	//----- nvinfo : EIATTR_MAXREG_COUNT
	.align		4
        /*003c*/ 	.byte	0x03, 0x1b
        /*003e*/ 	.short	0x00ff


	//----- nvinfo : EIATTR_MERCURY_ISA_VERSION
	.align		4
        /*0040*/ 	.byte	0x03, 0x5f
        /*0042*/ 	.short	0x0101


	//----- nvinfo : EIATTR_VRC_CTA_INIT_COUNT
	.align		4
        /*0044*/ 	.byte	0x02, 0x4a
	.zero		1
	.zero		1


	//----- nvinfo : EIATTR_EXIT_INSTR_OFFSETS
	.align		4
        /*0048*/ 	.byte	0x04, 0x1c
        /*004a*/ 	.short	(.L_3359 - .L_3358)


	//   ....[0]....
.L_3358:
        /*004c*/ 	.word	0x00000010


	//----- nvinfo : EIATTR_MAX_THREADS
	.align		4
.L_3359:
        /*0050*/ 	.byte	0x04, 0x05
        /*0052*/ 	.short	(.L_3361 - .L_3360)
.L_3360:
        /*0054*/ 	.word	0x00000080
        /*0058*/ 	.word	0x00000001
        /*005c*/ 	.word	0x00000001


	//----- nvinfo : EIATTR_CBANK_PARAM_SIZE
	.align		4
.L_3361:
        /*0060*/ 	.byte	0x03, 0x19
        /*0062*/ 	.short	0x0028


	//----- nvinfo : EIATTR_PARAM_CBANK
	.align		4
        /*0064*/ 	.byte	0x04, 0x0a
        /*0066*/ 	.short	(.L_3363 - .L_3362)
	.align		4
.L_3362:
        /*0068*/ 	.word	index@(.nv.constant0._ZN2at6native29vectorized_elementwise_kernelILi8EZZZNS0_15binary_internal21div_trunc_kernel_cudaERNS_18TensorIteratorBaseEENKUlvE0_clEvENKUlvE2_clEvEUlN3c108BFloat16EE_St5arrayIPcLm2EEEEviT0_T1_)
        /*006c*/ 	.short	0x0380
        /*006e*/ 	.short	0x0028


	//----- nvinfo : EIATTR_SW_WAR
	.align		4
.L_3363:
        /*0070*/ 	.byte	0x04, 0x36
        /*0072*/ 	.short	(.L_3365 - .L_3364)
.L_3364:
        /*0074*/ 	.word	0x00000008
.L_3365:


//--------------------- .nv.info._ZN2at6native18elementwise_kernelILi128ELi4EZNS0_15gpu_kernel_implIZZZNS0_15binary_internal21div_trunc_kernel_cudaERNS_18TensorIteratorBaseEENKUlvE0_clEvENKUlvE1_clEvEUlN3c104HalfEE_EEvS5_RKT_EUliE_EEviT1_ --------------------------
	.section	.nv.info._ZN2at6native18elementwise_kernelILi128ELi4EZNS0_15gpu_kernel_implIZZZNS0_15binary_internal21div_trunc_kernel_cudaERNS_18TensorIteratorBaseEENKUlvE0_clEvENKUlvE1_clEvEUlN3c104HalfEE_EEvS5_RKT_EUliE_EEviT1_,"",@"SHT_CUDA_INFO"
	.sectionflags	@""
	.align	4


	//----- nvinfo : EIATTR_CUDA_API_VERSION
	.align		4
        /*0000*/ 	.byte	0x04, 0x37
        /*0002*/ 	.short	(.L_3367 - .L_3366)
.L_3366:
        /*0004*/ 	.word	0x00000082


	//----- nvinfo : EIATTR_KPARAM_INFO
	.align		4
.L_3367:
        /*0008*/ 	.byte	0x04, 0x17
        /*000a*/ 	.short	(.L_3369 - .L_3368)
.L_3368:
        /*000c*/ 	.word	0x00000000
        /*0010*/ 	.short	0x0001
        /*0012*/ 	.short	0x0008
        /*0014*/ 	.byte	0x00, 0xf0, 0xa1, 0x08


	//----- nvinfo : EIATTR_KPARAM_INFO
	.align		4
.L_3369:
        /*0018*/ 	.byte	0x04, 0x17
        /*001a*/ 	.short	(.L_3371 - .L_3370)
.L_3370:
        /*001c*/ 	.word	0x00000000
        /*0020*/ 	.short	0x0000
        /*0022*/ 	.short	0x0000
        /*0024*/ 	.byte	0x00, 0xf0, 0x11, 0x00


	//----- nvinfo : EIATTR_SPARSE_MMA_MASK
	.align		4
.L_3371:
        /*0028*/ 	.byte	0x03, 0x50
        /*002a*/ 	.short	0x0000


	//----- nvinfo : EIATTR_MAXREG_COUNT
	.align		4
        /*002c*/ 	.byte	0x03, 0x1b
        /*002e*/ 	.short	0x0080


	//----- nvinfo : EIATTR_EXTERNS
	.align		4
        /*0030*/ 	.byte	0x04, 0x0f
        /*0032*/ 	.short	(.L_3373 - .L_3372)


	//   ....[0]....
	.align		4
.L_3372:
        /*0034*/ 	.word	index@(__assertfail)


	//----- nvinfo : EIATTR_MERCURY_ISA_VERSION
	.align		4
.L_3373:
        /*0038*/ 	.byte	0x03, 0x5f
        /*003a*/ 	.short	0x0101


	//----- nvinfo : EIATTR_VRC_CTA_INIT_COUNT
	.align		4
        /*003c*/ 	.byte	0x02, 0x4a
	.zero		1
	.zero		1


	//----- nvinfo : EIATTR_SYSCALL_OFFSETS
	.align		4
        /*0040*/ 	.byte	0x04, 0x46
        /*0042*/ 	.short	(.L_3375 - .L_3374)


	//   ....[0]....
.L_3374:
        /*0044*/ 	.word	0x00002270


	//   ....[1]....
        /*0048*/ 	.word	0x000031a0


	//   ....[2]....
        /*004c*/ 	.word	0x000055b0


	//   ....[3]....
        /*0050*/ 	.word	0x00006310


	//   ....[4]....
        /*0054*/ 	.word	0x00008830


	//   ....[5]....
        /*0058*/ 	.word	0x00009590


	//   ....[6]....
        /*005c*/ 	.word	0x0000bac0


	//   ....[7]....
        /*0060*/ 	.word	0x0000c7f0


	//----- nvinfo : EIATTR_EXIT_INSTR_OFFSETS
	.align		4
.L_3375:
        /*0064*/ 	.byte	0x04, 0x1c
        /*0066*/ 	.short	(.L_3377 - .L_3376)


	//   ....[0]....
.L_3376:
        /*0068*/ 	.word	0x00009870


	//   ....[1]....
        /*006c*/ 	.word	0x0000bc90


	//   ....[2]....
        /*0070*/ 	.word	0x0000bcd0


	//   ....[3]....
        /*0074*/ 	.word	0x0000bd70


	//   ....[4]....
        /*0078*/ 	.word	0x0000bdb0


	//   ....[5]....
        /*007c*/ 	.word	0x0000bdf0


	//   ....[6]....
        /*0080*/ 	.word	0x0000be80


	//   ....[7]....
        /*0084*/ 	.word	0x0000bea0


	//   ....[8]....
        /*0088*/ 	.word	0x0000bf40


	//   ....[9]....
        /*008c*/ 	.word	0x0000bf90


	//   ....[10]....
        /*0090*/ 	.word	0x0000bfe0


	//   ....[11]....
        /*0094*/ 	.word	0x0000c0c0


	//   ....[12]....
        /*0098*/ 	.word	0x0000c230


	//   ....[13]....
        /*009c*/ 	.word	0x0000c3a0


	//   ....[14]....
        /*00a0*/ 	.word	0x0000c500


	//   ....[15]....
        /*00a4*/ 	.word	0x0000c540


	//   ....[16]....
        /*00a8*/ 	.word	0x0000c580


	//   ....[17]....
        /*00ac*/ 	.word	0x0000c630


	//   ....[18]....
        /*00b0*/ 	.word	0x0000c690


	//   ....[19]....
        /*00b4*/ 	.word	0x0000c800


	//   ....[20]....
        /*00b8*/ 	.word	0x0000c910


	//   ....[21]....
        /*00bc*/ 	.word	0x0000ca50


	//   ....[22]....
        /*00c0*/ 	.word	0x0000ca90


	//----- nvinfo : EIATTR_MAX_THREADS
	.align		4
.L_3377:
        /*00c4*/ 	.byte	0x04, 0x05
        /*00c6*/ 	.short	(.L_3379 - .L_3378)
.L_3378:
        /*00c8*/ 	.word	0x00000080
        /*00cc*/ 	.word	0x00000001
        /*00d0*/ 	.word	0x00000001


	//----- nvinfo : EIATTR_CRS_STACK_SIZE
	.align		4
.L_3379:
        /*00d4*/ 	.byte	0x04, 0x1e
        /*00d6*/ 	.short	(.L_3381 - .L_3380)
.L_3380:
        /*00d8*/ 	.word	0x00000000


	//----- nvinfo : EIATTR_CBANK_PARAM_SIZE
	.align		4
.L_3381:
        /*00dc*/ 	.byte	0x03, 0x19
        /*00de*/ 	.short	0x0230


	//----- nvinfo : EIATTR_PARAM_CBANK
	.align		4
        /*00e0*/ 	.byte	0x04, 0x0a
        /*00e2*/ 	.short	(.L_3383 - .L_3382)
	.align		4
.L_3382:
        /*00e4*/ 	.word	index@(.nv.constant0._ZN2at6native18elementwise_kernelILi128ELi4EZNS0_15gpu_kernel_implIZZZNS0_15binary_internal21div_trunc_kernel_cudaERNS_18TensorIteratorBaseEENKUlvE0_clEvENKUlvE1_clEvEUlN3c104HalfEE_EEvS5_RKT_EUliE_EEviT1_)
        /*00e8*/ 	.short	0x0380
        /*00ea*/ 	.short	0x0230


	//----- nvinfo : EIATTR_SW_WAR
	.align		4
.L_3383:
        /*00ec*/ 	.byte	0x04, 0x36
        /*00ee*/ 	.short	(.L_3385 - .L_3384)
.L_3384:
        /*00f0*/ 	.word	0x00000008
.L_3385:


//--------------------- .nv.info._ZN2at6native27unrolled_elementwise_kernelIZZZNS0_15binary_internal21div_trunc_kernel_cudaERNS_18TensorIteratorBaseEENKUlvE0_clEvENKUlvE1_clEvEUlN3c104HalfEE_St5arrayIPcLm2EELi4E23TrivialOffsetCalculatorILi1EjESE_NS0_6memory12LoadWithCastILi1EEENSF_13StoreWithCastILi1EEEEEviT_T0_T2_T3_T4_T5_ --------------------------
	.section	.nv.info._ZN2at6native27unrolled_elementwise_kernelIZZZNS0_15binary_internal21div_trunc_kernel_cudaERNS_18TensorIteratorBaseEENKUlvE0_clEvENKUlvE1_clEvEUlN3c104HalfEE_St5arrayIPcLm2EELi4E23TrivialOffsetCalculatorILi1EjESE_NS0_6memory12LoadWithCastILi1EEENSF_13StoreWithCastILi1EEEEEviT_T0_T2_T3_T4_T5_,"",@"SHT_CUDA_INFO"
	.sectionflags	@""
	.align	4


	//----- nvinfo : EIATTR_CUDA_API_VERSION
	.align		4
        /*0000*/ 	.byte	0x04, 0x37
        /*0002*/ 	.short	(.L_3387 - .L_3386)
.L_3386:
        /*0004*/ 	.word	0x00000082


	//----- nvinfo : EIATTR_KPARAM_INFO
	.align		4
.L_3387:
        /*0008*/ 	.byte	0x04, 0x17
        /*000a*/ 	.short	(.L_3389 - .L_3388)
.L_3388:
        /*000c*/ 	.word	0x00000000
        /*0010*/ 	.short	0x0006
        /*0012*/ 	.short	0x0034
        /*0014*/ 	.byte	0x00, 0xf0, 0x21, 0x00


	//----- nvinfo : EIATTR_KPARAM_INFO
	.align		4
.L_3389:
        /*0018*/ 	.byte	0x04, 0x17
        /*001a*/ 	.short	(.L_3391 - .L_3390)
.L_3390:
        /*001c*/ 	.word	0x00000000
        /*0020*/ 	.short	0x0005
        /*0022*/ 	.short	0x002c
        /*0024*/ 	.byte	0x00, 0xf0, 0x21, 0x00


	//----- nvinfo : EIATTR_KPARAM_INFO
	.align		4
.L_3391:
        /*0028*/ 	.byte	0x04, 0x17
        /*002a*/ 	.short	(.L_3393 - .L_3392)
.L_3392:
        /*002c*/ 	.word	0x00000000
        /*0030*/ 	.short	0x0004
        /*0032*/ 	.short	0x0029
        /*0034*/ 	.byte	0x00, 0xf0, 0x05, 0x00


	//----- nvinfo : EIATTR_KPARAM_INFO
	.align		4
.L_3393:
        /*0038*/ 	.byte	0x04, 0x17
        /*003a*/ 	.short	(.L_3395 - .L_3394)
.L_3394:
        /*003c*/ 	.word	0x00000000
        /*0040*/ 	.short	0x0003
        /*0042*/ 	.short	0x0028
        /*0044*/ 	.byte	0x00, 0xf0, 0x05, 0x00


	//----- nvinfo : EIATTR_KPARAM_INFO
	.align		4
.L_3395:
        /*0048*/ 	.byte	0x04, 0x17
        /*004a*/ 	.short	(.L_3397 - .L_3396)
.L_3396:
        /*004c*/ 	.word	0x00000000
        /*0050*/ 	.short	0x0002
        /*0052*/ 	.short	0x0018
        /*0054*/ 	.byte	0x00, 0xf0, 0x41, 0x00


	//----- nvinfo : EIATTR_KPARAM_INFO
	.align		4
.L_3397:
        /*0058*/ 	.byte	0x04, 0x17
        /*005a*/ 	.short	(.L_3399 - .L_3398)
.L_3398:
        /*005c*/ 	.word	0x00000000
        /*0060*/ 	.short	0x0001
        /*0062*/ 	.short	0x0008
        /*0064*/ 	.byte	0x00, 0xf0, 0x41, 0x00


	//----- nvinfo : EIATTR_KPARAM_INFO
	.align		4
.L_3399:
        /*0068*/ 	.byte	0x04, 0x17
        /*006a*/ 	.short	(.L_3401 - .L_3400)
.L_3400:
        /*006c*/ 	.word	0x00000000
        /*0070*/ 	.short	0x0000
        /*0072*/ 	.short	0x0000
        /*0074*/ 	.byte	0x00, 0xf0, 0x11, 0x00


	//----- nvinfo : EIATTR_SPARSE_MMA_MASK
	.align		4
.L_3401:
        /*0078*/ 	.byte	0x03, 0x50
        /*007a*/ 	.short	0x0000


	//----- nvinfo : EIATTR_MAXREG_COUNT
	.align		4
        /*007c*/ 	.byte	0x03, 0x1b
        /*007e*/ 	.short	0x00ff


	//----- nvinfo : EIATTR_EXTERNS
	.align		4
        /*0080*/ 	.byte	0x04, 0x0f
        /*0082*/ 	.short	(.L_3403 - .L_3402)


	//   ....[0]....
	.align		4
.L_3402:
        /*0084*/ 	.word	index@(__assertfail)


	//----- nvinfo : EIATTR_MERCURY_ISA_VERSION
	.align		4
.L_3403:
        /*0088*/ 	.byte	0x03, 0x5f
        /*008a*/ 	.short	0x0101


	//----- nvinfo : EIATTR_VRC_CTA_INIT_COUNT
	.align		4
        /*008c*/ 	.byte	0x02, 0x4a
	.zero		1
	.zero		1


	//----- nvinfo : EIATTR_SYSCALL_OFFSETS
	.align		4
        /*0090*/ 	.byte	0x04, 0x46
        /*0092*/ 	.short	(.L_3405 - .L_3404)


	//   ....[0]....
.L_3404:
        /*0094*/ 	.word	0x00001040


	//   ....[1]....
        /*0098*/ 	.word	0x00002260


	//   ....[2]....
        /*009c*/ 	.word	0x000033c0


	//   ....[3]....
        /*00a0*/ 	.word	0x00004440


	//   ....[4]....
        /*00a4*/ 	.word	0x000055c0


	//   ....[5]....
        /*00a8*/ 	.word	0x00006480


	//   ....[6]....
        /*00ac*/ 	.word	0x00007400


	//   ....[7]....
        /*00b0*/ 	.word	0x00008380


	//----- nvinfo : EIATTR_EXIT_INSTR_OFFSETS
	.align		4
.L_3405:
        /*00b4*/ 	.byte	0x04, 0x1c
        /*00b6*/ 	.short	(.L_3407 - .L_3406)


	//   ....[0]....
.L_3406:
        /*00b8*/ 	.word	0x000076d0


	//   ....[1]....
        /*00bc*/ 	.word	0x00007820


	//   ....[2]....
        /*00c0*/ 	.word	0x00007860


	//   ....[3]....
        /*00c4*/ 	.word	0x00007900


	//   ....[4]....
        /*00c8*/ 	.word	0x00007940


	//   ....[5]....
        /*00cc*/ 	.word	0x00007980


	//   ....[6]....
        /*00d0*/ 	.word	0x00007a10


	//   ....[7]....
        /*00d4*/ 	.word	0x00007a30


	//   ....[8]....
        /*00d8*/ 	.word	0x00007ad0


	//   ....[9]....
        /*00dc*/ 	.word	0x00007b20


	//   ....[10]....
        /*00e0*/ 	.word	0x00007b70


	//   ....[11]....
        /*00e4*/ 	.word	0x00007c50


	//   ....[12]....
        /*00e8*/ 	.word	0x00007dc0


	//   ....[13]....
        /*00ec*/ 	.word	0x00007f30


	//   ....[14]....
        /*00f0*/ 	.word	0x00008090


	//   ....[15]....
        /*00f4*/ 	.word	0x000080d0


	//   ....[16]....
        /*00f8*/ 	.word	0x00008110


	//   ....[17]....
        /*00fc*/ 	.word	0x000081c0


	//   ....[18]....
        /*0100*/ 	.word	0x00008220


	//   ....[19]....
        /*0104*/ 	.word	0x00008390


	//   ....[20]....
        /*0108*/ 	.word	0x000084a0


	//   ....[21]....
        /*010c*/ 	.word	0x000085e0


	//   ....[22]....
        /*0110*/ 	.word	0x00008620


	//----- nvinfo : EIATTR_MAX_THREADS
	.align		4
.L_3407:
        /*0114*/ 	.byte	0x04, 0x05
        /*0116*/ 	.short	(.L_3409 - .L_3408)
.L_3408:
        /*0118*/ 	.word	0x00000080
        /*011c*/ 	.word	0x00000001
        /*0120*/ 	.word	0x00000001


	//----- nvinfo : EIATTR_CRS_STACK_SIZE
	.align		4
.L_3409:
        /*0124*/ 	.byte	0x04, 0x1e
        /*0126*/ 	.short	(.L_3411 - .L_3410)
.L_3410:
        /*0128*/ 	.word	0x00000000


	//----- nvinfo : EIATTR_CBANK_PARAM_SIZE
	.align		4
.L_3411:
        /*012c*/ 	.byte	0x03, 0x19
        /*012e*/ 	.short	0x003c


	//----- nvinfo : EIATTR_PARAM_CBANK
	.align		4
        /*0130*/ 	.byte	0x04, 0x0a
        /*0132*/ 	.short	(.L_3413 - .L_3412)
	.align		4
.L_3412:
        /*0134*/ 	.word	index@(.nv.constant0._ZN2at6native27unrolled_elementwise_kernelIZZZNS0_15binary_internal21div_trunc_kernel_cudaERNS_18TensorIteratorBaseEENKUlvE0_clEvENKUlvE1_clEvEUlN3c104HalfEE_St5arrayIPcLm2EELi4E23TrivialOffsetCalculatorILi1EjESE_NS0_6memory12LoadWithCastILi1EEENSF_13StoreWithCastILi1EEEEEviT_T0_T2_T3_T4_T5_)
        /*0138*/ 	.short	0x0380
        /*013a*/ 	.short	0x003c


	//----- nvinfo : EIATTR_SW_WAR
	.align		4
.L_3413:
        /*013c*/ 	.byte	0x04, 0x36
        /*013e*/ 	.short	(.L_3415 - .L_3414)
.L_3414:
        /*0140*/ 	.word	0x00000008
.L_3415:


//--------------------- .nv.info._ZN2at6native18elementwise_kernelILi128ELi4EZNS0_22gpu_kernel_impl_nocastIZZZNS0_15binary_internal21div_trunc_kernel_cudaERNS_18TensorIteratorBaseEENKUlvE0_clEvENKUlvE1_clEvEUlN3c104HalfEE_EEvS5_RKT_EUliE_EEviT1_ --------------------------
	.section	.nv.info._ZN2at6native18elementwise_kernelILi128ELi4EZNS0_22gpu_kernel_impl_nocastIZZZNS0_15binary_internal21div_trunc_kernel_cudaERNS_18TensorIteratorBaseEENKUlvE0_clEvENKUlvE1_clEvEUlN3c104HalfEE_EEvS5_RKT_EUliE_EEviT1_,"",@"SHT_CUDA_INFO"
	.sectionflags	@""
	.align	4


	//----- nvinfo : EIATTR_CUDA_API_VERSION
	.align		4
        /*0000*/ 	.byte	0x04, 0x37
        /*0002*/ 	.short	(.L_3417 - .L_3416)
.L_3416:
        /*0004*/ 	.word	0x00000082


	//----- nvinfo : EIATTR_KPARAM_INFO
	.align		4
.L_3417:
        /*0008*/ 	.byte	0x04, 0x17
        /*000a*/ 	.short	(.L_3419 - .L_3418)
.L_3418:
        /*000c*/ 	.word	0x00000000
        /*0010*/ 	.short	0x0001
        /*0012*/ 	.short	0x0008
        /*0014*/ 	.byte	0x00, 0xf0, 0x81, 0x08


	//----- nvinfo : EIATTR_KPARAM_INFO
	.align		4
.L_3419:
        /*0018*/ 	.byte	0x04, 0x17
        /*001a*/ 	.short	(.L_3421 - .L_3420)
.L_3420:
        /*001c*/ 	.word	0x00000000
        /*0020*/ 	.short	0x0000
        /*0022*/ 	.short	0x0000
        /*0024*/ 	.byte	0x00, 0xf0, 0x11, 0x00


	//----- nvinfo : EIATTR_SPARSE_MMA_MASK
	.align		4
.L_3421:
        /*0028*/ 	.byte	0x03, 0x50
        /*002a*/ 	.short	0x0000


	//----- nvinfo : EIATTR_MAXREG_COUNT
	.align		4
        /*002c*/ 	.byte	0x03, 0x1b
        /*002e*/ 	.short	0x0080


	//----- nvinfo : EIATTR_MERCURY_ISA_VERSION
	.align		4
        /*0030*/ 	.byte	0x03, 0x5f
        /*0032*/ 	.short	0x0101


	//----- nvinfo : EIATTR_VRC_CTA_INIT_COUNT
	.align		4
        /*0034*/ 	.byte	0x02, 0x4a
	.zero		1
	.zero		1


	//----- nvinfo : EIATTR_EXIT_INSTR_OFFSETS
	.align		4
        /*0038*/ 	.byte	0x04, 0x1c
        /*003a*/ 	.short	(.L_3423 - .L_3422)


	//   ....[0]....
.L_3422:
        /*003c*/ 	.word	0x00000360


	//   ....[1]....
        /*0040*/ 	.word	0x00000400


	//   ....[2]....
        /*0044*/ 	.word	0x00003f80


	//   ....[3]....
        /*0048*/ 	.word	0x000052f0


	//----- nvinfo : EIATTR_MAX_THREADS
	.align		4
.L_3423:
        /*004c*/ 	.byte	0x04, 0x05
        /*004e*/ 	.short	(.L_3425 - .L_3424)
.L_3424:
        /*0050*/ 	.word	0x00000080
        /*0054*/ 	.word	0x00000001
        /*0058*/ 	.word	0x00000001


	//----- nvinfo : EIATTR_CRS_STACK_SIZE
	.align		4
.L_3425:
        /*005c*/ 	.byte	0x04, 0x1e
        /*005e*/ 	.short	(.L_3427 - .L_3426)
.L_3426:
        /*0060*/ 	.word	0x00000000


	//----- nvinfo : EIATTR_CBANK_PARAM_SIZE
	.align		4
.L_3427:
        /*0064*/ 	.byte	0x03, 0x19
        /*0066*/ 	.short	0x0228


	//----- nvinfo : EIATTR_PARAM_CBANK
	.align		4
        /*0068*/ 	.byte	0x04, 0x0a
        /*006a*/ 	.short	(.L_3429 - .L_3428)
	.align		4
.L_3428:
        /*006c*/ 	.word	index@(.nv.constant0._ZN2at6native18elementwise_kernelILi128ELi4EZNS0_22gpu_kernel_impl_nocastIZZZNS0_15binary_internal21div_trunc_kernel_cudaERNS_18TensorIteratorBaseEENKUlvE0_clEvENKUlvE1_clEvEUlN3c104HalfEE_EEvS5_RKT_EUliE_EEviT1_)
        /*0070*/ 	.short	0x0380
        /*0072*/ 	.short	0x0228


	//----- nvinfo : EIATTR_SW_WAR
	.align		4
.L_3429:
        /*0074*/ 	.byte	0x04, 0x36
        /*0076*/ 	.short	(.L_3431 - .L_3430)
.L_3430:
        /*0078*/ 	.word	0x00000008
.L_3431:


//--------------------- .nv.info._ZN2at6native27unrolled_elementwise_kernelIZZZNS0_15binary_internal21div_trunc_kernel_cudaERNS_18TensorIteratorBaseEENKUlvE0_clEvENKUlvE1_clEvEUlN3c104HalfEE_St5arrayIPcLm2EELi4E23TrivialOffsetCalculatorILi1EjESE_NS0_6memory15LoadWithoutCastENSF_16StoreWithoutCastEEEviT_T0_T2_T3_T4_T5_ --------------------------
	.section	.nv.info._ZN2at6native27unrolled_elementwise_kernelIZZZNS0_15binary_internal21div_trunc_kernel_cudaERNS_18TensorIteratorBaseEENKUlvE0_clEvENKUlvE1_clEvEUlN3c104HalfEE_St5arrayIPcLm2EELi4E23TrivialOffsetCalculatorILi1EjESE_NS0_6memory15LoadWithoutCastENSF_16StoreWithoutCastEEEviT_T0_T2_T3_T4_T5_,"",@"SHT_CUDA_INFO"
	.sectionflags	@""
	.align	4


	//----- nvinfo : EIATTR_CUDA_API_VERSION
	.align		4
        /*0000*/ 	.byte	0x04, 0x37
        /*0002*/ 	.short	(.L_3433 - .L_3432)
.L_3432:
        /*0004*/ 	.word	0x00000082


	//----- nvinfo : EIATTR_KPARAM_INFO
	.align		4
.L_3433:
        /*0008*/ 	.byte	0x04, 0x17
        /*000a*/ 	.short	(.L_3435 - .L_3434)
.L_3434:
        /*000c*/ 	.word	0x00000000
        /*0010*/ 	.short	0x0006
        /*0012*/ 	.short	0x002b
        /*0014*/ 	.byte	0x00, 0xf0, 0x05, 0x00


	//----- nvinfo : EIATTR_KPARAM_INFO
	.align		4
.L_3435:
        /*0018*/ 	.byte	0x04, 0x17
        /*001a*/ 	.short	(.L_3437 - .L_3436)
.L_3436:
        /*001c*/ 	.word	0x00000000
        /*0020*/ 	.short	0x0005
        /*0022*/ 	.short	0x002a
        /*0024*/ 	.byte	0x00, 0xf0, 0x05, 0x00


	//----- nvinfo : EIATTR_KPARAM_INFO
	.align		4
.L_3437:
        /*0028*/ 	.byte	0x04, 0x17
        /*002a*/ 	.short	(.L_3439 - .L_3438)
.L_3438:
        /*002c*/ 	.word	0x00000000
        /*0030*/ 	.short	0x0004
        /*0032*/ 	.short	0x0029
        /*0034*/ 	.byte	0x00, 0xf0, 0x05, 0x00


	//----- nvinfo : EIATTR_KPARAM_INFO
	.align		4
.L_3439:
        /*0038*/ 	.byte	0x04, 0x17
        /*003a*/ 	.short	(.L_3441 - .L_3440)
.L_3440:
        /*003c*/ 	.word	0x00000000
        /*0040*/ 	.short	0x0003
        /*0042*/ 	.short	0x0028
        /*0044*/ 	.byte	0x00, 0xf0, 0x05, 0x00


	//----- nvinfo : EIATTR_KPARAM_INFO
	.align		4
.L_3441:
        /*0048*/ 	.byte	0x04, 0x17
        /*004a*/ 	.short	(.L_3443 - .L_3442)
.L_3442:
        /*004c*/ 	.word	0x00000000
        /*0050*/ 	.short	0x0002
        /*0052*/ 	.short	0x0018
        /*0054*/ 	.byte	0x00, 0xf0, 0x41, 0x00


	//----- nvinfo : EIATTR_KPARAM_INFO
	.align		4
.L_3443:
        /*0058*/ 	.byte	0x04, 0x17
        /*005a*/ 	.short	(.L_3445 - .L_3444)
.L_3444:
        /*005c*/ 	.word	0x00000000
        /*0060*/ 	.short	0x0001
        /*0062*/ 	.short	0x0008
        /*0064*/ 	.byte	0x00, 0xf0, 0x41, 0x00


	//----- nvinfo : EIATTR_KPARAM_INFO
	.align		4
.L_3445:
        /*0068*/ 	.byte	0x04, 0x17
        /*006a*/ 	.short	(.L_3447 - .L_3446)
.L_3446:
        /*006c*/ 	.word	0x00000000
        /*0070*/ 	.short	0x0000
        /*0072*/ 	.short	0x0000
        /*0074*/ 	.byte	0x00, 0xf0, 0x11, 0x00


	//----- nvinfo : EIATTR_SPARSE_MMA_MASK
	.align		4
.L_3447:
        /*0078*/ 	.byte	0x03, 0x50
        /*007a*/ 	.short	0x0000


	//----- nvinfo : EIATTR_MAXREG_COUNT
	.align		4
        /*007c*/ 	.byte	0x03, 0x1b
        /*007e*/ 	.short	0x00ff


	//----- nvinfo : EIATTR_MERCURY_ISA_VERSION
	.align		4
        /*0080*/ 	.byte	0x03, 0x5f
        /*0082*/ 	.short	0x0101


	//----- nvinfo : EIATTR_VRC_CTA_INIT_COUNT
	.align		4
        /*0084*/ 	.byte	0x02, 0x4a
	.zero		1
	.zero		1


	//----- nvinfo : EIATTR_EXIT_INSTR_OFFSETS
	.align		4
        /*0088*/ 	.byte	0x04, 0x1c
        /*008a*/ 	.short	(.L_3449 - .L_3448)


	//   ....[0]....
.L_3448:
        /*008c*/ 	.word	0x000004f0


	//   ....[1]....
        /*0090*/ 	.word	0x00000570


	//----- nvinfo : EIATTR_MAX_THREADS
	.align		4
.L_3449:
        /*0094*/ 	.byte	0x04, 0x05
        /*0096*/ 	.short	(.L_3451 - .L_3450)
.L_3450:
        /*0098*/ 	.word	0x00000080
        /*009c*/ 	.word	0x00000001
        /*00a0*/ 	.word	0x00000001


	//----- nvinfo : EIATTR_CRS_STACK_SIZE
	.align		4
.L_3451:
        /*00a4*/ 	.byte	0x04, 0x1e
        /*00a6*/ 	.short	(.L_3453 - .L_3452)
.L_3452:
        /*00a8*/ 	.word	0x00000000


	//----- nvinfo : EIATTR_CBANK_PARAM_SIZE
	.align		4
.L_3453:
        /*00ac*/ 	.byte	0x03, 0x19
        /*00ae*/ 	.short	0x002c


	//----- nvinfo : EIATTR_PARAM_CBANK
	.align		4
        /*00b0*/ 	.byte	0x04, 0x0a
        /*00b2*/ 	.short	(.L_3455 - .L_3454)
	.align		4
.L_3454:
        /*00b4*/ 	.word	index@(.nv.constant0._ZN2at6native27unrolled_elementwise_kernelIZZZNS0_15binary_internal21div_trunc_kernel_cudaERNS_18TensorIteratorBaseEENKUlvE0_clEvENKUlvE1_clEvEUlN3c104HalfEE_St5arrayIPcLm2EELi4E23TrivialOffsetCalculatorILi1EjESE_NS0_6memory15LoadWithoutCastENSF_16StoreWithoutCastEEEviT_T0_T2_T3_T4_T5_)
        /*00b8*/ 	.short	0x0380
        /*00ba*/ 	.short	0x002c


	//----- nvinfo : EIATTR_SW_WAR
	.align		4
.L_3455:
        /*00bc*/ 	.byte	0x04, 0x36
        /*00be*/ 	.short	(.L_3457 - .L_3456)
.L_3456:
        /*00c0*/ 	.word	0x00000008
.L_3457:


//--------------------- .nv.info._ZN2at6native29vectorized_elementwise_kernelILi2EZZZNS0_15binary_internal21div_trunc_kernel_cudaERNS_18TensorIteratorBaseEENKUlvE0_clEvENKUlvE1_clEvEUlN3c104HalfEE_St5arrayIPcLm2EEEEviT0_T1_ --------------------------
	.section	.nv.info._ZN2at6native29vectorized_elementwise_kernelILi2EZZZNS0_15binary_internal21div_trunc_kernel_cudaERNS_18TensorIteratorBaseEENKUlvE0_clEvENKUlvE1_clEvEUlN3c104HalfEE_St5arrayIPcLm2EEEEviT0_T1_,"",@"SHT_CUDA_INFO"
	.sectionflags	@""
	.align	4


	//----- nvinfo : EIATTR_CUDA_API_VERSION
	.align		4
        /*0000*/ 	.byte	0x04, 0x37
        /*0002*/ 	.short	(.L_3459 - .L_3458)
.L_3458:
        /*0004*/ 	.word	0x00000082


	//----- nvinfo : EIATTR_KPARAM_INFO
	.align		4
.L_3459:
        /*0008*/ 	.byte	0x04, 0x17
        /*000a*/ 	.short	(.L_3461 - .L_3460)
.L_3460:
        /*000c*/ 	.word	0x00000000
        /*0010*/ 	.short	0x0002
        /*0012*/ 	.short	0x0018
        /*0014*/ 	.byte	0x00, 0xf0, 0x41, 0x00


	//----- nvinfo : EIATTR_KPARAM_INFO
	.align		4
.L_3461:
        /*0018*/ 	.byte	0x04, 0x17
        /*001a*/ 	.short	(.L_3463 - .L_3462)
.L_3462:
        /*001c*/ 	.word	0x00000000
        /*0020*/ 	.short	0x0001
        /*0022*/ 	.short	0x0008
        /*0024*/ 	.byte	0x00, 0xf0, 0x41, 0x00


	//----- nvinfo : EIATTR_KPARAM_INFO
	.align		4
.L_3463:
        /*0028*/ 	.byte	0x04, 0x17
        /*002a*/ 	.short	(.L_3465 - .L_3464)
.L_3464:
        /*002c*/ 	.word	0x00000000
        /*0030*/ 	.short	0x0000
        /*0032*/ 	.short	0x0000
        /*0034*/ 	.byte	0x00, 0xf0, 0x11, 0x00


	//----- nvinfo : EIATTR_SPARSE_MMA_MASK
	.align		4
.L_3465:
        /*0038*/ 	.byte	0x03, 0x50
        /*003a*/ 	.short	0x0000


	//----- nvinfo : EIATTR_MAXREG_COUNT
	.align		4
        /*003c*/ 	.byte	0x03, 0x1b
        /*003e*/ 	.short	0x00ff


	//----- nvinfo : EIATTR_MERCURY_ISA_VERSION
	.align		4
        /*0040*/ 	.byte	0x03, 0x5f
        /*0042*/ 	.short	0x0101


	//----- nvinfo : EIATTR_VRC_CTA_INIT_COUNT
	.align		4
        /*0044*/ 	.byte	0x02, 0x4a
	.zero		1
	.zero		1


	//----- nvinfo : EIATTR_EXIT_INSTR_OFFSETS
	.align		4
        /*0048*/ 	.byte	0x04, 0x1c
        /*004a*/ 	.short	(.L_3467 - .L_3466)


	//   ....[0]....
.L_3466:
        /*004c*/ 	.word	0x00000ad0


	//   ....[1]....
        /*0050*/ 	.word	0x00000b20


	//   ....[2]....
        /*0054*/ 	.word	0x00000df0


	//----- nvinfo : EIATTR_MAX_THREADS
	.align		4
.L_3467:
        /*0058*/ 	.byte	0x04, 0x05
        /*005a*/ 	.short	(.L_3469 - .L_3468)
.L_3468:
        /*005c*/ 	.word	0x00000080
        /*0060*/ 	.word	0x00000001
        /*0064*/ 	.word	0x00000001


	//----- nvinfo : EIATTR_CRS_STACK_SIZE
	.align		4
.L_3469:
        /*0068*/ 	.byte	0x04, 0x1e
        /*006a*/ 	.short	(.L_3471 - .L_3470)
.L_3470:
        /*006c*/ 	.word	0x00000000


	//----- nvinfo : EIATTR_CBANK_PARAM_SIZE
	.align		4
.L_3471:
        /*0070*/ 	.byte	0x03, 0x19
        /*0072*/ 	.short	0x0028


	//----- nvinfo : EIATTR_PARAM_CBANK
	.align		4
        /*0074*/ 	.byte	0x04, 0x0a
        /*0076*/ 	.short	(.L_3473 - .L_3472)
	.align		4
.L_3472:
        /*0078*/ 	.word	index@(.nv.constant0._ZN2at6native29vectorized_elementwise_kernelILi2EZZZNS0_15binary_internal21div_trunc_kernel_cudaERNS_18TensorIteratorBaseEENKUlvE0_clEvENKUlvE1_clEvEUlN3c104HalfEE_St5arrayIPcLm2EEEEviT0_T1_)
        /*007c*/ 	.short	0x0380
        /*007e*/ 	.short	0x0028


	//----- nvinfo : EIATTR_SW_WAR
	.align		4
.L_3473:
        /*0080*/ 	.byte	0x04, 0x36
        /*0082*/ 	.short	(.L_3475 - .L_3474)
.L_3474:
        /*0084*/ 	.word	0x00000008
.L_3475:


//--------------------- .nv.info._ZN2at6native29vectorized_elementwise_kernelILi4EZZZNS0_15binary_internal21div_trunc_kernel_cudaERNS_18TensorIteratorBaseEENKUlvE0_clEvENKUlvE1_clEvEUlN3c104HalfEE_St5arrayIPcLm2EEEEviT0_T1_ --------------------------
	.section	.nv.info._ZN2at6native29vectorized_elementwise_kernelILi4EZZZNS0_15binary_internal21div_trunc_kernel_cudaERNS_18TensorIteratorBaseEENKUlvE0_clEvENKUlvE1_clEvEUlN3c104HalfEE_St5arrayIPcLm2EEEEviT0_T1_,"",@"SHT_CUDA_INFO"
	.sectionflags	@""
	.align	4


	//----- nvinfo : EIATTR_CUDA_API_VERSION
	.align		4
        /*0000*/ 	.byte	0x04, 0x37
        /*0002*/ 	.short	(.L_3477 - .L_3476)
.L_3476:
        /*0004*/ 	.word	0x00000082


	//----- nvinfo : EIATTR_KPARAM_INFO
	.align		4
.L_3477:
        /*0008*/ 	.byte	0x04, 0x17
        /*000a*/ 	.short	(.L_3479 - .L_3478)
.L_3478:
        /*000c*/ 	.word	0x00000000
        /*0010*/ 	.short	0x0002
        /*0012*/ 	.short	0x0018
        /*0014*/ 	.byte	0x00, 0xf0, 0x41, 0x00


	//----- nvinfo : EIATTR_KPARAM_INFO
	.align		4
.L_3479:
        /*0018*/ 	.byte	0x04, 0x17
        /*001a*/ 	.short	(.L_3481 - .L_3480)
.L_3480:
        /*001c*/ 	.word	0x00000000
        /*0020*/ 	.short	0x0001
        /*0022*/ 	.short	0x0008
        /*0024*/ 	.byte	0x00, 0xf0, 0x41, 0x00


	//----- nvinfo : EIATTR_KPARAM_INFO
	.align		4
.L_3481:
        /*0028*/ 	.byte	0x04, 0x17
        /*002a*/ 	.short	(.L_3483 - .L_3482)
.L_3482:
        /*002c*/ 	.word	0x00000000
        /*0030*/ 	.short	0x0000
        /*0032*/ 	.short	0x0000
        /*0034*/ 	.byte	0x00, 0xf0, 0x11, 0x00


	//----- nvinfo : EIATTR_SPARSE_MMA_MASK
	.align		4
.L_3483:
        /*0038*/ 	.byte	0x03, 0x50
        /*003a*/ 	.short	0x0000


	//----- nvinfo : EIATTR_MAXREG_COUNT
	.align		4
        /*003c*/ 	.byte	0x03, 0x1b
        /*003e*/ 	.short	0x00ff


	//----- nvinfo : EIATTR_MERCURY_ISA_VERSION
	.align		4
        /*0040*/ 	.byte	0x03, 0x5f
        /*0042*/ 	.short	0x0101


	//----- nvinfo : EIATTR_VRC_CTA_INIT_COUNT
	.align		4
        /*0044*/ 	.byte	0x02, 0x4a
	.zero		1
	.zero		1


	//----- nvinfo : EIATTR_EXIT_INSTR_OFFSETS
	.align		4
        /*0048*/ 	.byte	0x04, 0x1c
        /*004a*/ 	.short	(.L_3485 - .L_3484)


	//   ....[0]....
.L_3484:
        /*004c*/ 	.word	0x00000ad0


	//   ....[1]....
        /*0050*/ 	.word	0x00000b20


	//   ....[2]....
        /*0054*/ 	.word	0x00000db0


	//----- nvinfo : EIATTR_MAX_THREADS
	.align		4
.L_3485:
        /*0058*/ 	.byte	0x04, 0x05
        /*005a*/ 	.short	(.L_3487 - .L_3486)
.L_3486:
        /*005c*/ 	.word	0x00000080
        /*0060*/ 	.word	0x00000001
        /*0064*/ 	.word	0x00000001


	//----- nvinfo : EIATTR_CRS_STACK_SIZE
	.align		4
.L_3487:
        /*0068*/ 	.byte	0x04, 0x1e
        /*006a*/ 	.short	(.L_3489 - .L_3488)
.L_3488:
        /*006c*/ 	.word	0x00000000


	//----- nvinfo : EIATTR_CBANK_PARAM_SIZE
	.align		4
.L_3489:
        /*0070*/ 	.byte	0x03, 0x19
        /*0072*/ 	.short	0x0028


	//----- nvinfo : EIATTR_PARAM_CBANK
	.align		4
        /*0074*/ 	.byte	0x04, 0x0a
        /*0076*/ 	.short	(.L_3491 - .L_3490)
	.align		4
.L_3490:
        /*0078*/ 	.word	index@(.nv.constant0._ZN2at6native29vectorized_elementwise_kernelILi4EZZZNS0_15binary_internal21div_trunc_kernel_cudaERNS_18TensorIteratorBaseEENKUlvE0_clEvENKUlvE1_clEvEUlN3c104HalfEE_St5arrayIPcLm2EEEEviT0_T1_)
        /*007c*/ 	.short	0x0380
        /*007e*/ 	.short	0x0028


	//----- nvinfo : EIATTR_SW_WAR
	.align		4
.L_3491:
        /*0080*/ 	.byte	0x04, 0x36
        /*0082*/ 	.short	(.L_3493 - .L_3492)
.L_3492:
        /*0084*/ 	.word	0x00000008
.L_3493:


//--------------------- .nv.info._ZN2at6native29vectorized_elementwise_kernelILi8EZZZNS0_15binary_internal21div_trunc_kernel_cudaERNS_18TensorIteratorBaseEENKUlvE0_clEvENKUlvE1_clEvEUlN3c104HalfEE_St5arrayIPcLm2EEEEviT0_T1_ --------------------------
	.section	.nv.info._ZN2at6native29vectorized_elementwise_kernelILi8EZZZNS0_15binary_internal21div_trunc_kernel_cudaERNS_18TensorIteratorBaseEENKUlvE0_clEvENKUlvE1_clEvEUlN3c104HalfEE_St5arrayIPcLm2EEEEviT0_T1_,"",@"SHT_CUDA_INFO"
	.sectionflags	@""
	.align	4


	//----- nvinfo : EIATTR_CUDA_API_VERSION
	.align		4
        /*0000*/ 	.byte	0x04, 0x37
        /*0002*/ 	.short	(.L_3495 - .L_3494)
.L_3494:
        /*0004*/ 	.word	0x00000082


	//----- nvinfo : EIATTR_KPARAM_INFO
	.align		4
.L_3495:
        /*0008*/ 	.byte	0x04, 0x17
        /*000a*/ 	.short	(.L_3497 - .L_3496)
.L_3496:
        /*000c*/ 	.word	0x00000000
        /*0010*/ 	.short	0x0002
        /*0012*/ 	.short	0x0018
        /*0014*/ 	.byte	0x00, 0xf0, 0x41, 0x00


	//----- nvinfo : EIATTR_KPARAM_INFO
	.align		4
.L_3497:
        /*0018*/ 	.byte	0x04, 0x17
        /*001a*/ 	.short	(.L_3499 - .L_3498)
.L_3498:
        /*001c*/ 	.word	0x00000000
        /*0020*/ 	.short	0x0001
        /*0022*/ 	.short	0x0008
        /*0024*/ 	.byte	0x00, 0xf0, 0x41, 0x00


	//----- nvinfo : EIATTR_KPARAM_INFO
	.align		4
.L_3499:
        /*0028*/ 	.byte	0x04, 0x17
        /*002a*/ 	.short	(.L_3501 - .L_3500)
.L_3500:
        /*002c*/ 	.word	0x00000000
        /*0030*/ 	.short	0x0000
        /*0032*/ 	.short	0x0000
        /*0034*/ 	.byte	0x00, 0xf0, 0x11, 0x00


	//----- nvinfo : EIATTR_SPARSE_MMA_MASK
	.align		4
.L_3501:
        /*0038*/ 	.byte	0x03, 0x50
        /*003a*/ 	.short	0x0000


	//----- nvinfo : EIATTR_MAXREG_COUNT
	.align		4
        /*003c*/ 	.byte	0x03, 0x1b
        /*003e*/ 	.short	0x00ff


	//----- nvinfo : EIATTR_MERCURY_ISA_VERSION
	.align		4
        /*0040*/ 	.byte	0x03, 0x5f
        /*0042*/ 	.short	0x0101


	//----- nvinfo : EIATTR_VRC_CTA_INIT_COUNT
	.align		4
        /*0044*/ 	.byte	0x02, 0x4a
	.zero		1
	.zero		1


	//----- nvinfo : EIATTR_EXIT_INSTR_OFFSETS
	.align		4
        /*0048*/ 	.byte	0x04, 0x1c
        /*004a*/ 	.short	(.L_3503 - .L_3502)


	//   ....[0]....
.L_3502:
        /*004c*/ 	.word	0x00000010


	//----- nvinfo : EIATTR_MAX_THREADS
	.align		4
.L_3503:
        /*0050*/ 	.byte	0x04, 0x05
        /*0052*/ 	.short	(.L_3505 - .L_3504)
.L_3504:
        /*0054*/ 	.word	0x00000080
        /*0058*/ 	.word	0x00000001
        /*005c*/ 	.word	0x00000001


	//----- nvinfo : EIATTR_CBANK_PARAM_SIZE
	.align		4
.L_3505:
        /*0060*/ 	.byte	0x03, 0x19
        /*0062*/ 	.short	0x0028


	//----- nvinfo : EIATTR_PARAM_CBANK
	.align		4
        /*0064*/ 	.byte	0x04, 0x0a
        /*0066*/ 	.short	(.L_3507 - .L_3506)
	.align		4
.L_3506:
        /*0068*/ 	.word	index@(.nv.constant0._ZN2at6native29vectorized_elementwise_kernelILi8EZZZNS0_15binary_internal21div_trunc_kernel_cudaERNS_18TensorIteratorBaseEENKUlvE0_clEvENKUlvE1_clEvEUlN3c104HalfEE_St5arrayIPcLm2EEEEviT0_T1_)
        /*006c*/ 	.short	0x0380
        /*006e*/ 	.short	0x0028


	//----- nvinfo : EIATTR_SW_WAR
	.align		4
.L_3507:
        /*0070*/ 	.byte	0x04, 0x36
        /*0072*/ 	.short	(.L_3509 - .L_3508)
.L_3508:
        /*0074*/ 	.word	0x00000008
.L_3509:


//--------------------- .nv.info._ZN2at6native18elementwise_kernelILi128ELi4EZNS0_15gpu_kernel_implIZZZNS0_15binary_internal21div_trunc_kernel_cudaERNS_18TensorIteratorBaseEENKUlvE0_clEvENKUlvE0_clEvEUlfE_EEvS5_RKT_EUliE_EEviT1_ --------------------------
	.section	.nv.info._ZN2at6native18elementwise_kernelILi128ELi4EZNS0_15gpu_kernel_implIZZZNS0_15binary_internal21div_trunc_kernel_cudaERNS_18TensorIteratorBaseEENKUlvE0_clEvENKUlvE0_clEvEUlfE_EEvS5_RKT_EUliE_EEviT1_,"",@"SHT_CUDA_INFO"
	.sectionflags	@""
	.align	4


	//----- nvinfo : EIATTR_CUDA_API_VERSION
	.align		4
        /*0000*/ 	.byte	0x04, 0x37
        /*0002*/ 	.short	(.L_3511 - .L_3510)
.L_3510:
        /*0004*/ 	.word	0x00000082


	//----- nvinfo : EIATTR_KPARAM_INFO
	.align		4
.L_3511:
        /*0008*/ 	.byte	0x04, 0x17
        /*000a*/ 	.short	(.L_3513 - .L_3512)
.L_3512:
        /*000c*/ 	.word	0x00000000
        /*0010*/ 	.short	0x0001
        /*0012*/ 	.short	0x0008
        /*0014*/ 	.byte	0x00, 0xf0, 0xa1, 0x08


	//----- nvinfo : EIATTR_KPARAM_INFO
	.align		4
.L_3513:
        /*0018*/ 	.byte	0x04, 0x17
        /*001a*/ 	.short	(.L_3515 - .L_3514)
.L_3514:
        /*001c*/ 	.word	0x00000000
        /*0020*/ 	.short	0x0000
        /*0022*/ 	.short	0x0000
        /*0024*/ 	.byte	0x00, 0xf0, 0x11, 0x00


	//----- nvinfo : EIATTR_SPARSE_MMA_MASK
	.align		4
.L_3515:
        /*0028*/ 	.byte	0x03, 0x50
        /*002a*/ 	.short	0x0000


	//----- nvinfo : EIATTR_MAXREG_COUNT
	.align		4
        /*002c*/ 	.byte	0x03, 0x1b
        /*002e*/ 	.short	0x0080


	//----- nvinfo : EIATTR_EXTERNS
	.align		4
        /*0030*/ 	.byte	0x04, 0x0f
        /*0032*/ 	.short	(.L_3517 - .L_3516)


	//   ....[0]....
	.align		4
.L_3516:
        /*0034*/ 	.word	index@(__assertfail)


	//----- nvinfo : EIATTR_MERCURY_ISA_VERSION
	.align		4
.L_3517:
        /*0038*/ 	.byte	0x03, 0x5f
        /*003a*/ 	.short	0x0101


	//----- nvinfo : EIATTR_VRC_CTA_INIT_COUNT
	.align		4
        /*003c*/ 	.byte	0x02, 0x4a
	.zero		1
	.zero		1


	//----- nvinfo : EIATTR_SYSCALL_OFFSETS
	.align		4
        /*0040*/ 	.byte	0x04, 0x46
        /*0042*/ 	.short	(.L_3519 - .L_3518)


	//   ....[0]....
.L_3518:
        /*0044*/ 	.word	0x00002150


	//   ....[1]....
        /*0048*/ 	.word	0x00002f20


	//   ....[2]....
        /*004c*/ 	.word	0x000051b0


	//   ....[3]....
        /*0050*/ 	.word	0x00005de0


	//   ....[4]....
        /*0054*/ 	.word	0x00008180


	//   ....[5]....
        /*0058*/ 	.word	0x00008db0


	//   ....[6]....
        /*005c*/ 	.word	0x0000b160


	//   ....[7]....
        /*0060*/ 	.word	0x0000bd60


	//----- nvinfo : EIATTR_EXIT_INSTR_OFFSETS
	.align		4
.L_3519:
        /*0064*/ 	.byte	0x04, 0x1c
        /*0066*/ 	.short	(.L_3521 - .L_3520)


	//   ....[0]....
.L_3520:
        /*0068*/ 	.word	0x00009060


	//   ....[1]....
        /*006c*/ 	.word	0x0000b2f0


	//   ....[2]....
        /*0070*/ 	.word	0x0000b320


	//   ....[3]....
        /*0074*/ 	.word	0x0000b3b0


	//   ....[4]....
        /*0078*/ 	.word	0x0000b3e0


	//   ....[5]....
        /*007c*/ 	.word	0x0000b410


	//   ....[6]....
        /*0080*/ 	.word	0x0000b490


	//   ....[7]....
        /*0084*/ 	.word	0x0000b4c0


	//   ....[8]....
        /*0088*/ 	.word	0x0000b550


	//   ....[9]....
        /*008c*/ 	.word	0x0000b590


	//   ....[10]....
        /*0090*/ 	.word	0x0000b5d0


	//   ....[11]....
        /*0094*/ 	.word	0x0000b6a0


	//   ....[12]....
        /*0098*/ 	.word	0x0000b800


	//   ....[13]....
        /*009c*/ 	.word	0x0000b960


	//   ....[14]....
        /*00a0*/ 	.word	0x0000bab0


	//   ....[15]....
        /*00a4*/ 	.word	0x0000bae0


	//   ....[16]....
        /*00a8*/ 	.word	0x0000bb10


	//   ....[17]....
        /*00ac*/ 	.word	0x0000bbb0


	//   ....[18]....
        /*00b0*/ 	.word	0x0000bc00


	//   ....[19]....
        /*00b4*/ 	.word	0x0000bd70


	//   ....[20]....
        /*00b8*/ 	.word	0x0000be70


	//   ....[21]....
        /*00bc*/ 	.word	0x0000bfa0


	//   ....[22]....
        /*00c0*/ 	.word	0x0000bfd0


	//----- nvinfo : EIATTR_MAX_THREADS
	.align		4
.L_3521:
        /*00c4*/ 	.byte	0x04, 0x05
        /*00c6*/ 	.short	(.L_3523 - .L_3522)
.L_3522:
        /*00c8*/ 	.word	0x00000080
        /*00cc*/ 	.word	0x00000001
        /*00d0*/ 	.word	0x00000001


	//----- nvinfo : EIATTR_CRS_STACK_SIZE
	.align		4
.L_3523:
        /*00d4*/ 	.byte	0x04, 0x1e
        /*00d6*/ 	.short	(.L_3525 - .L_3524)
.L_3524:
        /*00d8*/ 	.word	0x00000000


	//----- nvinfo : EIATTR_CBANK_PARAM_SIZE
	.align		4
.L_3525:
        /*00dc*/ 	.byte	0x03, 0x19
        /*00de*/ 	.short	0x0230


	//----- nvinfo : EIATTR_PARAM_CBANK
	.align		4
        /*00e0*/ 	.byte	0x04, 0x0a
        /*00e2*/ 	.short	(.L_3527 - .L_3526)
	.align		4
.L_3526:
        /*00e4*/ 	.word	index@(.nv.constant0._ZN2at6native18elementwise_kernelILi128ELi4EZNS0_15gpu_kernel_implIZZZNS0_15binary_internal21div_trunc_kernel_cudaERNS_18TensorIteratorBaseEENKUlvE0_clEvENKUlvE0_clEvEUlfE_EEvS5_RKT_EUliE_EEviT1_)
        /*00e8*/ 	.short	0x0380
        /*00ea*/ 	.short	0x0230


	//----- nvinfo : EIATTR_SW_WAR
	.align		4
.L_3527:
        /*00ec*/ 	.byte	0x04, 0x36
        /*00ee*/ 	.short	(.L_3529 - .L_3528)
.L_3528:
        /*00f0*/ 	.word	0x00000008
.L_3529:


//--------------------- .nv.info._ZN2at6native27unrolled_elementwise_kernelIZZZNS0_15binary_internal21div_trunc_kernel_cudaERNS_18TensorIteratorBaseEENKUlvE0_clEvENKUlvE0_clEvEUlfE_St5arrayIPcLm2EELi4E23TrivialOffsetCalculatorILi1EjESC_NS0_6memory12LoadWithCastILi1EEENSD_13StoreWithCastILi1EEEEEviT_T0_T2_T3_T4_T5_ --------------------------
	.section	.nv.info._ZN2at6native27unrolled_elementwise_kernelIZZZNS0_15binary_internal21div_trunc_kernel_cudaERNS_18TensorIteratorBaseEENKUlvE0_clEvENKUlvE0_clEvEUlfE_St5arrayIPcLm2EELi4E23TrivialOffsetCalculatorILi1EjESC_NS0_6memory12LoadWithCastILi1EEENSD_13StoreWithCastILi1EEEEEviT_T0_T2_T3_T4_T5_,"",@"SHT_CUDA_INFO"
	.sectionflags	@""
	.align	4


	//----- nvinfo : EIATTR_CUDA_API_VERSION
	.align		4
        /*0000*/ 	.byte	0x04, 0x37
        /*0002*/ 	.short	(.L_3531 - .L_3530)
.L_3530:
        /*0004*/ 	.word	0x00000082


	//----- nvinfo : EIATTR_KPARAM_INFO
	.align		4
.L_3531:
        /*0008*/ 	.byte	0x04, 0x17
        /*000a*/ 	.short	(.L_3533 - .L_3532)
.L_3532:
        /*000c*/ 	.word	0x00000000
        /*0010*/ 	.short	0x0006
        /*0012*/ 	.short	0x0034
        /*0014*/ 	.byte	0x00, 0xf0, 0x21, 0x00


	//----- nvinfo : EIATTR_KPARAM_INFO
	.align		4
.L_3533:
        /*0018*/ 	.byte	0x04, 0x17
        /*001a*/ 	.short	(.L_3535 - .L_3534)
.L_3534:
        /*001c*/ 	.word	0x00000000
        /*0020*/ 	.short	0x0005
        /*0022*/ 	.short	0x002c
        /*0024*/ 	.byte	0x00, 0xf0, 0x21, 0x00


	//----- nvinfo : EIATTR_KPARAM_INFO
	.align		4
.L_3535:
        /*0028*/ 	.byte	0x04, 0x17
        /*002a*/ 	.short	(.L_3537 - .L_3536)
.L_3536:
        /*002c*/ 	.word	0x00000000
        /*0030*/ 	.short	0x0004
        /*0032*/ 	.short	0x0029
        /*0034*/ 	.byte	0x00, 0xf0, 0x05, 0x00


	//----- nvinfo : EIATTR_KPARAM_INFO
	.align		4
.L_3537:
        /*0038*/ 	.byte	0x04, 0x17
        /*003a*/ 	.short	(.L_3539 - .L_3538)
.L_3538:
        /*003c*/ 	.word	0x00000000
        /*0040*/ 	.short	0x0003
        /*0042*/ 	.short	0x0028
        /*0044*/ 	.byte	0x00, 0xf0, 0x05, 0x00


	//----- nvinfo : EIATTR_KPARAM_INFO
	.align		4
.L_3539:
        /*0048*/ 	.byte	0x04, 0x17
        /*004a*/ 	.short	(.L_3541 - .L_3540)
.L_3540:
        /*004c*/ 	.word	0x00000000
        /*0050*/ 	.short	0x0002
        /*0052*/ 	.short	0x0018
        /*0054*/ 	.byte	0x00, 0xf0, 0x41, 0x00


	//----- nvinfo : EIATTR_KPARAM_INFO
	.align		4
.L_3541:
        /*0058*/ 	.byte	0x04, 0x17
        /*005a*/ 	.short	(.L_3543 - .L_3542)
.L_3542:
        /*005c*/ 	.word	0x00000000
        /*0060*/ 	.short	0x0001
        /*0062*/ 	.short	0x0008
        /*0064*/ 	.byte	0x00, 0xf0, 0x41, 0x00


	//----- nvinfo : EIATTR_KPARAM_INFO
	.align		4
.L_3543:
        /*0068*/ 	.byte	0x04, 0x17
        /*006a*/ 	.short	(.L_3545 - .L_3544)
.L_3544:
        /*006c*/ 	.word	0x00000000
        /*0070*/ 	.short	0x0000
        /*0072*/ 	.short	0x0000
        /*0074*/ 	.byte	0x00, 0xf0, 0x11, 0x00


	//----- nvinfo : EIATTR_SPARSE_MMA_MASK
	.align		4
.L_3545:
        /*0078*/ 	.byte	0x03, 0x50
        /*007a*/ 	.short	0x0000


	//----- nvinfo : EIATTR_MAXREG_COUNT
	.align		4
        /*007c*/ 	.byte	0x03, 0x1b
        /*007e*/ 	.short	0x00ff


	//----- nvinfo : EIATTR_EXTERNS
	.align		4
        /*0080*/ 	.byte	0x04, 0x0f
        /*0082*/ 	.short	(.L_3547 - .L_3546)


	//   ....[0]....
	.align		4
.L_3546:
        /*0084*/ 	.word	index@(__assertfail)


	//----- nvinfo : EIATTR_MERCURY_ISA_VERSION
	.align		4
.L_3547:
        /*0088*/ 	.byte	0x03, 0x5f
        /*008a*/ 	.short	0x0101


	//----- nvinfo : EIATTR_VRC_CTA_INIT_COUNT
	.align		4
        /*008c*/ 	.byte	0x02, 0x4a
	.zero		1
	.zero		1


	//----- nvinfo : EIATTR_SYSCALL_OFFSETS
	.align		4
        /*0090*/ 	.byte	0x04, 0x46
        /*0092*/ 	.short	(.L_3549 - .L_3548)


	//   ....[0]....
.L_3548:
        /*0094*/ 	.word	0x00000e50


	//   ....[1]....
        /*0098*/ 	.word	0x00001dd0


	//   ....[2]....
        /*009c*/ 	.word	0x00002cd0


	//   ....[3]....
        /*00a0*/ 	.word	0x00003ba0


	//   ....[4]....
        /*00a4*/ 	.word	0x000049e0


	//   ....[5]....
        /*00a8*/ 	.word	0x00005720


	//   ....[6]....
        /*00ac*/ 	.word	0x00006590


	//   ....[7]....
        /*00b0*/ 	.word	0x000073f0


	//----- nvinfo : EIATTR_EXIT_INSTR_OFFSETS
	.align		4
.L_3549:
        /*00b4*/ 	.byte	0x04, 0x1c
        /*00b6*/ 	.short	(.L_3551 - .L_3550)


	//   ....[0]....
.L_3550:
        /*00b8*/ 	.word	0x00006830


	//   ....[1]....
        /*00bc*/ 	.word	0x00006970


	//   ....[2]....
        /*00c0*/ 	.word	0x000069b0


	//   ....[3]....
        /*00c4*/ 	.word	0x00006a40


	//   ....[4]....
        /*00c8*/ 	.word	0x00006a70


	//   ....[5]....
        /*00cc*/ 	.word	0x00006aa0


	//   ....[6]....
        /*00d0*/ 	.word	0x00006b20


	//   ....[7]....
        /*00d4*/ 	.word	0x00006b50


	//   ....[8]....
        /*00d8*/ 	.word	0x00006be0


	//   ....[9]....
        /*00dc*/ 	.word	0x00006c20


	//   ....[10]....
        /*00e0*/ 	.word	0x00006c60


	//   ....[11]....
        /*00e4*/ 	.word	0x00006d30


	//   ....[12]....
        /*00e8*/ 	.word	0x00006e90


	//   ....[13]....
        /*00ec*/ 	.word	0x00006ff0


	//   ....[14]....
        /*00f0*/ 	.word	0x00007140


	//   ....[15]....
        /*00f4*/ 	.word	0x00007170


	//   ....[16]....
        /*00f8*/ 	.word	0x000071a0


	//   ....[17]....
        /*00fc*/ 	.word	0x00007240


	//   ....[18]....
        /*0100*/ 	.word	0x00007290


	//   ....[19]....
        /*0104*/ 	.word	0x00007400


	//   ....[20]....
        /*0108*/ 	.word	0x00007500


	//   ....[21]....
        /*010c*/ 	.word	0x00007630


	//   ....[22]....
        /*0110*/ 	.word	0x00007660


	//----- nvinfo : EIATTR_MAX_THREADS
	.align		4
.L_3551:
        /*0114*/ 	.byte	0x04, 0x05
        /*0116*/ 	.short	(.L_3553 - .L_3552)
.L_3552:
        /*0118*/ 	.word	0x00000080
        /*011c*/ 	.word	0x00000001
        /*0120*/ 	.word	0x00000001


	//----- nvinfo : EIATTR_CRS_STACK_SIZE
	.align		4
.L_3553:
        /*0124*/ 	.byte	0x04, 0x1e
        /*0126*/ 	.short	(.L_3555 - .L_3554)
.L_3554:
        /*0128*/ 	.word	0x00000000


	//----- nvinfo : EIATTR_CBANK_PARAM_SIZE
	.align		4
.L_3555:
        /*012c*/ 	.byte	0x03, 0x19
        /*012e*/ 	.short	0x003c


	//----- nvinfo : EIATTR_PARAM_CBANK
	.align		4
        /*0130*/ 	.byte	0x04, 0x0a
        /*0132*/ 	.short	(.L_3557 - .L_3556)
	.align		4
.L_3556:
        /*0134*/ 	.word	index@(.nv.constant0._ZN2at6native27unrolled_elementwise_kernelIZZZNS0_15binary_internal21div_trunc_kernel_cudaERNS_18TensorIteratorBaseEENKUlvE0_clEvENKUlvE0_clEvEUlfE_St5arrayIPcLm2EELi4E23TrivialOffsetCalculatorILi1EjESC_NS0_6memory12LoadWithCastILi1EEENSD_13StoreWithCastILi1EEEEEviT_T0_T2_T3_T4_T5_)
        /*0138*/ 	.short	0x0380
        /*013a*/ 	.short	0x003c


	//----- nvinfo : EIATTR_SW_WAR
	.align		4
.L_3557:
        /*013c*/ 	.byte	0x04, 0x36
        /*013e*/ 	.short	(.L_3559 - .L_3558)
.L_3558:
        /*0140*/ 	.word	0x00000008
.L_3559:


//--------------------- .nv.info._ZN2at6native18elementwise_kernelILi128ELi2EZNS0_22gpu_kernel_impl_nocastIZZZNS0_15binary_internal21div_trunc_kernel_cudaERNS_18TensorIteratorBaseEENKUlvE0_clEvENKUlvE0_clEvEUlfE_EEvS5_RKT_EUliE_EEviT1_ --------------------------
	.section	.nv.info._ZN2at6native18elementwise_kernelILi128ELi2EZNS0_22gpu_kernel_impl_nocastIZZZNS0_15binary_internal21div_trunc_kernel_cudaERNS_18TensorIteratorBaseEENKUlvE0_clEvENKUlvE0_clEvEUlfE_EEvS5_RKT_EUliE_EEviT1_,"",@"SHT_CUDA_INFO"
	.sectionflags	@""
	.align	4


	//----- nvinfo : EIATTR_CUDA_API_VERSION
	.align		4
        /*0000*/ 	.byte	0x04, 0x37
        /*0002*/ 	.short	(.L_3561 - .L_3560)
.L_3560:
        /*0004*/ 	.word	0x00000082


	//----- nvinfo : EIATTR_KPARAM_INFO
	.align		4
.L_3561:
        /*0008*/ 	.byte	0x04, 0x17
        /*000a*/ 	.short	(.L_3563 - .L_3562)
.L_3562:
        /*000c*/ 	.word	0x00000000
        /*0010*/ 	.short	0x0001
        /*0012*/ 	.short	0x0008
        /*0014*/ 	.byte	0x00, 0xf0, 0x81, 0x08


	//----- nvinfo : EIATTR_KPARAM_INFO
	.align		4
.L_3563:
        /*0018*/ 	.byte	0x04, 0x17
        /*001a*/ 	.short	(.L_3565 - .L_3564)
.L_3564:
        /*001c*/ 	.word	0x00000000
        /*0020*/ 	.short	0x0000
        /*0022*/ 	.short	0x0000
        /*0024*/ 	.byte	0x00, 0xf0, 0x11, 0x00


	//----- nvinfo : EIATTR_SPARSE_MMA_MASK
	.align		4
.L_3565:
        /*0028*/ 	.byte	0x03, 0x50
        /*002a*/ 	.short	0x0000


	//----- nvinfo : EIATTR_MAXREG_COUNT
	.align		4
        /*002c*/ 	.byte	0x03, 0x1b
        /*002e*/ 	.short	0x0080


	//----- nvinfo : EIATTR_MERCURY_ISA_VERSION
	.align		4
        /*0030*/ 	.byte	0x03, 0x5f
        /*0032*/ 	.short	0x0101


	//----- nvinfo : EIATTR_VRC_CTA_INIT_COUNT
	.align		4
        /*0034*/ 	.byte	0x02, 0x4a
	.zero		1
	.zero		1


	//----- nvinfo : EIATTR_EXIT_INSTR_OFFSETS
	.align		4
        /*0038*/ 	.byte	0x04, 0x1c
        /*003a*/ 	.short	(.L_3567 - .L_3566)


	//   ....[0]....
.L_3566:
        /*003c*/ 	.word	0x00000170


	//   ....[1]....
        /*0040*/ 	.word	0x000001f0


	//   ....[2]....
        /*0044*/ 	.word	0x000015e0


	//   ....[3]....
        /*0048*/ 	.word	0x00002930


	//----- nvinfo : EIATTR_MAX_THREADS
	.align		4
.L_3567:
        /*004c*/ 	.byte	0x04, 0x05
        /*004e*/ 	.short	(.L_3569 - .L_3568)
.L_3568:
        /*0050*/ 	.word	0x00000080
        /*0054*/ 	.word	0x00000001
        /*0058*/ 	.word	0x00000001


	//----- nvinfo : EIATTR_CRS_STACK_SIZE
	.align		4
.L_3569:
        /*005c*/ 	.byte	0x04, 0x1e
        /*005e*/ 	.short	(.L_3571 - .L_3570)
.L_3570:
        /*0060*/ 	.word	0x00000000


	//----- nvinfo : EIATTR_CBANK_PARAM_SIZE
	.align		4
.L_3571:
        /*0064*/ 	.byte	0x03, 0x19
        /*0066*/ 	.short	0x0228


	//----- nvinfo : EIATTR_PARAM_CBANK
	.align		4
        /*0068*/ 	.byte	0x04, 0x0a
        /*006a*/ 	.short	(.L_3573 - .L_3572)
	.align		4
.L_3572:
        /*006c*/ 	.word	index@(.nv.constant0._ZN2at6native18elementwise_kernelILi128ELi2EZNS0_22gpu_kernel_impl_nocastIZZZNS0_15binary_internal21div_trunc_kernel_cudaERNS_18TensorIteratorBaseEENKUlvE0_clEvENKUlvE0_clEvEUlfE_EEvS5_RKT_EUliE_EEviT1_)
        /*0070*/ 	.short	0x0380
        /*0072*/ 	.short	0x0228


	//----- nvinfo : EIATTR_SW_WAR
	.align		4
.L_3573:
        /*0074*/ 	.byte	0x04, 0x36
        /*0076*/ 	.short	(.L_3575 - .L_3574)
.L_3574:
        /*0078*/ 	.word	0x00000008
.L_3575:


//--------------------- .nv.info._ZN2at6native27unrolled_elementwise_kernelIZZZNS0_15binary_internal21div_trunc_kernel_cudaERNS_18TensorIteratorBaseEENKUlvE0_clEvENKUlvE0_clEvEUlfE_St5arrayIPcLm2EELi4E23TrivialOffsetCalculatorILi1EjESC_NS0_6memory15LoadWithoutCastENSD_16StoreWithoutCastEEEviT_T0_T2_T3_T4_T5_ --------------------------
	.section	.nv.info._ZN2at6native27unrolled_elementwise_kernelIZZZNS0_15binary_internal21div_trunc_kernel_cudaERNS_18TensorIteratorBaseEENKUlvE0_clEvENKUlvE0_clEvEUlfE_St5arrayIPcLm2EELi4E23TrivialOffsetCalculatorILi1EjESC_NS0_6memory15LoadWithoutCastENSD_16StoreWithoutCastEEEviT_T0_T2_T3_T4_T5_,"",@"SHT_CUDA_INFO"
	.sectionflags	@""
	.align	4


	//----- nvinfo : EIATTR_CUDA_API_VERSION
	.align		4
        /*0000*/ 	.byte	0x04, 0x37
        /*0002*/ 	.short	(.L_3577 - .L_3576)
.L_3576:
        /*0004*/ 	.word	0x00000082


	//----- nvinfo : EIATTR_KPARAM_INFO
	.align		4
.L_3577:
        /*0008*/ 	.byte	0x04, 0x17
        /*000a*/ 	.short	(.L_3579 - .L_3578)
.L_3578:
        /*000c*/ 	.word	0x00000000
        /*0010*/ 	.short	0x0006
        /*0012*/ 	.short	0x002b
        /*0014*/ 	.byte	0x00, 0xf0, 0x05, 0x00


	//----- nvinfo : EIATTR_KPARAM_INFO
	.align		4
.L_3579:
        /*0018*/ 	.byte	0x04, 0x17
        /*001a*/ 	.short	(.L_3581 - .L_3580)
.L_3580:
        /*001c*/ 	.word	0x00000000
        /*0020*/ 	.short	0x0005
        /*0022*/ 	.short	0x002a
        /*0024*/ 	.byte	0x00, 0xf0, 0x05, 0x00


	//----- nvinfo : EIATTR_KPARAM_INFO
	.align		4
.L_3581:
        /*0028*/ 	.byte	0x04, 0x17
        /*002a*/ 	.short	(.L_3583 - .L_3582)
.L_3582:
        /*002c*/ 	.word	0x00000000
        /*0030*/ 	.short	0x0004
        /*0032*/ 	.short	0x0029
        /*0034*/ 	.byte	0x00, 0xf0, 0x05, 0x00


	//----- nvinfo : EIATTR_KPARAM_INFO
	.align		4
.L_3583:
        /*0038*/ 	.byte	0x04, 0x17
        /*003a*/ 	.short	(.L_3585 - .L_3584)
.L_3584:
        /*003c*/ 	.word	0x00000000
        /*0040*/ 	.short	0x0003
        /*0042*/ 	.short	0x0028
        /*0044*/ 	.byte	0x00, 0xf0, 0x05, 0x00


	//----- nvinfo : EIATTR_KPARAM_INFO
	.align		4
.L_3585:
        /*0048*/ 	.byte	0x04, 0x17
        /*004a*/ 	.short	(.L_3587 - .L_3586)
.L_3586:
        /*004c*/ 	.word	0x00000000
        /*0050*/ 	.short	0x0002
        /*0052*/ 	.short	0x0018
        /*0054*/ 	.byte	0x00, 0xf0, 0x41, 0x00


	//----- nvinfo : EIATTR_KPARAM_INFO
	.align		4
.L_3587:
        /*0058*/ 	.byte	0x04, 0x17
        /*005a*/ 	.short	(.L_3589 - .L_3588)
.L_3588:
        /*005c*/ 	.word	0x00000000
        /*0060*/ 	.short	0x0001
        /*0062*/ 	.short	0x0008
        /*0064*/ 	.byte	0x00, 0xf0, 0x41, 0x00


	//----- nvinfo : EIATTR_KPARAM_INFO
	.align		4
.L_3589:
        /*0068*/ 	.byte	0x04, 0x17
        /*006a*/ 	.short	(.L_3591 - .L_3590)
.L_3590:
        /*006c*/ 	.word	0x00000000
        /*0070*/ 	.short	0x0000
        /*0072*/ 	.short	0x0000
        /*0074*/ 	.byte	0x00, 0xf0, 0x11, 0x00


	//----- nvinfo : EIATTR_SPARSE_MMA_MASK
	.align		4
.L_3591:
        /*0078*/ 	.byte	0x03, 0x50
        /*007a*/ 	.short	0x0000


	//----- nvinfo : EIATTR_MAXREG_COUNT
	.align		4
        /*007c*/ 	.byte	0x03, 0x1b
        /*007e*/ 	.short	0x00ff


	//----- nvinfo : EIATTR_MERCURY_ISA_VERSION
	.align		4
        /*0080*/ 	.byte	0x03, 0x5f
        /*0082*/ 	.short	0x0101


	//----- nvinfo : EIATTR_VRC_CTA_INIT_COUNT
	.align		4
        /*0084*/ 	.byte	0x02, 0x4a
	.zero		1
	.zero		1


	//----- nvinfo : EIATTR_EXIT_INSTR_OFFSETS
	.align		4
        /*0088*/ 	.byte	0x04, 0x1c
        /*008a*/ 	.short	(.L_3593 - .L_3592)


	//   ....[0]....
.L_3592:
        /*008c*/ 	.word	0x00000450


	//   ....[1]....
        /*0090*/ 	.word	0x000004a0


	//----- nvinfo : EIATTR_MAX_THREADS
	.align		4
.L_3593:
        /*0094*/ 	.byte	0x04, 0x05
        /*0096*/ 	.short	(.L_3595 - .L_3594)
.L_3594:
        /*0098*/ 	.word	0x00000080
        /*009c*/ 	.word	0x00000001
        /*00a0*/ 	.word	0x00000001


	//----- nvinfo : EIATTR_CRS_STACK_SIZE
	.align		4
.L_3595:
        /*00a4*/ 	.byte	0x04, 0x1e
        /*00a6*/ 	.short	(.L_3597 - .L_3596)
.L_3596:
        /*00a8*/ 	.word	0x00000000


	//----- nvinfo : EIATTR_CBANK_PARAM_SIZE
	.align		4
.L_3597:
        /*00ac*/ 	.byte	0x03, 0x19
        /*00ae*/ 	.short	0x002c


	//----- nvinfo : EIATTR_PARAM_CBANK
	.align		4
        /*00b0*/ 	.byte	0x04, 0x0a
        /*00b2*/ 	.short	(.L_3599 - .L_3598)
	.align		4
.L_3598:
        /*00b4*/ 	.word	index@(.nv.constant0._ZN2at6native27unrolled_elementwise_kernelIZZZNS0_15binary_internal21div_trunc_kernel_cudaERNS_18TensorIteratorBaseEENKUlvE0_clEvENKUlvE0_clEvEUlfE_St5arrayIPcLm2EELi4E23TrivialOffsetCalculatorILi1EjESC_NS0_6memory15LoadWithoutCastENSD_16StoreWithoutCastEEEviT_T0_T2_T3_T4_T5_)
        /*00b8*/ 	.short	0x0380
        /*00ba*/ 	.short	0x002c


	//----- nvinfo : EIATTR_SW_WAR
	.align		4
.L_3599:
        /*00bc*/ 	.byte	0x04, 0x36
        /*00be*/ 	.short	(.L_3601 - .L_3600)
.L_3600:
        /*00c0*/ 	.word	0x00000008
.L_3601:


//--------------------- .nv.info._ZN2at6native29vectorized_elementwise_kernelILi2EZZZNS0_15binary_internal21div_trunc_kernel_cudaERNS_18TensorIteratorBaseEENKUlvE0_clEvENKUlvE0_clEvEUlfE_St5arrayIPcLm2EEEEviT0_T1_ --------------------------
	.section	.nv.info._ZN2at6native29vectorized_elementwise_kernelILi2EZZZNS0_15binary_internal21div_trunc_kernel_cudaERNS_18TensorIteratorBaseEENKUlvE0_clEvENKUlvE0_clEvEUlfE_St5arrayIPcLm2EEEEviT0_T1_,"",@"SHT_CUDA_INFO"
	.sectionflags	@""
	.align	4


	//----- nvinfo : EIATTR_CUDA_API_VERSION
	.align		4
        /*0000*/ 	.byte	0x04, 0x37
        /*0002*/ 	.short	(.L_3603 - .L_3602)
.L_3602:
        /*0004*/ 	.word	0x00000082


	//----- nvinfo : EIATTR_KPARAM_INFO
	.align		4
.L_3603:
        /*0008*/ 	.byte	0x04, 0x17
        /*000a*/ 	.short	(.L_3605 - .L_3604)
.L_3604:
        /*000c*/ 	.word	0x00000000
        /*0010*/ 	.short	0x0002
        /*0012*/ 	.short	0x0018
        /*0014*/ 	.byte	0x00, 0xf0, 0x41, 0x00


	//----- nvinfo : EIATTR_KPARAM_INFO
	.align		4
.L_3605:
        /*0018*/ 	.byte	0x04, 0x17
        /*001a*/ 	.short	(.L_3607 - .L_3606)
.L_3606:
        /*001c*/ 	.word	0x00000000
        /*0020*/ 	.short	0x0001
        /*0022*/ 	.short	0x0008
        /*0024*/ 	.byte	0x00, 0xf0, 0x41, 0x00


	//----- nvinfo : EIATTR_KPARAM_INFO
	.align		4
.L_3607:
        /*0028*/ 	.byte	0x04, 0x17
        /*002a*/ 	.short	(.L_3609 - .L_3608)
.L_3608:
        /*002c*/ 	.word	0x00000000
        /*0030*/ 	.short	0x0000
        /*0032*/ 	.short	0x0000
        /*0034*/ 	.byte	0x00, 0xf0, 0x11, 0x00


	//----- nvinfo : EIATTR_SPARSE_MMA_MASK
	.align		4
.L_3609:
        /*0038*/ 	.byte	0x03, 0x50
        /*003a*/ 	.short	0x0000


	//----- nvinfo : EIATTR_MAXREG_COUNT
	.align		4
        /*003c*/ 	.byte	0x03, 0x1b
        /*003e*/ 	.short	0x00ff


	//----- nvinfo : EIATTR_MERCURY_ISA_VERSION
	.align		4
        /*0040*/ 	.byte	0x03, 0x5f
        /*0042*/ 	.short	0x0101


	//----- nvinfo : EIATTR_VRC_CTA_INIT_COUNT
	.align		4
        /*0044*/ 	.byte	0x02, 0x4a
	.zero		1
	.zero		1


	//----- nvinfo : EIATTR_EXIT_INSTR_OFFSETS
	.align		4
        /*0048*/ 	.byte	0x04, 0x1c
        /*004a*/ 	.short	(.L_3611 - .L_3610)


	//   ....[0]....
.L_3610:
        /*004c*/ 	.word	0x00000880


	//   ....[1]....
        /*0050*/ 	.word	0x000008d0


	//   ....[2]....
        /*0054*/ 	.word	0x00000ae0


	//----- nvinfo : EIATTR_MAX_THREADS
	.align		4
.L_3611:
        /*0058*/ 	.byte	0x04, 0x05
        /*005a*/ 	.short	(.L_3613 - .L_3612)
.L_3612:
        /*005c*/ 	.word	0x00000080
        /*0060*/ 	.word	0x00000001
        /*0064*/ 	.word	0x00000001


	//----- nvinfo : EIATTR_CRS_STACK_SIZE
	.align		4
.L_3613:
        /*0068*/ 	.byte	0x04, 0x1e
        /*006a*/ 	.short	(.L_3615 - .L_3614)
.L_3614:
        /*006c*/ 	.word	0x00000000


	//----- nvinfo : EIATTR_CBANK_PARAM_SIZE
	.align		4
.L_3615:
        /*0070*/ 	.byte	0x03, 0x19
        /*0072*/ 	.short	0x0028


	//----- nvinfo : EIATTR_PARAM_CBANK
	.align		4
        /*0074*/ 	.byte	0x04, 0x0a
        /*0076*/ 	.short	(.L_3617 - .L_3616)
	.align		4
.L_3616:
        /*0078*/ 	.word	index@(.nv.constant0._ZN2at6native29vectorized_elementwise_kernelILi2EZZZNS0_15binary_internal21div_trunc_kernel_cudaERNS_18TensorIteratorBaseEENKUlvE0_clEvENKUlvE0_clEvEUlfE_St5arrayIPcLm2EEEEviT0_T1_)
        /*007c*/ 	.short	0x0380
        /*007e*/ 	.short	0x0028


	//----- nvinfo : EIATTR_SW_WAR
	.align		4
.L_3617:
        /*0080*/ 	.byte	0x04, 0x36
        /*0082*/ 	.short	(.L_3619 - .L_3618)
.L_3618:
        /*0084*/ 	.word	0x00000008
.L_3619:


//--------------------- .nv.info._ZN2at6native29vectorized_elementwise_kernelILi4EZZZNS0_15binary_internal21div_trunc_kernel_cudaERNS_18TensorIteratorBaseEENKUlvE0_clEvENKUlvE0_clEvEUlfE_St5arrayIPcLm2EEEEviT0_T1_ --------------------------
	.section	.nv.info._ZN2at6native29vectorized_elementwise_kernelILi4EZZZNS0_15binary_internal21div_trunc_kernel_cudaERNS_18TensorIteratorBaseEENKUlvE0_clEvENKUlvE0_clEvEUlfE_St5arrayIPcLm2EEEEviT0_T1_,"",@"SHT_CUDA_INFO"
	.sectionflags	@""
	.align	4


	//----- nvinfo : EIATTR_CUDA_API_VERSION
	.align		4
        /*0000*/ 	.byte	0x04, 0x37
        /*0002*/ 	.short	(.L_3621 - .L_3620)
.L_3620:
        /*0004*/ 	.word	0x00000082


	//----- nvinfo : EIATTR_KPARAM_INFO
	.align		4
.L_3621:
        /*0008*/ 	.byte	0x04, 0x17
        /*000a*/ 	.short	(.L_3623 - .L_3622)
.L_3622:
        /*000c*/ 	.word	0x00000000
        /*0010*/ 	.short	0x0002
        /*0012*/ 	.short	0x0018
        /*0014*/ 	.byte	0x00, 0xf0, 0x41, 0x00


	//----- nvinfo : EIATTR_KPARAM_INFO
	.align		4
.L_3623:
        /*0018*/ 	.byte	0x04, 0x17
        /*001a*/ 	.short	(.L_3625 - .L_3624)
.L_3624:
        /*001c*/ 	.word	0x00000000
        /*0020*/ 	.short	0x0001
        /*0022*/ 	.short	0x0008
        /*0024*/ 	.byte	0x00, 0xf0, 0x41, 0x00


	//----- nvinfo : EIATTR_KPARAM_INFO
	.align		4
.L_3625:
        /*0028*/ 	.byte	0x04, 0x17
        /*002a*/ 	.short	(.L_3627 - .L_3626)
.L_3626:
        /*002c*/ 	.word	0x00000000
        /*0030*/ 	.short	0x0000
        /*0032*/ 	.short	0x0000
        /*0034*/ 	.byte	0x00, 0xf0, 0x11, 0x00


	//----- nvinfo : EIATTR_SPARSE_MMA_MASK
	.align		4
.L_3627:
        /*0038*/ 	.byte	0x03, 0x50
        /*003a*/ 	.short	0x0000


	//----- nvinfo : EIATTR_MAXREG_COUNT
	.align		4
        /*003c*/ 	.byte	0x03, 0x1b
        /*003e*/ 	.short	0x00ff


	//----- nvinfo : EIATTR_MERCURY_ISA_VERSION
	.align		4
        /*0040*/ 	.byte	0x03, 0x5f
        /*0042*/ 	.short	0x0101


	//----- nvinfo : EIATTR_VRC_CTA_INIT_COUNT
	.align		4
        /*0044*/ 	.byte	0x02, 0x4a
	.zero		1
	.zero		1


	//----- nvinfo : EIATTR_EXIT_INSTR_OFFSETS
	.align		4
        /*0048*/ 	.byte	0x04, 0x1c
        /*004a*/ 	.short	(.L_3629 - .L_3628)


	//   ....[0]....
.L_3628:
        /*004c*/ 	.word	0x00000880


	//   ....[1]....
        /*0050*/ 	.word	0x000008d0


	//   ....[2]....
        /*0054*/ 	.word	0x00000aa0


	//----- nvinfo : EIATTR_MAX_THREADS
	.align		4
.L_3629:
        /*0058*/ 	.byte	0x04, 0x05
        /*005a*/ 	.short	(.L_3631 - .L_3630)
.L_3630:
        /*005c*/ 	.word	0x00000080
        /*0060*/ 	.word	0x00000001
        /*0064*/ 	.word	0x00000001


	//----- nvinfo : EIATTR_CRS_STACK_SIZE
	.align		4
.L_3631:
        /*0068*/ 	.byte	0x04, 0x1e
        /*006a*/ 	.short	(.L_3633 - .L_3632)
.L_3632:
        /*006c*/ 	.word	0x00000000


	//----- nvinfo : EIATTR_CBANK_PARAM_SIZE
	.align		4
.L_3633:
        /*0070*/ 	.byte	0x03, 0x19
        /*0072*/ 	.short	0x0028


	//----- nvinfo : EIATTR_PARAM_CBANK
	.align		4
        /*0074*/ 	.byte	0x04, 0x0a
        /*0076*/ 	.short	(.L_3635 - .L_3634)
	.align		4
.L_3634:
        /*0078*/ 	.word	index@(.nv.constant0._ZN2at6native29vectorized_elementwise_kernelILi4EZZZNS0_15binary_internal21div_trunc_kernel_cudaERNS_18TensorIteratorBaseEENKUlvE0_clEvENKUlvE0_clEvEUlfE_St5arrayIPcLm2EEEEviT0_T1_)
        /*007c*/ 	.short	0x0380
        /*007e*/ 	.short	0x0028


	//----- nvinfo : EIATTR_SW_WAR
	.align		4
.L_3635:
        /*0080*/ 	.byte	0x04, 0x36
        /*0082*/ 	.short	(.L_3637 - .L_3636)
.L_3636:
        /*0084*/ 	.word	0x00000008
.L_3637:


//--------------------- .nv.info._ZN2at6native29vectorized_elementwise_kernelILi8EZZZNS0_15binary_internal21div_trunc_kernel_cudaERNS_18TensorIteratorBaseEENKUlvE0_clEvENKUlvE0_clEvEUlfE_St5arrayIPcLm2EEEEviT0_T1_ --------------------------
	.section	.nv.info._ZN2at6native29vectorized_elementwise_kernelILi8EZZZNS0_15binary_internal21div_trunc_kernel_cudaERNS_18TensorIteratorBaseEENKUlvE0_clEvENKUlvE0_clEvEUlfE_St5arrayIPcLm2EEEEviT0_T1_,"",@"SHT_CUDA_INFO"
	.sectionflags	@""
	.align	4


	//----- nvinfo : EIATTR_CUDA_API_VERSION
	.align		4
        /*0000*/ 	.byte	0x04, 0x37
        /*0002*/ 	.short	(.L_3639 - .L_3638)
.L_3638:
        /*0004*/ 	.word	0x00000082


	//----- nvinfo : EIATTR_KPARAM_INFO
	.align		4
.L_3639:
        /*0008*/ 	.byte	0x04, 0x17
        /*000a*/ 	.short	(.L_3641 - .L_3640)
.L_3640:
        /*000c*/ 	.word	0x00000000
        /*0010*/ 	.short	0x0002
        /*0012*/ 	.short	0x0018
        /*0014*/ 	.byte	0x00, 0xf0, 0x41, 0x00


	//----- nvinfo : EIATTR_KPARAM_INFO
	.align		4
.L_3641:
        /*0018*/ 	.byte	0x04, 0x17
        /*001a*/ 	.short	(.L_3643 - .L_3642)
.L_3642:
        /*001c*/ 	.word	0x00000000
        /*0020*/ 	.short	0x0001
        /*0022*/ 	.short	0x0008
        /*0024*/ 	.byte	0x00, 0xf0, 0x41, 0x00


	//----- nvinfo : EIATTR_KPARAM_INFO
	.align		4
.L_3643:
        /*0028*/ 	.byte	0x04, 0x17
        /*002a*/ 	.short	(.L_3645 - .L_3644)
.L_3644:
        /*002c*/ 	.word	0x00000000
        /*0030*/ 	.short	0x0000
        /*0032*/ 	.short	0x0000
        /*0034*/ 	.byte	0x00, 0xf0, 0x11, 0x00


	//----- nvinfo : EIATTR_SPARSE_MMA_MASK
	.align		4
.L_3645:
        /*0038*/ 	.byte	0x03, 0x50
        /*003a*/ 	.short	0x0000


	//----- nvinfo : EIATTR_MAXREG_COUNT
	.align		4
        /*003c*/ 	.byte	0x03, 0x1b
        /*003e*/ 	.short	0x00ff


	//----- nvinfo : EIATTR_MERCURY_ISA_VERSION
	.align		4
        /*0040*/ 	.byte	0x03, 0x5f
        /*0042*/ 	.short	0x0101


	//----- nvinfo : EIATTR_VRC_CTA_INIT_COUNT
	.align		4
        /*0044*/ 	.byte	0x02, 0x4a
	.zero		1
	.zero		1


	//----- nvinfo : EIATTR_EXIT_INSTR_OFFSETS
	.align		4
        /*0048*/ 	.byte	0x04, 0x1c
        /*004a*/ 	.short	(.L_3647 - .L_3646)


	//   ....[0]....
.L_3646:
        /*004c*/ 	.word	0x00000010


	//----- nvinfo : EIATTR_MAX_THREADS
	.align		4
.L_3647:
        /*0050*/ 	.byte	0x04, 0x05
        /*0052*/ 	.short	(.L_3649 - .L_3648)
.L_3648:
        /*0054*/ 	.word	0x00000080
        /*0058*/ 	.word	0x00000001
        /*005c*/ 	.word	0x00000001


	//----- nvinfo : EIATTR_CBANK_PARAM_SIZE
	.align		4
.L_3649:
        /*0060*/ 	.byte	0x03, 0x19
        /*0062*/ 	.short	0x0028


	//----- nvinfo : EIATTR_PARAM_CBANK
	.align		4
        /*0064*/ 	.byte	0x04, 0x0a
        /*0066*/ 	.short	(.L_3651 - .L_3650)
	.align		4
.L_3650:
        /*0068*/ 	.word	index@(.nv.constant0._ZN2at6native29vectorized_elementwise_kernelILi8EZZZNS0_15binary_internal21div_trunc_kernel_cudaERNS_18TensorIteratorBaseEENKUlvE0_clEvENKUlvE0_clEvEUlfE_St5arrayIPcLm2EEEEviT0_T1_)
        /*006c*/ 	.short	0x0380
        /*006e*/ 	.short	0x0028


	//----- nvinfo : EIATTR_SW_WAR
	.align		4
.L_3651:
        /*0070*/ 	.byte	0x04, 0x36
        /*0072*/ 	.short	(.L_3653 - .L_3652)
.L_3652:
        /*0074*/ 	.word	0x00000008
.L_3653:


//--------------------- .nv.info._ZN2at6native18elementwise_kernelILi128ELi4EZNS0_15gpu_kernel_implIZZZNS0_15binary_internal21div_trunc_kernel_cudaERNS_18TensorIteratorBaseEENKUlvE0_clEvENKUlvE_clEvEUldE_EEvS5_RKT_EUliE_EEviT1_ --------------------------
	.section	.nv.info._ZN2at6native18elementwise_kernelILi128ELi4EZNS0_15gpu_kernel_implIZZZNS0_15binary_internal21div_trunc_kernel_cudaERNS_18TensorIteratorBaseEENKUlvE0_clEvENKUlvE_clEvEUldE_EEvS5_RKT_EUliE_EEviT1_,"",@"SHT_CUDA_INFO"
	.sectionflags	@""
	.align	4


	//----- nvinfo : EIATTR_CUDA_API_VERSION
	.align		4
        /*0000*/ 	.byte	0x04, 0x37
        /*0002*/ 	.short	(.L_3655 - .L_3654)
.L_3654:
        /*0004*/ 	.word	0x00000082


	//----- nvinfo : EIATTR_KPARAM_INFO
	.align		4
.L_3655:
        /*0008*/ 	.byte	0x04, 0x17
        /*000a*/ 	.short	(.L_3657 - .L_3656)
.L_3656:
        /*000c*/ 	.word	0x00000000
        /*0010*/ 	.short	0x0001
        /*0012*/ 	.short	0x0008
        /*0014*/ 	.byte	0x00, 0xf0, 0xa1, 0x08


	//----- nvinfo : EIATTR_KPARAM_INFO
	.align		4
.L_3657:
        /*0018*/ 	.byte	0x04, 0x17
        /*001a*/ 	.short	(.L_3659 - .L_3658)
.L_3658:
        /*001c*/ 	.word	0x00000000
        /*0020*/ 	.short	0x0000
        /*0022*/ 	.short	0x0000
        /*0024*/ 	.byte	0x00, 0xf0, 0x11, 0x00


	//----- nvinfo : EIATTR_SPARSE_MMA_MASK
	.align		4
.L_3659:
        /*0028*/ 	.byte	0x03, 0x50
        /*002a*/ 	.short	0x0000


	//----- nvinfo : EIATTR_MAXREG_COUNT
	.align		4
        /*002c*/ 	.byte	0x03, 0x1b
        /*002e*/ 	.short	0x0080


	//----- nvinfo : EIATTR_EXTERNS
	.align		4
        /*0030*/ 	.byte	0x04, 0x0f
        /*0032*/ 	.short	(.L_3661 - .L_3660)


	//   ....[0]....
	.align		4
.L_3660:
        /*0034*/ 	.word	index@(__assertfail)


	//----- nvinfo : EIATTR_MERCURY_ISA_VERSION
	.align		4
.L_3661:
        /*0038*/ 	.byte	0x03, 0x5f
        /*003a*/ 	.short	0x0101


	//----- nvinfo : EIATTR_VRC_CTA_INIT_COUNT
	.align		4
        /*003c*/ 	.byte	0x02, 0x4a
	.zero		1
	.zero		1


	//----- nvinfo : EIATTR_SYSCALL_OFFSETS
	.align		4
        /*0040*/ 	.byte	0x04, 0x46
        /*0042*/ 	.short	(.L_3663 - .L_3662)


	//   ....[0]....
.L_3662:
        /*0044*/ 	.word	0x00002180


	//   ....[1]....
        /*0048*/ 	.word	0x000034a0


	//   ....[2]....
        /*004c*/ 	.word	0x00005830


	//   ....[3]....
        /*0050*/ 	.word	0x00006850


	//   ....[4]....
        /*0054*/ 	.word	0x00008e10


	//   ....[5]....
        /*0058*/ 	.word	0x00009e30


	//   ....[6]....
        /*005c*/ 	.word	0x0000c400


	//   ....[7]....
        /*0060*/ 	.word	0x0000d400


	//----- nvinfo : EIATTR_EXIT_INSTR_OFFSETS
	.align		4
.L_3663:
        /*0064*/ 	.byte	0x04, 0x1c
        /*0066*/ 	.short	(.L_3665 - .L_3664)


	//   ....[0]....
.L_3664:
        /*0068*/ 	.word	0x0000a290


	//   ....[1]....
        /*006c*/ 	.word	0x0000c5d0


	//   ....[2]....
        /*0070*/ 	.word	0x0000c610


	//   ....[3]....
        /*0074*/ 	.word	0x0000c6a0


	//   ....[4]....
        /*0078*/ 	.word	0x0000c6d0


	//   ....[5]....
        /*007c*/ 	.word	0x0000c700


	//   ....[6]....
        /*0080*/ 	.word	0x0000c810


	//   ....[7]....
        /*0084*/ 	.word	0x0000c8d0


	//   ....[8]....
        /*0088*/ 	.word	0x0000c9f0


	//   ....[9]....
        /*008c*/ 	.word	0x0000cac0


	//   ....[10]....
        /*0090*/ 	.word	0x0000cae0


	//   ....[11]....
        /*0094*/ 	.word	0x0000cbb0


	//   ....[12]....
        /*0098*/ 	.word	0x0000cda0


	//   ....[13]....
        /*009c*/ 	.word	0x0000cf90


	//   ....[14]....
        /*00a0*/ 	.word	0x0000d170


	//   ....[15]....
        /*00a4*/ 	.word	0x0000d1a0


	//   ....[16]....
        /*00a8*/ 	.word	0x0000d1d0


	//   ....[17]....
        /*00ac*/ 	.word	0x0000d270


	//   ....[18]....
        /*00b0*/ 	.word	0x0000d2a0


	//   ....[19]....
        /*00b4*/ 	.word	0x0000d410


	//   ....[20]....
        /*00b8*/ 	.word	0x0000d5a0


	//   ....[21]....
        /*00bc*/ 	.word	0x0000d760


	//   ....[22]....
        /*00c0*/ 	.word	0x0000d820


	//----- nvinfo : EIATTR_MAX_THREADS
	.align		4
.L_3665:
        /*00c4*/ 	.byte	0x04, 0x05
        /*00c6*/ 	.short	(.L_3667 - .L_3666)
.L_3666:
        /*00c8*/ 	.word	0x00000080
        /*00cc*/ 	.word	0x00000001
        /*00d0*/ 	.word	0x00000001


	//----- nvinfo : EIATTR_CRS_STACK_SIZE
	.align		4
.L_3667:
        /*00d4*/ 	.byte	0x04, 0x1e
        /*00d6*/ 	.short	(.L_3669 - .L_3668)
.L_3668:
        /*00d8*/ 	.word	0x00000000


	//----- nvinfo : EIATTR_CBANK_PARAM_SIZE
	.align		4
.L_3669:
        /*00dc*/ 	.byte	0x03, 0x19
        /*00de*/ 	.short	0x0230


	//----- nvinfo : EIATTR_PARAM_CBANK
	.align		4
        /*00e0*/ 	.byte	0x04, 0x0a
        /*00e2*/ 	.short	(.L_3671 - .L_3670)
	.align		4
.L_3670:
        /*00e4*/ 	.word	index@(.nv.constant0._ZN2at6native18elementwise_kernelILi128ELi4EZNS0_15gpu_kernel_implIZZZNS0_15binary_internal21div_trunc_kernel_cudaERNS_18TensorIteratorBaseEENKUlvE0_clEvENKUlvE_clEvEUldE_EEvS5_RKT_EUliE_EEviT1_)
        /*00e8*/ 	.short	0x0380
        /*00ea*/ 	.short	0x0230


	//----- nvinfo : EIATTR_SW_WAR
	.align		4
.L_3671:
        /*00ec*/ 	.byte	0x04, 0x36
        /*00ee*/ 	.short	(.L_3673 - .L_3672)
.L_3672:
        /*00f0*/ 	.word	0x00000008
.L_3673:


//--------------------- .nv.info._ZN2at6native27unrolled_elementwise_kernelIZZZNS0_15binary_internal21div_trunc_kernel_cudaERNS_18TensorIteratorBaseEENKUlvE0_clEvENKUlvE_clEvEUldE_St5arrayIPcLm2EELi4E23TrivialOffsetCalculatorILi1EjESC_NS0_6memory12LoadWithCastILi1EEENSD_13StoreWithCastILi1EEEEEviT_T0_T2_T3_T4_T5_ --------------------------
	.section	.nv.info._ZN2at6native27unrolled_elementwise_kernelIZZZNS0_15binary_internal21div_trunc_kernel_cudaERNS_18TensorIteratorBaseEENKUlvE0_clEvENKUlvE_clEvEUldE_St5arrayIPcLm2EELi4E23TrivialOffsetCalculatorILi1EjESC_NS0_6memory12LoadWithCastILi1EEENSD_13StoreWithCastILi1EEEEEviT_T0_T2_T3_T4_T5_,"",@"SHT_CUDA_INFO"
	.sectionflags	@""
	.align	4


	//----- nvinfo : EIATTR_CUDA_API_VERSION
	.align		4
        /*0000*/ 	.byte	0x04, 0x37
        /*0002*/ 	.short	(.L_3675 - .L_3674)
.L_3674:
        /*0004*/ 	.word	0x00000082


	//----- nvinfo : EIATTR_KPARAM_INFO
	.align		4
.L_3675:
        /*0008*/ 	.byte	0x04, 0x17
        /*000a*/ 	.short	(.L_3677 - .L_3676)
.L_3676:
        /*000c*/ 	.word	0x00000000
        /*0010*/ 	.short	0x0006
        /*0012*/ 	.short	0x0034
        /*0014*/ 	.byte	0x00, 0xf0, 0x21, 0x00


	//----- nvinfo : EIATTR_KPARAM_INFO
	.align		4
.L_3677:
        /*0018*/ 	.byte	0x04, 0x17
        /*001a*/ 	.short	(.L_3679 - .L_3678)
.L_3678:
        /*001c*/ 	.word	0x00000000
        /*0020*/ 	.short	0x0005
        /*0022*/ 	.short	0x002c
        /*0024*/ 	.byte	0x00, 0xf0, 0x21, 0x00


	//----- nvinfo : EIATTR_KPARAM_INFO
	.align		4
.L_3679:
        /*0028*/ 	.byte	0x04, 0x17
        /*002a*/ 	.short	(.L_3681 - .L_3680)
.L_3680:
        /*002c*/ 	.word	0x00000000
        /*0030*/ 	.short	0x0004
        /*0032*/ 	.short	0x0029
        /*0034*/ 	.byte	0x00, 0xf0, 0x05, 0x00


	//----- nvinfo : EIATTR_KPARAM_INFO
	.align		4
.L_3681:
        /*0038*/ 	.byte	0x04, 0x17
        /*003a*/ 	.short	(.L_3683 - .L_3682)
.L_3682:
        /*003c*/ 	.word	0x00000000
        /*0040*/ 	.short	0x0003
        /*0042*/ 	.short	0x0028
        /*0044*/ 	.byte	0x00, 0xf0, 0x05, 0x00


	//----- nvinfo : EIATTR_KPARAM_INFO
	.align		4
.L_3683:
        /*0048*/ 	.byte	0x04, 0x17
        /*004a*/ 	.short	(.L_3685 - .L_3684)
.L_3684:
        /*004c*/ 	.word	0x00000000
        /*0050*/ 	.short	0x0002
        /*0052*/ 	.short	0x0018
        /*0054*/ 	.byte	0x00, 0xf0, 0x41, 0x00


	//----- nvinfo : EIATTR_KPARAM_INFO
	.align		4
.L_3685:
        /*0058*/ 	.byte	0x04, 0x17
        /*005a*/ 	.short	(.L_3687 - .L_3686)
.L_3686:
        /*005c*/ 	.word	0x00000000
        /*0060*/ 	.short	0x0001
        /*0062*/ 	.short	0x0008
        /*0064*/ 	.byte	0x00, 0xf0, 0x41, 0x00


	//----- nvinfo : EIATTR_KPARAM_INFO
	.align		4
.L_3687:
        /*0068*/ 	.byte	0x04, 0x17
        /*006a*/ 	.short	(.L_3689 - .L_3688)
.L_3688:
        /*006c*/ 	.word	0x00000000
        /*0070*/ 	.short	0x0000
        /*0072*/ 	.short	0x0000
        /*0074*/ 	.byte	0x00, 0xf0, 0x11, 0x00


	//----- nvinfo : EIATTR_SPARSE_MMA_MASK
	.align		4
.L_3689:
        /*0078*/ 	.byte	0x03, 0x50
        /*007a*/ 	.short	0x0000


	//----- nvinfo : EIATTR_MAXREG_COUNT
	.align		4
        /*007c*/ 	.byte	0x03, 0x1b
        /*007e*/ 	.short	0x00ff


	//----- nvinfo : EIATTR_EXTERNS
	.align		4
        /*0080*/ 	.byte	0x04, 0x0f
        /*0082*/ 	.short	(.L_3691 - .L_3690)


	//   ....[0]....
	.align		4
.L_3690:
        /*0084*/ 	.word	index@(__assertfail)


	//----- nvinfo : EIATTR_MERCURY_ISA_VERSION
	.align		4
.L_3691:
        /*0088*/ 	.byte	0x03, 0x5f
        /*008a*/ 	.short	0x0101


	//----- nvinfo : EIATTR_VRC_CTA_INIT_COUNT
	.align		4
        /*008c*/ 	.byte	0x02, 0x4a
	.zero		1
	.zero		1


	//----- nvinfo : EIATTR_SYSCALL_OFFSETS
	.align		4
        /*0090*/ 	.byte	0x04, 0x46
        /*0092*/ 	.short	(.L_3693 - .L_3692)


	//   ....[0]....
.L_3692:
        /*0094*/ 	.word	0x00000e90


	//   ....[1]....
        /*0098*/ 	.word	0x00001ed0


	//   ....[2]....
        /*009c*/ 	.word	0x00002e50


	//   ....[3]....
        /*00a0*/ 	.word	0x00003da0


	//   ....[4]....
        /*00a4*/ 	.word	0x00005210


	//   ....[5]....
        /*00a8*/ 	.word	0x000063a0


	//   ....[6]....
        /*00ac*/ 	.word	0x00007780


	//   ....[7]....
        /*00b0*/ 	.word	0x00008b40


	//----- nvinfo : EIATTR_EXIT_INSTR_OFFSETS
	.align		4
.L_3693:
        /*00b4*/ 	.byte	0x04, 0x1c
        /*00b6*/ 	.short	(.L_3695 - .L_3694)


	//   ....[0]....
.L_3694:
        /*00b8*/ 	.word	0x00007bd0


	//   ....[1]....
        /*00bc*/ 	.word	0x00007d10


	//   ....[2]....
        /*00c0*/ 	.word	0x00007d50


	//   ....[3]....
        /*00c4*/ 	.word	0x00007de0


	//   ....[4]....
        /*00c8*/ 	.word	0x00007e10


	//   ....[5]....
        /*00cc*/ 	.word	0x00007e40


	//   ....[6]....
        /*00d0*/ 	.word	0x00007f50


	//   ....[7]....
        /*00d4*/ 	.word	0x00008010


	//   ....[8]....
        /*00d8*/ 	.word	0x00008130


	//   ....[9]....
        /*00dc*/ 	.word	0x00008200


	//   ....[10]....
        /*00e0*/ 	.word	0x00008220


	//   ....[11]....
        /*00e4*/ 	.word	0x000082f0


	//   ....[12]....
        /*00e8*/ 	.word	0x000084e0


	//   ....[13]....
        /*00ec*/ 	.word	0x000086d0


	//   ....[14]....
        /*00f0*/ 	.word	0x000088b0


	//   ....[15]....
        /*00f4*/ 	.word	0x000088e0


	//   ....[16]....
        /*00f8*/ 	.word	0x00008910


	//   ....[17]....
        /*00fc*/ 	.word	0x000089b0


	//   ....[18]....
        /*0100*/ 	.word	0x000089e0


	//   ....[19]....
        /*0104*/ 	.word	0x00008b50


	//   ....[20]....
        /*0108*/ 	.word	0x00008ce0


	//   ....[21]....
        /*010c*/ 	.word	0x00008ea0


	//   ....[22]....
        /*0110*/ 	.word	0x00008f60


	//----- nvinfo : EIATTR_MAX_THREADS
	.align		4
.L_3695:
        /*0114*/ 	.byte	0x04, 0x05
        /*0116*/ 	.short	(.L_3697 - .L_3696)
.L_3696:
        /*0118*/ 	.word	0x00000080
        /*011c*/ 	.word	0x00000001
        /*0120*/ 	.word	0x00000001


	//----- nvinfo : EIATTR_CRS_STACK_SIZE
	.align		4
.L_3697:
        /*0124*/ 	.byte	0x04, 0x1e
        /*0126*/ 	.short	(.L_3699 - .L_3698)
.L_3698:
        /*0128*/ 	.word	0x00000000


	//----- nvinfo : EIATTR_CBANK_PARAM_SIZE
	.align		4
.L_3699:
        /*012c*/ 	.byte	0x03, 0x19
        /*012e*/ 	.short	0x003c


	//----- nvinfo : EIATTR_PARAM_CBANK
	.align		4
        /*0130*/ 	.byte	0x04, 0x0a
        /*0132*/ 	.short	(.L_3701 - .L_3700)
	.align		4
.L_3700:
        /*0134*/ 	.word	index@(.nv.constant0._ZN2at6native27unrolled_elementwise_kernelIZZZNS0_15binary_internal21div_trunc_kernel_cudaERNS_18TensorIteratorBaseEENKUlvE0_clEvENKUlvE_clEvEUldE_St5arrayIPcLm2EELi4E23TrivialOffsetCalculatorILi1EjESC_NS0_6memory12LoadWithCastILi1EEENSD_13StoreWithCastILi1EEEEEviT_T0_T2_T3_T4_T5_)
        /*0138*/ 	.short	0x0380
        /*013a*/ 	.short	0x003c


	//----- nvinfo : EIATTR_SW_WAR
	.align		4
.L_3701:
        /*013c*/ 	.byte	0x04, 0x36
        /*013e*/ 	.short	(.L_3703 - .L_3702)
.L_3702:
        /*0140*/ 	.word	0x00000008
.L_3703:


//--------------------- .nv.info._ZN2at6native18elementwise_kernelILi128ELi2EZNS0_22gpu_kernel_impl_nocastIZZZNS0_15binary_internal21div_trunc_kernel_cudaERNS_18TensorIteratorBaseEENKUlvE0_clEvENKUlvE_clEvEUldE_EEvS5_RKT_EUliE_EEviT1_ --------------------------
	.section	.nv.info._ZN2at6native18elementwise_kernelILi128ELi2EZNS0_22gpu_kernel_impl_nocastIZZZNS0_15binary_internal21div_trunc_kernel_cudaERNS_18TensorIteratorBaseEENKUlvE0_clEvENKUlvE_clEvEUldE_EEvS5_RKT_EUliE_EEviT1_,"",@"SHT_CUDA_INFO"
	.sectionflags	@""
	.align	4


	//----- nvinfo : EIATTR_CUDA_API_VERSION
	.align		4
        /*0000*/ 	.byte	0x04, 0x37
        /*0002*/ 	.short	(.L_3705 - .L_3704)
.L_3704:
        /*0004*/ 	.word	0x00000082


	//----- nvinfo : EIATTR_KPARAM_INFO
	.align		4
.L_3705:
        /*0008*/ 	.byte	0x04, 0x17
        /*000a*/ 	.short	(.L_3707 - .L_3706)
.L_3706:
        /*000c*/ 	.word	0x00000000
        /*0010*/ 	.short	0x0001
        /*0012*/ 	.short	0x0008
        /*0014*/ 	.byte	0x00, 0xf0, 0x81, 0x08


	//----- nvinfo : EIATTR_KPARAM_INFO
	.align		4
.L_3707:
        /*0018*/ 	.byte	0x04, 0x17
        /*001a*/ 	.short	(.L_3709 - .L_3708)
.L_3708:
        /*001c*/ 	.word	0x00000000
        /*0020*/ 	.short	0x0000
        /*0022*/ 	.short	0x0000
        /*0024*/ 	.byte	0x00, 0xf0, 0x11, 0x00


	//----- nvinfo : EIATTR_SPARSE_MMA_MASK
	.align		4
.L_3709:
        /*0028*/ 	.byte	0x03, 0x50
        /*002a*/ 	.short	0x0000


	//----- nvinfo : EIATTR_MAXREG_COUNT
	.align		4
        /*002c*/ 	.byte	0x03, 0x1b
        /*002e*/ 	.short	0x0080


	//----- nvinfo : EIATTR_MERCURY_ISA_VERSION
	.align		4
        /*0030*/ 	.byte	0x03, 0x5f
        /*0032*/ 	.short	0x0101


	//----- nvinfo : EIATTR_VRC_CTA_INIT_COUNT
	.align		4
        /*0034*/ 	.byte	0x02, 0x4a
	.zero		1
	.zero		1


	//----- nvinfo : EIATTR_EXIT_INSTR_OFFSETS
	.align		4
        /*0038*/ 	.byte	0x04, 0x1c
        /*003a*/ 	.short	(.L_3711 - .L_3710)


	//   ....[0]....
.L_3710:
        /*003c*/ 	.word	0x000001b0


	//   ....[1]....
        /*0040*/ 	.word	0x00000270


	//   ....[2]....
        /*0044*/ 	.word	0x000016a0


	//   ....[3]....
        /*0048*/ 	.word	0x00002a30


	//----- nvinfo : EIATTR_MAX_THREADS
	.align		4
.L_3711:
        /*004c*/ 	.byte	0x04, 0x05
        /*004e*/ 	.short	(.L_3713 - .L_3712)
.L_3712:
        /*0050*/ 	.word	0x00000080
        /*0054*/ 	.word	0x00000001
        /*0058*/ 	.word	0x00000001


	//----- nvinfo : EIATTR_CRS_STACK_SIZE
	.align		4
.L_3713:
        /*005c*/ 	.byte	0x04, 0x1e
        /*005e*/ 	.short	(.L_3715 - .L_3714)
.L_3714:
        /*0060*/ 	.word	0x00000000


	//----- nvinfo : EIATTR_CBANK_PARAM_SIZE
	.align		4
.L_3715:
        /*0064*/ 	.byte	0x03, 0x19
        /*0066*/ 	.short	0x0228


	//----- nvinfo : EIATTR_PARAM_CBANK
	.align		4
        /*0068*/ 	.byte	0x04, 0x0a
        /*006a*/ 	.short	(.L_3717 - .L_3716)
	.align		4
.L_3716:
        /*006c*/ 	.word	index@(.nv.constant0._ZN2at6native18elementwise_kernelILi128ELi2EZNS0_22gpu_kernel_impl_nocastIZZZNS0_15binary_internal21div_trunc_kernel_cudaERNS_18TensorIteratorBaseEENKUlvE0_clEvENKUlvE_clEvEUldE_EEvS5_RKT_EUliE_EEviT1_)
        /*0070*/ 	.short	0x0380
        /*0072*/ 	.short	0x0228


	//----- nvinfo : EIATTR_SW_WAR
	.align		4
.L_3717:
        /*0074*/ 	.byte	0x04, 0x36
        /*0076*/ 	.short	(.L_3719 - .L_3718)
.L_3718:
        /*0078*/ 	.word	0x00000008
.L_3719:


//--------------------- .nv.info._ZN2at6native27unrolled_elementwise_kernelIZZZNS0_15binary_internal21div_trunc_kernel_cudaERNS_18TensorIteratorBaseEENKUlvE0_clEvENKUlvE_clEvEUldE_St5arrayIPcLm2EELi4E23TrivialOffsetCalculatorILi1EjESC_NS0_6memory15LoadWithoutCastENSD_16StoreWithoutCastEEEviT_T0_T2_T3_T4_T5_ --------------------------
	.section	.nv.info._ZN2at6native27unrolled_elementwise_kernelIZZZNS0_15binary_internal21div_trunc_kernel_cudaERNS_18TensorIteratorBaseEENKUlvE0_clEvENKUlvE_clEvEUldE_St5arrayIPcLm2EELi4E23TrivialOffsetCalculatorILi1EjESC_NS0_6memory15LoadWithoutCastENSD_16StoreWithoutCastEEEviT_T0_T2_T3_T4_T5_,"",@"SHT_CUDA_INFO"
	.sectionflags	@""
	.align	4


	//----- nvinfo : EIATTR_CUDA_API_VERSION
	.align		4
        /*0000*/ 	.byte	0x04, 0x37
        /*0002*/ 	.short	(.L_3721 - .L_3720)
.L_3720:
        /*0004*/ 	.word	0x00000082


	//----- nvinfo : EIATTR_KPARAM_INFO
	.align		4
.L_3721:
        /*0008*/ 	.byte	0x04, 0x17
        /*000a*/ 	.short	(.L_3723 - .L_3722)
.L_3722:
        /*000c*/ 	.word	0x00000000
        /*0010*/ 	.short	0x0006
        /*0012*/ 	.short	0x002b
        /*0014*/ 	.byte	0x00, 0xf0, 0x05, 0x00


	//----- nvinfo : EIATTR_KPARAM_INFO
	.align		4
.L_3723:
        /*0018*/ 	.byte	0x04, 0x17
        /*001a*/ 	.short	(.L_3725 - .L_3724)
.L_3724:
        /*001c*/ 	.word	0x00000000
        /*0020*/ 	.short	0x0005
        /*0022*/ 	.short	0x002a
        /*0024*/ 	.byte	0x00, 0xf0, 0x05, 0x00


	//----- nvinfo : EIATTR_KPARAM_INFO
	.align		4
.L_3725:
        /*0028*/ 	.byte	0x04, 0x17
        /*002a*/ 	.short	(.L_3727 - .L_3726)
.L_3726:
        /*002c*/ 	.word	0x00000000
        /*0030*/ 	.short	0x0004
        /*0032*/ 	.short	0x0029
        /*0034*/ 	.byte	0x00, 0xf0, 0x05, 0x00


	//----- nvinfo : EIATTR_KPARAM_INFO
	.align		4
.L_3727:
        /*0038*/ 	.byte	0x04, 0x17
        /*003a*/ 	.short	(.L_3729 - .L_3728)
.L_3728:
        /*003c*/ 	.word	0x00000000
        /*0040*/ 	.short	0x0003
        /*0042*/ 	.short	0x0028
        /*0044*/ 	.byte	0x00, 0xf0, 0x05, 0x00


	//----- nvinfo : EIATTR_KPARAM_INFO
	.align		4
.L_3729:
        /*0048*/ 	.byte	0x04, 0x17
        /*004a*/ 	.short	(.L_3731 - .L_3730)
.L_3730:
        /*004c*/ 	.word	0x00000000
        /*0050*/ 	.short	0x0002
        /*0052*/ 	.short	0x0018
        /*0054*/ 	.byte	0x00, 0xf0, 0x41, 0x00


	//----- nvinfo : EIATTR_KPARAM_INFO
	.align		4
.L_3731:
        /*0058*/ 	.byte	0x04, 0x17
        /*005a*/ 	.short	(.L_3733 - .L_3732)
.L_3732:
        /*005c*/ 	.word	0x00000000
        /*0060*/ 	.short	0x0001
        /*0062*/ 	.short	0x0008
        /*0064*/ 	.byte	0x00, 0xf0, 0x41, 0x00


	//----- nvinfo : EIATTR_KPARAM_INFO
	.align		4
.L_3733:
        /*0068*/ 	.byte	0x04, 0x17
        /*006a*/ 	.short	(.L_3735 - .L_3734)
.L_3734:
        /*006c*/ 	.word	0x00000000
        /*0070*/ 	.short	0x0000
        /*0072*/ 	.short	0x0000
        /*0074*/ 	.byte	0x00, 0xf0, 0x11, 0x00


	//----- nvinfo : EIATTR_SPARSE_MMA_MASK
	.align		4
.L_3735:
        /*0078*/ 	.byte	0x03, 0x50
        /*007a*/ 	.short	0x0000


	//----- nvinfo : EIATTR_MAXREG_COUNT
	.align		4
        /*007c*/ 	.byte	0x03, 0x1b
        /*007e*/ 	.short	0x00ff


	//----- nvinfo : EIATTR_MERCURY_ISA_VERSION
	.align		4
        /*0080*/ 	.byte	0x03, 0x5f
        /*0082*/ 	.short	0x0101


	//----- nvinfo : EIATTR_VRC_CTA_INIT_COUNT
	.align		4
        /*0084*/ 	.byte	0x02, 0x4a
	.zero		1
	.zero		1


	//----- nvinfo : EIATTR_EXIT_INSTR_OFFSETS
	.align		4
        /*0088*/ 	.byte	0x04, 0x1c
        /*008a*/ 	.short	(.L_3737 - .L_3736)


	//   ....[0]....
.L_3736:
        /*008c*/ 	.word	0x000005a0


	//   ....[1]....
        /*0090*/ 	.word	0x000005f0


	//----- nvinfo : EIATTR_MAX_THREADS
	.align		4
.L_3737:
        /*0094*/ 	.byte	0x04, 0x05
        /*0096*/ 	.short	(.L_3739 - .L_3738)
.L_3738:
        /*0098*/ 	.word	0x00000080
        /*009c*/ 	.word	0x00000001
        /*00a0*/ 	.word	0x00000001


	//----- nvinfo : EIATTR_CRS_STACK_SIZE
	.align		4
.L_3739:
        /*00a4*/ 	.byte	0x04, 0x1e
        /*00a6*/ 	.short	(.L_3741 - .L_3740)
.L_3740:
        /*00a8*/ 	.word	0x00000000


	//----- nvinfo : EIATTR_CBANK_PARAM_SIZE
	.align		4
.L_3741:
        /*00ac*/ 	.byte	0x03, 0x19
        /*00ae*/ 	.short	0x002c


	//----- nvinfo : EIATTR_PARAM_CBANK
	.align		4
        /*00b0*/ 	.byte	0x04, 0x0a
        /*00b2*/ 	.short	(.L_3743 - .L_3742)
	.align		4
.L_3742:
        /*00b4*/ 	.word	index@(.nv.constant0._ZN2at6native27unrolled_elementwise_kernelIZZZNS0_15binary_internal21div_trunc_kernel_cudaERNS_18TensorIteratorBaseEENKUlvE0_clEvENKUlvE_clEvEUldE_St5arrayIPcLm2EELi4E23TrivialOffsetCalculatorILi1EjESC_NS0_6memory15LoadWithoutCastENSD_16StoreWithoutCastEEEviT_T0_T2_T3_T4_T5_)
        /*00b8*/ 	.short	0x0380
        /*00ba*/ 	.short	0x002c


	//----- nvinfo : EIATTR_SW_WAR
	.align		4
.L_3743:
        /*00bc*/ 	.byte	0x04, 0x36
        /*00be*/ 	.short	(.L_3745 - .L_3744)
.L_3744:
        /*00c0*/ 	.word	0x00000008
.L_3745:


//--------------------- .nv.info._ZN2at6native29vectorized_elementwise_kernelILi2EZZZNS0_15binary_internal21div_trunc_kernel_cudaERNS_18TensorIteratorBaseEENKUlvE0_clEvENKUlvE_clEvEUldE_St5arrayIPcLm2EEEEviT0_T1_ --------------------------
	.section	.nv.info._ZN2at6native29vectorized_elementwise_kernelILi2EZZZNS0_15binary_internal21div_trunc_kernel_cudaERNS_18TensorIteratorBaseEENKUlvE0_clEvENKUlvE_clEvEUldE_St5arrayIPcLm2EEEEviT0_T1_,"",@"SHT_CUDA_INFO"
	.sectionflags	@""
	.align	4


	//----- nvinfo : EIATTR_CUDA_API_VERSION
	.align		4
        /*0000*/ 	.byte	0x04, 0x37
        /*0002*/ 	.short	(.L_3747 - .L_3746)
.L_3746:
        /*0004*/ 	.word	0x00000082


	//----- nvinfo : EIATTR_KPARAM_INFO
	.align		4
.L_3747:
        /*0008*/ 	.byte	0x04, 0x17
        /*000a*/ 	.short	(.L_3749 - .L_3748)
.L_3748:
        /*000c*/ 	.word	0x00000000
        /*0010*/ 	.short	0x0002
        /*0012*/ 	.short	0x0018
        /*0014*/ 	.byte	0x00, 0xf0, 0x41, 0x00


	//----- nvinfo : EIATTR_KPARAM_INFO
	.align		4
.L_3749:
        /*0018*/ 	.byte	0x04, 0x17
        /*001a*/ 	.short	(.L_3751 - .L_3750)
.L_3750:
        /*001c*/ 	.word	0x00000000
        /*0020*/ 	.short	0x0001
        /*0022*/ 	.short	0x0008
        /*0024*/ 	.byte	0x00, 0xf0, 0x41, 0x00


	//----- nvinfo : EIATTR_KPARAM_INFO
	.align		4
.L_3751:
        /*0028*/ 	.byte	0x04, 0x17
        /*002a*/ 	.short	(.L_3753 - .L_3752)
.L_3752:
        /*002c*/ 	.word	0x00000000
        /*0030*/ 	.short	0x0000
        /*0032*/ 	.short	0x0000
        /*0034*/ 	.byte	0x00, 0xf0, 0x11, 0x00


	//----- nvinfo : EIATTR_SPARSE_MMA_MASK
	.align		4
.L_3753:
        /*0038*/ 	.byte	0x03, 0x50
        /*003a*/ 	.short	0x0000


	//----- nvinfo : EIATTR_MAXREG_COUNT
	.align		4
        /*003c*/ 	.byte	0x03, 0x1b
        /*003e*/ 	.short	0x00ff


	//----- nvinfo : EIATTR_MERCURY_ISA_VERSION
	.align		4
        /*0040*/ 	.byte	0x03, 0x5f
        /*0042*/ 	.short	0x0101


	//----- nvinfo : EIATTR_VRC_CTA_INIT_COUNT
	.align		4
        /*0044*/ 	.byte	0x02, 0x4a
	.zero		1
	.zero		1


	//----- nvinfo : EIATTR_EXIT_INSTR_OFFSETS
	.align		4
        /*0048*/ 	.byte	0x04, 0x1c
        /*004a*/ 	.short	(.L_3755 - .L_3754)


	//   ....[0]....
.L_3754:
        /*004c*/ 	.word	0x00000bd0


	//   ....[1]....
        /*0050*/ 	.word	0x00000c20


	//   ....[2]....
        /*0054*/ 	.word	0x000011f0


	//----- nvinfo : EIATTR_MAX_THREADS
	.align		4
.L_3755:
        /*0058*/ 	.byte	0x04, 0x05
        /*005a*/ 	.short	(.L_3757 - .L_3756)
.L_3756:
        /*005c*/ 	.word	0x00000080
        /*0060*/ 	.word	0x00000001
        /*0064*/ 	.word	0x00000001


	//----- nvinfo : EIATTR_CRS_STACK_SIZE
	.align		4
.L_3757:
        /*0068*/ 	.byte	0x04, 0x1e
        /*006a*/ 	.short	(.L_3759 - .L_3758)
.L_3758:
        /*006c*/ 	.word	0x00000000


	//----- nvinfo : EIATTR_CBANK_PARAM_SIZE
	.align		4
.L_3759:
        /*0070*/ 	.byte	0x03, 0x19
        /*0072*/ 	.short	0x0028


	//----- nvinfo : EIATTR_PARAM_CBANK
	.align		4
        /*0074*/ 	.byte	0x04, 0x0a
        /*0076*/ 	.short	(.L_3761 - .L_3760)
	.align		4
.L_3760:
        /*0078*/ 	.word	index@(.nv.constant0._ZN2at6native29vectorized_elementwise_kernelILi2EZZZNS0_15binary_internal21div_trunc_kernel_cudaERNS_18TensorIteratorBaseEENKUlvE0_clEvENKUlvE_clEvEUldE_St5arrayIPcLm2EEEEviT0_T1_)
        /*007c*/ 	.short	0x0380
        /*007e*/ 	.short	0x0028


	//----- nvinfo : EIATTR_SW_WAR
	.align		4
.L_3761:
        /*0080*/ 	.byte	0x04, 0x36
        /*0082*/ 	.short	(.L_3763 - .L_3762)
.L_3762:
        /*0084*/ 	.word	0x00000008
.L_3763:


//--------------------- .nv.info._ZN2at6native29vectorized_elementwise_kernelILi4EZZZNS0_15binary_internal21div_trunc_kernel_cudaERNS_18TensorIteratorBaseEENKUlvE0_clEvENKUlvE_clEvEUldE_St5arrayIPcLm2EEEEviT0_T1_ --------------------------
	.section	.nv.info._ZN2at6native29vectorized_elementwise_kernelILi4EZZZNS0_15binary_internal21div_trunc_kernel_cudaERNS_18TensorIteratorBaseEENKUlvE0_clEvENKUlvE_clEvEUldE_St5arrayIPcLm2EEEEviT0_T1_,"",@"SHT_CUDA_INFO"
	.sectionflags	@""
	.align	4


	//----- nvinfo : EIATTR_CUDA_API_VERSION
	.align		4
        /*0000*/ 	.byte	0x04, 0x37
        /*0002*/ 	.short	(.L_3765 - .L_3764)
.L_3764:
        /*0004*/ 	.word	0x00000082


	//----- nvinfo : EIATTR_KPARAM_INFO
	.align		4
.L_3765:
        /*0008*/ 	.byte	0x04, 0x17
        /*000a*/ 	.short	(.L_3767 - .L_3766)
.L_3766:
        /*000c*/ 	.word	0x00000000
        /*0010*/ 	.short	0x0002
        /*0012*/ 	.short	0x0018
        /*0014*/ 	.byte	0x00, 0xf0, 0x41, 0x00


	//----- nvinfo : EIATTR_KPARAM_INFO
	.align		4
.L_3767:
        /*0018*/ 	.byte	0x04, 0x17
        /*001a*/ 	.short	(.L_3769 - .L_3768)
.L_3768:
        /*001c*/ 	.word	0x00000000
        /*0020*/ 	.short	0x0001
        /*0022*/ 	.short	0x0008
        /*0024*/ 	.byte	0x00, 0xf0, 0x41, 0x00


	//----- nvinfo : EIATTR_KPARAM_INFO
	.align		4
.L_3769:
        /*0028*/ 	.byte	0x04, 0x17
        /*002a*/ 	.short	(.L_3771 - .L_3770)
.L_3770:
        /*002c*/ 	.word	0x00000000
        /*0030*/ 	.short	0x0000
        /*0032*/ 	.short	0x0000
        /*0034*/ 	.byte	0x00, 0xf0, 0x11, 0x00


	//----- nvinfo : EIATTR_SPARSE_MMA_MASK
	.align		4
.L_3771:
        /*0038*/ 	.byte	0x03, 0x50
        /*003a*/ 	.short	0x0000


	//----- nvinfo : EIATTR_MAXREG_COUNT
	.align		4
        /*003c*/ 	.byte	0x03, 0x1b
        /*003e*/ 	.short	0x00ff


	//----- nvinfo : EIATTR_MERCURY_ISA_VERSION
	.align		4
        /*0040*/ 	.byte	0x03, 0x5f
        /*0042*/ 	.short	0x0101


	//----- nvinfo : EIATTR_VRC_CTA_INIT_COUNT
	.align		4
        /*0044*/ 	.byte	0x02, 0x4a
	.zero		1
	.zero		1


	//----- nvinfo : EIATTR_EXIT_INSTR_OFFSETS
	.align		4
        /*0048*/ 	.byte	0x04, 0x1c
        /*004a*/ 	.short	(.L_3773 - .L_3772)


	//   ....[0]....
.L_3772:
        /*004c*/ 	.word	0x00000bd0


	//   ....[1]....
        /*0050*/ 	.word	0x00000c20


	//   ....[2]....
        /*0054*/ 	.word	0x000011b0


	//----- nvinfo : EIATTR_MAX_THREADS
	.align		4
.L_3773:
        /*0058*/ 	.byte	0x04, 0x05
        /*005a*/ 	.short	(.L_3775 - .L_3774)
.L_3774:
        /*005c*/ 	.word	0x00000080
        /*0060*/ 	.word	0x00000001
        /*0064*/ 	.word	0x00000001


	//----- nvinfo : EIATTR_CRS_STACK_SIZE
	.align		4
.L_3775:
        /*0068*/ 	.byte	0x04, 0x1e
        /*006a*/ 	.short	(.L_3777 - .L_3776)
.L_3776:
        /*006c*/ 	.word	0x00000000


	//----- nvinfo : EIATTR_CBANK_PARAM_SIZE
	.align		4
.L_3777:
        /*0070*/ 	.byte	0x03, 0x19
        /*0072*/ 	.short	0x0028


	//----- nvinfo : EIATTR_PARAM_CBANK
	.align		4
        /*0074*/ 	.byte	0x04, 0x0a
        /*0076*/ 	.short	(.L_3779 - .L_3778)
	.align		4
.L_3778:
        /*0078*/ 	.word	index@(.nv.constant0._ZN2at6native29vectorized_elementwise_kernelILi4EZZZNS0_15binary_internal21div_trunc_kernel_cudaERNS_18TensorIteratorBaseEENKUlvE0_clEvENKUlvE_clEvEUldE_St5arrayIPcLm2EEEEviT0_T1_)
        /*007c*/ 	.short	0x0380
        /*007e*/ 	.short	0x0028


	//----- nvinfo : EIATTR_SW_WAR
	.align		4
.L_3779:
        /*0080*/ 	.byte	0x04, 0x36
        /*0082*/ 	.short	(.L_3781 - .L_3780)
.L_3780:
        /*0084*/ 	.word	0x00000008
.L_3781:


//--------------------- .nv.info._ZN2at6native29vectorized_elementwise_kernelILi8EZZZNS0_15binary_internal21div_trunc_kernel_cudaERNS_18TensorIteratorBaseEENKUlvE0_clEvENKUlvE_clEvEUldE_St5arrayIPcLm2EEEEviT0_T1_ --------------------------
	.section	.nv.info._ZN2at6native29vectorized_elementwise_kernelILi8EZZZNS0_15binary_internal21div_trunc_kernel_cudaERNS_18TensorIteratorBaseEENKUlvE0_clEvENKUlvE_clEvEUldE_St5arrayIPcLm2EEEEviT0_T1_,"",@"SHT_CUDA_INFO"
	.sectionflags	@""
	.align	4


	//----- nvinfo : EIATTR_CUDA_API_VERSION
	.align		4
        /*0000*/ 	.byte	0x04, 0x37
        /*0002*/ 	.short	(.L_3783 - .L_3782)
.L_3782:
        /*0004*/ 	.word	0x00000082


	//----- nvinfo : EIATTR_KPARAM_INFO
	.align		4
.L_3783:
        /*0008*/ 	.byte	0x04, 0x17
        /*000a*/ 	.short	(.L_3785 - .L_3784)
.L_3784:
        /*000c*/ 	.word	0x00000000
        /*0010*/ 	.short	0x0002
        /*0012*/ 	.short	0x0018
        /*0014*/ 	.byte	0x00, 0xf0, 0x41, 0x00


	//----- nvinfo : EIATTR_KPARAM_INFO
	.align		4
.L_3785:
        /*0018*/ 	.byte	0x04, 0x17
        /*001a*/ 	.short	(.L_3787 - .L_3786)
.L_3786:
        /*001c*/ 	.word	0x00000000
        /*0020*/ 	.short	0x0001
        /*0022*/ 	.short	0x0008
        /*0024*/ 	.byte	0x00, 0xf0, 0x41, 0x00


	//----- nvinfo : EIATTR_KPARAM_INFO
	.align		4
.L_3787:
        /*0028*/ 	.byte	0x04, 0x17
        /*002a*/ 	.short	(.L_3789 - .L_3788)
.L_3788:
        /*002c*/ 	.word	0x00000000
        /*0030*/ 	.short	0x0000
        /*0032*/ 	.short	0x0000
        /*0034*/ 	.byte	0x00, 0xf0, 0x11, 0x00


	//----- nvinfo : EIATTR_SPARSE_MMA_MASK
	.align		4
.L_3789:
        /*0038*/ 	.byte	0x03, 0x50
        /*003a*/ 	.short	0x0000


	//----- nvinfo : EIATTR_MAXREG_COUNT
	.align		4
        /*003c*/ 	.byte	0x03, 0x1b
        /*003e*/ 	.short	0x00ff


	//----- nvinfo : EIATTR_MERCURY_ISA_VERSION
	.align		4
        /*0040*/ 	.byte	0x03, 0x5f
        /*0042*/ 	.short	0x0101


	//----- nvinfo : EIATTR_VRC_CTA_INIT_COUNT
	.align		4
        /*0044*/ 	.byte	0x02, 0x4a
	.zero		1
	.zero		1


	//----- nvinfo : EIATTR_EXIT_INSTR_OFFSETS
	.align		4
        /*0048*/ 	.byte	0x04, 0x1c
        /*004a*/ 	.short	(.L_3791 - .L_3790)


	//   ....[0]....
.L_3790:
        /*004c*/ 	.word	0x00000010


	//----- nvinfo : EIATTR_MAX_THREADS
	.align		4
.L_3791:
        /*0050*/ 	.byte	0x04, 0x05
        /*0052*/ 	.short	(.L_3793 - .L_3792)
.L_3792:
        /*0054*/ 	.word	0x00000080
        /*0058*/ 	.word	0x00000001
        /*005c*/ 	.word	0x00000001


	//----- nvinfo : EIATTR_CBANK_PARAM_SIZE
	.align		4
.L_3793:
        /*0060*/ 	.byte	0x03, 0x19
        /*0062*/ 	.short	0x0028


	//----- nvinfo : EIATTR_PARAM_CBANK
	.align		4
        /*0064*/ 	.byte	0x04, 0x0a
        /*0066*/ 	.short	(.L_3795 - .L_3794)
	.align		4
.L_3794:
        /*0068*/ 	.word	index@(.nv.constant0._ZN2at6native29vectorized_elementwise_kernelILi8EZZZNS0_15binary_internal21div_trunc_kernel_cudaERNS_18TensorIteratorBaseEENKUlvE0_clEvENKUlvE_clEvEUldE_St5arrayIPcLm2EEEEviT0_T1_)
        /*006c*/ 	.short	0x0380
        /*006e*/ 	.short	0x0028


	//----- nvinfo : EIATTR_SW_WAR
	.align		4
.L_3795:
        /*0070*/ 	.byte	0x04, 0x36
        /*0072*/ 	.short	(.L_3797 - .L_3796)
.L_3796:
        /*0074*/ 	.word	0x00000008
.L_3797:


//--------------------- .nv.info._ZN2at6native18elementwise_kernelILi128ELi4EZNS0_15gpu_kernel_implINS0_13BinaryFunctorIsssZZZNS0_15binary_internal21div_trunc_kernel_cudaERNS_18TensorIteratorBaseEENKUlvE_clEvENKUlvE3_clEvEUlssE_EEEEvS6_RKT_EUliE_EEviT1_ --------------------------
	.section	.nv.info._ZN2at6native18elementwise_kernelILi128ELi4EZNS0_15gpu_kernel_implINS0_13BinaryFunctorIsssZZZNS0_15binary_internal21div_trunc_kernel_cudaERNS_18TensorIteratorBaseEENKUlvE_clEvENKUlvE3_clEvEUlssE_EEEEvS6_RKT_EUliE_EEviT1_,"",@"SHT_CUDA_INFO"
	.sectionflags	@""
	.align	4


	//----- nvinfo : EIATTR_CUDA_API_VERSION
	.align		4
        /*0000*/ 	.byte	0x04, 0x37
        /*0002*/ 	.short	(.L_3799 - .L_3798)
.L_3798:
        /*0004*/ 	.word	0x00000082


	//----- nvinfo : EIATTR_KPARAM_INFO
	.align		4
.L_3799:
        /*0008*/ 	.byte	0x04, 0x17
        /*000a*/ 	.short	(.L_3801 - .L_3800)
.L_3800:
        /*000c*/ 	.word	0x00000000
        /*0010*/ 	.short	0x0001
        /*0012*/ 	.short	0x0008
        /*0014*/ 	.byte	0x00, 0xf0, 0x21, 0x0a


	//----- nvinfo : EIATTR_KPARAM_INFO
	.align		4
.L_3801:
        /*0018*/ 	.byte	0x04, 0x17
        /*001a*/ 	.short	(.L_3803 - .L_3802)
.L_3802:
        /*001c*/ 	.word	0x00000000
        /*0020*/ 	.short	0x0000
        /*0022*/ 	.short	0x0000
        /*0024*/ 	.byte	0x00, 0xf0, 0x11, 0x00


	//----- nvinfo : EIATTR_SPARSE_MMA_MASK
	.align		4
.L_3803:
        /*0028*/ 	.byte	0x03, 0x50
        /*002a*/ 	.short	0x0000


	//----- nvinfo : EIATTR_MAXREG_COUNT
	.align		4
        /*002c*/ 	.byte	0x03, 0x1b
        /*002e*/ 	.short	0x0080


	//----- nvinfo : EIATTR_EXTERNS
	.align		4
        /*0030*/ 	.byte	0x04, 0x0f
        /*0032*/ 	.short	(.L_3805 - .L_3804)


	//   ....[0]....
	.align		4
.L_3804:
        /*0034*/ 	.word	index@(__assertfail)


	//----- nvinfo : EIATTR_MERCURY_ISA_VERSION
	.align		4
.L_3805:
        /*0038*/ 	.byte	0x03, 0x5f
        /*003a*/ 	.short	0x0101


	//----- nvinfo : EIATTR_VRC_CTA_INIT_COUNT
	.align		4
        /*003c*/ 	.byte	0x02, 0x4a
	.zero		1
	.zero		1


	//----- nvinfo : EIATTR_SYSCALL_OFFSETS
	.align		4
        /*0040*/ 	.byte	0x04, 0x46
        /*0042*/ 	.short	(.L_3807 - .L_3806)


	//   ....[0]....
.L_3806:
        /*0044*/ 	.word	0x00002460


	//   ....[1]....
        /*0048*/ 	.word	0x000032b0


	//   ....[2]....
        /*004c*/ 	.word	0x00004270


	//   ....[3]....
        /*0050*/ 	.word	0x00006860


	//   ....[4]....
        /*0054*/ 	.word	0x000076b0


	//   ....[5]....
        /*0058*/ 	.word	0x00008480


	//   ....[6]....
        /*005c*/ 	.word	0x0000ab90


	//   ....[7]....
        /*0060*/ 	.word	0x0000b9e0


	//   ....[8]....
        /*0064*/ 	.word	0x0000c7b0


	//   ....[9]....
        /*0068*/ 	.word	0x0000eee0


	//   ....[10]....
        /*006c*/ 	.word	0x0000fd30


	//   ....[11]....
        /*0070*/ 	.word	0x00010af0


	//----- nvinfo : EIATTR_EXIT_INSTR_OFFSETS
	.align		4
.L_3807:
        /*0074*/ 	.byte	0x04, 0x1c
        /*0076*/ 	.short	(.L_3809 - .L_3808)


	//   ....[0]....
.L_3808:
        /*0078*/ 	.word	0x0000ca90


	//   ....[1]....
        /*007c*/ 	.word	0x00010000


	//   ....[2]....
        /*0080*/ 	.word	0x00010020


	//   ....[3]....
        /*0084*/ 	.word	0x000100d0


	//   ....[4]....
        /*0088*/ 	.word	0x00010100


	//   ....[5]....
        /*008c*/ 	.word	0x00010120


	//   ....[6]....
        /*0090*/ 	.word	0x000101b0


	//   ....[7]....
        /*0094*/ 	.word	0x000101f0


	//   ....[8]....
        /*0098*/ 	.word	0x00010290


	//   ....[9]....
        /*009c*/ 	.word	0x000102e0


	//   ....[10]....
        /*00a0*/ 	.word	0x00010310


	//   ....[11]....
        /*00a4*/ 	.word	0x000103d0


	//   ....[12]....
        /*00a8*/ 	.word	0x00010540


	//   ....[13]....
        /*00ac*/ 	.word	0x000106b0


	//   ....[14]....
        /*00b0*/ 	.word	0x00010820


	//   ....[15]....
        /*00b4*/ 	.word	0x00010870


	//   ....[16]....
        /*00b8*/ 	.word	0x000108a0


	//   ....[17]....
        /*00bc*/ 	.word	0x00010950


	//   ....[18]....
        /*00c0*/ 	.word	0x00010990


	//   ....[19]....
        /*00c4*/ 	.word	0x00010b00


	//   ....[20]....
        /*00c8*/ 	.word	0x00010c10


	//   ....[21]....
        /*00cc*/ 	.word	0x00010d50


	//   ....[22]....
        /*00d0*/ 	.word	0x00010d90


	//----- nvinfo : EIATTR_MAX_THREADS
	.align		4
.L_3809:
        /*00d4*/ 	.byte	0x04, 0x05
        /*00d6*/ 	.short	(.L_3811 - .L_3810)
.L_3810:
        /*00d8*/ 	.word	0x00000080
        /*00dc*/ 	.word	0x00000001
        /*00e0*/ 	.word	0x00000001


	//----- nvinfo : EIATTR_CRS_STACK_SIZE
	.align		4
.L_3811:
        /*00e4*/ 	.byte	0x04, 0x1e
        /*00e6*/ 	.short	(.L_3813 - .L_3812)
.L_3812:
        /*00e8*/ 	.word	0x00000000


	//----- nvinfo : EIATTR_CBANK_PARAM_SIZE
	.align		4
.L_3813:
        /*00ec*/ 	.byte	0x03, 0x19
        /*00ee*/ 	.short	0x0290


	//----- nvinfo : EIATTR_PARAM_CBANK
	.align		4
        /*00f0*/ 	.byte	0x04, 0x0a
        /*00f2*/ 	.short	(.L_3815 - .L_3814)
	.align		4
.L_3814:
        /*00f4*/ 	.word	index@(.nv.constant0._ZN2at6native18elementwise_kernelILi128ELi4EZNS0_15gpu_kernel_implINS0_13BinaryFunctorIsssZZZNS0_15binary_internal21div_trunc_kernel_cudaERNS_18TensorIteratorBaseEENKUlvE_clEvENKUlvE3_clEvEUlssE_EEEEvS6_RKT_EUliE_EEviT1_)
        /*00f8*/ 	.short	0x0380
        /*00fa*/ 	.short	0x0290


	//----- nvinfo : EIATTR_SW_WAR
	.align		4
.L_3815:
        /*00fc*/ 	.byte	0x04, 0x36
        /*00fe*/ 	.short	(.L_3817 - .L_3816)
.L_3816:
        /*0100*/ 	.word	0x00000008
.L_3817:


//--------------------- .nv.info._ZN2at6native27unrolled_elementwise_kernelINS0_13BinaryFunctorIsssZZZNS0_15binary_internal21div_trunc_kernel_cudaERNS_18TensorIteratorBaseEENKUlvE_clEvENKUlvE3_clEvEUlssE_EESt5arrayIPcLm3EELi4E23TrivialOffsetCalculatorILi2EjESD_ILi1EjENS0_6memory12LoadWithCastILi2EEENSG_13StoreWithCastILi1EEEEEviT_T0_T2_T3_T4_T5_ --------------------------
	.section	.nv.info._ZN2at6native27unrolled_elementwise_kernelINS0_13BinaryFunctorIsssZZZNS0_15binary_internal21div_trunc_kernel_cudaERNS_18TensorIteratorBaseEENKUlvE_clEvENKUlvE3_clEvEUlssE_EESt5arrayIPcLm3EELi4E23TrivialOffsetCalculatorILi2EjESD_ILi1EjENS0_6memory12LoadWithCastILi2EEENSG_13StoreWithCastILi1EEEEEviT_T0_T2_T3_T4_T5_,"",@"SHT_CUDA_INFO"
	.sectionflags	@""
	.align	4


	//----- nvinfo : EIATTR_CUDA_API_VERSION
	.align		4
        /*0000*/ 	.byte	0x04, 0x37
        /*0002*/ 	.short	(.L_3819 - .L_3818)
.L_3818:
        /*0004*/ 	.word	0x00000082


	//----- nvinfo : EIATTR_KPARAM_INFO
	.align		4
.L_3819:
        /*0008*/ 	.byte	0x04, 0x17
        /*000a*/ 	.short	(.L_3821 - .L_3820)
.L_3820:
        /*000c*/ 	.word	0x00000000
        /*0010*/ 	.short	0x0006
        /*0012*/ 	.short	0x0030
        /*0014*/ 	.byte	0x00, 0xf0, 0x21, 0x00


	//----- nvinfo : EIATTR_KPARAM_INFO
	.align		4
.L_3821:
        /*0018*/ 	.byte	0x04, 0x17
        /*001a*/ 	.short	(.L_3823 - .L_3822)
.L_3822:
        /*001c*/ 	.word	0x00000000
        /*0020*/ 	.short	0x0005
        /*0022*/ 	.short	0x0024
        /*0024*/ 	.byte	0x00, 0xf0, 0x31, 0x00


	//----- nvinfo : EIATTR_KPARAM_INFO
	.align		4
.L_3823:
        /*0028*/ 	.byte	0x04, 0x17
        /*002a*/ 	.short	(.L_3825 - .L_3824)
.L_3824:
        /*002c*/ 	.word	0x00000000
        /*0030*/ 	.short	0x0004
        /*0032*/ 	.short	0x0021
        /*0034*/ 	.byte	0x00, 0xf0, 0x05, 0x00


	//----- nvinfo : EIATTR_KPARAM_INFO
	.align		4
.L_3825:
        /*0038*/ 	.byte	0x04, 0x17
        /*003a*/ 	.short	(.L_3827 - .L_3826)
.L_3826:
        /*003c*/ 	.word	0x00000000
        /*0040*/ 	.short	0x0003
        /*0042*/ 	.short	0x0020
        /*0044*/ 	.byte	0x00, 0xf0, 0x05, 0x00


	//----- nvinfo : EIATTR_KPARAM_INFO
	.align		4
.L_3827:
        /*0048*/ 	.byte	0x04, 0x17
        /*004a*/ 	.short	(.L_3829 - .L_3828)
.L_3828:
        /*004c*/ 	.word	0x00000000
        /*0050*/ 	.short	0x0002
        /*0052*/ 	.short	0x0008
        /*0054*/ 	.byte	0x00, 0xf0, 0x61, 0x00


	//----- nvinfo : EIATTR_KPARAM_INFO
	.align		4
.L_3829:
        /*0058*/ 	.byte	0x04, 0x17
        /*005a*/ 	.short	(.L_3831 - .L_3830)
.L_3830:
        /*005c*/ 	.word	0x00000000
        /*0060*/ 	.short	0x0001
        /*0062*/ 	.short	0x0004
        /*0064*/ 	.byte	0x00, 0xf0, 0x05, 0x00


	//----- nvinfo : EIATTR_KPARAM_INFO
	.align		4
.L_3831:
        /*0068*/ 	.byte	0x04, 0x17
        /*006a*/ 	.short	(.L_3833 - .L_3832)
.L_3832:
        /*006c*/ 	.word	0x00000000
        /*0070*/ 	.short	0x0000
        /*0072*/ 	.short	0x0000
        /*0074*/ 	.byte	0x00, 0xf0, 0x11, 0x00


	//----- nvinfo : EIATTR_SPARSE_MMA_MASK
	.align		4
.L_3833:
        /*0078*/ 	.byte	0x03, 0x50
        /*007a*/ 	.short	0x0000


	//----- nvinfo : EIATTR_MAXREG_COUNT
	.align		4
        /*007c*/ 	.byte	0x03, 0x1b
        /*007e*/ 	.short	0x00ff


	//----- nvinfo : EIATTR_EXTERNS
	.align		4
        /*0080*/ 	.byte	0x04, 0x0f
        /*0082*/ 	.short	(.L_3835 - .L_3834)


	//   ....[0]....
	.align		4
.L_3834:
        /*0084*/ 	.word	index@(__assertfail)


	//----- nvinfo : EIATTR_MERCURY_ISA_VERSION
	.align		4
.L_3835:
        /*0088*/ 	.byte	0x03, 0x5f
        /*008a*/ 	.short	0x0101


	//----- nvinfo : EIATTR_VRC_CTA_INIT_COUNT
	.align		4
        /*008c*/ 	.byte	0x02, 0x4a
	.zero		1
	.zero		1


	//----- nvinfo : EIATTR_SYSCALL_OFFSETS
	.align		4
        /*0090*/ 	.byte	0x04, 0x46
        /*0092*/ 	.short	(.L_3837 - .L_3836)


	//   ....[0]....
.L_3836:
        /*0094*/ 	.word	0x00000e40


	//   ....[1]....
        /*0098*/ 	.word	0x00001cc0


	//   ....[2]....
        /*009c*/ 	.word	0x00002c90


	//   ....[3]....
        /*00a0*/ 	.word	0x00003b10


	//   ....[4]....
        /*00a4*/ 	.word	0x00004a30


	//   ....[5]....
        /*00a8*/ 	.word	0x000058c0


	//   ....[6]....
        /*00ac*/ 	.word	0x000067e0


	//   ....[7]....
        /*00b0*/ 	.word	0x00007670


	//   ....[8]....
        /*00b4*/ 	.word	0x00008cf0


	//   ....[9]....
        /*00b8*/ 	.word	0x00009af0


	//   ....[10]....
        /*00bc*/ 	.word	0x0000a9b0


	//   ....[11]....
        /*00c0*/ 	.word	0x0000b870


	//----- nvinfo : EIATTR_EXIT_INSTR_OFFSETS
	.align		4
.L_3837:
        /*00c4*/ 	.byte	0x04, 0x1c
        /*00c6*/ 	.short	(.L_3839 - .L_3838)


	//   ....[0]....
.L_3838:
        /*00c8*/ 	.word	0x0000ac80


	//   ....[1]....
        /*00cc*/ 	.word	0x0000adb0


	//   ....[2]....
        /*00d0*/ 	.word	0x0000add0


	//   ....[3]....
        /*00d4*/ 	.word	0x0000ae70


	//   ....[4]....
        /*00d8*/ 	.word	0x0000aea0


	//   ....[5]....
        /*00dc*/ 	.word	0x0000aec0


	//   ....[6]....
        /*00e0*/ 	.word	0x0000af50


	//   ....[7]....
        /*00e4*/ 	.word	0x0000af90


	//   ....[8]....
        /*00e8*/ 	.word	0x0000b030


	//   ....[9]....
        /*00ec*/ 	.word	0x0000b080


	//   ....[10]....
        /*00f0*/ 	.word	0x0000b0b0


	//   ....[11]....
        /*00f4*/ 	.word	0x0000b170


	//   ....[12]....
        /*00f8*/ 	.word	0x0000b2e0


	//   ....[13]....
        /*00fc*/ 	.word	0x0000b450


	//   ....[14]....
        /*0100*/ 	.word	0x0000b5b0


	//   ....[15]....
        /*0104*/ 	.word	0x0000b5f0


	//   ....[16]....
        /*0108*/ 	.word	0x0000b620


	//   ....[17]....
        /*010c*/ 	.word	0x0000b6d0


	//   ....[18]....
        /*0110*/ 	.word	0x0000b710


	//   ....[19]....
        /*0114*/ 	.word	0x0000b880


	//   ....[20]....
        /*0118*/ 	.word	0x0000b990


	//   ....[21]....
        /*011c*/ 	.word	0x0000bad0


	//   ....[22]....
        /*0120*/ 	.word	0x0000bb10


	//----- nvinfo : EIATTR_MAX_THREADS
	.align		4
.L_3839:
        /*0124*/ 	.byte	0x04, 0x05
        /*0126*/ 	.short	(.L_3841 - .L_3840)
.L_3840:
        /*0128*/ 	.word	0x00000080
        /*012c*/ 	.word	0x00000001
        /*0130*/ 	.word	0x00000001


	//----- nvinfo : EIATTR_CRS_STACK_SIZE
	.align		4
.L_3841:
        /*0134*/ 	.byte	0x04, 0x1e
        /*0136*/ 	.short	(.L_3843 - .L_3842)
.L_3842:
        /*0138*/ 	.word	0x00000000


	//----- nvinfo : EIATTR_CBANK_PARAM_SIZE
	.align		4
.L_3843:
        /*013c*/ 	.byte	0x03, 0x19
        /*013e*/ 	.short	0x0038


	//----- nvinfo : EIATTR_PARAM_CBANK
	.align		4
        /*0140*/ 	.byte	0x04, 0x0a
        /*0142*/ 	.short	(.L_3845 - .L_3844)
	.align		4
.L_3844:
        /*0144*/ 	.word	index@(.nv.constant0._ZN2at6native27unrolled_elementwise_kernelINS0_13BinaryFunctorIsssZZZNS0_15binary_internal21div_trunc_kernel_cudaERNS_18TensorIteratorBaseEENKUlvE_clEvENKUlvE3_clEvEUlssE_EESt5arrayIPcLm3EELi4E23TrivialOffsetCalculatorILi2EjESD_ILi1EjENS0_6memory12LoadWithCastILi2EEENSG_13StoreWithCastILi1EEEEEviT_T0_T2_T3_T4_T5_)
        /*0148*/ 	.short	0x0380
        /*014a*/ 	.short	0x0038


	//----- nvinfo : EIATTR_SW_WAR
	.align		4
.L_3845:
        /*014c*/ 	.byte	0x04, 0x36
        /*014e*/ 	.short	(.L_3847 - .L_3846)
.L_3846:
        /*0150*/ 	.word	0x00000008
.L_3847:


//--------------------- .nv.info._ZN2at6native18elementwise_kernelILi128ELi4EZNS0_22gpu_kernel_impl_nocastINS0_13BinaryFunctorIsssZZZNS0_15binary_internal21div_trunc_kernel_cudaERNS_18TensorIteratorBaseEENKUlvE_clEvENKUlvE3_clEvEUlssE_EEEEvS6_RKT_EUliE_EEviT1_ --------------------------
	.section	.nv.info._ZN2at6native18elementwise_kernelILi128ELi4EZNS0_22gpu_kernel_impl_nocastINS0_13BinaryFunctorIsssZZZNS0_15binary_internal21div_trunc_kernel_cudaERNS_18TensorIteratorBaseEENKUlvE_clEvENKUlvE3_clEvEUlssE_EEEEvS6_RKT_EUliE_EEviT1_,"",@"SHT_CUDA_INFO"
	.sectionflags	@""
	.align	4


	//----- nvinfo : EIATTR_CUDA_API_VERSION
	.align		4
        /*0000*/ 	.byte	0x04, 0x37
        /*0002*/ 	.short	(.L_3849 - .L_3848)
.L_3848:
        /*0004*/ 	.word	0x00000082


	//----- nvinfo : EIATTR_KPARAM_INFO
	.align		4
.L_3849:
        /*0008*/ 	.byte	0x04, 0x17
        /*000a*/ 	.short	(.L_3851 - .L_3850)
.L_3850:
        /*000c*/ 	.word	0x00000000
        /*0010*/ 	.short	0x0001
        /*0012*/ 	.short	0x0008
        /*0014*/ 	.byte	0x00, 0xf0, 0x21, 0x0a


	//----- nvinfo : EIATTR_KPARAM_INFO
	.align		4
.L_3851:
        /*0018*/ 	.byte	0x04, 0x17
        /*001a*/ 	.short	(.L_3853 - .L_3852)
.L_3852:
        /*001c*/ 	.word	0x00000000
        /*0020*/ 	.short	0x0000
        /*0022*/ 	.short	0x0000
        /*0024*/ 	.byte	0x00, 0xf0, 0x11, 0x00


	//----- nvinfo : EIATTR_SPARSE_MMA_MASK
	.align		4
.L_3853:
        /*0028*/ 	.byte	0x03, 0x50
        /*002a*/ 	.short	0x0000


	//----- nvinfo : EIATTR_MAXREG_COUNT
	.align		4
        /*002c*/ 	.byte	0x03, 0x1b
        /*002e*/ 	.short	0x0080


	//----- nvinfo : EIATTR_MERCURY_ISA_VERSION
	.align		4
        /*0030*/ 	.byte	0x03, 0x5f
        /*0032*/ 	.short	0x0101


	//----- nvinfo : EIATTR_VRC_CTA_INIT_COUNT
	.align		4
        /*0034*/ 	.byte	0x02, 0x4a
	.zero		1
	.zero		1


	//----- nvinfo : EIATTR_EXIT_INSTR_OFFSETS
	.align		4
        /*0038*/ 	.byte	0x04, 0x1c
        /*003a*/ 	.short	(.L_3855 - .L_3854)


	//   ....[0]....
.L_3854:
        /*003c*/ 	.word	0x00000780


	//   ....[1]....
        /*0040*/ 	.word	0x00000970


	//   ....[2]....
        /*0044*/ 	.word	0x000052d0


	//   ....[3]....
        /*0048*/ 	.word	0x00006ad0


	//----- nvinfo : EIATTR_MAX_THREADS
	.align		4
.L_3855:
        /*004c*/ 	.byte	0x04, 0x05
        /*004e*/ 	.short	(.L_3857 - .L_3856)
.L_3856:
        /*0050*/ 	.word	0x00000080
        /*0054*/ 	.word	0x00000001
        /*0058*/ 	.word	0x00000001


	//----- nvinfo : EIATTR_CRS_STACK_SIZE
	.align		4
.L_3857:
        /*005c*/ 	.byte	0x04, 0x1e
        /*005e*/ 	.short	(.L_3859 - .L_3858)
.L_3858:
        /*0060*/ 	.word	0x00000000


	//----- nvinfo : EIATTR_CBANK_PARAM_SIZE
	.align		4
.L_3859:
        /*0064*/ 	.byte	0x03, 0x19
        /*0066*/ 	.short	0x0290


	//----- nvinfo : EIATTR_PARAM_CBANK
	.align		4
        /*0068*/ 	.byte	0x04, 0x0a
        /*006a*/ 	.short	(.L_3861 - .L_3860)
	.align		4
.L_3860:
        /*006c*/ 	.word	index@(.nv.constant0._ZN2at6native18elementwise_kernelILi128ELi4EZNS0_22gpu_kernel_impl_nocastINS0_13BinaryFunctorIsssZZZNS0_15binary_internal21div_trunc_kernel_cudaERNS_18TensorIteratorBaseEENKUlvE_clEvENKUlvE3_clEvEUlssE_EEEEvS6_RKT_EUliE_EEviT1_)
        /*0070*/ 	.short	0x0380
        /*0072*/ 	.short	0x0290


	//----- nvinfo : EIATTR_SW_WAR
	.align		4
.L_3861:
        /*0074*/ 	.byte	0x04, 0x36
        /*0076*/ 	.short	(.L_3863 - .L_3862)
.L_3862:
        /*0078*/ 	.word	0x00000008
.L_3863:


//--------------------- .nv.info._ZN2at6native27unrolled_elementwise_kernelINS0_13BinaryFunctorIsssZZZNS0_15binary_internal21div_trunc_kernel_cudaERNS_18TensorIteratorBaseEENKUlvE_clEvENKUlvE3_clEvEUlssE_EESt5arrayIPcLm3EELi4E23TrivialOffsetCalculatorILi2EjESD_ILi1EjENS0_6memory15LoadWithoutCastENSG_16StoreWithoutCastEEEviT_T0_T2_T3_T4_T5_ --------------------------
	.section	.nv.info._ZN2at6native27unrolled_elementwise_kernelINS0_13BinaryFunctorIsssZZZNS0_15binary_internal21div_trunc_kernel_cudaERNS_18TensorIteratorBaseEENKUlvE_clEvENKUlvE3_clEvEUlssE_EESt5arrayIPcLm3EELi4E23TrivialOffsetCalculatorILi2EjESD_ILi1EjENS0_6memory15LoadWithoutCastENSG_16StoreWithoutCastEEEviT_T0_T2_T3_T4_T5_,"",@"SHT_CUDA_INFO"
	.sectionflags	@""
	.align	4


	//----- nvinfo : EIATTR_CUDA_API_VERSION
	.align		4
        /*0000*/ 	.byte	0x04, 0x37
        /*0002*/ 	.short	(.L_3865 - .L_3864)
.L_3864:
        /*0004*/ 	.word	0x00000082


	//----- nvinfo : EIATTR_KPARAM_INFO
	.align		4
.L_3865:
        /*0008*/ 	.byte	0x04, 0x17
        /*000a*/ 	.short	(.L_3867 - .L_3866)
.L_3866:
        /*000c*/ 	.word	0x00000000
        /*0010*/ 	.short	0x0006
        /*0012*/ 	.short	0x0023
        /*0014*/ 	.byte	0x00, 0xf0, 0x05, 0x00


	//----- nvinfo : EIATTR_KPARAM_INFO
	.align		4
.L_3867:
        /*0018*/ 	.byte	0x04, 0x17
        /*001a*/ 	.short	(.L_3869 - .L_3868)
.L_3868:
        /*001c*/ 	.word	0x00000000
        /*0020*/ 	.short	0x0005
        /*0022*/ 	.short	0x0022
        /*0024*/ 	.byte	0x00, 0xf0, 0x05, 0x00


	//----- nvinfo : EIATTR_KPARAM_INFO
	.align		4
.L_3869:
        /*0028*/ 	.byte	0x04, 0x17
        /*002a*/ 	.short	(.L_3871 - .L_3870)
.L_3870:
        /*002c*/ 	.word	0x00000000
        /*0030*/ 	.short	0x0004
        /*0032*/ 	.short	0x0021
        /*0034*/ 	.byte	0x00, 0xf0, 0x05, 0x00


	//----- nvinfo : EIATTR_KPARAM_INFO
	.align		4
.L_3871:
        /*0038*/ 	.byte	0x04, 0x17
        /*003a*/ 	.short	(.L_3873 - .L_3872)
.L_3872:
        /*003c*/ 	.word	0x00000000
        /*0040*/ 	.short	0x0003
        /*0042*/ 	.short	0x0020
        /*0044*/ 	.byte	0x00, 0xf0, 0x05, 0x00


	//----- nvinfo : EIATTR_KPARAM_INFO
	.align		4
.L_3873:
        /*0048*/ 	.byte	0x04, 0x17
        /*004a*/ 	.short	(.L_3875 - .L_3874)
.L_3874:
        /*004c*/ 	.word	0x00000000
        /*0050*/ 	.short	0x0002
        /*0052*/ 	.short	0x0008
        /*0054*/ 	.byte	0x00, 0xf0, 0x61, 0x00


	//----- nvinfo : EIATTR_KPARAM_INFO
	.align		4
.L_3875:
        /*0058*/ 	.byte	0x04, 0x17
        /*005a*/ 	.short	(.L_3877 - .L_3876)
.L_3876:
        /*005c*/ 	.word	0x00000000
        /*0060*/ 	.short	0x0001
        /*0062*/ 	.short	0x0004
        /*0064*/ 	.byte	0x00, 0xf0, 0x05, 0x00


	//----- nvinfo : EIATTR_KPARAM_INFO
	.align		4
.L_3877:
        /*0068*/ 	.byte	0x04, 0x17
        /*006a*/ 	.short	(.L_3879 - .L_3878)
.L_3878:
        /*006c*/ 	.word	0x00000000
        /*0070*/ 	.short	0x0000
        /*0072*/ 	.short	0x0000
        /*0074*/ 	.byte	0x00, 0xf0, 0x11, 0x00


	//----- nvinfo : EIATTR_SPARSE_MMA_MASK
	.align		4
.L_3879:
        /*0078*/ 	.byte	0x03, 0x50
        /*007a*/ 	.short	0x0000


	//----- nvinfo : EIATTR_MAXREG_COUNT
	.align		4
        /*007c*/ 	.byte	0x03, 0x1b
        /*007e*/ 	.short	0x00ff


	//----- nvinfo : EIATTR_MERCURY_ISA_VERSION
	.align		4
        /*0080*/ 	.byte	0x03, 0x5f
        /*0082*/ 	.short	0x0101


	//----- nvinfo : EIATTR_VRC_CTA_INIT_COUNT
	.align		4
        /*0084*/ 	.byte	0x02, 0x4a
	.zero		1
	.zero		1


	//----- nvinfo : EIATTR_EXIT_INSTR_OFFSETS
	.align		4
        /*0088*/ 	.byte	0x04, 0x1c
        /*008a*/ 	.short	(.L_3881 - .L_3880)


	//   ....[0]....
.L_3880:
        /*008c*/ 	.word	0x00000bc0


	//   ....[1]....
        /*0090*/ 	.word	0x00000c10


	//----- nvinfo : EIATTR_MAX_THREADS
	.align		4
.L_3881:
        /*0094*/ 	.byte	0x04, 0x05
        /*0096*/ 	.short	(.L_3883 - .L_3882)
.L_3882:
        /*0098*/ 	.word	0x00000080
        /*009c*/ 	.word	0x00000001
        /*00a0*/ 	.word	0x00000001


	//----- nvinfo : EIATTR_CRS_STACK_SIZE
	.align		4
.L_3883:
        /*00a4*/ 	.byte	0x04, 0x1e
        /*00a6*/ 	.short	(.L_3885 - .L_3884)
.L_3884:
        /*00a8*/ 	.word	0x00000000


	//----- nvinfo : EIATTR_CBANK_PARAM_SIZE
	.align		4
.L_3885:
        /*00ac*/ 	.byte	0x03, 0x19
        /*00ae*/ 	.short	0x0024


	//----- nvinfo : EIATTR_PARAM_CBANK
	.align		4
        /*00b0*/ 	.byte	0x04, 0x0a
        /*00b2*/ 	.short	(.L_3887 - .L_3886)
	.align		4
.L_3886:
        /*00b4*/ 	.word	index@(.nv.constant0._ZN2at6native27unrolled_elementwise_kernelINS0_13BinaryFunctorIsssZZZNS0_15binary_internal21div_trunc_kernel_cudaERNS_18TensorIteratorBaseEENKUlvE_clEvENKUlvE3_clEvEUlssE_EESt5arrayIPcLm3EELi4E23TrivialOffsetCalculatorILi2EjESD_ILi1EjENS0_6memory15LoadWithoutCastENSG_16StoreWithoutCastEEEviT_T0_T2_T3_T4_T5_)
        /*00b8*/ 	.short	0x0380
        /*00ba*/ 	.short	0x0024


	//----- nvinfo : EIATTR_SW_WAR
	.align		4
.L_3887:
        /*00bc*/ 	.byte	0x04, 0x36
        /*00be*/ 	.short	(.L_3889 - .L_3888)
.L_3888:
        /*00c0*/ 	.word	0x00000008
.L_3889:


//--------------------- .nv.info._ZN2at6native29vectorized_elementwise_kernelILi2ENS0_13BinaryFunctorIsssZZZNS0_15binary_internal21div_trunc_kernel_cudaERNS_18TensorIteratorBaseEENKUlvE_clEvENKUlvE3_clEvEUlssE_EESt5arrayIPcLm3EEEEviT0_T1_ --------------------------
	.section	.nv.info._ZN2at6native29vectorized_elementwise_kernelILi2ENS0_13BinaryFunctorIsssZZZNS0_15binary_internal21div_trunc_kernel_cudaERNS_18TensorIteratorBaseEENKUlvE_clEvENKUlvE3_clEvEUlssE_EESt5arrayIPcLm3EEEEviT0_T1_,"",@"SHT_CUDA_INFO"
	.sectionflags	@""
	.align	4


	//----- nvinfo : EIATTR_CUDA_API_VERSION
	.align		4
        /*0000*/ 	.byte	0x04, 0x37
        /*0002*/ 	.short	(.L_3891 - .L_3890)
.L_3890:
        /*0004*/ 	.word	0x00000082


	//----- nvinfo : EIATTR_KPARAM_INFO
	.align		4
.L_3891:
        /*0008*/ 	.byte	0x04, 0x17
        /*000a*/ 	.short	(.L_3893 - .L_3892)
.L_3892:
        /*000c*/ 	.word	0x00000000
        /*0010*/ 	.short	0x0002
        /*0012*/ 	.short	0x0008
        /*0014*/ 	.byte	0x00, 0xf0, 0x61, 0x00


	//----- nvinfo : EIATTR_KPARAM_INFO
	.align		4
.L_3893:
        /*0018*/ 	.byte	0x04, 0x17
        /*001a*/ 	.short	(.L_3895 - .L_3894)
.L_3894:
        /*001c*/ 	.word	0x00000000
        /*0020*/ 	.short	0x0001
        /*0022*/ 	.short	0x0004
        /*0024*/ 	.byte	0x00, 0xf0, 0x05, 0x00


	//----- nvinfo : EIATTR_KPARAM_INFO
	.align		4
.L_3895:
        /*0028*/ 	.byte	0x04, 0x17
        /*002a*/ 	.short	(.L_3897 - .L_3896)
.L_3896:
        /*002c*/ 	.word	0x00000000
        /*0030*/ 	.short	0x0000
        /*0032*/ 	.short	0x0000
        /*0034*/ 	.byte	0x00, 0xf0, 0x11, 0x00


	//----- nvinfo : EIATTR_SPARSE_MMA_MASK
	.align		4
.L_3897:
        /*0038*/ 	.byte	0x03, 0x50
        /*003a*/ 	.short	0x0000


	//----- nvinfo : EIATTR_MAXREG_COUNT
	.align		4
        /*003c*/ 	.byte	0x03, 0x1b
        /*003e*/ 	.short	0x00ff


	//----- nvinfo : EIATTR_MERCURY_ISA_VERSION
	.align		4
        /*0040*/ 	.byte	0x03, 0x5f
        /*0042*/ 	.short	0x0101


	//----- nvinfo : EIATTR_VRC_CTA_INIT_COUNT
	.align		4
        /*0044*/ 	.byte	0x02, 0x4a
	.zero		1
	.zero		1


	//----- nvinfo : EIATTR_EXIT_INSTR_OFFSETS
	.align		4
        /*0048*/ 	.byte	0x04, 0x1c
        /*004a*/ 	.short	(.L_3899 - .L_3898)


	//   ....[0]....
.L_3898:
        /*004c*/ 	.word	0x00001810


	//   ....[1]....
        /*0050*/ 	.word	0x00001860


	//   ....[2]....
        /*0054*/ 	.word	0x00002770


	//----- nvinfo : EIATTR_MAX_THREADS
	.align		4
.L_3899:
        /*0058*/ 	.byte	0x04, 0x05
        /*005a*/ 	.short	(.L_3901 - .L_3900)
.L_3900:
        /*005c*/ 	.word	0x00000080
        /*0060*/ 	.word	0x00000001
        /*0064*/ 	.word	0x00000001


	//----- nvinfo : EIATTR_CRS_STACK_SIZE
	.align		4
.L_3901:
        /*0068*/ 	.byte	0x04, 0x1e
        /*006a*/ 	.short	(.L_3903 - .L_3902)
.L_3902:
        /*006c*/ 	.word	0x00000000


	//----- nvinfo : EIATTR_CBANK_PARAM_SIZE
	.align		4
.L_3903:
        /*0070*/ 	.byte	0x03, 0x19
        /*0072*/ 	.short	0x0020


	//----- nvinfo : EIATTR_PARAM_CBANK
	.align		4
        /*0074*/ 	.byte	0x04, 0x0a
        /*0076*/ 	.short	(.L_3905 - .L_3904)
	.align		4
.L_3904:
        /*0078*/ 	.word	index@(.nv.constant0._ZN2at6native29vectorized_elementwise_kernelILi2ENS0_13BinaryFunctorIsssZZZNS0_15binary_internal21div_trunc_kernel_cudaERNS_18TensorIteratorBaseEENKUlvE_clEvENKUlvE3_clEvEUlssE_EESt5arrayIPcLm3EEEEviT0_T1_)
        /*007c*/ 	.short	0x0380
        /*007e*/ 	.short	0x0020


	//----- nvinfo : EIATTR_SW_WAR
	.align		4
.L_3905:
        /*0080*/ 	.byte	0x04, 0x36
        /*0082*/ 	.short	(.L_3907 - .L_3906)
.L_3906:
        /*0084*/ 	.word	0x00000008
.L_3907:


//--------------------- .nv.info._ZN2at6native29vectorized_elementwise_kernelILi4ENS0_13BinaryFunctorIsssZZZNS0_15binary_internal21div_trunc_kernel_cudaERNS_18TensorIteratorBaseEENKUlvE_clEvENKUlvE3_clEvEUlssE_EESt5arrayIPcLm3EEEEviT0_T1_ --------------------------
	.section	.nv.info._ZN2at6native29vectorized_elementwise_kernelILi4ENS0_13BinaryFunctorIsssZZZNS0_15binary_internal21div_trunc_kernel_cudaERNS_18TensorIteratorBaseEENKUlvE_clEvENKUlvE3_clEvEUlssE_EESt5arrayIPcLm3EEEEviT0_T1_,"",@"SHT_CUDA_INFO"
	.sectionflags	@""
	.align	4


	//----- nvinfo : EIATTR_CUDA_API_VERSION
	.align		4
        /*0000*/ 	.byte	0x04, 0x37
        /*0002*/ 	.short	(.L_3909 - .L_3908)
.L_3908:
        /*0004*/ 	.word	0x00000082


	//----- nvinfo : EIATTR_KPARAM_INFO
	.align		4
.L_3909:
        /*0008*/ 	.byte	0x04, 0x17
        /*000a*/ 	.short	(.L_3911 - .L_3910)
.L_3910:
        /*000c*/ 	.word	0x00000000
        /*0010*/ 	.short	0x0002
        /*0012*/ 	.short	0x0008
        /*0014*/ 	.byte	0x00, 0xf0, 0x61, 0x00


	//----- nvinfo : EIATTR_KPARAM_INFO
	.align		4
.L_3911:
        /*0018*/ 	.byte	0x04, 0x17
        /*001a*/ 	.short	(.L_3913 - .L_3912)
.L_3912:
        /*001c*/ 	.word	0x00000000
        /*0020*/ 	.short	0x0001
        /*0022*/ 	.short	0x0004
        /*0024*/ 	.byte	0x00, 0xf0, 0x05, 0x00


	//----- nvinfo : EIATTR_KPARAM_INFO
	.align		4
.L_3913:
        /*0028*/ 	.byte	0x04, 0x17
        /*002a*/ 	.short	(.L_3915 - .L_3914)
.L_3914:
        /*002c*/ 	.word	0x00000000
        /*0030*/ 	.short	0x0000
        /*0032*/ 	.short	0x0000
        /*0034*/ 	.byte	0x00, 0xf0, 0x11, 0x00


	//----- nvinfo : EIATTR_SPARSE_MMA_MASK
	.align		4
.L_3915:
        /*0038*/ 	.byte	0x03, 0x50
        /*003a*/ 	.short	0x0000


	//----- nvinfo : EIATTR_MAXREG_COUNT
	.align		4
        /*003c*/ 	.byte	0x03, 0x1b
        /*003e*/ 	.short	0x00ff


	//----- nvinfo : EIATTR_MERCURY_ISA_VERSION
	.align		4
        /*0040*/ 	.byte	0x03, 0x5f
        /*0042*/ 	.short	0x0101


	//----- nvinfo : EIATTR_VRC_CTA_INIT_COUNT
	.align		4
        /*0044*/ 	.byte	0x02, 0x4a
	.zero		1
	.zero		1


	//----- nvinfo : EIATTR_EXIT_INSTR_OFFSETS
	.align		4
        /*0048*/ 	.byte	0x04, 0x1c
        /*004a*/ 	.short	(.L_3917 - .L_3916)


	//   ....[0]....
.L_3916:
        /*004c*/ 	.word	0x00001810


	//   ....[1]....
        /*0050*/ 	.word	0x00001860


	//   ....[2]....
        /*0054*/ 	.word	0x00002700


	//----- nvinfo : EIATTR_MAX_THREADS
	.align		4
.L_3917:
        /*0058*/ 	.byte	0x04, 0x05
        /*005a*/ 	.short	(.L_3919 - .L_3918)
.L_3918:
        /*005c*/ 	.word	0x00000080
        /*0060*/ 	.word	0x00000001
        /*0064*/ 	.word	0x00000001


	//----- nvinfo : EIATTR_CRS_STACK_SIZE
	.align		4
.L_3919:
        /*0068*/ 	.byte	0x04, 0x1e
        /*006a*/ 	.short	(.L_3921 - .L_3920)
.L_3920:
        /*006c*/ 	.word	0x00000000


	//----- nvinfo : EIATTR_CBANK_PARAM_SIZE
	.align		4
.L_3921:
        /*0070*/ 	.byte	0x03, 0x19
        /*0072*/ 	.short	0x0020


	//----- nvinfo : EIATTR_PARAM_CBANK
	.align		4
        /*0074*/ 	.byte	0x04, 0x0a
        /*0076*/ 	.short	(.L_3923 - .L_3922)
	.align		4
.L_3922:
        /*0078*/ 	.word	index@(.nv.constant0._ZN2at6native29vectorized_elementwise_kernelILi4ENS0_13BinaryFunctorIsssZZZNS0_15binary_internal21div_trunc_kernel_cudaERNS_18TensorIteratorBaseEENKUlvE_clEvENKUlvE3_clEvEUlssE_EESt5arrayIPcLm3EEEEviT0_T1_)
        /*007c*/ 	.short	0x0380
        /*007e*/ 	.short	0x0020


	//----- nvinfo : EIATTR_SW_WAR
	.align		4
.L_3923:
        /*0080*/ 	.byte	0x04, 0x36
        /*0082*/ 	.short	(.L_3925 - .L_3924)
.L_3924:
        /*0084*/ 	.word	0x00000008
.L_3925:


//--------------------- .nv.info._ZN2at6native29vectorized_elementwise_kernelILi8ENS0_13BinaryFunctorIsssZZZNS0_15binary_internal21div_trunc_kernel_cudaERNS_18TensorIteratorBaseEENKUlvE_clEvENKUlvE3_clEvEUlssE_EESt5arrayIPcLm3EEEEviT0_T1_ --------------------------
	.section	.nv.info._ZN2at6native29vectorized_elementwise_kernelILi8ENS0_13BinaryFunctorIsssZZZNS0_15binary_internal21div_trunc_kernel_cudaERNS_18TensorIteratorBaseEENKUlvE_clEvENKUlvE3_clEvEUlssE_EESt5arrayIPcLm3EEEEviT0_T1_,"",@"SHT_CUDA_INFO"
	.sectionflags	@""
	.align	4


	//----- nvinfo : EIATTR_CUDA_API_VERSION
	.align		4
        /*0000*/ 	.byte	0x04, 0x37
        /*0002*/ 	.short	(.L_3927 - .L_3926)
.L_3926:
        /*0004*/ 	.word	0x00000082


	//----- nvinfo : EIATTR_KPARAM_INFO
	.align		4
.L_3927:
        /*0008*/ 	.byte	0x04, 0x17
        /*000a*/ 	.short	(.L_3929 - .L_3928)
.L_3928:
        /*000c*/ 	.word	0x00000000
        /*0010*/ 	.short	0x0002
        /*0012*/ 	.short	0x0008
        /*0014*/ 	.byte	0x00, 0xf0, 0x61, 0x00


	//----- nvinfo : EIATTR_KPARAM_INFO
	.align		4
.L_3929:
        /*0018*/ 	.byte	0x04, 0x17
        /*001a*/ 	.short	(.L_3931 - .L_3930)
.L_3930:
        /*001c*/ 	.word	0x00000000
        /*0020*/ 	.short	0x0001
        /*0022*/ 	.short	0x0004
        /*0024*/ 	.byte	0x00, 0xf0, 0x05, 0x00


	//----- nvinfo : EIATTR_KPARAM_INFO
	.align		4
.L_3931:
        /*0028*/ 	.byte	0x04, 0x17
        /*002a*/ 	.short	(.L_3933 - .L_3932)
.L_3932:
        /*002c*/ 	.word	0x00000000
        /*0030*/ 	.short	0x0000
        /*0032*/ 	.short	0x0000
        /*0034*/ 	.byte	0x00, 0xf0, 0x11, 0x00


	//----- nvinfo : EIATTR_SPARSE_MMA_MASK
	.align		4
.L_3933:
        /*0038*/ 	.byte	0x03, 0x50
        /*003a*/ 	.short	0x0000


	//----- nvinfo : EIATTR_MAXREG_COUNT
	.align		4
        /*003c*/ 	.byte	0x03, 0x1b
        /*003e*/ 	.short	0x00ff


	//----- nvinfo : EIATTR_MERCURY_ISA_VERSION
	.align		4
        /*0040*/ 	.byte	0x03, 0x5f
        /*0042*/ 	.short	0x0101


	//----- nvinfo : EIATTR_VRC_CTA_INIT_COUNT
	.align		4
        /*0044*/ 	.byte	0x02, 0x4a
	.zero		1
	.zero		1


	//----- nvinfo : EIATTR_EXIT_INSTR_OFFSETS
	.align		4
        /*0048*/ 	.byte	0x04, 0x1c
        /*004a*/ 	.short	(.L_3935 - .L_3934)


	//   ....[0]....
.L_3934:
        /*004c*/ 	.word	0x00000010


	//----- nvinfo : EIATTR_MAX_THREADS
	.align		4
.L_3935:
        /*0050*/ 	.byte	0x04, 0x05
        /*0052*/ 	.short	(.L_3937 - .L_3936)
.L_3936:
        /*0054*/ 	.word	0x00000080
        /*0058*/ 	.word	0x00000001
        /*005c*/ 	.word	0x00000001


	//----- nvinfo : EIATTR_CBANK_PARAM_SIZE
	.align		4
.L_3937:
        /*0060*/ 	.byte	0x03, 0x19
        /*0062*/ 	.short	0x0020


	//----- nvinfo : EIATTR_PARAM_CBANK
	.align		4
        /*0064*/ 	.byte	0x04, 0x0a
        /*0066*/ 	.short	(.L_3939 - .L_3938)
	.align		4
.L_3938:
        /*0068*/ 	.word	index@(.nv.constant0._ZN2at6native29vectorized_elementwise_kernelILi8ENS0_13BinaryFunctorIsssZZZNS0_15binary_internal21div_trunc_kernel_cudaERNS_18TensorIteratorBaseEENKUlvE_clEvENKUlvE3_clEvEUlssE_EESt5arrayIPcLm3EEEEviT0_T1_)
        /*006c*/ 	.short	0x0380
        /*006e*/ 	.short	0x0020


	//----- nvinfo : EIATTR_SW_WAR
	.align		4
.L_3939:
        /*0070*/ 	.byte	0x04, 0x36
        /*0072*/ 	.short	(.L_3941 - .L_3940)
.L_3940:
        /*0074*/ 	.word	0x00000008
.L_3941:


//--------------------- .nv.info._ZN2at6native18elementwise_kernelILi128ELi4EZNS0_15gpu_kernel_implINS0_13BUnaryFunctorIsssZZZNS0_15binary_internal21div_trunc_kernel_cudaERNS_18TensorIteratorBaseEENKUlvE_clEvENKUlvE3_clEvEUlssE_EEEEvS6_RKT_EUliE_EEviT1_ --------------------------
	.section	.nv.info._ZN2at6native18elementwise_kernelILi128ELi4EZNS0_15gpu_kernel_implINS0_13BUnaryFunctorIsssZZZNS0_15binary_internal21div_trunc_kernel_cudaERNS_18TensorIteratorBaseEENKUlvE_clEvENKUlvE3_clEvEUlssE_EEEEvS6_RKT_EUliE_EEviT1_,"",@"SHT_CUDA_INFO"
	.sectionflags	@""
	.align	4


	//----- nvinfo : EIATTR_CUDA_API_VERSION
	.align		4
        /*0000*/ 	.byte	0x04, 0x37
        /*0002*/ 	.short	(.L_3943 - .L_3942)
.L_3942:
        /*0004*/ 	.word	0x00000082


	//----- nvinfo : EIATTR_KPARAM_INFO
	.align		4
.L_3943:
        /*0008*/ 	.byte	0x04, 0x17
        /*000a*/ 	.short	(.L_3945 - .L_3944)
.L_3944:
        /*000c*/ 	.word	0x00000000
        /*0010*/ 	.short	0x0001
        /*0012*/ 	.short	0x0008
        /*0014*/ 	.byte	0x00, 0xf0, 0x61, 0x08


	//----- nvinfo : EIATTR_KPARAM_INFO
	.align		4
.L_3945:
        /*0018*/ 	.byte	0x04, 0x17
        /*001a*/ 	.short	(.L_3947 - .L_3946)
.L_3946:
        /*001c*/ 	.word	0x00000000
        /*0020*/ 	.short	0x0000
        /*0022*/ 	.short	0x0000
        /*0024*/ 	.byte	0x00, 0xf0, 0x11, 0x00


	//----- nvinfo : EIATTR_SPARSE_MMA_MASK
	.align		4
.L_3947:
        /*0028*/ 	.byte	0x03, 0x50
        /*002a*/ 	.short	0x0000


	//----- nvinfo : EIATTR_MAXREG_COUNT
	.align		4
        /*002c*/ 	.byte	0x03, 0x1b
        /*002e*/ 	.short	0x0080


	//----- nvinfo : EIATTR_EXTERNS
	.align		4
        /*0030*/ 	.byte	0x04, 0x0f
        /*0032*/ 	.short	(.L_3949 - .L_3948)


	//   ....[0]....
	.align		4
.L_3948:
        /*0034*/ 	.word	index@(__assertfail)


	//----- nvinfo : EIATTR_MERCURY_ISA_VERSION
	.align		4
.L_3949:
        /*0038*/ 	.byte	0x03, 0x5f
        /*003a*/ 	.short	0x0101


	//----- nvinfo : EIATTR_VRC_CTA_INIT_COUNT
	.align		4
        /*003c*/ 	.byte	0x02, 0x4a
	.zero		1
	.zero		1


	//----- nvinfo : EIATTR_SYSCALL_OFFSETS
	.align		4
        /*0040*/ 	.byte	0x04, 0x46
        /*0042*/ 	.short	(.L_3951 - .L_3950)


	//   ....[0]....
.L_3950:
        /*0044*/ 	.word	0x00002140


	//   ....[1]....
        /*0048*/ 	.word	0x00003100


	//   ....[2]....
        /*004c*/ 	.word	0x000053c0


	//   ....[3]....
        /*0050*/ 	.word	0x000061a0


	//   ....[4]....
        /*0054*/ 	.word	0x00008580


	//   ....[5]....
        /*0058*/ 	.word	0x00009360


	//   ....[6]....
        /*005c*/ 	.word	0x0000b750


	//   ....[7]....
        /*0060*/ 	.word	0x0000c500


	//----- nvinfo : EIATTR_EXIT_INSTR_OFFSETS
	.align		4
.L_3951:
        /*0064*/ 	.byte	0x04, 0x1c
        /*0066*/ 	.short	(.L_3953 - .L_3952)


	//   ....[0]....
.L_3952:
        /*0068*/ 	.word	0x00009640


	//   ....[1]....
        /*006c*/ 	.word	0x0000ba40


	//   ....[2]....
        /*0070*/ 	.word	0x0000ba60


	//   ....[3]....
        /*0074*/ 	.word	0x0000bb00


	//   ....[4]....
        /*0078*/ 	.word	0x0000bb30


	//   ....[5]....
        /*007c*/ 	.word	0x0000bb50


	//   ....[6]....
        /*0080*/ 	.word	0x0000bbe0


	//   ....[7]....
        /*0084*/ 	.word	0x0000bc20


	//   ....[8]....
        /*0088*/ 	.word	0x0000bcc0


	//   ....[9]....
        /*008c*/ 	.word	0x0000bd10


	//   ....[10]....
        /*0090*/ 	.word	0x0000bd40


	//   ....[11]....
        /*0094*/ 	.word	0x0000be00


	//   ....[12]....
        /*0098*/ 	.word	0x0000bf70


	//   ....[13]....
        /*009c*/ 	.word	0x0000c0e0


	//   ....[14]....
        /*00a0*/ 	.word	0x0000c240


	//   ....[15]....
        /*00a4*/ 	.word	0x0000c280


	//   ....[16]....
        /*00a8*/ 	.word	0x0000c2b0


	//   ....[17]....
        /*00ac*/ 	.word	0x0000c360


	//   ....[18]....
        /*00b0*/ 	.word	0x0000c3a0


	//   ....[19]....
        /*00b4*/ 	.word	0x0000c510


	//   ....[20]....
        /*00b8*/ 	.word	0x0000c620


	//   ....[21]....
        /*00bc*/ 	.word	0x0000c760


	//   ....[22]....
        /*00c0*/ 	.word	0x0000c7a0


	//----- nvinfo : EIATTR_MAX_THREADS
	.align		4
.L_3953:
        /*00c4*/ 	.byte	0x04, 0x05
        /*00c6*/ 	.short	(.L_3955 - .L_3954)
.L_3954:
        /*00c8*/ 	.word	0x00000080
        /*00cc*/ 	.word	0x00000001
        /*00d0*/ 	.word	0x00000001


	//----- nvinfo : EIATTR_CRS_STACK_SIZE
	.align		4
.L_3955:
        /*00d4*/ 	.byte	0x04, 0x1e
        /*00d6*/ 	.short	(.L_3957 - .L_3956)
.L_3956:
        /*00d8*/ 	.word	0x00000000


	//----- nvinfo : EIATTR_CBANK_PARAM_SIZE
	.align		4
.L_3957:
        /*00dc*/ 	.byte	0x03, 0x19
        /*00de*/ 	.short	0x0220


	//----- nvinfo : EIATTR_PARAM_CBANK
	.align		4
        /*00e0*/ 	.byte	0x04, 0x0a
        /*00e2*/ 	.short	(.L_3959 - .L_3958)
	.align		4
.L_3958:
        /*00e4*/ 	.word	index@(.nv.constant0._ZN2at6native18elementwise_kernelILi128ELi4EZNS0_15gpu_kernel_implINS0_13BUnaryFunctorIsssZZZNS0_15binary_internal21div_trunc_kernel_cudaERNS_18TensorIteratorBaseEENKUlvE_clEvENKUlvE3_clEvEUlssE_EEEEvS6_RKT_EUliE_EEviT1_)
        /*00e8*/ 	.short	0x0380
        /*00ea*/ 	.short	0x0220


	//----- nvinfo : EIATTR_SW_WAR
	.align		4
.L_3959:
        /*00ec*/ 	.byte	0x04, 0x36
        /*00ee*/ 	.short	(.L_3961 - .L_3960)
.L_3960:
        /*00f0*/ 	.word	0x00000008
.L_3961:


//--------------------- .nv.info._ZN2at6native27unrolled_elementwise_kernelINS0_13BUnaryFunctorIsssZZZNS0_15binary_internal21div_trunc_kernel_cudaERNS_18TensorIteratorBaseEENKUlvE_clEvENKUlvE3_clEvEUlssE_EESt5arrayIPcLm2EELi4E23TrivialOffsetCalculatorILi1EjESE_NS0_6memory12LoadWithCastILi1EEENSF_13StoreWithCastILi1EEEEEviT_T0_T2_T3_T4_T5_ --------------------------
	.section	.nv.info._ZN2at6native27unrolled_elementwise_kernelINS0_13BUnaryFunctorIsssZZZNS0_15binary_internal21div_trunc_kernel_cudaERNS_18TensorIteratorBaseEENKUlvE_clEvENKUlvE3_clEvEUlssE_EESt5arrayIPcLm2EELi4E23TrivialOffsetCalculatorILi1EjESE_NS0_6memory12LoadWithCastILi1EEENSF_13StoreWithCastILi1EEEEEviT_T0_T2_T3_T4_T5_,"",@"SHT_CUDA_INFO"
	.sectionflags	@""
	.align	4


	//----- nvinfo : EIATTR_CUDA_API_VERSION
	.align		4
        /*0000*/ 	.byte	0x04, 0x37
        /*0002*/ 	.short	(.L_3963 - .L_3962)
.L_3962:
        /*0004*/ 	.word	0x00000082


	//----- nvinfo : EIATTR_KPARAM_INFO
	.align		4
.L_3963:
        /*0008*/ 	.byte	0x04, 0x17
        /*000a*/ 	.short	(.L_3965 - .L_3964)
.L_3964:
        /*000c*/ 	.word	0x00000000
        /*0010*/ 	.short	0x0006
        /*0012*/ 	.short	0x0024
        /*0014*/ 	.byte	0x00, 0xf0, 0x21, 0x00


	//----- nvinfo : EIATTR_KPARAM_INFO
	.align		4
.L_3965:
        /*0018*/ 	.byte	0x04, 0x17
        /*001a*/ 	.short	(.L_3967 - .L_3966)
.L_3966:
        /*001c*/ 	.word	0x00000000
        /*0020*/ 	.short	0x0005
        /*0022*/ 	.short	0x001c
        /*0024*/ 	.byte	0x00, 0xf0, 0x21, 0x00


	//----- nvinfo : EIATTR_KPARAM_INFO
	.align		4
.L_3967:
        /*0028*/ 	.byte	0x04, 0x17
        /*002a*/ 	.short	(.L_3969 - .L_3968)
.L_3968:
        /*002c*/ 	.word	0x00000000
        /*0030*/ 	.short	0x0004
        /*0032*/ 	.short	0x0019
        /*0034*/ 	.byte	0x00, 0xf0, 0x05, 0x00


	//----- nvinfo : EIATTR_KPARAM_INFO
	.align		4
.L_3969:
        /*0038*/ 	.byte	0x04, 0x17
        /*003a*/ 	.short	(.L_3971 - .L_3970)
.L_3970:
        /*003c*/ 	.word	0x00000000
        /*0040*/ 	.short	0x0003
        /*0042*/ 	.short	0x0018
        /*0044*/ 	.byte	0x00, 0xf0, 0x05, 0x00


	//----- nvinfo : EIATTR_KPARAM_INFO
	.align		4
.L_3971:
        /*0048*/ 	.byte	0x04, 0x17
        /*004a*/ 	.short	(.L_3973 - .L_3972)
.L_3972:
        /*004c*/ 	.word	0x00000000
        /*0050*/ 	.short	0x0002
        /*0052*/ 	.short	0x0008
        /*0054*/ 	.byte	0x00, 0xf0, 0x41, 0x00


	//----- nvinfo : EIATTR_KPARAM_INFO
	.align		4
.L_3973:
        /*0058*/ 	.byte	0x04, 0x17
        /*005a*/ 	.short	(.L_3975 - .L_3974)
.L_3974:
        /*005c*/ 	.word	0x00000000
        /*0060*/ 	.short	0x0001
        /*0062*/ 	.short	0x0004
        /*0064*/ 	.byte	0x00, 0xf0, 0x11, 0x00


	//----- nvinfo : EIATTR_KPARAM_INFO
	.align		4
.L_3975:
        /*0068*/ 	.byte	0x04, 0x17
        /*006a*/ 	.short	(.L_3977 - .L_3976)
.L_3976:
        /*006c*/ 	.word	0x00000000
        /*0070*/ 	.short	0x0000
        /*0072*/ 	.short	0x0000
        /*0074*/ 	.byte	0x00, 0xf0, 0x11, 0x00


	//----- nvinfo : EIATTR_SPARSE_MMA_MASK
	.align		4
.L_3977:
        /*0078*/ 	.byte	0x03, 0x50
        /*007a*/ 	.short	0x0000


	//----- nvinfo : EIATTR_MAXREG_COUNT
	.align		4
        /*007c*/ 	.byte	0x03, 0x1b
        /*007e*/ 	.short	0x00ff


	//----- nvinfo : EIATTR_EXTERNS
	.align		4
        /*0080*/ 	.byte	0x04, 0x0f
        /*0082*/ 	.short	(.L_3979 - .L_3978)


	//   ....[0]....
	.align		4
.L_3978:
        /*0084*/ 	.word	index@(__assertfail)


	//----- nvinfo : EIATTR_MERCURY_ISA_VERSION
	.align		4
.L_3979:
        /*0088*/ 	.byte	0x03, 0x5f
        /*008a*/ 	.short	0x0101


	//----- nvinfo : EIATTR_VRC_CTA_INIT_COUNT
	.align		4
        /*008c*/ 	.byte	0x02, 0x4a
	.zero		1
	.zero		1


	//----- nvinfo : EIATTR_SYSCALL_OFFSETS
	.align		4
        /*0090*/ 	.byte	0x04, 0x46
        /*0092*/ 	.short	(.L_3981 - .L_3980)


	//   ....[0]....
.L_3980:
        /*0094*/ 	.word	0x00000e30


	//   ....[1]....
        /*0098*/ 	.word	0x00001df0


	//   ....[2]....
        /*009c*/ 	.word	0x00002cf0


	//   ....[3]....
        /*00a0*/ 	.word	0x00003bf0


	//   ....[4]....
        /*00a4*/ 	.word	0x00005270


	//   ....[5]....
        /*00a8*/ 	.word	0x00006070


	//   ....[6]....
        /*00ac*/ 	.word	0x00006f30


	//   ....[7]....
        /*00b0*/ 	.word	0x00007df0


	//----- nvinfo : EIATTR_EXIT_INSTR_OFFSETS
	.align		4
.L_3981:
        /*00b4*/ 	.byte	0x04, 0x1c
        /*00b6*/ 	.short	(.L_3983 - .L_3982)


	//   ....[0]....
.L_3982:
        /*00b8*/ 	.word	0x00007200


	//   ....[1]....
        /*00bc*/ 	.word	0x00007330


	//   ....[2]....
        /*00c0*/ 	.word	0x00007350


	//   ....[3]....
        /*00c4*/ 	.word	0x000073f0


	//   ....[4]....
        /*00c8*/ 	.word	0x00007420


	//   ....[5]....
        /*00cc*/ 	.word	0x00007440


	//   ....[6]....
        /*00d0*/ 	.word	0x000074d0


	//   ....[7]....
        /*00d4*/ 	.word	0x00007510


	//   ....[8]....
        /*00d8*/ 	.word	0x000075b0


	//   ....[9]....
        /*00dc*/ 	.word	0x00007600


	//   ....[10]....
        /*00e0*/ 	.word	0x00007630


	//   ....[11]....
        /*00e4*/ 	.word	0x000076f0


	//   ....[12]....
        /*00e8*/ 	.word	0x00007860


	//   ....[13]....
        /*00ec*/ 	.word	0x000079d0


	//   ....[14]....
        /*00f0*/ 	.word	0x00007b30


	//   ....[15]....
        /*00f4*/ 	.word	0x00007b70


	//   ....[16]....
        /*00f8*/ 	.word	0x00007ba0


	//   ....[17]....
        /*00fc*/ 	.word	0x00007c50


	//   ....[18]....
        /*0100*/ 	.word	0x00007c90


	//   ....[19]....
        /*0104*/ 	.word	0x00007e00


	//   ....[20]....
        /*0108*/ 	.word	0x00007f10


	//   ....[21]....
        /*010c*/ 	.word	0x00008050


	//   ....[22]....
        /*0110*/ 	.word	0x00008090


	//----- nvinfo : EIATTR_MAX_THREADS
	.align		4
.L_3983:
        /*0114*/ 	.byte	0x04, 0x05
        /*0116*/ 	.short	(.L_3985 - .L_3984)
.L_3984:
        /*0118*/ 	.word	0x00000080
        /*011c*/ 	.word	0x00000001
        /*0120*/ 	.word	0x00000001


	//----- nvinfo : EIATTR_CRS_STACK_SIZE
	.align		4
.L_3985:
        /*0124*/ 	.byte	0x04, 0x1e
        /*0126*/ 	.short	(.L_3987 - .L_3986)
.L_3986:
        /*0128*/ 	.word	0x00000000


	//----- nvinfo : EIATTR_CBANK_PARAM_SIZE
	.align		4
.L_3987:
        /*012c*/ 	.byte	0x03, 0x19
        /*012e*/ 	.short	0x002c


	//----- nvinfo : EIATTR_PARAM_CBANK
	.align		4
        /*0130*/ 	.byte	0x04, 0x0a
        /*0132*/ 	.short	(.L_3989 - .L_3988)
	.align		4
.L_3988:
        /*0134*/ 	.word	index@(.nv.constant0._ZN2at6native27unrolled_elementwise_kernelINS0_13BUnaryFunctorIsssZZZNS0_15binary_internal21div_trunc_kernel_cudaERNS_18TensorIteratorBaseEENKUlvE_clEvENKUlvE3_clEvEUlssE_EESt5arrayIPcLm2EELi4E23TrivialOffsetCalculatorILi1EjESE_NS0_6memory12LoadWithCastILi1EEENSF_13StoreWithCastILi1EEEEEviT_T0_T2_T3_T4_T5_)
        /*0138*/ 	.short	0x0380
        /*013a*/ 	.short	0x002c


	//----- nvinfo : EIATTR_SW_WAR
	.align		4
.L_3989:
        /*013c*/ 	.byte	0x04, 0x36
        /*013e*/ 	.short	(.L_3991 - .L_3990)
.L_3990:
        /*0140*/ 	.word	0x00000008
.L_3991:


//--------------------- .nv.info._ZN2at6native18elementwise_kernelILi128ELi4EZNS0_22gpu_kernel_impl_nocastINS0_13BUnaryFunctorIsssZZZNS0_15binary_internal21div_trunc_kernel_cudaERNS_18TensorIteratorBaseEENKUlvE_clEvENKUlvE3_clEvEUlssE_EEEEvS6_RKT_EUliE_EEviT1_ --------------------------
	.section	.nv.info._ZN2at6native18elementwise_kernelILi128ELi4EZNS0_22gpu_kernel_impl_nocastINS0_13BUnaryFunctorIsssZZZNS0_15binary_internal21div_trunc_kernel_cudaERNS_18TensorIteratorBaseEENKUlvE_clEvENKUlvE3_clEvEUlssE_EEEEvS6_RKT_EUliE_EEviT1_,"",@"SHT_CUDA_INFO"
	.sectionflags	@""
	.align	4


	//----- nvinfo : EIATTR_CUDA_API_VERSION
	.align		4
        /*0000*/ 	.byte	0x04, 0x37
        /*0002*/ 	.short	(.L_3993 - .L_3992)
.L_3992:
        /*0004*/ 	.word	0x00000082


	//----- nvinfo : EIATTR_KPARAM_INFO
	.align		4
.L_3993:
        /*0008*/ 	.byte	0x04, 0x17
        /*000a*/ 	.short	(.L_3995 - .L_3994)
.L_3994:
        /*000c*/ 	.word	0x00000000
        /*0010*/ 	.short	0x0001
        /*0012*/ 	.short	0x0008
        /*0014*/ 	.byte	0x00, 0xf0, 0x61, 0x08


	//----- nvinfo : EIATTR_KPARAM_INFO
	.align		4
.L_3995:
        /*0018*/ 	.byte	0x04, 0x17
        /*001a*/ 	.short	(.L_3997 - .L_3996)
.L_3996:
        /*001c*/ 	.word	0x00000000
        /*0020*/ 	.short	0x0000
        /*0022*/ 	.short	0x0000
        /*0024*/ 	.byte	0x00, 0xf0, 0x11, 0x00


	//----- nvinfo : EIATTR_SPARSE_MMA_MASK
	.align		4
.L_3997:
        /*0028*/ 	.byte	0x03, 0x50
        /*002a*/ 	.short	0x0000


	//----- nvinfo : EIATTR_MAXREG_COUNT
	.align		4
        /*002c*/ 	.byte	0x03, 0x1b
        /*002e*/ 	.short	0x0080


	//----- nvinfo : EIATTR_MERCURY_ISA_VERSION
	.align		4
        /*0030*/ 	.byte	0x03, 0x5f
        /*0032*/ 	.short	0x0101


	//----- nvinfo : EIATTR_VRC_CTA_INIT_COUNT
	.align		4
        /*0034*/ 	.byte	0x02, 0x4a
	.zero		1
	.zero		1


	//----- nvinfo : EIATTR_EXIT_INSTR_OFFSETS
	.align		4
        /*0038*/ 	.byte	0x04, 0x1c
        /*003a*/ 	.short	(.L_3999 - .L_3998)


	//   ....[0]....
.L_3998:
        /*003c*/ 	.word	0x00000750


	//   ....[1]....
        /*0040*/ 	.word	0x00000930


	//   ....[2]....
        /*0044*/ 	.word	0x000048a0


	//   ....[3]....
        /*0048*/ 	.word	0x00005d70


	//----- nvinfo : EIATTR_MAX_THREADS
	.align		4
.L_3999:
        /*004c*/ 	.byte	0x04, 0x05
        /*004e*/ 	.short	(.L_4001 - .L_4000)
.L_4000:
        /*0050*/ 	.word	0x00000080
        /*0054*/ 	.word	0x00000001
        /*0058*/ 	.word	0x00000001


	//----- nvinfo : EIATTR_CRS_STACK_SIZE
	.align		4
.L_4001:
        /*005c*/ 	.byte	0x04, 0x1e
        /*005e*/ 	.short	(.L_4003 - .L_4002)
.L_4002:
        /*0060*/ 	.word	0x00000000


	//----- nvinfo : EIATTR_CBANK_PARAM_SIZE
	.align		4
.L_4003:
        /*0064*/ 	.byte	0x03, 0x19
        /*0066*/ 	.short	0x0220


	//----- nvinfo : EIATTR_PARAM_CBANK
	.align		4
        /*0068*/ 	.byte	0x04, 0x0a
        /*006a*/ 	.short	(.L_4005 - .L_4004)
	.align		4
.L_4004:
        /*006c*/ 	.word	index@(.nv.constant0._ZN2at6native18elementwise_kernelILi128ELi4EZNS0_22gpu_kernel_impl_nocastINS0_13BUnaryFunctorIsssZZZNS0_15binary_internal21div_trunc_kernel_cudaERNS_18TensorIteratorBaseEENKUlvE_clEvENKUlvE3_clEvEUlssE_EEEEvS6_RKT_EUliE_EEviT1_)
        /*0070*/ 	.short	0x0380
        /*0072*/ 	.short	0x0220


	//----- nvinfo : EIATTR_SW_WAR
	.align		4
.L_4005:
        /*0074*/ 	.byte	0x04, 0x36
        /*0076*/ 	.short	(.L_4007 - .L_4006)
.L_4006:
        /*0078*/ 	.word	0x00000008
.L_4007:


//--------------------- .nv.info._ZN2at6native27unrolled_elementwise_kernelINS0_13BUnaryFunctorIsssZZZNS0_15binary_internal21div_trunc_kernel_cudaERNS_18TensorIteratorBaseEENKUlvE_clEvENKUlvE3_clEvEUlssE_EESt5arrayIPcLm2EELi4E23TrivialOffsetCalculatorILi1EjESE_NS0_6memory15LoadWithoutCastENSF_16StoreWithoutCastEEEviT_T0_T2_T3_T4_T5_ --------------------------
	.section	.nv.info._ZN2at6native27unrolled_elementwise_kernelINS0_13BUnaryFunctorIsssZZZNS0_15binary_internal21div_trunc_kernel_cudaERNS_18TensorIteratorBaseEENKUlvE_clEvENKUlvE3_clEvEUlssE_EESt5arrayIPcLm2EELi4E23TrivialOffsetCalculatorILi1EjESE_NS0_6memory15LoadWithoutCastENSF_16StoreWithoutCastEEEviT_T0_T2_T3_T4_T5_,"",@"SHT_CUDA_INFO"
	.sectionflags	@""
	.align	4


	//----- nvinfo : EIATTR_CUDA_API_VERSION
	.align		4
        /*0000*/ 	.byte	0x04, 0x37
        /*0002*/ 	.short	(.L_4009 - .L_4008)
.L_4008:
        /*0004*/ 	.word	0x00000082


	//----- nvinfo : EIATTR_KPARAM_INFO
	.align		4
.L_4009:
        /*0008*/ 	.byte	0x04, 0x17
        /*000a*/ 	.short	(.L_4011 - .L_4010)
.L_4010:
        /*000c*/ 	.word	0x00000000
        /*0010*/ 	.short	0x0006
        /*0012*/ 	.short	0x001b
        /*0014*/ 	.byte	0x00, 0xf0, 0x05, 0x00


	//----- nvinfo : EIATTR_KPARAM_INFO
	.align		4
.L_4011:
        /*0018*/ 	.byte	0x04, 0x17
        /*001a*/ 	.short	(.L_4013 - .L_4012)
.L_4012:
        /*001c*/ 	.word	0x00000000
        /*0020*/ 	.short	0x0005
        /*0022*/ 	.short	0x001a
        /*0024*/ 	.byte	0x00, 0xf0, 0x05, 0x00


	//----- nvinfo : EIATTR_KPARAM_INFO
	.align		4
.L_4013:
        /*0028*/ 	.byte	0x04, 0x17
        /*002a*/ 	.short	(.L_4015 - .L_4014)
.L_4014:
        /*002c*/ 	.word	0x00000000
        /*0030*/ 	.short	0x0004
        /*0032*/ 	.short	0x0019
        /*0034*/ 	.byte	0x00, 0xf0, 0x05, 0x00


	//----- nvinfo : EIATTR_KPARAM_INFO
	.align		4
.L_4015:
        /*0038*/ 	.byte	0x04, 0x17
        /*003a*/ 	.short	(.L_4017 - .L_4016)
.L_4016:
        /*003c*/ 	.word	0x00000000
        /*0040*/ 	.short	0x0003
        /*0042*/ 	.short	0x0018
        /*0044*/ 	.byte	0x00, 0xf0, 0x05, 0x00


	//----- nvinfo : EIATTR_KPARAM_INFO
	.align		4
.L_4017:
        /*0048*/ 	.byte	0x04, 0x17
        /*004a*/ 	.short	(.L_4019 - .L_4018)
.L_4018:
        /*004c*/ 	.word	0x00000000
        /*0050*/ 	.short	0x0002
        /*0052*/ 	.short	0x0008
        /*0054*/ 	.byte	0x00, 0xf0, 0x41, 0x00


	//----- nvinfo : EIATTR_KPARAM_INFO
	.align		4
.L_4019:
        /*0058*/ 	.byte	0x04, 0x17
        /*005a*/ 	.short	(.L_4021 - .L_4020)
.L_4020:
        /*005c*/ 	.word	0x00000000
        /*0060*/ 	.short	0x0001
        /*0062*/ 	.short	0x0004
        /*0064*/ 	.byte	0x00, 0xf0, 0x11, 0x00


	//----- nvinfo : EIATTR_KPARAM_INFO
	.align		4
.L_4021:
        /*0068*/ 	.byte	0x04, 0x17
        /*006a*/ 	.short	(.L_4023 - .L_4022)
.L_4022:
        /*006c*/ 	.word	0x00000000
        /*0070*/ 	.short	0x0000
        /*0072*/ 	.short	0x0000
        /*0074*/ 	.byte	0x00, 0xf0, 0x11, 0x00


	//----- nvinfo : EIATTR_SPARSE_MMA_MASK
	.align		4
.L_4023:
        /*0078*/ 	.byte	0x03, 0x50
        /*007a*/ 	.short	0x0000


	//----- nvinfo : EIATTR_MAXREG_COUNT
	.align		4
        /*007c*/ 	.byte	0x03, 0x1b
        /*007e*/ 	.short	0x00ff


	//----- nvinfo : EIATTR_MERCURY_ISA_VERSION
	.align		4
        /*0080*/ 	.byte	0x03, 0x5f
        /*0082*/ 	.short	0x0101


	//----- nvinfo : EIATTR_VRC_CTA_INIT_COUNT
	.align		4
        /*0084*/ 	.byte	0x02, 0x4a
	.zero		1
	.zero		1


	//----- nvinfo : EIATTR_EXIT_INSTR_OFFSETS
	.align		4
        /*0088*/ 	.byte	0x04, 0x1c
        /*008a*/ 	.short	(.L_4025 - .L_4024)


	//   ....[0]....
.L_4024:
        /*008c*/ 	.word	0x00000af0


	//   ....[1]....
        /*0090*/ 	.word	0x00000b40


	//----- nvinfo : EIATTR_MAX_THREADS
	.align		4
.L_4025:
        /*0094*/ 	.byte	0x04, 0x05
        /*0096*/ 	.short	(.L_4027 - .L_4026)
.L_4026:
        /*0098*/ 	.word	0x00000080
        /*009c*/ 	.word	0x00000001
        /*00a0*/ 	.word	0x00000001


	//----- nvinfo : EIATTR_CRS_STACK_SIZE
	.align		4
.L_4027:
        /*00a4*/ 	.byte	0x04, 0x1e
        /*00a6*/ 	.short	(.L_4029 - .L_4028)
.L_4028:
        /*00a8*/ 	.word	0x00000000


	//----- nvinfo : EIATTR_CBANK_PARAM_SIZE
	.align		4
.L_4029:
        /*00ac*/ 	.byte	0x03, 0x19
        /*00ae*/ 	.short	0x001c


	//----- nvinfo : EIATTR_PARAM_CBANK
	.align		4
        /*00b0*/ 	.byte	0x04, 0x0a
        /*00b2*/ 	.short	(.L_4031 - .L_4030)
	.align		4
.L_4030:
        /*00b4*/ 	.word	index@(.nv.constant0._ZN2at6native27unrolled_elementwise_kernelINS0_13BUnaryFunctorIsssZZZNS0_15binary_internal21div_trunc_kernel_cudaERNS_18TensorIteratorBaseEENKUlvE_clEvENKUlvE3_clEvEUlssE_EESt5arrayIPcLm2EELi4E23TrivialOffsetCalculatorILi1EjESE_NS0_6memory15LoadWithoutCastENSF_16StoreWithoutCastEEEviT_T0_T2_T3_T4_T5_)
        /*00b8*/ 	.short	0x0380
        /*00ba*/ 	.short	0x001c


	//----- nvinfo : EIATTR_SW_WAR
	.align		4
.L_4031:
        /*00bc*/ 	.byte	0x04, 0x36
        /*00be*/ 	.short	(.L_4033 - .L_4032)
.L_4032:
        /*00c0*/ 	.word	0x00000008
.L_4033:


//--------------------- .nv.info._ZN2at6native29vectorized_elementwise_kernelILi2ENS0_13BUnaryFunctorIsssZZZNS0_15binary_internal21div_trunc_kernel_cudaERNS_18TensorIteratorBaseEENKUlvE_clEvENKUlvE3_clEvEUlssE_EESt5arrayIPcLm2EEEEviT0_T1_ --------------------------
	.section	.nv.info._ZN2at6native29vectorized_elementwise_kernelILi2ENS0_13BUnaryFunctorIsssZZZNS0_15binary_internal21div_trunc_kernel_cudaERNS_18TensorIteratorBaseEENKUlvE_clEvENKUlvE3_clEvEUlssE_EESt5arrayIPcLm2EEEEviT0_T1_,"",@"SHT_CUDA_INFO"
	.sectionflags	@""
	.align	4


	//----- nvinfo : EIATTR_CUDA_API_VERSION
	.align		4
        /*0000*/ 	.byte	0x04, 0x37
        /*0002*/ 	.short	(.L_4035 - .L_4034)
.L_4034:
        /*0004*/ 	.word	0x00000082


	//----- nvinfo : EIATTR_KPARAM_INFO
	.align		4
.L_4035:
        /*0008*/ 	.byte	0x04, 0x17
        /*000a*/ 	.short	(.L_4037 - .L_4036)
.L_4036:
        /*000c*/ 	.word	0x00000000
        /*0010*/ 	.short	0x0002
        /*0012*/ 	.short	0x0008
        /*0014*/ 	.byte	0x00, 0xf0, 0x41, 0x00


	//----- nvinfo : EIATTR_KPARAM_INFO
	.align		4
.L_4037:
        /*0018*/ 	.byte	0x04, 0x17
        /*001a*/ 	.short	(.L_4039 - .L_4038)
.L_4038:
        /*001c*/ 	.word	0x00000000
        /*0020*/ 	.short	0x0001
        /*0022*/ 	.short	0x0004
        /*0024*/ 	.byte	0x00, 0xf0, 0x11, 0x00


	//----- nvinfo : EIATTR_KPARAM_INFO
	.align		4
.L_4039:
        /*0028*/ 	.byte	0x04, 0x17
        /*002a*/ 	.short	(.L_4041 - .L_4040)
.L_4040:
        /*002c*/ 	.word	0x00000000
        /*0030*/ 	.short	0x0000
        /*0032*/ 	.short	0x0000
        /*0034*/ 	.byte	0x00, 0xf0, 0x11, 0x00


	//----- nvinfo : EIATTR_SPARSE_MMA_MASK
	.align		4
.L_4041:
        /*0038*/ 	.byte	0x03, 0x50
        /*003a*/ 	.short	0x0000


	//----- nvinfo : EIATTR_MAXREG_COUNT
	.align		4
        /*003c*/ 	.byte	0x03, 0x1b
        /*003e*/ 	.short	0x00ff


	//----- nvinfo : EIATTR_MERCURY_ISA_VERSION
	.align		4
        /*0040*/ 	.byte	0x03, 0x5f
        /*0042*/ 	.short	0x0101


	//----- nvinfo : EIATTR_VRC_CTA_INIT_COUNT
	.align		4
        /*0044*/ 	.byte	0x02, 0x4a
	.zero		1
	.zero		1


	//----- nvinfo : EIATTR_EXIT_INSTR_OFFSETS
	.align		4
        /*0048*/ 	.byte	0x04, 0x1c
        /*004a*/ 	.short	(.L_4043 - .L_4042)


	//   ....[0]....
.L_4042:
        /*004c*/ 	.word	0x00001650


	//   ....[1]....
        /*0050*/ 	.word	0x000016a0


	//   ....[2]....
        /*0054*/ 	.word	0x00001f90


	//----- nvinfo : EIATTR_MAX_THREADS
	.align		4
.L_4043:
        /*0058*/ 	.byte	0x04, 0x05
        /*005a*/ 	.short	(.L_4045 - .L_4044)
.L_4044:
        /*005c*/ 	.word	0x00000080
        /*0060*/ 	.word	0x00000001
        /*0064*/ 	.word	0x00000001


	//----- nvinfo : EIATTR_CRS_STACK_SIZE
	.align		4
.L_4045:
        /*0068*/ 	.byte	0x04, 0x1e
        /*006a*/ 	.short	(.L_4047 - .L_4046)
.L_4046:
        /*006c*/ 	.word	0x00000000


	//----- nvinfo : EIATTR_CBANK_PARAM_SIZE
	.align		4
.L_4047:
        /*0070*/ 	.byte	0x03, 0x19
        /*0072*/ 	.short	0x0018


	//----- nvinfo : EIATTR_PARAM_CBANK
	.align		4
        /*0074*/ 	.byte	0x04, 0x0a
        /*0076*/ 	.short	(.L_4049 - .L_4048)
	.align		4
.L_4048:
        /*0078*/ 	.word	index@(.nv.constant0._ZN2at6native29vectorized_elementwise_kernelILi2ENS0_13BUnaryFunctorIsssZZZNS0_15binary_internal21div_trunc_kernel_cudaERNS_18TensorIteratorBaseEENKUlvE_clEvENKUlvE3_clEvEUlssE_EESt5arrayIPcLm2EEEEviT0_T1_)
        /*007c*/ 	.short	0x0380
        /*007e*/ 	.short	0x0018


	//----- nvinfo : EIATTR_SW_WAR
	.align		4
.L_4049:
        /*0080*/ 	.byte	0x04, 0x36
        /*0082*/ 	.short	(.L_4051 - .L_4050)
.L_4050:
        /*0084*/ 	.word	0x00000008
.L_4051:


//--------------------- .nv.info._ZN2at6native29vectorized_elementwise_kernelILi4ENS0_13BUnaryFunctorIsssZZZNS0_15binary_internal21div_trunc_kernel_cudaERNS_18TensorIteratorBaseEENKUlvE_clEvENKUlvE3_clEvEUlssE_EESt5arrayIPcLm2EEEEviT0_T1_ --------------------------
	.section	.nv.info._ZN2at6native29vectorized_elementwise_kernelILi4ENS0_13BUnaryFunctorIsssZZZNS0_15binary_internal21div_trunc_kernel_cudaERNS_18TensorIteratorBaseEENKUlvE_clEvENKUlvE3_clEvEUlssE_EESt5arrayIPcLm2EEEEviT0_T1_,"",@"SHT_CUDA_INFO"
	.sectionflags	@""
	.align	4


	//----- nvinfo : EIATTR_CUDA_API_VERSION
	.align		4
        /*0000*/ 	.byte	0x04, 0x37
        /*0002*/ 	.short	(.L_4053 - .L_4052)
.L_4052:
        /*0004*/ 	.word	0x00000082


	//----- nvinfo : EIATTR_KPARAM_INFO
	.align		4
.L_4053:
        /*0008*/ 	.byte	0x04, 0x17
        /*000a*/ 	.short	(.L_4055 - .L_4054)
.L_4054:
        /*000c*/ 	.word	0x00000000
        /*0010*/ 	.short	0x0002
        /*0012*/ 	.short	0x0008
        /*0014*/ 	.byte	0x00, 0xf0, 0x41, 0x00


	//----- nvinfo : EIATTR_KPARAM_INFO
	.align		4
.L_4055:
        /*0018*/ 	.byte	0x04, 0x17
        /*001a*/ 	.short	(.L_4057 - .L_4056)
.L_4056:
        /*001c*/ 	.word	0x00000000
        /*0020*/ 	.short	0x0001
        /*0022*/ 	.short	0x0004
        /*0024*/ 	.byte	0x00, 0xf0, 0x11, 0x00


	//----- nvinfo : EIATTR_KPARAM_INFO
	.align		4
.L_4057:
        /*0028*/ 	.byte	0x04, 0x17
        /*002a*/ 	.short	(.L_4059 - .L_4058)
.L_4058:
        /*002c*/ 	.word	0x00000000
        /*0030*/ 	.short	0x0000
        /*0032*/ 	.short	0x0000
        /*0034*/ 	.byte	0x00, 0xf0, 0x11, 0x00


	//----- nvinfo : EIATTR_SPARSE_MMA_MASK
	.align		4
.L_4059:
        /*0038*/ 	.byte	0x03, 0x50
        /*003a*/ 	.short	0x0000


	//----- nvinfo : EIATTR_MAXREG_COUNT
	.align		4
        /*003c*/ 	.byte	0x03, 0x1b
        /*003e*/ 	.short	0x00ff


	//----- nvinfo : EIATTR_MERCURY_ISA_VERSION
	.align		4
        /*0040*/ 	.byte	0x03, 0x5f
        /*0042*/ 	.short	0x0101


	//----- nvinfo : EIATTR_VRC_CTA_INIT_COUNT
	.align		4
        /*0044*/ 	.byte	0x02, 0x4a
	.zero		1
	.zero		1


	//----- nvinfo : EIATTR_EXIT_INSTR_OFFSETS
	.align		4
        /*0048*/ 	.byte	0x04, 0x1c
        /*004a*/ 	.short	(.L_4061 - .L_4060)


	//   ....[0]....
.L_4060:
        /*004c*/ 	.word	0x00001650


	//   ....[1]....
        /*0050*/ 	.word	0x000016a0


	//   ....[2]....
        /*0054*/ 	.word	0x00001f40


	//----- nvinfo : EIATTR_MAX_THREADS
	.align		4
.L_4061:
        /*0058*/ 	.byte	0x04, 0x05
        /*005a*/ 	.short	(.L_4063 - .L_4062)
.L_4062:
        /*005c*/ 	.word	0x00000080
        /*0060*/ 	.word	0x00000001
        /*0064*/ 	.word	0x00000001


	//----- nvinfo : EIATTR_CRS_STACK_SIZE
	.align		4
.L_4063:
        /*0068*/ 	.byte	0x04, 0x1e
        /*006a*/ 	.short	(.L_4065 - .L_4064)
.L_4064:
        /*006c*/ 	.word	0x00000000


	//----- nvinfo : EIATTR_CBANK_PARAM_SIZE
	.align		4
.L_4065:
        /*0070*/ 	.byte	0x03, 0x19
        /*0072*/ 	.short	0x0018


	//----- nvinfo : EIATTR_PARAM_CBANK
	.align		4
        /*0074*/ 	.byte	0x04, 0x0a
        /*0076*/ 	.short	(.L_4067 - .L_4066)
	.align		4
.L_4066:
        /*0078*/ 	.word	index@(.nv.constant0._ZN2at6native29vectorized_elementwise_kernelILi4ENS0_13BUnaryFunctorIsssZZZNS0_15binary_internal21div_trunc_kernel_cudaERNS_18TensorIteratorBaseEENKUlvE_clEvENKUlvE3_clEvEUlssE_EESt5arrayIPcLm2EEEEviT0_T1_)
        /*007c*/ 	.short	0x0380
        /*007e*/ 	.short	0x0018


	//----- nvinfo : EIATTR_SW_WAR
	.align		4
.L_4067:
        /*0080*/ 	.byte	0x04, 0x36
        /*0082*/ 	.short	(.L_4069 - .L_4068)
.L_4068:
        /*0084*/ 	.word	0x00000008
.L_4069:


//--------------------- .nv.info._ZN2at6native29vectorized_elementwise_kernelILi8ENS0_13BUnaryFunctorIsssZZZNS0_15binary_internal21div_trunc_kernel_cudaERNS_18TensorIteratorBaseEENKUlvE_clEvENKUlvE3_clEvEUlssE_EESt5arrayIPcLm2EEEEviT0_T1_ --------------------------
	.section	.nv.info._ZN2at6native29vectorized_elementwise_kernelILi8ENS0_13BUnaryFunctorIsssZZZNS0_15binary_internal21div_trunc_kernel_cudaERNS_18TensorIteratorBaseEENKUlvE_clEvENKUlvE3_clEvEUlssE_EESt5arrayIPcLm2EEEEviT0_T1_,"",@"SHT_CUDA_INFO"
	.sectionflags	@""
	.align	4


	//----- nvinfo : EIATTR_CUDA_API_VERSION
	.align		4
        /*0000*/ 	.byte	0x04, 0x37
        /*0002*/ 	.short	(.L_4071 - .L_4070)
.L_4070:
        /*0004*/ 	.word	0x00000082


	//----- nvinfo : EIATTR_KPARAM_INFO
	.align		4
.L_4071:
        /*0008*/ 	.byte	0x04, 0x17
        /*000a*/ 	.short	(.L_4073 - .L_4072)
.L_4072:
        /*000c*/ 	.word	0x00000000
        /*0010*/ 	.short	0x0002
        /*0012*/ 	.short	0x0008
        /*0014*/ 	.byte	0x00, 0xf0, 0x41, 0x00


	//----- nvinfo : EIATTR_KPARAM_INFO
	.align		4
.L_4073:
        /*0018*/ 	.byte	0x04, 0x17
        /*001a*/ 	.short	(.L_4075 - .L_4074)
.L_4074:
        /*001c*/ 	.word	0x00000000
        /*0020*/ 	.short	0x0001
        /*0022*/ 	.short	0x0004
        /*0024*/ 	.byte	0x00, 0xf0, 0x11, 0x00


	//----- nvinfo : EIATTR_KPARAM_INFO
	.align		4
.L_4075:
        /*0028*/ 	.byte	0x04, 0x17
        /*002a*/ 	.short	(.L_4077 - .L_4076)
.L_4076:
        /*002c*/ 	.word	0x00000000
        /*0030*/ 	.short	0x0000
        /*0032*/ 	.short	0x0000
        /*0034*/ 	.byte	0x00, 0xf0, 0x11, 0x00


	//----- nvinfo : EIATTR_SPARSE_MMA_MASK
	.align		4
.L_4077:
        /*0038*/ 	.byte	0x03, 0x50
        /*003a*/ 	.short	0x0000


	//----- nvinfo : EIATTR_MAXREG_COUNT
	.align		4
        /*003c*/ 	.byte	0x03, 0x1b
        /*003e*/ 	.short	0x00ff


	//----- nvinfo : EIATTR_MERCURY_ISA_VERSION
	.align		4
        /*0040*/ 	.byte	0x03, 0x5f
        /*0042*/ 	.short	0x0101


	//----- nvinfo : EIATTR_VRC_CTA_INIT_COUNT
	.align		4
        /*0044*/ 	.byte	0x02, 0x4a
	.zero		1
	.zero		1


	//----- nvinfo : EIATTR_EXIT_INSTR_OFFSETS
	.align		4
        /*0048*/ 	.byte	0x04, 0x1c
        /*004a*/ 	.short	(.L_4079 - .L_4078)


	//   ....[0]....
.L_4078:
        /*004c*/ 	.word	0x00000010


	//----- nvinfo : EIATTR_MAX_THREADS
	.align		4
.L_4079:
        /*0050*/ 	.byte	0x04, 0x05
        /*0052*/ 	.short	(.L_4081 - .L_4080)
.L_4080:
        /*0054*/ 	.word	0x00000080
        /*0058*/ 	.word	0x00000001
        /*005c*/ 	.word	0x00000001


	//----- nvinfo : EIATTR_CBANK_PARAM_SIZE
	.align		4
.L_4081:
        /*0060*/ 	.byte	0x03, 0x19
        /*0062*/ 	.short	0x0018


	//----- nvinfo : EIATTR_PARAM_CBANK
	.align		4
        /*0064*/ 	.byte	0x04, 0x0a
        /*0066*/ 	.short	(.L_4083 - .L_4082)
	.align		4
.L_4082:
        /*0068*/ 	.word	index@(.nv.constant0._ZN2at6native29vectorized_elementwise_kernelILi8ENS0_13BUnaryFunctorIsssZZZNS0_15binary_internal21div_trunc_kernel_cudaERNS_18TensorIteratorBaseEENKUlvE_clEvENKUlvE3_clEvEUlssE_EESt5arrayIPcLm2EEEEviT0_T1_)
        /*006c*/ 	.short	0x0380
        /*006e*/ 	.short	0x0018


	//----- nvinfo : EIATTR_SW_WAR
	.align		4
.L_4083:
        /*0070*/ 	.byte	0x04, 0x36
        /*0072*/ 	.short	(.L_4085 - .L_4084)
.L_4084:
        /*0074*/ 	.word	0x00000008
.L_4085:


//--------------------- .nv.info._ZN2at6native18elementwise_kernelILi128ELi4EZNS0_15gpu_kernel_implINS0_13AUnaryFunctorIsssZZZNS0_15binary_internal21div_trunc_kernel_cudaERNS_18TensorIteratorBaseEENKUlvE_clEvENKUlvE3_clEvEUlssE_EEEEvS6_RKT_EUliE_EEviT1_ --------------------------
	.section	.nv.info._ZN2at6native18elementwise_kernelILi128ELi4EZNS0_15gpu_kernel_implINS0_13AUnaryFunctorIsssZZZNS0_15binary_internal21div_trunc_kernel_cudaERNS_18TensorIteratorBaseEENKUlvE_clEvENKUlvE3_clEvEUlssE_EEEEvS6_RKT_EUliE_EEviT1_,"",@"SHT_CUDA_INFO"
	.sectionflags	@""
	.align	4


	//----- nvinfo : EIATTR_CUDA_API_VERSION
	.align		4
        /*0000*/ 	.byte	0x04, 0x37
        /*0002*/ 	.short	(.L_4087 - .L_4086)
.L_4086:
        /*0004*/ 	.word	0x00000082


	//----- nvinfo : EIATTR_KPARAM_INFO
	.align		4
.L_4087:
        /*0008*/ 	.byte	0x04, 0x17
        /*000a*/ 	.short	(.L_4089 - .L_4088)
.L_4088:
        /*000c*/ 	.word	0x00000000
        /*0010*/ 	.short	0x0001
        /*0012*/ 	.short	0x0008
        /*0014*/ 	.byte	0x00, 0xf0, 0x61, 0x08


	//----- nvinfo : EIATTR_KPARAM_INFO
	.align		4
.L_4089:
        /*0018*/ 	.byte	0x04, 0x17
        /*001a*/ 	.short	(.L_4091 - .L_4090)
.L_4090:
        /*001c*/ 	.word	0x00000000
        /*0020*/ 	.short	0x0000
        /*0022*/ 	.short	0x0000
        /*0024*/ 	.byte	0x00, 0xf0, 0x11, 0x00


	//----- nvinfo : EIATTR_SPARSE_MMA_MASK
	.align		4
.L_4091:
        /*0028*/ 	.byte	0x03, 0x50
        /*002a*/ 	.short	0x0000


	//----- nvinfo : EIATTR_MAXREG_COUNT
	.align		4
        /*002c*/ 	.byte	0x03, 0x1b
        /*002e*/ 	.short	0x0080


	//----- nvinfo : EIATTR_EXTERNS
	.align		4
        /*0030*/ 	.byte	0x04, 0x0f
        /*0032*/ 	.short	(.L_4093 - .L_4092)


	//   ....[0]....
	.align		4
.L_4092:
        /*0034*/ 	.word	index@(__assertfail)


	//----- nvinfo : EIATTR_MERCURY_ISA_VERSION
	.align		4
.L_4093:
        /*0038*/ 	.byte	0x03, 0x5f
        /*003a*/ 	.short	0x0101


	//----- nvinfo : EIATTR_VRC_CTA_INIT_COUNT
	.align		4
        /*003c*/ 	.byte	0x02, 0x4a
	.zero		1
	.zero		1


	//----- nvinfo : EIATTR_SYSCALL_OFFSETS
	.align		4
        /*0040*/ 	.byte	0x04, 0x46
        /*0042*/ 	.short	(.L_4095 - .L_4094)


	//   ....[0]....
.L_4094:
        /*0044*/ 	.word	0x00002140


	//   ....[1]....
        /*0048*/ 	.word	0x000030f0


	//   ....[2]....
        /*004c*/ 	.word	0x000053b0


	//   ....[3]....
        /*0050*/ 	.word	0x00006170


	//   ....[4]....
        /*0054*/ 	.word	0x00008550


	//   ....[5]....
        /*0058*/ 	.word	0x00009310


	//   ....[6]....
        /*005c*/ 	.word	0x0000b700


	//   ....[7]....
        /*0060*/ 	.word	0x0000c4b0


	//----- nvinfo : EIATTR_EXIT_INSTR_OFFSETS
	.align		4
.L_4095:
        /*0064*/ 	.byte	0x04, 0x1c
        /*0066*/ 	.short	(.L_4097 - .L_4096)


	//   ....[0]....
.L_4096:
        /*0068*/ 	.word	0x000095f0


	//   ....[1]....
        /*006c*/ 	.word	0x0000b9c0


	//   ....[2]....
        /*0070*/ 	.word	0x0000b9e0


	//   ....[3]....
        /*0074*/ 	.word	0x0000ba90


	//   ....[4]....
        /*0078*/ 	.word	0x0000bac0


	//   ....[5]....
        /*007c*/ 	.word	0x0000bae0


	//   ....[6]....
        /*0080*/ 	.word	0x0000bb70


	//   ....[7]....
        /*0084*/ 	.word	0x0000bbb0


	//   ....[8]....
        /*0088*/ 	.word	0x0000bc50


	//   ....[9]....
        /*008c*/ 	.word	0x0000bca0


	//   ....[10]....
        /*0090*/ 	.word	0x0000bcd0


	//   ....[11]....
        /*0094*/ 	.word	0x0000bd90


	//   ....[12]....
        /*0098*/ 	.word	0x0000bf00


	//   ....[13]....
        /*009c*/ 	.word	0x0000c070


	//   ....[14]....
        /*00a0*/ 	.word	0x0000c1e0


	//   ....[15]....
        /*00a4*/ 	.word	0x0000c230


	//   ....[16]....
        /*00a8*/ 	.word	0x0000c260


	//   ....[17]....
        /*00ac*/ 	.word	0x0000c310


	//   ....[18]....
        /*00b0*/ 	.word	0x0000c350


	//   ....[19]....
        /*00b4*/ 	.word	0x0000c4c0


	//   ....[20]....
        /*00b8*/ 	.word	0x0000c5d0


	//   ....[21]....
        /*00bc*/ 	.word	0x0000c710


	//   ....[22]....
        /*00c0*/ 	.word	0x0000c750


	//----- nvinfo : EIATTR_MAX_THREADS
	.align		4
.L_4097:
        /*00c4*/ 	.byte	0x04, 0x05
        /*00c6*/ 	.short	(.L_4099 - .L_4098)
.L_4098:
        /*00c8*/ 	.word	0x00000080
        /*00cc*/ 	.word	0x00000001
        /*00d0*/ 	.word	0x00000001


	//----- nvinfo : EIATTR_CRS_STACK_SIZE
	.align		4
.L_4099:
        /*00d4*/ 	.byte	0x04, 0x1e
        /*00d6*/ 	.short	(.L_4101 - .L_4100)
.L_4100:
        /*00d8*/ 	.word	0x00000000


	//----- nvinfo : EIATTR_CBANK_PARAM_SIZE
	.align		4
.L_4101:
        /*00dc*/ 	.byte	0x03, 0x19
        /*00de*/ 	.short	0x0220


	//----- nvinfo : EIATTR_PARAM_CBANK
	.align		4
        /*00e0*/ 	.byte	0x04, 0x0a
        /*00e2*/ 	.short	(.L_4103 - .L_4102)
	.align		4
.L_4102:
        /*00e4*/ 	.word	index@(.nv.constant0._ZN2at6native18elementwise_kernelILi128ELi4EZNS0_15gpu_kernel_implINS0_13AUnaryFunctorIsssZZZNS0_15binary_internal21div_trunc_kernel_cudaERNS_18TensorIteratorBaseEENKUlvE_clEvENKUlvE3_clEvEUlssE_EEEEvS6_RKT_EUliE_EEviT1_)
        /*00e8*/ 	.short	0x0380
        /*00ea*/ 	.short	0x0220


	//----- nvinfo : EIATTR_SW_WAR
	.align		4
.L_4103:
        /*00ec*/ 	.byte	0x04, 0x36
        /*00ee*/ 	.short	(.L_4105 - .L_4104)
.L_4104:
        /*00f0*/ 	.word	0x00000008
.L_4105:


//--------------------- .nv.info._ZN2at6native27unrolled_elementwise_kernelINS0_13AUnaryFunctorIsssZZZNS0_15binary_internal21div_trunc_kernel_cudaERNS_18TensorIteratorBaseEENKUlvE_clEvENKUlvE3_clEvEUlssE_EESt5arrayIPcLm2EELi4E23TrivialOffsetCalculatorILi1EjESE_NS0_6memory12LoadWithCastILi1EEENSF_13StoreWithCastILi1EEEEEviT_T0_T2_T3_T4_T5_ --------------------------
	.section	.nv.info._ZN2at6native27unrolled_elementwise_kernelINS0_13AUnaryFunctorIsssZZZNS0_15binary_internal21div_trunc_kernel_cudaERNS_18TensorIteratorBaseEENKUlvE_clEvENKUlvE3_clEvEUlssE_EESt5arrayIPcLm2EELi4E23TrivialOffsetCalculatorILi1EjESE_NS0_6memory12LoadWithCastILi1EEENSF_13StoreWithCastILi1EEEEEviT_T0_T2_T3_T4_T5_,"",@"SHT_CUDA_INFO"
	.sectionflags	@""
	.align	4


	//----- nvinfo : EIATTR_CUDA_API_VERSION
	.align		4
        /*0000*/ 	.byte	0x04, 0x37
        /*0002*/ 	.short	(.L_4107 - .L_4106)
.L_4106:
        /*0004*/ 	.word	0x00000082


	//----- nvinfo : EIATTR_KPARAM_INFO
	.align		4
.L_4107:
        /*0008*/ 	.byte	0x04, 0x17
        /*000a*/ 	.short	(.L_4109 - .L_4108)
.L_4108:
        /*000c*/ 	.word	0x00000000
        /*0010*/ 	.short	0x0006
        /*0012*/ 	.short	0x0024
        /*0014*/ 	.byte	0x00, 0xf0, 0x21, 0x00


	//----- nvinfo : EIATTR_KPARAM_INFO
	.align		4
.L_4109:
        /*0018*/ 	.byte	0x04, 0x17
        /*001a*/ 	.short	(.L_4111 - .L_4110)
.L_4110:
        /*001c*/ 	.word	0x00000000
        /*0020*/ 	.short	0x0005
        /*0022*/ 	.short	0x001c
        /*0024*/ 	.byte	0x00, 0xf0, 0x21, 0x00


	//----- nvinfo : EIATTR_KPARAM_INFO
	.align		4
.L_4111:
        /*0028*/ 	.byte	0x04, 0x17
        /*002a*/ 	.short	(.L_4113 - .L_4112)
.L_4112:
        /*002c*/ 	.word	0x00000000
        /*0030*/ 	.short	0x0004
        /*0032*/ 	.short	0x0019
        /*0034*/ 	.byte	0x00, 0xf0, 0x05, 0x00


	//----- nvinfo : EIATTR_KPARAM_INFO
	.align		4
.L_4113:
        /*0038*/ 	.byte	0x04, 0x17
        /*003a*/ 	.short	(.L_4115 - .L_4114)
.L_4114:
        /*003c*/ 	.word	0x00000000
        /*0040*/ 	.short	0x0003
        /*0042*/ 	.short	0x0018
        /*0044*/ 	.byte	0x00, 0xf0, 0x05, 0x00


	//----- nvinfo : EIATTR_KPARAM_INFO
	.align		4
.L_4115:
        /*0048*/ 	.byte	0x04, 0x17
        /*004a*/ 	.short	(.L_4117 - .L_4116)
.L_4116:
        /*004c*/ 	.word	0x00000000
        /*0050*/ 	.short	0x0002
        /*0052*/ 	.short	0x0008
        /*0054*/ 	.byte	0x00, 0xf0, 0x41, 0x00


	//----- nvinfo : EIATTR_KPARAM_INFO
	.align		4
.L_4117:
        /*0058*/ 	.byte	0x04, 0x17
        /*005a*/ 	.short	(.L_4119 - .L_4118)
.L_4118:
        /*005c*/ 	.word	0x00000000
        /*0060*/ 	.short	0x0001
        /*0062*/ 	.short	0x0004
        /*0064*/ 	.byte	0x00, 0xf0, 0x11, 0x00


	//----- nvinfo : EIATTR_KPARAM_INFO
	.align		4
.L_4119:
        /*0068*/ 	.byte	0x04, 0x17
        /*006a*/ 	.short	(.L_4121 - .L_4120)
.L_4120:
        /*006c*/ 	.word	0x00000000
        /*0070*/ 	.short	0x0000
        /*0072*/ 	.short	0x0000
        /*0074*/ 	.byte	0x00, 0xf0, 0x11, 0x00


	//----- nvinfo : EIATTR_SPARSE_MMA_MASK
	.align		4
.L_4121:
        /*0078*/ 	.byte	0x03, 0x50
        /*007a*/ 	.short	0x0000


	//----- nvinfo : EIATTR_MAXREG_COUNT
	.align		4
        /*007c*/ 	.byte	0x03, 0x1b
        /*007e*/ 	.short	0x00ff


	//----- nvinfo : EIATTR_EXTERNS
	.align		4
        /*0080*/ 	.byte	0x04, 0x0f
        /*0082*/ 	.short	(.L_4123 - .L_4122)


	//   ....[0]....
	.align		4
.L_4122:
        /*0084*/ 	.word	index@(__assertfail)


	//----- nvinfo : EIATTR_MERCURY_ISA_VERSION
	.align		4
.L_4123:
        /*0088*/ 	.byte	0x03, 0x5f
        /*008a*/ 	.short	0x0101


	//----- nvinfo : EIATTR_VRC_CTA_INIT_COUNT
	.align		4
        /*008c*/ 	.byte	0x02, 0x4a
	.zero		1
	.zero		1


	//----- nvinfo : EIATTR_SYSCALL_OFFSETS
	.align		4
        /*0090*/ 	.byte	0x04, 0x46
        /*0092*/ 	.short	(.L_4125 - .L_4124)


	//   ....[0]....
.L_4124:
        /*0094*/ 	.word	0x00000e30


	//   ....[1]....
        /*0098*/ 	.word	0x00001df0


	//   ....[2]....
        /*009c*/ 	.word	0x00002cf0


	//   ....[3]....
        /*00a0*/ 	.word	0x00003bf0


	//   ....[4]....
        /*00a4*/ 	.word	0x00005280


	//   ....[5]....
        /*00a8*/ 	.word	0x00006080


	//   ....[6]....
        /*00ac*/ 	.word	0x00006f40


	//   ....[7]....
        /*00b0*/ 	.word	0x00007e00


	//----- nvinfo : EIATTR_EXIT_INSTR_OFFSETS
	.align		4
.L_4125:
        /*00b4*/ 	.byte	0x04, 0x1c
        /*00b6*/ 	.short	(.L_4127 - .L_4126)


	//   ....[0]....
.L_4126:
        /*00b8*/ 	.word	0x00007210


	//   ....[1]....
        /*00bc*/ 	.word	0x00007340


	//   ....[2]....
        /*00c0*/ 	.word	0x00007360


	//   ....[3]....
        /*00c4*/ 	.word	0x00007400


	//   ....[4]....
        /*00c8*/ 	.word	0x00007430


	//   ....[5]....
        /*00cc*/ 	.word	0x00007450


	//   ....[6]....
        /*00d0*/ 	.word	0x000074e0


	//   ....[7]....
        /*00d4*/ 	.word	0x00007520


	//   ....[8]....
        /*00d8*/ 	.word	0x000075c0


	//   ....[9]....
        /*00dc*/ 	.word	0x00007610


	//   ....[10]....
        /*00e0*/ 	.word	0x00007640


	//   ....[11]....
        /*00e4*/ 	.word	0x00007700


	//   ....[12]....
        /*00e8*/ 	.word	0x00007870


	//   ....[13]....
        /*00ec*/ 	.word	0x000079e0


	//   ....[14]....
        /*00f0*/ 	.word	0x00007b40


	//   ....[15]....
        /*00f4*/ 	.word	0x00007b80


	//   ....[16]....
        /*00f8*/ 	.word	0x00007bb0


	//   ....[17]....
        /*00fc*/ 	.word	0x00007c60


	//   ....[18]....
        /*0100*/ 	.word	0x00007ca0


	//   ....[19]....
        /*0104*/ 	.word	0x00007e10


	//   ....[20]....
        /*0108*/ 	.word	0x00007f20


	//   ....[21]....
        /*010c*/ 	.word	0x00008060


	//   ....[22]....
        /*0110*/ 	.word	0x000080a0


	//----- nvinfo : EIATTR_MAX_THREADS
	.align		4
.L_4127:
        /*0114*/ 	.byte	0x04, 0x05
        /*0116*/ 	.short	(.L_4129 - .L_4128)
.L_4128:
        /*0118*/ 	.word	0x00000080
        /*011c*/ 	.word	0x00000001
        /*0120*/ 	.word	0x00000001


	//----- nvinfo : EIATTR_CRS_STACK_SIZE
	.align		4
.L_4129:
        /*0124*/ 	.byte	0x04, 0x1e
        /*0126*/ 	.short	(.L_4131 - .L_4130)
.L_4130:
        /*0128*/ 	.word	0x00000000


	//----- nvinfo : EIATTR_CBANK_PARAM_SIZE
	.align		4
.L_4131:
        /*012c*/ 	.byte	0x03, 0x19
        /*012e*/ 	.short	0x002c


	//----- nvinfo : EIATTR_PARAM_CBANK
	.align		4
        /*0130*/ 	.byte	0x04, 0x0a
        /*0132*/ 	.short	(.L_4133 - .L_4132)
	.align		4
.L_4132:
        /*0134*/ 	.word	index@(.nv.constant0._ZN2at6native27unrolled_elementwise_kernelINS0_13AUnaryFunctorIsssZZZNS0_15binary_internal21div_trunc_kernel_cudaERNS_18TensorIteratorBaseEENKUlvE_clEvENKUlvE3_clEvEUlssE_EESt5arrayIPcLm2EELi4E23TrivialOffsetCalculatorILi1EjESE_NS0_6memory12LoadWithCastILi1EEENSF_13StoreWithCastILi1EEEEEviT_T0_T2_T3_T4_T5_)
        /*0138*/ 	.short	0x0380
        /*013a*/ 	.short	0x002c


	//----- nvinfo : EIATTR_SW_WAR
	.align		4
.L_4133:
        /*013c*/ 	.byte	0x04, 0x36
        /*013e*/ 	.short	(.L_4135 - .L_4134)
.L_4134:
        /*0140*/ 	.word	0x00000008
.L_4135:


//--------------------- .nv.info._ZN2at6native18elementwise_kernelILi128ELi4EZNS0_22gpu_kernel_impl_nocastINS0_13AUnaryFunctorIsssZZZNS0_15binary_internal21div_trunc_kernel_cudaERNS_18TensorIteratorBaseEENKUlvE_clEvENKUlvE3_clEvEUlssE_EEEEvS6_RKT_EUliE_EEviT1_ --------------------------
	.section	.nv.info._ZN2at6native18elementwise_kernelILi128ELi4EZNS0_22gpu_kernel_impl_nocastINS0_13AUnaryFunctorIsssZZZNS0_15binary_internal21div_trunc_kernel_cudaERNS_18TensorIteratorBaseEENKUlvE_clEvENKUlvE3_clEvEUlssE_EEEEvS6_RKT_EUliE_EEviT1_,"",@"SHT_CUDA_INFO"
	.sectionflags	@""
	.align	4


	//----- nvinfo : EIATTR_CUDA_API_VERSION
	.align		4
        /*0000*/ 	.byte	0x04, 0x37
        /*0002*/ 	.short	(.L_4137 - .L_4136)
.L_4136:
        /*0004*/ 	.word	0x00000082


	//----- nvinfo : EIATTR_KPARAM_INFO
	.align		4
.L_4137:
        /*0008*/ 	.byte	0x04, 0x17
        /*000a*/ 	.short	(.L_4139 - .L_4138)
.L_4138:
        /*000c*/ 	.word	0x00000000
        /*0010*/ 	.short	0x0001
        /*0012*/ 	.short	0x0008
        /*0014*/ 	.byte	0x00, 0xf0, 0x61, 0x08


	//----- nvinfo : EIATTR_KPARAM_INFO
	.align		4
.L_4139:
        /*0018*/ 	.byte	0x04, 0x17
        /*001a*/ 	.short	(.L_4141 - .L_4140)
.L_4140:
        /*001c*/ 	.word	0x00000000
        /*0020*/ 	.short	0x0000
        /*0022*/ 	.short	0x0000
        /*0024*/ 	.byte	0x00, 0xf0, 0x11, 0x00


	//----- nvinfo : EIATTR_SPARSE_MMA_MASK
	.align		4
.L_4141:
        /*0028*/ 	.byte	0x03, 0x50
        /*002a*/ 	.short	0x0000


	//----- nvinfo : EIATTR_MAXREG_COUNT
	.align		4
        /*002c*/ 	.byte	0x03, 0x1b
        /*002e*/ 	.short	0x0080


	//----- nvinfo : EIATTR_MERCURY_ISA_VERSION
	.align		4
        /*0030*/ 	.byte	0x03, 0x5f
        /*0032*/ 	.short	0x0101


	//----- nvinfo : EIATTR_VRC_CTA_INIT_COUNT
	.align		4
        /*0034*/ 	.byte	0x02, 0x4a
	.zero		1
	.zero		1


	//----- nvinfo : EIATTR_EXIT_INSTR_OFFSETS
	.align		4
        /*0038*/ 	.byte	0x04, 0x1c
        /*003a*/ 	.short	(.L_4143 - .L_4142)


	//   ....[0]....
.L_4142:
        /*003c*/ 	.word	0x00000710


	//   ....[1]....
        /*0040*/ 	.word	0x000008f0


	//   ....[2]....
        /*0044*/ 	.word	0x00004830


	//   ....[3]....
        /*0048*/ 	.word	0x00005cd0


	//----- nvinfo : EIATTR_MAX_THREADS
	.align		4
.L_4143:
        /*004c*/ 	.byte	0x04, 0x05
        /*004e*/ 	.short	(.L_4145 - .L_4144)
.L_4144:
        /*0050*/ 	.word	0x00000080
        /*0054*/ 	.word	0x00000001
        /*0058*/ 	.word	0x00000001


	//----- nvinfo : EIATTR_CRS_STACK_SIZE
	.align		4
.L_4145:
        /*005c*/ 	.byte	0x04, 0x1e
        /*005e*/ 	.short	(.L_4147 - .L_4146)
.L_4146:
        /*0060*/ 	.word	0x00000000


	//----- nvinfo : EIATTR_CBANK_PARAM_SIZE
	.align		4
.L_4147:
        /*0064*/ 	.byte	0x03, 0x19
        /*0066*/ 	.short	0x0220


	//----- nvinfo : EIATTR_PARAM_CBANK
	.align		4
        /*0068*/ 	.byte	0x04, 0x0a
        /*006a*/ 	.short	(.L_4149 - .L_4148)
	.align		4
.L_4148:
        /*006c*/ 	.word	index@(.nv.constant0._ZN2at6native18elementwise_kernelILi128ELi4EZNS0_22gpu_kernel_impl_nocastINS0_13AUnaryFunctorIsssZZZNS0_15binary_internal21div_trunc_kernel_cudaERNS_18TensorIteratorBaseEENKUlvE_clEvENKUlvE3_clEvEUlssE_EEEEvS6_RKT_EUliE_EEviT1_)
        /*0070*/ 	.short	0x0380
        /*0072*/ 	.short	0x0220


	//----- nvinfo : EIATTR_SW_WAR
	.align		4
.L_4149:
        /*0074*/ 	.byte	0x04, 0x36
        /*0076*/ 	.short	(.L_4151 - .L_4150)
.L_4150:
        /*0078*/ 	.word	0x00000008
.L_4151:


//--------------------- .nv.info._ZN2at6native27unrolled_elementwise_kernelINS0_13AUnaryFunctorIsssZZZNS0_15binary_internal21div_trunc_kernel_cudaERNS_18TensorIteratorBaseEENKUlvE_clEvENKUlvE3_clEvEUlssE_EESt5arrayIPcLm2EELi4E23TrivialOffsetCalculatorILi1EjESE_NS0_6memory15LoadWithoutCastENSF_16StoreWithoutCastEEEviT_T0_T2_T3_T4_T5_ --------------------------
	.section	.nv.info._ZN2at6native27unrolled_elementwise_kernelINS0_13AUnaryFunctorIsssZZZNS0_15binary_internal21div_trunc_kernel_cudaERNS_18TensorIteratorBaseEENKUlvE_clEvENKUlvE3_clEvEUlssE_EESt5arrayIPcLm2EELi4E23TrivialOffsetCalculatorILi1EjESE_NS0_6memory15LoadWithoutCastENSF_16StoreWithoutCastEEEviT_T0_T2_T3_T4_T5_,"",@"SHT_CUDA_INFO"
	.sectionflags	@""
	.align	4


	//----- nvinfo : EIATTR_CUDA_API_VERSION
	.align		4
        /*0000*/ 	.byte	0x04, 0x37
        /*0002*/ 	.short	(.L_4153 - .L_4152)
.L_4152:
        /*0004*/ 	.word	0x00000082


	//----- nvinfo : EIATTR_KPARAM_INFO
	.align		4
.L_4153:
        /*0008*/ 	.byte	0x04, 0x17
        /*000a*/ 	.short	(.L_4155 - .L_4154)
.L_4154:
        /*000c*/ 	.word	0x00000000
        /*0010*/ 	.short	0x0006
        /*0012*/ 	.short	0x001b
        /*0014*/ 	.byte	0x00, 0xf0, 0x05, 0x00


	//----- nvinfo : EIATTR_KPARAM_INFO
	.align		4
.L_4155:
        /*0018*/ 	.byte	0x04, 0x17
        /*001a*/ 	.short	(.L_4157 - .L_4156)
.L_4156:
        /*001c*/ 	.word	0x00000000
        /*0020*/ 	.short	0x0005
        /*0022*/ 	.short	0x001a
        /*0024*/ 	.byte	0x00, 0xf0, 0x05, 0x00


	//----- nvinfo : EIATTR_KPARAM_INFO
	.align		4
.L_4157:
        /*0028*/ 	.byte	0x04, 0x17
        /*002a*/ 	.short	(.L_4159 - .L_4158)
.L_4158:
        /*002c*/ 	.word	0x00000000
        /*0030*/ 	.short	0x0004
        /*0032*/ 	.short	0x0019
        /*0034*/ 	.byte	0x00, 0xf0, 0x05, 0x00


	//----- nvinfo : EIATTR_KPARAM_INFO
	.align		4
.L_4159:
        /*0038*/ 	.byte	0x04, 0x17
        /*003a*/ 	.short	(.L_4161 - .L_4160)
.L_4160:
        /*003c*/ 	.word	0x00000000
        /*0040*/ 	.short	0x0003
        /*0042*/ 	.short	0x0018
        /*0044*/ 	.byte	0x00, 0xf0, 0x05, 0x00


	//----- nvinfo : EIATTR_KPARAM_INFO
	.align		4
.L_4161:
        /*0048*/ 	.byte	0x04, 0x17
        /*004a*/ 	.short	(.L_4163 - .L_4162)
.L_4162:
        /*004c*/ 	.word	0x00000000
        /*0050*/ 	.short	0x0002
        /*0052*/ 	.short	0x0008
        /*0054*/ 	.byte	0x00, 0xf0, 0x41, 0x00


	//----- nvinfo : EIATTR_KPARAM_INFO
	.align		4
.L_4163:
        /*0058*/ 	.byte	0x04, 0x17
        /*005a*/ 	.short	(.L_4165 - .L_4164)
.L_4164:
        /*005c*/ 	.word	0x00000000
        /*0060*/ 	.short	0x0001
        /*0062*/ 	.short	0x0004
        /*0064*/ 	.byte	0x00, 0xf0, 0x11, 0x00


	//----- nvinfo : EIATTR_KPARAM_INFO
	.align		4
.L_4165:
        /*0068*/ 	.byte	0x04, 0x17
        /*006a*/ 	.short	(.L_4167 - .L_4166)
.L_4166:
        /*006c*/ 	.word	0x00000000
        /*0070*/ 	.short	0x0000
        /*0072*/ 	.short	0x0000
        /*0074*/ 	.byte	0x00, 0xf0, 0x11, 0x00


	//----- nvinfo : EIATTR_SPARSE_MMA_MASK
	.align		4
.L_4167:
        /*0078*/ 	.byte	0x03, 0x50
        /*007a*/ 	.short	0x0000


	//----- nvinfo : EIATTR_MAXREG_COUNT
	.align		4
        /*007c*/ 	.byte	0x03, 0x1b
        /*007e*/ 	.short	0x00ff


	//----- nvinfo : EIATTR_MERCURY_ISA_VERSION
	.align		4
        /*0080*/ 	.byte	0x03, 0x5f
        /*0082*/ 	.short	0x0101


	//----- nvinfo : EIATTR_VRC_CTA_INIT_COUNT
	.align		4
        /*0084*/ 	.byte	0x02, 0x4a
	.zero		1
	.zero		1


	//----- nvinfo : EIATTR_EXIT_INSTR_OFFSETS
	.align		4
        /*0088*/ 	.byte	0x04, 0x1c
        /*008a*/ 	.short	(.L_4169 - .L_4168)


	//   ....[0]....
.L_4168:
        /*008c*/ 	.word	0x00000b00


	//   ....[1]....
        /*0090*/ 	.word	0x00000b50


	//----- nvinfo : EIATTR_MAX_THREADS
	.align		4
.L_4169:
        /*0094*/ 	.byte	0x04, 0x05
        /*0096*/ 	.short	(.L_4171 - .L_4170)
.L_4170:
        /*0098*/ 	.word	0x00000080
        /*009c*/ 	.word	0x00000001
        /*00a0*/ 	.word	0x00000001


	//----- nvinfo : EIATTR_CRS_STACK_SIZE
	.align		4
.L_4171:
        /*00a4*/ 	.byte	0x04, 0x1e
        /*00a6*/ 	.short	(.L_4173 - .L_4172)
.L_4172:
        /*00a8*/ 	.word	0x00000000


	//----- nvinfo : EIATTR_CBANK_PARAM_SIZE
	.align		4
.L_4173:
        /*00ac*/ 	.byte	0x03, 0x19
        /*00ae*/ 	.short	0x001c


	//----- nvinfo : EIATTR_PARAM_CBANK
	.align		4
        /*00b0*/ 	.byte	0x04, 0x0a
        /*00b2*/ 	.short	(.L_4175 - .L_4174)
	.align		4
.L_4174:
        /*00b4*/ 	.word	index@(.nv.constant0._ZN2at6native27unrolled_elementwise_kernelINS0_13AUnaryFunctorIsssZZZNS0_15binary_internal21div_trunc_kernel_cudaERNS_18TensorIteratorBaseEENKUlvE_clEvENKUlvE3_clEvEUlssE_EESt5arrayIPcLm2EELi4E23TrivialOffsetCalculatorILi1EjESE_NS0_6memory15LoadWithoutCastENSF_16StoreWithoutCastEEEviT_T0_T2_T3_T4_T5_)
        /*00b8*/ 	.short	0x0380
        /*00ba*/ 	.short	0x001c


	//----- nvinfo : EIATTR_SW_WAR
	.align		4
.L_4175:
        /*00bc*/ 	.byte	0x04, 0x36
        /*00be*/ 	.short	(.L_4177 - .L_4176)
.L_4176:
        /*00c0*/ 	.word	0x00000008
.L_4177:


//--------------------- .nv.info._ZN2at6native29vectorized_elementwise_kernelILi2ENS0_13AUnaryFunctorIsssZZZNS0_15binary_internal21div_trunc_kernel_cudaERNS_18TensorIteratorBaseEENKUlvE_clEvENKUlvE3_clEvEUlssE_EESt5arrayIPcLm2EEEEviT0_T1_ --------------------------
	.section	.nv.info._ZN2at6native29vectorized_elementwise_kernelILi2ENS0_13AUnaryFunctorIsssZZZNS0_15binary_internal21div_trunc_kernel_cudaERNS_18TensorIteratorBaseEENKUlvE_clEvENKUlvE3_clEvEUlssE_EESt5arrayIPcLm2EEEEviT0_T1_,"",@"SHT_CUDA_INFO"
	.sectionflags	@""
	.align	4


	//----- nvinfo : EIATTR_CUDA_API_VERSION
	.align		4
        /*0000*/ 	.byte	0x04, 0x37
        /*0002*/ 	.short	(.L_4179 - .L_4178)
.L_4178:
        /*0004*/ 	.word	0x00000082


	//----- nvinfo : EIATTR_KPARAM_INFO
	.align		4
.L_4179:
        /*0008*/ 	.byte	0x04, 0x17
        /*000a*/ 	.short	(.L_4181 - .L_4180)
.L_4180:
        /*000c*/ 	.word	0x00000000
        /*0010*/ 	.short	0x0002
        /*0012*/ 	.short	0x0008
        /*0014*/ 	.byte	0x00, 0xf0, 0x41, 0x00


	//----- nvinfo : EIATTR_KPARAM_INFO
	.align		4
.L_4181:
        /*0018*/ 	.byte	0x04, 0x17
        /*001a*/ 	.short	(.L_4183 - .L_4182)
.L_4182:
        /*001c*/ 	.word	0x00000000
        /*0020*/ 	.short	0x0001
        /*0022*/ 	.short	0x0004
        /*0024*/ 	.byte	0x00, 0xf0, 0x11, 0x00


	//----- nvinfo : EIATTR_KPARAM_INFO
	.align		4
.L_4183:
        /*0028*/ 	.byte	0x04, 0x17
        /*002a*/ 	.short	(.L_4185 - .L_4184)
.L_4184:
        /*002c*/ 	.word	0x00000000
        /*0030*/ 	.short	0x0000
        /*0032*/ 	.short	0x0000
        /*0034*/ 	.byte	0x00, 0xf0, 0x11, 0x00


	//----- nvinfo : EIATTR_SPARSE_MMA_MASK
	.align		4
.L_4185:
        /*0038*/ 	.byte	0x03, 0x50
        /*003a*/ 	.short	0x0000


	//----- nvinfo : EIATTR_MAXREG_COUNT
	.align		4
        /*003c*/ 	.byte	0x03, 0x1b
        /*003e*/ 	.short	0x00ff


	//----- nvinfo : EIATTR_MERCURY_ISA_VERSION
	.align		4
        /*0040*/ 	.byte	0x03, 0x5f
        /*0042*/ 	.short	0x0101


	//----- nvinfo : EIATTR_VRC_CTA_INIT_COUNT
	.align		4
        /*0044*/ 	.byte	0x02, 0x4a
	.zero		1
	.zero		1


	//----- nvinfo : EIATTR_EXIT_INSTR_OFFSETS
	.align		4
        /*0048*/ 	.byte	0x04, 0x1c
        /*004a*/ 	.short	(.L_4187 - .L_4186)


	//   ....[0]....
.L_4186:
        /*004c*/ 	.word	0x00001660


	//   ....[1]....
        /*0050*/ 	.word	0x000016b0


	//   ....[2]....
        /*0054*/ 	.word	0x00002420


	//----- nvinfo : EIATTR_MAX_THREADS
	.align		4
.L_4187:
        /*0058*/ 	.byte	0x04, 0x05
        /*005a*/ 	.short	(.L_4189 - .L_4188)
.L_4188:
        /*005c*/ 	.word	0x00000080
        /*0060*/ 	.word	0x00000001
        /*0064*/ 	.word	0x00000001


	//----- nvinfo : EIATTR_CRS_STACK_SIZE
	.align		4
.L_4189:
        /*0068*/ 	.byte	0x04, 0x1e
        /*006a*/ 	.short	(.L_4191 - .L_4190)
.L_4190:
        /*006c*/ 	.word	0x00000000


	//----- nvinfo : EIATTR_CBANK_PARAM_SIZE
	.align		4
.L_4191:
        /*0070*/ 	.byte	0x03, 0x19
        /*0072*/ 	.short	0x0018


	//----- nvinfo : EIATTR_PARAM_CBANK
	.align		4
        /*0074*/ 	.byte	0x04, 0x0a
        /*0076*/ 	.short	(.L_4193 - .L_4192)
	.align		4
.L_4192:
        /*0078*/ 	.word	index@(.nv.constant0._ZN2at6native29vectorized_elementwise_kernelILi2ENS0_13AUnaryFunctorIsssZZZNS0_15binary_internal21div_trunc_kernel_cudaERNS_18TensorIteratorBaseEENKUlvE_clEvENKUlvE3_clEvEUlssE_EESt5arrayIPcLm2EEEEviT0_T1_)
        /*007c*/ 	.short	0x0380
        /*007e*/ 	.short	0x0018


	//----- nvinfo : EIATTR_SW_WAR
	.align		4
.L_4193:
        /*0080*/ 	.byte	0x04, 0x36
        /*0082*/ 	.short	(.L_4195 - .L_4194)
.L_4194:
        /*0084*/ 	.word	0x00000008
.L_4195:


//--------------------- .nv.info._ZN2at6native29vectorized_elementwise_kernelILi4ENS0_13AUnaryFunctorIsssZZZNS0_15binary_internal21div_trunc_kernel_cudaERNS_18TensorIteratorBaseEENKUlvE_clEvENKUlvE3_clEvEUlssE_EESt5arrayIPcLm2EEEEviT0_T1_ --------------------------
	.section	.nv.info._ZN2at6native29vectorized_elementwise_kernelILi4ENS0_13AUnaryFunctorIsssZZZNS0_15binary_internal21div_trunc_kernel_cudaERNS_18TensorIteratorBaseEENKUlvE_clEvENKUlvE3_clEvEUlssE_EESt5arrayIPcLm2EEEEviT0_T1_,"",@"SHT_CUDA_INFO"
	.sectionflags	@""
	.align	4


	//----- nvinfo : EIATTR_CUDA_API_VERSION
	.align		4
        /*0000*/ 	.byte	0x04, 0x37
        /*0002*/ 	.short	(.L_4197 - .L_4196)
.L_4196:
        /*0004*/ 	.word	0x00000082


	//----- nvinfo : EIATTR_KPARAM_INFO
	.align		4
.L_4197:
        /*0008*/ 	.byte	0x04, 0x17
        /*000a*/ 	.short	(.L_4199 - .L_4198)
.L_4198:
        /*000c*/ 	.word	0x00000000
        /*0010*/ 	.short	0x0002
        /*0012*/ 	.short	0x0008
        /*0014*/ 	.byte	0x00, 0xf0, 0x41, 0x00


	//----- nvinfo : EIATTR_KPARAM_INFO
	.align		4
.L_4199:
        /*0018*/ 	.byte	0x04, 0x17
        /*001a*/ 	.short	(.L_4201 - .L_4200)
.L_4200:
        /*001c*/ 	.word	0x00000000
        /*0020*/ 	.short	0x0001
        /*0022*/ 	.short	0x0004
        /*0024*/ 	.byte	0x00, 0xf0, 0x11, 0x00


	//----- nvinfo : EIATTR_KPARAM_INFO
	.align		4
.L_4201:
        /*0028*/ 	.byte	0x04, 0x17
        /*002a*/ 	.short	(.L_4203 - .L_4202)
.L_4202:
        /*002c*/ 	.word	0x00000000
        /*0030*/ 	.short	0x0000
        /*0032*/ 	.short	0x0000
        /*0034*/ 	.byte	0x00, 0xf0, 0x11, 0x00


	//----- nvinfo : EIATTR_SPARSE_MMA_MASK
	.align		4
.L_4203:
        /*0038*/ 	.byte	0x03, 0x50
        /*003a*/ 	.short	0x0000


	//----- nvinfo : EIATTR_MAXREG_COUNT
	.align		4
        /*003c*/ 	.byte	0x03, 0x1b
        /*003e*/ 	.short	0x00ff


	//----- nvinfo : EIATTR_MERCURY_ISA_VERSION
	.align		4
        /*0040*/ 	.byte	0x03, 0x5f
        /*0042*/ 	.short	0x0101


	//----- nvinfo : EIATTR_VRC_CTA_INIT_COUNT
	.align		4
        /*0044*/ 	.byte	0x02, 0x4a
	.zero		1
	.zero		1


	//----- nvinfo : EIATTR_EXIT_INSTR_OFFSETS
	.align		4
        /*0048*/ 	.byte	0x04, 0x1c
        /*004a*/ 	.short	(.L_4205 - .L_4204)


	//   ....[0]....
.L_4204:
        /*004c*/ 	.word	0x00001660


	//   ....[1]....
        /*0050*/ 	.word	0x000016b0


	//   ....[2]....
        /*0054*/ 	.word	0x000023f0


	//----- nvinfo : EIATTR_MAX_THREADS
	.align		4
.L_4205:
        /*0058*/ 	.byte	0x04, 0x05
        /*005a*/ 	.short	(.L_4207 - .L_4206)
.L_4206:
        /*005c*/ 	.word	0x00000080
        /*0060*/ 	.word	0x00000001
        /*0064*/ 	.word	0x00000001


	//----- nvinfo : EIATTR_CRS_STACK_SIZE
	.align		4
.L_4207:
        /*0068*/ 	.byte	0x04, 0x1e
        /*006a*/ 	.short	(.L_4209 - .L_4208)
.L_4208:
        /*006c*/ 	.word	0x00000000


	//----- nvinfo : EIATTR_CBANK_PARAM_SIZE
	.align		4
.L_4209:
        /*0070*/ 	.byte	0x03, 0x19
        /*0072*/ 	.short	0x0018


	//----- nvinfo : EIATTR_PARAM_CBANK
	.align		4
        /*0074*/ 	.byte	0x04, 0x0a
        /*0076*/ 	.short	(.L_4211 - .L_4210)
	.align		4
.L_4210:
        /*0078*/ 	.word	index@(.nv.constant0._ZN2at6native29vectorized_elementwise_kernelILi4ENS0_13AUnaryFunctorIsssZZZNS0_15binary_internal21div_trunc_kernel_cudaERNS_18TensorIteratorBaseEENKUlvE_clEvENKUlvE3_clEvEUlssE_EESt5arrayIPcLm2EEEEviT0_T1_)
        /*007c*/ 	.short	0x0380
        /*007e*/ 	.short	0x0018


	//----- nvinfo : EIATTR_SW_WAR
	.align		4
.L_4211:
        /*0080*/ 	.byte	0x04, 0x36
        /*0082*/ 	.short	(.L_4213 - .L_4212)
.L_4212:
        /*0084*/ 	.word	0x00000008
.L_4213:


//--------------------- .nv.info._ZN2at6native29vectorized_elementwise_kernelILi8ENS0_13AUnaryFunctorIsssZZZNS0_15binary_internal21div_trunc_kernel_cudaERNS_18TensorIteratorBaseEENKUlvE_clEvENKUlvE3_clEvEUlssE_EESt5arrayIPcLm2EEEEviT0_T1_ --------------------------
	.section	.nv.info._ZN2at6native29vectorized_elementwise_kernelILi8ENS0_13AUnaryFunctorIsssZZZNS0_15binary_internal21div_trunc_kernel_cudaERNS_18TensorIteratorBaseEENKUlvE_clEvENKUlvE3_clEvEUlssE_EESt5arrayIPcLm2EEEEviT0_T1_,"",@"SHT_CUDA_INFO"
	.sectionflags	@""
	.align	4


	//----- nvinfo : EIATTR_CUDA_API_VERSION
	.align		4
        /*0000*/ 	.byte	0x04, 0x37
        /*0002*/ 	.short	(.L_4215 - .L_4214)
.L_4214:
        /*0004*/ 	.word	0x00000082


	//----- nvinfo : EIATTR_KPARAM_INFO
	.align		4
.L_4215:
        /*0008*/ 	.byte	0x04, 0x17
        /*000a*/ 	.short	(.L_4217 - .L_4216)
.L_4216:
        /*000c*/ 	.word	0x00000000
        /*0010*/ 	.short	0x0002
        /*0012*/ 	.short	0x0008
        /*0014*/ 	.byte	0x00, 0xf0, 0x41, 0x00


	//----- nvinfo : EIATTR_KPARAM_INFO
	.align		4
.L_4217:
        /*0018*/ 	.byte	0x04, 0x17
        /*001a*/ 	.short	(.L_4219 - .L_4218)
.L_4218:
        /*001c*/ 	.word	0x00000000
        /*0020*/ 	.short	0x0001
        /*0022*/ 	.short	0x0004
        /*0024*/ 	.byte	0x00, 0xf0, 0x11, 0x00


	//----- nvinfo : EIATTR_KPARAM_INFO
	.align		4
.L_4219:
        /*0028*/ 	.byte	0x04, 0x17
        /*002a*/ 	.short	(.L_4221 - .L_4220)
.L_4220:
        /*002c*/ 	.word	0x00000000
        /*0030*/ 	.short	0x0000
        /*0032*/ 	.short	0x0000
        /*0034*/ 	.byte	0x00, 0xf0, 0x11, 0x00


	//----- nvinfo : EIATTR_SPARSE_MMA_MASK
	.align		4
.L_4221:
        /*0038*/ 	.byte	0x03, 0x50
        /*003a*/ 	.short	0x0000


	//----- nvinfo : EIATTR_MAXREG_COUNT
	.align		4
        /*003c*/ 	.byte	0x03, 0x1b
        /*003e*/ 	.short	0x00ff


	//----- nvinfo : EIATTR_MERCURY_ISA_VERSION
	.align		4
        /*0040*/ 	.byte	0x03, 0x5f
        /*0042*/ 	.short	0x0101


	//----- nvinfo : EIATTR_VRC_CTA_INIT_COUNT
	.align		4
        /*0044*/ 	.byte	0x02, 0x4a
	.zero		1
	.zero		1


	//----- nvinfo : EIATTR_EXIT_INSTR_OFFSETS
	.align		4
        /*0048*/ 	.byte	0x04, 0x1c
        /*004a*/ 	.short	(.L_4223 - .L_4222)


	//   ....[0]....
.L_4222:
        /*004c*/ 	.word	0x00000010


	//----- nvinfo : EIATTR_MAX_THREADS
	.align		4
.L_4223:
        /*0050*/ 	.byte	0x04, 0x05
        /*0052*/ 	.short	(.L_4225 - .L_4224)
.L_4224:
        /*0054*/ 	.word	0x00000080
        /*0058*/ 	.word	0x00000001
        /*005c*/ 	.word	0x00000001


	//----- nvinfo : EIATTR_CBANK_PARAM_SIZE
	.align		4
.L_4225:
        /*0060*/ 	.byte	0x03, 0x19
        /*0062*/ 	.short	0x0018


	//----- nvinfo : EIATTR_PARAM_CBANK
	.align		4
        /*0064*/ 	.byte	0x04, 0x0a
        /*0066*/ 	.short	(.L_4227 - .L_4226)
	.align		4
.L_4226:
        /*0068*/ 	.word	index@(.nv.constant0._ZN2at6native29vectorized_elementwise_kernelILi8ENS0_13AUnaryFunctorIsssZZZNS0_15binary_internal21div_trunc_kernel_cudaERNS_18TensorIteratorBaseEENKUlvE_clEvENKUlvE3_clEvEUlssE_EESt5arrayIPcLm2EEEEviT0_T1_)
        /*006c*/ 	.short	0x0380
        /*006e*/ 	.short	0x0018


	//----- nvinfo : EIATTR_SW_WAR
	.align		4
.L_4227:
        /*0070*/ 	.byte	0x04, 0x36
        /*0072*/ 	.short	(.L_4229 - .L_4228)
.L_4228:
        /*0074*/ 	.word	0x00000008
.L_4229:


//--------------------- .nv.info._ZN2at6native18elementwise_kernelILi128ELi4EZNS0_15gpu_kernel_implINS0_13BinaryFunctorIlllZZZNS0_15binary_internal21div_trunc_kernel_cudaERNS_18TensorIteratorBaseEENKUlvE_clEvENKUlvE2_clEvEUlllE_EEEEvS6_RKT_EUliE_EEviT1_ --------------------------
	.section	.nv.info._ZN2at6native18elementwise_kernelILi128ELi4EZNS0_15gpu_kernel_implINS0_13BinaryFunctorIlllZZZNS0_15binary_internal21div_trunc_kernel_cudaERNS_18TensorIteratorBaseEENKUlvE_clEvENKUlvE2_clEvEUlllE_EEEEvS6_RKT_EUliE_EEviT1_,"",@"SHT_CUDA_INFO"
	.sectionflags	@""
	.align	4


	//----- nvinfo : EIATTR_CUDA_API_VERSION
	.align		4
        /*0000*/ 	.byte	0x04, 0x37
        /*0002*/ 	.short	(.L_4231 - .L_4230)
.L_4230:
        /*0004*/ 	.word	0x00000082


	//----- nvinfo : EIATTR_KPARAM_INFO
	.align		4
.L_4231:
        /*0008*/ 	.byte	0x04, 0x17
        /*000a*/ 	.short	(.L_4233 - .L_4232)
.L_4232:
        /*000c*/ 	.word	0x00000000
        /*0010*/ 	.short	0x0001
        /*0012*/ 	.short	0x0008
        /*0014*/ 	.byte	0x00, 0xf0, 0x21, 0x0a


	//----- nvinfo : EIATTR_KPARAM_INFO
	.align		4
.L_4233:
        /*0018*/ 	.byte	0x04, 0x17
        /*001a*/ 	.short	(.L_4235 - .L_4234)
.L_4234:
        /*001c*/ 	.word	0x00000000
        /*0020*/ 	.short	0x0000
        /*0022*/ 	.short	0x0000
        /*0024*/ 	.byte	0x00, 0xf0, 0x11, 0x00


	//----- nvinfo : EIATTR_SPARSE_MMA_MASK
	.align		4
.L_4235:
        /*0028*/ 	.byte	0x03, 0x50
        /*002a*/ 	.short	0x0000


	//----- nvinfo : EIATTR_MAXREG_COUNT
	.align		4
        /*002c*/ 	.byte	0x03, 0x1b
        /*002e*/ 	.short	0x0080


	//----- nvinfo : EIATTR_EXTERNS
	.align		4
        /*0030*/ 	.byte	0x04, 0x0f
        /*0032*/ 	.short	(.L_4237 - .L_4236)


	//   ....[0]....
	.align		4
.L_4236:
        /*0034*/ 	.word	index@(__assertfail)


	//----- nvinfo : EIATTR_MERCURY_ISA_VERSION
	.align		4
.L_4237:
        /*0038*/ 	.byte	0x03, 0x5f
        /*003a*/ 	.short	0x0101


	//----- nvinfo : EIATTR_VRC_CTA_INIT_COUNT
	.align		4
        /*003c*/ 	.byte	0x02, 0x4a
	.zero		1
	.zero		1


	//----- nvinfo : EIATTR_SYSCALL_OFFSETS
	.align		4
        /*0040*/ 	.byte	0x04, 0x46
        /*0042*/ 	.short	(.L_4239 - .L_4238)


	//   ....[0]....
.L_4238:
        /*0044*/ 	.word	0x00002450


	//   ....[1]....
        /*0048*/ 	.word	0x00003260


	//   ....[2]....
        /*004c*/ 	.word	0x00004210


	//   ....[3]....
        /*0050*/ 	.word	0x00006920


	//   ....[4]....
        /*0054*/ 	.word	0x000083b0


	//   ....[5]....
        /*0058*/ 	.word	0x0000ac00


	//   ....[6]....
        /*005c*/ 	.word	0x0000c690


	//   ....[7]....
        /*0060*/ 	.word	0x0000ef20


	//   ....[8]....
        /*0064*/ 	.word	0x000109c0


	//----- nvinfo : EIATTR_EXIT_INSTR_OFFSETS
	.align		4
.L_4239:
        /*0068*/ 	.byte	0x04, 0x1c
        /*006a*/ 	.short	(.L_4241 - .L_4240)


	//   ....[0]....
.L_4240:
        /*006c*/ 	.word	0x0000c960


	//   ....[1]....
        /*0070*/ 	.word	0x0000ff50


	//   ....[2]....
        /*0074*/ 	.word	0x0000ff70


	//   ....[3]....
        /*0078*/ 	.word	0x0000fff0


	//   ....[4]....
        /*007c*/ 	.word	0x00010010


	//   ....[5]....
        /*0080*/ 	.word	0x00010030


	//   ....[6]....
        /*0084*/ 	.word	0x000100c0


	//   ....[7]....
        /*0088*/ 	.word	0x00010100


	//   ....[8]....
        /*008c*/ 	.word	0x000101a0


	//   ....[9]....
        /*0090*/ 	.word	0x000101f0


	//   ....[10]....
        /*0094*/ 	.word	0x00010220


	//   ....[11]....
        /*0098*/ 	.word	0x000102e0


	//   ....[12]....
        /*009c*/ 	.word	0x00010450


	//   ....[13]....
        /*00a0*/ 	.word	0x000105c0


	//   ....[14]....
        /*00a4*/ 	.word	0x00010730


	//   ....[15]....
        /*00a8*/ 	.word	0x00010750


	//   ....[16]....
        /*00ac*/ 	.word	0x00010770


	//   ....[17]....
        /*00b0*/ 	.word	0x00010820


	//   ....[18]....
        /*00b4*/ 	.word	0x00010860


	//   ....[19]....
        /*00b8*/ 	.word	0x000109d0


	//   ....[20]....
        /*00bc*/ 	.word	0x00010ae0


	//   ....[21]....
        /*00c0*/ 	.word	0x00010c20


	//   ....[22]....
        /*00c4*/ 	.word	0x00010c60


	//----- nvinfo : EIATTR_MAX_THREADS
	.align		4
.L_4241:
        /*00c8*/ 	.byte	0x04, 0x05
        /*00ca*/ 	.short	(.L_4243 - .L_4242)
.L_4242:
        /*00cc*/ 	.word	0x00000080
        /*00d0*/ 	.word	0x00000001
        /*00d4*/ 	.word	0x00000001


	//----- nvinfo : EIATTR_CRS_STACK_SIZE
	.align		4
.L_4243:
        /*00d8*/ 	.byte	0x04, 0x1e
        /*00da*/ 	.short	(.L_4245 - .L_4244)
.L_4244:
        /*00dc*/ 	.word	0x00000000


	//----- nvinfo : EIATTR_CBANK_PARAM_SIZE
	.align		4
.L_4245:
        /*00e0*/ 	.byte	0x03, 0x19
        /*00e2*/ 	.short	0x0290


	//----- nvinfo : EIATTR_PARAM_CBANK
	.align		4
        /*00e4*/ 	.byte	0x04, 0x0a
        /*00e6*/ 	.short	(.L_4247 - .L_4246)
	.align		4
.L_4246:
        /*00e8*/ 	.word	index@(.nv.constant0._ZN2at6native18elementwise_kernelILi128ELi4EZNS0_15gpu_kernel_implINS0_13BinaryFunctorIlllZZZNS0_15binary_internal21div_trunc_kernel_cudaERNS_18TensorIteratorBaseEENKUlvE_clEvENKUlvE2_clEvEUlllE_EEEEvS6_RKT_EUliE_EEviT1_)
        /*00ec*/ 	.short	0x0380
        /*00ee*/ 	.short	0x0290


	//----- nvinfo : EIATTR_SW_WAR
	.align		4
.L_4247:
        /*00f0*/ 	.byte	0x04, 0x36
        /*00f2*/ 	.short	(.L_4249 - .L_4248)
.L_4248:
        /*00f4*/ 	.word	0x00000008
.L_4249:


//--------------------- .nv.info._ZN2at6native27unrolled_elementwise_kernelINS0_13BinaryFunctorIlllZZZNS0_15binary_internal21div_trunc_kernel_cudaERNS_18TensorIteratorBaseEENKUlvE_clEvENKUlvE2_clEvEUlllE_EESt5arrayIPcLm3EELi4E23TrivialOffsetCalculatorILi2EjESD_ILi1EjENS0_6memory12LoadWithCastILi2EEENSG_13StoreWithCastILi1EEEEEviT_T0_T2_T3_T4_T5_ --------------------------
	.section	.nv.info._ZN2at6native27unrolled_elementwise_kernelINS0_13BinaryFunctorIlllZZZNS0_15binary_internal21div_trunc_kernel_cudaERNS_18TensorIteratorBaseEENKUlvE_clEvENKUlvE2_clEvEUlllE_EESt5arrayIPcLm3EELi4E23TrivialOffsetCalculatorILi2EjESD_ILi1EjENS0_6memory12LoadWithCastILi2EEENSG_13StoreWithCastILi1EEEEEviT_T0_T2_T3_T4_T5_,"",@"SHT_CUDA_INFO"
	.sectionflags	@""
	.align	4


	//----- nvinfo : EIATTR_CUDA_API_VERSION
	.align		4
        /*0000*/ 	.byte	0x04, 0x37
        /*0002*/ 	.short	(.L_4251 - .L_4250)
.L_4250:
        /*0004*/ 	.word	0x00000082


	//----- nvinfo : EIATTR_KPARAM_INFO
	.align		4
.L_4251:
        /*0008*/ 	.byte	0x04, 0x17
        /*000a*/ 	.short	(.L_4253 - .L_4252)
.L_4252:
        /*000c*/ 	.word	0x00000000
        /*0010*/ 	.short	0x0006
        /*0012*/ 	.short	0x0030
        /*0014*/ 	.byte	0x00, 0xf0, 0x21, 0x00


	//----- nvinfo : EIATTR_KPARAM_INFO
	.align		4
.L_4253:
        /*0018*/ 	.byte	0x04, 0x17
        /*001a*/ 	.short	(.L_4255 - .L_4254)
.L_4254:
        /*001c*/ 	.word	0x00000000
        /*0020*/ 	.short	0x0005
        /*0022*/ 	.short	0x0024
        /*0024*/ 	.byte	0x00, 0xf0, 0x31, 0x00


	//----- nvinfo : EIATTR_KPARAM_INFO
	.align		4
.L_4255:
        /*0028*/ 	.byte	0x04, 0x17
        /*002a*/ 	.short	(.L_4257 - .L_4256)
.L_4256:
        /*002c*/ 	.word	0x00000000
        /*0030*/ 	.short	0x0004
        /*0032*/ 	.short	0x0021
        /*0034*/ 	.byte	0x00, 0xf0, 0x05, 0x00


	//----- nvinfo : EIATTR_KPARAM_INFO
	.align		4
.L_4257:
        /*0038*/ 	.byte	0x04, 0x17
        /*003a*/ 	.short	(.L_4259 - .L_4258)
.L_4258:
        /*003c*/ 	.word	0x00000000
        /*0040*/ 	.short	0x0003
        /*0042*/ 	.short	0x0020
        /*0044*/ 	.byte	0x00, 0xf0, 0x05, 0x00


	//----- nvinfo : EIATTR_KPARAM_INFO
	.align		4
.L_4259:
        /*0048*/ 	.byte	0x04, 0x17
        /*004a*/ 	.short	(.L_4261 - .L_4260)
.L_4260:
        /*004c*/ 	.word	0x00000000
        /*0050*/ 	.short	0x0002
        /*0052*/ 	.short	0x0008
        /*0054*/ 	.byte	0x00, 0xf0, 0x61, 0x00


	//----- nvinfo : EIATTR_KPARAM_INFO
	.align		4
.L_4261:
        /*0058*/ 	.byte	0x04, 0x17
        /*005a*/ 	.short	(.L_4263 - .L_4262)
.L_4262:
        /*005c*/ 	.word	0x00000000
        /*0060*/ 	.short	0x0001
        /*0062*/ 	.short	0x0004
        /*0064*/ 	.byte	0x00, 0xf0, 0x05, 0x00


	//----- nvinfo : EIATTR_KPARAM_INFO
	.align		4
.L_4263:
        /*0068*/ 	.byte	0x04, 0x17
        /*006a*/ 	.short	(.L_4265 - .L_4264)
.L_4264:
        /*006c*/ 	.word	0x00000000
        /*0070*/ 	.short	0x0000
        /*0072*/ 	.short	0x0000
        /*0074*/ 	.byte	0x00, 0xf0, 0x11, 0x00


	//----- nvinfo : EIATTR_SPARSE_MMA_MASK
	.align		4
.L_4265:
        /*0078*/ 	.byte	0x03, 0x50
        /*007a*/ 	.short	0x0000


	//----- nvinfo : EIATTR_MAXREG_COUNT
	.align		4
        /*007c*/ 	.byte	0x03, 0x1b
        /*007e*/ 	.short	0x00ff


	//----- nvinfo : EIATTR_EXTERNS
	.align		4
        /*0080*/ 	.byte	0x04, 0x0f
        /*0082*/ 	.short	(.L_4267 - .L_4266)


	//   ....[0]....
	.align		4
.L_4266:
        /*0084*/ 	.word	index@(__assertfail)


	//----- nvinfo : EIATTR_MERCURY_ISA_VERSION
	.align		4
.L_4267:
        /*0088*/ 	.byte	0x03, 0x5f
        /*008a*/ 	.short	0x0101


	//----- nvinfo : EIATTR_VRC_CTA_INIT_COUNT
	.align		4
        /*008c*/ 	.byte	0x02, 0x4a
	.zero		1
	.zero		1


	//----- nvinfo : EIATTR_SYSCALL_OFFSETS
	.align		4
        /*0090*/ 	.byte	0x04, 0x46
        /*0092*/ 	.short	(.L_4269 - .L_4268)


	//   ....[0]....
.L_4268:
        /*0094*/ 	.word	0x00000e40


	//   ....[1]....
        /*0098*/ 	.word	0x00001cb0


	//   ....[2]....
        /*009c*/ 	.word	0x00002c50


	//   ....[3]....
        /*00a0*/ 	.word	0x00003ac0


	//   ....[4]....
        /*00a4*/ 	.word	0x000049b0


	//   ....[5]....
        /*00a8*/ 	.word	0x00005820


	//   ....[6]....
        /*00ac*/ 	.word	0x00006710


	//   ....[7]....
        /*00b0*/ 	.word	0x00007580


	//   ....[8]....
        /*00b4*/ 	.word	0x00008d20


	//   ....[9]....
        /*00b8*/ 	.word	0x00009a70


	//   ....[10]....
        /*00bc*/ 	.word	0x0000a8f0


	//   ....[11]....
        /*00c0*/ 	.word	0x0000b750


	//----- nvinfo : EIATTR_EXIT_INSTR_OFFSETS
	.align		4
.L_4269:
        /*00c4*/ 	.byte	0x04, 0x1c
        /*00c6*/ 	.short	(.L_4271 - .L_4270)


	//   ....[0]....
.L_4270:
        /*00c8*/ 	.word	0x0000abc0


	//   ....[1]....
        /*00cc*/ 	.word	0x0000acf0


	//   ....[2]....
        /*00d0*/ 	.word	0x0000ad10


	//   ....[3]....
        /*00d4*/ 	.word	0x0000ad90


	//   ....[4]....
        /*00d8*/ 	.word	0x0000adb0


	//   ....[5]....
        /*00dc*/ 	.word	0x0000add0


	//   ....[6]....
        /*00e0*/ 	.word	0x0000ae60


	//   ....[7]....
        /*00e4*/ 	.word	0x0000aea0


	//   ....[8]....
        /*00e8*/ 	.word	0x0000af40


	//   ....[9]....
        /*00ec*/ 	.word	0x0000af90


	//   ....[10]....
        /*00f0*/ 	.word	0x0000afc0


	//   ....[11]....
        /*00f4*/ 	.word	0x0000b080


	//   ....[12]....
        /*00f8*/ 	.word	0x0000b1f0


	//   ....[13]....
        /*00fc*/ 	.word	0x0000b360


	//   ....[14]....
        /*0100*/ 	.word	0x0000b4c0


	//   ....[15]....
        /*0104*/ 	.word	0x0000b4e0


	//   ....[16]....
        /*0108*/ 	.word	0x0000b500


	//   ....[17]....
        /*010c*/ 	.word	0x0000b5b0


	//   ....[18]....
        /*0110*/ 	.word	0x0000b5f0


	//   ....[19]....
        /*0114*/ 	.word	0x0000b760


	//   ....[20]....
        /*0118*/ 	.word	0x0000b870


	//   ....[21]....
        /*011c*/ 	.word	0x0000b9b0


	//   ....[22]....
        /*0120*/ 	.word	0x0000b9f0


	//----- nvinfo : EIATTR_MAX_THREADS
	.align		4
.L_4271:
        /*0124*/ 	.byte	0x04, 0x05
        /*0126*/ 	.short	(.L_4273 - .L_4272)
.L_4272:
        /*0128*/ 	.word	0x00000080
        /*012c*/ 	.word	0x00000001
        /*0130*/ 	.word	0x00000001


	//----- nvinfo : EIATTR_CRS_STACK_SIZE
	.align		4
.L_4273:
        /*0134*/ 	.byte	0x04, 0x1e
        /*0136*/ 	.short	(.L_4275 - .L_4274)
.L_4274:
        /*0138*/ 	.word	0x00000000


	//----- nvinfo : EIATTR_CBANK_PARAM_SIZE
	.align		4
.L_4275:
        /*013c*/ 	.byte	0x03, 0x19
        /*013e*/ 	.short	0x0038


	//----- nvinfo : EIATTR_PARAM_CBANK
	.align		4
        /*0140*/ 	.byte	0x04, 0x0a
        /*0142*/ 	.short	(.L_4277 - .L_4276)
	.align		4
.L_4276:
        /*0144*/ 	.word	index@(.nv.constant0._ZN2at6native27unrolled_elementwise_kernelINS0_13BinaryFunctorIlllZZZNS0_15binary_internal21div_trunc_kernel_cudaERNS_18TensorIteratorBaseEENKUlvE_clEvENKUlvE2_clEvEUlllE_EESt5arrayIPcLm3EELi4E23TrivialOffsetCalculatorILi2EjESD_ILi1EjENS0_6memory12LoadWithCastILi2EEENSG_13StoreWithCastILi1EEEEEviT_T0_T2_T3_T4_T5_)
        /*0148*/ 	.short	0x0380
        /*014a*/ 	.short	0x0038


	//----- nvinfo : EIATTR_SW_WAR
	.align		4
.L_4277:
        /*014c*/ 	.byte	0x04, 0x36
        /*014e*/ 	.short	(.L_4279 - .L_4278)
.L_4278:
        /*0150*/ 	.word	0x00000008
.L_4279:


//--------------------- .nv.info._ZN2at6native18elementwise_kernelILi128ELi2EZNS0_22gpu_kernel_impl_nocastINS0_13BinaryFunctorIlllZZZNS0_15binary_internal21div_trunc_kernel_cudaERNS_18TensorIteratorBaseEENKUlvE_clEvENKUlvE2_clEvEUlllE_EEEEvS6_RKT_EUliE_EEviT1_ --------------------------
	.section	.nv.info._ZN2at6native18elementwise_kernelILi128ELi2EZNS0_22gpu_kernel_impl_nocastINS0_13BinaryFunctorIlllZZZNS0_15binary_internal21div_trunc_kernel_cudaERNS_18TensorIteratorBaseEENKUlvE_clEvENKUlvE2_clEvEUlllE_EEEEvS6_RKT_EUliE_EEviT1_,"",@"SHT_CUDA_INFO"
	.sectionflags	@""
	.align	4


	//----- nvinfo : EIATTR_CUDA_API_VERSION
	.align		4
        /*0000*/ 	.byte	0x04, 0x37
        /*0002*/ 	.short	(.L_4281 - .L_4280)
.L_4280:
        /*0004*/ 	.word	0x00000082


	//----- nvinfo : EIATTR_KPARAM_INFO
	.align		4
.L_4281:
        /*0008*/ 	.byte	0x04, 0x17
        /*000a*/ 	.short	(.L_4283 - .L_4282)
.L_4282:
        /*000c*/ 	.word	0x00000000
        /*0010*/ 	.short	0x0001
        /*0012*/ 	.short	0x0008
        /*0014*/ 	.byte	0x00, 0xf0, 0x21, 0x0a


	//----- nvinfo : EIATTR_KPARAM_INFO
	.align		4
.L_4283:
        /*0018*/ 	.byte	0x04, 0x17
        /*001a*/ 	.short	(.L_4285 - .L_4284)
.L_4284:
        /*001c*/ 	.word	0x00000000
        /*0020*/ 	.short	0x0000
        /*0022*/ 	.short	0x0000
        /*0024*/ 	.byte	0x00, 0xf0, 0x11, 0x00


	//----- nvinfo : EIATTR_SPARSE_MMA_MASK
	.align		4
.L_4285:
        /*0028*/ 	.byte	0x03, 0x50
        /*002a*/ 	.short	0x0000


	//----- nvinfo : EIATTR_MAXREG_COUNT
	.align		4
        /*002c*/ 	.byte	0x03, 0x1b
        /*002e*/ 	.short	0x0080


	//----- nvinfo : EIATTR_MERCURY_ISA_VERSION
	.align		4
        /*0030*/ 	.byte	0x03, 0x5f
        /*0032*/ 	.short	0x0101


	//----- nvinfo : EIATTR_VRC_CTA_INIT_COUNT
	.align		4
        /*0034*/ 	.byte	0x02, 0x4a
	.zero		1
	.zero		1


	//----- nvinfo : EIATTR_EXIT_INSTR_OFFSETS
	.align		4
        /*0038*/ 	.byte	0x04, 0x1c
        /*003a*/ 	.short	(.L_4287 - .L_4286)


	//   ....[0]....
.L_4286:
        /*003c*/ 	.word	0x00000320


	//   ....[1]....
        /*0040*/ 	.word	0x000004f0


	//   ....[2]....
        /*0044*/ 	.word	0x00000560


	//   ....[3]....
        /*0048*/ 	.word	0x00001e80


	//   ....[4]....
        /*004c*/ 	.word	0x000036d0


	//----- nvinfo : EIATTR_MAX_THREADS
	.align		4
.L_4287:
        /*0050*/ 	.byte	0x04, 0x05
        /*0052*/ 	.short	(.L_4289 - .L_4288)
.L_4288:
        /*0054*/ 	.word	0x00000080
        /*0058*/ 	.word	0x00000001
        /*005c*/ 	.word	0x00000001


	//----- nvinfo : EIATTR_CRS_STACK_SIZE
	.align		4
.L_4289:
        /*0060*/ 	.byte	0x04, 0x1e
        /*0062*/ 	.short	(.L_4291 - .L_4290)
.L_4290:
        /*0064*/ 	.word	0x00000000


	//----- nvinfo : EIATTR_CBANK_PARAM_SIZE
	.align		4
.L_4291:
        /*0068*/ 	.byte	0x03, 0x19
        /*006a*/ 	.short	0x0290


	//----- nvinfo : EIATTR_PARAM_CBANK
	.align		4
        /*006c*/ 	.byte	0x04, 0x0a
        /*006e*/ 	.short	(.L_4293 - .L_4292)
	.align		4
.L_4292:
        /*0070*/ 	.word	index@(.nv.constant0._ZN2at6native18elementwise_kernelILi128ELi2EZNS0_22gpu_kernel_impl_nocastINS0_13BinaryFunctorIlllZZZNS0_15binary_internal21div_trunc_kernel_cudaERNS_18TensorIteratorBaseEENKUlvE_clEvENKUlvE2_clEvEUlllE_EEEEvS6_RKT_EUliE_EEviT1_)
        /*0074*/ 	.short	0x0380
        /*0076*/ 	.short	0x0290


	//----- nvinfo : EIATTR_SW_WAR
	.align		4
.L_4293:
        /*0078*/ 	.byte	0x04, 0x36
        /*007a*/ 	.short	(.L_4295 - .L_4294)
.L_4294:
        /*007c*/ 	.word	0x00000008
.L_4295:


//--------------------- .nv.info._ZN2at6native27unrolled_elementwise_kernelINS0_13BinaryFunctorIlllZZZNS0_15binary_internal21div_trunc_kernel_cudaERNS_18TensorIteratorBaseEENKUlvE_clEvENKUlvE2_clEvEUlllE_EESt5arrayIPcLm3EELi4E23TrivialOffsetCalculatorILi2EjESD_ILi1EjENS0_6memory15LoadWithoutCastENSG_16StoreWithoutCastEEEviT_T0_T2_T3_T4_T5_ --------------------------
	.section	.nv.info._ZN2at6native27unrolled_elementwise_kernelINS0_13BinaryFunctorIlllZZZNS0_15binary_internal21div_trunc_kernel_cudaERNS_18TensorIteratorBaseEENKUlvE_clEvENKUlvE2_clEvEUlllE_EESt5arrayIPcLm3EELi4E23TrivialOffsetCalculatorILi2EjESD_ILi1EjENS0_6memory15LoadWithoutCastENSG_16StoreWithoutCastEEEviT_T0_T2_T3_T4_T5_,"",@"SHT_CUDA_INFO"
	.sectionflags	@""
	.align	4


	//----- nvinfo : EIATTR_CUDA_API_VERSION
	.align		4
        /*0000*/ 	.byte	0x04, 0x37
        /*0002*/ 	.short	(.L_4297 - .L_4296)
.L_4296:
        /*0004*/ 	.word	0x00000082


	//----- nvinfo : EIATTR_KPARAM_INFO
	.align		4
.L_4297:
        /*0008*/ 	.byte	0x04, 0x17
        /*000a*/ 	.short	(.L_4299 - .L_4298)
.L_4298:
        /*000c*/ 	.word	0x00000000
        /*0010*/ 	.short	0x0006
        /*0012*/ 	.short	0x0023
        /*0014*/ 	.byte	0x00, 0xf0, 0x05, 0x00


	//----- nvinfo : EIATTR_KPARAM_INFO
	.align		4
.L_4299:
        /*0018*/ 	.byte	0x04, 0x17
        /*001a*/ 	.short	(.L_4301 - .L_4300)
.L_4300:
        /*001c*/ 	.word	0x00000000
        /*0020*/ 	.short	0x0005
        /*0022*/ 	.short	0x0022
        /*0024*/ 	.byte	0x00, 0xf0, 0x05, 0x00


	//----- nvinfo : EIATTR_KPARAM_INFO
	.align		4
.L_4301:
        /*0028*/ 	.byte	0x04, 0x17
        /*002a*/ 	.short	(.L_4303 - .L_4302)
.L_4302:
        /*002c*/ 	.word	0x00000000
        /*0030*/ 	.short	0x0004
        /*0032*/ 	.short	0x0021
        /*0034*/ 	.byte	0x00, 0xf0, 0x05, 0x00


	//----- nvinfo : EIATTR_KPARAM_INFO
	.align		4
.L_4303:
        /*0038*/ 	.byte	0x04, 0x17
        /*003a*/ 	.short	(.L_4305 - .L_4304)
.L_4304:
        /*003c*/ 	.word	0x00000000
        /*0040*/ 	.short	0x0003
        /*0042*/ 	.short	0x0020
        /*0044*/ 	.byte	0x00, 0xf0, 0x05, 0x00


	//----- nvinfo : EIATTR_KPARAM_INFO
	.align		4
.L_4305:
        /*0048*/ 	.byte	0x04, 0x17
        /*004a*/ 	.short	(.L_4307 - .L_4306)
.L_4306:
        /*004c*/ 	.word	0x00000000
        /*0050*/ 	.short	0x0002
        /*0052*/ 	.short	0x0008
        /*0054*/ 	.byte	0x00, 0xf0, 0x61, 0x00


	//----- nvinfo : EIATTR_KPARAM_INFO
	.align		4
.L_4307:
        /*0058*/ 	.byte	0x04, 0x17
        /*005a*/ 	.short	(.L_4309 - .L_4308)
.L_4308:
        /*005c*/ 	.word	0x00000000
        /*0060*/ 	.short	0x0001
        /*0062*/ 	.short	0x0004
        /*0064*/ 	.byte	0x00, 0xf0, 0x05, 0x00


	//----- nvinfo : EIATTR_KPARAM_INFO
	.align		4
.L_4309:
        /*0068*/ 	.byte	0x04, 0x17
        /*006a*/ 	.short	(.L_4311 - .L_4310)
.L_4310:
        /*006c*/ 	.word	0x00000000
        /*0070*/ 	.short	0x0000
        /*0072*/ 	.short	0x0000
        /*0074*/ 	.byte	0x00, 0xf0, 0x11, 0x00


	//----- nvinfo : EIATTR_SPARSE_MMA_MASK
	.align		4
.L_4311:
        /*0078*/ 	.byte	0x03, 0x50
        /*007a*/ 	.short	0x0000


	//----- nvinfo : EIATTR_MAXREG_COUNT
	.align		4
        /*007c*/ 	.byte	0x03, 0x1b
        /*007e*/ 	.short	0x00ff


	//----- nvinfo : EIATTR_MERCURY_ISA_VERSION
	.align		4
        /*0080*/ 	.byte	0x03, 0x5f
        /*0082*/ 	.short	0x0101


	//----- nvinfo : EIATTR_VRC_CTA_INIT_COUNT
	.align		4
        /*0084*/ 	.byte	0x02, 0x4a
	.zero		1
	.zero		1


	//----- nvinfo : EIATTR_EXIT_INSTR_OFFSETS
	.align		4
        /*0088*/ 	.byte	0x04, 0x1c
        /*008a*/ 	.short	(.L_4313 - .L_4312)


	//   ....[0]....
.L_4312:
        /*008c*/ 	.word	0x00000dc0


	//   ....[1]....
        /*0090*/ 	.word	0x00000e10


	//----- nvinfo : EIATTR_MAX_THREADS
	.align		4
.L_4313:
        /*0094*/ 	.byte	0x04, 0x05
        /*0096*/ 	.short	(.L_4315 - .L_4314)
.L_4314:
        /*0098*/ 	.word	0x00000080
        /*009c*/ 	.word	0x00000001
        /*00a0*/ 	.word	0x00000001


	//----- nvinfo : EIATTR_CRS_STACK_SIZE
	.align		4
.L_4315:
        /*00a4*/ 	.byte	0x04, 0x1e
        /*00a6*/ 	.short	(.L_4317 - .L_4316)
.L_4316:
        /*00a8*/ 	.word	0x00000000


	//----- nvinfo : EIATTR_CBANK_PARAM_SIZE
	.align		4
.L_4317:
        /*00ac*/ 	.byte	0x03, 0x19
        /*00ae*/ 	.short	0x0024


	//----- nvinfo : EIATTR_PARAM_CBANK
	.align		4
        /*00b0*/ 	.byte	0x04, 0x0a
        /*00b2*/ 	.short	(.L_4319 - .L_4318)
	.align		4
.L_4318:
        /*00b4*/ 	.word	index@(.nv.constant0._ZN2at6native27unrolled_elementwise_kernelINS0_13BinaryFunctorIlllZZZNS0_15binary_internal21div_trunc_kernel_cudaERNS_18TensorIteratorBaseEENKUlvE_clEvENKUlvE2_clEvEUlllE_EESt5arrayIPcLm3EELi4E23TrivialOffsetCalculatorILi2EjESD_ILi1EjENS0_6memory15LoadWithoutCastENSG_16StoreWithoutCastEEEviT_T0_T2_T3_T4_T5_)
        /*00b8*/ 	.short	0x0380
        /*00ba*/ 	.short	0x0024


	//----- nvinfo : EIATTR_SW_WAR
	.align		4
.L_4319:
        /*00bc*/ 	.byte	0x04, 0x36
        /*00be*/ 	.short	(.L_4321 - .L_4320)
.L_4320:
        /*00c0*/ 	.word	0x00000008
.L_4321:


//--------------------- .nv.info._ZN2at6native29vectorized_elementwise_kernelILi2ENS0_13BinaryFunctorIlllZZZNS0_15binary_internal21div_trunc_kernel_cudaERNS_18TensorIteratorBaseEENKUlvE_clEvENKUlvE2_clEvEUlllE_EESt5arrayIPcLm3EEEEviT0_T1_ --------------------------
	.section	.nv.info._ZN2at6native29vectorized_elementwise_kernelILi2ENS0_13BinaryFunctorIlllZZZNS0_15binary_internal21div_trunc_kernel_cudaERNS_18TensorIteratorBaseEENKUlvE_clEvENKUlvE2_clEvEUlllE_EESt5arrayIPcLm3EEEEviT0_T1_,"",@"SHT_CUDA_INFO"
	.sectionflags	@""
	.align	4


	//----- nvinfo : EIATTR_CUDA_API_VERSION
	.align		4
        /*0000*/ 	.byte	0x04, 0x37
        /*0002*/ 	.short	(.L_4323 - .L_4322)
.L_4322:
        /*0004*/ 	.word	0x00000082


	//----- nvinfo : EIATTR_KPARAM_INFO
	.align		4
.L_4323:
        /*0008*/ 	.byte	0x04, 0x17
        /*000a*/ 	.short	(.L_4325 - .L_4324)
.L_4324:
        /*000c*/ 	.word	0x00000000
        /*0010*/ 	.short	0x0002
        /*0012*/ 	.short	0x0008
        /*0014*/ 	.byte	0x00, 0xf0, 0x61, 0x00


	//----- nvinfo : EIATTR_KPARAM_INFO
	.align		4
.L_4325:
        /*0018*/ 	.byte	0x04, 0x17
        /*001a*/ 	.short	(.L_4327 - .L_4326)
.L_4326:
        /*001c*/ 	.word	0x00000000
        /*0020*/ 	.short	0x0001
        /*0022*/ 	.short	0x0004
        /*0024*/ 	.byte	0x00, 0xf0, 0x05, 0x00


	//----- nvinfo : EIATTR_KPARAM_INFO
	.align		4
.L_4327:
        /*0028*/ 	.byte	0x04, 0x17
        /*002a*/ 	.short	(.L_4329 - .L_4328)
.L_4328:
        /*002c*/ 	.word	0x00000000
        /*0030*/ 	.short	0x0000
        /*0032*/ 	.short	0x0000
        /*0034*/ 	.byte	0x00, 0xf0, 0x11, 0x00


	//----- nvinfo : EIATTR_SPARSE_MMA_MASK
	.align		4
.L_4329:
        /*0038*/ 	.byte	0x03, 0x50
        /*003a*/ 	.short	0x0000


	//----- nvinfo : EIATTR_MAXREG_COUNT
	.align		4
        /*003c*/ 	.byte	0x03, 0x1b
        /*003e*/ 	.short	0x00ff


	//----- nvinfo : EIATTR_MERCURY_ISA_VERSION
	.align		4
        /*0040*/ 	.byte	0x03, 0x5f
        /*0042*/ 	.short	0x0101


	//----- nvinfo : EIATTR_VRC_CTA_INIT_COUNT
	.align		4
        /*0044*/ 	.byte	0x02, 0x4a
	.zero		1
	.zero		1


	//----- nvinfo : EIATTR_EXIT_INSTR_OFFSETS
	.align		4
        /*0048*/ 	.byte	0x04, 0x1c
        /*004a*/ 	.short	(.L_4331 - .L_4330)


	//   ....[0]....
.L_4330:
        /*004c*/ 	.word	0x00001b50


	//   ....[1]....
        /*0050*/ 	.word	0x00001ba0


	//   ....[2]....
        /*0054*/ 	.word	0x00002df0


	//----- nvinfo : EIATTR_MAX_THREADS
	.align		4
.L_4331:
        /*0058*/ 	.byte	0x04, 0x05
        /*005a*/ 	.short	(.L_4333 - .L_4332)
.L_4332:
        /*005c*/ 	.word	0x00000080
        /*0060*/ 	.word	0x00000001
        /*0064*/ 	.word	0x00000001


	//----- nvinfo : EIATTR_CRS_STACK_SIZE
	.align		4
.L_4333:
        /*0068*/ 	.byte	0x04, 0x1e
        /*006a*/ 	.short	(.L_4335 - .L_4334)
.L_4334:
        /*006c*/ 	.word	0x00000000


	//----- nvinfo : EIATTR_CBANK_PARAM_SIZE
	.align		4
.L_4335:
        /*0070*/ 	.byte	0x03, 0x19
        /*0072*/ 	.short	0x0020


	//----- nvinfo : EIATTR_PARAM_CBANK
	.align		4
        /*0074*/ 	.byte	0x04, 0x0a
        /*0076*/ 	.short	(.L_4337 - .L_4336)
	.align		4
.L_4336:
        /*0078*/ 	.word	index@(.nv.constant0._ZN2at6native29vectorized_elementwise_kernelILi2ENS0_13BinaryFunctorIlllZZZNS0_15binary_internal21div_trunc_kernel_cudaERNS_18TensorIteratorBaseEENKUlvE_clEvENKUlvE2_clEvEUlllE_EESt5arrayIPcLm3EEEEviT0_T1_)
        /*007c*/ 	.short	0x0380
        /*007e*/ 	.short	0x0020


	//----- nvinfo : EIATTR_SW_WAR
	.align		4
.L_4337:
        /*0080*/ 	.byte	0x04, 0x36
        /*0082*/ 	.short	(.L_4339 - .L_4338)
.L_4338:
        /*0084*/ 	.word	0x00000008
.L_4339:


//--------------------- .nv.info._ZN2at6native29vectorized_elementwise_kernelILi4ENS0_13BinaryFunctorIlllZZZNS0_15binary_internal21div_trunc_kernel_cudaERNS_18TensorIteratorBaseEENKUlvE_clEvENKUlvE2_clEvEUlllE_EESt5arrayIPcLm3EEEEviT0_T1_ --------------------------
	.section	.nv.info._ZN2at6native29vectorized_elementwise_kernelILi4ENS0_13BinaryFunctorIlllZZZNS0_15binary_internal21div_trunc_kernel_cudaERNS_18TensorIteratorBaseEENKUlvE_clEvENKUlvE2_clEvEUlllE_EESt5arrayIPcLm3EEEEviT0_T1_,"",@"SHT_CUDA_INFO"
	.sectionflags	@""
	.align	4


	//----- nvinfo : EIATTR_CUDA_API_VERSION
	.align		4
        /*0000*/ 	.byte	0x04, 0x37
        /*0002*/ 	.short	(.L_4341 - .L_4340)
.L_4340:
        /*0004*/ 	.word	0x00000082


	//----- nvinfo : EIATTR_KPARAM_INFO
	.align		4
.L_4341:
        /*0008*/ 	.byte	0x04, 0x17
        /*000a*/ 	.short	(.L_4343 - .L_4342)
.L_4342:
        /*000c*/ 	.word	0x00000000
        /*0010*/ 	.short	0x0002
        /*0012*/ 	.short	0x0008
        /*0014*/ 	.byte	0x00, 0xf0, 0x61, 0x00


	//----- nvinfo : EIATTR_KPARAM_INFO
	.align		4
.L_4343:
        /*0018*/ 	.byte	0x04, 0x17
        /*001a*/ 	.short	(.L_4345 - .L_4344)
.L_4344:
        /*001c*/ 	.word	0x00000000
        /*0020*/ 	.short	0x0001
        /*0022*/ 	.short	0x0004
        /*0024*/ 	.byte	0x00, 0xf0, 0x05, 0x00


	//----- nvinfo : EIATTR_KPARAM_INFO
	.align		4
.L_4345:
        /*0028*/ 	.byte	0x04, 0x17
        /*002a*/ 	.short	(.L_4347 - .L_4346)
.L_4346:
        /*002c*/ 	.word	0x00000000
        /*0030*/ 	.short	0x0000
        /*0032*/ 	.short	0x0000
        /*0034*/ 	.byte	0x00, 0xf0, 0x11, 0x00


	//----- nvinfo : EIATTR_SPARSE_MMA_MASK
	.align		4
.L_4347:
        /*0038*/ 	.byte	0x03, 0x50
        /*003a*/ 	.short	0x0000


	//----- nvinfo : EIATTR_MAXREG_COUNT
	.align		4
        /*003c*/ 	.byte	0x03, 0x1b
        /*003e*/ 	.short	0x00ff


	//----- nvinfo : EIATTR_MERCURY_ISA_VERSION
	.align		4
        /*0040*/ 	.byte	0x03, 0x5f
        /*0042*/ 	.short	0x0101


	//----- nvinfo : EIATTR_VRC_CTA_INIT_COUNT
	.align		4
        /*0044*/ 	.byte	0x02, 0x4a
	.zero		1
	.zero		1


	//----- nvinfo : EIATTR_EXIT_INSTR_OFFSETS
	.align		4
        /*0048*/ 	.byte	0x04, 0x1c
        /*004a*/ 	.short	(.L_4349 - .L_4348)


	//   ....[0]....
.L_4348:
        /*004c*/ 	.word	0x00001b50


	//   ....[1]....
        /*0050*/ 	.word	0x00001ba0


	//   ....[2]....
        /*0054*/ 	.word	0x00002d50


	//----- nvinfo : EIATTR_MAX_THREADS
	.align		4
.L_4349:
        /*0058*/ 	.byte	0x04, 0x05
        /*005a*/ 	.short	(.L_4351 - .L_4350)
.L_4350:
        /*005c*/ 	.word	0x00000080
        /*0060*/ 	.word	0x00000001
        /*0064*/ 	.word	0x00000001


	//----- nvinfo : EIATTR_CRS_STACK_SIZE
	.align		4
.L_4351:
        /*0068*/ 	.byte	0x04, 0x1e
        /*006a*/ 	.short	(.L_4353 - .L_4352)
.L_4352:
        /*006c*/ 	.word	0x00000000


	//----- nvinfo : EIATTR_CBANK_PARAM_SIZE
	.align		4
.L_4353:
        /*0070*/ 	.byte	0x03, 0x19
        /*0072*/ 	.short	0x0020


	//----- nvinfo : EIATTR_PARAM_CBANK
	.align		4
        /*0074*/ 	.byte	0x04, 0x0a
        /*0076*/ 	.short	(.L_4355 - .L_4354)
	.align		4
.L_4354:
        /*0078*/ 	.word	index@(.nv.constant0._ZN2at6native29vectorized_elementwise_kernelILi4ENS0_13BinaryFunctorIlllZZZNS0_15binary_internal21div_trunc_kernel_cudaERNS_18TensorIteratorBaseEENKUlvE_clEvENKUlvE2_clEvEUlllE_EESt5arrayIPcLm3EEEEviT0_T1_)
        /*007c*/ 	.short	0x0380
        /*007e*/ 	.short	0x0020


	//----- nvinfo : EIATTR_SW_WAR
	.align		4
.L_4355:
        /*0080*/ 	.byte	0x04, 0x36
        /*0082*/ 	.short	(.L_4357 - .L_4356)
.L_4356:
        /*0084*/ 	.word	0x00000008
.L_4357:


//--------------------- .nv.info._ZN2at6native29vectorized_elementwise_kernelILi8ENS0_13BinaryFunctorIlllZZZNS0_15binary_internal21div_trunc_kernel_cudaERNS_18TensorIteratorBaseEENKUlvE_clEvENKUlvE2_clEvEUlllE_EESt5arrayIPcLm3EEEEviT0_T1_ --------------------------
	.section	.nv.info._ZN2at6native29vectorized_elementwise_kernelILi8ENS0_13BinaryFunctorIlllZZZNS0_15binary_internal21div_trunc_kernel_cudaERNS_18TensorIteratorBaseEENKUlvE_clEvENKUlvE2_clEvEUlllE_EESt5arrayIPcLm3EEEEviT0_T1_,"",@"SHT_CUDA_INFO"
	.sectionflags	@""
	.align	4


	//----- nvinfo : EIATTR_CUDA_API_VERSION
	.align		4
        /*0000*/ 	.byte	0x04, 0x37
        /*0002*/ 	.short	(.L_4359 - .L_4358)
.L_4358:
        /*0004*/ 	.word	0x00000082


	//----- nvinfo : EIATTR_KPARAM_INFO
	.align		4
.L_4359:
        /*0008*/ 	.byte	0x04, 0x17
        /*000a*/ 	.short	(.L_4361 - .L_4360)
.L_4360:
        /*000c*/ 	.word	0x00000000
        /*0010*/ 	.short	0x0002
        /*0012*/ 	.short	0x0008
        /*0014*/ 	.byte	0x00, 0xf0, 0x61, 0x00


	//----- nvinfo : EIATTR_KPARAM_INFO
	.align		4
.L_4361:
        /*0018*/ 	.byte	0x04, 0x17
        /*001a*/ 	.short	(.L_4363 - .L_4362)
.L_4362:
        /*001c*/ 	.word	0x00000000
        /*0020*/ 	.short	0x0001
        /*0022*/ 	.short	0x0004
        /*0024*/ 	.byte	0x00, 0xf0, 0x05, 0x00


	//----- nvinfo : EIATTR_KPARAM_INFO
	.align		4
.L_4363:
        /*0028*/ 	.byte	0x04, 0x17
        /*002a*/ 	.short	(.L_4365 - .L_4364)
.L_4364:
        /*002c*/ 	.word	0x00000000
        /*0030*/ 	.short	0x0000
        /*0032*/ 	.short	0x0000
        /*0034*/ 	.byte	0x00, 0xf0, 0x11, 0x00


	//----- nvinfo : EIATTR_SPARSE_MMA_MASK
	.align		4
.L_4365:
        /*0038*/ 	.byte	0x03, 0x50
        /*003a*/ 	.short	0x0000


	//----- nvinfo : EIATTR_MAXREG_COUNT
	.align		4
        /*003c*/ 	.byte	0x03, 0x1b
        /*003e*/ 	.short	0x00ff


	//----- nvinfo : EIATTR_MERCURY_ISA_VERSION
	.align		4
        /*0040*/ 	.byte	0x03, 0x5f
        /*0042*/ 	.short	0x0101


	//----- nvinfo : EIATTR_VRC_CTA_INIT_COUNT
	.align		4
        /*0044*/ 	.byte	0x02, 0x4a
	.zero		1
	.zero		1


	//----- nvinfo : EIATTR_EXIT_INSTR_OFFSETS
	.align		4
        /*0048*/ 	.byte	0x04, 0x1c
        /*004a*/ 	.short	(.L_4367 - .L_4366)


	//   ....[0]....
.L_4366:
        /*004c*/ 	.word	0x00000010


	//----- nvinfo : EIATTR_MAX_THREADS
	.align		4
.L_4367:
        /*0050*/ 	.byte	0x04, 0x05
        /*0052*/ 	.short	(.L_4369 - .L_4368)
.L_4368:
        /*0054*/ 	.word	0x00000080
        /*0058*/ 	.word	0x00000001
        /*005c*/ 	.word	0x00000001


	//----- nvinfo : EIATTR_CBANK_PARAM_SIZE
	.align		4
.L_4369:
        /*0060*/ 	.byte	0x03, 0x19
        /*0062*/ 	.short	0x0020


	//----- nvinfo : EIATTR_PARAM_CBANK
	.align		4
        /*0064*/ 	.byte	0x04, 0x0a
        /*0066*/ 	.short	(.L_4371 - .L_4370)
	.align		4
.L_4370:
        /*0068*/ 	.word	index@(.nv.constant0._ZN2at6native29vectorized_elementwise_kernelILi8ENS0_13BinaryFunctorIlllZZZNS0_15binary_internal21div_trunc_kernel_cudaERNS_18TensorIteratorBaseEENKUlvE_clEvENKUlvE2_clEvEUlllE_EESt5arrayIPcLm3EEEEviT0_T1_)
        /*006c*/ 	.short	0x0380
        /*006e*/ 	.short	0x0020


	//----- nvinfo : EIATTR_SW_WAR
	.align		4
.L_4371:
        /*0070*/ 	.byte	0x04, 0x36
        /*0072*/ 	.short	(.L_4373 - .L_4372)
.L_4372:
        /*0074*/ 	.word	0x00000008
.L_4373:


//--------------------- .nv.info._ZN2at6native18elementwise_kernelILi128ELi4EZNS0_15gpu_kernel_implINS0_13BUnaryFunctorIlllZZZNS0_15binary_internal21div_trunc_kernel_cudaERNS_18TensorIteratorBaseEENKUlvE_clEvENKUlvE2_clEvEUlllE_EEEEvS6_RKT_EUliE_EEviT1_ --------------------------
	.section	.nv.info._ZN2at6native18elementwise_kernelILi128ELi4EZNS0_15gpu_kernel_implINS0_13BUnaryFunctorIlllZZZNS0_15binary_internal21div_trunc_kernel_cudaERNS_18TensorIteratorBaseEENKUlvE_clEvENKUlvE2_clEvEUlllE_EEEEvS6_RKT_EUliE_EEviT1_,"",@"SHT_CUDA_INFO"
	.sectionflags	@""
	.align	4


	//----- nvinfo : EIATTR_CUDA_API_VERSION
	.align		4
        /*0000*/ 	.byte	0x04, 0x37
        /*0002*/ 	.short	(.L_4375 - .L_4374)
.L_4374:
        /*0004*/ 	.word	0x00000082


	//----- nvinfo : EIATTR_KPARAM_INFO
	.align		4
.L_4375:
        /*0008*/ 	.byte	0x04, 0x17
        /*000a*/ 	.short	(.L_4377 - .L_4376)
.L_4376:
        /*000c*/ 	.word	0x00000000
        /*0010*/ 	.short	0x0001
        /*0012*/ 	.short	0x0008
        /*0014*/ 	.byte	0x00, 0xf0, 0xa1, 0x08


	//----- nvinfo : EIATTR_KPARAM_INFO
	.align		4
.L_4377:
        /*0018*/ 	.byte	0x04, 0x17
        /*001a*/ 	.short	(.L_4379 - .L_4378)
.L_4378:
        /*001c*/ 	.word	0x00000000
        /*0020*/ 	.short	0x0000
        /*0022*/ 	.short	0x0000
        /*0024*/ 	.byte	0x00, 0xf0, 0x11, 0x00


	//----- nvinfo : EIATTR_SPARSE_MMA_MASK
	.align		4
.L_4379:
        /*0028*/ 	.byte	0x03, 0x50
        /*002a*/ 	.short	0x0000


	//----- nvinfo : EIATTR_MAXREG_COUNT
	.align		4
        /*002c*/ 	.byte	0x03, 0x1b
        /*002e*/ 	.short	0x0080


	//----- nvinfo : EIATTR_EXTERNS
	.align		4
        /*0030*/ 	.byte	0x04, 0x0f
        /*0032*/ 	.short	(.L_4381 - .L_4380)


	//   ....[0]....
	.align		4
.L_4380:
        /*0034*/ 	.word	index@(__assertfail)


	//----- nvinfo : EIATTR_MERCURY_ISA_VERSION
	.align		4
.L_4381:
        /*0038*/ 	.byte	0x03, 0x5f
        /*003a*/ 	.short	0x0101


	//----- nvinfo : EIATTR_VRC_CTA_INIT_COUNT
	.align		4
        /*003c*/ 	.byte	0x02, 0x4a
	.zero		1
	.zero		1


	//----- nvinfo : EIATTR_SYSCALL_OFFSETS
	.align		4
        /*0040*/ 	.byte	0x04, 0x46
        /*0042*/ 	.short	(.L_4383 - .L_4382)


	//   ....[0]....
.L_4382:
        /*0044*/ 	.word	0x00002120


	//   ....[1]....
        /*0048*/ 	.word	0x000030d0


	//   ....[2]....
        /*004c*/ 	.word	0x00005350


	//   ....[3]....
        /*0050*/ 	.word	0x00006100


	//   ....[4]....
        /*0054*/ 	.word	0x000084c0


	//   ....[5]....
        /*0058*/ 	.word	0x00009270


	//   ....[6]....
        /*005c*/ 	.word	0x0000b640


	//   ....[7]....
        /*0060*/ 	.word	0x0000c3f0


	//----- nvinfo : EIATTR_EXIT_INSTR_OFFSETS
	.align		4
.L_4383:
        /*0064*/ 	.byte	0x04, 0x1c
        /*0066*/ 	.short	(.L_4385 - .L_4384)


	//   ....[0]....
.L_4384:
        /*0068*/ 	.word	0x00009550


	//   ....[1]....
        /*006c*/ 	.word	0x0000b980


	//   ....[2]....
        /*0070*/ 	.word	0x0000b9a0


	//   ....[3]....
        /*0074*/ 	.word	0x0000ba20


	//   ....[4]....
        /*0078*/ 	.word	0x0000ba40


	//   ....[5]....
        /*007c*/ 	.word	0x0000ba60


	//   ....[6]....
        /*0080*/ 	.word	0x0000baf0


	//   ....[7]....
        /*0084*/ 	.word	0x0000bb30


	//   ....[8]....
        /*0088*/ 	.word	0x0000bbd0


	//   ....[9]....
        /*008c*/ 	.word	0x0000bc20


	//   ....[10]....
        /*0090*/ 	.word	0x0000bc50


	//   ....[11]....
        /*0094*/ 	.word	0x0000bd10


	//   ....[12]....
        /*0098*/ 	.word	0x0000be80


	//   ....[13]....
        /*009c*/ 	.word	0x0000bff0


	//   ....[14]....
        /*00a0*/ 	.word	0x0000c160


	//   ....[15]....
        /*00a4*/ 	.word	0x0000c180


	//   ....[16]....
        /*00a8*/ 	.word	0x0000c1a0


	//   ....[17]....
        /*00ac*/ 	.word	0x0000c250


	//   ....[18]....
        /*00b0*/ 	.word	0x0000c290


	//   ....[19]....
        /*00b4*/ 	.word	0x0000c400


	//   ....[20]....
        /*00b8*/ 	.word	0x0000c510


	//   ....[21]....
        /*00bc*/ 	.word	0x0000c650


	//   ....[22]....
        /*00c0*/ 	.word	0x0000c690


	//----- nvinfo : EIATTR_MAX_THREADS
	.align		4
.L_4385:
        /*00c4*/ 	.byte	0x04, 0x05
        /*00c6*/ 	.short	(.L_4387 - .L_4386)
.L_4386:
        /*00c8*/ 	.word	0x00000080
        /*00cc*/ 	.word	0x00000001
        /*00d0*/ 	.word	0x00000001


	//----- nvinfo : EIATTR_CRS_STACK_SIZE
	.align		4
.L_4387:
        /*00d4*/ 	.byte	0x04, 0x1e
        /*00d6*/ 	.short	(.L_4389 - .L_4388)
.L_4388:
        /*00d8*/ 	.word	0x00000000


	//----- nvinfo : EIATTR_CBANK_PARAM_SIZE
	.align		4
.L_4389:
        /*00dc*/ 	.byte	0x03, 0x19
        /*00de*/ 	.short	0x0230


	//----- nvinfo : EIATTR_PARAM_CBANK
	.align		4
        /*00e0*/ 	.byte	0x04, 0x0a
        /*00e2*/ 	.short	(.L_4391 - .L_4390)
	.align		4
.L_4390:
        /*00e4*/ 	.word	index@(.nv.constant0._ZN2at6native18elementwise_kernelILi128ELi4EZNS0_15gpu_kernel_implINS0_13BUnaryFunctorIlllZZZNS0_15binary_internal21div_trunc_kernel_cudaERNS_18TensorIteratorBaseEENKUlvE_clEvENKUlvE2_clEvEUlllE_EEEEvS6_RKT_EUliE_EEviT1_)
        /*00e8*/ 	.short	0x0380
        /*00ea*/ 	.short	0x0230


	//----- nvinfo : EIATTR_SW_WAR
	.align		4
.L_4391:
        /*00ec*/ 	.byte	0x04, 0x36
        /*00ee*/ 	.short	(.L_4393 - .L_4392)
.L_4392:
        /*00f0*/ 	.word	0x00000008
.L_4393:


//--------------------- .nv.info._ZN2at6native27unrolled_elementwise_kernelINS0_13BUnaryFunctorIlllZZZNS0_15binary_internal21div_trunc_kernel_cudaERNS_18TensorIteratorBaseEENKUlvE_clEvENKUlvE2_clEvEUlllE_EESt5arrayIPcLm2EELi4E23TrivialOffsetCalculatorILi1EjESE_NS0_6memory12LoadWithCastILi1EEENSF_13StoreWithCastILi1EEEEEviT_T0_T2_T3_T4_T5_ --------------------------
	.section	.nv.info._ZN2at6native27unrolled_elementwise_kernelINS0_13BUnaryFunctorIlllZZZNS0_15binary_internal21div_trunc_kernel_cudaERNS_18TensorIteratorBaseEENKUlvE_clEvENKUlvE2_clEvEUlllE_EESt5arrayIPcLm2EELi4E23TrivialOffsetCalculatorILi1EjESE_NS0_6memory12LoadWithCastILi1EEENSF_13StoreWithCastILi1EEEEEviT_T0_T2_T3_T4_T5_,"",@"SHT_CUDA_INFO"
	.sectionflags	@""
	.align	4


	//----- nvinfo : EIATTR_CUDA_API_VERSION
	.align		4
        /*0000*/ 	.byte	0x04, 0x37
        /*0002*/ 	.short	(.L_4395 - .L_4394)
.L_4394:
        /*0004*/ 	.word	0x00000082


	//----- nvinfo : EIATTR_KPARAM_INFO
	.align		4
.L_4395:
        /*0008*/ 	.byte	0x04, 0x17
        /*000a*/ 	.short	(.L_4397 - .L_4396)
.L_4396:
        /*000c*/ 	.word	0x00000000
        /*0010*/ 	.short	0x0006
        /*0012*/ 	.short	0x0034
        /*0014*/ 	.byte	0x00, 0xf0, 0x21, 0x00


	//----- nvinfo : EIATTR_KPARAM_INFO
	.align		4
.L_4397:
        /*0018*/ 	.byte	0x04, 0x17
        /*001a*/ 	.short	(.L_4399 - .L_4398)
.L_4398:
        /*001c*/ 	.word	0x00000000
        /*0020*/ 	.short	0x0005
        /*0022*/ 	.short	0x002c
        /*0024*/ 	.byte	0x00, 0xf0, 0x21, 0x00


	//----- nvinfo : EIATTR_KPARAM_INFO
	.align		4
.L_4399:
        /*0028*/ 	.byte	0x04, 0x17
        /*002a*/ 	.short	(.L_4401 - .L_4400)
.L_4400:
        /*002c*/ 	.word	0x00000000
        /*0030*/ 	.short	0x0004
        /*0032*/ 	.short	0x0029
        /*0034*/ 	.byte	0x00, 0xf0, 0x05, 0x00


	//----- nvinfo : EIATTR_KPARAM_INFO
	.align		4
.L_4401:
        /*0038*/ 	.byte	0x04, 0x17
        /*003a*/ 	.short	(.L_4403 - .L_4402)
.L_4402:
        /*003c*/ 	.word	0x00000000
        /*0040*/ 	.short	0x0003
        /*0042*/ 	.short	0x0028
        /*0044*/ 	.byte	0x00, 0xf0, 0x05, 0x00


	//----- nvinfo : EIATTR_KPARAM_INFO
	.align		4
.L_4403:
        /*0048*/ 	.byte	0x04, 0x17
        /*004a*/ 	.short	(.L_4405 - .L_4404)
.L_4404:
        /*004c*/ 	.word	0x00000000
        /*0050*/ 	.short	0x0002
        /*0052*/ 	.short	0x0018
        /*0054*/ 	.byte	0x00, 0xf0, 0x41, 0x00


	//----- nvinfo : EIATTR_KPARAM_INFO
	.align		4
.L_4405:
        /*0058*/ 	.byte	0x04, 0x17
        /*005a*/ 	.short	(.L_4407 - .L_4406)
.L_4406:
        /*005c*/ 	.word	0x00000000
        /*0060*/ 	.short	0x0001
        /*0062*/ 	.short	0x0008
        /*0064*/ 	.byte	0x00, 0xf0, 0x41, 0x00


	//----- nvinfo : EIATTR_KPARAM_INFO
	.align		4
.L_4407:
        /*0068*/ 	.byte	0x04, 0x17
        /*006a*/ 	.short	(.L_4409 - .L_4408)
.L_4408:
        /*006c*/ 	.word	0x00000000
        /*0070*/ 	.short	0x0000
        /*0072*/ 	.short	0x0000
        /*0074*/ 	.byte	0x00, 0xf0, 0x11, 0x00


	//----- nvinfo : EIATTR_SPARSE_MMA_MASK
	.align		4
.L_4409:
        /*0078*/ 	.byte	0x03, 0x50
        /*007a*/ 	.short	0x0000


	//----- nvinfo : EIATTR_MAXREG_COUNT
	.align		4
        /*007c*/ 	.byte	0x03, 0x1b
        /*007e*/ 	.short	0x00ff


	//----- nvinfo : EIATTR_EXTERNS
	.align		4
        /*0080*/ 	.byte	0x04, 0x0f
        /*0082*/ 	.short	(.L_4411 - .L_4410)


	//   ....[0]....
	.align		4
.L_4410:
        /*0084*/ 	.word	index@(__assertfail)


	//----- nvinfo : EIATTR_MERCURY_ISA_VERSION
	.align		4
.L_4411:
        /*0088*/ 	.byte	0x03, 0x5f
        /*008a*/ 	.short	0x0101


	//----- nvinfo : EIATTR_VRC_CTA_INIT_COUNT
	.align		4
        /*008c*/ 	.byte	0x02, 0x4a
	.zero		1
	.zero		1


	//----- nvinfo : EIATTR_SYSCALL_OFFSETS
	.align		4
        /*0090*/ 	.byte	0x04, 0x46
        /*0092*/ 	.short	(.L_4413 - .L_4412)


	//   ....[0]....
.L_4412:
        /*0094*/ 	.word	0x00000e20


	//   ....[1]....
        /*0098*/ 	.word	0x00001db0


	//   ....[2]....
        /*009c*/ 	.word	0x00002c90


	//   ....[3]....
        /*00a0*/ 	.word	0x00003b70


	//   ....[4]....
        /*00a4*/ 	.word	0x00005350


	//   ....[5]....
        /*00a8*/ 	.word	0x000060a0


	//   ....[6]....
        /*00ac*/ 	.word	0x00006f20


	//   ....[7]....
        /*00b0*/ 	.word	0x00007d80


	//----- nvinfo : EIATTR_EXIT_INSTR_OFFSETS
	.align		4
.L_4413:
        /*00b4*/ 	.byte	0x04, 0x1c
        /*00b6*/ 	.short	(.L_4415 - .L_4414)


	//   ....[0]....
.L_4414:
        /*00b8*/ 	.word	0x000071f0


	//   ....[1]....
        /*00bc*/ 	.word	0x00007320


	//   ....[2]....
        /*00c0*/ 	.word	0x00007340


	//   ....[3]....
        /*00c4*/ 	.word	0x000073c0


	//   ....[4]....
        /*00c8*/ 	.word	0x000073e0


	//   ....[5]....
        /*00cc*/ 	.word	0x00007400


	//   ....[6]....
        /*00d0*/ 	.word	0x00007490


	//   ....[7]....
        /*00d4*/ 	.word	0x000074d0


	//   ....[8]....
        /*00d8*/ 	.word	0x00007570


	//   ....[9]....
        /*00dc*/ 	.word	0x000075c0


	//   ....[10]....
        /*00e0*/ 	.word	0x000075f0


	//   ....[11]....
        /*00e4*/ 	.word	0x000076b0


	//   ....[12]....
        /*00e8*/ 	.word	0x00007820


	//   ....[13]....
        /*00ec*/ 	.word	0x00007990


	//   ....[14]....
        /*00f0*/ 	.word	0x00007af0


	//   ....[15]....
        /*00f4*/ 	.word	0x00007b10


	//   ....[16]....
        /*00f8*/ 	.word	0x00007b30


	//   ....[17]....
        /*00fc*/ 	.word	0x00007be0


	//   ....[18]....
        /*0100*/ 	.word	0x00007c20


	//   ....[19]....
        /*0104*/ 	.word	0x00007d90


	//   ....[20]....
        /*0108*/ 	.word	0x00007ea0


	//   ....[21]....
        /*010c*/ 	.word	0x00007fe0


	//   ....[22]....
        /*0110*/ 	.word	0x00008020


	//----- nvinfo : EIATTR_MAX_THREADS
	.align		4
.L_4415:
        /*0114*/ 	.byte	0x04, 0x05
        /*0116*/ 	.short	(.L_4417 - .L_4416)
.L_4416:
        /*0118*/ 	.word	0x00000080
        /*011c*/ 	.word	0x00000001
        /*0120*/ 	.word	0x00000001


	//----- nvinfo : EIATTR_CRS_STACK_SIZE
	.align		4
.L_4417:
        /*0124*/ 	.byte	0x04, 0x1e
        /*0126*/ 	.short	(.L_4419 - .L_4418)
.L_4418:
        /*0128*/ 	.word	0x00000000


	//----- nvinfo : EIATTR_CBANK_PARAM_SIZE
	.align		4
.L_4419:
        /*012c*/ 	.byte	0x03, 0x19
        /*012e*/ 	.short	0x003c


	//----- nvinfo : EIATTR_PARAM_CBANK
	.align		4
        /*0130*/ 	.byte	0x04, 0x0a
        /*0132*/ 	.short	(.L_4421 - .L_4420)
	.align		4
.L_4420:
        /*0134*/ 	.word	index@(.nv.constant0._ZN2at6native27unrolled_elementwise_kernelINS0_13BUnaryFunctorIlllZZZNS0_15binary_internal21div_trunc_kernel_cudaERNS_18TensorIteratorBaseEENKUlvE_clEvENKUlvE2_clEvEUlllE_EESt5arrayIPcLm2EELi4E23TrivialOffsetCalculatorILi1EjESE_NS0_6memory12LoadWithCastILi1EEENSF_13StoreWithCastILi1EEEEEviT_T0_T2_T3_T4_T5_)
        /*0138*/ 	.short	0x0380
        /*013a*/ 	.short	0x003c


	//----- nvinfo : EIATTR_SW_WAR
	.align		4
.L_4421:
        /*013c*/ 	.byte	0x04, 0x36
        /*013e*/ 	.short	(.L_4423 - .L_4422)
.L_4422:
        /*0140*/ 	.word	0x00000008
.L_4423:


//--------------------- .nv.info._ZN2at6native18elementwise_kernelILi128ELi2EZNS0_22gpu_kernel_impl_nocastINS0_13BUnaryFunctorIlllZZZNS0_15binary_internal21div_trunc_kernel_cudaERNS_18TensorIteratorBaseEENKUlvE_clEvENKUlvE2_clEvEUlllE_EEEEvS6_RKT_EUliE_EEviT1_ --------------------------
	.section	.nv.info._ZN2at6native18elementwise_kernelILi128ELi2EZNS0_22gpu_kernel_impl_nocastINS0_13BUnaryFunctorIlllZZZNS0_15binary_internal21div_trunc_kernel_cudaERNS_18TensorIteratorBaseEENKUlvE_clEvENKUlvE2_clEvEUlllE_EEEEvS6_RKT_EUliE_EEviT1_,"",@"SHT_CUDA_INFO"
	.sectionflags	@""
	.align	4


	//----- nvinfo : EIATTR_CUDA_API_VERSION
	.align		4
        /*0000*/ 	.byte	0x04, 0x37
        /*0002*/ 	.short	(.L_4425 - .L_4424)
.L_4424:
        /*0004*/ 	.word	0x00000082


	//----- nvinfo : EIATTR_KPARAM_INFO
	.align		4
.L_4425:
        /*0008*/ 	.byte	0x04, 0x17
        /*000a*/ 	.short	(.L_4427 - .L_4426)
.L_4426:
        /*000c*/ 	.word	0x00000000
        /*0010*/ 	.short	0x0001
        /*0012*/ 	.short	0x0008
        /*0014*/ 	.byte	0x00, 0xf0, 0x81, 0x08


	//----- nvinfo : EIATTR_KPARAM_INFO
	.align		4
.L_4427:
        /*0018*/ 	.byte	0x04, 0x17
        /*001a*/ 	.short	(.L_4429 - .L_4428)
.L_4428:
        /*001c*/ 	.word	0x00000000
        /*0020*/ 	.short	0x0000
        /*0022*/ 	.short	0x0000
        /*0024*/ 	.byte	0x00, 0xf0, 0x11, 0x00


	//----- nvinfo : EIATTR_SPARSE_MMA_MASK
	.align		4
.L_4429:
        /*0028*/ 	.byte	0x03, 0x50
        /*002a*/ 	.short	0x0000


	//----- nvinfo : EIATTR_MAXREG_COUNT
	.align		4
        /*002c*/ 	.byte	0x03, 0x1b
        /*002e*/ 	.short	0x0080


	//----- nvinfo : EIATTR_MERCURY_ISA_VERSION
	.align		4
        /*0030*/ 	.byte	0x03, 0x5f
        /*0032*/ 	.short	0x0101


	//----- nvinfo : EIATTR_VRC_CTA_INIT_COUNT
	.align		4
        /*0034*/ 	.byte	0x02, 0x4a
	.zero		1
	.zero		1


	//----- nvinfo : EIATTR_EXIT_INSTR_OFFSETS
	.align		4
        /*0038*/ 	.byte	0x04, 0x1c
        /*003a*/ 	.short	(.L_4431 - .L_4430)


	//   ....[0]....
.L_4430:
        /*003c*/ 	.word	0x00000330


	//   ....[1]....
        /*0040*/ 	.word	0x00000500


	//   ....[2]....
        /*0044*/ 	.word	0x00000570


	//   ....[3]....
        /*0048*/ 	.word	0x00001b50


	//   ....[4]....
        /*004c*/ 	.word	0x00003060


	//----- nvinfo : EIATTR_MAX_THREADS
	.align		4
.L_4431:
        /*0050*/ 	.byte	0x04, 0x05
        /*0052*/ 	.short	(.L_4433 - .L_4432)
.L_4432:
        /*0054*/ 	.word	0x00000080
        /*0058*/ 	.word	0x00000001
        /*005c*/ 	.word	0x00000001


	//----- nvinfo : EIATTR_CRS_STACK_SIZE
	.align		4
.L_4433:
        /*0060*/ 	.byte	0x04, 0x1e
        /*0062*/ 	.short	(.L_4435 - .L_4434)
.L_4434:
        /*0064*/ 	.word	0x00000000


	//----- nvinfo : EIATTR_CBANK_PARAM_SIZE
	.align		4
.L_4435:
        /*0068*/ 	.byte	0x03, 0x19
        /*006a*/ 	.short	0x0228


	//----- nvinfo : EIATTR_PARAM_CBANK
	.align		4
        /*006c*/ 	.byte	0x04, 0x0a
        /*006e*/ 	.short	(.L_4437 - .L_4436)
	.align		4
.L_4436:
        /*0070*/ 	.word	index@(.nv.constant0._ZN2at6native18elementwise_kernelILi128ELi2EZNS0_22gpu_kernel_impl_nocastINS0_13BUnaryFunctorIlllZZZNS0_15binary_internal21div_trunc_kernel_cudaERNS_18TensorIteratorBaseEENKUlvE_clEvENKUlvE2_clEvEUlllE_EEEEvS6_RKT_EUliE_EEviT1_)
        /*0074*/ 	.short	0x0380
        /*0076*/ 	.short	0x0228


	//----- nvinfo : EIATTR_SW_WAR
	.align		4
.L_4437:
        /*0078*/ 	.byte	0x04, 0x36
        /*007a*/ 	.short	(.L_4439 - .L_4438)
.L_4438:
        /*007c*/ 	.word	0x00000008
.L_4439:


//--------------------- .nv.info._ZN2at6native27unrolled_elementwise_kernelINS0_13BUnaryFunctorIlllZZZNS0_15binary_internal21div_trunc_kernel_cudaERNS_18TensorIteratorBaseEENKUlvE_clEvENKUlvE2_clEvEUlllE_EESt5arrayIPcLm2EELi4E23TrivialOffsetCalculatorILi1EjESE_NS0_6memory15LoadWithoutCastENSF_16StoreWithoutCastEEEviT_T0_T2_T3_T4_T5_ --------------------------
	.section	.nv.info._ZN2at6native27unrolled_elementwise_kernelINS0_13BUnaryFunctorIlllZZZNS0_15binary_internal21div_trunc_kernel_cudaERNS_18TensorIteratorBaseEENKUlvE_clEvENKUlvE2_clEvEUlllE_EESt5arrayIPcLm2EELi4E23TrivialOffsetCalculatorILi1EjESE_NS0_6memory15LoadWithoutCastENSF_16StoreWithoutCastEEEviT_T0_T2_T3_T4_T5_,"",@"SHT_CUDA_INFO"
	.sectionflags	@""
	.align	4


	//----- nvinfo : EIATTR_CUDA_API_VERSION
	.align		4
        /*0000*/ 	.byte	0x04, 0x37
        /*0002*/ 	.short	(.L_4441 - .L_4440)
.L_4440:
        /*0004*/ 	.word	0x00000082


	//----- nvinfo : EIATTR_KPARAM_INFO
	.align		4
.L_4441:
        /*0008*/ 	.byte	0x04, 0x17
        /*000a*/ 	.short	(.L_4443 - .L_4442)
.L_4442:
        /*000c*/ 	.word	0x00000000
        /*0010*/ 	.short	0x0006
        /*0012*/ 	.short	0x002b
        /*0014*/ 	.byte	0x00, 0xf0, 0x05, 0x00


	//----- nvinfo : EIATTR_KPARAM_INFO
	.align		4
.L_4443:
        /*0018*/ 	.byte	0x04, 0x17
        /*001a*/ 	.short	(.L_4445 - .L_4444)
.L_4444:
        /*001c*/ 	.word	0x00000000
        /*0020*/ 	.short	0x0005
        /*0022*/ 	.short	0x002a
        /*0024*/ 	.byte	0x00, 0xf0, 0x05, 0x00


	//----- nvinfo : EIATTR_KPARAM_INFO
	.align		4
.L_4445:
        /*0028*/ 	.byte	0x04, 0x17
        /*002a*/ 	.short	(.L_4447 - .L_4446)
.L_4446:
        /*002c*/ 	.word	0x00000000
        /*0030*/ 	.short	0x0004
        /*0032*/ 	.short	0x0029
        /*0034*/ 	.byte	0x00, 0xf0, 0x05, 0x00


	//----- nvinfo : EIATTR_KPARAM_INFO
	.align		4
.L_4447:
        /*0038*/ 	.byte	0x04, 0x17
        /*003a*/ 	.short	(.L_4449 - .L_4448)
.L_4448:
        /*003c*/ 	.word	0x00000000
        /*0040*/ 	.short	0x0003
        /*0042*/ 	.short	0x0028
        /*0044*/ 	.byte	0x00, 0xf0, 0x05, 0x00


	//----- nvinfo : EIATTR_KPARAM_INFO
	.align		4
.L_4449:
        /*0048*/ 	.byte	0x04, 0x17
        /*004a*/ 	.short	(.L_4451 - .L_4450)
.L_4450:
        /*004c*/ 	.word	0x00000000
        /*0050*/ 	.short	0x0002
        /*0052*/ 	.short	0x0018
        /*0054*/ 	.byte	0x00, 0xf0, 0x41, 0x00


	//----- nvinfo : EIATTR_KPARAM_INFO
	.align		4
.L_4451:
        /*0058*/ 	.byte	0x04, 0x17
        /*005a*/ 	.short	(.L_4453 - .L_4452)
.L_4452:
        /*005c*/ 	.word	0x00000000
        /*0060*/ 	.short	0x0001
        /*0062*/ 	.short	0x0008
        /*0064*/ 	.byte	0x00, 0xf0, 0x41, 0x00


	//----- nvinfo : EIATTR_KPARAM_INFO
	.align		4
.L_4453:
        /*0068*/ 	.byte	0x04, 0x17
        /*006a*/ 	.short	(.L_4455 - .L_4454)
.L_4454:
        /*006c*/ 	.word	0x00000000
        /*0070*/ 	.short	0x0000
        /*0072*/ 	.short	0x0000
        /*0074*/ 	.byte	0x00, 0xf0, 0x11, 0x00


	//----- nvinfo : EIATTR_SPARSE_MMA_MASK
	.align		4
.L_4455:
        /*0078*/ 	.byte	0x03, 0x50
        /*007a*/ 	.short	0x0000


	//----- nvinfo : EIATTR_MAXREG_COUNT
	.align		4
        /*007c*/ 	.byte	0x03, 0x1b
        /*007e*/ 	.short	0x00ff


	//----- nvinfo : EIATTR_MERCURY_ISA_VERSION
	.align		4
        /*0080*/ 	.byte	0x03, 0x5f
        /*0082*/ 	.short	0x0101


	//----- nvinfo : EIATTR_VRC_CTA_INIT_COUNT
	.align		4
        /*0084*/ 	.byte	0x02, 0x4a
	.zero		1
	.zero		1


	//----- nvinfo : EIATTR_EXIT_INSTR_OFFSETS
	.align		4
        /*0088*/ 	.byte	0x04, 0x1c
        /*008a*/ 	.short	(.L_4457 - .L_4456)


	//   ....[0]....
.L_4456:
        /*008c*/ 	.word	0x00000ce0


	//   ....[1]....
        /*0090*/ 	.word	0x00000d30


	//----- nvinfo : EIATTR_MAX_THREADS
	.align		4
.L_4457:
        /*0094*/ 	.byte	0x04, 0x05
        /*0096*/ 	.short	(.L_4459 - .L_4458)
.L_4458:
        /*0098*/ 	.word	0x00000080
        /*009c*/ 	.word	0x00000001
        /*00a0*/ 	.word	0x00000001


	//----- nvinfo : EIATTR_CRS_STACK_SIZE
	.align		4
.L_4459:
        /*00a4*/ 	.byte	0x04, 0x1e
        /*00a6*/ 	.short	(.L_4461 - .L_4460)
.L_4460:
        /*00a8*/ 	.word	0x00000000


	//----- nvinfo : EIATTR_CBANK_PARAM_SIZE
	.align		4
.L_4461:
        /*00ac*/ 	.byte	0x03, 0x19
        /*00ae*/ 	.short	0x002c


	//----- nvinfo : EIATTR_PARAM_CBANK
	.align		4
        /*00b0*/ 	.byte	0x04, 0x0a
        /*00b2*/ 	.short	(.L_4463 - .L_4462)
	.align		4
.L_4462:
        /*00b4*/ 	.word	index@(.nv.constant0._ZN2at6native27unrolled_elementwise_kernelINS0_13BUnaryFunctorIlllZZZNS0_15binary_internal21div_trunc_kernel_cudaERNS_18TensorIteratorBaseEENKUlvE_clEvENKUlvE2_clEvEUlllE_EESt5arrayIPcLm2EELi4E23TrivialOffsetCalculatorILi1EjESE_NS0_6memory15LoadWithoutCastENSF_16StoreWithoutCastEEEviT_T0_T2_T3_T4_T5_)
        /*00b8*/ 	.short	0x0380
        /*00ba*/ 	.short	0x002c


	//----- nvinfo : EIATTR_SW_WAR
	.align		4
.L_4463:
        /*00bc*/ 	.byte	0x04, 0x36
        /*00be*/ 	.short	(.L_4465 - .L_4464)
.L_4464:
        /*00c0*/ 	.word	0x00000008
.L_4465:


//--------------------- .nv.info._ZN2at6native29vectorized_elementwise_kernelILi2ENS0_13BUnaryFunctorIlllZZZNS0_15binary_internal21div_trunc_kernel_cudaERNS_18TensorIteratorBaseEENKUlvE_clEvENKUlvE2_clEvEUlllE_EESt5arrayIPcLm2EEEEviT0_T1_ --------------------------
	.section	.nv.info._ZN2at6native29vectorized_elementwise_kernelILi2ENS0_13BUnaryFunctorIlllZZZNS0_15binary_internal21div_trunc_kernel_cudaERNS_18TensorIteratorBaseEENKUlvE_clEvENKUlvE2_clEvEUlllE_EESt5arrayIPcLm2EEEEviT0_T1_,"",@"SHT_CUDA_INFO"
	.sectionflags	@""
	.align	4


	//----- nvinfo : EIATTR_CUDA_API_VERSION
	.align		4
        /*0000*/ 	.byte	0x04, 0x37
        /*0002*/ 	.short	(.L_4467 - .L_4466)
.L_4466:
        /*0004*/ 	.word	0x00000082


	//----- nvinfo : EIATTR_KPARAM_INFO
	.align		4
.L_4467:
        /*0008*/ 	.byte	0x04, 0x17
        /*000a*/ 	.short	(.L_4469 - .L_4468)
.L_4468:
        /*000c*/ 	.word	0x00000000
        /*0010*/ 	.short	0x0002
        /*0012*/ 	.short	0x0018
        /*0014*/ 	.byte	0x00, 0xf0, 0x41, 0x00


	//----- nvinfo : EIATTR_KPARAM_INFO
	.align		4
.L_4469:
        /*0018*/ 	.byte	0x04, 0x17
        /*001a*/ 	.short	(.L_4471 - .L_4470)
.L_4470:
        /*001c*/ 	.word	0x00000000
        /*0020*/ 	.short	0x0001
        /*0022*/ 	.short	0x0008
        /*0024*/ 	.byte	0x00, 0xf0, 0x41, 0x00


	//----- nvinfo : EIATTR_KPARAM_INFO
	.align		4
.L_4471:
        /*0028*/ 	.byte	0x04, 0x17
        /*002a*/ 	.short	(.L_4473 - .L_4472)
.L_4472:
        /*002c*/ 	.word	0x00000000
        /*0030*/ 	.short	0x0000
        /*0032*/ 	.short	0x0000
        /*0034*/ 	.byte	0x00, 0xf0, 0x11, 0x00


	//----- nvinfo : EIATTR_SPARSE_MMA_MASK
	.align		4
.L_4473:
        /*0038*/ 	.byte	0x03, 0x50
        /*003a*/ 	.short	0x0000


	//----- nvinfo : EIATTR_MAXREG_COUNT
	.align		4
        /*003c*/ 	.byte	0x03, 0x1b
        /*003e*/ 	.short	0x00ff


	//----- nvinfo : EIATTR_MERCURY_ISA_VERSION
	.align		4
        /*0040*/ 	.byte	0x03, 0x5f
        /*0042*/ 	.short	0x0101


	//----- nvinfo : EIATTR_VRC_CTA_INIT_COUNT
	.align		4
        /*0044*/ 	.byte	0x02, 0x4a
	.zero		1
	.zero		1


	//----- nvinfo : EIATTR_EXIT_INSTR_OFFSETS
	.align		4
        /*0048*/ 	.byte	0x04, 0x1c
        /*004a*/ 	.short	(.L_4475 - .L_4474)


	//   ....[0]....
.L_4474:
        /*004c*/ 	.word	0x000019a0


	//   ....[1]....
        /*0050*/ 	.word	0x000019f0


	//   ....[2]....
        /*0054*/ 	.word	0x00002bf0


	//----- nvinfo : EIATTR_MAX_THREADS
	.align		4
.L_4475:
        /*0058*/ 	.byte	0x04, 0x05
        /*005a*/ 	.short	(.L_4477 - .L_4476)
.L_4476:
        /*005c*/ 	.word	0x00000080
        /*0060*/ 	.word	0x00000001
        /*0064*/ 	.word	0x00000001


	//----- nvinfo : EIATTR_CRS_STACK_SIZE
	.align		4
.L_4477:
        /*0068*/ 	.byte	0x04, 0x1e
        /*006a*/ 	.short	(.L_4479 - .L_4478)
.L_4478:
        /*006c*/ 	.word	0x00000000


	//----- nvinfo : EIATTR_CBANK_PARAM_SIZE
	.align		4
.L_4479:
        /*0070*/ 	.byte	0x03, 0x19
        /*0072*/ 	.short	0x0028


	//----- nvinfo : EIATTR_PARAM_CBANK
	.align		4
        /*0074*/ 	.byte	0x04, 0x0a
        /*0076*/ 	.short	(.L_4481 - .L_4480)
	.align		4
.L_4480:
        /*0078*/ 	.word	index@(.nv.constant0._ZN2at6native29vectorized_elementwise_kernelILi2ENS0_13BUnaryFunctorIlllZZZNS0_15binary_internal21div_trunc_kernel_cudaERNS_18TensorIteratorBaseEENKUlvE_clEvENKUlvE2_clEvEUlllE_EESt5arrayIPcLm2EEEEviT0_T1_)
        /*007c*/ 	.short	0x0380
        /*007e*/ 	.short	0x0028


	//----- nvinfo : EIATTR_SW_WAR
	.align		4
.L_4481:
        /*0080*/ 	.byte	0x04, 0x36
        /*0082*/ 	.short	(.L_4483 - .L_4482)
.L_4482:
        /*0084*/ 	.word	0x00000008
.L_4483:


//--------------------- .nv.info._ZN2at6native29vectorized_elementwise_kernelILi4ENS0_13BUnaryFunctorIlllZZZNS0_15binary_internal21div_trunc_kernel_cudaERNS_18TensorIteratorBaseEENKUlvE_clEvENKUlvE2_clEvEUlllE_EESt5arrayIPcLm2EEEEviT0_T1_ --------------------------
	.section	.nv.info._ZN2at6native29vectorized_elementwise_kernelILi4ENS0_13BUnaryFunctorIlllZZZNS0_15binary_internal21div_trunc_kernel_cudaERNS_18TensorIteratorBaseEENKUlvE_clEvENKUlvE2_clEvEUlllE_EESt5arrayIPcLm2EEEEviT0_T1_,"",@"SHT_CUDA_INFO"
	.sectionflags	@""
	.align	4


	//----- nvinfo : EIATTR_CUDA_API_VERSION
	.align		4
        /*0000*/ 	.byte	0x04, 0x37
        /*0002*/ 	.short	(.L_4485 - .L_4484)
.L_4484:
        /*0004*/ 	.word	0x00000082


	//----- nvinfo : EIATTR_KPARAM_INFO
	.align		4
.L_4485:
        /*0008*/ 	.byte	0x04, 0x17
        /*000a*/ 	.short	(.L_4487 - .L_4486)
.L_4486:
        /*000c*/ 	.word	0x00000000
        /*0010*/ 	.short	0x0002
        /*0012*/ 	.short	0x0018
        /*0014*/ 	.byte	0x00, 0xf0, 0x41, 0x00


	//----- nvinfo : EIATTR_KPARAM_INFO
	.align		4
.L_4487:
        /*0018*/ 	.byte	0x04, 0x17
        /*001a*/ 	.short	(.L_4489 - .L_4488)
.L_4488:
        /*001c*/ 	.word	0x00000000
        /*0020*/ 	.short	0x0001
        /*0022*/ 	.short	0x0008
        /*0024*/ 	.byte	0x00, 0xf0, 0x41, 0x00


	//----- nvinfo : EIATTR_KPARAM_INFO
	.align		4
.L_4489:
        /*0028*/ 	.byte	0x04, 0x17
        /*002a*/ 	.short	(.L_4491 - .L_4490)
.L_4490:
        /*002c*/ 	.word	0x00000000
        /*0030*/ 	.short	0x0000
        /*0032*/ 	.short	0x0000
        /*0034*/ 	.byte	0x00, 0xf0, 0x11, 0x00


	//----- nvinfo : EIATTR_SPARSE_MMA_MASK
	.align		4
.L_4491:
        /*0038*/ 	.byte	0x03, 0x50
        /*003a*/ 	.short	0x0000


	//----- nvinfo : EIATTR_MAXREG_COUNT
	.align		4
        /*003c*/ 	.byte	0x03, 0x1b
        /*003e*/ 	.short	0x00ff


	//----- nvinfo : EIATTR_MERCURY_ISA_VERSION
	.align		4
        /*0040*/ 	.byte	0x03, 0x5f
        /*0042*/ 	.short	0x0101


	//----- nvinfo : EIATTR_VRC_CTA_INIT_COUNT
	.align		4
        /*0044*/ 	.byte	0x02, 0x4a
	.zero		1
	.zero		1


	//----- nvinfo : EIATTR_EXIT_INSTR_OFFSETS
	.align		4
        /*0048*/ 	.byte	0x04, 0x1c
        /*004a*/ 	.short	(.L_4493 - .L_4492)


	//   ....[0]....
.L_4492:
        /*004c*/ 	.word	0x000019a0


	//   ....[1]....
        /*0050*/ 	.word	0x000019f0


	//   ....[2]....
        /*0054*/ 	.word	0x00002bb0


	//----- nvinfo : EIATTR_MAX_THREADS
	.align		4
.L_4493:
        /*0058*/ 	.byte	0x04, 0x05
        /*005a*/ 	.short	(.L_4495 - .L_4494)
.L_4494:
        /*005c*/ 	.word	0x00000080
        /*0060*/ 	.word	0x00000001
        /*0064*/ 	.word	0x00000001


	//----- nvinfo : EIATTR_CRS_STACK_SIZE
	.align		4
.L_4495:
        /*0068*/ 	.byte	0x04, 0x1e
        /*006a*/ 	.short	(.L_4497 - .L_4496)
.L_4496:
        /*006c*/ 	.word	0x00000000


	//----- nvinfo : EIATTR_CBANK_PARAM_SIZE
	.align		4
.L_4497:
        /*0070*/ 	.byte	0x03, 0x19
        /*0072*/ 	.short	0x0028


	//----- nvinfo : EIATTR_PARAM_CBANK
	.align		4
        /*0074*/ 	.byte	0x04, 0x0a
        /*0076*/ 	.short	(.L_4499 - .L_4498)
	.align		4
.L_4498:
        /*0078*/ 	.word	index@(.nv.constant0._ZN2at6native29vectorized_elementwise_kernelILi4ENS0_13BUnaryFunctorIlllZZZNS0_15binary_internal21div_trunc_kernel_cudaERNS_18TensorIteratorBaseEENKUlvE_clEvENKUlvE2_clEvEUlllE_EESt5arrayIPcLm2EEEEviT0_T1_)
        /*007c*/ 	.short	0x0380
        /*007e*/ 	.short	0x0028


	//----- nvinfo : EIATTR_SW_WAR
	.align		4
.L_4499:
        /*0080*/ 	.byte	0x04, 0x36
        /*0082*/ 	.short	(.L_4501 - .L_4500)
.L_4500:
        /*0084*/ 	.word	0x00000008
.L_4501:


//--------------------- .nv.info._ZN2at6native29vectorized_elementwise_kernelILi8ENS0_13BUnaryFunctorIlllZZZNS0_15binary_internal21div_trunc_kernel_cudaERNS_18TensorIteratorBaseEENKUlvE_clEvENKUlvE2_clEvEUlllE_EESt5arrayIPcLm2EEEEviT0_T1_ --------------------------
	.section	.nv.info._ZN2at6native29vectorized_elementwise_kernelILi8ENS0_13BUnaryFunctorIlllZZZNS0_15binary_internal21div_trunc_kernel_cudaERNS_18TensorIteratorBaseEENKUlvE_clEvENKUlvE2_clEvEUlllE_EESt5arrayIPcLm2EEEEviT0_T1_,"",@"SHT_CUDA_INFO"
	.sectionflags	@""
	.align	4


	//----- nvinfo : EIATTR_CUDA_API_VERSION
	.align		4
        /*0000*/ 	.byte	0x04, 0x37
        /*0002*/ 	.short	(.L_4503 - .L_4502)
.L_4502:
        /*0004*/ 	.word	0x00000082


	//----- nvinfo : EIATTR_KPARAM_INFO
	.align		4
.L_4503:
        /*0008*/ 	.byte	0x04, 0x17
        /*000a*/ 	.short	(.L_4505 - .L_4504)
.L_4504:
        /*000c*/ 	.word	0x00000000
        /*0010*/ 	.short	0x0002
        /*0012*/ 	.short	0x0018
        /*0014*/ 	.byte	0x00, 0xf0, 0x41, 0x00


	//----- nvinfo : EIATTR_KPARAM_INFO
	.align		4
.L_4505:
        /*0018*/ 	.byte	0x04, 0x17
        /*001a*/ 	.short	(.L_4507 - .L_4506)
.L_4506:
        /*001c*/ 	.word	0x00000000
        /*0020*/ 	.short	0x0001
        /*0022*/ 	.short	0x0008
        /*0024*/ 	.byte	0x00, 0xf0, 0x41, 0x00


	//----- nvinfo : EIATTR_KPARAM_INFO
	.align		4
.L_4507:
        /*0028*/ 	.byte	0x04, 0x17
        /*002a*/ 	.short	(.L_4509 - .L_4508)
.L_4508:
        /*002c*/ 	.word	0x00000000
        /*0030*/ 	.short	0x0000
        /*0032*/ 	.short	0x0000
        /*0034*/ 	.byte	0x00, 0xf0, 0x11, 0x00


	//----- nvinfo : EIATTR_SPARSE_MMA_MASK
	.align		4
.L_4509:
        /*0038*/ 	.byte	0x03, 0x50
        /*003a*/ 	.short	0x0000


	//----- nvinfo : EIATTR_MAXREG_COUNT
	.align		4
        /*003c*/ 	.byte	0x03, 0x1b
        /*003e*/ 	.short	0x00ff


	//----- nvinfo : EIATTR_MERCURY_ISA_VERSION
	.align		4
        /*0040*/ 	.byte	0x03, 0x5f
        /*0042*/ 	.short	0x0101


	//----- nvinfo : EIATTR_VRC_CTA_INIT_COUNT
	.align		4
        /*0044*/ 	.byte	0x02, 0x4a
	.zero		1
	.zero		1


	//----- nvinfo : EIATTR_EXIT_INSTR_OFFSETS
	.align		4
        /*0048*/ 	.byte	0x04, 0x1c
        /*004a*/ 	.short	(.L_4511 - .L_4510)


	//   ....[0]....
.L_4510:
        /*004c*/ 	.word	0x00000010


	//----- nvinfo : EIATTR_MAX_THREADS
	.align		4
.L_4511:
        /*0050*/ 	.byte	0x04, 0x05
        /*0052*/ 	.short	(.L_4513 - .L_4512)
.L_4512:
        /*0054*/ 	.word	0x00000080
        /*0058*/ 	.word	0x00000001
        /*005c*/ 	.word	0x00000001


	//----- nvinfo : EIATTR_CBANK_PARAM_SIZE
	.align		4
.L_4513:
        /*0060*/ 	.byte	0x03, 0x19
        /*0062*/ 	.short	0x0028


	//----- nvinfo : EIATTR_PARAM_CBANK
	.align		4
        /*0064*/ 	.byte	0x04, 0x0a
        /*0066*/ 	.short	(.L_4515 - .L_4514)
	.align		4
.L_4514:
        /*0068*/ 	.word	index@(.nv.constant0._ZN2at6native29vectorized_elementwise_kernelILi8ENS0_13BUnaryFunctorIlllZZZNS0_15binary_internal21div_trunc_kernel_cudaERNS_18TensorIteratorBaseEENKUlvE_clEvENKUlvE2_clEvEUlllE_EESt5arrayIPcLm2EEEEviT0_T1_)
        /*006c*/ 	.short	0x0380
        /*006e*/ 	.short	0x0028


	//----- nvinfo : EIATTR_SW_WAR
	.align		4
.L_4515:
        /*0070*/ 	.byte	0x04, 0x36
        /*0072*/ 	.short	(.L_4517 - .L_4516)
.L_4516:
        /*0074*/ 	.word	0x00000008
.L_4517:


//--------------------- .nv.info._ZN2at6native18elementwise_kernelILi128ELi4EZNS0_15gpu_kernel_implINS0_13AUnaryFunctorIlllZZZNS0_15binary_internal21div_trunc_kernel_cudaERNS_18TensorIteratorBaseEENKUlvE_clEvENKUlvE2_clEvEUlllE_EEEEvS6_RKT_EUliE_EEviT1_ --------------------------
	.section	.nv.info._ZN2at6native18elementwise_kernelILi128ELi4EZNS0_15gpu_kernel_implINS0_13AUnaryFunctorIlllZZZNS0_15binary_internal21div_trunc_kernel_cudaERNS_18TensorIteratorBaseEENKUlvE_clEvENKUlvE2_clEvEUlllE_EEEEvS6_RKT_EUliE_EEviT1_,"",@"SHT_CUDA_INFO"
	.sectionflags	@""
	.align	4


	//----- nvinfo : EIATTR_CUDA_API_VERSION
	.align		4
        /*0000*/ 	.byte	0x04, 0x37
        /*0002*/ 	.short	(.L_4519 - .L_4518)
.L_4518:
        /*0004*/ 	.word	0x00000082


	//----- nvinfo : EIATTR_KPARAM_INFO
	.align		4
.L_4519:
        /*0008*/ 	.byte	0x04, 0x17
        /*000a*/ 	.short	(.L_4521 - .L_4520)
.L_4520:
        /*000c*/ 	.word	0x00000000
        /*0010*/ 	.short	0x0001
        /*0012*/ 	.short	0x0008
        /*0014*/ 	.byte	0x00, 0xf0, 0xa1, 0x08


	//----- nvinfo : EIATTR_KPARAM_INFO
	.align		4
.L_4521:
        /*0018*/ 	.byte	0x04, 0x17
        /*001a*/ 	.short	(.L_4523 - .L_4522)
.L_4522:
        /*001c*/ 	.word	0x00000000
        /*0020*/ 	.short	0x0000
        /*0022*/ 	.short	0x0000
        /*0024*/ 	.byte	0x00, 0xf0, 0x11, 0x00


	//----- nvinfo : EIATTR_SPARSE_MMA_MASK
	.align		4
.L_4523:
        /*0028*/ 	.byte	0x03, 0x50
        /*002a*/ 	.short	0x0000


	//----- nvinfo : EIATTR_MAXREG_COUNT
	.align		4
        /*002c*/ 	.byte	0x03, 0x1b
        /*002e*/ 	.short	0x0080


	//----- nvinfo : EIATTR_EXTERNS
	.align		4
        /*0030*/ 	.byte	0x04, 0x0f
        /*0032*/ 	.short	(.L_4525 - .L_4524)


	//   ....[0]....
	.align		4
.L_4524:
        /*0034*/ 	.word	index@(__assertfail)


	//----- nvinfo : EIATTR_MERCURY_ISA_VERSION
	.align		4
.L_4525:
        /*0038*/ 	.byte	0x03, 0x5f
        /*003a*/ 	.short	0x0101


	//----- nvinfo : EIATTR_VRC_CTA_INIT_COUNT
	.align		4
        /*003c*/ 	.byte	0x02, 0x4a
	.zero		1
	.zero		1


	//----- nvinfo : EIATTR_SYSCALL_OFFSETS
	.align		4
        /*0040*/ 	.byte	0x04, 0x46
        /*0042*/ 	.short	(.L_4527 - .L_4526)


	//   ....[0]....
.L_4526:
        /*0044*/ 	.word	0x000020f0


	//   ....[1]....
        /*0048*/ 	.word	0x000030d0


	//   ....[2]....
        /*004c*/ 	.word	0x00006160


	//   ....[3]....
        /*0050*/ 	.word	0x00009330


	//   ....[4]....
        /*0054*/ 	.word	0x0000c4f0


	//----- nvinfo : EIATTR_EXIT_INSTR_OFFSETS
	.align		4
.L_4527:
        /*0058*/ 	.byte	0x04, 0x1c
        /*005a*/ 	.short	(.L_4529 - .L_4528)


	//   ....[0]....
.L_4528:
        /*005c*/ 	.word	0x00009600


	//   ....[1]....
        /*0060*/ 	.word	0x0000ba80


	//   ....[2]....
        /*0064*/ 	.word	0x0000baa0


	//   ....[3]....
        /*0068*/ 	.word	0x0000bb20


	//   ....[4]....
        /*006c*/ 	.word	0x0000bb40


	//   ....[5]....
        /*0070*/ 	.word	0x0000bb60


	//   ....[6]....
        /*0074*/ 	.word	0x0000bbf0


	//   ....[7]....
        /*0078*/ 	.word	0x0000bc30


	//   ....[8]....
        /*007c*/ 	.word	0x0000bcd0


	//   ....[9]....
        /*0080*/ 	.word	0x0000bd20


	//   ....[10]....
        /*0084*/ 	.word	0x0000bd50


	//   ....[11]....
        /*0088*/ 	.word	0x0000be10


	//   ....[12]....
        /*008c*/ 	.word	0x0000bf80


	//   ....[13]....
        /*0090*/ 	.word	0x0000c0f0


	//   ....[14]....
        /*0094*/ 	.word	0x0000c260


	//   ....[15]....
        /*0098*/ 	.word	0x0000c280


	//   ....[16]....
        /*009c*/ 	.word	0x0000c2a0


	//   ....[17]....
        /*00a0*/ 	.word	0x0000c350


	//   ....[18]....
        /*00a4*/ 	.word	0x0000c390


	//   ....[19]....
        /*00a8*/ 	.word	0x0000c500


	//   ....[20]....
        /*00ac*/ 	.word	0x0000c610


	//   ....[21]....
        /*00b0*/ 	.word	0x0000c750


	//   ....[22]....
        /*00b4*/ 	.word	0x0000c790


	//----- nvinfo : EIATTR_MAX_THREADS
	.align		4
.L_4529:
        /*00b8*/ 	.byte	0x04, 0x05
        /*00ba*/ 	.short	(.L_4531 - .L_4530)
.L_4530:
        /*00bc*/ 	.word	0x00000080
        /*00c0*/ 	.word	0x00000001
        /*00c4*/ 	.word	0x00000001


	//----- nvinfo : EIATTR_CRS_STACK_SIZE
	.align		4
.L_4531:
        /*00c8*/ 	.byte	0x04, 0x1e
        /*00ca*/ 	.short	(.L_4533 - .L_4532)
.L_4532:
        /*00cc*/ 	.word	0x00000000


	//----- nvinfo : EIATTR_CBANK_PARAM_SIZE
	.align		4
.L_4533:
        /*00d0*/ 	.byte	0x03, 0x19
        /*00d2*/ 	.short	0x0230


	//----- nvinfo : EIATTR_PARAM_CBANK
	.align		4
        /*00d4*/ 	.byte	0x04, 0x0a
        /*00d6*/ 	.short	(.L_4535 - .L_4534)
	.align		4
.L_4534:
        /*00d8*/ 	.word	index@(.nv.constant0._ZN2at6native18elementwise_kernelILi128ELi4EZNS0_15gpu_kernel_implINS0_13AUnaryFunctorIlllZZZNS0_15binary_internal21div_trunc_kernel_cudaERNS_18TensorIteratorBaseEENKUlvE_clEvENKUlvE2_clEvEUlllE_EEEEvS6_RKT_EUliE_EEviT1_)
        /*00dc*/ 	.short	0x0380
        /*00de*/ 	.short	0x0230


	//----- nvinfo : EIATTR_SW_WAR
	.align		4
.L_4535:
        /*00e0*/ 	.byte	0x04, 0x36
        /*00e2*/ 	.short	(.L_4537 - .L_4536)
.L_4536:
        /*00e4*/ 	.word	0x00000008
.L_4537:


//--------------------- .nv.info._ZN2at6native27unrolled_elementwise_kernelINS0_13AUnaryFunctorIlllZZZNS0_15binary_internal21div_trunc_kernel_cudaERNS_18TensorIteratorBaseEENKUlvE_clEvENKUlvE2_clEvEUlllE_EESt5arrayIPcLm2EELi4E23TrivialOffsetCalculatorILi1EjESE_NS0_6memory12LoadWithCastILi1EEENSF_13StoreWithCastILi1EEEEEviT_T0_T2_T3_T4_T5_ --------------------------
	.section	.nv.info._ZN2at6native27unrolled_elementwise_kernelINS0_13AUnaryFunctorIlllZZZNS0_15binary_internal21div_trunc_kernel_cudaERNS_18TensorIteratorBaseEENKUlvE_clEvENKUlvE2_clEvEUlllE_EESt5arrayIPcLm2EELi4E23TrivialOffsetCalculatorILi1EjESE_NS0_6memory12LoadWithCastILi1EEENSF_13StoreWithCastILi1EEEEEviT_T0_T2_T3_T4_T5_,"",@"SHT_CUDA_INFO"
	.sectionflags	@""
	.align	4


	//----- nvinfo : EIATTR_CUDA_API_VERSION
	.align		4
        /*0000*/ 	.byte	0x04, 0x37
        /*0002*/ 	.short	(.L_4539 - .L_4538)
.L_4538:
        /*0004*/ 	.word	0x00000082


	//----- nvinfo : EIATTR_KPARAM_INFO
	.align		4
.L_4539:
        /*0008*/ 	.byte	0x04, 0x17
        /*000a*/ 	.short	(.L_4541 - .L_4540)
.L_4540:
        /*000c*/ 	.word	0x00000000
        /*0010*/ 	.short	0x0006
        /*0012*/ 	.short	0x0034
        /*0014*/ 	.byte	0x00, 0xf0, 0x21, 0x00


	//----- nvinfo : EIATTR_KPARAM_INFO
	.align		4
.L_4541:
        /*0018*/ 	.byte	0x04, 0x17
        /*001a*/ 	.short	(.L_4543 - .L_4542)
.L_4542:
        /*001c*/ 	.word	0x00000000
        /*0020*/ 	.short	0x0005
        /*0022*/ 	.short	0x002c
        /*0024*/ 	.byte	0x00, 0xf0, 0x21, 0x00


	//----- nvinfo : EIATTR_KPARAM_INFO
	.align		4
.L_4543:
        /*0028*/ 	.byte	0x04, 0x17
        /*002a*/ 	.short	(.L_4545 - .L_4544)
.L_4544:
        /*002c*/ 	.word	0x00000000
        /*0030*/ 	.short	0x0004
        /*0032*/ 	.short	0x0029
        /*0034*/ 	.byte	0x00, 0xf0, 0x05, 0x00


	//----- nvinfo : EIATTR_KPARAM_INFO
	.align		4
.L_4545:
        /*0038*/ 	.byte	0x04, 0x17
        /*003a*/ 	.short	(.L_4547 - .L_4546)
.L_4546:
        /*003c*/ 	.word	0x00000000
        /*0040*/ 	.short	0x0003
        /*0042*/ 	.short	0x0028
        /*0044*/ 	.byte	0x00, 0xf0, 0x05, 0x00


	//----- nvinfo : EIATTR_KPARAM_INFO
	.align		4
.L_4547:
        /*0048*/ 	.byte	0x04, 0x17
        /*004a*/ 	.short	(.L_4549 - .L_4548)
.L_4548:
        /*004c*/ 	.word	0x00000000
        /*0050*/ 	.short	0x0002
        /*0052*/ 	.short	0x0018
        /*0054*/ 	.byte	0x00, 0xf0, 0x41, 0x00


	//----- nvinfo : EIATTR_KPARAM_INFO
	.align		4
.L_4549:
        /*0058*/ 	.byte	0x04, 0x17
        /*005a*/ 	.short	(.L_4551 - .L_4550)
.L_4550:
        /*005c*/ 	.word	0x00000000
        /*0060*/ 	.short	0x0001
        /*0062*/ 	.short	0x0008
        /*0064*/ 	.byte	0x00, 0xf0, 0x41, 0x00


	//----- nvinfo : EIATTR_KPARAM_INFO
	.align		4
.L_4551:
        /*0068*/ 	.byte	0x04, 0x17
        /*006a*/ 	.short	(.L_4553 - .L_4552)
.L_4552:
        /*006c*/ 	.word	0x00000000
        /*0070*/ 	.short	0x0000
        /*0072*/ 	.short	0x0000
        /*0074*/ 	.byte	0x00, 0xf0, 0x11, 0x00


	//----- nvinfo : EIATTR_SPARSE_MMA_MASK
	.align		4
.L_4553:
        /*0078*/ 	.byte	0x03, 0x50
        /*007a*/ 	.short	0x0000


	//----- nvinfo : EIATTR_MAXREG_COUNT
	.align		4
        /*007c*/ 	.byte	0x03, 0x1b
        /*007e*/ 	.short	0x00ff


	//----- nvinfo : EIATTR_EXTERNS
	.align		4
        /*0080*/ 	.byte	0x04, 0x0f
        /*0082*/ 	.short	(.L_4555 - .L_4554)


	//   ....[0]....
	.align		4
.L_4554:
        /*0084*/ 	.word	index@(__assertfail)


	//----- nvinfo : EIATTR_MERCURY_ISA_VERSION
	.align		4
.L_4555:
        /*0088*/ 	.byte	0x03, 0x5f
        /*008a*/ 	.short	0x0101


	//----- nvinfo : EIATTR_VRC_CTA_INIT_COUNT
	.align		4
        /*008c*/ 	.byte	0x02, 0x4a
	.zero		1
	.zero		1


	//----- nvinfo : EIATTR_SYSCALL_OFFSETS
	.align		4
        /*0090*/ 	.byte	0x04, 0x46
        /*0092*/ 	.short	(.L_4557 - .L_4556)


	//   ....[0]....
.L_4556:
        /*0094*/ 	.word	0x00000e20


	//   ....[1]....
        /*0098*/ 	.word	0x00001db0


	//   ....[2]....
        /*009c*/ 	.word	0x00002c90


	//   ....[3]....
        /*00a0*/ 	.word	0x00003b70


	//   ....[4]....
        /*00a4*/ 	.word	0x00005360


	//   ....[5]....
        /*00a8*/ 	.word	0x000060b0


	//   ....[6]....
        /*00ac*/ 	.word	0x00006f30


	//   ....[7]....
        /*00b0*/ 	.word	0x00007d90


	//----- nvinfo : EIATTR_EXIT_INSTR_OFFSETS
	.align		4
.L_4557:
        /*00b4*/ 	.byte	0x04, 0x1c
        /*00b6*/ 	.short	(.L_4559 - .L_4558)


	//   ....[0]....
.L_4558:
        /*00b8*/ 	.word	0x00007200


	//   ....[1]....
        /*00bc*/ 	.word	0x00007330


	//   ....[2]....
        /*00c0*/ 	.word	0x00007350


	//   ....[3]....
        /*00c4*/ 	.word	0x000073d0


	//   ....[4]....
        /*00c8*/ 	.word	0x000073f0


	//   ....[5]....
        /*00cc*/ 	.word	0x00007410


	//   ....[6]....
        /*00d0*/ 	.word	0x000074a0


	//   ....[7]....
        /*00d4*/ 	.word	0x000074e0


	//   ....[8]....
        /*00d8*/ 	.word	0x00007580


	//   ....[9]....
        /*00dc*/ 	.word	0x000075d0


	//   ....[10]....
        /*00e0*/ 	.word	0x00007600


	//   ....[11]....
        /*00e4*/ 	.word	0x000076c0


	//   ....[12]....
        /*00e8*/ 	.word	0x00007830


	//   ....[13]....
        /*00ec*/ 	.word	0x000079a0


	//   ....[14]....
        /*00f0*/ 	.word	0x00007b00


	//   ....[15]....
        /*00f4*/ 	.word	0x00007b20


	//   ....[16]....
        /*00f8*/ 	.word	0x00007b40


	//   ....[17]....
        /*00fc*/ 	.word	0x00007bf0


	//   ....[18]....
        /*0100*/ 	.word	0x00007c30


	//   ....[19]....
        /*0104*/ 	.word	0x00007da0


	//   ....[20]....
        /*0108*/ 	.word	0x00007eb0


	//   ....[21]....
        /*010c*/ 	.word	0x00007ff0


	//   ....[22]....
        /*0110*/ 	.word	0x00008030


	//----- nvinfo : EIATTR_MAX_THREADS
	.align		4
.L_4559:
        /*0114*/ 	.byte	0x04, 0x05
        /*0116*/ 	.short	(.L_4561 - .L_4560)
.L_4560:
        /*0118*/ 	.word	0x00000080
        /*011c*/ 	.word	0x00000001
        /*0120*/ 	.word	0x00000001


	//----- nvinfo : EIATTR_CRS_STACK_SIZE
	.align		4
.L_4561:
        /*0124*/ 	.byte	0x04, 0x1e
        /*0126*/ 	.short	(.L_4563 - .L_4562)
.L_4562:
        /*0128*/ 	.word	0x00000000


	//----- nvinfo : EIATTR_CBANK_PARAM_SIZE
	.align		4
.L_4563:
        /*012c*/ 	.byte	0x03, 0x19
        /*012e*/ 	.short	0x003c


	//----- nvinfo : EIATTR_PARAM_CBANK
	.align		4
        /*0130*/ 	.byte	0x04, 0x0a
        /*0132*/ 	.short	(.L_4565 - .L_4564)
	.align		4
.L_4564:
        /*0134*/ 	.word	index@(.nv.constant0._ZN2at6native27unrolled_elementwise_kernelINS0_13AUnaryFunctorIlllZZZNS0_15binary_internal21div_trunc_kernel_cudaERNS_18TensorIteratorBaseEENKUlvE_clEvENKUlvE2_clEvEUlllE_EESt5arrayIPcLm2EELi4E23TrivialOffsetCalculatorILi1EjESE_NS0_6memory12LoadWithCastILi1EEENSF_13StoreWithCastILi1EEEEEviT_T0_T2_T3_T4_T5_)
        /*0138*/ 	.short	0x0380
        /*013a*/ 	.short	0x003c


	//----- nvinfo : EIATTR_SW_WAR
	.align		4
.L_4565:
        /*013c*/ 	.byte	0x04, 0x36
        /*013e*/ 	.short	(.L_4567 - .L_4566)
.L_4566:
        /*0140*/ 	.word	0x00000008
.L_4567:


//--------------------- .nv.info._ZN2at6native18elementwise_kernelILi128ELi2EZNS0_22gpu_kernel_impl_nocastINS0_13AUnaryFunctorIlllZZZNS0_15binary_internal21div_trunc_kernel_cudaERNS_18TensorIteratorBaseEENKUlvE_clEvENKUlvE2_clEvEUlllE_EEEEvS6_RKT_EUliE_EEviT1_ --------------------------
	.section	.nv.info._ZN2at6native18elementwise_kernelILi128ELi2EZNS0_22gpu_kernel_impl_nocastINS0_13AUnaryFunctorIlllZZZNS0_15binary_internal21div_trunc_kernel_cudaERNS_18TensorIteratorBaseEENKUlvE_clEvENKUlvE2_clEvEUlllE_EEEEvS6_RKT_EUliE_EEviT1_,"",@"SHT_CUDA_INFO"
	.sectionflags	@""
	.align	4


	//----- nvinfo : EIATTR_CUDA_API_VERSION
	.align		4
        /*0000*/ 	.byte	0x04, 0x37
        /*0002*/ 	.short	(.L_4569 - .L_4568)
.L_4568:
        /*0004*/ 	.word	0x00000082


	//----- nvinfo : EIATTR_KPARAM_INFO
	.align		4
.L_4569:
        /*0008*/ 	.byte	0x04, 0x17
        /*000a*/ 	.short	(.L_4571 - .L_4570)
.L_4570:
        /*000c*/ 	.word	0x00000000
        /*0010*/ 	.short	0x0001
        /*0012*/ 	.short	0x0008
        /*0014*/ 	.byte	0x00, 0xf0, 0x81, 0x08


	//----- nvinfo : EIATTR_KPARAM_INFO
	.align		4
.L_4571:
        /*0018*/ 	.byte	0x04, 0x17
        /*001a*/ 	.short	(.L_4573 - .L_4572)
.L_4572:
        /*001c*/ 	.word	0x00000000
        /*0020*/ 	.short	0x0000
        /*0022*/ 	.short	0x0000
        /*0024*/ 	.byte	0x00, 0xf0, 0x11, 0x00


	//----- nvinfo : EIATTR_SPARSE_MMA_MASK
	.align		4
.L_4573:
        /*0028*/ 	.byte	0x03, 0x50
        /*002a*/ 	.short	0x0000


	//----- nvinfo : EIATTR_MAXREG_COUNT
	.align		4
        /*002c*/ 	.byte	0x03, 0x1b
        /*002e*/ 	.short	0x0080


	//----- nvinfo : EIATTR_MERCURY_ISA_VERSION
	.align		4
        /*0030*/ 	.byte	0x03, 0x5f
        /*0032*/ 	.short	0x0101


	//----- nvinfo : EIATTR_VRC_CTA_INIT_COUNT
	.align		4
        /*0034*/ 	.byte	0x02, 0x4a
	.zero		1
	.zero		1


	//----- nvinfo : EIATTR_EXIT_INSTR_OFFSETS
	.align		4
        /*0038*/ 	.byte	0x04, 0x1c
        /*003a*/ 	.short	(.L_4575 - .L_4574)


	//   ....[0]....
.L_4574:
        /*003c*/ 	.word	0x00000350


	//   ....[1]....
        /*0040*/ 	.word	0x00000520


	//   ....[2]....
        /*0044*/ 	.word	0x000005a0


	//   ....[3]....
        /*0048*/ 	.word	0x00001b60


	//   ....[4]....
        /*004c*/ 	.word	0x00003090


	//----- nvinfo : EIATTR_MAX_THREADS
	.align		4
.L_4575:
        /*0050*/ 	.byte	0x04, 0x05
        /*0052*/ 	.short	(.L_4577 - .L_4576)
.L_4576:
        /*0054*/ 	.word	0x00000080
        /*0058*/ 	.word	0x00000001
        /*005c*/ 	.word	0x00000001


	//----- nvinfo : EIATTR_CRS_STACK_SIZE
	.align		4
.L_4577:
        /*0060*/ 	.byte	0x04, 0x1e
        /*0062*/ 	.short	(.L_4579 - .L_4578)
.L_4578:
        /*0064*/ 	.word	0x00000000


	//----- nvinfo : EIATTR_CBANK_PARAM_SIZE
	.align		4
.L_4579:
        /*0068*/ 	.byte	0x03, 0x19
        /*006a*/ 	.short	0x0228


	//----- nvinfo : EIATTR_PARAM_CBANK
	.align		4
        /*006c*/ 	.byte	0x04, 0x0a
        /*006e*/ 	.short	(.L_4581 - .L_4580)
	.align		4
.L_4580:
        /*0070*/ 	.word	index@(.nv.constant0._ZN2at6native18elementwise_kernelILi128ELi2EZNS0_22gpu_kernel_impl_nocastINS0_13AUnaryFunctorIlllZZZNS0_15binary_internal21div_trunc_kernel_cudaERNS_18TensorIteratorBaseEENKUlvE_clEvENKUlvE2_clEvEUlllE_EEEEvS6_RKT_EUliE_EEviT1_)
        /*0074*/ 	.short	0x0380
        /*0076*/ 	.short	0x0228


	//----- nvinfo : EIATTR_SW_WAR
	.align		4
.L_4581:
        /*0078*/ 	.byte	0x04, 0x36
        /*007a*/ 	.short	(.L_4583 - .L_4582)
.L_4582:
        /*007c*/ 	.word	0x00000008
.L_4583:


//--------------------- .nv.info._ZN2at6native27unrolled_elementwise_kernelINS0_13AUnaryFunctorIlllZZZNS0_15binary_internal21div_trunc_kernel_cudaERNS_18TensorIteratorBaseEENKUlvE_clEvENKUlvE2_clEvEUlllE_EESt5arrayIPcLm2EELi4E23TrivialOffsetCalculatorILi1EjESE_NS0_6memory15LoadWithoutCastENSF_16StoreWithoutCastEEEviT_T0_T2_T3_T4_T5_ --------------------------
	.section	.nv.info._ZN2at6native27unrolled_elementwise_kernelINS0_13AUnaryFunctorIlllZZZNS0_15binary_internal21div_trunc_kernel_cudaERNS_18TensorIteratorBaseEENKUlvE_clEvENKUlvE2_clEvEUlllE_EESt5arrayIPcLm2EELi4E23TrivialOffsetCalculatorILi1EjESE_NS0_6memory15LoadWithoutCastENSF_16StoreWithoutCastEEEviT_T0_T2_T3_T4_T5_,"",@"SHT_CUDA_INFO"
	.sectionflags	@""
	.align	4


	//----- nvinfo : EIATTR_CUDA_API_VERSION
	.align		4
        /*0000*/ 	.byte	0x04, 0x37
        /*0002*/ 	.short	(.L_4585 - .L_4584)
.L_4584:
        /*0004*/ 	.word	0x00000082


	//----- nvinfo : EIATTR_KPARAM_INFO
	.align		4
.L_4585:
        /*0008*/ 	.byte	0x04, 0x17
        /*000a*/ 	.short	(.L_4587 - .L_4586)
.L_4586:
        /*000c*/ 	.word	0x00000000
        /*0010*/ 	.short	0x0006
        /*0012*/ 	.short	0x002b
        /*0014*/ 	.byte	0x00, 0xf0, 0x05, 0x00


	//----- nvinfo : EIATTR_KPARAM_INFO
	.align		4
.L_4587:
        /*0018*/ 	.byte	0x04, 0x17
        /*001a*/ 	.short	(.L_4589 - .L_4588)
.L_4588:
        /*001c*/ 	.word	0x00000000
        /*0020*/ 	.short	0x0005
        /*0022*/ 	.short	0x002a
        /*0024*/ 	.byte	0x00, 0xf0, 0x05, 0x00


	//----- nvinfo : EIATTR_KPARAM_INFO
	.align		4
.L_4589:
        /*0028*/ 	.byte	0x04, 0x17
        /*002a*/ 	.short	(.L_4591 - .L_4590)
.L_4590:
        /*002c*/ 	.word	0x00000000
        /*0030*/ 	.short	0x0004
        /*0032*/ 	.short	0x0029
        /*0034*/ 	.byte	0x00, 0xf0, 0x05, 0x00


	//----- nvinfo : EIATTR_KPARAM_INFO
	.align		4
.L_4591:
        /*0038*/ 	.byte	0x04, 0x17
        /*003a*/ 	.short	(.L_4593 - .L_4592)
.L_4592:
        /*003c*/ 	.word	0x00000000
        /*0040*/ 	.short	0x0003
        /*0042*/ 	.short	0x0028
        /*0044*/ 	.byte	0x00, 0xf0, 0x05, 0x00


	//----- nvinfo : EIATTR_KPARAM_INFO
	.align		4
.L_4593:
        /*0048*/ 	.byte	0x04, 0x17
        /*004a*/ 	.short	(.L_4595 - .L_4594)
.L_4594:
        /*004c*/ 	.word	0x00000000
        /*0050*/ 	.short	0x0002
        /*0052*/ 	.short	0x0018
        /*0054*/ 	.byte	0x00, 0xf0, 0x41, 0x00


	//----- nvinfo : EIATTR_KPARAM_INFO
	.align		4
.L_4595:
        /*0058*/ 	.byte	0x04, 0x17
        /*005a*/ 	.short	(.L_4597 - .L_4596)
.L_4596:
        /*005c*/ 	.word	0x00000000
        /*0060*/ 	.short	0x0001
        /*0062*/ 	.short	0x0008
        /*0064*/ 	.byte	0x00, 0xf0, 0x41, 0x00


	//----- nvinfo : EIATTR_KPARAM_INFO
	.align		4
.L_4597:
        /*0068*/ 	.byte	0x04, 0x17
        /*006a*/ 	.short	(.L_4599 - .L_4598)
.L_4598:
        /*006c*/ 	.word	0x00000000
        /*0070*/ 	.short	0x0000
        /*0072*/ 	.short	0x0000
        /*0074*/ 	.byte	0x00, 0xf0, 0x11, 0x00


	//----- nvinfo : EIATTR_SPARSE_MMA_MASK
	.align		4
.L_4599:
        /*0078*/ 	.byte	0x03, 0x50
        /*007a*/ 	.short	0x0000


	//----- nvinfo : EIATTR_MAXREG_COUNT
	.align		4
        /*007c*/ 	.byte	0x03, 0x1b
        /*007e*/ 	.short	0x00ff


	//----- nvinfo : EIATTR_MERCURY_ISA_VERSION
	.align		4
        /*0080*/ 	.byte	0x03, 0x5f
        /*0082*/ 	.short	0x0101


	//----- nvinfo : EIATTR_VRC_CTA_INIT_COUNT
	.align		4
        /*0084*/ 	.byte	0x02, 0x4a
	.zero		1
	.zero		1


	//----- nvinfo : EIATTR_EXIT_INSTR_OFFSETS
	.align		4
        /*0088*/ 	.byte	0x04, 0x1c
        /*008a*/ 	.short	(.L_4601 - .L_4600)


	//   ....[0]....
.L_4600:
        /*008c*/ 	.word	0x00000cf0


	//   ....[1]....
        /*0090*/ 	.word	0x00000d40


	//----- nvinfo : EIATTR_MAX_THREADS
	.align		4
.L_4601:
        /*0094*/ 	.byte	0x04, 0x05
        /*0096*/ 	.short	(.L_4603 - .L_4602)
.L_4602:
        /*0098*/ 	.word	0x00000080
        /*009c*/ 	.word	0x00000001
        /*00a0*/ 	.word	0x00000001


	//----- nvinfo : EIATTR_CRS_STACK_SIZE
	.align		4
.L_4603:
        /*00a4*/ 	.byte	0x04, 0x1e
        /*00a6*/ 	.short	(.L_4605 - .L_4604)
.L_4604:
        /*00a8*/ 	.word	0x00000000


	//----- nvinfo : EIATTR_CBANK_PARAM_SIZE
	.align		4
.L_4605:
        /*00ac*/ 	.byte	0x03, 0x19
        /*00ae*/ 	.short	0x002c


	//----- nvinfo : EIATTR_PARAM_CBANK
	.align		4
        /*00b0*/ 	.byte	0x04, 0x0a
        /*00b2*/ 	.short	(.L_4607 - .L_4606)
	.align		4
.L_4606:
        /*00b4*/ 	.word	index@(.nv.constant0._ZN2at6native27unrolled_elementwise_kernelINS0_13AUnaryFunctorIlllZZZNS0_15binary_internal21div_trunc_kernel_cudaERNS_18TensorIteratorBaseEENKUlvE_clEvENKUlvE2_clEvEUlllE_EESt5arrayIPcLm2EELi4E23TrivialOffsetCalculatorILi1EjESE_NS0_6memory15LoadWithoutCastENSF_16StoreWithoutCastEEEviT_T0_T2_T3_T4_T5_)
        /*00b8*/ 	.short	0x0380
        /*00ba*/ 	.short	0x002c


	//----- nvinfo : EIATTR_SW_WAR
	.align		4
.L_4607:
        /*00bc*/ 	.byte	0x04, 0x36
        /*00be*/ 	.short	(.L_4609 - .L_4608)
.L_4608:
        /*00c0*/ 	.word	0x00000008
.L_4609:


//--------------------- .nv.info._ZN2at6native29vectorized_elementwise_kernelILi2ENS0_13AUnaryFunctorIlllZZZNS0_15binary_internal21div_trunc_kernel_cudaERNS_18TensorIteratorBaseEENKUlvE_clEvENKUlvE2_clEvEUlllE_EESt5arrayIPcLm2EEEEviT0_T1_ --------------------------
	.section	.nv.info._ZN2at6native29vectorized_elementwise_kernelILi2ENS0_13AUnaryFunctorIlllZZZNS0_15binary_internal21div_trunc_kernel_cudaERNS_18TensorIteratorBaseEENKUlvE_clEvENKUlvE2_clEvEUlllE_EESt5arrayIPcLm2EEEEviT0_T1_,"",@"SHT_CUDA_INFO"
	.sectionflags	@""
	.align	4


	//----- nvinfo : EIATTR_CUDA_API_VERSION
	.align		4
        /*0000*/ 	.byte	0x04, 0x37
        /*0002*/ 	.short	(.L_4611 - .L_4610)
.L_4610:
        /*0004*/ 	.word	0x00000082


	//----- nvinfo : EIATTR_KPARAM_INFO
	.align		4
.L_4611:
        /*0008*/ 	.byte	0x04, 0x17
        /*000a*/ 	.short	(.L_4613 - .L_4612)
.L_4612:
        /*000c*/ 	.word	0x00000000
        /*0010*/ 	.short	0x0002
        /*0012*/ 	.short	0x0018
        /*0014*/ 	.byte	0x00, 0xf0, 0x41, 0x00


	//----- nvinfo : EIATTR_KPARAM_INFO
	.align		4
.L_4613:
        /*0018*/ 	.byte	0x04, 0x17
        /*001a*/ 	.short	(.L_4615 - .L_4614)
.L_4614:
        /*001c*/ 	.word	0x00000000
        /*0020*/ 	.short	0x0001
        /*0022*/ 	.short	0x0008
        /*0024*/ 	.byte	0x00, 0xf0, 0x41, 0x00


	//----- nvinfo : EIATTR_KPARAM_INFO
	.align		4
.L_4615:
        /*0028*/ 	.byte	0x04, 0x17
        /*002a*/ 	.short	(.L_4617 - .L_4616)
.L_4616:
        /*002c*/ 	.word	0x00000000
        /*0030*/ 	.short	0x0000
        /*0032*/ 	.short	0x0000
        /*0034*/ 	.byte	0x00, 0xf0, 0x11, 0x00


	//----- nvinfo : EIATTR_SPARSE_MMA_MASK
	.align		4
.L_4617:
        /*0038*/ 	.byte	0x03, 0x50
        /*003a*/ 	.short	0x0000


	//----- nvinfo : EIATTR_MAXREG_COUNT
	.align		4
        /*003c*/ 	.byte	0x03, 0x1b
        /*003e*/ 	.short	0x00ff


	//----- nvinfo : EIATTR_MERCURY_ISA_VERSION
	.align		4
        /*0040*/ 	.byte	0x03, 0x5f
        /*0042*/ 	.short	0x0101


	//----- nvinfo : EIATTR_VRC_CTA_INIT_COUNT
	.align		4
        /*0044*/ 	.byte	0x02, 0x4a
	.zero		1
	.zero		1


	//----- nvinfo : EIATTR_EXIT_INSTR_OFFSETS
	.align		4
        /*0048*/ 	.byte	0x04, 0x1c
        /*004a*/ 	.short	(.L_4619 - .L_4618)


	//   ....[0]....
.L_4618:
        /*004c*/ 	.word	0x000019c0


	//   ....[1]....
        /*0050*/ 	.word	0x00001a10


	//   ....[2]....
        /*0054*/ 	.word	0x00002c10


	//----- nvinfo : EIATTR_MAX_THREADS
	.align		4
.L_4619:
        /*0058*/ 	.byte	0x04, 0x05
        /*005a*/ 	.short	(.L_4621 - .L_4620)
.L_4620:
        /*005c*/ 	.word	0x00000080
        /*0060*/ 	.word	0x00000001
        /*0064*/ 	.word	0x00000001


	//----- nvinfo : EIATTR_CRS_STACK_SIZE
	.align		4
.L_4621:
        /*0068*/ 	.byte	0x04, 0x1e
        /*006a*/ 	.short	(.L_4623 - .L_4622)
.L_4622:
        /*006c*/ 	.word	0x00000000


	//----- nvinfo : EIATTR_CBANK_PARAM_SIZE
	.align		4
.L_4623:
        /*0070*/ 	.byte	0x03, 0x19
        /*0072*/ 	.short	0x0028


	//----- nvinfo : EIATTR_PARAM_CBANK
	.align		4
        /*0074*/ 	.byte	0x04, 0x0a
        /*0076*/ 	.short	(.L_4625 - .L_4624)
	.align		4
.L_4624:
        /*0078*/ 	.word	index@(.nv.constant0._ZN2at6native29vectorized_elementwise_kernelILi2ENS0_13AUnaryFunctorIlllZZZNS0_15binary_internal21div_trunc_kernel_cudaERNS_18TensorIteratorBaseEENKUlvE_clEvENKUlvE2_clEvEUlllE_EESt5arrayIPcLm2EEEEviT0_T1_)
        /*007c*/ 	.short	0x0380
        /*007e*/ 	.short	0x0028


	//----- nvinfo : EIATTR_SW_WAR
	.align		4
.L_4625:
        /*0080*/ 	.byte	0x04, 0x36
        /*0082*/ 	.short	(.L_4627 - .L_4626)
.L_4626:
        /*0084*/ 	.word	0x00000008
.L_4627:


//--------------------- .nv.info._ZN2at6native29vectorized_elementwise_kernelILi4ENS0_13AUnaryFunctorIlllZZZNS0_15binary_internal21div_trunc_kernel_cudaERNS_18TensorIteratorBaseEENKUlvE_clEvENKUlvE2_clEvEUlllE_EESt5arrayIPcLm2EEEEviT0_T1_ --------------------------
	.section	.nv.info._ZN2at6native29vectorized_elementwise_kernelILi4ENS0_13AUnaryFunctorIlllZZZNS0_15binary_internal21div_trunc_kernel_cudaERNS_18TensorIteratorBaseEENKUlvE_clEvENKUlvE2_clEvEUlllE_EESt5arrayIPcLm2EEEEviT0_T1_,"",@"SHT_CUDA_INFO"
	.sectionflags	@""
	.align	4


	//----- nvinfo : EIATTR_CUDA_API_VERSION
	.align		4
        /*0000*/ 	.byte	0x04, 0x37
        /*0002*/ 	.short	(.L_4629 - .L_4628)
.L_4628:
        /*0004*/ 	.word	0x00000082


	//----- nvinfo : EIATTR_KPARAM_INFO
	.align		4
.L_4629:
        /*0008*/ 	.byte	0x04, 0x17
        /*000a*/ 	.short	(.L_4631 - .L_4630)
.L_4630:
        /*000c*/ 	.word	0x00000000
        /*0010*/ 	.short	0x0002
        /*0012*/ 	.short	0x0018
        /*0014*/ 	.byte	0x00, 0xf0, 0x41, 0x00


	//----- nvinfo : EIATTR_KPARAM_INFO
	.align		4
.L_4631:
        /*0018*/ 	.byte	0x04, 0x17
        /*001a*/ 	.short	(.L_4633 - .L_4632)
.L_4632:
        /*001c*/ 	.word	0x00000000
        /*0020*/ 	.short	0x0001
        /*0022*/ 	.short	0x0008
        /*0024*/ 	.byte	0x00, 0xf0, 0x41, 0x00


	//----- nvinfo : EIATTR_KPARAM_INFO
	.align		4
.L_4633:
        /*0028*/ 	.byte	0x04, 0x17
        /*002a*/ 	.short	(.L_4635 - .L_4634)
.L_4634:
        /*002c*/ 	.word	0x00000000
        /*0030*/ 	.short	0x0000
        /*0032*/ 	.short	0x0000
        /*0034*/ 	.byte	0x00, 0xf0, 0x11, 0x00


	//----- nvinfo : EIATTR_SPARSE_MMA_MASK
	.align		4
.L_4635:
        /*0038*/ 	.byte	0x03, 0x50
        /*003a*/ 	.short	0x0000


	//----- nvinfo : EIATTR_MAXREG_COUNT
	.align		4
        /*003c*/ 	.byte	0x03, 0x1b
        /*003e*/ 	.short	0x00ff


	//----- nvinfo : EIATTR_MERCURY_ISA_VERSION
	.align		4
        /*0040*/ 	.byte	0x03, 0x5f
        /*0042*/ 	.short	0x0101


	//----- nvinfo : EIATTR_VRC_CTA_INIT_COUNT
	.align		4
        /*0044*/ 	.byte	0x02, 0x4a
	.zero		1
	.zero		1


	//----- nvinfo : EIATTR_EXIT_INSTR_OFFSETS
	.align		4
        /*0048*/ 	.byte	0x04, 0x1c
        /*004a*/ 	.short	(.L_4637 - .L_4636)


	//   ....[0]....
.L_4636:
        /*004c*/ 	.word	0x000019c0


	//   ....[1]....
        /*0050*/ 	.word	0x00001a10


	//   ....[2]....
        /*0054*/ 	.word	0x00002bd0


	//----- nvinfo : EIATTR_MAX_THREADS
	.align		4
.L_4637:
        /*0058*/ 	.byte	0x04, 0x05
        /*005a*/ 	.short	(.L_4639 - .L_4638)
.L_4638:
        /*005c*/ 	.word	0x00000080
        /*0060*/ 	.word	0x00000001
        /*0064*/ 	.word	0x00000001


	//----- nvinfo : EIATTR_CRS_STACK_SIZE
	.align		4
.L_4639:
        /*0068*/ 	.byte	0x04, 0x1e
        /*006a*/ 	.short	(.L_4641 - .L_4640)
.L_4640:
        /*006c*/ 	.word	0x00000000


	//----- nvinfo : EIATTR_CBANK_PARAM_SIZE
	.align		4
.L_4641:
        /*0070*/ 	.byte	0x03, 0x19
        /*0072*/ 	.short	0x0028


	//----- nvinfo : EIATTR_PARAM_CBANK
	.align		4
        /*0074*/ 	.byte	0x04, 0x0a
        /*0076*/ 	.short	(.L_4643 - .L_4642)
	.align		4
.L_4642:
        /*0078*/ 	.word	index@(.nv.constant0._ZN2at6native29vectorized_elementwise_kernelILi4ENS0_13AUnaryFunctorIlllZZZNS0_15binary_internal21div_trunc_kernel_cudaERNS_18TensorIteratorBaseEENKUlvE_clEvENKUlvE2_clEvEUlllE_EESt5arrayIPcLm2EEEEviT0_T1_)
        /*007c*/ 	.short	0x0380
        /*007e*/ 	.short	0x0028


	//----- nvinfo : EIATTR_SW_WAR
	.align		4
.L_4643:
        /*0080*/ 	.byte	0x04, 0x36
        /*0082*/ 	.short	(.L_4645 - .L_4644)
.L_4644:
        /*0084*/ 	.word	0x00000008
.L_4645:


//--------------------- .nv.info._ZN2at6native29vectorized_elementwise_kernelILi8ENS0_13AUnaryFunctorIlllZZZNS0_15binary_internal21div_trunc_kernel_cudaERNS_18TensorIteratorBaseEENKUlvE_clEvENKUlvE2_clEvEUlllE_EESt5arrayIPcLm2EEEEviT0_T1_ --------------------------
	.section	.nv.info._ZN2at6native29vectorized_elementwise_kernelILi8ENS0_13AUnaryFunctorIlllZZZNS0_15binary_internal21div_trunc_kernel_cudaERNS_18TensorIteratorBaseEENKUlvE_clEvENKUlvE2_clEvEUlllE_EESt5arrayIPcLm2EEEEviT0_T1_,"",@"SHT_CUDA_INFO"
	.sectionflags	@""
	.align	4


	//----- nvinfo : EIATTR_CUDA_API_VERSION
	.align		4
        /*0000*/ 	.byte	0x04, 0x37
        /*0002*/ 	.short	(.L_4647 - .L_4646)
.L_4646:
        /*0004*/ 	.word	0x00000082


	//----- nvinfo : EIATTR_KPARAM_INFO
	.align		4
.L_4647:
        /*0008*/ 	.byte	0x04, 0x17
        /*000a*/ 	.short	(.L_4649 - .L_4648)
.L_4648:
        /*000c*/ 	.word	0x00000000
        /*0010*/ 	.short	0x0002
        /*0012*/ 	.short	0x0018
        /*0014*/ 	.byte	0x00, 0xf0, 0x41, 0x00


	//----- nvinfo : EIATTR_KPARAM_INFO
	.align		4
.L_4649:
        /*0018*/ 	.byte	0x04, 0x17
        /*001a*/ 	.short	(.L_4651 - .L_4650)
.L_4650:
        /*001c*/ 	.word	0x00000000
        /*0020*/ 	.short	0x0001
        /*0022*/ 	.short	0x0008
        /*0024*/ 	.byte	0x00, 0xf0, 0x41, 0x00


	//----- nvinfo : EIATTR_KPARAM_INFO
	.align		4
.L_4651:
        /*0028*/ 	.byte	0x04, 0x17
        /*002a*/ 	.short	(.L_4653 - .L_4652)
.L_4652:
        /*002c*/ 	.word	0x00000000
        /*0030*/ 	.short	0x0000
        /*0032*/ 	.short	0x0000
        /*0034*/ 	.byte	0x00, 0xf0, 0x11, 0x00


	//----- nvinfo : EIATTR_SPARSE_MMA_MASK
	.align		4
.L_4653:
        /*0038*/ 	.byte	0x03, 0x50
        /*003a*/ 	.short	0x0000


	//----- nvinfo : EIATTR_MAXREG_COUNT
	.align		4
        /*003c*/ 	.byte	0x03, 0x1b
        /*003e*/ 	.short	0x00ff


	//----- nvinfo : EIATTR_MERCURY_ISA_VERSION
	.align		4
        /*0040*/ 	.byte	0x03, 0x5f
        /*0042*/ 	.short	0x0101


	//----- nvinfo : EIATTR_VRC_CTA_INIT_COUNT
	.align		4
        /*0044*/ 	.byte	0x02, 0x4a
	.zero		1
	.zero		1


	//----- nvinfo : EIATTR_EXIT_INSTR_OFFSETS
	.align		4
        /*0048*/ 	.byte	0x04, 0x1c
        /*004a*/ 	.short	(.L_4655 - .L_4654)


	//   ....[0]....
.L_4654:
        /*004c*/ 	.word	0x00000010


	//----- nvinfo : EIATTR_MAX_THREADS
	.align		4
.L_4655:
        /*0050*/ 	.byte	0x04, 0x05
        /*0052*/ 	.short	(.L_4657 - .L_4656)
.L_4656:
        /*0054*/ 	.word	0x00000080
        /*0058*/ 	.word	0x00000001
        /*005c*/ 	.word	0x00000001


	//----- nvinfo : EIATTR_CBANK_PARAM_SIZE
	.align		4
.L_4657:
        /*0060*/ 	.byte	0x03, 0x19
        /*0062*/ 	.short	0x0028


	//----- nvinfo : EIATTR_PARAM_CBANK
	.align		4
        /*0064*/ 	.byte	0x04, 0x0a
        /*0066*/ 	.short	(.L_4659 - .L_4658)
	.align		4
.L_4658:
        /*0068*/ 	.word	index@(.nv.constant0._ZN2at6native29vectorized_elementwise_kernelILi8ENS0_13AUnaryFunctorIlllZZZNS0_15binary_internal21div_trunc_kernel_cudaERNS_18TensorIteratorBaseEENKUlvE_clEvENKUlvE2_clEvEUlllE_EESt5arrayIPcLm2EEEEviT0_T1_)
        /*006c*/ 	.short	0x0380
        /*006e*/ 	.short	0x0028


	//----- nvinfo : EIATTR_SW_WAR
	.align		4
.L_4659:
        /*0070*/ 	.byte	0x04, 0x36
        /*0072*/ 	.short	(.L_4661 - .L_4660)
.L_4660:
        /*0074*/ 	.word	0x00000008
.L_4661:


//--------------------- .nv.info._ZN2at6native18elementwise_kernelILi128ELi4EZNS0_15gpu_kernel_implINS0_13BinaryFunctorIiiiZZZNS0_15binary_internal21div_trunc_kernel_cudaERNS_18TensorIteratorBaseEENKUlvE_clEvENKUlvE1_clEvEUliiE_EEEEvS6_RKT_EUliE_EEviT1_ --------------------------
	.section	.nv.info._ZN2at6native18elementwise_kernelILi128ELi4EZNS0_15gpu_kernel_implINS0_13BinaryFunctorIiiiZZZNS0_15binary_internal21div_trunc_kernel_cudaERNS_18TensorIteratorBaseEENKUlvE_clEvENKUlvE1_clEvEUliiE_EEEEvS6_RKT_EUliE_EEviT1_,"",@"SHT_CUDA_INFO"
	.sectionflags	@""
	.align	4


	//----- nvinfo : EIATTR_CUDA_API_VERSION
	.align		4
        /*0000*/ 	.byte	0x04, 0x37
        /*0002*/ 	.short	(.L_4663 - .L_4662)
.L_4662:
        /*0004*/ 	.word	0x00000082


	//----- nvinfo : EIATTR_KPARAM_INFO
	.align		4
.L_4663:
        /*0008*/ 	.byte	0x04, 0x17
        /*000a*/ 	.short	(.L_4665 - .L_4664)
.L_4664:
        /*000c*/ 	.word	0x00000000
        /*0010*/ 	.short	0x0001
        /*0012*/ 	.short	0x0008
        /*0014*/ 	.byte	0x00, 0xf0, 0x21, 0x0a


	//----- nvinfo : EIATTR_KPARAM_INFO
	.align		4
.L_4665:
        /*0018*/ 	.byte	0x04, 0x17
        /*001a*/ 	.short	(.L_4667 - .L_4666)
.L_4666:
        /*001c*/ 	.word	0x00000000
        /*0020*/ 	.short	0x0000
        /*0022*/ 	.short	0x0000
        /*0024*/ 	.byte	0x00, 0xf0, 0x11, 0x00


	//----- nvinfo : EIATTR_SPARSE_MMA_MASK
	.align		4
.L_4667:
        /*0028*/ 	.byte	0x03, 0x50
        /*002a*/ 	.short	0x0000


	//----- nvinfo : EIATTR_MAXREG_COUNT
	.align		4
        /*002c*/ 	.byte	0x03, 0x1b
        /*002e*/ 	.short	0x0080


	//----- nvinfo : EIATTR_EXTERNS
	.align		4
        /*0030*/ 	.byte	0x04, 0x0f
        /*0032*/ 	.short	(.L_4669 - .L_4668)


	//   ....[0]....
	.align		4
.L_4668:
        /*0034*/ 	.word	index@(__assertfail)


	//----- nvinfo : EIATTR_MERCURY_ISA_VERSION
	.align		4
.L_4669:
        /*0038*/ 	.byte	0x03, 0x5f
        /*003a*/ 	.short	0x0101


	//----- nvinfo : EIATTR_VRC_CTA_INIT_COUNT
	.align		4
        /*003c*/ 	.byte	0x02, 0x4a
	.zero		1
	.zero		1


	//----- nvinfo : EIATTR_SYSCALL_OFFSETS
	.align		4
        /*0040*/ 	.byte	0x04, 0x46
        /*0042*/ 	.short	(.L_4671 - .L_4670)


	//   ....[0]....
.L_4670:
        /*0044*/ 	.word	0x000023f0


	//   ....[1]....
        /*0048*/ 	.word	0x000031a0


	//   ....[2]....
        /*004c*/ 	.word	0x00004100


	//   ....[3]....
        /*0050*/ 	.word	0x000067a0


	//   ....[4]....
        /*0054*/ 	.word	0x000081c0


	//   ....[5]....
        /*0058*/ 	.word	0x0000a9a0


	//   ....[6]....
        /*005c*/ 	.word	0x0000c3c0


	//   ....[7]....
        /*0060*/ 	.word	0x0000ebe0


	//   ....[8]....
        /*0064*/ 	.word	0x000105e0


	//----- nvinfo : EIATTR_EXIT_INSTR_OFFSETS
	.align		4
.L_4671:
        /*0068*/ 	.byte	0x04, 0x1c
        /*006a*/ 	.short	(.L_4673 - .L_4672)


	//   ....[0]....
.L_4672:
        /*006c*/ 	.word	0x0000c690


	//   ....[1]....
        /*0070*/ 	.word	0x0000fb70


	//   ....[2]....
        /*0074*/ 	.word	0x0000fb90


	//   ....[3]....
        /*0078*/ 	.word	0x0000fc20


	//   ....[4]....
        /*007c*/ 	.word	0x0000fc40


	//   ....[5]....
        /*0080*/ 	.word	0x0000fc60


	//   ....[6]....
        /*0084*/ 	.word	0x0000fcf0


	//   ....[7]....
        /*0088*/ 	.word	0x0000fd30


	//   ....[8]....
        /*008c*/ 	.word	0x0000fdd0


	//   ....[9]....
        /*0090*/ 	.word	0x0000fe20


	//   ....[10]....
        /*0094*/ 	.word	0x0000fe50


	//   ....[11]....
        /*0098*/ 	.word	0x0000ff10


	//   ....[12]....
        /*009c*/ 	.word	0x00010080


	//   ....[13]....
        /*00a0*/ 	.word	0x000101f0


	//   ....[14]....
        /*00a4*/ 	.word	0x00010350


	//   ....[15]....
        /*00a8*/ 	.word	0x00010380


	//   ....[16]....
        /*00ac*/ 	.word	0x000103a0


	//   ....[17]....
        /*00b0*/ 	.word	0x00010440


	//   ....[18]....
        /*00b4*/ 	.word	0x00010480


	//   ....[19]....
        /*00b8*/ 	.word	0x000105f0


	//   ....[20]....
        /*00bc*/ 	.word	0x00010700


	//   ....[21]....
        /*00c0*/ 	.word	0x00010840


	//   ....[22]....
        /*00c4*/ 	.word	0x00010880


	//----- nvinfo : EIATTR_MAX_THREADS
	.align		4
.L_4673:
        /*00c8*/ 	.byte	0x04, 0x05
        /*00ca*/ 	.short	(.L_4675 - .L_4674)
.L_4674:
        /*00cc*/ 	.word	0x00000080
        /*00d0*/ 	.word	0x00000001
        /*00d4*/ 	.word	0x00000001


	//----- nvinfo : EIATTR_CRS_STACK_SIZE
	.align		4
.L_4675:
        /*00d8*/ 	.byte	0x04, 0x1e
        /*00da*/ 	.short	(.L_4677 - .L_4676)
.L_4676:
        /*00dc*/ 	.word	0x00000000


	//----- nvinfo : EIATTR_CBANK_PARAM_SIZE
	.align		4
.L_4677:
        /*00e0*/ 	.byte	0x03, 0x19
        /*00e2*/ 	.short	0x0290


	//----- nvinfo : EIATTR_PARAM_CBANK
	.align		4
        /*00e4*/ 	.byte	0x04, 0x0a
        /*00e6*/ 	.short	(.L_4679 - .L_4678)
	.align		4
.L_4678:
        /*00e8*/ 	.word	index@(.nv.constant0._ZN2at6native18elementwise_kernelILi128ELi4EZNS0_15gpu_kernel_implINS0_13BinaryFunctorIiiiZZZNS0_15binary_internal21div_trunc_kernel_cudaERNS_18TensorIteratorBaseEENKUlvE_clEvENKUlvE1_clEvEUliiE_EEEEvS6_RKT_EUliE_EEviT1_)
        /*00ec*/ 	.short	0x0380
        /*00ee*/ 	.short	0x0290


	//----- nvinfo : EIATTR_SW_WAR
	.align		4
.L_4679:
        /*00f0*/ 	.byte	0x04, 0x36
        /*00f2*/ 	.short	(.L_4681 - .L_4680)
.L_4680:
        /*00f4*/ 	.word	0x00000008
.L_4681:


//--------------------- .nv.info._ZN2at6native27unrolled_elementwise_kernelINS0_13BinaryFunctorIiiiZZZNS0_15binary_internal21div_trunc_kernel_cudaERNS_18TensorIteratorBaseEENKUlvE_clEvENKUlvE1_clEvEUliiE_EESt5arrayIPcLm3EELi4E23TrivialOffsetCalculatorILi2EjESD_ILi1EjENS0_6memory12LoadWithCastILi2EEENSG_13StoreWithCastILi1EEEEEviT_T0_T2_T3_T4_T5_ --------------------------
	.section	.nv.info._ZN2at6native27unrolled_elementwise_kernelINS0_13BinaryFunctorIiiiZZZNS0_15binary_internal21div_trunc_kernel_cudaERNS_18TensorIteratorBaseEENKUlvE_clEvENKUlvE1_clEvEUliiE_EESt5arrayIPcLm3EELi4E23TrivialOffsetCalculatorILi2EjESD_ILi1EjENS0_6memory12LoadWithCastILi2EEENSG_13StoreWithCastILi1EEEEEviT_T0_T2_T3_T4_T5_,"",@"SHT_CUDA_INFO"
	.sectionflags	@""
	.align	4


	//----- nvinfo : EIATTR_CUDA_API_VERSION
	.align		4
        /*0000*/ 	.byte	0x04, 0x37
        /*0002*/ 	.short	(.L_4683 - .L_4682)
.L_4682:
        /*0004*/ 	.word	0x00000082


	//----- nvinfo : EIATTR_KPARAM_INFO
	.align		4
.L_4683:
        /*0008*/ 	.byte	0x04, 0x17
        /*000a*/ 	.short	(.L_4685 - .L_4684)
.L_4684:
        /*000c*/ 	.word	0x00000000
        /*0010*/ 	.short	0x0006
        /*0012*/ 	.short	0x0030
        /*0014*/ 	.byte	0x00, 0xf0, 0x21, 0x00


	//----- nvinfo : EIATTR_KPARAM_INFO
	.align		4
.L_4685:
        /*0018*/ 	.byte	0x04, 0x17
        /*001a*/ 	.short	(.L_4687 - .L_4686)
.L_4686:
        /*001c*/ 	.word	0x00000000
        /*0020*/ 	.short	0x0005
        /*0022*/ 	.short	0x0024
        /*0024*/ 	.byte	0x00, 0xf0, 0x31, 0x00


	//----- nvinfo : EIATTR_KPARAM_INFO
	.align		4
.L_4687:
        /*0028*/ 	.byte	0x04, 0x17
        /*002a*/ 	.short	(.L_4689 - .L_4688)
.L_4688:
        /*002c*/ 	.word	0x00000000
        /*0030*/ 	.short	0x0004
        /*0032*/ 	.short	0x0021
        /*0034*/ 	.byte	0x00, 0xf0, 0x05, 0x00


	//----- nvinfo : EIATTR_KPARAM_INFO
	.align		4
.L_4689:
        /*0038*/ 	.byte	0x04, 0x17
        /*003a*/ 	.short	(.L_4691 - .L_4690)
.L_4690:
        /*003c*/ 	.word	0x00000000
        /*0040*/ 	.short	0x0003
        /*0042*/ 	.short	0x0020
        /*0044*/ 	.byte	0x00, 0xf0, 0x05, 0x00


	//----- nvinfo : EIATTR_KPARAM_INFO
	.align		4
.L_4691:
        /*0048*/ 	.byte	0x04, 0x17
        /*004a*/ 	.short	(.L_4693 - .L_4692)
.L_4692:
        /*004c*/ 	.word	0x00000000
        /*0050*/ 	.short	0x0002
        /*0052*/ 	.short	0x0008
        /*0054*/ 	.byte	0x00, 0xf0, 0x61, 0x00


	//----- nvinfo : EIATTR_KPARAM_INFO
	.align		4
.L_4693:
        /*0058*/ 	.byte	0x04, 0x17
        /*005a*/ 	.short	(.L_4695 - .L_4694)
.L_4694:
        /*005c*/ 	.word	0x00000000
        /*0060*/ 	.short	0x0001
        /*0062*/ 	.short	0x0004
        /*0064*/ 	.byte	0x00, 0xf0, 0x05, 0x00


	//----- nvinfo : EIATTR_KPARAM_INFO
	.align		4
.L_4695:
        /*0068*/ 	.byte	0x04, 0x17
        /*006a*/ 	.short	(.L_4697 - .L_4696)
.L_4696:
        /*006c*/ 	.word	0x00000000
        /*0070*/ 	.short	0x0000
        /*0072*/ 	.short	0x0000
        /*0074*/ 	.byte	0x00, 0xf0, 0x11, 0x00


	//----- nvinfo : EIATTR_SPARSE_MMA_MASK
	.align		4
.L_4697:
        /*0078*/ 	.byte	0x03, 0x50
        /*007a*/ 	.short	0x0000


	//----- nvinfo : EIATTR_MAXREG_COUNT
	.align		4
        /*007c*/ 	.byte	0x03, 0x1b
        /*007e*/ 	.short	0x00ff


	//----- nvinfo : EIATTR_EXTERNS
	.align		4
        /*0080*/ 	.byte	0x04, 0x0f
        /*0082*/ 	.short	(.L_4699 - .L_4698)


	//   ....[0]....
	.align		4
.L_4698:
        /*0084*/ 	.word	index@(__assertfail)


	//----- nvinfo : EIATTR_MERCURY_ISA_VERSION
	.align		4
.L_4699:
        /*0088*/ 	.byte	0x03, 0x5f
        /*008a*/ 	.short	0x0101


	//----- nvinfo : EIATTR_VRC_CTA_INIT_COUNT
	.align		4
        /*008c*/ 	.byte	0x02, 0x4a
	.zero		1
	.zero		1


	//----- nvinfo : EIATTR_SYSCALL_OFFSETS
	.align		4
        /*0090*/ 	.byte	0x04, 0x46
        /*0092*/ 	.short	(.L_4701 - .L_4700)


	//   ....[0]....
.L_4700:
        /*0094*/ 	.word	0x00000de0


	//   ....[1]....
        /*0098*/ 	.word	0x00001be0


	//   ....[2]....
        /*009c*/ 	.word	0x00002b10


	//   ....[3]....
        /*00a0*/ 	.word	0x00003910


	//   ....[4]....
        /*00a4*/ 	.word	0x00004790


	//   ....[5]....
        /*00a8*/ 	.word	0x00005590


	//   ....[6]....
        /*00ac*/ 	.word	0x00006410


	//   ....[7]....
        /*00b0*/ 	.word	0x00007220


	//   ....[8]....
        /*00b4*/ 	.word	0x00008820


	//   ....[9]....
        /*00b8*/ 	.word	0x000095a0


	//   ....[10]....
        /*00bc*/ 	.word	0x0000a410


	//   ....[11]....
        /*00c0*/ 	.word	0x0000b280


	//----- nvinfo : EIATTR_EXIT_INSTR_OFFSETS
	.align		4
.L_4701:
        /*00c4*/ 	.byte	0x04, 0x1c
        /*00c6*/ 	.short	(.L_4703 - .L_4702)


	//   ....[0]....
.L_4702:
        /*00c8*/ 	.word	0x0000a6e0


	//   ....[1]....
        /*00cc*/ 	.word	0x0000a810


	//   ....[2]....
        /*00d0*/ 	.word	0x0000a830


	//   ....[3]....
        /*00d4*/ 	.word	0x0000a8c0


	//   ....[4]....
        /*00d8*/ 	.word	0x0000a8e0


	//   ....[5]....
        /*00dc*/ 	.word	0x0000a900


	//   ....[6]....
        /*00e0*/ 	.word	0x0000a990


	//   ....[7]....
        /*00e4*/ 	.word	0x0000a9d0


	//   ....[8]....
        /*00e8*/ 	.word	0x0000aa70


	//   ....[9]....
        /*00ec*/ 	.word	0x0000aac0


	//   ....[10]....
        /*00f0*/ 	.word	0x0000aaf0


	//   ....[11]....
        /*00f4*/ 	.word	0x0000abb0


	//   ....[12]....
        /*00f8*/ 	.word	0x0000ad20


	//   ....[13]....
        /*00fc*/ 	.word	0x0000ae90


	//   ....[14]....
        /*0100*/ 	.word	0x0000aff0


	//   ....[15]....
        /*0104*/ 	.word	0x0000b020


	//   ....[16]....
        /*0108*/ 	.word	0x0000b040


	//   ....[17]....
        /*010c*/ 	.word	0x0000b0e0


	//   ....[18]....
        /*0110*/ 	.word	0x0000b120


	//   ....[19]....
        /*0114*/ 	.word	0x0000b290


	//   ....[20]....
        /*0118*/ 	.word	0x0000b3a0


	//   ....[21]....
        /*011c*/ 	.word	0x0000b4e0


	//   ....[22]....
        /*0120*/ 	.word	0x0000b520


	//----- nvinfo : EIATTR_MAX_THREADS
	.align		4
.L_4703:
        /*0124*/ 	.byte	0x04, 0x05
        /*0126*/ 	.short	(.L_4705 - .L_4704)
.L_4704:
        /*0128*/ 	.word	0x00000080
        /*012c*/ 	.word	0x00000001
        /*0130*/ 	.word	0x00000001


	//----- nvinfo : EIATTR_CRS_STACK_SIZE
	.align		4
.L_4705:
        /*0134*/ 	.byte	0x04, 0x1e
        /*0136*/ 	.short	(.L_4707 - .L_4706)
.L_4706:
        /*0138*/ 	.word	0x00000000


	//----- nvinfo : EIATTR_CBANK_PARAM_SIZE
	.align		4
.L_4707:
        /*013c*/ 	.byte	0x03, 0x19
        /*013e*/ 	.short	0x0038


	//----- nvinfo : EIATTR_PARAM_CBANK
	.align		4
        /*0140*/ 	.byte	0x04, 0x0a
        /*0142*/ 	.short	(.L_4709 - .L_4708)
	.align		4
.L_4708:
        /*0144*/ 	.word	index@(.nv.constant0._ZN2at6native27unrolled_elementwise_kernelINS0_13BinaryFunctorIiiiZZZNS0_15binary_internal21div_trunc_kernel_cudaERNS_18TensorIteratorBaseEENKUlvE_clEvENKUlvE1_clEvEUliiE_EESt5arrayIPcLm3EELi4E23TrivialOffsetCalculatorILi2EjESD_ILi1EjENS0_6memory12LoadWithCastILi2EEENSG_13StoreWithCastILi1EEEEEviT_T0_T2_T3_T4_T5_)
        /*0148*/ 	.short	0x0380
        /*014a*/ 	.short	0x0038


	//----- nvinfo : EIATTR_SW_WAR
	.align		4
.L_4709:
        /*014c*/ 	.byte	0x04, 0x36
        /*014e*/ 	.short	(.L_4711 - .L_4710)
.L_4710:
        /*0150*/ 	.word	0x00000008
.L_4711:


//--------------------- .nv.info._ZN2at6native18elementwise_kernelILi128ELi2EZNS0_22gpu_kernel_impl_nocastINS0_13BinaryFunctorIiiiZZZNS0_15binary_internal21div_trunc_kernel_cudaERNS_18TensorIteratorBaseEENKUlvE_clEvENKUlvE1_clEvEUliiE_EEEEvS6_RKT_EUliE_EEviT1_ --------------------------
	.section	.nv.info._ZN2at6native18elementwise_kernelILi128ELi2EZNS0_22gpu_kernel_impl_nocastINS0_13BinaryFunctorIiiiZZZNS0_15binary_internal21div_trunc_kernel_cudaERNS_18TensorIteratorBaseEENKUlvE_clEvENKUlvE1_clEvEUliiE_EEEEvS6_RKT_EUliE_EEviT1_,"",@"SHT_CUDA_INFO"
	.sectionflags	@""
	.align	4


	//----- nvinfo : EIATTR_CUDA_API_VERSION
	.align		4
        /*0000*/ 	.byte	0x04, 0x37
        /*0002*/ 	.short	(.L_4713 - .L_4712)
.L_4712:
        /*0004*/ 	.word	0x00000082


	//----- nvinfo : EIATTR_KPARAM_INFO
	.align		4
.L_4713:
        /*0008*/ 	.byte	0x04, 0x17
        /*000a*/ 	.short	(.L_4715 - .L_4714)
.L_4714:
        /*000c*/ 	.word	0x00000000
        /*0010*/ 	.short	0x0001
        /*0012*/ 	.short	0x0008
        /*0014*/ 	.byte	0x00, 0xf0, 0x21, 0x0a


	//----- nvinfo : EIATTR_KPARAM_INFO
	.align		4
.L_4715:
        /*0018*/ 	.byte	0x04, 0x17
        /*001a*/ 	.short	(.L_4717 - .L_4716)
.L_4716:
        /*001c*/ 	.word	0x00000000
        /*0020*/ 	.short	0x0000
        /*0022*/ 	.short	0x0000
        /*0024*/ 	.byte	0x00, 0xf0, 0x11, 0x00


	//----- nvinfo : EIATTR_SPARSE_MMA_MASK
	.align		4
.L_4717:
        /*0028*/ 	.byte	0x03, 0x50
        /*002a*/ 	.short	0x0000


	//----- nvinfo : EIATTR_MAXREG_COUNT
	.align		4
        /*002c*/ 	.byte	0x03, 0x1b
        /*002e*/ 	.short	0x0080


	//----- nvinfo : EIATTR_MERCURY_ISA_VERSION
	.align		4
        /*0030*/ 	.byte	0x03, 0x5f
        /*0032*/ 	.short	0x0101


	//----- nvinfo : EIATTR_VRC_CTA_INIT_COUNT
	.align		4
        /*0034*/ 	.byte	0x02, 0x4a
	.zero		1
	.zero		1


	//----- nvinfo : EIATTR_EXIT_INSTR_OFFSETS
	.align		4
        /*0038*/ 	.byte	0x04, 0x1c
        /*003a*/ 	.short	(.L_4719 - .L_4718)


	//   ....[0]....
.L_4718:
        /*003c*/ 	.word	0x000002f0


	//   ....[1]....
        /*0040*/ 	.word	0x000004e0


	//   ....[2]....
        /*0044*/ 	.word	0x00001d90


	//   ....[3]....
        /*0048*/ 	.word	0x00003590


	//----- nvinfo : EIATTR_MAX_THREADS
	.align		4
.L_4719:
        /*004c*/ 	.byte	0x04, 0x05
        /*004e*/ 	.short	(.L_4721 - .L_4720)
.L_4720:
        /*0050*/ 	.word	0x00000080
        /*0054*/ 	.word	0x00000001
        /*0058*/ 	.word	0x00000001


	//----- nvinfo : EIATTR_CRS_STACK_SIZE
	.align		4
.L_4721:
        /*005c*/ 	.byte	0x04, 0x1e
        /*005e*/ 	.short	(.L_4723 - .L_4722)
.L_4722:
        /*0060*/ 	.word	0x00000000


	//----- nvinfo : EIATTR_CBANK_PARAM_SIZE
	.align		4
.L_4723:
        /*0064*/ 	.byte	0x03, 0x19
        /*0066*/ 	.short	0x0290


	//----- nvinfo : EIATTR_PARAM_CBANK
	.align		4
        /*0068*/ 	.byte	0x04, 0x0a
        /*006a*/ 	.short	(.L_4725 - .L_4724)
	.align		4
.L_4724:
        /*006c*/ 	.word	index@(.nv.constant0._ZN2at6native18elementwise_kernelILi128ELi2EZNS0_22gpu_kernel_impl_nocastINS0_13BinaryFunctorIiiiZZZNS0_15binary_internal21div_trunc_kernel_cudaERNS_18TensorIteratorBaseEENKUlvE_clEvENKUlvE1_clEvEUliiE_EEEEvS6_RKT_EUliE_EEviT1_)
        /*0070*/ 	.short	0x0380
        /*0072*/ 	.short	0x0290


	//----- nvinfo : EIATTR_SW_WAR
	.align		4
.L_4725:
        /*0074*/ 	.byte	0x04, 0x36
        /*0076*/ 	.short	(.L_4727 - .L_4726)
.L_4726:
        /*0078*/ 	.word	0x00000008
.L_4727:


//--------------------- .nv.info._ZN2at6native27unrolled_elementwise_kernelINS0_13BinaryFunctorIiiiZZZNS0_15binary_internal21div_trunc_kernel_cudaERNS_18TensorIteratorBaseEENKUlvE_clEvENKUlvE1_clEvEUliiE_EESt5arrayIPcLm3EELi4E23TrivialOffsetCalculatorILi2EjESD_ILi1EjENS0_6memory15LoadWithoutCastENSG_16StoreWithoutCastEEEviT_T0_T2_T3_T4_T5_ --------------------------
	.section	.nv.info._ZN2at6native27unrolled_elementwise_kernelINS0_13BinaryFunctorIiiiZZZNS0_15binary_internal21div_trunc_kernel_cudaERNS_18TensorIteratorBaseEENKUlvE_clEvENKUlvE1_clEvEUliiE_EESt5arrayIPcLm3EELi4E23TrivialOffsetCalculatorILi2EjESD_ILi1EjENS0_6memory15LoadWithoutCastENSG_16StoreWithoutCastEEEviT_T0_T2_T3_T4_T5_,"",@"SHT_CUDA_INFO"
	.sectionflags	@""
	.align	4


	//----- nvinfo : EIATTR_CUDA_API_VERSION
	.align		4
        /*0000*/ 	.byte	0x04, 0x37
        /*0002*/ 	.short	(.L_4729 - .L_4728)
.L_4728:
        /*0004*/ 	.word	0x00000082


	//----- nvinfo : EIATTR_KPARAM_INFO
	.align		4
.L_4729:
        /*0008*/ 	.byte	0x04, 0x17
        /*000a*/ 	.short	(.L_4731 - .L_4730)
.L_4730:
        /*000c*/ 	.word	0x00000000
        /*0010*/ 	.short	0x0006
        /*0012*/ 	.short	0x0023
        /*0014*/ 	.byte	0x00, 0xf0, 0x05, 0x00


	//----- nvinfo : EIATTR_KPARAM_INFO
	.align		4
.L_4731:
        /*0018*/ 	.byte	0x04, 0x17
        /*001a*/ 	.short	(.L_4733 - .L_4732)
.L_4732:
        /*001c*/ 	.word	0x00000000
        /*0020*/ 	.short	0x0005
        /*0022*/ 	.short	0x0022
        /*0024*/ 	.byte	0x00, 0xf0, 0x05, 0x00


	//----- nvinfo : EIATTR_KPARAM_INFO
	.align		4
.L_4733:
        /*0028*/ 	.byte	0x04, 0x17
        /*002a*/ 	.short	(.L_4735 - .L_4734)
.L_4734:
        /*002c*/ 	.word	0x00000000
        /*0030*/ 	.short	0x0004
        /*0032*/ 	.short	0x0021
        /*0034*/ 	.byte	0x00, 0xf0, 0x05, 0x00


	//----- nvinfo : EIATTR_KPARAM_INFO
	.align		4
.L_4735:
        /*0038*/ 	.byte	0x04, 0x17
        /*003a*/ 	.short	(.L_4737 - .L_4736)
.L_4736:
        /*003c*/ 	.word	0x00000000
        /*0040*/ 	.short	0x0003
        /*0042*/ 	.short	0x0020
        /*0044*/ 	.byte	0x00, 0xf0, 0x05, 0x00


	//----- nvinfo : EIATTR_KPARAM_INFO
	.align		4
.L_4737:
        /*0048*/ 	.byte	0x04, 0x17
        /*004a*/ 	.short	(.L_4739 - .L_4738)
.L_4738:
        /*004c*/ 	.word	0x00000000
        /*0050*/ 	.short	0x0002
        /*0052*/ 	.short	0x0008
        /*0054*/ 	.byte	0x00, 0xf0, 0x61, 0x00


	//----- nvinfo : EIATTR_KPARAM_INFO
	.align		4
.L_4739:
        /*0058*/ 	.byte	0x04, 0x17
        /*005a*/ 	.short	(.L_4741 - .L_4740)
.L_4740:
        /*005c*/ 	.word	0x00000000
        /*0060*/ 	.short	0x0001
        /*0062*/ 	.short	0x0004
        /*0064*/ 	.byte	0x00, 0xf0, 0x05, 0x00


	//----- nvinfo : EIATTR_KPARAM_INFO
	.align		4
.L_4741:
        /*0068*/ 	.byte	0x04, 0x17
        /*006a*/ 	.short	(.L_4743 - .L_4742)
.L_4742:
        /*006c*/ 	.word	0x00000000
        /*0070*/ 	.short	0x0000
        /*0072*/ 	.short	0x0000
        /*0074*/ 	.byte	0x00, 0xf0, 0x11, 0x00


	//----- nvinfo : EIATTR_SPARSE_MMA_MASK
	.align		4
.L_4743:
        /*0078*/ 	.byte	0x03, 0x50
        /*007a*/ 	.short	0x0000


	//----- nvinfo : EIATTR_MAXREG_COUNT
	.align		4
        /*007c*/ 	.byte	0x03, 0x1b
        /*007e*/ 	.short	0x00ff


	//----- nvinfo : EIATTR_MERCURY_ISA_VERSION
	.align		4
        /*0080*/ 	.byte	0x03, 0x5f
        /*0082*/ 	.short	0x0101


	//----- nvinfo : EIATTR_VRC_CTA_INIT_COUNT
	.align		4
        /*0084*/ 	.byte	0x02, 0x4a
	.zero		1
	.zero		1


	//----- nvinfo : EIATTR_EXIT_INSTR_OFFSETS
	.align		4
        /*0088*/ 	.byte	0x04, 0x1c
        /*008a*/ 	.short	(.L_4745 - .L_4744)


	//   ....[0]....
.L_4744:
        /*008c*/ 	.word	0x00000bc0


	//   ....[1]....
        /*0090*/ 	.word	0x00000c10


	//----- nvinfo : EIATTR_MAX_THREADS
	.align		4
.L_4745:
        /*0094*/ 	.byte	0x04, 0x05
        /*0096*/ 	.short	(.L_4747 - .L_4746)
.L_4746:
        /*0098*/ 	.word	0x00000080
        /*009c*/ 	.word	0x00000001
        /*00a0*/ 	.word	0x00000001


	//----- nvinfo : EIATTR_CRS_STACK_SIZE
	.align		4
.L_4747:
        /*00a4*/ 	.byte	0x04, 0x1e
        /*00a6*/ 	.short	(.L_4749 - .L_4748)
.L_4748:
        /*00a8*/ 	.word	0x00000000


	//----- nvinfo : EIATTR_CBANK_PARAM_SIZE
	.align		4
.L_4749:
        /*00ac*/ 	.byte	0x03, 0x19
        /*00ae*/ 	.short	0x0024


	//----- nvinfo : EIATTR_PARAM_CBANK
	.align		4
        /*00b0*/ 	.byte	0x04, 0x0a
        /*00b2*/ 	.short	(.L_4751 - .L_4750)
	.align		4
.L_4750:
        /*00b4*/ 	.word	index@(.nv.constant0._ZN2at6native27unrolled_elementwise_kernelINS0_13BinaryFunctorIiiiZZZNS0_15binary_internal21div_trunc_kernel_cudaERNS_18TensorIteratorBaseEENKUlvE_clEvENKUlvE1_clEvEUliiE_EESt5arrayIPcLm3EELi4E23TrivialOffsetCalculatorILi2EjESD_ILi1EjENS0_6memory15LoadWithoutCastENSG_16StoreWithoutCastEEEviT_T0_T2_T3_T4_T5_)
        /*00b8*/ 	.short	0x0380
        /*00ba*/ 	.short	0x0024


	//----- nvinfo : EIATTR_SW_WAR
	.align		4
.L_4751:
        /*00bc*/ 	.byte	0x04, 0x36
        /*00be*/ 	.short	(.L_4753 - .L_4752)
.L_4752:
        /*00c0*/ 	.word	0x00000008
.L_4753:


//--------------------- .nv.info._ZN2at6native29vectorized_elementwise_kernelILi2ENS0_13BinaryFunctorIiiiZZZNS0_15binary_internal21div_trunc_kernel_cudaERNS_18TensorIteratorBaseEENKUlvE_clEvENKUlvE1_clEvEUliiE_EESt5arrayIPcLm3EEEEviT0_T1_ --------------------------
	.section	.nv.info._ZN2at6native29vectorized_elementwise_kernelILi2ENS0_13BinaryFunctorIiiiZZZNS0_15binary_internal21div_trunc_kernel_cudaERNS_18TensorIteratorBaseEENKUlvE_clEvENKUlvE1_clEvEUliiE_EESt5arrayIPcLm3EEEEviT0_T1_,"",@"SHT_CUDA_INFO"
	.sectionflags	@""
	.align	4


	//----- nvinfo : EIATTR_CUDA_API_VERSION
	.align		4
        /*0000*/ 	.byte	0x04, 0x37
        /*0002*/ 	.short	(.L_4755 - .L_4754)
.L_4754:
        /*0004*/ 	.word	0x00000082


	//----- nvinfo : EIATTR_KPARAM_INFO
	.align		4
.L_4755:
        /*0008*/ 	.byte	0x04, 0x17
        /*000a*/ 	.short	(.L_4757 - .L_4756)
.L_4756:
        /*000c*/ 	.word	0x00000000
        /*0010*/ 	.short	0x0002
        /*0012*/ 	.short	0x0008
        /*0014*/ 	.byte	0x00, 0xf0, 0x61, 0x00


	//----- nvinfo : EIATTR_KPARAM_INFO
	.align		4
.L_4757:
        /*0018*/ 	.byte	0x04, 0x17
        /*001a*/ 	.short	(.L_4759 - .L_4758)
.L_4758:
        /*001c*/ 	.word	0x00000000
        /*0020*/ 	.short	0x0001
        /*0022*/ 	.short	0x0004
        /*0024*/ 	.byte	0x00, 0xf0, 0x05, 0x00


	//----- nvinfo : EIATTR_KPARAM_INFO
	.align		4
.L_4759:
        /*0028*/ 	.byte	0x04, 0x17
        /*002a*/ 	.short	(.L_4761 - .L_4760)
.L_4760:
        /*002c*/ 	.word	0x00000000
        /*0030*/ 	.short	0x0000
        /*0032*/ 	.short	0x0000
        /*0034*/ 	.byte	0x00, 0xf0, 0x11, 0x00


	//----- nvinfo : EIATTR_SPARSE_MMA_MASK
	.align		4
.L_4761:
        /*0038*/ 	.byte	0x03, 0x50
        /*003a*/ 	.short	0x0000


	//----- nvinfo : EIATTR_MAXREG_COUNT
	.align		4
        /*003c*/ 	.byte	0x03, 0x1b
        /*003e*/ 	.short	0x00ff


	//----- nvinfo : EIATTR_MERCURY_ISA_VERSION
	.align		4
        /*0040*/ 	.byte	0x03, 0x5f
        /*0042*/ 	.short	0x0101


	//----- nvinfo : EIATTR_VRC_CTA_INIT_COUNT
	.align		4
        /*0044*/ 	.byte	0x02, 0x4a
	.zero		1
	.zero		1


	//----- nvinfo : EIATTR_EXIT_INSTR_OFFSETS
	.align		4
        /*0048*/ 	.byte	0x04, 0x1c
        /*004a*/ 	.short	(.L_4763 - .L_4762)


	//   ....[0]....
.L_4762:
        /*004c*/ 	.word	0x00001810


	//   ....[1]....
        /*0050*/ 	.word	0x00001860


	//   ....[2]....
        /*0054*/ 	.word	0x00002660


	//----- nvinfo : EIATTR_MAX_THREADS
	.align		4
.L_4763:
        /*0058*/ 	.byte	0x04, 0x05
        /*005a*/ 	.short	(.L_4765 - .L_4764)
.L_4764:
        /*005c*/ 	.word	0x00000080
        /*0060*/ 	.word	0x00000001
        /*0064*/ 	.word	0x00000001


	//----- nvinfo : EIATTR_CRS_STACK_SIZE
	.align		4
.L_4765:
        /*0068*/ 	.byte	0x04, 0x1e
        /*006a*/ 	.short	(.L_4767 - .L_4766)
.L_4766:
        /*006c*/ 	.word	0x00000000


	//----- nvinfo : EIATTR_CBANK_PARAM_SIZE
	.align		4
.L_4767:
        /*0070*/ 	.byte	0x03, 0x19
        /*0072*/ 	.short	0x0020


	//----- nvinfo : EIATTR_PARAM_CBANK
	.align		4
        /*0074*/ 	.byte	0x04, 0x0a
        /*0076*/ 	.short	(.L_4769 - .L_4768)
	.align		4
.L_4768:
        /*0078*/ 	.word	index@(.nv.constant0._ZN2at6native29vectorized_elementwise_kernelILi2ENS0_13BinaryFunctorIiiiZZZNS0_15binary_internal21div_trunc_kernel_cudaERNS_18TensorIteratorBaseEENKUlvE_clEvENKUlvE1_clEvEUliiE_EESt5arrayIPcLm3EEEEviT0_T1_)
        /*007c*/ 	.short	0x0380
        /*007e*/ 	.short	0x0020


	//----- nvinfo : EIATTR_SW_WAR
	.align		4
.L_4769:
        /*0080*/ 	.byte	0x04, 0x36
        /*0082*/ 	.short	(.L_4771 - .L_4770)
.L_4770:
        /*0084*/ 	.word	0x00000008
.L_4771:


//--------------------- .nv.info._ZN2at6native29vectorized_elementwise_kernelILi4ENS0_13BinaryFunctorIiiiZZZNS0_15binary_internal21div_trunc_kernel_cudaERNS_18TensorIteratorBaseEENKUlvE_clEvENKUlvE1_clEvEUliiE_EESt5arrayIPcLm3EEEEviT0_T1_ --------------------------
	.section	.nv.info._ZN2at6native29vectorized_elementwise_kernelILi4ENS0_13BinaryFunctorIiiiZZZNS0_15binary_internal21div_trunc_kernel_cudaERNS_18TensorIteratorBaseEENKUlvE_clEvENKUlvE1_clEvEUliiE_EESt5arrayIPcLm3EEEEviT0_T1_,"",@"SHT_CUDA_INFO"
	.sectionflags	@""
	.align	4


	//----- nvinfo : EIATTR_CUDA_API_VERSION
	.align		4
        /*0000*/ 	.byte	0x04, 0x37
        /*0002*/ 	.short	(.L_4773 - .L_4772)
.L_4772:
        /*0004*/ 	.word	0x00000082


	//----- nvinfo : EIATTR_KPARAM_INFO
	.align		4
.L_4773:
        /*0008*/ 	.byte	0x04, 0x17
        /*000a*/ 	.short	(.L_4775 - .L_4774)
.L_4774:
        /*000c*/ 	.word	0x00000000
        /*0010*/ 	.short	0x0002
        /*0012*/ 	.short	0x0008
        /*0014*/ 	.byte	0x00, 0xf0, 0x61, 0x00


	//----- nvinfo : EIATTR_KPARAM_INFO
	.align		4
.L_4775:
        /*0018*/ 	.byte	0x04, 0x17
        /*001a*/ 	.short	(.L_4777 - .L_4776)
.L_4776:
        /*001c*/ 	.word	0x00000000
        /*0020*/ 	.short	0x0001
        /*0022*/ 	.short	0x0004
        /*0024*/ 	.byte	0x00, 0xf0, 0x05, 0x00


	//----- nvinfo : EIATTR_KPARAM_INFO
	.align		4
.L_4777:
        /*0028*/ 	.byte	0x04, 0x17
        /*002a*/ 	.short	(.L_4779 - .L_4778)
.L_4778:
        /*002c*/ 	.word	0x00000000
        /*0030*/ 	.short	0x0000
        /*0032*/ 	.short	0x0000
        /*0034*/ 	.byte	0x00, 0xf0, 0x11, 0x00


	//----- nvinfo : EIATTR_SPARSE_MMA_MASK
	.align		4
.L_4779:
        /*0038*/ 	.byte	0x03, 0x50
        /*003a*/ 	.short	0x0000


	//----- nvinfo : EIATTR_MAXREG_COUNT
	.align		4
        /*003c*/ 	.byte	0x03, 0x1b
        /*003e*/ 	.short	0x00ff


	//----- nvinfo : EIATTR_MERCURY_ISA_VERSION
	.align		4
        /*0040*/ 	.byte	0x03, 0x5f
        /*0042*/ 	.short	0x0101


	//----- nvinfo : EIATTR_VRC_CTA_INIT_COUNT
	.align		4
        /*0044*/ 	.byte	0x02, 0x4a
	.zero		1
	.zero		1


	//----- nvinfo : EIATTR_EXIT_INSTR_OFFSETS
	.align		4
        /*0048*/ 	.byte	0x04, 0x1c
        /*004a*/ 	.short	(.L_4781 - .L_4780)


	//   ....[0]....
.L_4780:
        /*004c*/ 	.word	0x00001810


	//   ....[1]....
        /*0050*/ 	.word	0x00001860


	//   ....[2]....
        /*0054*/ 	.word	0x000025f0


	//----- nvinfo : EIATTR_MAX_THREADS
	.align		4
.L_4781:
        /*0058*/ 	.byte	0x04, 0x05
        /*005a*/ 	.short	(.L_4783 - .L_4782)
.L_4782:
        /*005c*/ 	.word	0x00000080
        /*0060*/ 	.word	0x00000001
        /*0064*/ 	.word	0x00000001


	//----- nvinfo : EIATTR_CRS_STACK_SIZE
	.align		4
.L_4783:
        /*0068*/ 	.byte	0x04, 0x1e
        /*006a*/ 	.short	(.L_4785 - .L_4784)
.L_4784:
        /*006c*/ 	.word	0x00000000


	//----- nvinfo : EIATTR_CBANK_PARAM_SIZE
	.align		4
.L_4785:
        /*0070*/ 	.byte	0x03, 0x19
        /*0072*/ 	.short	0x0020


	//----- nvinfo : EIATTR_PARAM_CBANK
	.align		4
        /*0074*/ 	.byte	0x04, 0x0a
        /*0076*/ 	.short	(.L_4787 - .L_4786)
	.align		4
.L_4786:
        /*0078*/ 	.word	index@(.nv.constant0._ZN2at6native29vectorized_elementwise_kernelILi4ENS0_13BinaryFunctorIiiiZZZNS0_15binary_internal21div_trunc_kernel_cudaERNS_18TensorIteratorBaseEENKUlvE_clEvENKUlvE1_clEvEUliiE_EESt5arrayIPcLm3EEEEviT0_T1_)
        /*007c*/ 	.short	0x0380
        /*007e*/ 	.short	0x0020


	//----- nvinfo : EIATTR_SW_WAR
	.align		4
.L_4787:
        /*0080*/ 	.byte	0x04, 0x36
        /*0082*/ 	.short	(.L_4789 - .L_4788)
.L_4788:
        /*0084*/ 	.word	0x00000008
.L_4789:


//--------------------- .nv.info._ZN2at6native29vectorized_elementwise_kernelILi8ENS0_13BinaryFunctorIiiiZZZNS0_15binary_internal21div_trunc_kernel_cudaERNS_18TensorIteratorBaseEENKUlvE_clEvENKUlvE1_clEvEUliiE_EESt5arrayIPcLm3EEEEviT0_T1_ --------------------------
	.section	.nv.info._ZN2at6native29vectorized_elementwise_kernelILi8ENS0_13BinaryFunctorIiiiZZZNS0_15binary_internal21div_trunc_kernel_cudaERNS_18TensorIteratorBaseEENKUlvE_clEvENKUlvE1_clEvEUliiE_EESt5arrayIPcLm3EEEEviT0_T1_,"",@"SHT_CUDA_INFO"
	.sectionflags	@""
	.align	4


	//----- nvinfo : EIATTR_CUDA_API_VERSION
	.align		4
        /*0000*/ 	.byte	0x04, 0x37
        /*0002*/ 	.short	(.L_4791 - .L_4790)
.L_4790:
        /*0004*/ 	.word	0x00000082


	//----- nvinfo : EIATTR_KPARAM_INFO
	.align		4
.L_4791:
        /*0008*/ 	.byte	0x04, 0x17
        /*000a*/ 	.short	(.L_4793 - .L_4792)
.L_4792:
        /*000c*/ 	.word	0x00000000
        /*0010*/ 	.short	0x0002
        /*0012*/ 	.short	0x0008
        /*0014*/ 	.byte	0x00, 0xf0, 0x61, 0x00


	//----- nvinfo : EIATTR_KPARAM_INFO
	.align		4
.L_4793:
        /*0018*/ 	.byte	0x04, 0x17
        /*001a*/ 	.short	(.L_4795 - .L_4794)
.L_4794:
        /*001c*/ 	.word	0x00000000
        /*0020*/ 	.short	0x0001
        /*0022*/ 	.short	0x0004
        /*0024*/ 	.byte	0x00, 0xf0, 0x05, 0x00


	//----- nvinfo : EIATTR_KPARAM_INFO
	.align		4
.L_4795:
        /*0028*/ 	.byte	0x04, 0x17
        /*002a*/ 	.short	(.L_4797 - .L_4796)
.L_4796:
        /*002c*/ 	.word	0x00000000
        /*0030*/ 	.short	0x0000
        /*0032*/ 	.short	0x0000
        /*0034*/ 	.byte	0x00, 0xf0, 0x11, 0x00


	//----- nvinfo : EIATTR_SPARSE_MMA_MASK
	.align		4
.L_4797:
        /*0038*/ 	.byte	0x03, 0x50
        /*003a*/ 	.short	0x0000


	//----- nvinfo : EIATTR_MAXREG_COUNT
	.align		4
        /*003c*/ 	.byte	0x03, 0x1b
        /*003e*/ 	.short	0x00ff


	//----- nvinfo : EIATTR_MERCURY_ISA_VERSION
	.align		4
        /*0040*/ 	.byte	0x03, 0x5f
        /*0042*/ 	.short	0x0101


	//----- nvinfo : EIATTR_VRC_CTA_INIT_COUNT
	.align		4
        /*0044*/ 	.byte	0x02, 0x4a
	.zero		1
	.zero		1


	//----- nvinfo : EIATTR_EXIT_INSTR_OFFSETS
	.align		4
        /*0048*/ 	.byte	0x04, 0x1c
        /*004a*/ 	.short	(.L_4799 - .L_4798)


	//   ....[0]....
.L_4798:
        /*004c*/ 	.word	0x00000010


	//----- nvinfo : EIATTR_MAX_THREADS
	.align		4
.L_4799:
        /*0050*/ 	.byte	0x04, 0x05
        /*0052*/ 	.short	(.L_4801 - .L_4800)
.L_4800:
        /*0054*/ 	.word	0x00000080
        /*0058*/ 	.word	0x00000001
        /*005c*/ 	.word	0x00000001


	//----- nvinfo : EIATTR_CBANK_PARAM_SIZE
	.align		4
.L_4801:
        /*0060*/ 	.byte	0x03, 0x19
        /*0062*/ 	.short	0x0020


	//----- nvinfo : EIATTR_PARAM_CBANK
	.align		4
        /*0064*/ 	.byte	0x04, 0x0a
        /*0066*/ 	.short	(.L_4803 - .L_4802)
	.align		4
.L_4802:
        /*0068*/ 	.word	index@(.nv.constant0._ZN2at6native29vectorized_elementwise_kernelILi8ENS0_13BinaryFunctorIiiiZZZNS0_15binary_internal21div_trunc_kernel_cudaERNS_18TensorIteratorBaseEENKUlvE_clEvENKUlvE1_clEvEUliiE_EESt5arrayIPcLm3EEEEviT0_T1_)
        /*006c*/ 	.short	0x0380
        /*006e*/ 	.short	0x0020


	//----- nvinfo : EIATTR_SW_WAR
	.align		4
.L_4803:
        /*0070*/ 	.byte	0x04, 0x36
        /*0072*/ 	.short	(.L_4805 - .L_4804)
.L_4804:
        /*0074*/ 	.word	0x00000008
.L_4805:


//--------------------- .nv.info._ZN2at6native18elementwise_kernelILi128ELi4EZNS0_15gpu_kernel_implINS0_13BUnaryFunctorIiiiZZZNS0_15binary_internal21div_trunc_kernel_cudaERNS_18TensorIteratorBaseEENKUlvE_clEvENKUlvE1_clEvEUliiE_EEEEvS6_RKT_EUliE_EEviT1_ --------------------------
	.section	.nv.info._ZN2at6native18elementwise_kernelILi128ELi4EZNS0_15gpu_kernel_implINS0_13BUnaryFunctorIiiiZZZNS0_15binary_internal21div_trunc_kernel_cudaERNS_18TensorIteratorBaseEENKUlvE_clEvENKUlvE1_clEvEUliiE_EEEEvS6_RKT_EUliE_EEviT1_,"",@"SHT_CUDA_INFO"
	.sectionflags	@""
	.align	4


	//----- nvinfo : EIATTR_CUDA_API_VERSION
	.align		4
        /*0000*/ 	.byte	0x04, 0x37
        /*0002*/ 	.short	(.L_4807 - .L_4806)
.L_4806:
        /*0004*/ 	.word	0x00000082


	//----- nvinfo : EIATTR_KPARAM_INFO
	.align		4
.L_4807:
        /*0008*/ 	.byte	0x04, 0x17
        /*000a*/ 	.short	(.L_4809 - .L_4808)
.L_4808:
        /*000c*/ 	.word	0x00000000
        /*0010*/ 	.short	0x0001
        /*0012*/ 	.short	0x0008
        /*0014*/ 	.byte	0x00, 0xf0, 0x81, 0x08


	//----- nvinfo : EIATTR_KPARAM_INFO
	.align		4
.L_4809:
        /*0018*/ 	.byte	0x04, 0x17
        /*001a*/ 	.short	(.L_4811 - .L_4810)
.L_4810:
        /*001c*/ 	.word	0x00000000
        /*0020*/ 	.short	0x0000
        /*0022*/ 	.short	0x0000
        /*0024*/ 	.byte	0x00, 0xf0, 0x11, 0x00


	//----- nvinfo : EIATTR_SPARSE_MMA_MASK
	.align		4
.L_4811:
        /*0028*/ 	.byte	0x03, 0x50
        /*002a*/ 	.short	0x0000


	//----- nvinfo : EIATTR_MAXREG_COUNT
	.align		4
        /*002c*/ 	.byte	0x03, 0x1b
        /*002e*/ 	.short	0x0080


	//----- nvinfo : EIATTR_EXTERNS
	.align		4
        /*0030*/ 	.byte	0x04, 0x0f
        /*0032*/ 	.short	(.L_4813 - .L_4812)


	//   ....[0]....
	.align		4
.L_4812:
        /*0034*/ 	.word	index@(__assertfail)


	//----- nvinfo : EIATTR_MERCURY_ISA_VERSION
	.align		4
.L_4813:
        /*0038*/ 	.byte	0x03, 0x5f
        /*003a*/ 	.short	0x0101


	//----- nvinfo : EIATTR_VRC_CTA_INIT_COUNT
	.align		4
        /*003c*/ 	.byte	0x02, 0x4a
	.zero		1
	.zero		1


	//----- nvinfo : EIATTR_SYSCALL_OFFSETS
	.align		4
        /*0040*/ 	.byte	0x04, 0x46
        /*0042*/ 	.short	(.L_4815 - .L_4814)


	//   ....[0]....
.L_4814:
        /*0044*/ 	.word	0x000020b0


	//   ....[1]....
        /*0048*/ 	.word	0x00003000


	//   ....[2]....
        /*004c*/ 	.word	0x00005220


	//   ....[3]....
        /*0050*/ 	.word	0x00005f80


	//   ....[4]....
        /*0054*/ 	.word	0x000082e0


	//   ....[5]....
        /*0058*/ 	.word	0x00009040


	//   ....[6]....
        /*005c*/ 	.word	0x0000b3b0


	//   ....[7]....
        /*0060*/ 	.word	0x0000c0d0


	//----- nvinfo : EIATTR_EXIT_INSTR_OFFSETS
	.align		4
.L_4815:
        /*0064*/ 	.byte	0x04, 0x1c
        /*0066*/ 	.short	(.L_4817 - .L_4816)


	//   ....[0]....
.L_4816:
        /*0068*/ 	.word	0x00009320


	//   ....[1]....
        /*006c*/ 	.word	0x0000b660


	//   ....[2]....
        /*0070*/ 	.word	0x0000b680


	//   ....[3]....
        /*0074*/ 	.word	0x0000b710


	//   ....[4]....
        /*0078*/ 	.word	0x0000b730


	//   ....[5]....
        /*007c*/ 	.word	0x0000b750


	//   ....[6]....
        /*0080*/ 	.word	0x0000b7e0


	//   ....[7]....
        /*0084*/ 	.word	0x0000b820


	//   ....[8]....
        /*0088*/ 	.word	0x0000b8c0


	//   ....[9]....
        /*008c*/ 	.word	0x0000b910


	//   ....[10]....
        /*0090*/ 	.word	0x0000b940


	//   ....[11]....
        /*0094*/ 	.word	0x0000ba00


	//   ....[12]....
        /*0098*/ 	.word	0x0000bb70


	//   ....[13]....
        /*009c*/ 	.word	0x0000bce0


	//   ....[14]....
        /*00a0*/ 	.word	0x0000be40


	//   ....[15]....
        /*00a4*/ 	.word	0x0000be70


	//   ....[16]....
        /*00a8*/ 	.word	0x0000be90


	//   ....[17]....
        /*00ac*/ 	.word	0x0000bf30


	//   ....[18]....
        /*00b0*/ 	.word	0x0000bf70


	//   ....[19]....
        /*00b4*/ 	.word	0x0000c0e0


	//   ....[20]....
        /*00b8*/ 	.word	0x0000c1f0


	//   ....[21]....
        /*00bc*/ 	.word	0x0000c330


	//   ....[22]....
        /*00c0*/ 	.word	0x0000c370


	//----- nvinfo : EIATTR_MAX_THREADS
	.align		4
.L_4817:
        /*00c4*/ 	.byte	0x04, 0x05
        /*00c6*/ 	.short	(.L_4819 - .L_4818)
.L_4818:
        /*00c8*/ 	.word	0x00000080
        /*00cc*/ 	.word	0x00000001
        /*00d0*/ 	.word	0x00000001


	//----- nvinfo : EIATTR_CRS_STACK_SIZE
	.align		4
.L_4819:
        /*00d4*/ 	.byte	0x04, 0x1e
        /*00d6*/ 	.short	(.L_4821 - .L_4820)
.L_4820:
        /*00d8*/ 	.word	0x00000000


	//----- nvinfo : EIATTR_CBANK_PARAM_SIZE
	.align		4
.L_4821:
        /*00dc*/ 	.byte	0x03, 0x19
        /*00de*/ 	.short	0x0228


	//----- nvinfo : EIATTR_PARAM_CBANK
	.align		4
        /*00e0*/ 	.byte	0x04, 0x0a
        /*00e2*/ 	.short	(.L_4823 - .L_4822)
	.align		4
.L_4822:
        /*00e4*/ 	.word	index@(.nv.constant0._ZN2at6native18elementwise_kernelILi128ELi4EZNS0_15gpu_kernel_implINS0_13BUnaryFunctorIiiiZZZNS0_15binary_internal21div_trunc_kernel_cudaERNS_18TensorIteratorBaseEENKUlvE_clEvENKUlvE1_clEvEUliiE_EEEEvS6_RKT_EUliE_EEviT1_)
        /*00e8*/ 	.short	0x0380
        /*00ea*/ 	.short	0x0228


	//----- nvinfo : EIATTR_SW_WAR
	.align		4
.L_4823:
        /*00ec*/ 	.byte	0x04, 0x36
        /*00ee*/ 	.short	(.L_4825 - .L_4824)
.L_4824:
        /*00f0*/ 	.word	0x00000008
.L_4825:


//--------------------- .nv.info._ZN2at6native27unrolled_elementwise_kernelINS0_13BUnaryFunctorIiiiZZZNS0_15binary_internal21div_trunc_kernel_cudaERNS_18TensorIteratorBaseEENKUlvE_clEvENKUlvE1_clEvEUliiE_EESt5arrayIPcLm2EELi4E23TrivialOffsetCalculatorILi1EjESE_NS0_6memory12LoadWithCastILi1EEENSF_13StoreWithCastILi1EEEEEviT_T0_T2_T3_T4_T5_ --------------------------
	.section	.nv.info._ZN2at6native27unrolled_elementwise_kernelINS0_13BUnaryFunctorIiiiZZZNS0_15binary_internal21div_trunc_kernel_cudaERNS_18TensorIteratorBaseEENKUlvE_clEvENKUlvE1_clEvEUliiE_EESt5arrayIPcLm2EELi4E23TrivialOffsetCalculatorILi1EjESE_NS0_6memory12LoadWithCastILi1EEENSF_13StoreWithCastILi1EEEEEviT_T0_T2_T3_T4_T5_,"",@"SHT_CUDA_INFO"
	.sectionflags	@""
	.align	4


	//----- nvinfo : EIATTR_CUDA_API_VERSION
	.align		4
        /*0000*/ 	.byte	0x04, 0x37
        /*0002*/ 	.short	(.L_4827 - .L_4826)
.L_4826:
        /*0004*/ 	.word	0x00000082


	//----- nvinfo : EIATTR_KPARAM_INFO
	.align		4
.L_4827:
        /*0008*/ 	.byte	0x04, 0x17
        /*000a*/ 	.short	(.L_4829 - .L_4828)
.L_4828:
        /*000c*/ 	.word	0x00000000
        /*0010*/ 	.short	0x0006
        /*0012*/ 	.short	0x002c
        /*0014*/ 	.byte	0x00, 0xf0, 0x21, 0x00


	//----- nvinfo : EIATTR_KPARAM_INFO
	.align		4
.L_4829:
        /*0018*/ 	.byte	0x04, 0x17
        /*001a*/ 	.short	(.L_4831 - .L_4830)
.L_4830:
        /*001c*/ 	.word	0x00000000
        /*0020*/ 	.short	0x0005
        /*0022*/ 	.short	0x0024
        /*0024*/ 	.byte	0x00, 0xf0, 0x21, 0x00


	//----- nvinfo : EIATTR_KPARAM_INFO
	.align		4
.L_4831:
        /*0028*/ 	.byte	0x04, 0x17
        /*002a*/ 	.short	(.L_4833 - .L_4832)
.L_4832:
        /*002c*/ 	.word	0x00000000
        /*0030*/ 	.short	0x0004
        /*0032*/ 	.short	0x0021
        /*0034*/ 	.byte	0x00, 0xf0, 0x05, 0x00


	//----- nvinfo : EIATTR_KPARAM_INFO
	.align		4
.L_4833:
        /*0038*/ 	.byte	0x04, 0x17
        /*003a*/ 	.short	(.L_4835 - .L_4834)
.L_4834:
        /*003c*/ 	.word	0x00000000
        /*0040*/ 	.short	0x0003
        /*0042*/ 	.short	0x0020
        /*0044*/ 	.byte	0x00, 0xf0, 0x05, 0x00


	//----- nvinfo : EIATTR_KPARAM_INFO
	.align		4
.L_4835:
        /*0048*/ 	.byte	0x04, 0x17
        /*004a*/ 	.short	(.L_4837 - .L_4836)
.L_4836:
        /*004c*/ 	.word	0x00000000
        /*0050*/ 	.short	0x0002
        /*0052*/ 	.short	0x0010
        /*0054*/ 	.byte	0x00, 0xf0, 0x41, 0x00


	//----- nvinfo : EIATTR_KPARAM_INFO
	.align		4
.L_4837:
        /*0058*/ 	.byte	0x04, 0x17
        /*005a*/ 	.short	(.L_4839 - .L_4838)
.L_4838:
        /*005c*/ 	.word	0x00000000
        /*0060*/ 	.short	0x0001
        /*0062*/ 	.short	0x0004
        /*0064*/ 	.byte	0x00, 0xf0, 0x21, 0x00


	//----- nvinfo : EIATTR_KPARAM_INFO
	.align		4
.L_4839:
        /*0068*/ 	.byte	0x04, 0x17
        /*006a*/ 	.short	(.L_4841 - .L_4840)
.L_4840:
        /*006c*/ 	.word	0x00000000
        /*0070*/ 	.short	0x0000
        /*0072*/ 	.short	0x0000
        /*0074*/ 	.byte	0x00, 0xf0, 0x11, 0x00


	//----- nvinfo : EIATTR_SPARSE_MMA_MASK
	.align		4
.L_4841:
        /*0078*/ 	.byte	0x03, 0x50
        /*007a*/ 	.short	0x0000


	//----- nvinfo : EIATTR_MAXREG_COUNT
	.align		4
        /*007c*/ 	.byte	0x03, 0x1b
        /*007e*/ 	.short	0x00ff


	//----- nvinfo : EIATTR_EXTERNS
	.align		4
        /*0080*/ 	.byte	0x04, 0x0f
        /*0082*/ 	.short	(.L_4843 - .L_4842)


	//   ....[0]....
	.align		4
.L_4842:
        /*0084*/ 	.word	index@(__assertfail)


	//----- nvinfo : EIATTR_MERCURY_ISA_VERSION
	.align		4
.L_4843:
        /*0088*/ 	.byte	0x03, 0x5f
        /*008a*/ 	.short	0x0101


	//----- nvinfo : EIATTR_VRC_CTA_INIT_COUNT
	.align		4
        /*008c*/ 	.byte	0x02, 0x4a
	.zero		1
	.zero		1


	//----- nvinfo : EIATTR_SYSCALL_OFFSETS
	.align		4
        /*0090*/ 	.byte	0x04, 0x46
        /*0092*/ 	.short	(.L_4845 - .L_4844)


	//   ....[0]....
.L_4844:
        /*0094*/ 	.word	0x00000dc0


	//   ....[1]....
        /*0098*/ 	.word	0x00001ce0


	//   ....[2]....
        /*009c*/ 	.word	0x00002b50


	//   ....[3]....
        /*00a0*/ 	.word	0x000039c0


	//   ....[4]....
        /*00a4*/ 	.word	0x00004fc0


	//   ....[5]....
        /*00a8*/ 	.word	0x00005d50


	//   ....[6]....
        /*00ac*/ 	.word	0x00006bc0


	//   ....[7]....
        /*00b0*/ 	.word	0x00007a30


	//----- nvinfo : EIATTR_EXIT_INSTR_OFFSETS
	.align		4
.L_4845:
        /*00b4*/ 	.byte	0x04, 0x1c
        /*00b6*/ 	.short	(.L_4847 - .L_4846)


	//   ....[0]....
.L_4846:
        /*00b8*/ 	.word	0x00006e90


	//   ....[1]....
        /*00bc*/ 	.word	0x00006fc0


	//   ....[2]....
        /*00c0*/ 	.word	0x00006fe0


	//   ....[3]....
        /*00c4*/ 	.word	0x00007070


	//   ....[4]....
        /*00c8*/ 	.word	0x00007090


	//   ....[5]....
        /*00cc*/ 	.word	0x000070b0


	//   ....[6]....
        /*00d0*/ 	.word	0x00007140


	//   ....[7]....
        /*00d4*/ 	.word	0x00007180


	//   ....[8]....
        /*00d8*/ 	.word	0x00007220


	//   ....[9]....
        /*00dc*/ 	.word	0x00007270


	//   ....[10]....
        /*00e0*/ 	.word	0x000072a0


	//   ....[11]....
        /*00e4*/ 	.word	0x00007360


	//   ....[12]....
        /*00e8*/ 	.word	0x000074d0


	//   ....[13]....
        /*00ec*/ 	.word	0x00007640


	//   ....[14]....
        /*00f0*/ 	.word	0x000077a0


	//   ....[15]....
        /*00f4*/ 	.word	0x000077d0


	//   ....[16]....
        /*00f8*/ 	.word	0x000077f0


	//   ....[17]....
        /*00fc*/ 	.word	0x00007890


	//   ....[18]....
        /*0100*/ 	.word	0x000078d0


	//   ....[19]....
        /*0104*/ 	.word	0x00007a40


	//   ....[20]....
        /*0108*/ 	.word	0x00007b50


	//   ....[21]....
        /*010c*/ 	.word	0x00007c90


	//   ....[22]....
        /*0110*/ 	.word	0x00007cd0


	//----- nvinfo : EIATTR_MAX_THREADS
	.align		4
.L_4847:
        /*0114*/ 	.byte	0x04, 0x05
        /*0116*/ 	.short	(.L_4849 - .L_4848)
.L_4848:
        /*0118*/ 	.word	0x00000080
        /*011c*/ 	.word	0x00000001
        /*0120*/ 	.word	0x00000001


	//----- nvinfo : EIATTR_CRS_STACK_SIZE
	.align		4
.L_4849:
        /*0124*/ 	.byte	0x04, 0x1e
        /*0126*/ 	.short	(.L_4851 - .L_4850)
.L_4850:
        /*0128*/ 	.word	0x00000000


	//----- nvinfo : EIATTR_CBANK_PARAM_SIZE
	.align		4
.L_4851:
        /*012c*/ 	.byte	0x03, 0x19
        /*012e*/ 	.short	0x0034


	//----- nvinfo : EIATTR_PARAM_CBANK
	.align		4
        /*0130*/ 	.byte	0x04, 0x0a
        /*0132*/ 	.short	(.L_4853 - .L_4852)
	.align		4
.L_4852:
        /*0134*/ 	.word	index@(.nv.constant0._ZN2at6native27unrolled_elementwise_kernelINS0_13BUnaryFunctorIiiiZZZNS0_15binary_internal21div_trunc_kernel_cudaERNS_18TensorIteratorBaseEENKUlvE_clEvENKUlvE1_clEvEUliiE_EESt5arrayIPcLm2EELi4E23TrivialOffsetCalculatorILi1EjESE_NS0_6memory12LoadWithCastILi1EEENSF_13StoreWithCastILi1EEEEEviT_T0_T2_T3_T4_T5_)
        /*0138*/ 	.short	0x0380
        /*013a*/ 	.short	0x0034


	//----- nvinfo : EIATTR_SW_WAR
	.align		4
.L_4853:
        /*013c*/ 	.byte	0x04, 0x36
        /*013e*/ 	.short	(.L_4855 - .L_4854)
.L_4854:
        /*0140*/ 	.word	0x00000008
.L_4855:


//--------------------- .nv.info._ZN2at6native18elementwise_kernelILi128ELi2EZNS0_22gpu_kernel_impl_nocastINS0_13BUnaryFunctorIiiiZZZNS0_15binary_internal21div_trunc_kernel_cudaERNS_18TensorIteratorBaseEENKUlvE_clEvENKUlvE1_clEvEUliiE_EEEEvS6_RKT_EUliE_EEviT1_ --------------------------
	.section	.nv.info._ZN2at6native18elementwise_kernelILi128ELi2EZNS0_22gpu_kernel_impl_nocastINS0_13BUnaryFunctorIiiiZZZNS0_15binary_internal21div_trunc_kernel_cudaERNS_18TensorIteratorBaseEENKUlvE_clEvENKUlvE1_clEvEUliiE_EEEEvS6_RKT_EUliE_EEviT1_,"",@"SHT_CUDA_INFO"
	.sectionflags	@""
	.align	4


	//----- nvinfo : EIATTR_CUDA_API_VERSION
	.align		4
        /*0000*/ 	.byte	0x04, 0x37
        /*0002*/ 	.short	(.L_4857 - .L_4856)
.L_4856:
        /*0004*/ 	.word	0x00000082


	//----- nvinfo : EIATTR_KPARAM_INFO
	.align		4
.L_4857:
        /*0008*/ 	.byte	0x04, 0x17
        /*000a*/ 	.short	(.L_4859 - .L_4858)
.L_4858:
        /*000c*/ 	.word	0x00000000
        /*0010*/ 	.short	0x0001
        /*0012*/ 	.short	0x0008
        /*0014*/ 	.byte	0x00, 0xf0, 0x61, 0x08


	//----- nvinfo : EIATTR_KPARAM_INFO
	.align		4
.L_4859:
        /*0018*/ 	.byte	0x04, 0x17
        /*001a*/ 	.short	(.L_4861 - .L_4860)
.L_4860:
        /*001c*/ 	.word	0x00000000
        /*0020*/ 	.short	0x0000
        /*0022*/ 	.short	0x0000
        /*0024*/ 	.byte	0x00, 0xf0, 0x11, 0x00


	//----- nvinfo : EIATTR_SPARSE_MMA_MASK
	.align		4
.L_4861:
        /*0028*/ 	.byte	0x03, 0x50
        /*002a*/ 	.short	0x0000


	//----- nvinfo : EIATTR_MAXREG_COUNT
	.align		4
        /*002c*/ 	.byte	0x03, 0x1b
        /*002e*/ 	.short	0x0080


	//----- nvinfo : EIATTR_MERCURY_ISA_VERSION
	.align		4
        /*0030*/ 	.byte	0x03, 0x5f
        /*0032*/ 	.short	0x0101


	//----- nvinfo : EIATTR_VRC_CTA_INIT_COUNT
	.align		4
        /*0034*/ 	.byte	0x02, 0x4a
	.zero		1
	.zero		1


	//----- nvinfo : EIATTR_EXIT_INSTR_OFFSETS
	.align		4
        /*0038*/ 	.byte	0x04, 0x1c
        /*003a*/ 	.short	(.L_4863 - .L_4862)


	//   ....[0]....
.L_4862:
        /*003c*/ 	.word	0x000002c0


	//   ....[1]....
        /*0040*/ 	.word	0x00000490


	//   ....[2]....
        /*0044*/ 	.word	0x000019e0


	//   ....[3]....
        /*0048*/ 	.word	0x00002e80


	//----- nvinfo : EIATTR_MAX_THREADS
	.align		4
.L_4863:
        /*004c*/ 	.byte	0x04, 0x05
        /*004e*/ 	.short	(.L_4865 - .L_4864)
.L_4864:
        /*0050*/ 	.word	0x00000080
        /*0054*/ 	.word	0x00000001
        /*0058*/ 	.word	0x00000001


	//----- nvinfo : EIATTR_CRS_STACK_SIZE
	.align		4
.L_4865:
        /*005c*/ 	.byte	0x04, 0x1e
        /*005e*/ 	.short	(.L_4867 - .L_4866)
.L_4866:
        /*0060*/ 	.word	0x00000000


	//----- nvinfo : EIATTR_CBANK_PARAM_SIZE
	.align		4
.L_4867:
        /*0064*/ 	.byte	0x03, 0x19
        /*0066*/ 	.short	0x0220


	//----- nvinfo : EIATTR_PARAM_CBANK
	.align		4
        /*0068*/ 	.byte	0x04, 0x0a
        /*006a*/ 	.short	(.L_4869 - .L_4868)
	.align		4
.L_4868:
        /*006c*/ 	.word	index@(.nv.constant0._ZN2at6native18elementwise_kernelILi128ELi2EZNS0_22gpu_kernel_impl_nocastINS0_13BUnaryFunctorIiiiZZZNS0_15binary_internal21div_trunc_kernel_cudaERNS_18TensorIteratorBaseEENKUlvE_clEvENKUlvE1_clEvEUliiE_EEEEvS6_RKT_EUliE_EEviT1_)
        /*0070*/ 	.short	0x0380
        /*0072*/ 	.short	0x0220


	//----- nvinfo : EIATTR_SW_WAR
	.align		4
.L_4869:
        /*0074*/ 	.byte	0x04, 0x36
        /*0076*/ 	.short	(.L_4871 - .L_4870)
.L_4870:
        /*0078*/ 	.word	0x00000008
.L_4871:


//--------------------- .nv.info._ZN2at6native27unrolled_elementwise_kernelINS0_13BUnaryFunctorIiiiZZZNS0_15binary_internal21div_trunc_kernel_cudaERNS_18TensorIteratorBaseEENKUlvE_clEvENKUlvE1_clEvEUliiE_EESt5arrayIPcLm2EELi4E23TrivialOffsetCalculatorILi1EjESE_NS0_6memory15LoadWithoutCastENSF_16StoreWithoutCastEEEviT_T0_T2_T3_T4_T5_ --------------------------
	.section	.nv.info._ZN2at6native27unrolled_elementwise_kernelINS0_13BUnaryFunctorIiiiZZZNS0_15binary_internal21div_trunc_kernel_cudaERNS_18TensorIteratorBaseEENKUlvE_clEvENKUlvE1_clEvEUliiE_EESt5arrayIPcLm2EELi4E23TrivialOffsetCalculatorILi1EjESE_NS0_6memory15LoadWithoutCastENSF_16StoreWithoutCastEEEviT_T0_T2_T3_T4_T5_,"",@"SHT_CUDA_INFO"
	.sectionflags	@""
	.align	4


	//----- nvinfo : EIATTR_CUDA_API_VERSION
	.align		4
        /*0000*/ 	.byte	0x04, 0x37
        /*0002*/ 	.short	(.L_4873 - .L_4872)
.L_4872:
        /*0004*/ 	.word	0x00000082


	//----- nvinfo : EIATTR_KPARAM_INFO
	.align		4
.L_4873:
        /*0008*/ 	.byte	0x04, 0x17
        /*000a*/ 	.short	(.L_4875 - .L_4874)
.L_4874:
        /*000c*/ 	.word	0x00000000
        /*0010*/ 	.short	0x0006
        /*0012*/ 	.short	0x0023
        /*0014*/ 	.byte	0x00, 0xf0, 0x05, 0x00


	//----- nvinfo : EIATTR_KPARAM_INFO
	.align		4
.L_4875:
        /*0018*/ 	.byte	0x04, 0x17
        /*001a*/ 	.short	(.L_4877 - .L_4876)
.L_4876:
        /*001c*/ 	.word	0x00000000
        /*0020*/ 	.short	0x0005
        /*0022*/ 	.short	0x0022
        /*0024*/ 	.byte	0x00, 0xf0, 0x05, 0x00


	//----- nvinfo : EIATTR_KPARAM_INFO
	.align		4
.L_4877:
        /*0028*/ 	.byte	0x04, 0x17
        /*002a*/ 	.short	(.L_4879 - .L_4878)
.L_4878:
        /*002c*/ 	.word	0x00000000
        /*0030*/ 	.short	0x0004
        /*0032*/ 	.short	0x0021
        /*0034*/ 	.byte	0x00, 0xf0, 0x05, 0x00


	//----- nvinfo : EIATTR_KPARAM_INFO
	.align		4
.L_4879:
        /*0038*/ 	.byte	0x04, 0x17
        /*003a*/ 	.short	(.L_4881 - .L_4880)
.L_4880:
        /*003c*/ 	.word	0x00000000
        /*0040*/ 	.short	0x0003
        /*0042*/ 	.short	0x0020
        /*0044*/ 	.byte	0x00, 0xf0, 0x05, 0x00


	//----- nvinfo : EIATTR_KPARAM_INFO
	.align		4
.L_4881:
        /*0048*/ 	.byte	0x04, 0x17
        /*004a*/ 	.short	(.L_4883 - .L_4882)
.L_4882:
        /*004c*/ 	.word	0x00000000
        /*0050*/ 	.short	0x0002
        /*0052*/ 	.short	0x0010
        /*0054*/ 	.byte	0x00, 0xf0, 0x41, 0x00


	//----- nvinfo : EIATTR_KPARAM_INFO
	.align		4
.L_4883:
        /*0058*/ 	.byte	0x04, 0x17
        /*005a*/ 	.short	(.L_4885 - .L_4884)
.L_4884:
        /*005c*/ 	.word	0x00000000
        /*0060*/ 	.short	0x0001
        /*0062*/ 	.short	0x0004
        /*0064*/ 	.byte	0x00, 0xf0, 0x21, 0x00


	//----- nvinfo : EIATTR_KPARAM_INFO
	.align		4
.L_4885:
        /*0068*/ 	.byte	0x04, 0x17
        /*006a*/ 	.short	(.L_4887 - .L_4886)
.L_4886:
        /*006c*/ 	.word	0x00000000
        /*0070*/ 	.short	0x0000
        /*0072*/ 	.short	0x0000
        /*0074*/ 	.byte	0x00, 0xf0, 0x11, 0x00


	//----- nvinfo : EIATTR_SPARSE_MMA_MASK
	.align		4
.L_4887:
        /*0078*/ 	.byte	0x03, 0x50
        /*007a*/ 	.short	0x0000


	//----- nvinfo : EIATTR_MAXREG_COUNT
	.align		4
        /*007c*/ 	.byte	0x03, 0x1b
        /*007e*/ 	.short	0x00ff


	//----- nvinfo : EIATTR_MERCURY_ISA_VERSION
	.align		4
        /*0080*/ 	.byte	0x03, 0x5f
        /*0082*/ 	.short	0x0101


	//----- nvinfo : EIATTR_VRC_CTA_INIT_COUNT
	.align		4
        /*0084*/ 	.byte	0x02, 0x4a
	.zero		1
	.zero		1


	//----- nvinfo : EIATTR_EXIT_INSTR_OFFSETS
	.align		4
        /*0088*/ 	.byte	0x04, 0x1c
        /*008a*/ 	.short	(.L_4889 - .L_4888)


	//   ....[0]....
.L_4888:
        /*008c*/ 	.word	0x00000b00


	//   ....[1]....
        /*0090*/ 	.word	0x00000b50


	//----- nvinfo : EIATTR_MAX_THREADS
	.align		4
.L_4889:
        /*0094*/ 	.byte	0x04, 0x05
        /*0096*/ 	.short	(.L_4891 - .L_4890)
.L_4890:
        /*0098*/ 	.word	0x00000080
        /*009c*/ 	.word	0x00000001
        /*00a0*/ 	.word	0x00000001


	//----- nvinfo : EIATTR_CRS_STACK_SIZE
	.align		4
.L_4891:
        /*00a4*/ 	.byte	0x04, 0x1e
        /*00a6*/ 	.short	(.L_4893 - .L_4892)
.L_4892:
        /*00a8*/ 	.word	0x00000000


	//----- nvinfo : EIATTR_CBANK_PARAM_SIZE
	.align		4
.L_4893:
        /*00ac*/ 	.byte	0x03, 0x19
        /*00ae*/ 	.short	0x0024


	//----- nvinfo : EIATTR_PARAM_CBANK
	.align		4
        /*00b0*/ 	.byte	0x04, 0x0a
        /*00b2*/ 	.short	(.L_4895 - .L_4894)
	.align		4
.L_4894:
        /*00b4*/ 	.word	index@(.nv.constant0._ZN2at6native27unrolled_elementwise_kernelINS0_13BUnaryFunctorIiiiZZZNS0_15binary_internal21div_trunc_kernel_cudaERNS_18TensorIteratorBaseEENKUlvE_clEvENKUlvE1_clEvEUliiE_EESt5arrayIPcLm2EELi4E23TrivialOffsetCalculatorILi1EjESE_NS0_6memory15LoadWithoutCastENSF_16StoreWithoutCastEEEviT_T0_T2_T3_T4_T5_)
        /*00b8*/ 	.short	0x0380
        /*00ba*/ 	.short	0x0024


	//----- nvinfo : EIATTR_SW_WAR
	.align		4
.L_4895:
        /*00bc*/ 	.byte	0x04, 0x36
        /*00be*/ 	.short	(.L_4897 - .L_4896)
.L_4896:
        /*00c0*/ 	.word	0x00000008
.L_4897:


//--------------------- .nv.info._ZN2at6native29vectorized_elementwise_kernelILi2ENS0_13BUnaryFunctorIiiiZZZNS0_15binary_internal21div_trunc_kernel_cudaERNS_18TensorIteratorBaseEENKUlvE_clEvENKUlvE1_clEvEUliiE_EESt5arrayIPcLm2EEEEviT0_T1_ --------------------------
	.section	.nv.info._ZN2at6native29vectorized_elementwise_kernelILi2ENS0_13BUnaryFunctorIiiiZZZNS0_15binary_internal21div_trunc_kernel_cudaERNS_18TensorIteratorBaseEENKUlvE_clEvENKUlvE1_clEvEUliiE_EESt5arrayIPcLm2EEEEviT0_T1_,"",@"SHT_CUDA_INFO"
	.sectionflags	@""
	.align	4


	//----- nvinfo : EIATTR_CUDA_API_VERSION
	.align		4
        /*0000*/ 	.byte	0x04, 0x37
        /*0002*/ 	.short	(.L_4899 - .L_4898)
.L_4898:
        /*0004*/ 	.word	0x00000082


	//----- nvinfo : EIATTR_KPARAM_INFO
	.align		4
.L_4899:
        /*0008*/ 	.byte	0x04, 0x17
        /*000a*/ 	.short	(.L_4901 - .L_4900)
.L_4900:
        /*000c*/ 	.word	0x00000000
        /*0010*/ 	.short	0x0002
        /*0012*/ 	.short	0x0010
        /*0014*/ 	.byte	0x00, 0xf0, 0x41, 0x00


	//----- nvinfo : EIATTR_KPARAM_INFO
	.align		4
.L_4901:
        /*0018*/ 	.byte	0x04, 0x17
        /*001a*/ 	.short	(.L_4903 - .L_4902)
.L_4902:
        /*001c*/ 	.word	0x00000000
        /*0020*/ 	.short	0x0001
        /*0022*/ 	.short	0x0004
        /*0024*/ 	.byte	0x00, 0xf0, 0x21, 0x00


	//----- nvinfo : EIATTR_KPARAM_INFO
	.align		4
.L_4903:
        /*0028*/ 	.byte	0x04, 0x17
        /*002a*/ 	.short	(.L_4905 - .L_4904)
.L_4904:
        /*002c*/ 	.word	0x00000000
        /*0030*/ 	.short	0x0000
        /*0032*/ 	.short	0x0000
        /*0034*/ 	.byte	0x00, 0xf0, 0x11, 0x00


	//----- nvinfo : EIATTR_SPARSE_MMA_MASK
	.align		4
.L_4905:
        /*0038*/ 	.byte	0x03, 0x50
        /*003a*/ 	.short	0x0000


	//----- nvinfo : EIATTR_MAXREG_COUNT
	.align		4
        /*003c*/ 	.byte	0x03, 0x1b
        /*003e*/ 	.short	0x00ff


	//----- nvinfo : EIATTR_MERCURY_ISA_VERSION
	.align		4
        /*0040*/ 	.byte	0x03, 0x5f
        /*0042*/ 	.short	0x0101


	//----- nvinfo : EIATTR_VRC_CTA_INIT_COUNT
	.align		4
        /*0044*/ 	.byte	0x02, 0x4a
	.zero		1
	.zero		1


	//----- nvinfo : EIATTR_EXIT_INSTR_OFFSETS
	.align		4
        /*0048*/ 	.byte	0x04, 0x1c
        /*004a*/ 	.short	(.L_4907 - .L_4906)


	//   ....[0]....
.L_4906:
        /*004c*/ 	.word	0x00001670


	//   ....[1]....
        /*0050*/ 	.word	0x000016c0


	//   ....[2]....
        /*0054*/ 	.word	0x00001f10


	//----- nvinfo : EIATTR_MAX_THREADS
	.align		4
.L_4907:
        /*0058*/ 	.byte	0x04, 0x05
        /*005a*/ 	.short	(.L_4909 - .L_4908)
.L_4908:
        /*005c*/ 	.word	0x00000080
        /*0060*/ 	.word	0x00000001
        /*0064*/ 	.word	0x00000001


	//----- nvinfo : EIATTR_CRS_STACK_SIZE
	.align		4
.L_4909:
        /*0068*/ 	.byte	0x04, 0x1e
        /*006a*/ 	.short	(.L_4911 - .L_4910)
.L_4910:
        /*006c*/ 	.word	0x00000000


	//----- nvinfo : EIATTR_CBANK_PARAM_SIZE
	.align		4
.L_4911:
        /*0070*/ 	.byte	0x03, 0x19
        /*0072*/ 	.short	0x0020


	//----- nvinfo : EIATTR_PARAM_CBANK
	.align		4
        /*0074*/ 	.byte	0x04, 0x0a
        /*0076*/ 	.short	(.L_4913 - .L_4912)
	.align		4
.L_4912:
        /*0078*/ 	.word	index@(.nv.constant0._ZN2at6native29vectorized_elementwise_kernelILi2ENS0_13BUnaryFunctorIiiiZZZNS0_15binary_internal21div_trunc_kernel_cudaERNS_18TensorIteratorBaseEENKUlvE_clEvENKUlvE1_clEvEUliiE_EESt5arrayIPcLm2EEEEviT0_T1_)
        /*007c*/ 	.short	0x0380
        /*007e*/ 	.short	0x0020


	//----- nvinfo : EIATTR_SW_WAR
	.align		4
.L_4913:
        /*0080*/ 	.byte	0x04, 0x36
        /*0082*/ 	.short	(.L_4915 - .L_4914)
.L_4914:
        /*0084*/ 	.word	0x00000008
.L_4915:


//--------------------- .nv.info._ZN2at6native29vectorized_elementwise_kernelILi4ENS0_13BUnaryFunctorIiiiZZZNS0_15binary_internal21div_trunc_kernel_cudaERNS_18TensorIteratorBaseEENKUlvE_clEvENKUlvE1_clEvEUliiE_EESt5arrayIPcLm2EEEEviT0_T1_ --------------------------
	.section	.nv.info._ZN2at6native29vectorized_elementwise_kernelILi4ENS0_13BUnaryFunctorIiiiZZZNS0_15binary_internal21div_trunc_kernel_cudaERNS_18TensorIteratorBaseEENKUlvE_clEvENKUlvE1_clEvEUliiE_EESt5arrayIPcLm2EEEEviT0_T1_,"",@"SHT_CUDA_INFO"
	.sectionflags	@""
	.align	4


	//----- nvinfo : EIATTR_CUDA_API_VERSION
	.align		4
        /*0000*/ 	.byte	0x04, 0x37
        /*0002*/ 	.short	(.L_4917 - .L_4916)
.L_4916:
        /*0004*/ 	.word	0x00000082


	//----- nvinfo : EIATTR_KPARAM_INFO
	.align		4
.L_4917:
        /*0008*/ 	.byte	0x04, 0x17
        /*000a*/ 	.short	(.L_4919 - .L_4918)
.L_4918:
        /*000c*/ 	.word	0x00000000
        /*0010*/ 	.short	0x0002
        /*0012*/ 	.short	0x0010
        /*0014*/ 	.byte	0x00, 0xf0, 0x41, 0x00


	//----- nvinfo : EIATTR_KPARAM_INFO
	.align		4
.L_4919:
        /*0018*/ 	.byte	0x04, 0x17
        /*001a*/ 	.short	(.L_4921 - .L_4920)
.L_4920:
        /*001c*/ 	.word	0x00000000
        /*0020*/ 	.short	0x0001
        /*0022*/ 	.short	0x0004
        /*0024*/ 	.byte	0x00, 0xf0, 0x21, 0x00


	//----- nvinfo : EIATTR_KPARAM_INFO
	.align		4
.L_4921:
        /*0028*/ 	.byte	0x04, 0x17
        /*002a*/ 	.short	(.L_4923 - .L_4922)
.L_4922:
        /*002c*/ 	.word	0x00000000
        /*0030*/ 	.short	0x0000
        /*0032*/ 	.short	0x0000
        /*0034*/ 	.byte	0x00, 0xf0, 0x11, 0x00


	//----- nvinfo : EIATTR_SPARSE_MMA_MASK
	.align		4
.L_4923:
        /*0038*/ 	.byte	0x03, 0x50
        /*003a*/ 	.short	0x0000


	//----- nvinfo : EIATTR_MAXREG_COUNT
	.align		4
        /*003c*/ 	.byte	0x03, 0x1b
        /*003e*/ 	.short	0x00ff


	//----- nvinfo : EIATTR_MERCURY_ISA_VERSION
	.align		4
        /*0040*/ 	.byte	0x03, 0x5f
        /*0042*/ 	.short	0x0101


	//----- nvinfo : EIATTR_VRC_CTA_INIT_COUNT
	.align		4
        /*0044*/ 	.byte	0x02, 0x4a
	.zero		1
	.zero		1


	//----- nvinfo : EIATTR_EXIT_INSTR_OFFSETS
	.align		4
        /*0048*/ 	.byte	0x04, 0x1c
        /*004a*/ 	.short	(.L_4925 - .L_4924)


	//   ....[0]....
.L_4924:
        /*004c*/ 	.word	0x00001670


	//   ....[1]....
        /*0050*/ 	.word	0x000016c0


	//   ....[2]....
        /*0054*/ 	.word	0x00001ed0


	//----- nvinfo : EIATTR_MAX_THREADS
	.align		4
.L_4925:
        /*0058*/ 	.byte	0x04, 0x05
        /*005a*/ 	.short	(.L_4927 - .L_4926)
.L_4926:
        /*005c*/ 	.word	0x00000080
        /*0060*/ 	.word	0x00000001
        /*0064*/ 	.word	0x00000001


	//----- nvinfo : EIATTR_CRS_STACK_SIZE
	.align		4
.L_4927:
        /*0068*/ 	.byte	0x04, 0x1e
        /*006a*/ 	.short	(.L_4929 - .L_4928)
.L_4928:
        /*006c*/ 	.word	0x00000000


	//----- nvinfo : EIATTR_CBANK_PARAM_SIZE
	.align		4
.L_4929:
        /*0070*/ 	.byte	0x03, 0x19
        /*0072*/ 	.short	0x0020


	//----- nvinfo : EIATTR_PARAM_CBANK
	.align		4
        /*0074*/ 	.byte	0x04, 0x0a
        /*0076*/ 	.short	(.L_4931 - .L_4930)
	.align		4
.L_4930:
        /*0078*/ 	.word	index@(.nv.constant0._ZN2at6native29vectorized_elementwise_kernelILi4ENS0_13BUnaryFunctorIiiiZZZNS0_15binary_internal21div_trunc_kernel_cudaERNS_18TensorIteratorBaseEENKUlvE_clEvENKUlvE1_clEvEUliiE_EESt5arrayIPcLm2EEEEviT0_T1_)
        /*007c*/ 	.short	0x0380
        /*007e*/ 	.short	0x0020


	//----- nvinfo : EIATTR_SW_WAR
	.align		4
.L_4931:
        /*0080*/ 	.byte	0x04, 0x36
        /*0082*/ 	.short	(.L_4933 - .L_4932)
.L_4932:
        /*0084*/ 	.word	0x00000008
.L_4933:


//--------------------- .nv.info._ZN2at6native29vectorized_elementwise_kernelILi8ENS0_13BUnaryFunctorIiiiZZZNS0_15binary_internal21div_trunc_kernel_cudaERNS_18TensorIteratorBaseEENKUlvE_clEvENKUlvE1_clEvEUliiE_EESt5arrayIPcLm2EEEEviT0_T1_ --------------------------
	.section	.nv.info._ZN2at6native29vectorized_elementwise_kernelILi8ENS0_13BUnaryFunctorIiiiZZZNS0_15binary_internal21div_trunc_kernel_cudaERNS_18TensorIteratorBaseEENKUlvE_clEvENKUlvE1_clEvEUliiE_EESt5arrayIPcLm2EEEEviT0_T1_,"",@"SHT_CUDA_INFO"
	.sectionflags	@""
	.align	4


	//----- nvinfo : EIATTR_CUDA_API_VERSION
	.align		4
        /*0000*/ 	.byte	0x04, 0x37
        /*0002*/ 	.short	(.L_4935 - .L_4934)
.L_4934:
        /*0004*/ 	.word	0x00000082


	//----- nvinfo : EIATTR_KPARAM_INFO
	.align		4
.L_4935:
        /*0008*/ 	.byte	0x04, 0x17
        /*000a*/ 	.short	(.L_4937 - .L_4936)
.L_4936:
        /*000c*/ 	.word	0x00000000
        /*0010*/ 	.short	0x0002
        /*0012*/ 	.short	0x0010
        /*0014*/ 	.byte	0x00, 0xf0, 0x41, 0x00


	//----- nvinfo : EIATTR_KPARAM_INFO
	.align		4
.L_4937:
        /*0018*/ 	.byte	0x04, 0x17
        /*001a*/ 	.short	(.L_4939 - .L_4938)
.L_4938:
        /*001c*/ 	.word	0x00000000
        /*0020*/ 	.short	0x0001
        /*0022*/ 	.short	0x0004
        /*0024*/ 	.byte	0x00, 0xf0, 0x21, 0x00


	//----- nvinfo : EIATTR_KPARAM_INFO
	.align		4
.L_4939:
        /*0028*/ 	.byte	0x04, 0x17
        /*002a*/ 	.short	(.L_4941 - .L_4940)
.L_4940:
        /*002c*/ 	.word	0x00000000
        /*0030*/ 	.short	0x0000
        /*0032*/ 	.short	0x0000
        /*0034*/ 	.byte	0x00, 0xf0, 0x11, 0x00


	//----- nvinfo : EIATTR_SPARSE_MMA_MASK
	.align		4
.L_4941:
        /*0038*/ 	.byte	0x03, 0x50
        /*003a*/ 	.short	0x0000


	//----- nvinfo : EIATTR_MAXREG_COUNT
	.align		4
        /*003c*/ 	.byte	0x03, 0x1b
        /*003e*/ 	.short	0x00ff


	//----- nvinfo : EIATTR_MERCURY_ISA_VERSION
	.align		4
        /*0040*/ 	.byte	0x03, 0x5f
        /*0042*/ 	.short	0x0101


	//----- nvinfo : EIATTR_VRC_CTA_INIT_COUNT
	.align		4
        /*0044*/ 	.byte	0x02, 0x4a
	.zero		1
	.zero		1


	//----- nvinfo : EIATTR_EXIT_INSTR_OFFSETS
	.align		4
        /*0048*/ 	.byte	0x04, 0x1c
        /*004a*/ 	.short	(.L_4943 - .L_4942)


	//   ....[0]....
.L_4942:
        /*004c*/ 	.word	0x00000010


	//----- nvinfo : EIATTR_MAX_THREADS
	.align		4
.L_4943:
        /*0050*/ 	.byte	0x04, 0x05
        /*0052*/ 	.short	(.L_4945 - .L_4944)
.L_4944:
        /*0054*/ 	.word	0x00000080
        /*0058*/ 	.word	0x00000001
        /*005c*/ 	.word	0x00000001


	//----- nvinfo : EIATTR_CBANK_PARAM_SIZE
	.align		4
.L_4945:
        /*0060*/ 	.byte	0x03, 0x19
        /*0062*/ 	.short	0x0020


	//----- nvinfo : EIATTR_PARAM_CBANK
	.align		4
        /*0064*/ 	.byte	0x04, 0x0a
        /*0066*/ 	.short	(.L_4947 - .L_4946)
	.align		4
.L_4946:
        /*0068*/ 	.word	index@(.nv.constant0._ZN2at6native29vectorized_elementwise_kernelILi8ENS0_13BUnaryFunctorIiiiZZZNS0_15binary_internal21div_trunc_kernel_cudaERNS_18TensorIteratorBaseEENKUlvE_clEvENKUlvE1_clEvEUliiE_EESt5arrayIPcLm2EEEEviT0_T1_)
        /*006c*/ 	.short	0x0380
        /*006e*/ 	.short	0x0020


	//----- nvinfo : EIATTR_SW_WAR
	.align		4
.L_4947:
        /*0070*/ 	.byte	0x04, 0x36
        /*0072*/ 	.short	(.L_4949 - .L_4948)
.L_4948:
        /*0074*/ 	.word	0x00000008
.L_4949:


//--------------------- .nv.info._ZN2at6native18elementwise_kernelILi128ELi4EZNS0_15gpu_kernel_implINS0_13AUnaryFunctorIiiiZZZNS0_15binary_internal21div_trunc_kernel_cudaERNS_18TensorIteratorBaseEENKUlvE_clEvENKUlvE1_clEvEUliiE_EEEEvS6_RKT_EUliE_EEviT1_ --------------------------
	.section	.nv.info._ZN2at6native18elementwise_kernelILi128ELi4EZNS0_15gpu_kernel_implINS0_13AUnaryFunctorIiiiZZZNS0_15binary_internal21div_trunc_kernel_cudaERNS_18TensorIteratorBaseEENKUlvE_clEvENKUlvE1_clEvEUliiE_EEEEvS6_RKT_EUliE_EEviT1_,"",@"SHT_CUDA_INFO"
	.sectionflags	@""
	.align	4


	//----- nvinfo : EIATTR_CUDA_API_VERSION
	.align		4
        /*0000*/ 	.byte	0x04, 0x37
        /*0002*/ 	.short	(.L_4951 - .L_4950)
.L_4950:
        /*0004*/ 	.word	0x00000082


	//----- nvinfo : EIATTR_KPARAM_INFO
	.align		4
.L_4951:
        /*0008*/ 	.byte	0x04, 0x17
        /*000a*/ 	.short	(.L_4953 - .L_4952)
.L_4952:
        /*000c*/ 	.word	0x00000000
        /*0010*/ 	.short	0x0001
        /*0012*/ 	.short	0x0008
        /*0014*/ 	.byte	0x00, 0xf0, 0x81, 0x08


	//----- nvinfo : EIATTR_KPARAM_INFO
	.align		4
.L_4953:
        /*0018*/ 	.byte	0x04, 0x17
        /*001a*/ 	.short	(.L_4955 - .L_4954)
.L_4954:
        /*001c*/ 	.word	0x00000000
        /*0020*/ 	.short	0x0000
        /*0022*/ 	.short	0x0000
        /*0024*/ 	.byte	0x00, 0xf0, 0x11, 0x00


	//----- nvinfo : EIATTR_SPARSE_MMA_MASK
	.align		4
.L_4955:
        /*0028*/ 	.byte	0x03, 0x50
        /*002a*/ 	.short	0x0000


	//----- nvinfo : EIATTR_MAXREG_COUNT
	.align		4
        /*002c*/ 	.byte	0x03, 0x1b
        /*002e*/ 	.short	0x0080


	//----- nvinfo : EIATTR_EXTERNS
	.align		4
        /*0030*/ 	.byte	0x04, 0x0f
        /*0032*/ 	.short	(.L_4957 - .L_4956)


	//   ....[0]....
	.align		4
.L_4956:
        /*0034*/ 	.word	index@(__assertfail)


	//----- nvinfo : EIATTR_MERCURY_ISA_VERSION
	.align		4
.L_4957:
        /*0038*/ 	.byte	0x03, 0x5f
        /*003a*/ 	.short	0x0101


	//----- nvinfo : EIATTR_VRC_CTA_INIT_COUNT
	.align		4
        /*003c*/ 	.byte	0x02, 0x4a
	.zero		1
	.zero		1


	//----- nvinfo : EIATTR_SYSCALL_OFFSETS
	.align		4
        /*0040*/ 	.byte	0x04, 0x46
        /*0042*/ 	.short	(.L_4959 - .L_4958)


	//   ....[0]....
.L_4958:
        /*0044*/ 	.word	0x00002090


	//   ....[1]....
        /*0048*/ 	.word	0x00003000


	//   ....[2]....
        /*004c*/ 	.word	0x00005f50


	//   ....[3]....
        /*0050*/ 	.word	0x00008fe0


	//   ....[4]....
        /*0054*/ 	.word	0x0000c040


	//----- nvinfo : EIATTR_EXIT_INSTR_OFFSETS
	.align		4
.L_4959:
        /*0058*/ 	.byte	0x04, 0x1c
        /*005a*/ 	.short	(.L_4961 - .L_4960)


	//   ....[0]....
.L_4960:
        /*005c*/ 	.word	0x000092b0


	//   ....[1]....
        /*0060*/ 	.word	0x0000b5d0


	//   ....[2]....
        /*0064*/ 	.word	0x0000b5f0


	//   ....[3]....
        /*0068*/ 	.word	0x0000b680


	//   ....[4]....
        /*006c*/ 	.word	0x0000b6a0


	//   ....[5]....
        /*0070*/ 	.word	0x0000b6c0


	//   ....[6]....
        /*0074*/ 	.word	0x0000b750


	//   ....[7]....
        /*0078*/ 	.word	0x0000b790


	//   ....[8]....
        /*007c*/ 	.word	0x0000b830


	//   ....[9]....
        /*0080*/ 	.word	0x0000b880


	//   ....[10]....
        /*0084*/ 	.word	0x0000b8b0


	//   ....[11]....
        /*0088*/ 	.word	0x0000b970


	//   ....[12]....
        /*008c*/ 	.word	0x0000bae0


	//   ....[13]....
        /*0090*/ 	.word	0x0000bc50


	//   ....[14]....
        /*0094*/ 	.word	0x0000bdb0


	//   ....[15]....
        /*0098*/ 	.word	0x0000bde0


	//   ....[16]....
        /*009c*/ 	.word	0x0000be00


	//   ....[17]....
        /*00a0*/ 	.word	0x0000bea0


	//   ....[18]....
        /*00a4*/ 	.word	0x0000bee0


	//   ....[19]....
        /*00a8*/ 	.word	0x0000c050


	//   ....[20]....
        /*00ac*/ 	.word	0x0000c160


	//   ....[21]....
        /*00b0*/ 	.word	0x0000c2a0


	//   ....[22]....
        /*00b4*/ 	.word	0x0000c2e0


	//----- nvinfo : EIATTR_MAX_THREADS
	.align		4
.L_4961:
        /*00b8*/ 	.byte	0x04, 0x05
        /*00ba*/ 	.short	(.L_4963 - .L_4962)
.L_4962:
        /*00bc*/ 	.word	0x00000080
        /*00c0*/ 	.word	0x00000001
        /*00c4*/ 	.word	0x00000001


	//----- nvinfo : EIATTR_CRS_STACK_SIZE
	.align		4
.L_4963:
        /*00c8*/ 	.byte	0x04, 0x1e
        /*00ca*/ 	.short	(.L_4965 - .L_4964)
.L_4964:
        /*00cc*/ 	.word	0x00000000


	//----- nvinfo : EIATTR_CBANK_PARAM_SIZE
	.align		4
.L_4965:
        /*00d0*/ 	.byte	0x03, 0x19
        /*00d2*/ 	.short	0x0228


	//----- nvinfo : EIATTR_PARAM_CBANK
	.align		4
        /*00d4*/ 	.byte	0x04, 0x0a
        /*00d6*/ 	.short	(.L_4967 - .L_4966)
	.align		4
.L_4966:
        /*00d8*/ 	.word	index@(.nv.constant0._ZN2at6native18elementwise_kernelILi128ELi4EZNS0_15gpu_kernel_implINS0_13AUnaryFunctorIiiiZZZNS0_15binary_internal21div_trunc_kernel_cudaERNS_18TensorIteratorBaseEENKUlvE_clEvENKUlvE1_clEvEUliiE_EEEEvS6_RKT_EUliE_EEviT1_)
        /*00dc*/ 	.short	0x0380
        /*00de*/ 	.short	0x0228


	//----- nvinfo : EIATTR_SW_WAR
	.align		4
.L_4967:
        /*00e0*/ 	.byte	0x04, 0x36
        /*00e2*/ 	.short	(.L_4969 - .L_4968)
.L_4968:
        /*00e4*/ 	.word	0x00000008
.L_4969:


//--------------------- .nv.info._ZN2at6native27unrolled_elementwise_kernelINS0_13AUnaryFunctorIiiiZZZNS0_15binary_internal21div_trunc_kernel_cudaERNS_18TensorIteratorBaseEENKUlvE_clEvENKUlvE1_clEvEUliiE_EESt5arrayIPcLm2EELi4E23TrivialOffsetCalculatorILi1EjESE_NS0_6memory12LoadWithCastILi1EEENSF_13StoreWithCastILi1EEEEEviT_T0_T2_T3_T4_T5_ --------------------------
	.section	.nv.info._ZN2at6native27unrolled_elementwise_kernelINS0_13AUnaryFunctorIiiiZZZNS0_15binary_internal21div_trunc_kernel_cudaERNS_18TensorIteratorBaseEENKUlvE_clEvENKUlvE1_clEvEUliiE_EESt5arrayIPcLm2EELi4E23TrivialOffsetCalculatorILi1EjESE_NS0_6memory12LoadWithCastILi1EEENSF_13StoreWithCastILi1EEEEEviT_T0_T2_T3_T4_T5_,"",@"SHT_CUDA_INFO"
	.sectionflags	@""
	.align	4


	//----- nvinfo : EIATTR_CUDA_API_VERSION
	.align		4
        /*0000*/ 	.byte	0x04, 0x37
        /*0002*/ 	.short	(.L_4971 - .L_4970)
.L_4970:
        /*0004*/ 	.word	0x00000082


	//----- nvinfo : EIATTR_KPARAM_INFO
	.align		4
.L_4971:
        /*0008*/ 	.byte	0x04, 0x17
        /*000a*/ 	.short	(.L_4973 - .L_4972)
.L_4972:
        /*000c*/ 	.word	0x00000000
        /*0010*/ 	.short	0x0006
        /*0012*/ 	.short	0x002c
        /*0014*/ 	.byte	0x00, 0xf0, 0x21, 0x00


	//----- nvinfo : EIATTR_KPARAM_INFO
	.align		4
.L_4973:
        /*0018*/ 	.byte	0x04, 0x17
        /*001a*/ 	.short	(.L_4975 - .L_4974)
.L_4974:
        /*001c*/ 	.word	0x00000000
        /*0020*/ 	.short	0x0005
        /*0022*/ 	.short	0x0024
        /*0024*/ 	.byte	0x00, 0xf0, 0x21, 0x00


	//----- nvinfo : EIATTR_KPARAM_INFO
	.align		4
.L_4975:
        /*0028*/ 	.byte	0x04, 0x17
        /*002a*/ 	.short	(.L_4977 - .L_4976)
.L_4976:
        /*002c*/ 	.word	0x00000000
        /*0030*/ 	.short	0x0004
        /*0032*/ 	.short	0x0021
        /*0034*/ 	.byte	0x00, 0xf0, 0x05, 0x00


	//----- nvinfo : EIATTR_KPARAM_INFO
	.align		4
.L_4977:
        /*0038*/ 	.byte	0x04, 0x17
        /*003a*/ 	.short	(.L_4979 - .L_4978)
.L_4978:
        /*003c*/ 	.word	0x00000000
        /*0040*/ 	.short	0x0003
        /*0042*/ 	.short	0x0020
        /*0044*/ 	.byte	0x00, 0xf0, 0x05, 0x00


	//----- nvinfo : EIATTR_KPARAM_INFO
	.align		4
.L_4979:
        /*0048*/ 	.byte	0x04, 0x17
        /*004a*/ 	.short	(.L_4981 - .L_4980)
.L_4980:
        /*004c*/ 	.word	0x00000000
        /*0050*/ 	.short	0x0002
        /*0052*/ 	.short	0x0010
        /*0054*/ 	.byte	0x00, 0xf0, 0x41, 0x00


	//----- nvinfo : EIATTR_KPARAM_INFO
	.align		4
.L_4981:
        /*0058*/ 	.byte	0x04, 0x17
        /*005a*/ 	.short	(.L_4983 - .L_4982)
.L_4982:
        /*005c*/ 	.word	0x00000000
        /*0060*/ 	.short	0x0001
        /*0062*/ 	.short	0x0004
        /*0064*/ 	.byte	0x00, 0xf0, 0x21, 0x00


	//----- nvinfo : EIATTR_KPARAM_INFO
	.align		4
.L_4983:
        /*0068*/ 	.byte	0x04, 0x17
        /*006a*/ 	.short	(.L_4985 - .L_4984)
.L_4984:
        /*006c*/ 	.word	0x00000000
        /*0070*/ 	.short	0x0000
        /*0072*/ 	.short	0x0000
        /*0074*/ 	.byte	0x00, 0xf0, 0x11, 0x00


	//----- nvinfo : EIATTR_SPARSE_MMA_MASK
	.align		4
.L_4985:
        /*0078*/ 	.byte	0x03, 0x50
        /*007a*/ 	.short	0x0000


	//----- nvinfo : EIATTR_MAXREG_COUNT
	.align		4
        /*007c*/ 	.byte	0x03, 0x1b
        /*007e*/ 	.short	0x00ff


	//----- nvinfo : EIATTR_EXTERNS
	.align		4
        /*0080*/ 	.byte	0x04, 0x0f
        /*0082*/ 	.short	(.L_4987 - .L_4986)


	//   ....[0]....
	.align		4
.L_4986:
        /*0084*/ 	.word	index@(__assertfail)


	//----- nvinfo : EIATTR_MERCURY_ISA_VERSION
	.align		4
.L_4987:
        /*0088*/ 	.byte	0x03, 0x5f
        /*008a*/ 	.short	0x0101


	//----- nvinfo : EIATTR_VRC_CTA_INIT_COUNT
	.align		4
        /*008c*/ 	.byte	0x02, 0x4a
	.zero		1
	.zero		1


	//----- nvinfo : EIATTR_SYSCALL_OFFSETS
	.align		4
        /*0090*/ 	.byte	0x04, 0x46
        /*0092*/ 	.short	(.L_4989 - .L_4988)


	//   ....[0]....
.L_4988:
        /*0094*/ 	.word	0x00000dc0


	//   ....[1]....
        /*0098*/ 	.word	0x00001ce0


	//   ....[2]....
        /*009c*/ 	.word	0x00002b50


	//   ....[3]....
        /*00a0*/ 	.word	0x000039c0


	//   ....[4]....
        /*00a4*/ 	.word	0x00005020


	//   ....[5]....
        /*00a8*/ 	.word	0x00005db0


	//   ....[6]....
        /*00ac*/ 	.word	0x00006c20


	//   ....[7]....
        /*00b0*/ 	.word	0x00007a90


	//----- nvinfo : EIATTR_EXIT_INSTR_OFFSETS
	.align		4
.L_4989:
        /*00b4*/ 	.byte	0x04, 0x1c
        /*00b6*/ 	.short	(.L_4991 - .L_4990)


	//   ....[0]....
.L_4990:
        /*00b8*/ 	.word	0x00006ef0


	//   ....[1]....
        /*00bc*/ 	.word	0x00007020


	//   ....[2]....
        /*00c0*/ 	.word	0x00007040


	//   ....[3]....
        /*00c4*/ 	.word	0x000070d0


	//   ....[4]....
        /*00c8*/ 	.word	0x000070f0


	//   ....[5]....
        /*00cc*/ 	.word	0x00007110


	//   ....[6]....
        /*00d0*/ 	.word	0x000071a0


	//   ....[7]....
        /*00d4*/ 	.word	0x000071e0


	//   ....[8]....
        /*00d8*/ 	.word	0x00007280


	//   ....[9]....
        /*00dc*/ 	.word	0x000072d0


	//   ....[10]....
        /*00e0*/ 	.word	0x00007300


	//   ....[11]....
        /*00e4*/ 	.word	0x000073c0


	//   ....[12]....
        /*00e8*/ 	.word	0x00007530


	//   ....[13]....
        /*00ec*/ 	.word	0x000076a0


	//   ....[14]....
        /*00f0*/ 	.word	0x00007800


	//   ....[15]....
        /*00f4*/ 	.word	0x00007830


	//   ....[16]....
        /*00f8*/ 	.word	0x00007850


	//   ....[17]....
        /*00fc*/ 	.word	0x000078f0


	//   ....[18]....
        /*0100*/ 	.word	0x00007930


	//   ....[19]....
        /*0104*/ 	.word	0x00007aa0


	//   ....[20]....
        /*0108*/ 	.word	0x00007bb0


	//   ....[21]....
        /*010c*/ 	.word	0x00007cf0


	//   ....[22]....
        /*0110*/ 	.word	0x00007d30


	//----- nvinfo : EIATTR_MAX_THREADS
	.align		4
.L_4991:
        /*0114*/ 	.byte	0x04, 0x05
        /*0116*/ 	.short	(.L_4993 - .L_4992)
.L_4992:
        /*0118*/ 	.word	0x00000080
        /*011c*/ 	.word	0x00000001
        /*0120*/ 	.word	0x00000001


	//----- nvinfo : EIATTR_CRS_STACK_SIZE
	.align		4
.L_4993:
        /*0124*/ 	.byte	0x04, 0x1e
        /*0126*/ 	.short	(.L_4995 - .L_4994)
.L_4994:
        /*0128*/ 	.word	0x00000000


	//----- nvinfo : EIATTR_CBANK_PARAM_SIZE
	.align		4
.L_4995:
        /*012c*/ 	.byte	0x03, 0x19
        /*012e*/ 	.short	0x0034


	//----- nvinfo : EIATTR_PARAM_CBANK
	.align		4
        /*0130*/ 	.byte	0x04, 0x0a
        /*0132*/ 	.short	(.L_4997 - .L_4996)
	.align		4
.L_4996:
        /*0134*/ 	.word	index@(.nv.constant0._ZN2at6native27unrolled_elementwise_kernelINS0_13AUnaryFunctorIiiiZZZNS0_15binary_internal21div_trunc_kernel_cudaERNS_18TensorIteratorBaseEENKUlvE_clEvENKUlvE1_clEvEUliiE_EESt5arrayIPcLm2EELi4E23TrivialOffsetCalculatorILi1EjESE_NS0_6memory12LoadWithCastILi1EEENSF_13StoreWithCastILi1EEEEEviT_T0_T2_T3_T4_T5_)
        /*0138*/ 	.short	0x0380
        /*013a*/ 	.short	0x0034


	//----- nvinfo : EIATTR_SW_WAR
	.align		4
.L_4997:
        /*013c*/ 	.byte	0x04, 0x36
        /*013e*/ 	.short	(.L_4999 - .L_4998)
.L_4998:
        /*0140*/ 	.word	0x00000008
.L_4999:


//--------------------- .nv.info._ZN2at6native18elementwise_kernelILi128ELi2EZNS0_22gpu_kernel_impl_nocastINS0_13AUnaryFunctorIiiiZZZNS0_15binary_internal21div_trunc_kernel_cudaERNS_18TensorIteratorBaseEENKUlvE_clEvENKUlvE1_clEvEUliiE_EEEEvS6_RKT_EUliE_EEviT1_ --------------------------
	.section	.nv.info._ZN2at6native18elementwise_kernelILi128ELi2EZNS0_22gpu_kernel_impl_nocastINS0_13AUnaryFunctorIiiiZZZNS0_15binary_internal21div_trunc_kernel_cudaERNS_18TensorIteratorBaseEENKUlvE_clEvENKUlvE1_clEvEUliiE_EEEEvS6_RKT_EUliE_EEviT1_,"",@"SHT_CUDA_INFO"
	.sectionflags	@""
	.align	4


	//----- nvinfo : EIATTR_CUDA_API_VERSION
	.align		4
        /*0000*/ 	.byte	0x04, 0x37
        /*0002*/ 	.short	(.L_5001 - .L_5000)
.L_5000:
        /*0004*/ 	.word	0x00000082


	//----- nvinfo : EIATTR_KPARAM_INFO
	.align		4
.L_5001:
        /*0008*/ 	.byte	0x04, 0x17
        /*000a*/ 	.short	(.L_5003 - .L_5002)
.L_5002:
        /*000c*/ 	.word	0x00000000
        /*0010*/ 	.short	0x0001
        /*0012*/ 	.short	0x0008
        /*0014*/ 	.byte	0x00, 0xf0, 0x61, 0x08


	//----- nvinfo : EIATTR_KPARAM_INFO
	.align		4
.L_5003:
        /*0018*/ 	.byte	0x04, 0x17
        /*001a*/ 	.short	(.L_5005 - .L_5004)
.L_5004:
        /*001c*/ 	.word	0x00000000
        /*0020*/ 	.short	0x0000
        /*0022*/ 	.short	0x0000
        /*0024*/ 	.byte	0x00, 0xf0, 0x11, 0x00


	//----- nvinfo : EIATTR_SPARSE_MMA_MASK
	.align		4
.L_5005:
        /*0028*/ 	.byte	0x03, 0x50
        /*002a*/ 	.short	0x0000


	//----- nvinfo : EIATTR_MAXREG_COUNT
	.align		4
        /*002c*/ 	.byte	0x03, 0x1b
        /*002e*/ 	.short	0x0080


	//----- nvinfo : EIATTR_MERCURY_ISA_VERSION
	.align		4
        /*0030*/ 	.byte	0x03, 0x5f
        /*0032*/ 	.short	0x0101


	//----- nvinfo : EIATTR_VRC_CTA_INIT_COUNT
	.align		4
        /*0034*/ 	.byte	0x02, 0x4a
	.zero		1
	.zero		1


	//----- nvinfo : EIATTR_EXIT_INSTR_OFFSETS
	.align		4
        /*0038*/ 	.byte	0x04, 0x1c
        /*003a*/ 	.short	(.L_5007 - .L_5006)


	//   ....[0]....
.L_5006:
        /*003c*/ 	.word	0x000002d0


	//   ....[1]....
        /*0040*/ 	.word	0x000004c0


	//   ....[2]....
        /*0044*/ 	.word	0x00001a20


	//   ....[3]....
        /*0048*/ 	.word	0x00002ee0


	//----- nvinfo : EIATTR_MAX_THREADS
	.align		4
.L_5007:
        /*004c*/ 	.byte	0x04, 0x05
        /*004e*/ 	.short	(.L_5009 - .L_5008)
.L_5008:
        /*0050*/ 	.word	0x00000080
        /*0054*/ 	.word	0x00000001
        /*0058*/ 	.word	0x00000001


	//----- nvinfo : EIATTR_CRS_STACK_SIZE
	.align		4
.L_5009:
        /*005c*/ 	.byte	0x04, 0x1e
        /*005e*/ 	.short	(.L_5011 - .L_5010)
.L_5010:
        /*0060*/ 	.word	0x00000000


	//----- nvinfo : EIATTR_CBANK_PARAM_SIZE
	.align		4
.L_5011:
        /*0064*/ 	.byte	0x03, 0x19
        /*0066*/ 	.short	0x0220


	//----- nvinfo : EIATTR_PARAM_CBANK
	.align		4
        /*0068*/ 	.byte	0x04, 0x0a
        /*006a*/ 	.short	(.L_5013 - .L_5012)
	.align		4
.L_5012:
        /*006c*/ 	.word	index@(.nv.constant0._ZN2at6native18elementwise_kernelILi128ELi2EZNS0_22gpu_kernel_impl_nocastINS0_13AUnaryFunctorIiiiZZZNS0_15binary_internal21div_trunc_kernel_cudaERNS_18TensorIteratorBaseEENKUlvE_clEvENKUlvE1_clEvEUliiE_EEEEvS6_RKT_EUliE_EEviT1_)
        /*0070*/ 	.short	0x0380
        /*0072*/ 	.short	0x0220


	//----- nvinfo : EIATTR_SW_WAR
	.align		4
.L_5013:
        /*0074*/ 	.byte	0x04, 0x36
        /*0076*/ 	.short	(.L_5015 - .L_5014)
.L_5014:
        /*0078*/ 	.word	0x00000008
.L_5015:


//--------------------- .nv.info._ZN2at6native27unrolled_elementwise_kernelINS0_13AUnaryFunctorIiiiZZZNS0_15binary_internal21div_trunc_kernel_cudaERNS_18TensorIteratorBaseEENKUlvE_clEvENKUlvE1_clEvEUliiE_EESt5arrayIPcLm2EELi4E23TrivialOffsetCalculatorILi1EjESE_NS0_6memory15LoadWithoutCastENSF_16StoreWithoutCastEEEviT_T0_T2_T3_T4_T5_ --------------------------
	.section	.nv.info._ZN2at6native27unrolled_elementwise_kernelINS0_13AUnaryFunctorIiiiZZZNS0_15binary_internal21div_trunc_kernel_cudaERNS_18TensorIteratorBaseEENKUlvE_clEvENKUlvE1_clEvEUliiE_EESt5arrayIPcLm2EELi4E23TrivialOffsetCalculatorILi1EjESE_NS0_6memory15LoadWithoutCastENSF_16StoreWithoutCastEEEviT_T0_T2_T3_T4_T5_,"",@"SHT_CUDA_INFO"
	.sectionflags	@""
	.align	4


	//----- nvinfo : EIATTR_CUDA_API_VERSION
	.align		4
        /*0000*/ 	.byte	0x04, 0x37
        /*0002*/ 	.short	(.L_5017 - .L_5016)
.L_5016:
        /*0004*/ 	.word	0x00000082


	//----- nvinfo : EIATTR_KPARAM_INFO
	.align		4
.L_5017:
        /*0008*/ 	.byte	0x04, 0x17
        /*000a*/ 	.short	(.L_5019 - .L_5018)
.L_5018:
        /*000c*/ 	.word	0x00000000
        /*0010*/ 	.short	0x0006
        /*0012*/ 	.short	0x0023
        /*0014*/ 	.byte	0x00, 0xf0, 0x05, 0x00


	//----- nvinfo : EIATTR_KPARAM_INFO
	.align		4
.L_5019:
        /*0018*/ 	.byte	0x04, 0x17
        /*001a*/ 	.short	(.L_5021 - .L_5020)
.L_5020:
        /*001c*/ 	.word	0x00000000
        /*0020*/ 	.short	0x0005
        /*0022*/ 	.short	0x0022
        /*0024*/ 	.byte	0x00, 0xf0, 0x05, 0x00


	//----- nvinfo : EIATTR_KPARAM_INFO
	.align		4
.L_5021:
        /*0028*/ 	.byte	0x04, 0x17
        /*002a*/ 	.short	(.L_5023 - .L_5022)
.L_5022:
        /*002c*/ 	.word	0x00000000
        /*0030*/ 	.short	0x0004
        /*0032*/ 	.short	0x0021
        /*0034*/ 	.byte	0x00, 0xf0, 0x05, 0x00


	//----- nvinfo : EIATTR_KPARAM_INFO
	.align		4
.L_5023:
        /*0038*/ 	.byte	0x04, 0x17
        /*003a*/ 	.short	(.L_5025 - .L_5024)
.L_5024:
        /*003c*/ 	.word	0x00000000
        /*0040*/ 	.short	0x0003
        /*0042*/ 	.short	0x0020
        /*0044*/ 	.byte	0x00, 0xf0, 0x05, 0x00


	//----- nvinfo : EIATTR_KPARAM_INFO
	.align		4
.L_5025:
        /*0048*/ 	.byte	0x04, 0x17
        /*004a*/ 	.short	(.L_5027 - .L_5026)
.L_5026:
        /*004c*/ 	.word	0x00000000
        /*0050*/ 	.short	0x0002
        /*0052*/ 	.short	0x0010
        /*0054*/ 	.byte	0x00, 0xf0, 0x41, 0x00


	//----- nvinfo : EIATTR_KPARAM_INFO
	.align		4
.L_5027:
        /*0058*/ 	.byte	0x04, 0x17
        /*005a*/ 	.short	(.L_5029 - .L_5028)
.L_5028:
        /*005c*/ 	.word	0x00000000
        /*0060*/ 	.short	0x0001
        /*0062*/ 	.short	0x0004
        /*0064*/ 	.byte	0x00, 0xf0, 0x21, 0x00


	//----- nvinfo : EIATTR_KPARAM_INFO
	.align		4
.L_5029:
        /*0068*/ 	.byte	0x04, 0x17
        /*006a*/ 	.short	(.L_5031 - .L_5030)
.L_5030:
        /*006c*/ 	.word	0x00000000
        /*0070*/ 	.short	0x0000
        /*0072*/ 	.short	0x0000
        /*0074*/ 	.byte	0x00, 0xf0, 0x11, 0x00


	//----- nvinfo : EIATTR_SPARSE_MMA_MASK
	.align		4
.L_5031:
        /*0078*/ 	.byte	0x03, 0x50
        /*007a*/ 	.short	0x0000


	//----- nvinfo : EIATTR_MAXREG_COUNT
	.align		4
        /*007c*/ 	.byte	0x03, 0x1b
        /*007e*/ 	.short	0x00ff


	//----- nvinfo : EIATTR_MERCURY_ISA_VERSION
	.align		4
        /*0080*/ 	.byte	0x03, 0x5f
        /*0082*/ 	.short	0x0101


	//----- nvinfo : EIATTR_VRC_CTA_INIT_COUNT
	.align		4
        /*0084*/ 	.byte	0x02, 0x4a
	.zero		1
	.zero		1


	//----- nvinfo : EIATTR_EXIT_INSTR_OFFSETS
	.align		4
        /*0088*/ 	.byte	0x04, 0x1c
        /*008a*/ 	.short	(.L_5033 - .L_5032)


	//   ....[0]....
.L_5032:
        /*008c*/ 	.word	0x00000b10


	//   ....[1]....
        /*0090*/ 	.word	0x00000b60


	//----- nvinfo : EIATTR_MAX_THREADS
	.align		4
.L_5033:
        /*0094*/ 	.byte	0x04, 0x05
        /*0096*/ 	.short	(.L_5035 - .L_5034)
.L_5034:
        /*0098*/ 	.word	0x00000080
        /*009c*/ 	.word	0x00000001
        /*00a0*/ 	.word	0x00000001


	//----- nvinfo : EIATTR_CRS_STACK_SIZE
	.align		4
.L_5035:
        /*00a4*/ 	.byte	0x04, 0x1e
        /*00a6*/ 	.short	(.L_5037 - .L_5036)
.L_5036:
        /*00a8*/ 	.word	0x00000000


	//----- nvinfo : EIATTR_CBANK_PARAM_SIZE
	.align		4
.L_5037:
        /*00ac*/ 	.byte	0x03, 0x19
        /*00ae*/ 	.short	0x0024


	//----- nvinfo : EIATTR_PARAM_CBANK
	.align		4
        /*00b0*/ 	.byte	0x04, 0x0a
        /*00b2*/ 	.short	(.L_5039 - .L_5038)
	.align		4
.L_5038:
        /*00b4*/ 	.word	index@(.nv.constant0._ZN2at6native27unrolled_elementwise_kernelINS0_13AUnaryFunctorIiiiZZZNS0_15binary_internal21div_trunc_kernel_cudaERNS_18TensorIteratorBaseEENKUlvE_clEvENKUlvE1_clEvEUliiE_EESt5arrayIPcLm2EELi4E23TrivialOffsetCalculatorILi1EjESE_NS0_6memory15LoadWithoutCastENSF_16StoreWithoutCastEEEviT_T0_T2_T3_T4_T5_)
        /*00b8*/ 	.short	0x0380
        /*00ba*/ 	.short	0x0024


	//----- nvinfo : EIATTR_SW_WAR
	.align		4
.L_5039:
        /*00bc*/ 	.byte	0x04, 0x36
        /*00be*/ 	.short	(.L_5041 - .L_5040)
.L_5040:
        /*00c0*/ 	.word	0x00000008
.L_5041:


//--------------------- .nv.info._ZN2at6native29vectorized_elementwise_kernelILi2ENS0_13AUnaryFunctorIiiiZZZNS0_15binary_internal21div_trunc_kernel_cudaERNS_18TensorIteratorBaseEENKUlvE_clEvENKUlvE1_clEvEUliiE_EESt5arrayIPcLm2EEEEviT0_T1_ --------------------------
	.section	.nv.info._ZN2at6native29vectorized_elementwise_kernelILi2ENS0_13AUnaryFunctorIiiiZZZNS0_15binary_internal21div_trunc_kernel_cudaERNS_18TensorIteratorBaseEENKUlvE_clEvENKUlvE1_clEvEUliiE_EESt5arrayIPcLm2EEEEviT0_T1_,"",@"SHT_CUDA_INFO"
	.sectionflags	@""
	.align	4


	//----- nvinfo : EIATTR_CUDA_API_VERSION
	.align		4
        /*0000*/ 	.byte	0x04, 0x37
        /*0002*/ 	.short	(.L_5043 - .L_5042)
.L_5042:
        /*0004*/ 	.word	0x00000082


	//----- nvinfo : EIATTR_KPARAM_INFO
	.align		4
.L_5043:
        /*0008*/ 	.byte	0x04, 0x17
        /*000a*/ 	.short	(.L_5045 - .L_5044)
.L_5044:
        /*000c*/ 	.word	0x00000000
        /*0010*/ 	.short	0x0002
        /*0012*/ 	.short	0x0010
        /*0014*/ 	.byte	0x00, 0xf0, 0x41, 0x00


	//----- nvinfo : EIATTR_KPARAM_INFO
	.align		4
.L_5045:
        /*0018*/ 	.byte	0x04, 0x17
        /*001a*/ 	.short	(.L_5047 - .L_5046)
.L_5046:
        /*001c*/ 	.word	0x00000000
        /*0020*/ 	.short	0x0001
        /*0022*/ 	.short	0x0004
        /*0024*/ 	.byte	0x00, 0xf0, 0x21, 0x00


	//----- nvinfo : EIATTR_KPARAM_INFO
	.align		4
.L_5047:
        /*0028*/ 	.byte	0x04, 0x17
        /*002a*/ 	.short	(.L_5049 - .L_5048)
.L_5048:
        /*002c*/ 	.word	0x00000000
        /*0030*/ 	.short	0x0000
        /*0032*/ 	.short	0x0000
        /*0034*/ 	.byte	0x00, 0xf0, 0x11, 0x00


	//----- nvinfo : EIATTR_SPARSE_MMA_MASK
	.align		4
.L_5049:
        /*0038*/ 	.byte	0x03, 0x50
        /*003a*/ 	.short	0x0000


	//----- nvinfo : EIATTR_MAXREG_COUNT
	.align		4
        /*003c*/ 	.byte	0x03, 0x1b
        /*003e*/ 	.short	0x00ff


	//----- nvinfo : EIATTR_MERCURY_ISA_VERSION
	.align		4
        /*0040*/ 	.byte	0x03, 0x5f
        /*0042*/ 	.short	0x0101


	//----- nvinfo : EIATTR_VRC_CTA_INIT_COUNT
	.align		4
        /*0044*/ 	.byte	0x02, 0x4a
	.zero		1
	.zero		1


	//----- nvinfo : EIATTR_EXIT_INSTR_OFFSETS
	.align		4
        /*0048*/ 	.byte	0x04, 0x1c
        /*004a*/ 	.short	(.L_5051 - .L_5050)


	//   ....[0]....
.L_5050:
        /*004c*/ 	.word	0x000016f0


	//   ....[1]....
        /*0050*/ 	.word	0x00001740


	//   ....[2]....
        /*0054*/ 	.word	0x000024b0


	//----- nvinfo : EIATTR_MAX_THREADS
	.align		4
.L_5051:
        /*0058*/ 	.byte	0x04, 0x05
        /*005a*/ 	.short	(.L_5053 - .L_5052)
.L_5052:
        /*005c*/ 	.word	0x00000080
        /*0060*/ 	.word	0x00000001
        /*0064*/ 	.word	0x00000001


	//----- nvinfo : EIATTR_CRS_STACK_SIZE
	.align		4
.L_5053:
        /*0068*/ 	.byte	0x04, 0x1e
        /*006a*/ 	.short	(.L_5055 - .L_5054)
.L_5054:
        /*006c*/ 	.word	0x00000000


	//----- nvinfo : EIATTR_CBANK_PARAM_SIZE
	.align		4
.L_5055:
        /*0070*/ 	.byte	0x03, 0x19
        /*0072*/ 	.short	0x0020


	//----- nvinfo : EIATTR_PARAM_CBANK
	.align		4
        /*0074*/ 	.byte	0x04, 0x0a
        /*0076*/ 	.short	(.L_5057 - .L_5056)
	.align		4
.L_5056:
        /*0078*/ 	.word	index@(.nv.constant0._ZN2at6native29vectorized_elementwise_kernelILi2ENS0_13AUnaryFunctorIiiiZZZNS0_15binary_internal21div_trunc_kernel_cudaERNS_18TensorIteratorBaseEENKUlvE_clEvENKUlvE1_clEvEUliiE_EESt5arrayIPcLm2EEEEviT0_T1_)
        /*007c*/ 	.short	0x0380
        /*007e*/ 	.short	0x0020


	//----- nvinfo : EIATTR_SW_WAR
	.align		4
.L_5057:
        /*0080*/ 	.byte	0x04, 0x36
        /*0082*/ 	.short	(.L_5059 - .L_5058)
.L_5058:
        /*0084*/ 	.word	0x00000008
.L_5059:


//--------------------- .nv.info._ZN2at6native29vectorized_elementwise_kernelILi4ENS0_13AUnaryFunctorIiiiZZZNS0_15binary_internal21div_trunc_kernel_cudaERNS_18TensorIteratorBaseEENKUlvE_clEvENKUlvE1_clEvEUliiE_EESt5arrayIPcLm2EEEEviT0_T1_ --------------------------
	.section	.nv.info._ZN2at6native29vectorized_elementwise_kernelILi4ENS0_13AUnaryFunctorIiiiZZZNS0_15binary_internal21div_trunc_kernel_cudaERNS_18TensorIteratorBaseEENKUlvE_clEvENKUlvE1_clEvEUliiE_EESt5arrayIPcLm2EEEEviT0_T1_,"",@"SHT_CUDA_INFO"
	.sectionflags	@""
	.align	4


	//----- nvinfo : EIATTR_CUDA_API_VERSION
	.align		4
        /*0000*/ 	.byte	0x04, 0x37
        /*0002*/ 	.short	(.L_5061 - .L_5060)
.L_5060:
        /*0004*/ 	.word	0x00000082


	//----- nvinfo : EIATTR_KPARAM_INFO
	.align		4
.L_5061:
        /*0008*/ 	.byte	0x04, 0x17
        /*000a*/ 	.short	(.L_5063 - .L_5062)
.L_5062:
        /*000c*/ 	.word	0x00000000
        /*0010*/ 	.short	0x0002
        /*0012*/ 	.short	0x0010
        /*0014*/ 	.byte	0x00, 0xf0, 0x41, 0x00


	//----- nvinfo : EIATTR_KPARAM_INFO
	.align		4
.L_5063:
        /*0018*/ 	.byte	0x04, 0x17
        /*001a*/ 	.short	(.L_5065 - .L_5064)
.L_5064:
        /*001c*/ 	.word	0x00000000
        /*0020*/ 	.short	0x0001
        /*0022*/ 	.short	0x0004
        /*0024*/ 	.byte	0x00, 0xf0, 0x21, 0x00


	//----- nvinfo : EIATTR_KPARAM_INFO
	.align		4
.L_5065:
        /*0028*/ 	.byte	0x04, 0x17
        /*002a*/ 	.short	(.L_5067 - .L_5066)
.L_5066:
        /*002c*/ 	.word	0x00000000
        /*0030*/ 	.short	0x0000
        /*0032*/ 	.short	0x0000
        /*0034*/ 	.byte	0x00, 0xf0, 0x11, 0x00


	//----- nvinfo : EIATTR_SPARSE_MMA_MASK
	.align		4
.L_5067:
        /*0038*/ 	.byte	0x03, 0x50
        /*003a*/ 	.short	0x0000


	//----- nvinfo : EIATTR_MAXREG_COUNT
	.align		4
        /*003c*/ 	.byte	0x03, 0x1b
        /*003e*/ 	.short	0x00ff


	//----- nvinfo : EIATTR_MERCURY_ISA_VERSION
	.align		4
        /*0040*/ 	.byte	0x03, 0x5f
        /*0042*/ 	.short	0x0101


	//----- nvinfo : EIATTR_VRC_CTA_INIT_COUNT
	.align		4
        /*0044*/ 	.byte	0x02, 0x4a
	.zero		1
	.zero		1


	//----- nvinfo : EIATTR_EXIT_INSTR_OFFSETS
	.align		4
        /*0048*/ 	.byte	0x04, 0x1c
        /*004a*/ 	.short	(.L_5069 - .L_5068)


	//   ....[0]....
.L_5068:
        /*004c*/ 	.word	0x00001710


	//   ....[1]....
        /*0050*/ 	.word	0x00001760


	//   ....[2]....
        /*0054*/ 	.word	0x00002430


	//----- nvinfo : EIATTR_MAX_THREADS
	.align		4
.L_5069:
        /*0058*/ 	.byte	0x04, 0x05
        /*005a*/ 	.short	(.L_5071 - .L_5070)
.L_5070:
        /*005c*/ 	.word	0x00000080
        /*0060*/ 	.word	0x00000001
        /*0064*/ 	.word	0x00000001


	//----- nvinfo : EIATTR_CRS_STACK_SIZE
	.align		4
.L_5071:
        /*0068*/ 	.byte	0x04, 0x1e
        /*006a*/ 	.short	(.L_5073 - .L_5072)
.L_5072:
        /*006c*/ 	.word	0x00000000


	//----- nvinfo : EIATTR_CBANK_PARAM_SIZE
	.align		4
.L_5073:
        /*0070*/ 	.byte	0x03, 0x19
        /*0072*/ 	.short	0x0020


	//----- nvinfo : EIATTR_PARAM_CBANK
	.align		4
        /*0074*/ 	.byte	0x04, 0x0a
        /*0076*/ 	.short	(.L_5075 - .L_5074)
	.align		4
.L_5074:
        /*0078*/ 	.word	index@(.nv.constant0._ZN2at6native29vectorized_elementwise_kernelILi4ENS0_13AUnaryFunctorIiiiZZZNS0_15binary_internal21div_trunc_kernel_cudaERNS_18TensorIteratorBaseEENKUlvE_clEvENKUlvE1_clEvEUliiE_EESt5arrayIPcLm2EEEEviT0_T1_)
        /*007c*/ 	.short	0x0380
        /*007e*/ 	.short	0x0020


	//----- nvinfo : EIATTR_SW_WAR
	.align		4
.L_5075:
        /*0080*/ 	.byte	0x04, 0x36
        /*0082*/ 	.short	(.L_5077 - .L_5076)
.L_5076:
        /*0084*/ 	.word	0x00000008
.L_5077:


//--------------------- .nv.info._ZN2at6native29vectorized_elementwise_kernelILi8ENS0_13AUnaryFunctorIiiiZZZNS0_15binary_internal21div_trunc_kernel_cudaERNS_18TensorIteratorBaseEENKUlvE_clEvENKUlvE1_clEvEUliiE_EESt5arrayIPcLm2EEEEviT0_T1_ --------------------------
	.section	.nv.info._ZN2at6native29vectorized_elementwise_kernelILi8ENS0_13AUnaryFunctorIiiiZZZNS0_15binary_internal21div_trunc_kernel_cudaERNS_18TensorIteratorBaseEENKUlvE_clEvENKUlvE1_clEvEUliiE_EESt5arrayIPcLm2EEEEviT0_T1_,"",@"SHT_CUDA_INFO"
	.sectionflags	@""
	.align	4


	//----- nvinfo : EIATTR_CUDA_API_VERSION
	.align		4
        /*0000*/ 	.byte	0x04, 0x37
        /*0002*/ 	.short	(.L_5079 - .L_5078)
.L_5078:
        /*0004*/ 	.word	0x00000082


	//----- nvinfo : EIATTR_KPARAM_INFO
	.align		4
.L_5079:
        /*0008*/ 	.byte	0x04, 0x17
        /*000a*/ 	.short	(.L_5081 - .L_5080)
.L_5080:
        /*000c*/ 	.word	0x00000000
        /*0010*/ 	.short	0x0002
        /*0012*/ 	.short	0x0010
        /*0014*/ 	.byte	0x00, 0xf0, 0x41, 0x00


	//----- nvinfo : EIATTR_KPARAM_INFO
	.align		4
.L_5081:
        /*0018*/ 	.byte	0x04, 0x17
        /*001a*/ 	.short	(.L_5083 - .L_5082)
.L_5082:
        /*001c*/ 	.word	0x00000000
        /*0020*/ 	.short	0x0001
        /*0022*/ 	.short	0x0004
        /*0024*/ 	.byte	0x00, 0xf0, 0x21, 0x00


	//----- nvinfo : EIATTR_KPARAM_INFO
	.align		4
.L_5083:
        /*0028*/ 	.byte	0x04, 0x17
        /*002a*/ 	.short	(.L_5085 - .L_5084)
.L_5084:
        /*002c*/ 	.word	0x00000000
        /*0030*/ 	.short	0x0000
        /*0032*/ 	.short	0x0000
        /*0034*/ 	.byte	0x00, 0xf0, 0x11, 0x00


	//----- nvinfo : EIATTR_SPARSE_MMA_MASK
	.align		4
.L_5085:
        /*0038*/ 	.byte	0x03, 0x50
        /*003a*/ 	.short	0x0000


	//----- nvinfo : EIATTR_MAXREG_COUNT
	.align		4
        /*003c*/ 	.byte	0x03, 0x1b
        /*003e*/ 	.short	0x00ff


	//----- nvinfo : EIATTR_MERCURY_ISA_VERSION
	.align		4
        /*0040*/ 	.byte	0x03, 0x5f
        /*0042*/ 	.short	0x0101


	//----- nvinfo : EIATTR_VRC_CTA_INIT_COUNT
	.align		4
        /*0044*/ 	.byte	0x02, 0x4a
	.zero		1
	.zero		1


	//----- nvinfo : EIATTR_EXIT_INSTR_OFFSETS
	.align		4
        /*0048*/ 	.byte	0x04, 0x1c
        /*004a*/ 	.short	(.L_5087 - .L_5086)


	//   ....[0]....
.L_5086:
        /*004c*/ 	.word	0x00000010


	//----- nvinfo : EIATTR_MAX_THREADS
	.align		4
.L_5087:
        /*0050*/ 	.byte	0x04, 0x05
        /*0052*/ 	.short	(.L_5089 - .L_5088)
.L_5088:
        /*0054*/ 	.word	0x00000080
        /*0058*/ 	.word	0x00000001
        /*005c*/ 	.word	0x00000001


	//----- nvinfo : EIATTR_CBANK_PARAM_SIZE
	.align		4
.L_5089:
        /*0060*/ 	.byte	0x03, 0x19
        /*0062*/ 	.short	0x0020


	//----- nvinfo : EIATTR_PARAM_CBANK
	.align		4
        /*0064*/ 	.byte	0x04, 0x0a
        /*0066*/ 	.short	(.L_5091 - .L_5090)
	.align		4
.L_5090:
        /*0068*/ 	.word	index@(.nv.constant0._ZN2at6native29vectorized_elementwise_kernelILi8ENS0_13AUnaryFunctorIiiiZZZNS0_15binary_internal21div_trunc_kernel_cudaERNS_18TensorIteratorBaseEENKUlvE_clEvENKUlvE1_clEvEUliiE_EESt5arrayIPcLm2EEEEviT0_T1_)
        /*006c*/ 	.short	0x0380
        /*006e*/ 	.short	0x0020


	//----- nvinfo : EIATTR_SW_WAR
	.align		4
.L_5091:
        /*0070*/ 	.byte	0x04, 0x36
        /*0072*/ 	.short	(.L_5093 - .L_5092)
.L_5092:
        /*0074*/ 	.word	0x00000008
.L_5093:


//--------------------- .nv.info._ZN2at6native18elementwise_kernelILi128ELi4EZNS0_15gpu_kernel_implINS0_13BinaryFunctorIaaaZZZNS0_15binary_internal21div_trunc_kernel_cudaERNS_18TensorIteratorBaseEENKUlvE_clEvENKUlvE0_clEvEUlaaE_EEEEvS6_RKT_EUliE_EEviT1_ --------------------------
	.section	.nv.info._ZN2at6native18elementwise_kernelILi128ELi4EZNS0_15gpu_kernel_implINS0_13BinaryFunctorIaaaZZZNS0_15binary_internal21div_trunc_kernel_cudaERNS_18TensorIteratorBaseEENKUlvE_clEvENKUlvE0_clEvEUlaaE_EEEEvS6_RKT_EUliE_EEviT1_,"",@"SHT_CUDA_INFO"
	.sectionflags	@""
	.align	4


	//----- nvinfo : EIATTR_CUDA_API_VERSION
	.align		4
        /*0000*/ 	.byte	0x04, 0x37
        /*0002*/ 	.short	(.L_5095 - .L_5094)
.L_5094:
        /*0004*/ 	.word	0x00000082


	//----- nvinfo : EIATTR_KPARAM_INFO
	.align		4
.L_5095:
        /*0008*/ 	.byte	0x04, 0x17
        /*000a*/ 	.short	(.L_5097 - .L_5096)
.L_5096:
        /*000c*/ 	.word	0x00000000
        /*0010*/ 	.short	0x0001
        /*0012*/ 	.short	0x0008
        /*0014*/ 	.byte	0x00, 0xf0, 0x21, 0x0a


	//----- nvinfo : EIATTR_KPARAM_INFO
	.align		4
.L_5097:
        /*0018*/ 	.byte	0x04, 0x17
        /*001a*/ 	.short	(.L_5099 - .L_5098)
.L_5098:
        /*001c*/ 	.word	0x00000000
        /*0020*/ 	.short	0x0000
        /*0022*/ 	.short	0x0000
        /*0024*/ 	.byte	0x00, 0xf0, 0x11, 0x00


	//----- nvinfo : EIATTR_SPARSE_MMA_MASK
	.align		4
.L_5099:
        /*0028*/ 	.byte	0x03, 0x50
        /*002a*/ 	.short	0x0000


	//----- nvinfo : EIATTR_MAXREG_COUNT
	.align		4
        /*002c*/ 	.byte	0x03, 0x1b
        /*002e*/ 	.short	0x0080


	//----- nvinfo : EIATTR_EXTERNS
	.align		4
        /*0030*/ 	.byte	0x04, 0x0f
        /*0032*/ 	.short	(.L_5101 - .L_5100)


	//   ....[0]....
	.align		4
.L_5100:
        /*0034*/ 	.word	index@(__assertfail)


	//----- nvinfo : EIATTR_MERCURY_ISA_VERSION
	.align		4
.L_5101:
        /*0038*/ 	.byte	0x03, 0x5f
        /*003a*/ 	.short	0x0101


	//----- nvinfo : EIATTR_VRC_CTA_INIT_COUNT
	.align		4
        /*003c*/ 	.byte	0x02, 0x4a
	.zero		1
	.zero		1


	//----- nvinfo : EIATTR_SYSCALL_OFFSETS
	.align		4
        /*0040*/ 	.byte	0x04, 0x46
        /*0042*/ 	.short	(.L_5103 - .L_5102)


	//   ....[0]....
.L_5102:
        /*0044*/ 	.word	0x00002460


	//   ....[1]....
        /*0048*/ 	.word	0x000032b0


	//   ....[2]....
        /*004c*/ 	.word	0x00004190


	//   ....[3]....
        /*0050*/ 	.word	0x000067b0


	//   ....[4]....
        /*0054*/ 	.word	0x00007600


	//   ....[5]....
        /*0058*/ 	.word	0x00008320


	//   ....[6]....
        /*005c*/ 	.word	0x0000aa30


	//   ....[7]....
        /*0060*/ 	.word	0x0000b880


	//   ....[8]....
        /*0064*/ 	.word	0x0000c5a0


	//   ....[9]....
        /*0068*/ 	.word	0x0000ecd0


	//   ....[10]....
        /*006c*/ 	.word	0x0000fb20


	//   ....[11]....
        /*0070*/ 	.word	0x00010810


	//----- nvinfo : EIATTR_EXIT_INSTR_OFFSETS
	.align		4
.L_5103:
        /*0074*/ 	.byte	0x04, 0x1c
        /*0076*/ 	.short	(.L_5105 - .L_5104)


	//   ....[0]....
.L_5104:
        /*0078*/ 	.word	0x0000c880


	//   ....[1]....
        /*007c*/ 	.word	0x0000fc80


	//   ....[2]....
        /*0080*/ 	.word	0x0000fca0


	//   ....[3]....
        /*0084*/ 	.word	0x0000fd60


	//   ....[4]....
        /*0088*/ 	.word	0x0000fda0


	//   ....[5]....
        /*008c*/ 	.word	0x0000fde0


	//   ....[6]....
        /*0090*/ 	.word	0x0000fe70


	//   ....[7]....
        /*0094*/ 	.word	0x0000feb0


	//   ....[8]....
        /*0098*/ 	.word	0x0000ff50


	//   ....[9]....
        /*009c*/ 	.word	0x0000ffa0


	//   ....[10]....
        /*00a0*/ 	.word	0x0000fff0


	//   ....[11]....
        /*00a4*/ 	.word	0x000100d0


	//   ....[12]....
        /*00a8*/ 	.word	0x00010240


	//   ....[13]....
        /*00ac*/ 	.word	0x000103b0


	//   ....[14]....
        /*00b0*/ 	.word	0x00010510


	//   ....[15]....
        /*00b4*/ 	.word	0x00010570


	//   ....[16]....
        /*00b8*/ 	.word	0x000105b0


	//   ....[17]....
        /*00bc*/ 	.word	0x00010650


	//   ....[18]....
        /*00c0*/ 	.word	0x000106b0


	//   ....[19]....
        /*00c4*/ 	.word	0x00010820


	//   ....[20]....
        /*00c8*/ 	.word	0x00010930


	//   ....[21]....
        /*00cc*/ 	.word	0x00010a70


	//   ....[22]....
        /*00d0*/ 	.word	0x00010ab0


	//----- nvinfo : EIATTR_MAX_THREADS
	.align		4
.L_5105:
        /*00d4*/ 	.byte	0x04, 0x05
        /*00d6*/ 	.short	(.L_5107 - .L_5106)
.L_5106:
        /*00d8*/ 	.word	0x00000080
        /*00dc*/ 	.word	0x00000001
        /*00e0*/ 	.word	0x00000001


	//----- nvinfo : EIATTR_CRS_STACK_SIZE
	.align		4
.L_5107:
        /*00e4*/ 	.byte	0x04, 0x1e
        /*00e6*/ 	.short	(.L_5109 - .L_5108)
.L_5108:
        /*00e8*/ 	.word	0x00000000


	//----- nvinfo : EIATTR_CBANK_PARAM_SIZE
	.align		4
.L_5109:
        /*00ec*/ 	.byte	0x03, 0x19
        /*00ee*/ 	.short	0x0290


	//----- nvinfo : EIATTR_PARAM_CBANK
	.align		4
        /*00f0*/ 	.byte	0x04, 0x0a
        /*00f2*/ 	.short	(.L_5111 - .L_5110)
	.align		4
.L_5110:
        /*00f4*/ 	.word	index@(.nv.constant0._ZN2at6native18elementwise_kernelILi128ELi4EZNS0_15gpu_kernel_implINS0_13BinaryFunctorIaaaZZZNS0_15binary_internal21div_trunc_kernel_cudaERNS_18TensorIteratorBaseEENKUlvE_clEvENKUlvE0_clEvEUlaaE_EEEEvS6_RKT_EUliE_EEviT1_)
        /*00f8*/ 	.short	0x0380
        /*00fa*/ 	.short	0x0290


	//----- nvinfo : EIATTR_SW_WAR
	.align		4
.L_5111:
        /*00fc*/ 	.byte	0x04, 0x36
        /*00fe*/ 	.short	(.L_5113 - .L_5112)
.L_5112:
        /*0100*/ 	.word	0x00000008
.L_5113:


//--------------------- .nv.info._ZN2at6native27unrolled_elementwise_kernelINS0_13BinaryFunctorIaaaZZZNS0_15binary_internal21div_trunc_kernel_cudaERNS_18TensorIteratorBaseEENKUlvE_clEvENKUlvE0_clEvEUlaaE_EESt5arrayIPcLm3EELi4E23TrivialOffsetCalculatorILi2EjESD_ILi1EjENS0_6memory12LoadWithCastILi2EEENSG_13StoreWithCastILi1EEEEEviT_T0_T2_T3_T4_T5_ --------------------------
	.section	.nv.info._ZN2at6native27unrolled_elementwise_kernelINS0_13BinaryFunctorIaaaZZZNS0_15binary_internal21div_trunc_kernel_cudaERNS_18TensorIteratorBaseEENKUlvE_clEvENKUlvE0_clEvEUlaaE_EESt5arrayIPcLm3EELi4E23TrivialOffsetCalculatorILi2EjESD_ILi1EjENS0_6memory12LoadWithCastILi2EEENSG_13StoreWithCastILi1EEEEEviT_T0_T2_T3_T4_T5_,"",@"SHT_CUDA_INFO"
	.sectionflags	@""
	.align	4


	//----- nvinfo : EIATTR_CUDA_API_VERSION
	.align		4
        /*0000*/ 	.byte	0x04, 0x37
        /*0002*/ 	.short	(.L_5115 - .L_5114)
.L_5114:
        /*0004*/ 	.word	0x00000082


	//----- nvinfo : EIATTR_KPARAM_INFO
	.align		4
.L_5115:
        /*0008*/ 	.byte	0x04, 0x17
        /*000a*/ 	.short	(.L_5117 - .L_5116)
.L_5116:
        /*000c*/ 	.word	0x00000000
        /*0010*/ 	.short	0x0006
        /*0012*/ 	.short	0x0030
        /*0014*/ 	.byte	0x00, 0xf0, 0x21, 0x00


	//----- nvinfo : EIATTR_KPARAM_INFO
	.align		4
.L_5117:
        /*0018*/ 	.byte	0x04, 0x17
        /*001a*/ 	.short	(.L_5119 - .L_5118)
.L_5118:
        /*001c*/ 	.word	0x00000000
        /*0020*/ 	.short	0x0005
        /*0022*/ 	.short	0x0024
        /*0024*/ 	.byte	0x00, 0xf0, 0x31, 0x00


	//----- nvinfo : EIATTR_KPARAM_INFO
	.align		4
.L_5119:
        /*0028*/ 	.byte	0x04, 0x17
        /*002a*/ 	.short	(.L_5121 - .L_5120)
.L_5120:
        /*002c*/ 	.word	0x00000000
        /*0030*/ 	.short	0x0004
        /*0032*/ 	.short	0x0021
        /*0034*/ 	.byte	0x00, 0xf0, 0x05, 0x00


	//----- nvinfo : EIATTR_KPARAM_INFO
	.align		4
.L_5121:
        /*0038*/ 	.byte	0x04, 0x17
        /*003a*/ 	.short	(.L_5123 - .L_5122)
.L_5122:
        /*003c*/ 	.word	0x00000000
        /*0040*/ 	.short	0x0003
        /*0042*/ 	.short	0x0020
        /*0044*/ 	.byte	0x00, 0xf0, 0x05, 0x00


	//----- nvinfo : EIATTR_KPARAM_INFO
	.align		4
.L_5123:
        /*0048*/ 	.byte	0x04, 0x17
        /*004a*/ 	.short	(.L_5125 - .L_5124)
.L_5124:
        /*004c*/ 	.word	0x00000000
        /*0050*/ 	.short	0x0002
        /*0052*/ 	.short	0x0008
        /*0054*/ 	.byte	0x00, 0xf0, 0x61, 0x00


	//----- nvinfo : EIATTR_KPARAM_INFO
	.align		4
.L_5125:
        /*0058*/ 	.byte	0x04, 0x17
        /*005a*/ 	.short	(.L_5127 - .L_5126)
.L_5126:
        /*005c*/ 	.word	0x00000000
        /*0060*/ 	.short	0x0001
        /*0062*/ 	.short	0x0004
        /*0064*/ 	.byte	0x00, 0xf0, 0x05, 0x00


	//----- nvinfo : EIATTR_KPARAM_INFO
	.align		4
.L_5127:
        /*0068*/ 	.byte	0x04, 0x17
        /*006a*/ 	.short	(.L_5129 - .L_5128)
.L_5128:
        /*006c*/ 	.word	0x00000000
        /*0070*/ 	.short	0x0000
        /*0072*/ 	.short	0x0000
        /*0074*/ 	.byte	0x00, 0xf0, 0x11, 0x00


	//----- nvinfo : EIATTR_SPARSE_MMA_MASK
	.align		4
.L_5129:
        /*0078*/ 	.byte	0x03, 0x50
        /*007a*/ 	.short	0x0000


	//----- nvinfo : EIATTR_MAXREG_COUNT
	.align		4
        /*007c*/ 	.byte	0x03, 0x1b
        /*007e*/ 	.short	0x00ff


	//----- nvinfo : EIATTR_EXTERNS
	.align		4
        /*0080*/ 	.byte	0x04, 0x0f
        /*0082*/ 	.short	(.L_5131 - .L_5130)


	//   ....[0]....
	.align		4
.L_5130:
        /*0084*/ 	.word	index@(__assertfail)


	//----- nvinfo : EIATTR_MERCURY_ISA_VERSION
	.align		4
.L_5131:
        /*0088*/ 	.byte	0x03, 0x5f
        /*008a*/ 	.short	0x0101


	//----- nvinfo : EIATTR_VRC_CTA_INIT_COUNT
	.align		4
        /*008c*/ 	.byte	0x02, 0x4a
	.zero		1
	.zero		1


	//----- nvinfo : EIATTR_SYSCALL_OFFSETS
	.align		4
        /*0090*/ 	.byte	0x04, 0x46
        /*0092*/ 	.short	(.L_5133 - .L_5132)


	//   ....[0]....
.L_5132:
        /*0094*/ 	.word	0x00000e50


	//   ....[1]....
        /*0098*/ 	.word	0x00001cd0


	//   ....[2]....
        /*009c*/ 	.word	0x00002cd0


	//   ....[3]....
        /*00a0*/ 	.word	0x00003b50


	//   ....[4]....
        /*00a4*/ 	.word	0x00004a90


	//   ....[5]....
        /*00a8*/ 	.word	0x00005920


	//   ....[6]....
        /*00ac*/ 	.word	0x00006860


	//   ....[7]....
        /*00b0*/ 	.word	0x000076f0


	//   ....[8]....
        /*00b4*/ 	.word	0x00008940


	//   ....[9]....
        /*00b8*/ 	.word	0x00009830


	//   ....[10]....
        /*00bc*/ 	.word	0x0000a7e0


	//   ....[11]....
        /*00c0*/ 	.word	0x0000b770


	//----- nvinfo : EIATTR_EXIT_INSTR_OFFSETS
	.align		4
.L_5133:
        /*00c4*/ 	.byte	0x04, 0x1c
        /*00c6*/ 	.short	(.L_5135 - .L_5134)


	//   ....[0]....
.L_5134:
        /*00c8*/ 	.word	0x0000aab0


	//   ....[1]....
        /*00cc*/ 	.word	0x0000abe0


	//   ....[2]....
        /*00d0*/ 	.word	0x0000ac00


	//   ....[3]....
        /*00d4*/ 	.word	0x0000acc0


	//   ....[4]....
        /*00d8*/ 	.word	0x0000ad00


	//   ....[5]....
        /*00dc*/ 	.word	0x0000ad40


	//   ....[6]....
        /*00e0*/ 	.word	0x0000add0


	//   ....[7]....
        /*00e4*/ 	.word	0x0000ae10


	//   ....[8]....
        /*00e8*/ 	.word	0x0000aeb0


	//   ....[9]....
        /*00ec*/ 	.word	0x0000af00


	//   ....[10]....
        /*00f0*/ 	.word	0x0000af50


	//   ....[11]....
        /*00f4*/ 	.word	0x0000b030


	//   ....[12]....
        /*00f8*/ 	.word	0x0000b1a0


	//   ....[13]....
        /*00fc*/ 	.word	0x0000b310


	//   ....[14]....
        /*0100*/ 	.word	0x0000b470


	//   ....[15]....
        /*0104*/ 	.word	0x0000b4d0


	//   ....[16]....
        /*0108*/ 	.word	0x0000b510


	//   ....[17]....
        /*010c*/ 	.word	0x0000b5b0


	//   ....[18]....
        /*0110*/ 	.word	0x0000b610


	//   ....[19]....
        /*0114*/ 	.word	0x0000b780


	//   ....[20]....
        /*0118*/ 	.word	0x0000b890


	//   ....[21]....
        /*011c*/ 	.word	0x0000b9d0


	//   ....[22]....
        /*0120*/ 	.word	0x0000ba10


	//----- nvinfo : EIATTR_MAX_THREADS
	.align		4
.L_5135:
        /*0124*/ 	.byte	0x04, 0x05
        /*0126*/ 	.short	(.L_5137 - .L_5136)
.L_5136:
        /*0128*/ 	.word	0x00000080
        /*012c*/ 	.word	0x00000001
        /*0130*/ 	.word	0x00000001


	//----- nvinfo : EIATTR_CRS_STACK_SIZE
	.align		4
.L_5137:
        /*0134*/ 	.byte	0x04, 0x1e
        /*0136*/ 	.short	(.L_5139 - .L_5138)
.L_5138:
        /*0138*/ 	.word	0x00000000


	//----- nvinfo : EIATTR_CBANK_PARAM_SIZE
	.align		4
.L_5139:
        /*013c*/ 	.byte	0x03, 0x19
        /*013e*/ 	.short	0x0038


	//----- nvinfo : EIATTR_PARAM_CBANK
	.align		4
        /*0140*/ 	.byte	0x04, 0x0a
        /*0142*/ 	.short	(.L_5141 - .L_5140)
	.align		4
.L_5140:
        /*0144*/ 	.word	index@(.nv.constant0._ZN2at6native27unrolled_elementwise_kernelINS0_13BinaryFunctorIaaaZZZNS0_15binary_internal21div_trunc_kernel_cudaERNS_18TensorIteratorBaseEENKUlvE_clEvENKUlvE0_clEvEUlaaE_EESt5arrayIPcLm3EELi4E23TrivialOffsetCalculatorILi2EjESD_ILi1EjENS0_6memory12LoadWithCastILi2EEENSG_13StoreWithCastILi1EEEEEviT_T0_T2_T3_T4_T5_)
        /*0148*/ 	.short	0x0380
        /*014a*/ 	.short	0x0038


	//----- nvinfo : EIATTR_SW_WAR
	.align		4
.L_5141:
        /*014c*/ 	.byte	0x04, 0x36
        /*014e*/ 	.short	(.L_5143 - .L_5142)
.L_5142:
        /*0150*/ 	.word	0x00000008
.L_5143:


//--------------------- .nv.info._ZN2at6native18elementwise_kernelILi128ELi4EZNS0_22gpu_kernel_impl_nocastINS0_13BinaryFunctorIaaaZZZNS0_15binary_internal21div_trunc_kernel_cudaERNS_18TensorIteratorBaseEENKUlvE_clEvENKUlvE0_clEvEUlaaE_EEEEvS6_RKT_EUliE_EEviT1_ --------------------------
	.section	.nv.info._ZN2at6native18elementwise_kernelILi128ELi4EZNS0_22gpu_kernel_impl_nocastINS0_13BinaryFunctorIaaaZZZNS0_15binary_internal21div_trunc_kernel_cudaERNS_18TensorIteratorBaseEENKUlvE_clEvENKUlvE0_clEvEUlaaE_EEEEvS6_RKT_EUliE_EEviT1_,"",@"SHT_CUDA_INFO"
	.sectionflags	@""
	.align	4


	//----- nvinfo : EIATTR_CUDA_API_VERSION
	.align		4
        /*0000*/ 	.byte	0x04, 0x37
        /*0002*/ 	.short	(.L_5145 - .L_5144)
.L_5144:
        /*0004*/ 	.word	0x00000082


	//----- nvinfo : EIATTR_KPARAM_INFO
	.align		4
.L_5145:
        /*0008*/ 	.byte	0x04, 0x17
        /*000a*/ 	.short	(.L_5147 - .L_5146)
.L_5146:
        /*000c*/ 	.word	0x00000000
        /*0010*/ 	.short	0x0001
        /*0012*/ 	.short	0x0008
        /*0014*/ 	.byte	0x00, 0xf0, 0x21, 0x0a


	//----- nvinfo : EIATTR_KPARAM_INFO
	.align		4
.L_5147:
        /*0018*/ 	.byte	0x04, 0x17
        /*001a*/ 	.short	(.L_5149 - .L_5148)
.L_5148:
        /*001c*/ 	.word	0x00000000
        /*0020*/ 	.short	0x0000
        /*0022*/ 	.short	0x0000
        /*0024*/ 	.byte	0x00, 0xf0, 0x11, 0x00


	//----- nvinfo : EIATTR_SPARSE_MMA_MASK
	.align		4
.L_5149:
        /*0028*/ 	.byte	0x03, 0x50
        /*002a*/ 	.short	0x0000


	//----- nvinfo : EIATTR_MAXREG_COUNT
	.align		4
        /*002c*/ 	.byte	0x03, 0x1b
        /*002e*/ 	.short	0x0080


	//----- nvinfo : EIATTR_MERCURY_ISA_VERSION
	.align		4
        /*0030*/ 	.byte	0x03, 0x5f
        /*0032*/ 	.short	0x0101


	//----- nvinfo : EIATTR_VRC_CTA_INIT_COUNT
	.align		4
        /*0034*/ 	.byte	0x02, 0x4a
	.zero		1
	.zero		1


	//----- nvinfo : EIATTR_EXIT_INSTR_OFFSETS
	.align		4
        /*0038*/ 	.byte	0x04, 0x1c
        /*003a*/ 	.short	(.L_5151 - .L_5150)


	//   ....[0]....
.L_5150:
        /*003c*/ 	.word	0x00000350


	//   ....[1]....
        /*0040*/ 	.word	0x000003e0


	//   ....[2]....
        /*0044*/ 	.word	0x00004910


	//   ....[3]....
        /*0048*/ 	.word	0x00005fb0


	//----- nvinfo : EIATTR_MAX_THREADS
	.align		4
.L_5151:
        /*004c*/ 	.byte	0x04, 0x05
        /*004e*/ 	.short	(.L_5153 - .L_5152)
.L_5152:
        /*0050*/ 	.word	0x00000080
        /*0054*/ 	.word	0x00000001
        /*0058*/ 	.word	0x00000001


	//----- nvinfo : EIATTR_CRS_STACK_SIZE
	.align		4
.L_5153:
        /*005c*/ 	.byte	0x04, 0x1e
        /*005e*/ 	.short	(.L_5155 - .L_5154)
.L_5154:
        /*0060*/ 	.word	0x00000000


	//----- nvinfo : EIATTR_CBANK_PARAM_SIZE
	.align		4
.L_5155:
        /*0064*/ 	.byte	0x03, 0x19
        /*0066*/ 	.short	0x0290


	//----- nvinfo : EIATTR_PARAM_CBANK
	.align		4
        /*0068*/ 	.byte	0x04, 0x0a
        /*006a*/ 	.short	(.L_5157 - .L_5156)
	.align		4
.L_5156:
        /*006c*/ 	.word	index@(.nv.constant0._ZN2at6native18elementwise_kernelILi128ELi4EZNS0_22gpu_kernel_impl_nocastINS0_13BinaryFunctorIaaaZZZNS0_15binary_internal21div_trunc_kernel_cudaERNS_18TensorIteratorBaseEENKUlvE_clEvENKUlvE0_clEvEUlaaE_EEEEvS6_RKT_EUliE_EEviT1_)
        /*0070*/ 	.short	0x0380
        /*0072*/ 	.short	0x0290


	//----- nvinfo : EIATTR_SW_WAR
	.align		4
.L_5157:
        /*0074*/ 	.byte	0x04, 0x36
        /*0076*/ 	.short	(.L_5159 - .L_5158)
.L_5158:
        /*0078*/ 	.word	0x00000008
.L_5159:


//--------------------- .nv.info._ZN2at6native27unrolled_elementwise_kernelINS0_13BinaryFunctorIaaaZZZNS0_15binary_internal21div_trunc_kernel_cudaERNS_18TensorIteratorBaseEENKUlvE_clEvENKUlvE0_clEvEUlaaE_EESt5arrayIPcLm3EELi4E23TrivialOffsetCalculatorILi2EjESD_ILi1EjENS0_6memory15LoadWithoutCastENSG_16StoreWithoutCastEEEviT_T0_T2_T3_T4_T5_ --------------------------
	.section	.nv.info._ZN2at6native27unrolled_elementwise_kernelINS0_13BinaryFunctorIaaaZZZNS0_15binary_internal21div_trunc_kernel_cudaERNS_18TensorIteratorBaseEENKUlvE_clEvENKUlvE0_clEvEUlaaE_EESt5arrayIPcLm3EELi4E23TrivialOffsetCalculatorILi2EjESD_ILi1EjENS0_6memory15LoadWithoutCastENSG_16StoreWithoutCastEEEviT_T0_T2_T3_T4_T5_,"",@"SHT_CUDA_INFO"
	.sectionflags	@""
	.align	4


	//----- nvinfo : EIATTR_CUDA_API_VERSION
	.align		4
        /*0000*/ 	.byte	0x04, 0x37
        /*0002*/ 	.short	(.L_5161 - .L_5160)
.L_5160:
        /*0004*/ 	.word	0x00000082


	//----- nvinfo : EIATTR_KPARAM_INFO
	.align		4
.L_5161:
        /*0008*/ 	.byte	0x04, 0x17
        /*000a*/ 	.short	(.L_5163 - .L_5162)
.L_5162:
        /*000c*/ 	.word	0x00000000
        /*0010*/ 	.short	0x0006
        /*0012*/ 	.short	0x0023
        /*0014*/ 	.byte	0x00, 0xf0, 0x05, 0x00


	//----- nvinfo : EIATTR_KPARAM_INFO
	.align		4
.L_5163:
        /*0018*/ 	.byte	0x04, 0x17
        /*001a*/ 	.short	(.L_5165 - .L_5164)
.L_5164:
        /*001c*/ 	.word	0x00000000
        /*0020*/ 	.short	0x0005
        /*0022*/ 	.short	0x0022
        /*0024*/ 	.byte	0x00, 0xf0, 0x05, 0x00


	//----- nvinfo : EIATTR_KPARAM_INFO
	.align		4
.L_5165:
        /*0028*/ 	.byte	0x04, 0x17
        /*002a*/ 	.short	(.L_5167 - .L_5166)
.L_5166:
        /*002c*/ 	.word	0x00000000
        /*0030*/ 	.short	0x0004
        /*0032*/ 	.short	0x0021
        /*0034*/ 	.byte	0x00, 0xf0, 0x05, 0x00


	//----- nvinfo : EIATTR_KPARAM_INFO
	.align		4
.L_5167:
        /*0038*/ 	.byte	0x04, 0x17
        /*003a*/ 	.short	(.L_5169 - .L_5168)
.L_5168:
        /*003c*/ 	.word	0x00000000
        /*0040*/ 	.short	0x0003
        /*0042*/ 	.short	0x0020
        /*0044*/ 	.byte	0x00, 0xf0, 0x05, 0x00


	//----- nvinfo : EIATTR_KPARAM_INFO
	.align		4
.L_5169:
        /*0048*/ 	.byte	0x04, 0x17
        /*004a*/ 	.short	(.L_5171 - .L_5170)
.L_5170:
        /*004c*/ 	.word	0x00000000
        /*0050*/ 	.short	0x0002
        /*0052*/ 	.short	0x0008
        /*0054*/ 	.byte	0x00, 0xf0, 0x61, 0x00


	//----- nvinfo : EIATTR_KPARAM_INFO
	.align		4
.L_5171:
        /*0058*/ 	.byte	0x04, 0x17
        /*005a*/ 	.short	(.L_5173 - .L_5172)
.L_5172:
        /*005c*/ 	.word	0x00000000
        /*0060*/ 	.short	0x0001
        /*0062*/ 	.short	0x0004
        /*0064*/ 	.byte	0x00, 0xf0, 0x05, 0x00


	//----- nvinfo : EIATTR_KPARAM_INFO
	.align		4
.L_5173:
        /*0068*/ 	.byte	0x04, 0x17
        /*006a*/ 	.short	(.L_5175 - .L_5174)
.L_5174:
        /*006c*/ 	.word	0x00000000
        /*0070*/ 	.short	0x0000
        /*0072*/ 	.short	0x0000
        /*0074*/ 	.byte	0x00, 0xf0, 0x11, 0x00


	//----- nvinfo : EIATTR_SPARSE_MMA_MASK
	.align		4
.L_5175:
        /*0078*/ 	.byte	0x03, 0x50
        /*007a*/ 	.short	0x0000


	//----- nvinfo : EIATTR_MAXREG_COUNT
	.align		4
        /*007c*/ 	.byte	0x03, 0x1b
        /*007e*/ 	.short	0x00ff


	//----- nvinfo : EIATTR_MERCURY_ISA_VERSION
	.align		4
        /*0080*/ 	.byte	0x03, 0x5f
        /*0082*/ 	.short	0x0101


	//----- nvinfo : EIATTR_VRC_CTA_INIT_COUNT
	.align		4
        /*0084*/ 	.byte	0x02, 0x4a
	.zero		1
	.zero		1


	//----- nvinfo : EIATTR_EXIT_INSTR_OFFSETS
	.align		4
        /*0088*/ 	.byte	0x04, 0x1c
        /*008a*/ 	.short	(.L_5177 - .L_5176)


	//   ....[0]....
.L_5176:
        /*008c*/ 	.word	0x000007e0


	//   ....[1]....
        /*0090*/ 	.word	0x00000840


	//----- nvinfo : EIATTR_MAX_THREADS
	.align		4
.L_5177:
        /*0094*/ 	.byte	0x04, 0x05
        /*0096*/ 	.short	(.L_5179 - .L_5178)
.L_5178:
        /*0098*/ 	.word	0x00000080
        /*009c*/ 	.word	0x00000001
        /*00a0*/ 	.word	0x00000001


	//----- nvinfo : EIATTR_CRS_STACK_SIZE
	.align		4
.L_5179:
        /*00a4*/ 	.byte	0x04, 0x1e
        /*00a6*/ 	.short	(.L_5181 - .L_5180)
.L_5180:
        /*00a8*/ 	.word	0x00000000


	//----- nvinfo : EIATTR_CBANK_PARAM_SIZE
	.align		4
.L_5181:
        /*00ac*/ 	.byte	0x03, 0x19
        /*00ae*/ 	.short	0x0024


	//----- nvinfo : EIATTR_PARAM_CBANK
	.align		4
        /*00b0*/ 	.byte	0x04, 0x0a
        /*00b2*/ 	.short	(.L_5183 - .L_5182)
	.align		4
.L_5182:
        /*00b4*/ 	.word	index@(.nv.constant0._ZN2at6native27unrolled_elementwise_kernelINS0_13BinaryFunctorIaaaZZZNS0_15binary_internal21div_trunc_kernel_cudaERNS_18TensorIteratorBaseEENKUlvE_clEvENKUlvE0_clEvEUlaaE_EESt5arrayIPcLm3EELi4E23TrivialOffsetCalculatorILi2EjESD_ILi1EjENS0_6memory15LoadWithoutCastENSG_16StoreWithoutCastEEEviT_T0_T2_T3_T4_T5_)
        /*00b8*/ 	.short	0x0380
        /*00ba*/ 	.short	0x0024


	//----- nvinfo : EIATTR_SW_WAR
	.align		4
.L_5183:
        /*00bc*/ 	.byte	0x04, 0x36
        /*00be*/ 	.short	(.L_5185 - .L_5184)
.L_5184:
        /*00c0*/ 	.word	0x00000008
.L_5185:


//--------------------- .nv.info._ZN2at6native29vectorized_elementwise_kernelILi2ENS0_13BinaryFunctorIaaaZZZNS0_15binary_internal21div_trunc_kernel_cudaERNS_18TensorIteratorBaseEENKUlvE_clEvENKUlvE0_clEvEUlaaE_EESt5arrayIPcLm3EEEEviT0_T1_ --------------------------
	.section	.nv.info._ZN2at6native29vectorized_elementwise_kernelILi2ENS0_13BinaryFunctorIaaaZZZNS0_15binary_internal21div_trunc_kernel_cudaERNS_18TensorIteratorBaseEENKUlvE_clEvENKUlvE0_clEvEUlaaE_EESt5arrayIPcLm3EEEEviT0_T1_,"",@"SHT_CUDA_INFO"
	.sectionflags	@""
	.align	4


	//----- nvinfo : EIATTR_CUDA_API_VERSION
	.align		4
        /*0000*/ 	.byte	0x04, 0x37
        /*0002*/ 	.short	(.L_5187 - .L_5186)
.L_5186:
        /*0004*/ 	.word	0x00000082


	//----- nvinfo : EIATTR_KPARAM_INFO
	.align		4
.L_5187:
        /*0008*/ 	.byte	0x04, 0x17
        /*000a*/ 	.short	(.L_5189 - .L_5188)
.L_5188:
        /*000c*/ 	.word	0x00000000
        /*0010*/ 	.short	0x0002
        /*0012*/ 	.short	0x0008
        /*0014*/ 	.byte	0x00, 0xf0, 0x61, 0x00


	//----- nvinfo : EIATTR_KPARAM_INFO
	.align		4
.L_5189:
        /*0018*/ 	.byte	0x04, 0x17
        /*001a*/ 	.short	(.L_5191 - .L_5190)
.L_5190:
        /*001c*/ 	.word	0x00000000
        /*0020*/ 	.short	0x0001
        /*0022*/ 	.short	0x0004
        /*0024*/ 	.byte	0x00, 0xf0, 0x05, 0x00


	//----- nvinfo : EIATTR_KPARAM_INFO
	.align		4
.L_5191:
        /*0028*/ 	.byte	0x04, 0x17
        /*002a*/ 	.short	(.L_5193 - .L_5192)
.L_5192:
        /*002c*/ 	.word	0x00000000
        /*0030*/ 	.short	0x0000
        /*0032*/ 	.short	0x0000
        /*0034*/ 	.byte	0x00, 0xf0, 0x11, 0x00


	//----- nvinfo : EIATTR_SPARSE_MMA_MASK
	.align		4
.L_5193:
        /*0038*/ 	.byte	0x03, 0x50
        /*003a*/ 	.short	0x0000


	//----- nvinfo : EIATTR_MAXREG_COUNT
	.align		4
        /*003c*/ 	.byte	0x03, 0x1b
        /*003e*/ 	.short	0x00ff


	//----- nvinfo : EIATTR_MERCURY_ISA_VERSION
	.align		4
        /*0040*/ 	.byte	0x03, 0x5f
        /*0042*/ 	.short	0x0101


	//----- nvinfo : EIATTR_VRC_CTA_INIT_COUNT
	.align		4
        /*0044*/ 	.byte	0x02, 0x4a
	.zero		1
	.zero		1


	//----- nvinfo : EIATTR_EXIT_INSTR_OFFSETS
	.align		4
        /*0048*/ 	.byte	0x04, 0x1c
        /*004a*/ 	.short	(.L_5195 - .L_5194)


	//   ....[0]....
.L_5194:
        /*004c*/ 	.word	0x00000fe0


	//   ....[1]....
        /*0050*/ 	.word	0x00001040


	//   ....[2]....
        /*0054*/ 	.word	0x00001550


	//----- nvinfo : EIATTR_MAX_THREADS
	.align		4
.L_5195:
        /*0058*/ 	.byte	0x04, 0x05
        /*005a*/ 	.short	(.L_5197 - .L_5196)
.L_5196:
        /*005c*/ 	.word	0x00000080
        /*0060*/ 	.word	0x00000001
        /*0064*/ 	.word	0x00000001


	//----- nvinfo : EIATTR_CRS_STACK_SIZE
	.align		4
.L_5197:
        /*0068*/ 	.byte	0x04, 0x1e
        /*006a*/ 	.short	(.L_5199 - .L_5198)
.L_5198:
        /*006c*/ 	.word	0x00000000


	//----- nvinfo : EIATTR_CBANK_PARAM_SIZE
	.align		4
.L_5199:
        /*0070*/ 	.byte	0x03, 0x19
        /*0072*/ 	.short	0x0020


	//----- nvinfo : EIATTR_PARAM_CBANK
	.align		4
        /*0074*/ 	.byte	0x04, 0x0a
        /*0076*/ 	.short	(.L_5201 - .L_5200)
	.align		4
.L_5200:
        /*0078*/ 	.word	index@(.nv.constant0._ZN2at6native29vectorized_elementwise_kernelILi2ENS0_13BinaryFunctorIaaaZZZNS0_15binary_internal21div_trunc_kernel_cudaERNS_18TensorIteratorBaseEENKUlvE_clEvENKUlvE0_clEvEUlaaE_EESt5arrayIPcLm3EEEEviT0_T1_)
        /*007c*/ 	.short	0x0380
        /*007e*/ 	.short	0x0020


	//----- nvinfo : EIATTR_SW_WAR
	.align		4
.L_5201:
        /*0080*/ 	.byte	0x04, 0x36
        /*0082*/ 	.short	(.L_5203 - .L_5202)
.L_5202:
        /*0084*/ 	.word	0x00000008
.L_5203:


//--------------------- .nv.info._ZN2at6native29vectorized_elementwise_kernelILi4ENS0_13BinaryFunctorIaaaZZZNS0_15binary_internal21div_trunc_kernel_cudaERNS_18TensorIteratorBaseEENKUlvE_clEvENKUlvE0_clEvEUlaaE_EESt5arrayIPcLm3EEEEviT0_T1_ --------------------------
	.section	.nv.info._ZN2at6native29vectorized_elementwise_kernelILi4ENS0_13BinaryFunctorIaaaZZZNS0_15binary_internal21div_trunc_kernel_cudaERNS_18TensorIteratorBaseEENKUlvE_clEvENKUlvE0_clEvEUlaaE_EESt5arrayIPcLm3EEEEviT0_T1_,"",@"SHT_CUDA_INFO"
	.sectionflags	@""
	.align	4


	//----- nvinfo : EIATTR_CUDA_API_VERSION
	.align		4
        /*0000*/ 	.byte	0x04, 0x37
        /*0002*/ 	.short	(.L_5205 - .L_5204)
.L_5204:
        /*0004*/ 	.word	0x00000082


	//----- nvinfo : EIATTR_KPARAM_INFO
	.align		4
.L_5205:
        /*0008*/ 	.byte	0x04, 0x17
        /*000a*/ 	.short	(.L_5207 - .L_5206)
.L_5206:
        /*000c*/ 	.word	0x00000000
        /*0010*/ 	.short	0x0002
        /*0012*/ 	.short	0x0008
        /*0014*/ 	.byte	0x00, 0xf0, 0x61, 0x00


	//----- nvinfo : EIATTR_KPARAM_INFO
	.align		4
.L_5207:
        /*0018*/ 	.byte	0x04, 0x17
        /*001a*/ 	.short	(.L_5209 - .L_5208)
.L_5208:
        /*001c*/ 	.word	0x00000000
        /*0020*/ 	.short	0x0001
        /*0022*/ 	.short	0x0004
        /*0024*/ 	.byte	0x00, 0xf0, 0x05, 0x00


	//----- nvinfo : EIATTR_KPARAM_INFO
	.align		4
.L_5209:
        /*0028*/ 	.byte	0x04, 0x17
        /*002a*/ 	.short	(.L_5211 - .L_5210)
.L_5210:
        /*002c*/ 	.word	0x00000000
        /*0030*/ 	.short	0x0000
        /*0032*/ 	.short	0x0000
        /*0034*/ 	.byte	0x00, 0xf0, 0x11, 0x00


	//----- nvinfo : EIATTR_SPARSE_MMA_MASK
	.align		4
.L_5211:
        /*0038*/ 	.byte	0x03, 0x50
        /*003a*/ 	.short	0x0000


	//----- nvinfo : EIATTR_MAXREG_COUNT
	.align		4
        /*003c*/ 	.byte	0x03, 0x1b
        /*003e*/ 	.short	0x00ff


	//----- nvinfo : EIATTR_MERCURY_ISA_VERSION
	.align		4
        /*0040*/ 	.byte	0x03, 0x5f
        /*0042*/ 	.short	0x0101


	//----- nvinfo : EIATTR_VRC_CTA_INIT_COUNT
	.align		4
        /*0044*/ 	.byte	0x02, 0x4a
	.zero		1
	.zero		1


	//----- nvinfo : EIATTR_EXIT_INSTR_OFFSETS
	.align		4
        /*0048*/ 	.byte	0x04, 0x1c
        /*004a*/ 	.short	(.L_5213 - .L_5212)


	//   ....[0]....
.L_5212:
        /*004c*/ 	.word	0x00000fe0


	//   ....[1]....
        /*0050*/ 	.word	0x00001040


	//   ....[2]....
        /*0054*/ 	.word	0x000015e0


	//----- nvinfo : EIATTR_MAX_THREADS
	.align		4
.L_5213:
        /*0058*/ 	.byte	0x04, 0x05
        /*005a*/ 	.short	(.L_5215 - .L_5214)
.L_5214:
        /*005c*/ 	.word	0x00000080
        /*0060*/ 	.word	0x00000001
        /*0064*/ 	.word	0x00000001


	//----- nvinfo : EIATTR_CRS_STACK_SIZE
	.align		4
.L_5215:
        /*0068*/ 	.byte	0x04, 0x1e
        /*006a*/ 	.short	(.L_5217 - .L_5216)
.L_5216:
        /*006c*/ 	.word	0x00000000


	//----- nvinfo : EIATTR_CBANK_PARAM_SIZE
	.align		4
.L_5217:
        /*0070*/ 	.byte	0x03, 0x19
        /*0072*/ 	.short	0x0020


	//----- nvinfo : EIATTR_PARAM_CBANK
	.align		4
        /*0074*/ 	.byte	0x04, 0x0a
        /*0076*/ 	.short	(.L_5219 - .L_5218)
	.align		4
.L_5218:
        /*0078*/ 	.word	index@(.nv.constant0._ZN2at6native29vectorized_elementwise_kernelILi4ENS0_13BinaryFunctorIaaaZZZNS0_15binary_internal21div_trunc_kernel_cudaERNS_18TensorIteratorBaseEENKUlvE_clEvENKUlvE0_clEvEUlaaE_EESt5arrayIPcLm3EEEEviT0_T1_)
        /*007c*/ 	.short	0x0380
        /*007e*/ 	.short	0x0020


	//----- nvinfo : EIATTR_SW_WAR
	.align		4
.L_5219:
        /*0080*/ 	.byte	0x04, 0x36
        /*0082*/ 	.short	(.L_5221 - .L_5220)
.L_5220:
        /*0084*/ 	.word	0x00000008
.L_5221:


//--------------------- .nv.info._ZN2at6native29vectorized_elementwise_kernelILi8ENS0_13BinaryFunctorIaaaZZZNS0_15binary_internal21div_trunc_kernel_cudaERNS_18TensorIteratorBaseEENKUlvE_clEvENKUlvE0_clEvEUlaaE_EESt5arrayIPcLm3EEEEviT0_T1_ --------------------------
	.section	.nv.info._ZN2at6native29vectorized_elementwise_kernelILi8ENS0_13BinaryFunctorIaaaZZZNS0_15binary_internal21div_trunc_kernel_cudaERNS_18TensorIteratorBaseEENKUlvE_clEvENKUlvE0_clEvEUlaaE_EESt5arrayIPcLm3EEEEviT0_T1_,"",@"SHT_CUDA_INFO"
	.sectionflags	@""
	.align	4


	//----- nvinfo : EIATTR_CUDA_API_VERSION
	.align		4
        /*0000*/ 	.byte	0x04, 0x37
        /*0002*/ 	.short	(.L_5223 - .L_5222)
.L_5222:
        /*0004*/ 	.word	0x00000082


	//----- nvinfo : EIATTR_KPARAM_INFO
	.align		4
.L_5223:
        /*0008*/ 	.byte	0x04, 0x17
        /*000a*/ 	.short	(.L_5225 - .L_5224)
.L_5224:
        /*000c*/ 	.word	0x00000000
        /*0010*/ 	.short	0x0002
        /*0012*/ 	.short	0x0008
        /*0014*/ 	.byte	0x00, 0xf0, 0x61, 0x00


	//----- nvinfo : EIATTR_KPARAM_INFO
	.align		4
.L_5225:
        /*0018*/ 	.byte	0x04, 0x17
        /*001a*/ 	.short	(.L_5227 - .L_5226)
.L_5226:
        /*001c*/ 	.word	0x00000000
        /*0020*/ 	.short	0x0001
        /*0022*/ 	.short	0x0004
        /*0024*/ 	.byte	0x00, 0xf0, 0x05, 0x00


	//----- nvinfo : EIATTR_KPARAM_INFO
	.align		4
.L_5227:
        /*0028*/ 	.byte	0x04, 0x17
        /*002a*/ 	.short	(.L_5229 - .L_5228)
.L_5228:
        /*002c*/ 	.word	0x00000000
        /*0030*/ 	.short	0x0000
        /*0032*/ 	.short	0x0000
        /*0034*/ 	.byte	0x00, 0xf0, 0x11, 0x00


	//----- nvinfo : EIATTR_SPARSE_MMA_MASK
	.align		4
.L_5229:
        /*0038*/ 	.byte	0x03, 0x50
        /*003a*/ 	.short	0x0000


	//----- nvinfo : EIATTR_MAXREG_COUNT
	.align		4
        /*003c*/ 	.byte	0x03, 0x1b
        /*003e*/ 	.short	0x00ff


	//----- nvinfo : EIATTR_MERCURY_ISA_VERSION
	.align		4
        /*0040*/ 	.byte	0x03, 0x5f
        /*0042*/ 	.short	0x0101


	//----- nvinfo : EIATTR_VRC_CTA_INIT_COUNT
	.align		4
        /*0044*/ 	.byte	0x02, 0x4a
	.zero		1
	.zero		1


	//----- nvinfo : EIATTR_EXIT_INSTR_OFFSETS
	.align		4
        /*0048*/ 	.byte	0x04, 0x1c
        /*004a*/ 	.short	(.L_5231 - .L_5230)


	//   ....[0]....
.L_5230:
        /*004c*/ 	.word	0x00000010


	//----- nvinfo : EIATTR_MAX_THREADS
	.align		4
.L_5231:
        /*0050*/ 	.byte	0x04, 0x05
        /*0052*/ 	.short	(.L_5233 - .L_5232)
.L_5232:
        /*0054*/ 	.word	0x00000080
        /*0058*/ 	.word	0x00000001
        /*005c*/ 	.word	0x00000001


	//----- nvinfo : EIATTR_CBANK_PARAM_SIZE
	.align		4
.L_5233:
        /*0060*/ 	.byte	0x03, 0x19
        /*0062*/ 	.short	0x0020


	//----- nvinfo : EIATTR_PARAM_CBANK
	.align		4
        /*0064*/ 	.byte	0x04, 0x0a
        /*0066*/ 	.short	(.L_5235 - .L_5234)
	.align		4
.L_5234:
        /*0068*/ 	.word	index@(.nv.constant0._ZN2at6native29vectorized_elementwise_kernelILi8ENS0_13BinaryFunctorIaaaZZZNS0_15binary_internal21div_trunc_kernel_cudaERNS_18TensorIteratorBaseEENKUlvE_clEvENKUlvE0_clEvEUlaaE_EESt5arrayIPcLm3EEEEviT0_T1_)
        /*006c*/ 	.short	0x0380
        /*006e*/ 	.short	0x0020


	//----- nvinfo : EIATTR_SW_WAR
	.align		4
.L_5235:
        /*0070*/ 	.byte	0x04, 0x36
        /*0072*/ 	.short	(.L_5237 - .L_5236)
.L_5236:
        /*0074*/ 	.word	0x00000008
.L_5237:


//--------------------- .nv.info._ZN2at6native18elementwise_kernelILi128ELi4EZNS0_15gpu_kernel_implINS0_13BUnaryFunctorIaaaZZZNS0_15binary_internal21div_trunc_kernel_cudaERNS_18TensorIteratorBaseEENKUlvE_clEvENKUlvE0_clEvEUlaaE_EEEEvS6_RKT_EUliE_EEviT1_ --------------------------
	.section	.nv.info._ZN2at6native18elementwise_kernelILi128ELi4EZNS0_15gpu_kernel_implINS0_13BUnaryFunctorIaaaZZZNS0_15binary_internal21div_trunc_kernel_cudaERNS_18TensorIteratorBaseEENKUlvE_clEvENKUlvE0_clEvEUlaaE_EEEEvS6_RKT_EUliE_EEviT1_,"",@"SHT_CUDA_INFO"
	.sectionflags	@""
	.align	4


	//----- nvinfo : EIATTR_CUDA_API_VERSION
	.align		4
        /*0000*/ 	.byte	0x04, 0x37
        /*0002*/ 	.short	(.L_5239 - .L_5238)
.L_5238:
        /*0004*/ 	.word	0x00000082


	//----- nvinfo : EIATTR_KPARAM_INFO
	.align		4
.L_5239:
        /*0008*/ 	.byte	0x04, 0x17
        /*000a*/ 	.short	(.L_5241 - .L_5240)
.L_5240:
        /*000c*/ 	.word	0x00000000
        /*0010*/ 	.short	0x0001
        /*0012*/ 	.short	0x0008
        /*0014*/ 	.byte	0x00, 0xf0, 0x61, 0x08


	//----- nvinfo : EIATTR_KPARAM_INFO
	.align		4
.L_5241:
        /*0018*/ 	.byte	0x04, 0x17
        /*001a*/ 	.short	(.L_5243 - .L_5242)
.L_5242:
        /*001c*/ 	.word	0x00000000
        /*0020*/ 	.short	0x0000
        /*0022*/ 	.short	0x0000
        /*0024*/ 	.byte	0x00, 0xf0, 0x11, 0x00


	//----- nvinfo : EIATTR_SPARSE_MMA_MASK
	.align		4
.L_5243:
        /*0028*/ 	.byte	0x03, 0x50
        /*002a*/ 	.short	0x0000


	//----- nvinfo : EIATTR_MAXREG_COUNT
	.align		4
        /*002c*/ 	.byte	0x03, 0x1b
        /*002e*/ 	.short	0x0080


	//----- nvinfo : EIATTR_EXTERNS
	.align		4
        /*0030*/ 	.byte	0x04, 0x0f
        /*0032*/ 	.short	(.L_5245 - .L_5244)


	//   ....[0]....
	.align		4
.L_5244:
        /*0034*/ 	.word	index@(__assertfail)


	//----- nvinfo : EIATTR_MERCURY_ISA_VERSION
	.align		4
.L_5245:
        /*0038*/ 	.byte	0x03, 0x5f
        /*003a*/ 	.short	0x0101


	//----- nvinfo : EIATTR_VRC_CTA_INIT_COUNT
	.align		4
        /*003c*/ 	.byte	0x02, 0x4a
	.zero		1
	.zero		1


	//----- nvinfo : EIATTR_SYSCALL_OFFSETS
	.align		4
        /*0040*/ 	.byte	0x04, 0x46
        /*0042*/ 	.short	(.L_5247 - .L_5246)


	//   ....[0]....
.L_5246:
        /*0044*/ 	.word	0x00002120


	//   ....[1]....
        /*0048*/ 	.word	0x00003010


	//   ....[2]....
        /*004c*/ 	.word	0x00005300


	//   ....[3]....
        /*0050*/ 	.word	0x00006030


	//   ....[4]....
        /*0054*/ 	.word	0x00008410


	//   ....[5]....
        /*0058*/ 	.word	0x00009140


	//   ....[6]....
        /*005c*/ 	.word	0x0000b530


	//   ....[7]....
        /*0060*/ 	.word	0x0000c230


	//----- nvinfo : EIATTR_EXIT_INSTR_OFFSETS
	.align		4
.L_5247:
        /*0064*/ 	.byte	0x04, 0x1c
        /*0066*/ 	.short	(.L_5249 - .L_5248)


	//   ....[0]....
.L_5248:
        /*0068*/ 	.word	0x00009420


	//   ....[1]....
        /*006c*/ 	.word	0x0000b6a0


	//   ....[2]....
        /*0070*/ 	.word	0x0000b6c0


	//   ....[3]....
        /*0074*/ 	.word	0x0000b780


	//   ....[4]....
        /*0078*/ 	.word	0x0000b7c0


	//   ....[5]....
        /*007c*/ 	.word	0x0000b800


	//   ....[6]....
        /*0080*/ 	.word	0x0000b890


	//   ....[7]....
        /*0084*/ 	.word	0x0000b8d0


	//   ....[8]....
        /*0088*/ 	.word	0x0000b970


	//   ....[9]....
        /*008c*/ 	.word	0x0000b9c0


	//   ....[10]....
        /*0090*/ 	.word	0x0000ba10


	//   ....[11]....
        /*0094*/ 	.word	0x0000baf0


	//   ....[12]....
        /*0098*/ 	.word	0x0000bc60


	//   ....[13]....
        /*009c*/ 	.word	0x0000bdd0


	//   ....[14]....
        /*00a0*/ 	.word	0x0000bf30


	//   ....[15]....
        /*00a4*/ 	.word	0x0000bf90


	//   ....[16]....
        /*00a8*/ 	.word	0x0000bfd0


	//   ....[17]....
        /*00ac*/ 	.word	0x0000c070


	//   ....[18]....
        /*00b0*/ 	.word	0x0000c0d0


	//   ....[19]....
        /*00b4*/ 	.word	0x0000c240


	//   ....[20]....
        /*00b8*/ 	.word	0x0000c350


	//   ....[21]....
        /*00bc*/ 	.word	0x0000c490


	//   ....[22]....
        /*00c0*/ 	.word	0x0000c4d0


	//----- nvinfo : EIATTR_MAX_THREADS
	.align		4
.L_5249:
        /*00c4*/ 	.byte	0x04, 0x05
        /*00c6*/ 	.short	(.L_5251 - .L_5250)
.L_5250:
        /*00c8*/ 	.word	0x00000080
        /*00cc*/ 	.word	0x00000001
        /*00d0*/ 	.word	0x00000001


	//----- nvinfo : EIATTR_CRS_STACK_SIZE
	.align		4
.L_5251:
        /*00d4*/ 	.byte	0x04, 0x1e
        /*00d6*/ 	.short	(.L_5253 - .L_5252)
.L_5252:
        /*00d8*/ 	.word	0x00000000


	//----- nvinfo : EIATTR_CBANK_PARAM_SIZE
	.align		4
.L_5253:
        /*00dc*/ 	.byte	0x03, 0x19
        /*00de*/ 	.short	0x0220


	//----- nvinfo : EIATTR_PARAM_CBANK
	.align		4
        /*00e0*/ 	.byte	0x04, 0x0a
        /*00e2*/ 	.short	(.L_5255 - .L_5254)
	.align		4
.L_5254:
        /*00e4*/ 	.word	index@(.nv.constant0._ZN2at6native18elementwise_kernelILi128ELi4EZNS0_15gpu_kernel_implINS0_13BUnaryFunctorIaaaZZZNS0_15binary_internal21div_trunc_kernel_cudaERNS_18TensorIteratorBaseEENKUlvE_clEvENKUlvE0_clEvEUlaaE_EEEEvS6_RKT_EUliE_EEviT1_)
        /*00e8*/ 	.short	0x0380
        /*00ea*/ 	.short	0x0220


	//----- nvinfo : EIATTR_SW_WAR
	.align		4
.L_5255:
        /*00ec*/ 	.byte	0x04, 0x36
        /*00ee*/ 	.short	(.L_5257 - .L_5256)
.L_5256:
        /*00f0*/ 	.word	0x00000008
.L_5257:


//--------------------- .nv.info._ZN2at6native27unrolled_elementwise_kernelINS0_13BUnaryFunctorIaaaZZZNS0_15binary_internal21div_trunc_kernel_cudaERNS_18TensorIteratorBaseEENKUlvE_clEvENKUlvE0_clEvEUlaaE_EESt5arrayIPcLm2EELi4E23TrivialOffsetCalculatorILi1EjESE_NS0_6memory12LoadWithCastILi1EEENSF_13StoreWithCastILi1EEEEEviT_T0_T2_T3_T4_T5_ --------------------------
	.section	.nv.info._ZN2at6native27unrolled_elementwise_kernelINS0_13BUnaryFunctorIaaaZZZNS0_15binary_internal21div_trunc_kernel_cudaERNS_18TensorIteratorBaseEENKUlvE_clEvENKUlvE0_clEvEUlaaE_EESt5arrayIPcLm2EELi4E23TrivialOffsetCalculatorILi1EjESE_NS0_6memory12LoadWithCastILi1EEENSF_13StoreWithCastILi1EEEEEviT_T0_T2_T3_T4_T5_,"",@"SHT_CUDA_INFO"
	.sectionflags	@""
	.align	4


	//----- nvinfo : EIATTR_CUDA_API_VERSION
	.align		4
        /*0000*/ 	.byte	0x04, 0x37
        /*0002*/ 	.short	(.L_5259 - .L_5258)
.L_5258:
        /*0004*/ 	.word	0x00000082


	//----- nvinfo : EIATTR_KPARAM_INFO
	.align		4
.L_5259:
        /*0008*/ 	.byte	0x04, 0x17
        /*000a*/ 	.short	(.L_5261 - .L_5260)
.L_5260:
        /*000c*/ 	.word	0x00000000
        /*0010*/ 	.short	0x0006
        /*0012*/ 	.short	0x0024
        /*0014*/ 	.byte	0x00, 0xf0, 0x21, 0x00


	//----- nvinfo : EIATTR_KPARAM_INFO
	.align		4
.L_5261:
        /*0018*/ 	.byte	0x04, 0x17
        /*001a*/ 	.short	(.L_5263 - .L_5262)
.L_5262:
        /*001c*/ 	.word	0x00000000
        /*0020*/ 	.short	0x0005
        /*0022*/ 	.short	0x001c
        /*0024*/ 	.byte	0x00, 0xf0, 0x21, 0x00


	//----- nvinfo : EIATTR_KPARAM_INFO
	.align		4
.L_5263:
        /*0028*/ 	.byte	0x04, 0x17
        /*002a*/ 	.short	(.L_5265 - .L_5264)
.L_5264:
        /*002c*/ 	.word	0x00000000
        /*0030*/ 	.short	0x0004
        /*0032*/ 	.short	0x0019
        /*0034*/ 	.byte	0x00, 0xf0, 0x05, 0x00


	//----- nvinfo : EIATTR_KPARAM_INFO
	.align		4
.L_5265:
        /*0038*/ 	.byte	0x04, 0x17
        /*003a*/ 	.short	(.L_5267 - .L_5266)
.L_5266:
        /*003c*/ 	.word	0x00000000
        /*0040*/ 	.short	0x0003
        /*0042*/ 	.short	0x0018
        /*0044*/ 	.byte	0x00, 0xf0, 0x05, 0x00


	//----- nvinfo : EIATTR_KPARAM_INFO
	.align		4
.L_5267:
        /*0048*/ 	.byte	0x04, 0x17
        /*004a*/ 	.short	(.L_5269 - .L_5268)
.L_5268:
        /*004c*/ 	.word	0x00000000
        /*0050*/ 	.short	0x0002
        /*0052*/ 	.short	0x0008
        /*0054*/ 	.byte	0x00, 0xf0, 0x41, 0x00


	//----- nvinfo : EIATTR_KPARAM_INFO
	.align		4
.L_5269:
        /*0058*/ 	.byte	0x04, 0x17
        /*005a*/ 	.short	(.L_5271 - .L_5270)
.L_5270:
        /*005c*/ 	.word	0x00000000
        /*0060*/ 	.short	0x0001
        /*0062*/ 	.short	0x0004
        /*0064*/ 	.byte	0x00, 0xf0, 0x09, 0x00


	//----- nvinfo : EIATTR_KPARAM_INFO
	.align		4
.L_5271:
        /*0068*/ 	.byte	0x04, 0x17
        /*006a*/ 	.short	(.L_5273 - .L_5272)
.L_5272:
        /*006c*/ 	.word	0x00000000
        /*0070*/ 	.short	0x0000
        /*0072*/ 	.short	0x0000
        /*0074*/ 	.byte	0x00, 0xf0, 0x11, 0x00


	//----- nvinfo : EIATTR_SPARSE_MMA_MASK
	.align		4
.L_5273:
        /*0078*/ 	.byte	0x03, 0x50
        /*007a*/ 	.short	0x0000


	//----- nvinfo : EIATTR_MAXREG_COUNT
	.align		4
        /*007c*/ 	.byte	0x03, 0x1b
        /*007e*/ 	.short	0x00ff


	//----- nvinfo : EIATTR_EXTERNS
	.align		4
        /*0080*/ 	.byte	0x04, 0x0f
        /*0082*/ 	.short	(.L_5275 - .L_5274)


	//   ....[0]....
	.align		4
.L_5274:
        /*0084*/ 	.word	index@(__assertfail)


	//----- nvinfo : EIATTR_MERCURY_ISA_VERSION
	.align		4
.L_5275:
        /*0088*/ 	.byte	0x03, 0x5f
        /*008a*/ 	.short	0x0101


	//----- nvinfo : EIATTR_VRC_CTA_INIT_COUNT
	.align		4
        /*008c*/ 	.byte	0x02, 0x4a
	.zero		1
	.zero		1


	//----- nvinfo : EIATTR_SYSCALL_OFFSETS
	.align		4
        /*0090*/ 	.byte	0x04, 0x46
        /*0092*/ 	.short	(.L_5277 - .L_5276)


	//   ....[0]....
.L_5276:
        /*0094*/ 	.word	0x00000e30


	//   ....[1]....
        /*0098*/ 	.word	0x00001e00


	//   ....[2]....
        /*009c*/ 	.word	0x00002d10


	//   ....[3]....
        /*00a0*/ 	.word	0x00003c30


	//   ....[4]....
        /*00a4*/ 	.word	0x00004e60


	//   ....[5]....
        /*00a8*/ 	.word	0x00005d50


	//   ....[6]....
        /*00ac*/ 	.word	0x00006d00


	//   ....[7]....
        /*00b0*/ 	.word	0x00007c90


	//----- nvinfo : EIATTR_EXIT_INSTR_OFFSETS
	.align		4
.L_5277:
        /*00b4*/ 	.byte	0x04, 0x1c
        /*00b6*/ 	.short	(.L_5279 - .L_5278)


	//   ....[0]....
.L_5278:
        /*00b8*/ 	.word	0x00006fd0


	//   ....[1]....
        /*00bc*/ 	.word	0x00007100


	//   ....[2]....
        /*00c0*/ 	.word	0x00007120


	//   ....[3]....
        /*00c4*/ 	.word	0x000071e0


	//   ....[4]....
        /*00c8*/ 	.word	0x00007220


	//   ....[5]....
        /*00cc*/ 	.word	0x00007260


	//   ....[6]....
        /*00d0*/ 	.word	0x000072f0


	//   ....[7]....
        /*00d4*/ 	.word	0x00007330


	//   ....[8]....
        /*00d8*/ 	.word	0x000073d0


	//   ....[9]....
        /*00dc*/ 	.word	0x00007420


	//   ....[10]....
        /*00e0*/ 	.word	0x00007470


	//   ....[11]....
        /*00e4*/ 	.word	0x00007550


	//   ....[12]....
        /*00e8*/ 	.word	0x000076c0


	//   ....[13]....
        /*00ec*/ 	.word	0x00007830


	//   ....[14]....
        /*00f0*/ 	.word	0x00007990


	//   ....[15]....
        /*00f4*/ 	.word	0x000079f0


	//   ....[16]....
        /*00f8*/ 	.word	0x00007a30


	//   ....[17]....
        /*00fc*/ 	.word	0x00007ad0


	//   ....[18]....
        /*0100*/ 	.word	0x00007b30


	//   ....[19]....
        /*0104*/ 	.word	0x00007ca0


	//   ....[20]....
        /*0108*/ 	.word	0x00007db0


	//   ....[21]....
        /*010c*/ 	.word	0x00007ef0


	//   ....[22]....
        /*0110*/ 	.word	0x00007f30


	//----- nvinfo : EIATTR_MAX_THREADS
	.align		4
.L_5279:
        /*0114*/ 	.byte	0x04, 0x05
        /*0116*/ 	.short	(.L_5281 - .L_5280)
.L_5280:
        /*0118*/ 	.word	0x00000080
        /*011c*/ 	.word	0x00000001
        /*0120*/ 	.word	0x00000001


	//----- nvinfo : EIATTR_CRS_STACK_SIZE
	.align		4
.L_5281:
        /*0124*/ 	.byte	0x04, 0x1e
        /*0126*/ 	.short	(.L_5283 - .L_5282)
.L_5282:
        /*0128*/ 	.word	0x00000000


	//----- nvinfo : EIATTR_CBANK_PARAM_SIZE
	.align		4
.L_5283:
        /*012c*/ 	.byte	0x03, 0x19
        /*012e*/ 	.short	0x002c


	//----- nvinfo : EIATTR_PARAM_CBANK
	.align		4
        /*0130*/ 	.byte	0x04, 0x0a
        /*0132*/ 	.short	(.L_5285 - .L_5284)
	.align		4
.L_5284:
        /*0134*/ 	.word	index@(.nv.constant0._ZN2at6native27unrolled_elementwise_kernelINS0_13BUnaryFunctorIaaaZZZNS0_15binary_internal21div_trunc_kernel_cudaERNS_18TensorIteratorBaseEENKUlvE_clEvENKUlvE0_clEvEUlaaE_EESt5arrayIPcLm2EELi4E23TrivialOffsetCalculatorILi1EjESE_NS0_6memory12LoadWithCastILi1EEENSF_13StoreWithCastILi1EEEEEviT_T0_T2_T3_T4_T5_)
        /*0138*/ 	.short	0x0380
        /*013a*/ 	.short	0x002c


	//----- nvinfo : EIATTR_SW_WAR
	.align		4
.L_5285:
        /*013c*/ 	.byte	0x04, 0x36
        /*013e*/ 	.short	(.L_5287 - .L_5286)
.L_5286:
        /*0140*/ 	.word	0x00000008
.L_5287:


//--------------------- .nv.info._ZN2at6native18elementwise_kernelILi128ELi4EZNS0_22gpu_kernel_impl_nocastINS0_13BUnaryFunctorIaaaZZZNS0_15binary_internal21div_trunc_kernel_cudaERNS_18TensorIteratorBaseEENKUlvE_clEvENKUlvE0_clEvEUlaaE_EEEEvS6_RKT_EUliE_EEviT1_ --------------------------
	.section	.nv.info._ZN2at6native18elementwise_kernelILi128ELi4EZNS0_22gpu_kernel_impl_nocastINS0_13BUnaryFunctorIaaaZZZNS0_15binary_internal21div_trunc_kernel_cudaERNS_18TensorIteratorBaseEENKUlvE_clEvENKUlvE0_clEvEUlaaE_EEEEvS6_RKT_EUliE_EEviT1_,"",@"SHT_CUDA_INFO"
	.sectionflags	@""
	.align	4


	//----- nvinfo : EIATTR_CUDA_API_VERSION
	.align		4
        /*0000*/ 	.byte	0x04, 0x37
        /*0002*/ 	.short	(.L_5289 - .L_5288)
.L_5288:
        /*0004*/ 	.word	0x00000082


	//----- nvinfo : EIATTR_KPARAM_INFO
	.align		4
.L_5289:
        /*0008*/ 	.byte	0x04, 0x17
        /*000a*/ 	.short	(.L_5291 - .L_5290)
.L_5290:
        /*000c*/ 	.word	0x00000000
        /*0010*/ 	.short	0x0001
        /*0012*/ 	.short	0x0008
        /*0014*/ 	.byte	0x00, 0xf0, 0x61, 0x08


	//----- nvinfo : EIATTR_KPARAM_INFO
	.align		4
.L_5291:
        /*0018*/ 	.byte	0x04, 0x17
        /*001a*/ 	.short	(.L_5293 - .L_5292)
.L_5292:
        /*001c*/ 	.word	0x00000000
        /*0020*/ 	.short	0x0000
        /*0022*/ 	.short	0x0000
        /*0024*/ 	.byte	0x00, 0xf0, 0x11, 0x00


	//----- nvinfo : EIATTR_SPARSE_MMA_MASK
	.align		4
.L_5293:
        /*0028*/ 	.byte	0x03, 0x50
        /*002a*/ 	.short	0x0000


	//----- nvinfo : EIATTR_MAXREG_COUNT
	.align		4
        /*002c*/ 	.byte	0x03, 0x1b
        /*002e*/ 	.short	0x0080


	//----- nvinfo : EIATTR_MERCURY_ISA_VERSION
	.align		4
        /*0030*/ 	.byte	0x03, 0x5f
        /*0032*/ 	.short	0x0101


	//----- nvinfo : EIATTR_VRC_CTA_INIT_COUNT
	.align		4
        /*0034*/ 	.byte	0x02, 0x4a
	.zero		1
	.zero		1


	//----- nvinfo : EIATTR_EXIT_INSTR_OFFSETS
	.align		4
        /*0038*/ 	.byte	0x04, 0x1c
        /*003a*/ 	.short	(.L_5295 - .L_5294)


	//   ....[0]....
.L_5294:
        /*003c*/ 	.word	0x00000350


	//   ....[1]....
        /*0040*/ 	.word	0x000003e0


	//   ....[2]....
        /*0044*/ 	.word	0x00003f50


	//   ....[3]....
        /*0048*/ 	.word	0x000052b0


	//----- nvinfo : EIATTR_MAX_THREADS
	.align		4
.L_5295:
        /*004c*/ 	.byte	0x04, 0x05
        /*004e*/ 	.short	(.L_5297 - .L_5296)
.L_5296:
        /*0050*/ 	.word	0x00000080
        /*0054*/ 	.word	0x00000001
        /*0058*/ 	.word	0x00000001


	//----- nvinfo : EIATTR_CRS_STACK_SIZE
	.align		4
.L_5297:
        /*005c*/ 	.byte	0x04, 0x1e
        /*005e*/ 	.short	(.L_5299 - .L_5298)
.L_5298:
        /*0060*/ 	.word	0x00000000


	//----- nvinfo : EIATTR_CBANK_PARAM_SIZE
	.align		4
.L_5299:
        /*0064*/ 	.byte	0x03, 0x19
        /*0066*/ 	.short	0x0220


	//----- nvinfo : EIATTR_PARAM_CBANK
	.align		4
        /*0068*/ 	.byte	0x04, 0x0a
        /*006a*/ 	.short	(.L_5301 - .L_5300)
	.align		4
.L_5300:
        /*006c*/ 	.word	index@(.nv.constant0._ZN2at6native18elementwise_kernelILi128ELi4EZNS0_22gpu_kernel_impl_nocastINS0_13BUnaryFunctorIaaaZZZNS0_15binary_internal21div_trunc_kernel_cudaERNS_18TensorIteratorBaseEENKUlvE_clEvENKUlvE0_clEvEUlaaE_EEEEvS6_RKT_EUliE_EEviT1_)
        /*0070*/ 	.short	0x0380
        /*0072*/ 	.short	0x0220


	//----- nvinfo : EIATTR_SW_WAR
	.align		4
.L_5301:
        /*0074*/ 	.byte	0x04, 0x36
        /*0076*/ 	.short	(.L_5303 - .L_5302)
.L_5302:
        /*0078*/ 	.word	0x00000008
.L_5303:


//--------------------- .nv.info._ZN2at6native27unrolled_elementwise_kernelINS0_13BUnaryFunctorIaaaZZZNS0_15binary_internal21div_trunc_kernel_cudaERNS_18TensorIteratorBaseEENKUlvE_clEvENKUlvE0_clEvEUlaaE_EESt5arrayIPcLm2EELi4E23TrivialOffsetCalculatorILi1EjESE_NS0_6memory15LoadWithoutCastENSF_16StoreWithoutCastEEEviT_T0_T2_T3_T4_T5_ --------------------------
	.section	.nv.info._ZN2at6native27unrolled_elementwise_kernelINS0_13BUnaryFunctorIaaaZZZNS0_15binary_internal21div_trunc_kernel_cudaERNS_18TensorIteratorBaseEENKUlvE_clEvENKUlvE0_clEvEUlaaE_EESt5arrayIPcLm2EELi4E23TrivialOffsetCalculatorILi1EjESE_NS0_6memory15LoadWithoutCastENSF_16StoreWithoutCastEEEviT_T0_T2_T3_T4_T5_,"",@"SHT_CUDA_INFO"
	.sectionflags	@""
	.align	4


	//----- nvinfo : EIATTR_CUDA_API_VERSION
	.align		4
        /*0000*/ 	.byte	0x04, 0x37
        /*0002*/ 	.short	(.L_5305 - .L_5304)
.L_5304:
        /*0004*/ 	.word	0x00000082


	//----- nvinfo : EIATTR_KPARAM_INFO
	.align		4
.L_5305:
        /*0008*/ 	.byte	0x04, 0x17
        /*000a*/ 	.short	(.L_5307 - .L_5306)
.L_5306:
        /*000c*/ 	.word	0x00000000
        /*0010*/ 	.short	0x0006
        /*0012*/ 	.short	0x001b
        /*0014*/ 	.byte	0x00, 0xf0, 0x05, 0x00


	//----- nvinfo : EIATTR_KPARAM_INFO
	.align		4
.L_5307:
        /*0018*/ 	.byte	0x04, 0x17
        /*001a*/ 	.short	(.L_5309 - .L_5308)
.L_5308:
        /*001c*/ 	.word	0x00000000
        /*0020*/ 	.short	0x0005
        /*0022*/ 	.short	0x001a
        /*0024*/ 	.byte	0x00, 0xf0, 0x05, 0x00


	//----- nvinfo : EIATTR_KPARAM_INFO
	.align		4
.L_5309:
        /*0028*/ 	.byte	0x04, 0x17
        /*002a*/ 	.short	(.L_5311 - .L_5310)
.L_5310:
        /*002c*/ 	.word	0x00000000
        /*0030*/ 	.short	0x0004
        /*0032*/ 	.short	0x0019
        /*0034*/ 	.byte	0x00, 0xf0, 0x05, 0x00


	//----- nvinfo : EIATTR_KPARAM_INFO
	.align		4
.L_5311:
        /*0038*/ 	.byte	0x04, 0x17
        /*003a*/ 	.short	(.L_5313 - .L_5312)
.L_5312:
        /*003c*/ 	.word	0x00000000
        /*0040*/ 	.short	0x0003
        /*0042*/ 	.short	0x0018
        /*0044*/ 	.byte	0x00, 0xf0, 0x05, 0x00


	//----- nvinfo : EIATTR_KPARAM_INFO
	.align		4
.L_5313:
        /*0048*/ 	.byte	0x04, 0x17
        /*004a*/ 	.short	(.L_5315 - .L_5314)
.L_5314:
        /*004c*/ 	.word	0x00000000
        /*0050*/ 	.short	0x0002
        /*0052*/ 	.short	0x0008
        /*0054*/ 	.byte	0x00, 0xf0, 0x41, 0x00


	//----- nvinfo : EIATTR_KPARAM_INFO
	.align		4
.L_5315:
        /*0058*/ 	.byte	0x04, 0x17
        /*005a*/ 	.short	(.L_5317 - .L_5316)
.L_5316:
        /*005c*/ 	.word	0x00000000
        /*0060*/ 	.short	0x0001
        /*0062*/ 	.short	0x0004
        /*0064*/ 	.byte	0x00, 0xf0, 0x09, 0x00


	//----- nvinfo : EIATTR_KPARAM_INFO
	.align		4
.L_5317:
        /*0068*/ 	.byte	0x04, 0x17
        /*006a*/ 	.short	(.L_5319 - .L_5318)
.L_5318:
        /*006c*/ 	.word	0x00000000
        /*0070*/ 	.short	0x0000
        /*0072*/ 	.short	0x0000
        /*0074*/ 	.byte	0x00, 0xf0, 0x11, 0x00


	//----- nvinfo : EIATTR_SPARSE_MMA_MASK
	.align		4
.L_5319:
        /*0078*/ 	.byte	0x03, 0x50
        /*007a*/ 	.short	0x0000


	//----- nvinfo : EIATTR_MAXREG_COUNT
	.align		4
        /*007c*/ 	.byte	0x03, 0x1b
        /*007e*/ 	.short	0x00ff


	//----- nvinfo : EIATTR_MERCURY_ISA_VERSION
	.align		4
        /*0080*/ 	.byte	0x03, 0x5f
        /*0082*/ 	.short	0x0101


	//----- nvinfo : EIATTR_VRC_CTA_INIT_COUNT
	.align		4
        /*0084*/ 	.byte	0x02, 0x4a
	.zero		1
	.zero		1


	//----- nvinfo : EIATTR_EXIT_INSTR_OFFSETS
	.align		4
        /*0088*/ 	.byte	0x04, 0x1c
        /*008a*/ 	.short	(.L_5321 - .L_5320)


	//   ....[0]....
.L_5320:
        /*008c*/ 	.word	0x000006f0


	//   ....[1]....
        /*0090*/ 	.word	0x00000750


	//----- nvinfo : EIATTR_MAX_THREADS
	.align		4
.L_5321:
        /*0094*/ 	.byte	0x04, 0x05
        /*0096*/ 	.short	(.L_5323 - .L_5322)
.L_5322:
        /*0098*/ 	.word	0x00000080
        /*009c*/ 	.word	0x00000001
        /*00a0*/ 	.word	0x00000001


	//----- nvinfo : EIATTR_CRS_STACK_SIZE
	.align		4
.L_5323:
        /*00a4*/ 	.byte	0x04, 0x1e
        /*00a6*/ 	.short	(.L_5325 - .L_5324)
.L_5324:
        /*00a8*/ 	.word	0x00000000


	//----- nvinfo : EIATTR_CBANK_PARAM_SIZE
	.align		4
.L_5325:
        /*00ac*/ 	.byte	0x03, 0x19
        /*00ae*/ 	.short	0x001c


	//----- nvinfo : EIATTR_PARAM_CBANK
	.align		4
        /*00b0*/ 	.byte	0x04, 0x0a
        /*00b2*/ 	.short	(.L_5327 - .L_5326)
	.align		4
.L_5326:
        /*00b4*/ 	.word	index@(.nv.constant0._ZN2at6native27unrolled_elementwise_kernelINS0_13BUnaryFunctorIaaaZZZNS0_15binary_internal21div_trunc_kernel_cudaERNS_18TensorIteratorBaseEENKUlvE_clEvENKUlvE0_clEvEUlaaE_EESt5arrayIPcLm2EELi4E23TrivialOffsetCalculatorILi1EjESE_NS0_6memory15LoadWithoutCastENSF_16StoreWithoutCastEEEviT_T0_T2_T3_T4_T5_)
        /*00b8*/ 	.short	0x0380
        /*00ba*/ 	.short	0x001c


	//----- nvinfo : EIATTR_SW_WAR
	.align		4
.L_5327:
        /*00bc*/ 	.byte	0x04, 0x36
        /*00be*/ 	.short	(.L_5329 - .L_5328)
.L_5328:
        /*00c0*/ 	.word	0x00000008
.L_5329:


//--------------------- .nv.info._ZN2at6native29vectorized_elementwise_kernelILi2ENS0_13BUnaryFunctorIaaaZZZNS0_15binary_internal21div_trunc_kernel_cudaERNS_18TensorIteratorBaseEENKUlvE_clEvENKUlvE0_clEvEUlaaE_EESt5arrayIPcLm2EEEEviT0_T1_ --------------------------
	.section	.nv.info._ZN2at6native29vectorized_elementwise_kernelILi2ENS0_13BUnaryFunctorIaaaZZZNS0_15binary_internal21div_trunc_kernel_cudaERNS_18TensorIteratorBaseEENKUlvE_clEvENKUlvE0_clEvEUlaaE_EESt5arrayIPcLm2EEEEviT0_T1_,"",@"SHT_CUDA_INFO"
	.sectionflags	@""
	.align	4


	//----- nvinfo : EIATTR_CUDA_API_VERSION
	.align		4
        /*0000*/ 	.byte	0x04, 0x37
        /*0002*/ 	.short	(.L_5331 - .L_5330)
.L_5330:
        /*0004*/ 	.word	0x00000082


	//----- nvinfo : EIATTR_KPARAM_INFO
	.align		4
.L_5331:
        /*0008*/ 	.byte	0x04, 0x17
        /*000a*/ 	.short	(.L_5333 - .L_5332)
.L_5332:
        /*000c*/ 	.word	0x00000000
        /*0010*/ 	.short	0x0002
        /*0012*/ 	.short	0x0008
        /*0014*/ 	.byte	0x00, 0xf0, 0x41, 0x00


	//----- nvinfo : EIATTR_KPARAM_INFO
	.align		4
.L_5333:
        /*0018*/ 	.byte	0x04, 0x17
        /*001a*/ 	.short	(.L_5335 - .L_5334)
.L_5334:
        /*001c*/ 	.word	0x00000000
        /*0020*/ 	.short	0x0001
        /*0022*/ 	.short	0x0004
        /*0024*/ 	.byte	0x00, 0xf0, 0x09, 0x00


	//----- nvinfo : EIATTR_KPARAM_INFO
	.align		4
.L_5335:
        /*0028*/ 	.byte	0x04, 0x17
        /*002a*/ 	.short	(.L_5337 - .L_5336)
.L_5336:
        /*002c*/ 	.word	0x00000000
        /*0030*/ 	.short	0x0000
        /*0032*/ 	.short	0x0000
        /*0034*/ 	.byte	0x00, 0xf0, 0x11, 0x00


	//----- nvinfo : EIATTR_SPARSE_MMA_MASK
	.align		4
.L_5337:
        /*0038*/ 	.byte	0x03, 0x50
        /*003a*/ 	.short	0x0000


	//----- nvinfo : EIATTR_MAXREG_COUNT
	.align		4
        /*003c*/ 	.byte	0x03, 0x1b
        /*003e*/ 	.short	0x00ff


	//----- nvinfo : EIATTR_MERCURY_ISA_VERSION
	.align		4
        /*0040*/ 	.byte	0x03, 0x5f
        /*0042*/ 	.short	0x0101


	//----- nvinfo : EIATTR_VRC_CTA_INIT_COUNT
	.align		4
        /*0044*/ 	.byte	0x02, 0x4a
	.zero		1
	.zero		1


	//----- nvinfo : EIATTR_EXIT_INSTR_OFFSETS
	.align		4
        /*0048*/ 	.byte	0x04, 0x1c
        /*004a*/ 	.short	(.L_5339 - .L_5338)


	//   ....[0]....
.L_5338:
        /*004c*/ 	.word	0x00000de0


	//   ....[1]....
        /*0050*/ 	.word	0x00000e40


	//   ....[2]....
        /*0054*/ 	.word	0x000012d0


	//----- nvinfo : EIATTR_MAX_THREADS
	.align		4
.L_5339:
        /*0058*/ 	.byte	0x04, 0x05
        /*005a*/ 	.short	(.L_5341 - .L_5340)
.L_5340:
        /*005c*/ 	.word	0x00000080
        /*0060*/ 	.word	0x00000001
        /*0064*/ 	.word	0x00000001


	//----- nvinfo : EIATTR_CRS_STACK_SIZE
	.align		4
.L_5341:
        /*0068*/ 	.byte	0x04, 0x1e
        /*006a*/ 	.short	(.L_5343 - .L_5342)
.L_5342:
        /*006c*/ 	.word	0x00000000


	//----- nvinfo : EIATTR_CBANK_PARAM_SIZE
	.align		4
.L_5343:
        /*0070*/ 	.byte	0x03, 0x19
        /*0072*/ 	.short	0x0018


	//----- nvinfo : EIATTR_PARAM_CBANK
	.align		4
        /*0074*/ 	.byte	0x04, 0x0a
        /*0076*/ 	.short	(.L_5345 - .L_5344)
	.align		4
.L_5344:
        /*0078*/ 	.word	index@(.nv.constant0._ZN2at6native29vectorized_elementwise_kernelILi2ENS0_13BUnaryFunctorIaaaZZZNS0_15binary_internal21div_trunc_kernel_cudaERNS_18TensorIteratorBaseEENKUlvE_clEvENKUlvE0_clEvEUlaaE_EESt5arrayIPcLm2EEEEviT0_T1_)
        /*007c*/ 	.short	0x0380
        /*007e*/ 	.short	0x0018


	//----- nvinfo : EIATTR_SW_WAR
	.align		4
.L_5345:
        /*0080*/ 	.byte	0x04, 0x36
        /*0082*/ 	.short	(.L_5347 - .L_5346)
.L_5346:
        /*0084*/ 	.word	0x00000008
.L_5347:


//--------------------- .nv.info._ZN2at6native29vectorized_elementwise_kernelILi4ENS0_13BUnaryFunctorIaaaZZZNS0_15binary_internal21div_trunc_kernel_cudaERNS_18TensorIteratorBaseEENKUlvE_clEvENKUlvE0_clEvEUlaaE_EESt5arrayIPcLm2EEEEviT0_T1_ --------------------------
	.section	.nv.info._ZN2at6native29vectorized_elementwise_kernelILi4ENS0_13BUnaryFunctorIaaaZZZNS0_15binary_internal21div_trunc_kernel_cudaERNS_18TensorIteratorBaseEENKUlvE_clEvENKUlvE0_clEvEUlaaE_EESt5arrayIPcLm2EEEEviT0_T1_,"",@"SHT_CUDA_INFO"
	.sectionflags	@""
	.align	4


	//----- nvinfo : EIATTR_CUDA_API_VERSION
	.align		4
        /*0000*/ 	.byte	0x04, 0x37
        /*0002*/ 	.short	(.L_5349 - .L_5348)
.L_5348:
        /*0004*/ 	.word	0x00000082


	//----- nvinfo : EIATTR_KPARAM_INFO
	.align		4
.L_5349:
        /*0008*/ 	.byte	0x04, 0x17
        /*000a*/ 	.short	(.L_5351 - .L_5350)
.L_5350:
        /*000c*/ 	.word	0x00000000
        /*0010*/ 	.short	0x0002
        /*0012*/ 	.short	0x0008
        /*0014*/ 	.byte	0x00, 0xf0, 0x41, 0x00


	//----- nvinfo : EIATTR_KPARAM_INFO
	.align		4
.L_5351:
        /*0018*/ 	.byte	0x04, 0x17
        /*001a*/ 	.short	(.L_5353 - .L_5352)
.L_5352:
        /*001c*/ 	.word	0x00000000
        /*0020*/ 	.short	0x0001
        /*0022*/ 	.short	0x0004
        /*0024*/ 	.byte	0x00, 0xf0, 0x09, 0x00


	//----- nvinfo : EIATTR_KPARAM_INFO
	.align		4
.L_5353:
        /*0028*/ 	.byte	0x04, 0x17
        /*002a*/ 	.short	(.L_5355 - .L_5354)
.L_5354:
        /*002c*/ 	.word	0x00000000
        /*0030*/ 	.short	0x0000
        /*0032*/ 	.short	0x0000
        /*0034*/ 	.byte	0x00, 0xf0, 0x11, 0x00


	//----- nvinfo : EIATTR_SPARSE_MMA_MASK
	.align		4
.L_5355:
        /*0038*/ 	.byte	0x03, 0x50
        /*003a*/ 	.short	0x0000


	//----- nvinfo : EIATTR_MAXREG_COUNT
	.align		4
        /*003c*/ 	.byte	0x03, 0x1b
        /*003e*/ 	.short	0x00ff


	//----- nvinfo : EIATTR_MERCURY_ISA_VERSION
	.align		4
        /*0040*/ 	.byte	0x03, 0x5f
        /*0042*/ 	.short	0x0101


	//----- nvinfo : EIATTR_VRC_CTA_INIT_COUNT
	.align		4
        /*0044*/ 	.byte	0x02, 0x4a
	.zero		1
	.zero		1


	//----- nvinfo : EIATTR_EXIT_INSTR_OFFSETS
	.align		4
        /*0048*/ 	.byte	0x04, 0x1c
        /*004a*/ 	.short	(.L_5357 - .L_5356)


	//   ....[0]....
.L_5356:
        /*004c*/ 	.word	0x00000de0


	//   ....[1]....
        /*0050*/ 	.word	0x00000e40


	//   ....[2]....
        /*0054*/ 	.word	0x00001390


	//----- nvinfo : EIATTR_MAX_THREADS
	.align		4
.L_5357:
        /*0058*/ 	.byte	0x04, 0x05
        /*005a*/ 	.short	(.L_5359 - .L_5358)
.L_5358:
        /*005c*/ 	.word	0x00000080
        /*0060*/ 	.word	0x00000001
        /*0064*/ 	.word	0x00000001


	//----- nvinfo : EIATTR_CRS_STACK_SIZE
	.align		4
.L_5359:
        /*0068*/ 	.byte	0x04, 0x1e
        /*006a*/ 	.short	(.L_5361 - .L_5360)
.L_5360:
        /*006c*/ 	.word	0x00000000


	//----- nvinfo : EIATTR_CBANK_PARAM_SIZE
	.align		4
.L_5361:
        /*0070*/ 	.byte	0x03, 0x19
        /*0072*/ 	.short	0x0018


	//----- nvinfo : EIATTR_PARAM_CBANK
	.align		4
        /*0074*/ 	.byte	0x04, 0x0a
        /*0076*/ 	.short	(.L_5363 - .L_5362)
	.align		4
.L_5362:
        /*0078*/ 	.word	index@(.nv.constant0._ZN2at6native29vectorized_elementwise_kernelILi4ENS0_13BUnaryFunctorIaaaZZZNS0_15binary_internal21div_trunc_kernel_cudaERNS_18TensorIteratorBaseEENKUlvE_clEvENKUlvE0_clEvEUlaaE_EESt5arrayIPcLm2EEEEviT0_T1_)
        /*007c*/ 	.short	0x0380
        /*007e*/ 	.short	0x0018


	//----- nvinfo : EIATTR_SW_WAR
	.align		4
.L_5363:
        /*0080*/ 	.byte	0x04, 0x36
        /*0082*/ 	.short	(.L_5365 - .L_5364)
.L_5364:
        /*0084*/ 	.word	0x00000008
.L_5365:


//--------------------- .nv.info._ZN2at6native29vectorized_elementwise_kernelILi8ENS0_13BUnaryFunctorIaaaZZZNS0_15binary_internal21div_trunc_kernel_cudaERNS_18TensorIteratorBaseEENKUlvE_clEvENKUlvE0_clEvEUlaaE_EESt5arrayIPcLm2EEEEviT0_T1_ --------------------------
	.section	.nv.info._ZN2at6native29vectorized_elementwise_kernelILi8ENS0_13BUnaryFunctorIaaaZZZNS0_15binary_internal21div_trunc_kernel_cudaERNS_18TensorIteratorBaseEENKUlvE_clEvENKUlvE0_clEvEUlaaE_EESt5arrayIPcLm2EEEEviT0_T1_,"",@"SHT_CUDA_INFO"
	.sectionflags	@""
	.align	4


	//----- nvinfo : EIATTR_CUDA_API_VERSION
	.align		4
        /*0000*/ 	.byte	0x04, 0x37
        /*0002*/ 	.short	(.L_5367 - .L_5366)
.L_5366:
        /*0004*/ 	.word	0x00000082


	//----- nvinfo : EIATTR_KPARAM_INFO
	.align		4
.L_5367:
        /*0008*/ 	.byte	0x04, 0x17
        /*000a*/ 	.short	(.L_5369 - .L_5368)
.L_5368:
        /*000c*/ 	.word	0x00000000
        /*0010*/ 	.short	0x0002
        /*0012*/ 	.short	0x0008
        /*0014*/ 	.byte	0x00, 0xf0, 0x41, 0x00


	//----- nvinfo : EIATTR_KPARAM_INFO
	.align		4
.L_5369:
        /*0018*/ 	.byte	0x04, 0x17
        /*001a*/ 	.short	(.L_5371 - .L_5370)
.L_5370:
        /*001c*/ 	.word	0x00000000
        /*0020*/ 	.short	0x0001
        /*0022*/ 	.short	0x0004
        /*0024*/ 	.byte	0x00, 0xf0, 0x09, 0x00


	//----- nvinfo : EIATTR_KPARAM_INFO
	.align		4
.L_5371:
        /*0028*/ 	.byte	0x04, 0x17
        /*002a*/ 	.short	(.L_5373 - .L_5372)
.L_5372:
        /*002c*/ 	.word	0x00000000
        /*0030*/ 	.short	0x0000
        /*0032*/ 	.short	0x0000
        /*0034*/ 	.byte	0x00, 0xf0, 0x11, 0x00


	//----- nvinfo : EIATTR_SPARSE_MMA_MASK
	.align		4
.L_5373:
        /*0038*/ 	.byte	0x03, 0x50
        /*003a*/ 	.short	0x0000


	//----- nvinfo : EIATTR_MAXREG_COUNT
	.align		4
        /*003c*/ 	.byte	0x03, 0x1b
        /*003e*/ 	.short	0x00ff


	//----- nvinfo : EIATTR_MERCURY_ISA_VERSION
	.align		4
        /*0040*/ 	.byte	0x03, 0x5f
        /*0042*/ 	.short	0x0101


	//----- nvinfo : EIATTR_VRC_CTA_INIT_COUNT
	.align		4
        /*0044*/ 	.byte	0x02, 0x4a
	.zero		1
	.zero		1


	//----- nvinfo : EIATTR_EXIT_INSTR_OFFSETS
	.align		4
        /*0048*/ 	.byte	0x04, 0x1c
        /*004a*/ 	.short	(.L_5375 - .L_5374)


	//   ....[0]....
.L_5374:
        /*004c*/ 	.word	0x00000010


	//----- nvinfo : EIATTR_MAX_THREADS
	.align		4
.L_5375:
        /*0050*/ 	.byte	0x04, 0x05
        /*0052*/ 	.short	(.L_5377 - .L_5376)
.L_5376:
        /*0054*/ 	.word	0x00000080
        /*0058*/ 	.word	0x00000001
        /*005c*/ 	.word	0x00000001


	//----- nvinfo : EIATTR_CBANK_PARAM_SIZE
	.align		4
.L_5377:
        /*0060*/ 	.byte	0x03, 0x19
        /*0062*/ 	.short	0x0018


	//----- nvinfo : EIATTR_PARAM_CBANK
	.align		4
        /*0064*/ 	.byte	0x04, 0x0a
        /*0066*/ 	.short	(.L_5379 - .L_5378)
	.align		4
.L_5378:
        /*0068*/ 	.word	index@(.nv.constant0._ZN2at6native29vectorized_elementwise_kernelILi8ENS0_13BUnaryFunctorIaaaZZZNS0_15binary_internal21div_trunc_kernel_cudaERNS_18TensorIteratorBaseEENKUlvE_clEvENKUlvE0_clEvEUlaaE_EESt5arrayIPcLm2EEEEviT0_T1_)
        /*006c*/ 	.short	0x0380
        /*006e*/ 	.short	0x0018


	//----- nvinfo : EIATTR_SW_WAR
	.align		4
.L_5379:
        /*0070*/ 	.byte	0x04, 0x36
        /*0072*/ 	.short	(.L_5381 - .L_5380)
.L_5380:
        /*0074*/ 	.word	0x00000008
.L_5381:


//--------------------- .nv.info._ZN2at6native18elementwise_kernelILi128ELi4EZNS0_15gpu_kernel_implINS0_13AUnaryFunctorIaaaZZZNS0_15binary_internal21div_trunc_kernel_cudaERNS_18TensorIteratorBaseEENKUlvE_clEvENKUlvE0_clEvEUlaaE_EEEEvS6_RKT_EUliE_EEviT1_ --------------------------
	.section	.nv.info._ZN2at6native18elementwise_kernelILi128ELi4EZNS0_15gpu_kernel_implINS0_13AUnaryFunctorIaaaZZZNS0_15binary_internal21div_trunc_kernel_cudaERNS_18TensorIteratorBaseEENKUlvE_clEvENKUlvE0_clEvEUlaaE_EEEEvS6_RKT_EUliE_EEviT1_,"",@"SHT_CUDA_INFO"
	.sectionflags	@""
	.align	4


	//----- nvinfo : EIATTR_CUDA_API_VERSION
	.align		4
        /*0000*/ 	.byte	0x04, 0x37
        /*0002*/ 	.short	(.L_5383 - .L_5382)
.L_5382:
        /*0004*/ 	.word	0x00000082


	//----- nvinfo : EIATTR_KPARAM_INFO
	.align		4
.L_5383:
        /*0008*/ 	.byte	0x04, 0x17
        /*000a*/ 	.short	(.L_5385 - .L_5384)
.L_5384:
        /*000c*/ 	.word	0x00000000
        /*0010*/ 	.short	0x0001
        /*0012*/ 	.short	0x0008
        /*0014*/ 	.byte	0x00, 0xf0, 0x61, 0x08


	//----- nvinfo : EIATTR_KPARAM_INFO
	.align		4
.L_5385:
        /*0018*/ 	.byte	0x04, 0x17
        /*001a*/ 	.short	(.L_5387 - .L_5386)
.L_5386:
        /*001c*/ 	.word	0x00000000
        /*0020*/ 	.short	0x0000
        /*0022*/ 	.short	0x0000
        /*0024*/ 	.byte	0x00, 0xf0, 0x11, 0x00


	//----- nvinfo : EIATTR_SPARSE_MMA_MASK
	.align		4
.L_5387:
        /*0028*/ 	.byte	0x03, 0x50
        /*002a*/ 	.short	0x0000


	//----- nvinfo : EIATTR_MAXREG_COUNT
	.align		4
        /*002c*/ 	.byte	0x03, 0x1b
        /*002e*/ 	.short	0x0080


	//----- nvinfo : EIATTR_EXTERNS
	.align		4
        /*0030*/ 	.byte	0x04, 0x0f
        /*0032*/ 	.short	(.L_5389 - .L_5388)


	//   ....[0]....
	.align		4
.L_5388:
        /*0034*/ 	.word	index@(__assertfail)


	//----- nvinfo : EIATTR_MERCURY_ISA_VERSION
	.align		4
.L_5389:
        /*0038*/ 	.byte	0x03, 0x5f
        /*003a*/ 	.short	0x0101


	//----- nvinfo : EIATTR_VRC_CTA_INIT_COUNT
	.align		4
        /*003c*/ 	.byte	0x02, 0x4a
	.zero		1
	.zero		1


	//----- nvinfo : EIATTR_SYSCALL_OFFSETS
	.align		4
        /*0040*/ 	.byte	0x04, 0x46
        /*0042*/ 	.short	(.L_5391 - .L_5390)


	//   ....[0]....
.L_5390:
        /*0044*/ 	.word	0x00002120


	//   ....[1]....
        /*0048*/ 	.word	0x00003010


	//   ....[2]....
        /*004c*/ 	.word	0x00005300


	//   ....[3]....
        /*0050*/ 	.word	0x00006030


	//   ....[4]....
        /*0054*/ 	.word	0x00008410


	//   ....[5]....
        /*0058*/ 	.word	0x00009140


	//   ....[6]....
        /*005c*/ 	.word	0x0000b530


	//   ....[7]....
        /*0060*/ 	.word	0x0000c230


	//----- nvinfo : EIATTR_EXIT_INSTR_OFFSETS
	.align		4
.L_5391:
        /*0064*/ 	.byte	0x04, 0x1c
        /*0066*/ 	.short	(.L_5393 - .L_5392)


	//   ....[0]....
.L_5392:
        /*0068*/ 	.word	0x00009420


	//   ....[1]....
        /*006c*/ 	.word	0x0000b6a0


	//   ....[2]....
        /*0070*/ 	.word	0x0000b6c0


	//   ....[3]....
        /*0074*/ 	.word	0x0000b780


	//   ....[4]....
        /*0078*/ 	.word	0x0000b7c0


	//   ....[5]....
        /*007c*/ 	.word	0x0000b800


	//   ....[6]....
        /*0080*/ 	.word	0x0000b890


	//   ....[7]....
        /*0084*/ 	.word	0x0000b8d0


	//   ....[8]....
        /*0088*/ 	.word	0x0000b970


	//   ....[9]....
        /*008c*/ 	.word	0x0000b9c0


	//   ....[10]....
        /*0090*/ 	.word	0x0000ba10


	//   ....[11]....
        /*0094*/ 	.word	0x0000baf0


	//   ....[12]....
        /*0098*/ 	.word	0x0000bc60


	//   ....[13]....
        /*009c*/ 	.word	0x0000bdd0


	//   ....[14]....
        /*00a0*/ 	.word	0x0000bf30


	//   ....[15]....
        /*00a4*/ 	.word	0x0000bf90


	//   ....[16]....
        /*00a8*/ 	.word	0x0000bfd0


	//   ....[17]....
        /*00ac*/ 	.word	0x0000c070


	//   ....[18]....
        /*00b0*/ 	.word	0x0000c0d0


	//   ....[19]....
        /*00b4*/ 	.word	0x0000c240


	//   ....[20]....
        /*00b8*/ 	.word	0x0000c350


	//   ....[21]....
        /*00bc*/ 	.word	0x0000c490


	//   ....[22]....
        /*00c0*/ 	.word	0x0000c4d0


	//----- nvinfo : EIATTR_MAX_THREADS
	.align		4
.L_5393:
        /*00c4*/ 	.byte	0x04, 0x05
        /*00c6*/ 	.short	(.L_5395 - .L_5394)
.L_5394:
        /*00c8*/ 	.word	0x00000080
        /*00cc*/ 	.word	0x00000001
        /*00d0*/ 	.word	0x00000001


	//----- nvinfo : EIATTR_CRS_STACK_SIZE
	.align		4
.L_5395:
        /*00d4*/ 	.byte	0x04, 0x1e
        /*00d6*/ 	.short	(.L_5397 - .L_5396)
.L_5396:
        /*00d8*/ 	.word	0x00000000


	//----- nvinfo : EIATTR_CBANK_PARAM_SIZE
	.align		4
.L_5397:
        /*00dc*/ 	.byte	0x03, 0x19
        /*00de*/ 	.short	0x0220


	//----- nvinfo : EIATTR_PARAM_CBANK
	.align		4
        /*00e0*/ 	.byte	0x04, 0x0a
        /*00e2*/ 	.short	(.L_5399 - .L_5398)
	.align		4
.L_5398:
        /*00e4*/ 	.word	index@(.nv.constant0._ZN2at6native18elementwise_kernelILi128ELi4EZNS0_15gpu_kernel_implINS0_13AUnaryFunctorIaaaZZZNS0_15binary_internal21div_trunc_kernel_cudaERNS_18TensorIteratorBaseEENKUlvE_clEvENKUlvE0_clEvEUlaaE_EEEEvS6_RKT_EUliE_EEviT1_)
        /*00e8*/ 	.short	0x0380
        /*00ea*/ 	.short	0x0220


	//----- nvinfo : EIATTR_SW_WAR
	.align		4
.L_5399:
        /*00ec*/ 	.byte	0x04, 0x36
        /*00ee*/ 	.short	(.L_5401 - .L_5400)
.L_5400:
        /*00f0*/ 	.word	0x00000008
.L_5401:


//--------------------- .nv.info._ZN2at6native27unrolled_elementwise_kernelINS0_13AUnaryFunctorIaaaZZZNS0_15binary_internal21div_trunc_kernel_cudaERNS_18TensorIteratorBaseEENKUlvE_clEvENKUlvE0_clEvEUlaaE_EESt5arrayIPcLm2EELi4E23TrivialOffsetCalculatorILi1EjESE_NS0_6memory12LoadWithCastILi1EEENSF_13StoreWithCastILi1EEEEEviT_T0_T2_T3_T4_T5_ --------------------------
	.section	.nv.info._ZN2at6native27unrolled_elementwise_kernelINS0_13AUnaryFunctorIaaaZZZNS0_15binary_internal21div_trunc_kernel_cudaERNS_18TensorIteratorBaseEENKUlvE_clEvENKUlvE0_clEvEUlaaE_EESt5arrayIPcLm2EELi4E23TrivialOffsetCalculatorILi1EjESE_NS0_6memory12LoadWithCastILi1EEENSF_13StoreWithCastILi1EEEEEviT_T0_T2_T3_T4_T5_,"",@"SHT_CUDA_INFO"
	.sectionflags	@""
	.align	4


	//----- nvinfo : EIATTR_CUDA_API_VERSION
	.align		4
        /*0000*/ 	.byte	0x04, 0x37
        /*0002*/ 	.short	(.L_5403 - .L_5402)
.L_5402:
        /*0004*/ 	.word	0x00000082


	//----- nvinfo : EIATTR_KPARAM_INFO
	.align		4
.L_5403:
        /*0008*/ 	.byte	0x04, 0x17
        /*000a*/ 	.short	(.L_5405 - .L_5404)
.L_5404:
        /*000c*/ 	.word	0x00000000
        /*0010*/ 	.short	0x0006
        /*0012*/ 	.short	0x0024
        /*0014*/ 	.byte	0x00, 0xf0, 0x21, 0x00


	//----- nvinfo : EIATTR_KPARAM_INFO
	.align		4
.L_5405:
        /*0018*/ 	.byte	0x04, 0x17
        /*001a*/ 	.short	(.L_5407 - .L_5406)
.L_5406:
        /*001c*/ 	.word	0x00000000
        /*0020*/ 	.short	0x0005
        /*0022*/ 	.short	0x001c
        /*0024*/ 	.byte	0x00, 0xf0, 0x21, 0x00


	//----- nvinfo : EIATTR_KPARAM_INFO
	.align		4
.L_5407:
        /*0028*/ 	.byte	0x04, 0x17
        /*002a*/ 	.short	(.L_5409 - .L_5408)
.L_5408:
        /*002c*/ 	.word	0x00000000
        /*0030*/ 	.short	0x0004
        /*0032*/ 	.short	0x0019
        /*0034*/ 	.byte	0x00, 0xf0, 0x05, 0x00


	//----- nvinfo : EIATTR_KPARAM_INFO
	.align		4
.L_5409:
        /*0038*/ 	.byte	0x04, 0x17
        /*003a*/ 	.short	(.L_5411 - .L_5410)
.L_5410:
        /*003c*/ 	.word	0x00000000
        /*0040*/ 	.short	0x0003
        /*0042*/ 	.short	0x0018
        /*0044*/ 	.byte	0x00, 0xf0, 0x05, 0x00


	//----- nvinfo : EIATTR_KPARAM_INFO
	.align		4
.L_5411:
        /*0048*/ 	.byte	0x04, 0x17
        /*004a*/ 	.short	(.L_5413 - .L_5412)
.L_5412:
        /*004c*/ 	.word	0x00000000
        /*0050*/ 	.short	0x0002
        /*0052*/ 	.short	0x0008
        /*0054*/ 	.byte	0x00, 0xf0, 0x41, 0x00


	//----- nvinfo : EIATTR_KPARAM_INFO
	.align		4
.L_5413:
        /*0058*/ 	.byte	0x04, 0x17
        /*005a*/ 	.short	(.L_5415 - .L_5414)
.L_5414:
        /*005c*/ 	.word	0x00000000
        /*0060*/ 	.short	0x0001
        /*0062*/ 	.short	0x0004
        /*0064*/ 	.byte	0x00, 0xf0, 0x09, 0x00


	//----- nvinfo : EIATTR_KPARAM_INFO
	.align		4
.L_5415:
        /*0068*/ 	.byte	0x04, 0x17
        /*006a*/ 	.short	(.L_5417 - .L_5416)
.L_5416:
        /*006c*/ 	.word	0x00000000
        /*0070*/ 	.short	0x0000
        /*0072*/ 	.short	0x0000
        /*0074*/ 	.byte	0x00, 0xf0, 0x11, 0x00


	//----- nvinfo : EIATTR_SPARSE_MMA_MASK
	.align		4
.L_5417:
        /*0078*/ 	.byte	0x03, 0x50
        /*007a*/ 	.short	0x0000


	//----- nvinfo : EIATTR_MAXREG_COUNT
	.align		4
        /*007c*/ 	.byte	0x03, 0x1b
        /*007e*/ 	.short	0x00ff


	//----- nvinfo : EIATTR_EXTERNS
	.align		4
        /*0080*/ 	.byte	0x04, 0x0f
        /*0082*/ 	.short	(.L_5419 - .L_5418)


	//   ....[0]....
	.align		4
.L_5418:
        /*0084*/ 	.word	index@(__assertfail)


	//----- nvinfo : EIATTR_MERCURY_ISA_VERSION
	.align		4
.L_5419:
        /*0088*/ 	.byte	0x03, 0x5f
        /*008a*/ 	.short	0x0101


	//----- nvinfo : EIATTR_VRC_CTA_INIT_COUNT
	.align		4
        /*008c*/ 	.byte	0x02, 0x4a
	.zero		1
	.zero		1


	//----- nvinfo : EIATTR_SYSCALL_OFFSETS
	.align		4
        /*0090*/ 	.byte	0x04, 0x46
        /*0092*/ 	.short	(.L_5421 - .L_5420)


	//   ....[0]....
.L_5420:
        /*0094*/ 	.word	0x00000e30


	//   ....[1]....
        /*0098*/ 	.word	0x00001e00


	//   ....[2]....
        /*009c*/ 	.word	0x00002d10


	//   ....[3]....
        /*00a0*/ 	.word	0x00003c30


	//   ....[4]....
        /*00a4*/ 	.word	0x00004e60


	//   ....[5]....
        /*00a8*/ 	.word	0x00005d50


	//   ....[6]....
        /*00ac*/ 	.word	0x00006d00


	//   ....[7]....
        /*00b0*/ 	.word	0x00007c90


	//----- nvinfo : EIATTR_EXIT_INSTR_OFFSETS
	.align		4
.L_5421:
        /*00b4*/ 	.byte	0x04, 0x1c
        /*00b6*/ 	.short	(.L_5423 - .L_5422)


	//   ....[0]....
.L_5422:
        /*00b8*/ 	.word	0x00006fd0


	//   ....[1]....
        /*00bc*/ 	.word	0x00007100


	//   ....[2]....
        /*00c0*/ 	.word	0x00007120


	//   ....[3]....
        /*00c4*/ 	.word	0x000071e0


	//   ....[4]....
        /*00c8*/ 	.word	0x00007220


	//   ....[5]....
        /*00cc*/ 	.word	0x00007260


	//   ....[6]....
        /*00d0*/ 	.word	0x000072f0


	//   ....[7]....
        /*00d4*/ 	.word	0x00007330


	//   ....[8]....
        /*00d8*/ 	.word	0x000073d0


	//   ....[9]....
        /*00dc*/ 	.word	0x00007420


	//   ....[10]....
        /*00e0*/ 	.word	0x00007470


	//   ....[11]....
        /*00e4*/ 	.word	0x00007550


	//   ....[12]....
        /*00e8*/ 	.word	0x000076c0


	//   ....[13]....
        /*00ec*/ 	.word	0x00007830


	//   ....[14]....
        /*00f0*/ 	.word	0x00007990


	//   ....[15]....
        /*00f4*/ 	.word	0x000079f0


	//   ....[16]....
        /*00f8*/ 	.word	0x00007a30


	//   ....[17]....
        /*00fc*/ 	.word	0x00007ad0


	//   ....[18]....
        /*0100*/ 	.word	0x00007b30


	//   ....[19]....
        /*0104*/ 	.word	0x00007ca0


	//   ....[20]....
        /*0108*/ 	.word	0x00007db0


	//   ....[21]....
        /*010c*/ 	.word	0x00007ef0


	//   ....[22]....
        /*0110*/ 	.word	0x00007f30


	//----- nvinfo : EIATTR_MAX_THREADS
	.align		4
.L_5423:
        /*0114*/ 	.byte	0x04, 0x05
        /*0116*/ 	.short	(.L_5425 - .L_5424)
.L_5424:
        /*0118*/ 	.word	0x00000080
        /*011c*/ 	.word	0x00000001
        /*0120*/ 	.word	0x00000001


	//----- nvinfo : EIATTR_CRS_STACK_SIZE
	.align		4
.L_5425:
        /*0124*/ 	.byte	0x04, 0x1e
        /*0126*/ 	.short	(.L_5427 - .L_5426)
.L_5426:
        /*0128*/ 	.word	0x00000000


	//----- nvinfo : EIATTR_CBANK_PARAM_SIZE
	.align		4
.L_5427:
        /*012c*/ 	.byte	0x03, 0x19
        /*012e*/ 	.short	0x002c


	//----- nvinfo : EIATTR_PARAM_CBANK
	.align		4
        /*0130*/ 	.byte	0x04, 0x0a
        /*0132*/ 	.short	(.L_5429 - .L_5428)
	.align		4
.L_5428:
        /*0134*/ 	.word	index@(.nv.constant0._ZN2at6native27unrolled_elementwise_kernelINS0_13AUnaryFunctorIaaaZZZNS0_15binary_internal21div_trunc_kernel_cudaERNS_18TensorIteratorBaseEENKUlvE_clEvENKUlvE0_clEvEUlaaE_EESt5arrayIPcLm2EELi4E23TrivialOffsetCalculatorILi1EjESE_NS0_6memory12LoadWithCastILi1EEENSF_13StoreWithCastILi1EEEEEviT_T0_T2_T3_T4_T5_)
        /*0138*/ 	.short	0x0380
        /*013a*/ 	.short	0x002c


	//----- nvinfo : EIATTR_SW_WAR
	.align		4
.L_5429:
        /*013c*/ 	.byte	0x04, 0x36
        /*013e*/ 	.short	(.L_5431 - .L_5430)
.L_5430:
        /*0140*/ 	.word	0x00000008
.L_5431:


//--------------------- .nv.info._ZN2at6native18elementwise_kernelILi128ELi4EZNS0_22gpu_kernel_impl_nocastINS0_13AUnaryFunctorIaaaZZZNS0_15binary_internal21div_trunc_kernel_cudaERNS_18TensorIteratorBaseEENKUlvE_clEvENKUlvE0_clEvEUlaaE_EEEEvS6_RKT_EUliE_EEviT1_ --------------------------
	.section	.nv.info._ZN2at6native18elementwise_kernelILi128ELi4EZNS0_22gpu_kernel_impl_nocastINS0_13AUnaryFunctorIaaaZZZNS0_15binary_internal21div_trunc_kernel_cudaERNS_18TensorIteratorBaseEENKUlvE_clEvENKUlvE0_clEvEUlaaE_EEEEvS6_RKT_EUliE_EEviT1_,"",@"SHT_CUDA_INFO"
	.sectionflags	@""
	.align	4


	//----- nvinfo : EIATTR_CUDA_API_VERSION
	.align		4
        /*0000*/ 	.byte	0x04, 0x37
        /*0002*/ 	.short	(.L_5433 - .L_5432)
.L_5432:
        /*0004*/ 	.word	0x00000082


	//----- nvinfo : EIATTR_KPARAM_INFO
	.align		4
.L_5433:
        /*0008*/ 	.byte	0x04, 0x17
        /*000a*/ 	.short	(.L_5435 - .L_5434)
.L_5434:
        /*000c*/ 	.word	0x00000000
        /*0010*/ 	.short	0x0001
        /*0012*/ 	.short	0x0008
        /*0014*/ 	.byte	0x00, 0xf0, 0x61, 0x08


	//----- nvinfo : EIATTR_KPARAM_INFO
	.align		4
.L_5435:
        /*0018*/ 	.byte	0x04, 0x17
        /*001a*/ 	.short	(.L_5437 - .L_5436)
.L_5436:
        /*001c*/ 	.word	0x00000000
        /*0020*/ 	.short	0x0000
        /*0022*/ 	.short	0x0000
        /*0024*/ 	.byte	0x00, 0xf0, 0x11, 0x00


	//----- nvinfo : EIATTR_SPARSE_MMA_MASK
	.align		4
.L_5437:
        /*0028*/ 	.byte	0x03, 0x50
        /*002a*/ 	.short	0x0000


	//----- nvinfo : EIATTR_MAXREG_COUNT
	.align		4
        /*002c*/ 	.byte	0x03, 0x1b
        /*002e*/ 	.short	0x0080


	//----- nvinfo : EIATTR_MERCURY_ISA_VERSION
	.align		4
        /*0030*/ 	.byte	0x03, 0x5f
        /*0032*/ 	.short	0x0101


	//----- nvinfo : EIATTR_VRC_CTA_INIT_COUNT
	.align		4
        /*0034*/ 	.byte	0x02, 0x4a
	.zero		1
	.zero		1


	//----- nvinfo : EIATTR_EXIT_INSTR_OFFSETS
	.align		4
        /*0038*/ 	.byte	0x04, 0x1c
        /*003a*/ 	.short	(.L_5439 - .L_5438)


	//   ....[0]....
.L_5438:
        /*003c*/ 	.word	0x00000350


	//   ....[1]....
        /*0040*/ 	.word	0x000003e0


	//   ....[2]....
        /*0044*/ 	.word	0x00003f50


	//   ....[3]....
        /*0048*/ 	.word	0x000052b0


	//----- nvinfo : EIATTR_MAX_THREADS
	.align		4
.L_5439:
        /*004c*/ 	.byte	0x04, 0x05
        /*004e*/ 	.short	(.L_5441 - .L_5440)
.L_5440:
        /*0050*/ 	.word	0x00000080
        /*0054*/ 	.word	0x00000001
        /*0058*/ 	.word	0x00000001


	//----- nvinfo : EIATTR_CRS_STACK_SIZE
	.align		4
.L_5441:
        /*005c*/ 	.byte	0x04, 0x1e
        /*005e*/ 	.short	(.L_5443 - .L_5442)
.L_5442:
        /*0060*/ 	.word	0x00000000


	//----- nvinfo : EIATTR_CBANK_PARAM_SIZE
	.align		4
.L_5443:
        /*0064*/ 	.byte	0x03, 0x19
        /*0066*/ 	.short	0x0220


	//----- nvinfo : EIATTR_PARAM_CBANK
	.align		4
        /*0068*/ 	.byte	0x04, 0x0a
        /*006a*/ 	.short	(.L_5445 - .L_5444)
	.align		4
.L_5444:
        /*006c*/ 	.word	index@(.nv.constant0._ZN2at6native18elementwise_kernelILi128ELi4EZNS0_22gpu_kernel_impl_nocastINS0_13AUnaryFunctorIaaaZZZNS0_15binary_internal21div_trunc_kernel_cudaERNS_18TensorIteratorBaseEENKUlvE_clEvENKUlvE0_clEvEUlaaE_EEEEvS6_RKT_EUliE_EEviT1_)
        /*0070*/ 	.short	0x0380
        /*0072*/ 	.short	0x0220


	//----- nvinfo : EIATTR_SW_WAR
	.align		4
.L_5445:
        /*0074*/ 	.byte	0x04, 0x36
        /*0076*/ 	.short	(.L_5447 - .L_5446)
.L_5446:
        /*0078*/ 	.word	0x00000008
.L_5447:


//--------------------- .nv.info._ZN2at6native27unrolled_elementwise_kernelINS0_13AUnaryFunctorIaaaZZZNS0_15binary_internal21div_trunc_kernel_cudaERNS_18TensorIteratorBaseEENKUlvE_clEvENKUlvE0_clEvEUlaaE_EESt5arrayIPcLm2EELi4E23TrivialOffsetCalculatorILi1EjESE_NS0_6memory15LoadWithoutCastENSF_16StoreWithoutCastEEEviT_T0_T2_T3_T4_T5_ --------------------------
	.section	.nv.info._ZN2at6native27unrolled_elementwise_kernelINS0_13AUnaryFunctorIaaaZZZNS0_15binary_internal21div_trunc_kernel_cudaERNS_18TensorIteratorBaseEENKUlvE_clEvENKUlvE0_clEvEUlaaE_EESt5arrayIPcLm2EELi4E23TrivialOffsetCalculatorILi1EjESE_NS0_6memory15LoadWithoutCastENSF_16StoreWithoutCastEEEviT_T0_T2_T3_T4_T5_,"",@"SHT_CUDA_INFO"
	.sectionflags	@""
	.align	4


	//----- nvinfo : EIATTR_CUDA_API_VERSION
	.align		4
        /*0000*/ 	.byte	0x04, 0x37
        /*0002*/ 	.short	(.L_5449 - .L_5448)
.L_5448:
        /*0004*/ 	.word	0x00000082


	//----- nvinfo : EIATTR_KPARAM_INFO
	.align		4
.L_5449:
        /*0008*/ 	.byte	0x04, 0x17
        /*000a*/ 	.short	(.L_5451 - .L_5450)
.L_5450:
        /*000c*/ 	.word	0x00000000
        /*0010*/ 	.short	0x0006
        /*0012*/ 	.short	0x001b
        /*0014*/ 	.byte	0x00, 0xf0, 0x05, 0x00


	//----- nvinfo : EIATTR_KPARAM_INFO
	.align		4
.L_5451:
        /*0018*/ 	.byte	0x04, 0x17
        /*001a*/ 	.short	(.L_5453 - .L_5452)
.L_5452:
        /*001c*/ 	.word	0x00000000
        /*0020*/ 	.short	0x0005
        /*0022*/ 	.short	0x001a
        /*0024*/ 	.byte	0x00, 0xf0, 0x05, 0x00


	//----- nvinfo : EIATTR_KPARAM_INFO
	.align		4
.L_5453:
        /*0028*/ 	.byte	0x04, 0x17
        /*002a*/ 	.short	(.L_5455 - .L_5454)
.L_5454:
        /*002c*/ 	.word	0x00000000
        /*0030*/ 	.short	0x0004
        /*0032*/ 	.short	0x0019
        /*0034*/ 	.byte	0x00, 0xf0, 0x05, 0x00


	//----- nvinfo : EIATTR_KPARAM_INFO
	.align		4
.L_5455:
        /*0038*/ 	.byte	0x04, 0x17
        /*003a*/ 	.short	(.L_5457 - .L_5456)
.L_5456:
        /*003c*/ 	.word	0x00000000
        /*0040*/ 	.short	0x0003
        /*0042*/ 	.short	0x0018
        /*0044*/ 	.byte	0x00, 0xf0, 0x05, 0x00


	//----- nvinfo : EIATTR_KPARAM_INFO
	.align		4
.L_5457:
        /*0048*/ 	.byte	0x04, 0x17
        /*004a*/ 	.short	(.L_5459 - .L_5458)
.L_5458:
        /*004c*/ 	.word	0x00000000
        /*0050*/ 	.short	0x0002
        /*0052*/ 	.short	0x0008
        /*0054*/ 	.byte	0x00, 0xf0, 0x41, 0x00


	//----- nvinfo : EIATTR_KPARAM_INFO
	.align		4
.L_5459:
        /*0058*/ 	.byte	0x04, 0x17
        /*005a*/ 	.short	(.L_5461 - .L_5460)
.L_5460:
        /*005c*/ 	.word	0x00000000
        /*0060*/ 	.short	0x0001
        /*0062*/ 	.short	0x0004
        /*0064*/ 	.byte	0x00, 0xf0, 0x09, 0x00


	//----- nvinfo : EIATTR_KPARAM_INFO
	.align		4
.L_5461:
        /*0068*/ 	.byte	0x04, 0x17
        /*006a*/ 	.short	(.L_5463 - .L_5462)
.L_5462:
        /*006c*/ 	.word	0x00000000
        /*0070*/ 	.short	0x0000
        /*0072*/ 	.short	0x0000
        /*0074*/ 	.byte	0x00, 0xf0, 0x11, 0x00


	//----- nvinfo : EIATTR_SPARSE_MMA_MASK
	.align		4
.L_5463:
        /*0078*/ 	.byte	0x03, 0x50
        /*007a*/ 	.short	0x0000


	//----- nvinfo : EIATTR_MAXREG_COUNT
	.align		4
        /*007c*/ 	.byte	0x03, 0x1b
        /*007e*/ 	.short	0x00ff


	//----- nvinfo : EIATTR_MERCURY_ISA_VERSION
	.align		4
        /*0080*/ 	.byte	0x03, 0x5f
        /*0082*/ 	.short	0x0101


	//----- nvinfo : EIATTR_VRC_CTA_INIT_COUNT
	.align		4
        /*0084*/ 	.byte	0x02, 0x4a
	.zero		1
	.zero		1


	//----- nvinfo : EIATTR_EXIT_INSTR_OFFSETS
	.align		4
        /*0088*/ 	.byte	0x04, 0x1c
        /*008a*/ 	.short	(.L_5465 - .L_5464)


	//   ....[0]....
.L_5464:
        /*008c*/ 	.word	0x000006f0


	//   ....[1]....
        /*0090*/ 	.word	0x00000750


	//----- nvinfo : EIATTR_MAX_THREADS
	.align		4
.L_5465:
        /*0094*/ 	.byte	0x04, 0x05
        /*0096*/ 	.short	(.L_5467 - .L_5466)
.L_5466:
        /*0098*/ 	.word	0x00000080
        /*009c*/ 	.word	0x00000001
        /*00a0*/ 	.word	0x00000001


	//----- nvinfo : EIATTR_CRS_STACK_SIZE
	.align		4
.L_5467:
        /*00a4*/ 	.byte	0x04, 0x1e
        /*00a6*/ 	.short	(.L_5469 - .L_5468)
.L_5468:
        /*00a8*/ 	.word	0x00000000


	//----- nvinfo : EIATTR_CBANK_PARAM_SIZE
	.align		4
.L_5469:
        /*00ac*/ 	.byte	0x03, 0x19
        /*00ae*/ 	.short	0x001c


	//----- nvinfo : EIATTR_PARAM_CBANK
	.align		4
        /*00b0*/ 	.byte	0x04, 0x0a
        /*00b2*/ 	.short	(.L_5471 - .L_5470)
	.align		4
.L_5470:
        /*00b4*/ 	.word	index@(.nv.constant0._ZN2at6native27unrolled_elementwise_kernelINS0_13AUnaryFunctorIaaaZZZNS0_15binary_internal21div_trunc_kernel_cudaERNS_18TensorIteratorBaseEENKUlvE_clEvENKUlvE0_clEvEUlaaE_EESt5arrayIPcLm2EELi4E23TrivialOffsetCalculatorILi1EjESE_NS0_6memory15LoadWithoutCastENSF_16StoreWithoutCastEEEviT_T0_T2_T3_T4_T5_)
        /*00b8*/ 	.short	0x0380
        /*00ba*/ 	.short	0x001c


	//----- nvinfo : EIATTR_SW_WAR
	.align		4
.L_5471:
        /*00bc*/ 	.byte	0x04, 0x36
        /*00be*/ 	.short	(.L_5473 - .L_5472)
.L_5472:
        /*00c0*/ 	.word	0x00000008
.L_5473:


//--------------------- .nv.info._ZN2at6native29vectorized_elementwise_kernelILi2ENS0_13AUnaryFunctorIaaaZZZNS0_15binary_internal21div_trunc_kernel_cudaERNS_18TensorIteratorBaseEENKUlvE_clEvENKUlvE0_clEvEUlaaE_EESt5arrayIPcLm2EEEEviT0_T1_ --------------------------
	.section	.nv.info._ZN2at6native29vectorized_elementwise_kernelILi2ENS0_13AUnaryFunctorIaaaZZZNS0_15binary_internal21div_trunc_kernel_cudaERNS_18TensorIteratorBaseEENKUlvE_clEvENKUlvE0_clEvEUlaaE_EESt5arrayIPcLm2EEEEviT0_T1_,"",@"SHT_CUDA_INFO"
	.sectionflags	@""
	.align	4


	//----- nvinfo : EIATTR_CUDA_API_VERSION
	.align		4
        /*0000*/ 	.byte	0x04, 0x37
        /*0002*/ 	.short	(.L_5475 - .L_5474)
.L_5474:
        /*0004*/ 	.word	0x00000082


	//----- nvinfo : EIATTR_KPARAM_INFO
	.align		4
.L_5475:
        /*0008*/ 	.byte	0x04, 0x17
        /*000a*/ 	.short	(.L_5477 - .L_5476)
.L_5476:
        /*000c*/ 	.word	0x00000000
        /*0010*/ 	.short	0x0002
        /*0012*/ 	.short	0x0008
        /*0014*/ 	.byte	0x00, 0xf0, 0x41, 0x00


	//----- nvinfo : EIATTR_KPARAM_INFO
	.align		4
.L_5477:
        /*0018*/ 	.byte	0x04, 0x17
        /*001a*/ 	.short	(.L_5479 - .L_5478)
.L_5478:
        /*001c*/ 	.word	0x00000000
        /*0020*/ 	.short	0x0001
        /*0022*/ 	.short	0x0004
        /*0024*/ 	.byte	0x00, 0xf0, 0x09, 0x00


	//----- nvinfo : EIATTR_KPARAM_INFO
	.align		4
.L_5479:
        /*0028*/ 	.byte	0x04, 0x17
        /*002a*/ 	.short	(.L_5481 - .L_5480)
.L_5480:
        /*002c*/ 	.word	0x00000000
        /*0030*/ 	.short	0x0000
        /*0032*/ 	.short	0x0000
        /*0034*/ 	.byte	0x00, 0xf0, 0x11, 0x00


	//----- nvinfo : EIATTR_SPARSE_MMA_MASK
	.align		4
.L_5481:
        /*0038*/ 	.byte	0x03, 0x50
        /*003a*/ 	.short	0x0000


	//----- nvinfo : EIATTR_MAXREG_COUNT
	.align		4
        /*003c*/ 	.byte	0x03, 0x1b
        /*003e*/ 	.short	0x00ff


	//----- nvinfo : EIATTR_MERCURY_ISA_VERSION
	.align		4
        /*0040*/ 	.byte	0x03, 0x5f
        /*0042*/ 	.short	0x0101


	//----- nvinfo : EIATTR_VRC_CTA_INIT_COUNT
	.align		4
        /*0044*/ 	.byte	0x02, 0x4a
	.zero		1
	.zero		1


	//----- nvinfo : EIATTR_EXIT_INSTR_OFFSETS
	.align		4
        /*0048*/ 	.byte	0x04, 0x1c
        /*004a*/ 	.short	(.L_5483 - .L_5482)


	//   ....[0]....
.L_5482:
        /*004c*/ 	.word	0x00000de0


	//   ....[1]....
        /*0050*/ 	.word	0x00000e40


	//   ....[2]....
        /*0054*/ 	.word	0x00001340


	//----- nvinfo : EIATTR_MAX_THREADS
	.align		4
.L_5483:
        /*0058*/ 	.byte	0x04, 0x05
        /*005a*/ 	.short	(.L_5485 - .L_5484)
.L_5484:
        /*005c*/ 	.word	0x00000080
        /*0060*/ 	.word	0x00000001
        /*0064*/ 	.word	0x00000001


	//----- nvinfo : EIATTR_CRS_STACK_SIZE
	.align		4
.L_5485:
        /*0068*/ 	.byte	0x04, 0x1e
        /*006a*/ 	.short	(.L_5487 - .L_5486)
.L_5486:
        /*006c*/ 	.word	0x00000000


	//----- nvinfo : EIATTR_CBANK_PARAM_SIZE
	.align		4
.L_5487:
        /*0070*/ 	.byte	0x03, 0x19
        /*0072*/ 	.short	0x0018


	//----- nvinfo : EIATTR_PARAM_CBANK
	.align		4
        /*0074*/ 	.byte	0x04, 0x0a
        /*0076*/ 	.short	(.L_5489 - .L_5488)
	.align		4
.L_5488:
        /*0078*/ 	.word	index@(.nv.constant0._ZN2at6native29vectorized_elementwise_kernelILi2ENS0_13AUnaryFunctorIaaaZZZNS0_15binary_internal21div_trunc_kernel_cudaERNS_18TensorIteratorBaseEENKUlvE_clEvENKUlvE0_clEvEUlaaE_EESt5arrayIPcLm2EEEEviT0_T1_)
        /*007c*/ 	.short	0x0380
        /*007e*/ 	.short	0x0018


	//----- nvinfo : EIATTR_SW_WAR
	.align		4
.L_5489:
        /*0080*/ 	.byte	0x04, 0x36
        /*0082*/ 	.short	(.L_5491 - .L_5490)
.L_5490:
        /*0084*/ 	.word	0x00000008
.L_5491:


//--------------------- .nv.info._ZN2at6native29vectorized_elementwise_kernelILi4ENS0_13AUnaryFunctorIaaaZZZNS0_15binary_internal21div_trunc_kernel_cudaERNS_18TensorIteratorBaseEENKUlvE_clEvENKUlvE0_clEvEUlaaE_EESt5arrayIPcLm2EEEEviT0_T1_ --------------------------
	.section	.nv.info._ZN2at6native29vectorized_elementwise_kernelILi4ENS0_13AUnaryFunctorIaaaZZZNS0_15binary_internal21div_trunc_kernel_cudaERNS_18TensorIteratorBaseEENKUlvE_clEvENKUlvE0_clEvEUlaaE_EESt5arrayIPcLm2EEEEviT0_T1_,"",@"SHT_CUDA_INFO"
	.sectionflags	@""
	.align	4


	//----- nvinfo : EIATTR_CUDA_API_VERSION
	.align		4
        /*0000*/ 	.byte	0x04, 0x37
        /*0002*/ 	.short	(.L_5493 - .L_5492)
.L_5492:
        /*0004*/ 	.word	0x00000082


	//----- nvinfo : EIATTR_KPARAM_INFO
	.align		4
.L_5493:
        /*0008*/ 	.byte	0x04, 0x17
        /*000a*/ 	.short	(.L_5495 - .L_5494)
.L_5494:
        /*000c*/ 	.word	0x00000000
        /*0010*/ 	.short	0x0002
        /*0012*/ 	.short	0x0008
        /*0014*/ 	.byte	0x00, 0xf0, 0x41, 0x00


	//----- nvinfo : EIATTR_KPARAM_INFO
	.align		4
.L_5495:
        /*0018*/ 	.byte	0x04, 0x17
        /*001a*/ 	.short	(.L_5497 - .L_5496)
.L_5496:
        /*001c*/ 	.word	0x00000000
        /*0020*/ 	.short	0x0001
        /*0022*/ 	.short	0x0004
        /*0024*/ 	.byte	0x00, 0xf0, 0x09, 0x00


	//----- nvinfo : EIATTR_KPARAM_INFO
	.align		4
.L_5497:
        /*0028*/ 	.byte	0x04, 0x17
        /*002a*/ 	.short	(.L_5499 - .L_5498)
.L_5498:
        /*002c*/ 	.word	0x00000000
        /*0030*/ 	.short	0x0000
        /*0032*/ 	.short	0x0000
        /*0034*/ 	.byte	0x00, 0xf0, 0x11, 0x00


	//----- nvinfo : EIATTR_SPARSE_MMA_MASK
	.align		4
.L_5499:
        /*0038*/ 	.byte	0x03, 0x50
        /*003a*/ 	.short	0x0000


	//----- nvinfo : EIATTR_MAXREG_COUNT
	.align		4
        /*003c*/ 	.byte	0x03, 0x1b
        /*003e*/ 	.short	0x00ff


	//----- nvinfo : EIATTR_MERCURY_ISA_VERSION
	.align		4
        /*0040*/ 	.byte	0x03, 0x5f
        /*0042*/ 	.short	0x0101


	//----- nvinfo : EIATTR_VRC_CTA_INIT_COUNT
	.align		4
        /*0044*/ 	.byte	0x02, 0x4a
	.zero		1
	.zero		1


	//----- nvinfo : EIATTR_EXIT_INSTR_OFFSETS
	.align		4
        /*0048*/ 	.byte	0x04, 0x1c
        /*004a*/ 	.short	(.L_5501 - .L_5500)


	//   ....[0]....
.L_5500:
        /*004c*/ 	.word	0x00000de0


	//   ....[1]....
        /*0050*/ 	.word	0x00000e40


	//   ....[2]....
        /*0054*/ 	.word	0x00001390


	//----- nvinfo : EIATTR_MAX_THREADS
	.align		4
.L_5501:
        /*0058*/ 	.byte	0x04, 0x05
        /*005a*/ 	.short	(.L_5503 - .L_5502)
.L_5502:
        /*005c*/ 	.word	0x00000080
        /*0060*/ 	.word	0x00000001
        /*0064*/ 	.word	0x00000001


	//----- nvinfo : EIATTR_CRS_STACK_SIZE
	.align		4
.L_5503:
        /*0068*/ 	.byte	0x04, 0x1e
        /*006a*/ 	.short	(.L_5505 - .L_5504)
.L_5504:
        /*006c*/ 	.word	0x00000000


	//----- nvinfo : EIATTR_CBANK_PARAM_SIZE
	.align		4
.L_5505:
        /*0070*/ 	.byte	0x03, 0x19
        /*0072*/ 	.short	0x0018


	//----- nvinfo : EIATTR_PARAM_CBANK
	.align		4
        /*0074*/ 	.byte	0x04, 0x0a
        /*0076*/ 	.short	(.L_5507 - .L_5506)
	.align		4
.L_5506:
        /*0078*/ 	.word	index@(.nv.constant0._ZN2at6native29vectorized_elementwise_kernelILi4ENS0_13AUnaryFunctorIaaaZZZNS0_15binary_internal21div_trunc_kernel_cudaERNS_18TensorIteratorBaseEENKUlvE_clEvENKUlvE0_clEvEUlaaE_EESt5arrayIPcLm2EEEEviT0_T1_)
        /*007c*/ 	.short	0x0380
        /*007e*/ 	.short	0x0018


	//----- nvinfo : EIATTR_SW_WAR
	.align		4
.L_5507:
        /*0080*/ 	.byte	0x04, 0x36
        /*0082*/ 	.short	(.L_5509 - .L_5508)
.L_5508:
        /*0084*/ 	.word	0x00000008
.L_5509:


//--------------------- .nv.info._ZN2at6native29vectorized_elementwise_kernelILi8ENS0_13AUnaryFunctorIaaaZZZNS0_15binary_internal21div_trunc_kernel_cudaERNS_18TensorIteratorBaseEENKUlvE_clEvENKUlvE0_clEvEUlaaE_EESt5arrayIPcLm2EEEEviT0_T1_ --------------------------
	.section	.nv.info._ZN2at6native29vectorized_elementwise_kernelILi8ENS0_13AUnaryFunctorIaaaZZZNS0_15binary_internal21div_trunc_kernel_cudaERNS_18TensorIteratorBaseEENKUlvE_clEvENKUlvE0_clEvEUlaaE_EESt5arrayIPcLm2EEEEviT0_T1_,"",@"SHT_CUDA_INFO"
	.sectionflags	@""
	.align	4


	//----- nvinfo : EIATTR_CUDA_API_VERSION
	.align		4
        /*0000*/ 	.byte	0x04, 0x37
        /*0002*/ 	.short	(.L_5511 - .L_5510)
.L_5510:
        /*0004*/ 	.word	0x00000082


	//----- nvinfo : EIATTR_KPARAM_INFO
	.align		4
.L_5511:
        /*0008*/ 	.byte	0x04, 0x17
        /*000a*/ 	.short	(.L_5513 - .L_5512)
.L_5512:
        /*000c*/ 	.word	0x00000000
        /*0010*/ 	.short	0x0002
        /*0012*/ 	.short	0x0008
        /*0014*/ 	.byte	0x00, 0xf0, 0x41, 0x00


	//----- nvinfo : EIATTR_KPARAM_INFO
	.align		4
.L_5513:
        /*0018*/ 	.byte	0x04, 0x17
        /*001a*/ 	.short	(.L_5515 - .L_5514)
.L_5514:
        /*001c*/ 	.word	0x00000000
        /*0020*/ 	.short	0x0001
        /*0022*/ 	.short	0x0004
        /*0024*/ 	.byte	0x00, 0xf0, 0x09, 0x00


	//----- nvinfo : EIATTR_KPARAM_INFO
	.align		4
.L_5515:
        /*0028*/ 	.byte	0x04, 0x17
        /*002a*/ 	.short	(.L_5517 - .L_5516)
.L_5516:
        /*002c*/ 	.word	0x00000000
        /*0030*/ 	.short	0x0000
        /*0032*/ 	.short	0x0000
        /*0034*/ 	.byte	0x00, 0xf0, 0x11, 0x00


	//----- nvinfo : EIATTR_SPARSE_MMA_MASK
	.align		4
.L_5517:
        /*0038*/ 	.byte	0x03, 0x50
        /*003a*/ 	.short	0x0000


	//----- nvinfo : EIATTR_MAXREG_COUNT
	.align		4
        /*003c*/ 	.byte	0x03, 0x1b
        /*003e*/ 	.short	0x00ff


	//----- nvinfo : EIATTR_MERCURY_ISA_VERSION
	.align		4
        /*0040*/ 	.byte	0x03, 0x5f
        /*0042*/ 	.short	0x0101


	//----- nvinfo : EIATTR_VRC_CTA_INIT_COUNT
	.align		4
        /*0044*/ 	.byte	0x02, 0x4a
	.zero		1
	.zero		1


	//----- nvinfo : EIATTR_EXIT_INSTR_OFFSETS
	.align		4
        /*0048*/ 	.byte	0x04, 0x1c
        /*004a*/ 	.short	(.L_5519 - .L_5518)


	//   ....[0]....
.L_5518:
        /*004c*/ 	.word	0x00000010


	//----- nvinfo : EIATTR_MAX_THREADS
	.align		4
.L_5519:
        /*0050*/ 	.byte	0x04, 0x05
        /*0052*/ 	.short	(.L_5521 - .L_5520)
.L_5520:
        /*0054*/ 	.word	0x00000080
        /*0058*/ 	.word	0x00000001
        /*005c*/ 	.word	0x00000001


	//----- nvinfo : EIATTR_CBANK_PARAM_SIZE
	.align		4
.L_5521:
        /*0060*/ 	.byte	0x03, 0x19
        /*0062*/ 	.short	0x0018


	//----- nvinfo : EIATTR_PARAM_CBANK
	.align		4
        /*0064*/ 	.byte	0x04, 0x0a
        /*0066*/ 	.short	(.L_5523 - .L_5522)
	.align		4
.L_5522:
        /*0068*/ 	.word	index@(.nv.constant0._ZN2at6native29vectorized_elementwise_kernelILi8ENS0_13AUnaryFunctorIaaaZZZNS0_15binary_internal21div_trunc_kernel_cudaERNS_18TensorIteratorBaseEENKUlvE_clEvENKUlvE0_clEvEUlaaE_EESt5arrayIPcLm2EEEEviT0_T1_)
        /*006c*/ 	.short	0x0380
        /*006e*/ 	.short	0x0018


	//----- nvinfo : EIATTR_SW_WAR
	.align		4
.L_5523:
        /*0070*/ 	.byte	0x04, 0x36
        /*0072*/ 	.short	(.L_5525 - .L_5524)
.L_5524:
        /*0074*/ 	.word	0x00000008
.L_5525:


//--------------------- .nv.info._ZN2at6native18elementwise_kernelILi128ELi4EZNS0_15gpu_kernel_implINS0_13BinaryFunctorIhhhZZZNS0_15binary_internal21div_trunc_kernel_cudaERNS_18TensorIteratorBaseEENKUlvE_clEvENKUlvE_clEvEUlhhE_EEEEvS6_RKT_EUliE_EEviT1_ --------------------------
	.section	.nv.info._ZN2at6native18elementwise_kernelILi128ELi4EZNS0_15gpu_kernel_implINS0_13BinaryFunctorIhhhZZZNS0_15binary_internal21div_trunc_kernel_cudaERNS_18TensorIteratorBaseEENKUlvE_clEvENKUlvE_clEvEUlhhE_EEEEvS6_RKT_EUliE_EEviT1_,"",@"SHT_CUDA_INFO"
	.sectionflags	@""
	.align	4


	//----- nvinfo : EIATTR_CUDA_API_VERSION
	.align		4
        /*0000*/ 	.byte	0x04, 0x37
        /*0002*/ 	.short	(.L_5527 - .L_5526)
.L_5526:
        /*0004*/ 	.word	0x00000082


	//----- nvinfo : EIATTR_KPARAM_INFO
	.align		4
.L_5527:
        /*0008*/ 	.byte	0x04, 0x17
        /*000a*/ 	.short	(.L_5529 - .L_5528)
.L_5528:
        /*000c*/ 	.word	0x00000000
        /*0010*/ 	.short	0x0001
        /*0012*/ 	.short	0x0008
        /*0014*/ 	.byte	0x00, 0xf0, 0x21, 0x0a


	//----- nvinfo : EIATTR_KPARAM_INFO
	.align		4
.L_5529:
        /*0018*/ 	.byte	0x04, 0x17
        /*001a*/ 	.short	(.L_5531 - .L_5530)
.L_5530:
        /*001c*/ 	.word	0x00000000
        /*0020*/ 	.short	0x0000
        /*0022*/ 	.short	0x0000
        /*0024*/ 	.byte	0x00, 0xf0, 0x11, 0x00


	//----- nvinfo : EIATTR_SPARSE_MMA_MASK
	.align		4
.L_5531:
        /*0028*/ 	.byte	0x03, 0x50
        /*002a*/ 	.short	0x0000


	//----- nvinfo : EIATTR_MAXREG_COUNT
	.align		4
        /*002c*/ 	.byte	0x03, 0x1b
        /*002e*/ 	.short	0x0080


	//----- nvinfo : EIATTR_EXTERNS
	.align		4
        /*0030*/ 	.byte	0x04, 0x0f
        /*0032*/ 	.short	(.L_5533 - .L_5532)


	//   ....[0]....
	.align		4
.L_5532:
        /*0034*/ 	.word	index@(__assertfail)


	//----- nvinfo : EIATTR_MERCURY_ISA_VERSION
	.align		4
.L_5533:
        /*0038*/ 	.byte	0x03, 0x5f
        /*003a*/ 	.short	0x0101


	//----- nvinfo : EIATTR_VRC_CTA_INIT_COUNT
	.align		4
        /*003c*/ 	.byte	0x02, 0x4a
	.zero		1
	.zero		1


	//----- nvinfo : EIATTR_SYSCALL_OFFSETS
	.align		4
        /*0040*/ 	.byte	0x04, 0x46
        /*0042*/ 	.short	(.L_5535 - .L_5534)


	//   ....[0]....
.L_5534:
        /*0044*/ 	.word	0x000024a0


	//   ....[1]....
        /*0048*/ 	.word	0x00003310


	//   ....[2]....
        /*004c*/ 	.word	0x00004090


	//   ....[3]....
        /*0050*/ 	.word	0x00006820


	//   ....[4]....
        /*0054*/ 	.word	0x00008190


	//   ....[5]....
        /*0058*/ 	.word	0x0000a9e0


	//   ....[6]....
        /*005c*/ 	.word	0x0000c350


	//   ....[7]....
        /*0060*/ 	.word	0x0000ebe0


	//   ....[8]....
        /*0064*/ 	.word	0x00010510


	//----- nvinfo : EIATTR_EXIT_INSTR_OFFSETS
	.align		4
.L_5535:
        /*0068*/ 	.byte	0x04, 0x1c
        /*006a*/ 	.short	(.L_5537 - .L_5536)


	//   ....[0]....
.L_5536:
        /*006c*/ 	.word	0x0000c5d0


	//   ....[1]....
        /*0070*/ 	.word	0x0000fad0


	//   ....[2]....
        /*0074*/ 	.word	0x0000faf0


	//   ....[3]....
        /*0078*/ 	.word	0x0000fb90


	//   ....[4]....
        /*007c*/ 	.word	0x0000fbc0


	//   ....[5]....
        /*0080*/ 	.word	0x0000fbe0


	//   ....[6]....
        /*0084*/ 	.word	0x0000fc70


	//   ....[7]....
        /*0088*/ 	.word	0x0000fcb0


	//   ....[8]....
        /*008c*/ 	.word	0x0000fd50


	//   ....[9]....
        /*0090*/ 	.word	0x0000fda0


	//   ....[10]....
        /*0094*/ 	.word	0x0000fdd0


	//   ....[11]....
        /*0098*/ 	.word	0x0000fe90


	//   ....[12]....
        /*009c*/ 	.word	0x0000ffd0


	//   ....[13]....
        /*00a0*/ 	.word	0x00010110


	//   ....[14]....
        /*00a4*/ 	.word	0x00010260


	//   ....[15]....
        /*00a8*/ 	.word	0x000102a0


	//   ....[16]....
        /*00ac*/ 	.word	0x000102d0


	//   ....[17]....
        /*00b0*/ 	.word	0x00010370


	//   ....[18]....
        /*00b4*/ 	.word	0x000103b0


	//   ....[19]....
        /*00b8*/ 	.word	0x00010520


	//   ....[20]....
        /*00bc*/ 	.word	0x00010600


	//   ....[21]....
        /*00c0*/ 	.word	0x000106a0


	//   ....[22]....
        /*00c4*/ 	.word	0x000106d0


	//   ....[23]....
        /*00c8*/ 	.word	0x00010720


	//   ....[24]....
        /*00cc*/ 	.word	0x00010760


	//----- nvinfo : EIATTR_MAX_THREADS
	.align		4
.L_5537:
        /*00d0*/ 	.byte	0x04, 0x05
        /*00d2*/ 	.short	(.L_5539 - .L_5538)
.L_5538:
        /*00d4*/ 	.word	0x00000080
        /*00d8*/ 	.word	0x00000001
        /*00dc*/ 	.word	0x00000001


	//----- nvinfo : EIATTR_CRS_STACK_SIZE
	.align		4
.L_5539:
        /*00e0*/ 	.byte	0x04, 0x1e
        /*00e2*/ 	.short	(.L_5541 - .L_5540)
.L_5540:
        /*00e4*/ 	.word	0x00000000


	//----- nvinfo : EIATTR_CBANK_PARAM_SIZE
	.align		4
.L_5541:
        /*00e8*/ 	.byte	0x03, 0x19
        /*00ea*/ 	.short	0x0290


	//----- nvinfo : EIATTR_PARAM_CBANK
	.align		4
        /*00ec*/ 	.byte	0x04, 0x0a
        /*00ee*/ 	.short	(.L_5543 - .L_5542)
	.align		4
.L_5542:
        /*00f0*/ 	.word	index@(.nv.constant0._ZN2at6native18elementwise_kernelILi128ELi4EZNS0_15gpu_kernel_implINS0_13BinaryFunctorIhhhZZZNS0_15binary_internal21div_trunc_kernel_cudaERNS_18TensorIteratorBaseEENKUlvE_clEvENKUlvE_clEvEUlhhE_EEEEvS6_RKT_EUliE_EEviT1_)
        /*00f4*/ 	.short	0x0380
        /*00f6*/ 	.short	0x0290


	//----- nvinfo : EIATTR_SW_WAR
	.align		4
.L_5543:
        /*00f8*/ 	.byte	0x04, 0x36
        /*00fa*/ 	.short	(.L_5545 - .L_5544)
.L_5544:
        /*00fc*/ 	.word	0x00000008
.L_5545:


//--------------------- .nv.info._ZN2at6native27unrolled_elementwise_kernelINS0_13BinaryFunctorIhhhZZZNS0_15binary_internal21div_trunc_kernel_cudaERNS_18TensorIteratorBaseEENKUlvE_clEvENKUlvE_clEvEUlhhE_EESt5arrayIPcLm3EELi4E23TrivialOffsetCalculatorILi2EjESD_ILi1EjENS0_6memory12LoadWithCastILi2EEENSG_13StoreWithCastILi1EEEEEviT_T0_T2_T3_T4_T5_ --------------------------
	.section	.nv.info._ZN2at6native27unrolled_elementwise_kernelINS0_13BinaryFunctorIhhhZZZNS0_15binary_internal21div_trunc_kernel_cudaERNS_18TensorIteratorBaseEENKUlvE_clEvENKUlvE_clEvEUlhhE_EESt5arrayIPcLm3EELi4E23TrivialOffsetCalculatorILi2EjESD_ILi1EjENS0_6memory12LoadWithCastILi2EEENSG_13StoreWithCastILi1EEEEEviT_T0_T2_T3_T4_T5_,"",@"SHT_CUDA_INFO"
	.sectionflags	@""
	.align	4


	//----- nvinfo : EIATTR_CUDA_API_VERSION
	.align		4
        /*0000*/ 	.byte	0x04, 0x37
        /*0002*/ 	.short	(.L_5547 - .L_5546)
.L_5546:
        /*0004*/ 	.word	0x00000082


	//----- nvinfo : EIATTR_KPARAM_INFO
	.align		4
.L_5547:
        /*0008*/ 	.byte	0x04, 0x17
        /*000a*/ 	.short	(.L_5549 - .L_5548)
.L_5548:
        /*000c*/ 	.word	0x00000000
        /*0010*/ 	.short	0x0006
        /*0012*/ 	.short	0x0030
        /*0014*/ 	.byte	0x00, 0xf0, 0x21, 0x00


	//----- nvinfo : EIATTR_KPARAM_INFO
	.align		4
.L_5549:
        /*0018*/ 	.byte	0x04, 0x17
        /*001a*/ 	.short	(.L_5551 - .L_5550)
.L_5550:
        /*001c*/ 	.word	0x00000000
        /*0020*/ 	.short	0x0005
        /*0022*/ 	.short	0x0024
        /*0024*/ 	.byte	0x00, 0xf0, 0x31, 0x00


	//----- nvinfo : EIATTR_KPARAM_INFO
	.align		4
.L_5551:
        /*0028*/ 	.byte	0x04, 0x17
        /*002a*/ 	.short	(.L_5553 - .L_5552)
.L_5552:
        /*002c*/ 	.word	0x00000000
        /*0030*/ 	.short	0x0004
        /*0032*/ 	.short	0x0021
        /*0034*/ 	.byte	0x00, 0xf0, 0x05, 0x00


	//----- nvinfo : EIATTR_KPARAM_INFO
	.align		4
.L_5553:
        /*0038*/ 	.byte	0x04, 0x17
        /*003a*/ 	.short	(.L_5555 - .L_5554)
.L_5554:
        /*003c*/ 	.word	0x00000000
        /*0040*/ 	.short	0x0003
        /*0042*/ 	.short	0x0020
        /*0044*/ 	.byte	0x00, 0xf0, 0x05, 0x00


	//----- nvinfo : EIATTR_KPARAM_INFO
	.align		4
.L_5555:
        /*0048*/ 	.byte	0x04, 0x17
        /*004a*/ 	.short	(.L_5557 - .L_5556)
.L_5556:
        /*004c*/ 	.word	0x00000000
        /*0050*/ 	.short	0x0002
        /*0052*/ 	.short	0x0008
        /*0054*/ 	.byte	0x00, 0xf0, 0x61, 0x00


	//----- nvinfo : EIATTR_KPARAM_INFO
	.align		4
.L_5557:
        /*0058*/ 	.byte	0x04, 0x17
        /*005a*/ 	.short	(.L_5559 - .L_5558)
.L_5558:
        /*005c*/ 	.word	0x00000000
        /*0060*/ 	.short	0x0001
        /*0062*/ 	.short	0x0004
        /*0064*/ 	.byte	0x00, 0xf0, 0x05, 0x00


	//----- nvinfo : EIATTR_KPARAM_INFO
	.align		4
.L_5559:
        /*0068*/ 	.byte	0x04, 0x17
        /*006a*/ 	.short	(.L_5561 - .L_5560)
.L_5560:
        /*006c*/ 	.word	0x00000000
        /*0070*/ 	.short	0x0000
        /*0072*/ 	.short	0x0000
        /*0074*/ 	.byte	0x00, 0xf0, 0x11, 0x00


	//----- nvinfo : EIATTR_SPARSE_MMA_MASK
	.align		4
.L_5561:
        /*0078*/ 	.byte	0x03, 0x50
        /*007a*/ 	.short	0x0000


	//----- nvinfo : EIATTR_MAXREG_COUNT
	.align		4
        /*007c*/ 	.byte	0x03, 0x1b
        /*007e*/ 	.short	0x00ff


	//----- nvinfo : EIATTR_EXTERNS
	.align		4
        /*0080*/ 	.byte	0x04, 0x0f
        /*0082*/ 	.short	(.L_5563 - .L_5562)


	//   ....[0]....
	.align		4
.L_5562:
        /*0084*/ 	.word	index@(__assertfail)


	//----- nvinfo : EIATTR_MERCURY_ISA_VERSION
	.align		4
.L_5563:
        /*0088*/ 	.byte	0x03, 0x5f
        /*008a*/ 	.short	0x0101


	//----- nvinfo : EIATTR_VRC_CTA_INIT_COUNT
	.align		4
        /*008c*/ 	.byte	0x02, 0x4a
	.zero		1
	.zero		1


	//----- nvinfo : EIATTR_SYSCALL_OFFSETS
	.align		4
        /*0090*/ 	.byte	0x04, 0x46
        /*0092*/ 	.short	(.L_5565 - .L_5564)


	//   ....[0]....
.L_5564:
        /*0094*/ 	.word	0x00000e90


	//   ....[1]....
        /*0098*/ 	.word	0x00001d50


	//   ....[2]....
        /*009c*/ 	.word	0x00002d50


	//   ....[3]....
        /*00a0*/ 	.word	0x00003c10


	//   ....[4]....
        /*00a4*/ 	.word	0x00004b50


	//   ....[5]....
        /*00a8*/ 	.word	0x00005a10


	//   ....[6]....
        /*00ac*/ 	.word	0x00006950


	//   ....[7]....
        /*00b0*/ 	.word	0x00007820


	//   ....[8]....
        /*00b4*/ 	.word	0x000089b0


	//   ....[9]....
        /*00b8*/ 	.word	0x000097f0


	//   ....[10]....
        /*00bc*/ 	.word	0x0000a6f0


	//   ....[11]....
        /*00c0*/ 	.word	0x0000b5c0


	//----- nvinfo : EIATTR_EXIT_INSTR_OFFSETS
	.align		4
.L_5565:
        /*00c4*/ 	.byte	0x04, 0x1c
        /*00c6*/ 	.short	(.L_5567 - .L_5566)


	//   ....[0]....
.L_5566:
        /*00c8*/ 	.word	0x0000a9a0


	//   ....[1]....
        /*00cc*/ 	.word	0x0000aad0


	//   ....[2]....
        /*00d0*/ 	.word	0x0000aaf0


	//   ....[3]....
        /*00d4*/ 	.word	0x0000ab90


	//   ....[4]....
        /*00d8*/ 	.word	0x0000abc0


	//   ....[5]....
        /*00dc*/ 	.word	0x0000abf0


	//   ....[6]....
        /*00e0*/ 	.word	0x0000ac90


	//   ....[7]....
        /*00e4*/ 	.word	0x0000ace0


	//   ....[8]....
        /*00e8*/ 	.word	0x0000ad90


	//   ....[9]....
        /*00ec*/ 	.word	0x0000adf0


	//   ....[10]....
        /*00f0*/ 	.word	0x0000ae30


	//   ....[11]....
        /*00f4*/ 	.word	0x0000af00


	//   ....[12]....
        /*00f8*/ 	.word	0x0000b050


	//   ....[13]....
        /*00fc*/ 	.word	0x0000b1a0


	//   ....[14]....
        /*0100*/ 	.word	0x0000b300


	//   ....[15]....
        /*0104*/ 	.word	0x0000b340


	//   ....[16]....
        /*0108*/ 	.word	0x0000b370


	//   ....[17]....
        /*010c*/ 	.word	0x0000b410


	//   ....[18]....
        /*0110*/ 	.word	0x0000b460


	//   ....[19]....
        /*0114*/ 	.word	0x0000b5d0


	//   ....[20]....
        /*0118*/ 	.word	0x0000b6c0


	//   ....[21]....
        /*011c*/ 	.word	0x0000b770


	//   ....[22]....
        /*0120*/ 	.word	0x0000b7a0


	//   ....[23]....
        /*0124*/ 	.word	0x0000b7f0


	//   ....[24]....
        /*0128*/ 	.word	0x0000b840


	//----- nvinfo : EIATTR_MAX_THREADS
	.align		4
.L_5567:
        /*012c*/ 	.byte	0x04, 0x05
        /*012e*/ 	.short	(.L_5569 - .L_5568)
.L_5568:
        /*0130*/ 	.word	0x00000080
        /*0134*/ 	.word	0x00000001
        /*0138*/ 	.word	0x00000001


	//----- nvinfo : EIATTR_CRS_STACK_SIZE
	.align		4
.L_5569:
        /*013c*/ 	.byte	0x04, 0x1e
        /*013e*/ 	.short	(.L_5571 - .L_5570)
.L_5570:
        /*0140*/ 	.word	0x00000000


	//----- nvinfo : EIATTR_CBANK_PARAM_SIZE
	.align		4
.L_5571:
        /*0144*/ 	.byte	0x03, 0x19
        /*0146*/ 	.short	0x0038


	//----- nvinfo : EIATTR_PARAM_CBANK
	.align		4
        /*0148*/ 	.byte	0x04, 0x0a
        /*014a*/ 	.short	(.L_5573 - .L_5572)
	.align		4
.L_5572:
        /*014c*/ 	.word	index@(.nv.constant0._ZN2at6native27unrolled_elementwise_kernelINS0_13BinaryFunctorIhhhZZZNS0_15binary_internal21div_trunc_kernel_cudaERNS_18TensorIteratorBaseEENKUlvE_clEvENKUlvE_clEvEUlhhE_EESt5arrayIPcLm3EELi4E23TrivialOffsetCalculatorILi2EjESD_ILi1EjENS0_6memory12LoadWithCastILi2EEENSG_13StoreWithCastILi1EEEEEviT_T0_T2_T3_T4_T5_)
        /*0150*/ 	.short	0x0380
        /*0152*/ 	.short	0x0038


	//----- nvinfo : EIATTR_SW_WAR
	.align		4
.L_5573:
        /*0154*/ 	.byte	0x04, 0x36
        /*0156*/ 	.short	(.L_5575 - .L_5574)
.L_5574:
        /*0158*/ 	.word	0x00000008
.L_5575:


//--------------------- .nv.info._ZN2at6native18elementwise_kernelILi128ELi4EZNS0_22gpu_kernel_impl_nocastINS0_13BinaryFunctorIhhhZZZNS0_15binary_internal21div_trunc_kernel_cudaERNS_18TensorIteratorBaseEENKUlvE_clEvENKUlvE_clEvEUlhhE_EEEEvS6_RKT_EUliE_EEviT1_ --------------------------
	.section	.nv.info._ZN2at6native18elementwise_kernelILi128ELi4EZNS0_22gpu_kernel_impl_nocastINS0_13BinaryFunctorIhhhZZZNS0_15binary_internal21div_trunc_kernel_cudaERNS_18TensorIteratorBaseEENKUlvE_clEvENKUlvE_clEvEUlhhE_EEEEvS6_RKT_EUliE_EEviT1_,"",@"SHT_CUDA_INFO"
	.sectionflags	@""
	.align	4


	//----- nvinfo : EIATTR_CUDA_API_VERSION
	.align		4
        /*0000*/ 	.byte	0x04, 0x37
        /*0002*/ 	.short	(.L_5577 - .L_5576)
.L_5576:
        /*0004*/ 	.word	0x00000082


	//----- nvinfo : EIATTR_KPARAM_INFO
	.align		4
.L_5577:
        /*0008*/ 	.byte	0x04, 0x17
        /*000a*/ 	.short	(.L_5579 - .L_5578)
.L_5578:
        /*000c*/ 	.word	0x00000000
        /*0010*/ 	.short	0x0001
        /*0012*/ 	.short	0x0008
        /*0014*/ 	.byte	0x00, 0xf0, 0x21, 0x0a


	//----- nvinfo : EIATTR_KPARAM_INFO
	.align		4
.L_5579:
        /*0018*/ 	.byte	0x04, 0x17
        /*001a*/ 	.short	(.L_5581 - .L_5580)
.L_5580:
        /*001c*/ 	.word	0x00000000
        /*0020*/ 	.short	0x0000
        /*0022*/ 	.short	0x0000
        /*0024*/ 	.byte	0x00, 0xf0, 0x11, 0x00


	//----- nvinfo : EIATTR_SPARSE_MMA_MASK
	.align		4
.L_5581:
        /*0028*/ 	.byte	0x03, 0x50
        /*002a*/ 	.short	0x0000


	//----- nvinfo : EIATTR_MAXREG_COUNT
	.align		4
        /*002c*/ 	.byte	0x03, 0x1b
        /*002e*/ 	.short	0x0080


	//----- nvinfo : EIATTR_MERCURY_ISA_VERSION
	.align		4
        /*0030*/ 	.byte	0x03, 0x5f
        /*0032*/ 	.short	0x0101


	//----- nvinfo : EIATTR_VRC_CTA_INIT_COUNT
	.align		4
        /*0034*/ 	.byte	0x02, 0x4a
	.zero		1
	.zero		1


	//----- nvinfo : EIATTR_EXIT_INSTR_OFFSETS
	.align		4
        /*0038*/ 	.byte	0x04, 0x1c
        /*003a*/ 	.short	(.L_5583 - .L_5582)


	//   ....[0]....
.L_5582:
        /*003c*/ 	.word	0x00000350


	//   ....[1]....
        /*0040*/ 	.word	0x000003e0


	//   ....[2]....
        /*0044*/ 	.word	0x00004910


	//   ....[3]....
        /*0048*/ 	.word	0x00005fb0


	//----- nvinfo : EIATTR_MAX_THREADS
	.align		4
.L_5583:
        /*004c*/ 	.byte	0x04, 0x05
        /*004e*/ 	.short	(.L_5585 - .L_5584)
.L_5584:
        /*0050*/ 	.word	0x00000080
        /*0054*/ 	.word	0x00000001
        /*0058*/ 	.word	0x00000001


	//----- nvinfo : EIATTR_CRS_STACK_SIZE
	.align		4
.L_5585:
        /*005c*/ 	.byte	0x04, 0x1e
        /*005e*/ 	.short	(.L_5587 - .L_5586)
.L_5586:
        /*0060*/ 	.word	0x00000000


	//----- nvinfo : EIATTR_CBANK_PARAM_SIZE
	.align		4
.L_5587:
        /*0064*/ 	.byte	0x03, 0x19
        /*0066*/ 	.short	0x0290


	//----- nvinfo : EIATTR_PARAM_CBANK
	.align		4
        /*0068*/ 	.byte	0x04, 0x0a
        /*006a*/ 	.short	(.L_5589 - .L_5588)
	.align		4
.L_5588:
        /*006c*/ 	.word	index@(.nv.constant0._ZN2at6native18elementwise_kernelILi128ELi4EZNS0_22gpu_kernel_impl_nocastINS0_13BinaryFunctorIhhhZZZNS0_15binary_internal21div_trunc_kernel_cudaERNS_18TensorIteratorBaseEENKUlvE_clEvENKUlvE_clEvEUlhhE_EEEEvS6_RKT_EUliE_EEviT1_)
        /*0070*/ 	.short	0x0380
        /*0072*/ 	.short	0x0290


	//----- nvinfo : EIATTR_SW_WAR
	.align		4
.L_5589:
        /*0074*/ 	.byte	0x04, 0x36
        /*0076*/ 	.short	(.L_5591 - .L_5590)
.L_5590:
        /*0078*/ 	.word	0x00000008
.L_5591:


//--------------------- .nv.info._ZN2at6native27unrolled_elementwise_kernelINS0_13BinaryFunctorIhhhZZZNS0_15binary_internal21div_trunc_kernel_cudaERNS_18TensorIteratorBaseEENKUlvE_clEvENKUlvE_clEvEUlhhE_EESt5arrayIPcLm3EELi4E23TrivialOffsetCalculatorILi2EjESD_ILi1EjENS0_6memory15LoadWithoutCastENSG_16StoreWithoutCastEEEviT_T0_T2_T3_T4_T5_ --------------------------
	.section	.nv.info._ZN2at6native27unrolled_elementwise_kernelINS0_13BinaryFunctorIhhhZZZNS0_15binary_internal21div_trunc_kernel_cudaERNS_18TensorIteratorBaseEENKUlvE_clEvENKUlvE_clEvEUlhhE_EESt5arrayIPcLm3EELi4E23TrivialOffsetCalculatorILi2EjESD_ILi1EjENS0_6memory15LoadWithoutCastENSG_16StoreWithoutCastEEEviT_T0_T2_T3_T4_T5_,"",@"SHT_CUDA_INFO"
	.sectionflags	@""
	.align	4


	//----- nvinfo : EIATTR_CUDA_API_VERSION
	.align		4
        /*0000*/ 	.byte	0x04, 0x37
        /*0002*/ 	.short	(.L_5593 - .L_5592)
.L_5592:
        /*0004*/ 	.word	0x00000082


	//----- nvinfo : EIATTR_KPARAM_INFO
	.align		4
.L_5593:
        /*0008*/ 	.byte	0x04, 0x17
        /*000a*/ 	.short	(.L_5595 - .L_5594)
.L_5594:
        /*000c*/ 	.word	0x00000000
        /*0010*/ 	.short	0x0006
        /*0012*/ 	.short	0x0023
        /*0014*/ 	.byte	0x00, 0xf0, 0x05, 0x00


	//----- nvinfo : EIATTR_KPARAM_INFO
	.align		4
.L_5595:
        /*0018*/ 	.byte	0x04, 0x17
        /*001a*/ 	.short	(.L_5597 - .L_5596)
.L_5596:
        /*001c*/ 	.word	0x00000000
        /*0020*/ 	.short	0x0005
        /*0022*/ 	.short	0x0022
        /*0024*/ 	.byte	0x00, 0xf0, 0x05, 0x00


	//----- nvinfo : EIATTR_KPARAM_INFO
	.align		4
.L_5597:
        /*0028*/ 	.byte	0x04, 0x17
        /*002a*/ 	.short	(.L_5599 - .L_5598)
.L_5598:
        /*002c*/ 	.word	0x00000000
        /*0030*/ 	.short	0x0004
        /*0032*/ 	.short	0x0021
        /*0034*/ 	.byte	0x00, 0xf0, 0x05, 0x00


	//----- nvinfo : EIATTR_KPARAM_INFO
	.align		4
.L_5599:
        /*0038*/ 	.byte	0x04, 0x17
        /*003a*/ 	.short	(.L_5601 - .L_5600)
.L_5600:
        /*003c*/ 	.word	0x00000000
        /*0040*/ 	.short	0x0003
        /*0042*/ 	.short	0x0020
        /*0044*/ 	.byte	0x00, 0xf0, 0x05, 0x00


	//----- nvinfo : EIATTR_KPARAM_INFO
	.align		4
.L_5601:
        /*0048*/ 	.byte	0x04, 0x17
        /*004a*/ 	.short	(.L_5603 - .L_5602)
.L_5602:
        /*004c*/ 	.word	0x00000000
        /*0050*/ 	.short	0x0002
        /*0052*/ 	.short	0x0008
        /*0054*/ 	.byte	0x00, 0xf0, 0x61, 0x00


	//----- nvinfo : EIATTR_KPARAM_INFO
	.align		4
.L_5603:
        /*0058*/ 	.byte	0x04, 0x17
        /*005a*/ 	.short	(.L_5605 - .L_5604)
.L_5604:
        /*005c*/ 	.word	0x00000000
        /*0060*/ 	.short	0x0001
        /*0062*/ 	.short	0x0004
        /*0064*/ 	.byte	0x00, 0xf0, 0x05, 0x00


	//----- nvinfo : EIATTR_KPARAM_INFO
	.align		4
.L_5605:
        /*0068*/ 	.byte	0x04, 0x17
        /*006a*/ 	.short	(.L_5607 - .L_5606)
.L_5606:
        /*006c*/ 	.word	0x00000000
        /*0070*/ 	.short	0x0000
        /*0072*/ 	.short	0x0000
        /*0074*/ 	.byte	0x00, 0xf0, 0x11, 0x00


	//----- nvinfo : EIATTR_SPARSE_MMA_MASK
	.align		4
.L_5607:
        /*0078*/ 	.byte	0x03, 0x50
        /*007a*/ 	.short	0x0000


	//----- nvinfo : EIATTR_MAXREG_COUNT
	.align		4
        /*007c*/ 	.byte	0x03, 0x1b
        /*007e*/ 	.short	0x00ff


	//----- nvinfo : EIATTR_MERCURY_ISA_VERSION
	.align		4
        /*0080*/ 	.byte	0x03, 0x5f
        /*0082*/ 	.short	0x0101


	//----- nvinfo : EIATTR_VRC_CTA_INIT_COUNT
	.align		4
        /*0084*/ 	.byte	0x02, 0x4a
	.zero		1
	.zero		1


	//----- nvinfo : EIATTR_EXIT_INSTR_OFFSETS
	.align		4
        /*0088*/ 	.byte	0x04, 0x1c
        /*008a*/ 	.short	(.L_5609 - .L_5608)


	//   ....[0]....
.L_5608:
        /*008c*/ 	.word	0x000007e0


	//   ....[1]....
        /*0090*/ 	.word	0x00000840


	//----- nvinfo : EIATTR_MAX_THREADS
	.align		4
.L_5609:
        /*0094*/ 	.byte	0x04, 0x05
        /*0096*/ 	.short	(.L_5611 - .L_5610)
.L_5610:
        /*0098*/ 	.word	0x00000080
        /*009c*/ 	.word	0x00000001
        /*00a0*/ 	.word	0x00000001


	//----- nvinfo : EIATTR_CRS_STACK_SIZE
	.align		4
.L_5611:
        /*00a4*/ 	.byte	0x04, 0x1e
        /*00a6*/ 	.short	(.L_5613 - .L_5612)
.L_5612:
        /*00a8*/ 	.word	0x00000000


	//----- nvinfo : EIATTR_CBANK_PARAM_SIZE
	.align		4
.L_5613:
        /*00ac*/ 	.byte	0x03, 0x19
        /*00ae*/ 	.short	0x0024


	//----- nvinfo : EIATTR_PARAM_CBANK
	.align		4
        /*00b0*/ 	.byte	0x04, 0x0a
        /*00b2*/ 	.short	(.L_5615 - .L_5614)
	.align		4
.L_5614:
        /*00b4*/ 	.word	index@(.nv.constant0._ZN2at6native27unrolled_elementwise_kernelINS0_13BinaryFunctorIhhhZZZNS0_15binary_internal21div_trunc_kernel_cudaERNS_18TensorIteratorBaseEENKUlvE_clEvENKUlvE_clEvEUlhhE_EESt5arrayIPcLm3EELi4E23TrivialOffsetCalculatorILi2EjESD_ILi1EjENS0_6memory15LoadWithoutCastENSG_16StoreWithoutCastEEEviT_T0_T2_T3_T4_T5_)
        /*00b8*/ 	.short	0x0380
        /*00ba*/ 	.short	0x0024


	//----- nvinfo : EIATTR_SW_WAR
	.align		4
.L_5615:
        /*00bc*/ 	.byte	0x04, 0x36
        /*00be*/ 	.short	(.L_5617 - .L_5616)
.L_5616:
        /*00c0*/ 	.word	0x00000008
.L_5617:


//--------------------- .nv.info._ZN2at6native29vectorized_elementwise_kernelILi2ENS0_13BinaryFunctorIhhhZZZNS0_15binary_internal21div_trunc_kernel_cudaERNS_18TensorIteratorBaseEENKUlvE_clEvENKUlvE_clEvEUlhhE_EESt5arrayIPcLm3EEEEviT0_T1_ --------------------------
	.section	.nv.info._ZN2at6native29vectorized_elementwise_kernelILi2ENS0_13BinaryFunctorIhhhZZZNS0_15binary_internal21div_trunc_kernel_cudaERNS_18TensorIteratorBaseEENKUlvE_clEvENKUlvE_clEvEUlhhE_EESt5arrayIPcLm3EEEEviT0_T1_,"",@"SHT_CUDA_INFO"
	.sectionflags	@""
	.align	4


	//----- nvinfo : EIATTR_CUDA_API_VERSION
	.align		4
        /*0000*/ 	.byte	0x04, 0x37
        /*0002*/ 	.short	(.L_5619 - .L_5618)
.L_5618:
        /*0004*/ 	.word	0x00000082


	//----- nvinfo : EIATTR_KPARAM_INFO
	.align		4
.L_5619:
        /*0008*/ 	.byte	0x04, 0x17
        /*000a*/ 	.short	(.L_5621 - .L_5620)
.L_5620:
        /*000c*/ 	.word	0x00000000
        /*0010*/ 	.short	0x0002
        /*0012*/ 	.short	0x0008
        /*0014*/ 	.byte	0x00, 0xf0, 0x61, 0x00


	//----- nvinfo : EIATTR_KPARAM_INFO
	.align		4
.L_5621:
        /*0018*/ 	.byte	0x04, 0x17
        /*001a*/ 	.short	(.L_5623 - .L_5622)
.L_5622:
        /*001c*/ 	.word	0x00000000
        /*0020*/ 	.short	0x0001
        /*0022*/ 	.short	0x0004
        /*0024*/ 	.byte	0x00, 0xf0, 0x05, 0x00


	//----- nvinfo : EIATTR_KPARAM_INFO
	.align		4
.L_5623:
        /*0028*/ 	.byte	0x04, 0x17
        /*002a*/ 	.short	(.L_5625 - .L_5624)
.L_5624:
        /*002c*/ 	.word	0x00000000
        /*0030*/ 	.short	0x0000
        /*0032*/ 	.short	0x0000
        /*0034*/ 	.byte	0x00, 0xf0, 0x11, 0x00


	//----- nvinfo : EIATTR_SPARSE_MMA_MASK
	.align		4
.L_5625:
        /*0038*/ 	.byte	0x03, 0x50
        /*003a*/ 	.short	0x0000


	//----- nvinfo : EIATTR_MAXREG_COUNT
	.align		4
        /*003c*/ 	.byte	0x03, 0x1b
        /*003e*/ 	.short	0x00ff


	//----- nvinfo : EIATTR_MERCURY_ISA_VERSION
	.align		4
        /*0040*/ 	.byte	0x03, 0x5f
        /*0042*/ 	.short	0x0101


	//----- nvinfo : EIATTR_VRC_CTA_INIT_COUNT
	.align		4
        /*0044*/ 	.byte	0x02, 0x4a
	.zero		1
	.zero		1


	//----- nvinfo : EIATTR_EXIT_INSTR_OFFSETS
	.align		4
        /*0048*/ 	.byte	0x04, 0x1c
        /*004a*/ 	.short	(.L_5627 - .L_5626)


	//   ....[0]....
.L_5626:
        /*004c*/ 	.word	0x00000fd0


	//   ....[1]....
        /*0050*/ 	.word	0x00001030


	//   ....[2]....
        /*0054*/ 	.word	0x000015b0


	//----- nvinfo : EIATTR_MAX_THREADS
	.align		4
.L_5627:
        /*0058*/ 	.byte	0x04, 0x05
        /*005a*/ 	.short	(.L_5629 - .L_5628)
.L_5628:
        /*005c*/ 	.word	0x00000080
        /*0060*/ 	.word	0x00000001
        /*0064*/ 	.word	0x00000001


	//----- nvinfo : EIATTR_CRS_STACK_SIZE
	.align		4
.L_5629:
        /*0068*/ 	.byte	0x04, 0x1e
        /*006a*/ 	.short	(.L_5631 - .L_5630)
.L_5630:
        /*006c*/ 	.word	0x00000000


	//----- nvinfo : EIATTR_CBANK_PARAM_SIZE
	.align		4
.L_5631:
        /*0070*/ 	.byte	0x03, 0x19
        /*0072*/ 	.short	0x0020


	//----- nvinfo : EIATTR_PARAM_CBANK
	.align		4
        /*0074*/ 	.byte	0x04, 0x0a
        /*0076*/ 	.short	(.L_5633 - .L_5632)
	.align		4
.L_5632:
        /*0078*/ 	.word	index@(.nv.constant0._ZN2at6native29vectorized_elementwise_kernelILi2ENS0_13BinaryFunctorIhhhZZZNS0_15binary_internal21div_trunc_kernel_cudaERNS_18TensorIteratorBaseEENKUlvE_clEvENKUlvE_clEvEUlhhE_EESt5arrayIPcLm3EEEEviT0_T1_)
        /*007c*/ 	.short	0x0380
        /*007e*/ 	.short	0x0020


	//----- nvinfo : EIATTR_SW_WAR
	.align		4
.L_5633:
        /*0080*/ 	.byte	0x04, 0x36
        /*0082*/ 	.short	(.L_5635 - .L_5634)
.L_5634:
        /*0084*/ 	.word	0x00000008
.L_5635:


//--------------------- .nv.info._ZN2at6native29vectorized_elementwise_kernelILi4ENS0_13BinaryFunctorIhhhZZZNS0_15binary_internal21div_trunc_kernel_cudaERNS_18TensorIteratorBaseEENKUlvE_clEvENKUlvE_clEvEUlhhE_EESt5arrayIPcLm3EEEEviT0_T1_ --------------------------
	.section	.nv.info._ZN2at6native29vectorized_elementwise_kernelILi4ENS0_13BinaryFunctorIhhhZZZNS0_15binary_internal21div_trunc_kernel_cudaERNS_18TensorIteratorBaseEENKUlvE_clEvENKUlvE_clEvEUlhhE_EESt5arrayIPcLm3EEEEviT0_T1_,"",@"SHT_CUDA_INFO"
	.sectionflags	@""
	.align	4


	//----- nvinfo : EIATTR_CUDA_API_VERSION
	.align		4
        /*0000*/ 	.byte	0x04, 0x37
        /*0002*/ 	.short	(.L_5637 - .L_5636)
.L_5636:
        /*0004*/ 	.word	0x00000082


	//----- nvinfo : EIATTR_KPARAM_INFO
	.align		4
.L_5637:
        /*0008*/ 	.byte	0x04, 0x17
        /*000a*/ 	.short	(.L_5639 - .L_5638)
.L_5638:
        /*000c*/ 	.word	0x00000000
        /*0010*/ 	.short	0x0002
        /*0012*/ 	.short	0x0008
        /*0014*/ 	.byte	0x00, 0xf0, 0x61, 0x00


	//----- nvinfo : EIATTR_KPARAM_INFO
	.align		4
.L_5639:
        /*0018*/ 	.byte	0x04, 0x17
        /*001a*/ 	.short	(.L_5641 - .L_5640)
.L_5640:
        /*001c*/ 	.word	0x00000000
        /*0020*/ 	.short	0x0001
        /*0022*/ 	.short	0x0004
        /*0024*/ 	.byte	0x00, 0xf0, 0x05, 0x00


	//----- nvinfo : EIATTR_KPARAM_INFO
	.align		4
.L_5641:
        /*0028*/ 	.byte	0x04, 0x17
        /*002a*/ 	.short	(.L_5643 - .L_5642)
.L_5642:
        /*002c*/ 	.word	0x00000000
        /*0030*/ 	.short	0x0000
        /*0032*/ 	.short	0x0000
        /*0034*/ 	.byte	0x00, 0xf0, 0x11, 0x00


	//----- nvinfo : EIATTR_SPARSE_MMA_MASK
	.align		4
.L_5643:
        /*0038*/ 	.byte	0x03, 0x50
        /*003a*/ 	.short	0x0000


	//----- nvinfo : EIATTR_MAXREG_COUNT
	.align		4
        /*003c*/ 	.byte	0x03, 0x1b
        /*003e*/ 	.short	0x00ff


	//----- nvinfo : EIATTR_MERCURY_ISA_VERSION
	.align		4
        /*0040*/ 	.byte	0x03, 0x5f
        /*0042*/ 	.short	0x0101


	//----- nvinfo : EIATTR_VRC_CTA_INIT_COUNT
	.align		4
        /*0044*/ 	.byte	0x02, 0x4a
	.zero		1
	.zero		1


	//----- nvinfo : EIATTR_EXIT_INSTR_OFFSETS
	.align		4
        /*0048*/ 	.byte	0x04, 0x1c
        /*004a*/ 	.short	(.L_5645 - .L_5644)


	//   ....[0]....
.L_5644:
        /*004c*/ 	.word	0x00000fd0


	//   ....[1]....
        /*0050*/ 	.word	0x00001030


	//   ....[2]....
        /*0054*/ 	.word	0x000015f0


	//----- nvinfo : EIATTR_MAX_THREADS
	.align		4
.L_5645:
        /*0058*/ 	.byte	0x04, 0x05
        /*005a*/ 	.short	(.L_5647 - .L_5646)
.L_5646:
        /*005c*/ 	.word	0x00000080
        /*0060*/ 	.word	0x00000001
        /*0064*/ 	.word	0x00000001


	//----- nvinfo : EIATTR_CRS_STACK_SIZE
	.align		4
.L_5647:
        /*0068*/ 	.byte	0x04, 0x1e
        /*006a*/ 	.short	(.L_5649 - .L_5648)
.L_5648:
        /*006c*/ 	.word	0x00000000


	//----- nvinfo : EIATTR_CBANK_PARAM_SIZE
	.align		4
.L_5649:
        /*0070*/ 	.byte	0x03, 0x19
        /*0072*/ 	.short	0x0020


	//----- nvinfo : EIATTR_PARAM_CBANK
	.align		4
        /*0074*/ 	.byte	0x04, 0x0a
        /*0076*/ 	.short	(.L_5651 - .L_5650)
	.align		4
.L_5650:
        /*0078*/ 	.word	index@(.nv.constant0._ZN2at6native29vectorized_elementwise_kernelILi4ENS0_13BinaryFunctorIhhhZZZNS0_15binary_internal21div_trunc_kernel_cudaERNS_18TensorIteratorBaseEENKUlvE_clEvENKUlvE_clEvEUlhhE_EESt5arrayIPcLm3EEEEviT0_T1_)
        /*007c*/ 	.short	0x0380
        /*007e*/ 	.short	0x0020


	//----- nvinfo : EIATTR_SW_WAR
	.align		4
.L_5651:
        /*0080*/ 	.byte	0x04, 0x36
        /*0082*/ 	.short	(.L_5653 - .L_5652)
.L_5652:
        /*0084*/ 	.word	0x00000008
.L_5653:


//--------------------- .nv.info._ZN2at6native29vectorized_elementwise_kernelILi8ENS0_13BinaryFunctorIhhhZZZNS0_15binary_internal21div_trunc_kernel_cudaERNS_18TensorIteratorBaseEENKUlvE_clEvENKUlvE_clEvEUlhhE_EESt5arrayIPcLm3EEEEviT0_T1_ --------------------------
	.section	.nv.info._ZN2at6native29vectorized_elementwise_kernelILi8ENS0_13BinaryFunctorIhhhZZZNS0_15binary_internal21div_trunc_kernel_cudaERNS_18TensorIteratorBaseEENKUlvE_clEvENKUlvE_clEvEUlhhE_EESt5arrayIPcLm3EEEEviT0_T1_,"",@"SHT_CUDA_INFO"
	.sectionflags	@""
	.align	4


	//----- nvinfo : EIATTR_CUDA_API_VERSION
	.align		4
        /*0000*/ 	.byte	0x04, 0x37
        /*0002*/ 	.short	(.L_5655 - .L_5654)
.L_5654:
        /*0004*/ 	.word	0x00000082


	//----- nvinfo : EIATTR_KPARAM_INFO
	.align		4
.L_5655:
        /*0008*/ 	.byte	0x04, 0x17
        /*000a*/ 	.short	(.L_5657 - .L_5656)
.L_5656:
        /*000c*/ 	.word	0x00000000
        /*0010*/ 	.short	0x0002
        /*0012*/ 	.short	0x0008
        /*0014*/ 	.byte	0x00, 0xf0, 0x61, 0x00


	//----- nvinfo : EIATTR_KPARAM_INFO
	.align		4
.L_5657:
        /*0018*/ 	.byte	0x04, 0x17
        /*001a*/ 	.short	(.L_5659 - .L_5658)
.L_5658:
        /*001c*/ 	.word	0x00000000
        /*0020*/ 	.short	0x0001
        /*0022*/ 	.short	0x0004
        /*0024*/ 	.byte	0x00, 0xf0, 0x05, 0x00


	//----- nvinfo : EIATTR_KPARAM_INFO
	.align		4
.L_5659:
        /*0028*/ 	.byte	0x04, 0x17
        /*002a*/ 	.short	(.L_5661 - .L_5660)
.L_5660:
        /*002c*/ 	.word	0x00000000
        /*0030*/ 	.short	0x0000
        /*0032*/ 	.short	0x0000
        /*0034*/ 	.byte	0x00, 0xf0, 0x11, 0x00


	//----- nvinfo : EIATTR_SPARSE_MMA_MASK
	.align		4
.L_5661:
        /*0038*/ 	.byte	0x03, 0x50
        /*003a*/ 	.short	0x0000


	//----- nvinfo : EIATTR_MAXREG_COUNT
	.align		4
        /*003c*/ 	.byte	0x03, 0x1b
        /*003e*/ 	.short	0x00ff


	//----- nvinfo : EIATTR_MERCURY_ISA_VERSION
	.align		4
        /*0040*/ 	.byte	0x03, 0x5f
        /*0042*/ 	.short	0x0101


	//----- nvinfo : EIATTR_VRC_CTA_INIT_COUNT
	.align		4
        /*0044*/ 	.byte	0x02, 0x4a
	.zero		1
	.zero		1


	//----- nvinfo : EIATTR_EXIT_INSTR_OFFSETS
	.align		4
        /*0048*/ 	.byte	0x04, 0x1c
        /*004a*/ 	.short	(.L_5663 - .L_5662)


	//   ....[0]....
.L_5662:
        /*004c*/ 	.word	0x00000010


	//----- nvinfo : EIATTR_MAX_THREADS
	.align		4
.L_5663:
        /*0050*/ 	.byte	0x04, 0x05
        /*0052*/ 	.short	(.L_5665 - .L_5664)
.L_5664:
        /*0054*/ 	.word	0x00000080
        /*0058*/ 	.word	0x00000001
        /*005c*/ 	.word	0x00000001


	//----- nvinfo : EIATTR_CBANK_PARAM_SIZE
	.align		4
.L_5665:
        /*0060*/ 	.byte	0x03, 0x19
        /*0062*/ 	.short	0x0020


	//----- nvinfo : EIATTR_PARAM_CBANK
	.align		4
        /*0064*/ 	.byte	0x04, 0x0a
        /*0066*/ 	.short	(.L_5667 - .L_5666)
	.align		4
.L_5666:
        /*0068*/ 	.word	index@(.nv.constant0._ZN2at6native29vectorized_elementwise_kernelILi8ENS0_13BinaryFunctorIhhhZZZNS0_15binary_internal21div_trunc_kernel_cudaERNS_18TensorIteratorBaseEENKUlvE_clEvENKUlvE_clEvEUlhhE_EESt5arrayIPcLm3EEEEviT0_T1_)
        /*006c*/ 	.short	0x0380
        /*006e*/ 	.short	0x0020


	//----- nvinfo : EIATTR_SW_WAR
	.align		4
.L_5667:
        /*0070*/ 	.byte	0x04, 0x36
        /*0072*/ 	.short	(.L_5669 - .L_5668)
.L_5668:
        /*0074*/ 	.word	0x00000008
.L_5669:


//--------------------- .nv.info._ZN2at6native18elementwise_kernelILi128ELi4EZNS0_15gpu_kernel_implINS0_13BUnaryFunctorIhhhZZZNS0_15binary_internal21div_trunc_kernel_cudaERNS_18TensorIteratorBaseEENKUlvE_clEvENKUlvE_clEvEUlhhE_EEEEvS6_RKT_EUliE_EEviT1_ --------------------------
	.section	.nv.info._ZN2at6native18elementwise_kernelILi128ELi4EZNS0_15gpu_kernel_implINS0_13BUnaryFunctorIhhhZZZNS0_15binary_internal21div_trunc_kernel_cudaERNS_18TensorIteratorBaseEENKUlvE_clEvENKUlvE_clEvEUlhhE_EEEEvS6_RKT_EUliE_EEviT1_,"",@"SHT_CUDA_INFO"
	.sectionflags	@""
	.align	4


	//----- nvinfo : EIATTR_CUDA_API_VERSION
	.align		4
        /*0000*/ 	.byte	0x04, 0x37
        /*0002*/ 	.short	(.L_5671 - .L_5670)
.L_5670:
        /*0004*/ 	.word	0x00000082


	//----- nvinfo : EIATTR_KPARAM_INFO
	.align		4
.L_5671:
        /*0008*/ 	.byte	0x04, 0x17
        /*000a*/ 	.short	(.L_5673 - .L_5672)
.L_5672:
        /*000c*/ 	.word	0x00000000
        /*0010*/ 	.short	0x0001
        /*0012*/ 	.short	0x0008
        /*0014*/ 	.byte	0x00, 0xf0, 0x61, 0x08


	//----- nvinfo : EIATTR_KPARAM_INFO
	.align		4
.L_5673:
        /*0018*/ 	.byte	0x04, 0x17
        /*001a*/ 	.short	(.L_5675 - .L_5674)
.L_5674:
        /*001c*/ 	.word	0x00000000
        /*0020*/ 	.short	0x0000
        /*0022*/ 	.short	0x0000
        /*0024*/ 	.byte	0x00, 0xf0, 0x11, 0x00


	//----- nvinfo : EIATTR_SPARSE_MMA_MASK
	.align		4
.L_5675:
        /*0028*/ 	.byte	0x03, 0x50
        /*002a*/ 	.short	0x0000


	//----- nvinfo : EIATTR_MAXREG_COUNT
	.align		4
        /*002c*/ 	.byte	0x03, 0x1b
        /*002e*/ 	.short	0x0080


	//----- nvinfo : EIATTR_EXTERNS
	.align		4
        /*0030*/ 	.byte	0x04, 0x0f
        /*0032*/ 	.short	(.L_5677 - .L_5676)


	//   ....[0]....
	.align		4
.L_5676:
        /*0034*/ 	.word	index@(__assertfail)


	//----- nvinfo : EIATTR_MERCURY_ISA_VERSION
	.align		4
.L_5677:
        /*0038*/ 	.byte	0x03, 0x5f
        /*003a*/ 	.short	0x0101


	//----- nvinfo : EIATTR_VRC_CTA_INIT_COUNT
	.align		4
        /*003c*/ 	.byte	0x02, 0x4a
	.zero		1
	.zero		1


	//----- nvinfo : EIATTR_SYSCALL_OFFSETS
	.align		4
        /*0040*/ 	.byte	0x04, 0x46
        /*0042*/ 	.short	(.L_5679 - .L_5678)


	//   ....[0]....
.L_5678:
        /*0044*/ 	.word	0x00002170


	//   ....[1]....
        /*0048*/ 	.word	0x00002ef0


	//   ....[2]....
        /*004c*/ 	.word	0x000051f0


	//   ....[3]....
        /*0050*/ 	.word	0x00005dd0


	//   ....[4]....
        /*0054*/ 	.word	0x000081a0


	//   ....[5]....
        /*0058*/ 	.word	0x00008d80


	//   ....[6]....
        /*005c*/ 	.word	0x0000b160


	//   ....[7]....
        /*0060*/ 	.word	0x0000bd00


	//----- nvinfo : EIATTR_EXIT_INSTR_OFFSETS
	.align		4
.L_5679:
        /*0064*/ 	.byte	0x04, 0x1c
        /*0066*/ 	.short	(.L_5681 - .L_5680)


	//   ....[0]....
.L_5680:
        /*0068*/ 	.word	0x00009010


	//   ....[1]....
        /*006c*/ 	.word	0x0000b2c0


	//   ....[2]....
        /*0070*/ 	.word	0x0000b2e0


	//   ....[3]....
        /*0074*/ 	.word	0x0000b380


	//   ....[4]....
        /*0078*/ 	.word	0x0000b3b0


	//   ....[5]....
        /*007c*/ 	.word	0x0000b3d0


	//   ....[6]....
        /*0080*/ 	.word	0x0000b460


	//   ....[7]....
        /*0084*/ 	.word	0x0000b4a0


	//   ....[8]....
        /*0088*/ 	.word	0x0000b540


	//   ....[9]....
        /*008c*/ 	.word	0x0000b590


	//   ....[10]....
        /*0090*/ 	.word	0x0000b5c0


	//   ....[11]....
        /*0094*/ 	.word	0x0000b680


	//   ....[12]....
        /*0098*/ 	.word	0x0000b7c0


	//   ....[13]....
        /*009c*/ 	.word	0x0000b900


	//   ....[14]....
        /*00a0*/ 	.word	0x0000ba50


	//   ....[15]....
        /*00a4*/ 	.word	0x0000ba90


	//   ....[16]....
        /*00a8*/ 	.word	0x0000bac0


	//   ....[17]....
        /*00ac*/ 	.word	0x0000bb60


	//   ....[18]....
        /*00b0*/ 	.word	0x0000bba0


	//   ....[19]....
        /*00b4*/ 	.word	0x0000bd10


	//   ....[20]....
        /*00b8*/ 	.word	0x0000bdf0


	//   ....[21]....
        /*00bc*/ 	.word	0x0000be90


	//   ....[22]....
        /*00c0*/ 	.word	0x0000bec0


	//   ....[23]....
        /*00c4*/ 	.word	0x0000bf10


	//   ....[24]....
        /*00c8*/ 	.word	0x0000bf50


	//----- nvinfo : EIATTR_MAX_THREADS
	.align		4
.L_5681:
        /*00cc*/ 	.byte	0x04, 0x05
        /*00ce*/ 	.short	(.L_5683 - .L_5682)
.L_5682:
        /*00d0*/ 	.word	0x00000080
        /*00d4*/ 	.word	0x00000001
        /*00d8*/ 	.word	0x00000001


	//----- nvinfo : EIATTR_CRS_STACK_SIZE
	.align		4
.L_5683:
        /*00dc*/ 	.byte	0x04, 0x1e
        /*00de*/ 	.short	(.L_5685 - .L_5684)
.L_5684:
        /*00e0*/ 	.word	0x00000000


	//----- nvinfo : EIATTR_CBANK_PARAM_SIZE
	.align		4
.L_5685:
        /*00e4*/ 	.byte	0x03, 0x19
        /*00e6*/ 	.short	0x0220


	//----- nvinfo : EIATTR_PARAM_CBANK
	.align		4
        /*00e8*/ 	.byte	0x04, 0x0a
        /*00ea*/ 	.short	(.L_5687 - .L_5686)
	.align		4
.L_5686:
        /*00ec*/ 	.word	index@(.nv.constant0._ZN2at6native18elementwise_kernelILi128ELi4EZNS0_15gpu_kernel_implINS0_13BUnaryFunctorIhhhZZZNS0_15binary_internal21div_trunc_kernel_cudaERNS_18TensorIteratorBaseEENKUlvE_clEvENKUlvE_clEvEUlhhE_EEEEvS6_RKT_EUliE_EEviT1_)
        /*00f0*/ 	.short	0x0380
        /*00f2*/ 	.short	0x0220


	//----- nvinfo : EIATTR_SW_WAR
	.align		4
.L_5687:
        /*00f4*/ 	.byte	0x04, 0x36
        /*00f6*/ 	.short	(.L_5689 - .L_5688)
.L_5688:
        /*00f8*/ 	.word	0x00000008
.L_5689:


//--------------------- .nv.info._ZN2at6native27unrolled_elementwise_kernelINS0_13BUnaryFunctorIhhhZZZNS0_15binary_internal21div_trunc_kernel_cudaERNS_18TensorIteratorBaseEENKUlvE_clEvENKUlvE_clEvEUlhhE_EESt5arrayIPcLm2EELi4E23TrivialOffsetCalculatorILi1EjESE_NS0_6memory12LoadWithCastILi1EEENSF_13StoreWithCastILi1EEEEEviT_T0_T2_T3_T4_T5_ --------------------------
	.section	.nv.info._ZN2at6native27unrolled_elementwise_kernelINS0_13BUnaryFunctorIhhhZZZNS0_15binary_internal21div_trunc_kernel_cudaERNS_18TensorIteratorBaseEENKUlvE_clEvENKUlvE_clEvEUlhhE_EESt5arrayIPcLm2EELi4E23TrivialOffsetCalculatorILi1EjESE_NS0_6memory12LoadWithCastILi1EEENSF_13StoreWithCastILi1EEEEEviT_T0_T2_T3_T4_T5_,"",@"SHT_CUDA_INFO"
	.sectionflags	@""
	.align	4


	//----- nvinfo : EIATTR_CUDA_API_VERSION
	.align		4
        /*0000*/ 	.byte	0x04, 0x37
        /*0002*/ 	.short	(.L_5691 - .L_5690)
.L_5690:
        /*0004*/ 	.word	0x00000082


	//----- nvinfo : EIATTR_KPARAM_INFO
	.align		4
.L_5691:
        /*0008*/ 	.byte	0x04, 0x17
        /*000a*/ 	.short	(.L_5693 - .L_5692)
.L_5692:
        /*000c*/ 	.word	0x00000000
        /*0010*/ 	.short	0x0006
        /*0012*/ 	.short	0x0024
        /*0014*/ 	.byte	0x00, 0xf0, 0x21, 0x00


	//----- nvinfo : EIATTR_KPARAM_INFO
	.align		4
.L_5693:
        /*0018*/ 	.byte	0x04, 0x17
        /*001a*/ 	.short	(.L_5695 - .L_5694)
.L_5694:
        /*001c*/ 	.word	0x00000000
        /*0020*/ 	.short	0x0005
        /*0022*/ 	.short	0x001c
        /*0024*/ 	.byte	0x00, 0xf0, 0x21, 0x00


	//----- nvinfo : EIATTR_KPARAM_INFO
	.align		4
.L_5695:
        /*0028*/ 	.byte	0x04, 0x17
        /*002a*/ 	.short	(.L_5697 - .L_5696)
.L_5696:
        /*002c*/ 	.word	0x00000000
        /*0030*/ 	.short	0x0004
        /*0032*/ 	.short	0x0019
        /*0034*/ 	.byte	0x00, 0xf0, 0x05, 0x00


	//----- nvinfo : EIATTR_KPARAM_INFO
	.align		4
.L_5697:
        /*0038*/ 	.byte	0x04, 0x17
        /*003a*/ 	.short	(.L_5699 - .L_5698)
.L_5698:
        /*003c*/ 	.word	0x00000000
        /*0040*/ 	.short	0x0003
        /*0042*/ 	.short	0x0018
        /*0044*/ 	.byte	0x00, 0xf0, 0x05, 0x00


	//----- nvinfo : EIATTR_KPARAM_INFO
	.align		4
.L_5699:
        /*0048*/ 	.byte	0x04, 0x17
        /*004a*/ 	.short	(.L_5701 - .L_5700)
.L_5700:
        /*004c*/ 	.word	0x00000000
        /*0050*/ 	.short	0x0002
        /*0052*/ 	.short	0x0008
        /*0054*/ 	.byte	0x00, 0xf0, 0x41, 0x00


	//----- nvinfo : EIATTR_KPARAM_INFO
	.align		4
.L_5701:
        /*0058*/ 	.byte	0x04, 0x17
        /*005a*/ 	.short	(.L_5703 - .L_5702)
.L_5702:
        /*005c*/ 	.word	0x00000000
        /*0060*/ 	.short	0x0001
        /*0062*/ 	.short	0x0004
        /*0064*/ 	.byte	0x00, 0xf0, 0x09, 0x00


	//----- nvinfo : EIATTR_KPARAM_INFO
	.align		4
.L_5703:
        /*0068*/ 	.byte	0x04, 0x17
        /*006a*/ 	.short	(.L_5705 - .L_5704)
.L_5704:
        /*006c*/ 	.word	0x00000000
        /*0070*/ 	.short	0x0000
        /*0072*/ 	.short	0x0000
        /*0074*/ 	.byte	0x00, 0xf0, 0x11, 0x00


	//----- nvinfo : EIATTR_SPARSE_MMA_MASK
	.align		4
.L_5705:
        /*0078*/ 	.byte	0x03, 0x50
        /*007a*/ 	.short	0x0000


	//----- nvinfo : EIATTR_MAXREG_COUNT
	.align		4
        /*007c*/ 	.byte	0x03, 0x1b
        /*007e*/ 	.short	0x00ff


	//----- nvinfo : EIATTR_EXTERNS
	.align		4
        /*0080*/ 	.byte	0x04, 0x0f
        /*0082*/ 	.short	(.L_5707 - .L_5706)


	//   ....[0]....
	.align		4
.L_5706:
        /*0084*/ 	.word	index@(__assertfail)


	//----- nvinfo : EIATTR_MERCURY_ISA_VERSION
	.align		4
.L_5707:
        /*0088*/ 	.byte	0x03, 0x5f
        /*008a*/ 	.short	0x0101


	//----- nvinfo : EIATTR_VRC_CTA_INIT_COUNT
	.align		4
        /*008c*/ 	.byte	0x02, 0x4a
	.zero		1
	.zero		1


	//----- nvinfo : EIATTR_SYSCALL_OFFSETS
	.align		4
        /*0090*/ 	.byte	0x04, 0x46
        /*0092*/ 	.short	(.L_5709 - .L_5708)


	//   ....[0]....
.L_5708:
        /*0094*/ 	.word	0x00000e70


	//   ....[1]....
        /*0098*/ 	.word	0x00001e60


	//   ....[2]....
        /*009c*/ 	.word	0x00002d90


	//   ....[3]....
        /*00a0*/ 	.word	0x00003cc0


	//   ....[4]....
        /*00a4*/ 	.word	0x00004e20


	//   ....[5]....
        /*00a8*/ 	.word	0x00005c60


	//   ....[6]....
        /*00ac*/ 	.word	0x00006b60


	//   ....[7]....
        /*00b0*/ 	.word	0x00007a30


	//----- nvinfo : EIATTR_EXIT_INSTR_OFFSETS
	.align		4
.L_5709:
        /*00b4*/ 	.byte	0x04, 0x1c
        /*00b6*/ 	.short	(.L_5711 - .L_5710)


	//   ....[0]....
.L_5710:
        /*00b8*/ 	.word	0x00006e10


	//   ....[1]....
        /*00bc*/ 	.word	0x00006f40


	//   ....[2]....
        /*00c0*/ 	.word	0x00006f60


	//   ....[3]....
        /*00c4*/ 	.word	0x00007000


	//   ....[4]....
        /*00c8*/ 	.word	0x00007030


	//   ....[5]....
        /*00cc*/ 	.word	0x00007060


	//   ....[6]....
        /*00d0*/ 	.word	0x00007100


	//   ....[7]....
        /*00d4*/ 	.word	0x00007150


	//   ....[8]....
        /*00d8*/ 	.word	0x00007200


	//   ....[9]....
        /*00dc*/ 	.word	0x00007260


	//   ....[10]....
        /*00e0*/ 	.word	0x000072a0


	//   ....[11]....
        /*00e4*/ 	.word	0x00007370


	//   ....[12]....
        /*00e8*/ 	.word	0x000074c0


	//   ....[13]....
        /*00ec*/ 	.word	0x00007610


	//   ....[14]....
        /*00f0*/ 	.word	0x00007770


	//   ....[15]....
        /*00f4*/ 	.word	0x000077b0


	//   ....[16]....
        /*00f8*/ 	.word	0x000077e0


	//   ....[17]....
        /*00fc*/ 	.word	0x00007880


	//   ....[18]....
        /*0100*/ 	.word	0x000078d0


	//   ....[19]....
        /*0104*/ 	.word	0x00007a40


	//   ....[20]....
        /*0108*/ 	.word	0x00007b30


	//   ....[21]....
        /*010c*/ 	.word	0x00007be0


	//   ....[22]....
        /*0110*/ 	.word	0x00007c10


	//   ....[23]....
        /*0114*/ 	.word	0x00007c60


	//   ....[24]....
        /*0118*/ 	.word	0x00007cb0


	//----- nvinfo : EIATTR_MAX_THREADS
	.align		4
.L_5711:
        /*011c*/ 	.byte	0x04, 0x05
        /*011e*/ 	.short	(.L_5713 - .L_5712)
.L_5712:
        /*0120*/ 	.word	0x00000080
        /*0124*/ 	.word	0x00000001
        /*0128*/ 	.word	0x00000001


	//----- nvinfo : EIATTR_CRS_STACK_SIZE
	.align		4
.L_5713:
        /*012c*/ 	.byte	0x04, 0x1e
        /*012e*/ 	.short	(.L_5715 - .L_5714)
.L_5714:
        /*0130*/ 	.word	0x00000000


	//----- nvinfo : EIATTR_CBANK_PARAM_SIZE
	.align		4
.L_5715:
        /*0134*/ 	.byte	0x03, 0x19
        /*0136*/ 	.short	0x002c


	//----- nvinfo : EIATTR_PARAM_CBANK
	.align		4
        /*0138*/ 	.byte	0x04, 0x0a
        /*013a*/ 	.short	(.L_5717 - .L_5716)
	.align		4
.L_5716:
        /*013c*/ 	.word	index@(.nv.constant0._ZN2at6native27unrolled_elementwise_kernelINS0_13BUnaryFunctorIhhhZZZNS0_15binary_internal21div_trunc_kernel_cudaERNS_18TensorIteratorBaseEENKUlvE_clEvENKUlvE_clEvEUlhhE_EESt5arrayIPcLm2EELi4E23TrivialOffsetCalculatorILi1EjESE_NS0_6memory12LoadWithCastILi1EEENSF_13StoreWithCastILi1EEEEEviT_T0_T2_T3_T4_T5_)
        /*0140*/ 	.short	0x0380
        /*0142*/ 	.short	0x002c


	//----- nvinfo : EIATTR_SW_WAR
	.align		4
.L_5717:
        /*0144*/ 	.byte	0x04, 0x36
        /*0146*/ 	.short	(.L_5719 - .L_5718)
.L_5718:
        /*0148*/ 	.word	0x00000008
.L_5719:


//--------------------- .nv.info._ZN2at6native18elementwise_kernelILi128ELi4EZNS0_22gpu_kernel_impl_nocastINS0_13BUnaryFunctorIhhhZZZNS0_15binary_internal21div_trunc_kernel_cudaERNS_18TensorIteratorBaseEENKUlvE_clEvENKUlvE_clEvEUlhhE_EEEEvS6_RKT_EUliE_EEviT1_ --------------------------
	.section	.nv.info._ZN2at6native18elementwise_kernelILi128ELi4EZNS0_22gpu_kernel_impl_nocastINS0_13BUnaryFunctorIhhhZZZNS0_15binary_internal21div_trunc_kernel_cudaERNS_18TensorIteratorBaseEENKUlvE_clEvENKUlvE_clEvEUlhhE_EEEEvS6_RKT_EUliE_EEviT1_,"",@"SHT_CUDA_INFO"
	.sectionflags	@""
	.align	4


	//----- nvinfo : EIATTR_CUDA_API_VERSION
	.align		4
        /*0000*/ 	.byte	0x04, 0x37
        /*0002*/ 	.short	(.L_5721 - .L_5720)
.L_5720:
        /*0004*/ 	.word	0x00000082


	//----- nvinfo : EIATTR_KPARAM_INFO
	.align		4
.L_5721:
        /*0008*/ 	.byte	0x04, 0x17
        /*000a*/ 	.short	(.L_5723 - .L_5722)
.L_5722:
        /*000c*/ 	.word	0x00000000
        /*0010*/ 	.short	0x0001
        /*0012*/ 	.short	0x0008
        /*0014*/ 	.byte	0x00, 0xf0, 0x61, 0x08


	//----- nvinfo : EIATTR_KPARAM_INFO
	.align		4
.L_5723:
        /*0018*/ 	.byte	0x04, 0x17
        /*001a*/ 	.short	(.L_5725 - .L_5724)
.L_5724:
        /*001c*/ 	.word	0x00000000
        /*0020*/ 	.short	0x0000
        /*0022*/ 	.short	0x0000
        /*0024*/ 	.byte	0x00, 0xf0, 0x11, 0x00


	//----- nvinfo : EIATTR_SPARSE_MMA_MASK
	.align		4
.L_5725:
        /*0028*/ 	.byte	0x03, 0x50
        /*002a*/ 	.short	0x0000


	//----- nvinfo : EIATTR_MAXREG_COUNT
	.align		4
        /*002c*/ 	.byte	0x03, 0x1b
        /*002e*/ 	.short	0x0080


	//----- nvinfo : EIATTR_MERCURY_ISA_VERSION
	.align		4
        /*0030*/ 	.byte	0x03, 0x5f
        /*0032*/ 	.short	0x0101


	//----- nvinfo : EIATTR_VRC_CTA_INIT_COUNT
	.align		4
        /*0034*/ 	.byte	0x02, 0x4a
	.zero		1
	.zero		1


	//----- nvinfo : EIATTR_EXIT_INSTR_OFFSETS
	.align		4
        /*0038*/ 	.byte	0x04, 0x1c
        /*003a*/ 	.short	(.L_5727 - .L_5726)


	//   ....[0]....
.L_5726:
        /*003c*/ 	.word	0x00000330


	//   ....[1]....
        /*0040*/ 	.word	0x000003b0


	//   ....[2]....
        /*0044*/ 	.word	0x00003ef0


	//   ....[3]....
        /*0048*/ 	.word	0x00005240


	//----- nvinfo : EIATTR_MAX_THREADS
	.align		4
.L_5727:
        /*004c*/ 	.byte	0x04, 0x05
        /*004e*/ 	.short	(.L_5729 - .L_5728)
.L_5728:
        /*0050*/ 	.word	0x00000080
        /*0054*/ 	.word	0x00000001
        /*0058*/ 	.word	0x00000001


	//----- nvinfo : EIATTR_CRS_STACK_SIZE
	.align		4
.L_5729:
        /*005c*/ 	.byte	0x04, 0x1e
        /*005e*/ 	.short	(.L_5731 - .L_5730)
.L_5730:
        /*0060*/ 	.word	0x00000000


	//----- nvinfo : EIATTR_CBANK_PARAM_SIZE
	.align		4
.L_5731:
        /*0064*/ 	.byte	0x03, 0x19
        /*0066*/ 	.short	0x0220


	//----- nvinfo : EIATTR_PARAM_CBANK
	.align		4
        /*0068*/ 	.byte	0x04, 0x0a
        /*006a*/ 	.short	(.L_5733 - .L_5732)
	.align		4
.L_5732:
        /*006c*/ 	.word	index@(.nv.constant0._ZN2at6native18elementwise_kernelILi128ELi4EZNS0_22gpu_kernel_impl_nocastINS0_13BUnaryFunctorIhhhZZZNS0_15binary_internal21div_trunc_kernel_cudaERNS_18TensorIteratorBaseEENKUlvE_clEvENKUlvE_clEvEUlhhE_EEEEvS6_RKT_EUliE_EEviT1_)
        /*0070*/ 	.short	0x0380
        /*0072*/ 	.short	0x0220


	//----- nvinfo : EIATTR_SW_WAR
	.align		4
.L_5733:
        /*0074*/ 	.byte	0x04, 0x36
        /*0076*/ 	.short	(.L_5735 - .L_5734)
.L_5734:
        /*0078*/ 	.word	0x00000008
.L_5735:


//--------------------- .nv.info._ZN2at6native27unrolled_elementwise_kernelINS0_13BUnaryFunctorIhhhZZZNS0_15binary_internal21div_trunc_kernel_cudaERNS_18TensorIteratorBaseEENKUlvE_clEvENKUlvE_clEvEUlhhE_EESt5arrayIPcLm2EELi4E23TrivialOffsetCalculatorILi1EjESE_NS0_6memory15LoadWithoutCastENSF_16StoreWithoutCastEEEviT_T0_T2_T3_T4_T5_ --------------------------
	.section	.nv.info._ZN2at6native27unrolled_elementwise_kernelINS0_13BUnaryFunctorIhhhZZZNS0_15binary_internal21div_trunc_kernel_cudaERNS_18TensorIteratorBaseEENKUlvE_clEvENKUlvE_clEvEUlhhE_EESt5arrayIPcLm2EELi4E23TrivialOffsetCalculatorILi1EjESE_NS0_6memory15LoadWithoutCastENSF_16StoreWithoutCastEEEviT_T0_T2_T3_T4_T5_,"",@"SHT_CUDA_INFO"
	.sectionflags	@""
	.align	4


	//----- nvinfo : EIATTR_CUDA_API_VERSION
	.align		4
        /*0000*/ 	.byte	0x04, 0x37
        /*0002*/ 	.short	(.L_5737 - .L_5736)
.L_5736:
        /*0004*/ 	.word	0x00000082


	//----- nvinfo : EIATTR_KPARAM_INFO
	.align		4
.L_5737:
        /*0008*/ 	.byte	0x04, 0x17
        /*000a*/ 	.short	(.L_5739 - .L_5738)
.L_5738:
        /*000c*/ 	.word	0x00000000
        /*0010*/ 	.short	0x0006
        /*0012*/ 	.short	0x001b
        /*0014*/ 	.byte	0x00, 0xf0, 0x05, 0x00


	//----- nvinfo : EIATTR_KPARAM_INFO
	.align		4
.L_5739:
        /*0018*/ 	.byte	0x04, 0x17
        /*001a*/ 	.short	(.L_5741 - .L_5740)
.L_5740:
        /*001c*/ 	.word	0x00000000
        /*0020*/ 	.short	0x0005
        /*0022*/ 	.short	0x001a
        /*0024*/ 	.byte	0x00, 0xf0, 0x05, 0x00


	//----- nvinfo : EIATTR_KPARAM_INFO
	.align		4
.L_5741:
        /*0028*/ 	.byte	0x04, 0x17
        /*002a*/ 	.short	(.L_5743 - .L_5742)
.L_5742:
        /*002c*/ 	.word	0x00000000
        /*0030*/ 	.short	0x0004
        /*0032*/ 	.short	0x0019
        /*0034*/ 	.byte	0x00, 0xf0, 0x05, 0x00


	//----- nvinfo : EIATTR_KPARAM_INFO
	.align		4
.L_5743:
        /*0038*/ 	.byte	0x04, 0x17
        /*003a*/ 	.short	(.L_5745 - .L_5744)
.L_5744:
        /*003c*/ 	.word	0x00000000
        /*0040*/ 	.short	0x0003
        /*0042*/ 	.short	0x0018
        /*0044*/ 	.byte	0x00, 0xf0, 0x05, 0x00


	//----- nvinfo : EIATTR_KPARAM_INFO
	.align		4
.L_5745:
        /*0048*/ 	.byte	0x04, 0x17
        /*004a*/ 	.short	(.L_5747 - .L_5746)
.L_5746:
        /*004c*/ 	.word	0x00000000
        /*0050*/ 	.short	0x0002
        /*0052*/ 	.short	0x0008
        /*0054*/ 	.byte	0x00, 0xf0, 0x41, 0x00


	//----- nvinfo : EIATTR_KPARAM_INFO
	.align		4
.L_5747:
        /*0058*/ 	.byte	0x04, 0x17
        /*005a*/ 	.short	(.L_5749 - .L_5748)
.L_5748:
        /*005c*/ 	.word	0x00000000
        /*0060*/ 	.short	0x0001
        /*0062*/ 	.short	0x0004
        /*0064*/ 	.byte	0x00, 0xf0, 0x09, 0x00


	//----- nvinfo : EIATTR_KPARAM_INFO
	.align		4
.L_5749:
        /*0068*/ 	.byte	0x04, 0x17
        /*006a*/ 	.short	(.L_5751 - .L_5750)
.L_5750:
        /*006c*/ 	.word	0x00000000
        /*0070*/ 	.short	0x0000
        /*0072*/ 	.short	0x0000
        /*0074*/ 	.byte	0x00, 0xf0, 0x11, 0x00


	//----- nvinfo : EIATTR_SPARSE_MMA_MASK
	.align		4
.L_5751:
        /*0078*/ 	.byte	0x03, 0x50
        /*007a*/ 	.short	0x0000


	//----- nvinfo : EIATTR_MAXREG_COUNT
	.align		4
        /*007c*/ 	.byte	0x03, 0x1b
        /*007e*/ 	.short	0x00ff


	//----- nvinfo : EIATTR_MERCURY_ISA_VERSION
	.align		4
        /*0080*/ 	.byte	0x03, 0x5f
        /*0082*/ 	.short	0x0101


	//----- nvinfo : EIATTR_VRC_CTA_INIT_COUNT
	.align		4
        /*0084*/ 	.byte	0x02, 0x4a
	.zero		1
	.zero		1


	//----- nvinfo : EIATTR_EXIT_INSTR_OFFSETS
	.align		4
        /*0088*/ 	.byte	0x04, 0x1c
        /*008a*/ 	.short	(.L_5753 - .L_5752)


	//   ....[0]....
.L_5752:
        /*008c*/ 	.word	0x000006c0


	//   ....[1]....
        /*0090*/ 	.word	0x00000720


	//----- nvinfo : EIATTR_MAX_THREADS
	.align		4
.L_5753:
        /*0094*/ 	.byte	0x04, 0x05
        /*0096*/ 	.short	(.L_5755 - .L_5754)
.L_5754:
        /*0098*/ 	.word	0x00000080
        /*009c*/ 	.word	0x00000001
        /*00a0*/ 	.word	0x00000001


	//----- nvinfo : EIATTR_CRS_STACK_SIZE
	.align		4
.L_5755:
        /*00a4*/ 	.byte	0x04, 0x1e
        /*00a6*/ 	.short	(.L_5757 - .L_5756)
.L_5756:
        /*00a8*/ 	.word	0x00000000


	//----- nvinfo : EIATTR_CBANK_PARAM_SIZE
	.align		4
.L_5757:
        /*00ac*/ 	.byte	0x03, 0x19
        /*00ae*/ 	.short	0x001c


	//----- nvinfo : EIATTR_PARAM_CBANK
	.align		4
        /*00b0*/ 	.byte	0x04, 0x0a
        /*00b2*/ 	.short	(.L_5759 - .L_5758)
	.align		4
.L_5758:
        /*00b4*/ 	.word	index@(.nv.constant0._ZN2at6native27unrolled_elementwise_kernelINS0_13BUnaryFunctorIhhhZZZNS0_15binary_internal21div_trunc_kernel_cudaERNS_18TensorIteratorBaseEENKUlvE_clEvENKUlvE_clEvEUlhhE_EESt5arrayIPcLm2EELi4E23TrivialOffsetCalculatorILi1EjESE_NS0_6memory15LoadWithoutCastENSF_16StoreWithoutCastEEEviT_T0_T2_T3_T4_T5_)
        /*00b8*/ 	.short	0x0380
        /*00ba*/ 	.short	0x001c


	//----- nvinfo : EIATTR_SW_WAR
	.align		4
.L_5759:
        /*00bc*/ 	.byte	0x04, 0x36
        /*00be*/ 	.short	(.L_5761 - .L_5760)
.L_5760:
        /*00c0*/ 	.word	0x00000008
.L_5761:


//--------------------- .nv.info._ZN2at6native29vectorized_elementwise_kernelILi2ENS0_13BUnaryFunctorIhhhZZZNS0_15binary_internal21div_trunc_kernel_cudaERNS_18TensorIteratorBaseEENKUlvE_clEvENKUlvE_clEvEUlhhE_EESt5arrayIPcLm2EEEEviT0_T1_ --------------------------
	.section	.nv.info._ZN2at6native29vectorized_elementwise_kernelILi2ENS0_13BUnaryFunctorIhhhZZZNS0_15binary_internal21div_trunc_kernel_cudaERNS_18TensorIteratorBaseEENKUlvE_clEvENKUlvE_clEvEUlhhE_EESt5arrayIPcLm2EEEEviT0_T1_,"",@"SHT_CUDA_INFO"
	.sectionflags	@""
	.align	4


	//----- nvinfo : EIATTR_CUDA_API_VERSION
	.align		4
        /*0000*/ 	.byte	0x04, 0x37
        /*0002*/ 	.short	(.L_5763 - .L_5762)
.L_5762:
        /*0004*/ 	.word	0x00000082


	//----- nvinfo : EIATTR_KPARAM_INFO
	.align		4
.L_5763:
        /*0008*/ 	.byte	0x04, 0x17
        /*000a*/ 	.short	(.L_5765 - .L_5764)
.L_5764:
        /*000c*/ 	.word	0x00000000
        /*0010*/ 	.short	0x0002
        /*0012*/ 	.short	0x0008
        /*0014*/ 	.byte	0x00, 0xf0, 0x41, 0x00


	//----- nvinfo : EIATTR_KPARAM_INFO
	.align		4
.L_5765:
        /*0018*/ 	.byte	0x04, 0x17
        /*001a*/ 	.short	(.L_5767 - .L_5766)
.L_5766:
        /*001c*/ 	.word	0x00000000
        /*0020*/ 	.short	0x0001
        /*0022*/ 	.short	0x0004
        /*0024*/ 	.byte	0x00, 0xf0, 0x09, 0x00


	//----- nvinfo : EIATTR_KPARAM_INFO
	.align		4
.L_5767:
        /*0028*/ 	.byte	0x04, 0x17
        /*002a*/ 	.short	(.L_5769 - .L_5768)
.L_5768:
        /*002c*/ 	.word	0x00000000
        /*0030*/ 	.short	0x0000
        /*0032*/ 	.short	0x0000
        /*0034*/ 	.byte	0x00, 0xf0, 0x11, 0x00


	//----- nvinfo : EIATTR_SPARSE_MMA_MASK
	.align		4
.L_5769:
        /*0038*/ 	.byte	0x03, 0x50
        /*003a*/ 	.short	0x0000


	//----- nvinfo : EIATTR_MAXREG_COUNT
	.align		4
        /*003c*/ 	.byte	0x03, 0x1b
        /*003e*/ 	.short	0x00ff


	//----- nvinfo : EIATTR_MERCURY_ISA_VERSION
	.align		4
        /*0040*/ 	.byte	0x03, 0x5f
        /*0042*/ 	.short	0x0101


	//----- nvinfo : EIATTR_VRC_CTA_INIT_COUNT
	.align		4
        /*0044*/ 	.byte	0x02, 0x4a
	.zero		1
	.zero		1


	//----- nvinfo : EIATTR_EXIT_INSTR_OFFSETS
	.align		4
        /*0048*/ 	.byte	0x04, 0x1c
        /*004a*/ 	.short	(.L_5771 - .L_5770)


	//   ....[0]....
.L_5770:
        /*004c*/ 	.word	0x00000d60


	//   ....[1]....
        /*0050*/ 	.word	0x00000dc0


	//   ....[2]....
        /*0054*/ 	.word	0x00001240


	//----- nvinfo : EIATTR_MAX_THREADS
	.align		4
.L_5771:
        /*0058*/ 	.byte	0x04, 0x05
        /*005a*/ 	.short	(.L_5773 - .L_5772)
.L_5772:
        /*005c*/ 	.word	0x00000080
        /*0060*/ 	.word	0x00000001
        /*0064*/ 	.word	0x00000001


	//----- nvinfo : EIATTR_CRS_STACK_SIZE
	.align		4
.L_5773:
        /*0068*/ 	.byte	0x04, 0x1e
        /*006a*/ 	.short	(.L_5775 - .L_5774)
.L_5774:
        /*006c*/ 	.word	0x00000000


	//----- nvinfo : EIATTR_CBANK_PARAM_SIZE
	.align		4
.L_5775:
        /*0070*/ 	.byte	0x03, 0x19
        /*0072*/ 	.short	0x0018


	//----- nvinfo : EIATTR_PARAM_CBANK
	.align		4
        /*0074*/ 	.byte	0x04, 0x0a
        /*0076*/ 	.short	(.L_5777 - .L_5776)
	.align		4
.L_5776:
        /*0078*/ 	.word	index@(.nv.constant0._ZN2at6native29vectorized_elementwise_kernelILi2ENS0_13BUnaryFunctorIhhhZZZNS0_15binary_internal21div_trunc_kernel_cudaERNS_18TensorIteratorBaseEENKUlvE_clEvENKUlvE_clEvEUlhhE_EESt5arrayIPcLm2EEEEviT0_T1_)
        /*007c*/ 	.short	0x0380
        /*007e*/ 	.short	0x0018


	//----- nvinfo : EIATTR_SW_WAR
	.align		4
.L_5777:
        /*0080*/ 	.byte	0x04, 0x36
        /*0082*/ 	.short	(.L_5779 - .L_5778)
.L_5778:
        /*0084*/ 	.word	0x00000008
.L_5779:


//--------------------- .nv.info._ZN2at6native29vectorized_elementwise_kernelILi4ENS0_13BUnaryFunctorIhhhZZZNS0_15binary_internal21div_trunc_kernel_cudaERNS_18TensorIteratorBaseEENKUlvE_clEvENKUlvE_clEvEUlhhE_EESt5arrayIPcLm2EEEEviT0_T1_ --------------------------
	.section	.nv.info._ZN2at6native29vectorized_elementwise_kernelILi4ENS0_13BUnaryFunctorIhhhZZZNS0_15binary_internal21div_trunc_kernel_cudaERNS_18TensorIteratorBaseEENKUlvE_clEvENKUlvE_clEvEUlhhE_EESt5arrayIPcLm2EEEEviT0_T1_,"",@"SHT_CUDA_INFO"
	.sectionflags	@""
	.align	4


	//----- nvinfo : EIATTR_CUDA_API_VERSION
	.align		4
        /*0000*/ 	.byte	0x04, 0x37
        /*0002*/ 	.short	(.L_5781 - .L_5780)
.L_5780:
        /*0004*/ 	.word	0x00000082


	//----- nvinfo : EIATTR_KPARAM_INFO
	.align		4
.L_5781:
        /*0008*/ 	.byte	0x04, 0x17
        /*000a*/ 	.short	(.L_5783 - .L_5782)
.L_5782:
        /*000c*/ 	.word	0x00000000
        /*0010*/ 	.short	0x0002
        /*0012*/ 	.short	0x0008
        /*0014*/ 	.byte	0x00, 0xf0, 0x41, 0x00


	//----- nvinfo : EIATTR_KPARAM_INFO
	.align		4
.L_5783:
        /*0018*/ 	.byte	0x04, 0x17
        /*001a*/ 	.short	(.L_5785 - .L_5784)
.L_5784:
        /*001c*/ 	.word	0x00000000
        /*0020*/ 	.short	0x0001
        /*0022*/ 	.short	0x0004
        /*0024*/ 	.byte	0x00, 0xf0, 0x09, 0x00


	//----- nvinfo : EIATTR_KPARAM_INFO
	.align		4
.L_5785:
        /*0028*/ 	.byte	0x04, 0x17
        /*002a*/ 	.short	(.L_5787 - .L_5786)
.L_5786:
        /*002c*/ 	.word	0x00000000
        /*0030*/ 	.short	0x0000
        /*0032*/ 	.short	0x0000
        /*0034*/ 	.byte	0x00, 0xf0, 0x11, 0x00


	//----- nvinfo : EIATTR_SPARSE_MMA_MASK
	.align		4
.L_5787:
        /*0038*/ 	.byte	0x03, 0x50
        /*003a*/ 	.short	0x0000


	//----- nvinfo : EIATTR_MAXREG_COUNT
	.align		4
        /*003c*/ 	.byte	0x03, 0x1b
        /*003e*/ 	.short	0x00ff


	//----- nvinfo : EIATTR_MERCURY_ISA_VERSION
	.align		4
        /*0040*/ 	.byte	0x03, 0x5f
        /*0042*/ 	.short	0x0101


	//----- nvinfo : EIATTR_VRC_CTA_INIT_COUNT
	.align		4
        /*0044*/ 	.byte	0x02, 0x4a
	.zero		1
	.zero		1


	//----- nvinfo : EIATTR_EXIT_INSTR_OFFSETS
	.align		4
        /*0048*/ 	.byte	0x04, 0x1c
        /*004a*/ 	.short	(.L_5789 - .L_5788)


	//   ....[0]....
.L_5788:
        /*004c*/ 	.word	0x00000d60


	//   ....[1]....
        /*0050*/ 	.word	0x00000dc0


	//   ....[2]....
        /*0054*/ 	.word	0x000012a0


	//----- nvinfo : EIATTR_MAX_THREADS
	.align		4
.L_5789:
        /*0058*/ 	.byte	0x04, 0x05
        /*005a*/ 	.short	(.L_5791 - .L_5790)
.L_5790:
        /*005c*/ 	.word	0x00000080
        /*0060*/ 	.word	0x00000001
        /*0064*/ 	.word	0x00000001


	//----- nvinfo : EIATTR_CRS_STACK_SIZE
	.align		4
.L_5791:
        /*0068*/ 	.byte	0x04, 0x1e
        /*006a*/ 	.short	(.L_5793 - .L_5792)
.L_5792:
        /*006c*/ 	.word	0x00000000


	//----- nvinfo : EIATTR_CBANK_PARAM_SIZE
	.align		4
.L_5793:
        /*0070*/ 	.byte	0x03, 0x19
        /*0072*/ 	.short	0x0018


	//----- nvinfo : EIATTR_PARAM_CBANK
	.align		4
        /*0074*/ 	.byte	0x04, 0x0a
        /*0076*/ 	.short	(.L_5795 - .L_5794)
	.align		4
.L_5794:
        /*0078*/ 	.word	index@(.nv.constant0._ZN2at6native29vectorized_elementwise_kernelILi4ENS0_13BUnaryFunctorIhhhZZZNS0_15binary_internal21div_trunc_kernel_cudaERNS_18TensorIteratorBaseEENKUlvE_clEvENKUlvE_clEvEUlhhE_EESt5arrayIPcLm2EEEEviT0_T1_)
        /*007c*/ 	.short	0x0380
        /*007e*/ 	.short	0x0018


	//----- nvinfo : EIATTR_SW_WAR
	.align		4
.L_5795:
        /*0080*/ 	.byte	0x04, 0x36
        /*0082*/ 	.short	(.L_5797 - .L_5796)
.L_5796:
        /*0084*/ 	.word	0x00000008
.L_5797:


//--------------------- .nv.info._ZN2at6native29vectorized_elementwise_kernelILi8ENS0_13BUnaryFunctorIhhhZZZNS0_15binary_internal21div_trunc_kernel_cudaERNS_18TensorIteratorBaseEENKUlvE_clEvENKUlvE_clEvEUlhhE_EESt5arrayIPcLm2EEEEviT0_T1_ --------------------------
	.section	.nv.info._ZN2at6native29vectorized_elementwise_kernelILi8ENS0_13BUnaryFunctorIhhhZZZNS0_15binary_internal21div_trunc_kernel_cudaERNS_18TensorIteratorBaseEENKUlvE_clEvENKUlvE_clEvEUlhhE_EESt5arrayIPcLm2EEEEviT0_T1_,"",@"SHT_CUDA_INFO"
	.sectionflags	@""
	.align	4


	//----- nvinfo : EIATTR_CUDA_API_VERSION
	.align		4
        /*0000*/ 	.byte	0x04, 0x37
        /*0002*/ 	.short	(.L_5799 - .L_5798)
.L_5798:
        /*0004*/ 	.word	0x00000082


	//----- nvinfo : EIATTR_KPARAM_INFO
	.align		4
.L_5799:
        /*0008*/ 	.byte	0x04, 0x17
        /*000a*/ 	.short	(.L_5801 - .L_5800)
.L_5800:
        /*000c*/ 	.word	0x00000000
        /*0010*/ 	.short	0x0002
        /*0012*/ 	.short	0x0008
        /*0014*/ 	.byte	0x00, 0xf0, 0x41, 0x00


	//----- nvinfo : EIATTR_KPARAM_INFO
	.align		4
.L_5801:
        /*0018*/ 	.byte	0x04, 0x17
        /*001a*/ 	.short	(.L_5803 - .L_5802)
.L_5802:
        /*001c*/ 	.word	0x00000000
        /*0020*/ 	.short	0x0001
        /*0022*/ 	.short	0x0004
        /*0024*/ 	.byte	0x00, 0xf0, 0x09, 0x00


	//----- nvinfo : EIATTR_KPARAM_INFO
	.align		4
.L_5803:
        /*0028*/ 	.byte	0x04, 0x17
        /*002a*/ 	.short	(.L_5805 - .L_5804)
.L_5804:
        /*002c*/ 	.word	0x00000000
        /*0030*/ 	.short	0x0000
        /*0032*/ 	.short	0x0000
        /*0034*/ 	.byte	0x00, 0xf0, 0x11, 0x00


	//----- nvinfo : EIATTR_SPARSE_MMA_MASK
	.align		4
.L_5805:
        /*0038*/ 	.byte	0x03, 0x50
        /*003a*/ 	.short	0x0000


	//----- nvinfo : EIATTR_MAXREG_COUNT
	.align		4
        /*003c*/ 	.byte	0x03, 0x1b
        /*003e*/ 	.short	0x00ff


	//----- nvinfo : EIATTR_MERCURY_ISA_VERSION
	.align		4
        /*0040*/ 	.byte	0x03, 0x5f
        /*0042*/ 	.short	0x0101


	//----- nvinfo : EIATTR_VRC_CTA_INIT_COUNT
	.align		4
        /*0044*/ 	.byte	0x02, 0x4a
	.zero		1
	.zero		1


	//----- nvinfo : EIATTR_EXIT_INSTR_OFFSETS
	.align		4
        /*0048*/ 	.byte	0x04, 0x1c
        /*004a*/ 	.short	(.L_5807 - .L_5806)


	//   ....[0]....
.L_5806:
        /*004c*/ 	.word	0x00000010


	//----- nvinfo : EIATTR_MAX_THREADS
	.align		4
.L_5807:
        /*0050*/ 	.byte	0x04, 0x05
        /*0052*/ 	.short	(.L_5809 - .L_5808)
.L_5808:
        /*0054*/ 	.word	0x00000080
        /*0058*/ 	.word	0x00000001
        /*005c*/ 	.word	0x00000001


	//----- nvinfo : EIATTR_CBANK_PARAM_SIZE
	.align		4
.L_5809:
        /*0060*/ 	.byte	0x03, 0x19
        /*0062*/ 	.short	0x0018


	//----- nvinfo : EIATTR_PARAM_CBANK
	.align		4
        /*0064*/ 	.byte	0x04, 0x0a
        /*0066*/ 	.short	(.L_5811 - .L_5810)
	.align		4
.L_5810:
        /*0068*/ 	.word	index@(.nv.constant0._ZN2at6native29vectorized_elementwise_kernelILi8ENS0_13BUnaryFunctorIhhhZZZNS0_15binary_internal21div_trunc_kernel_cudaERNS_18TensorIteratorBaseEENKUlvE_clEvENKUlvE_clEvEUlhhE_EESt5arrayIPcLm2EEEEviT0_T1_)
        /*006c*/ 	.short	0x0380
        /*006e*/ 	.short	0x0018


	//----- nvinfo : EIATTR_SW_WAR
	.align		4
.L_5811:
        /*0070*/ 	.byte	0x04, 0x36
        /*0072*/ 	.short	(.L_5813 - .L_5812)
.L_5812:
        /*0074*/ 	.word	0x00000008
.L_5813:


//--------------------- .nv.info._ZN2at6native18elementwise_kernelILi128ELi4EZNS0_15gpu_kernel_implINS0_13AUnaryFunctorIhhhZZZNS0_15binary_internal21div_trunc_kernel_cudaERNS_18TensorIteratorBaseEENKUlvE_clEvENKUlvE_clEvEUlhhE_EEEEvS6_RKT_EUliE_EEviT1_ --------------------------
	.section	.nv.info._ZN2at6native18elementwise_kernelILi128ELi4EZNS0_15gpu_kernel_implINS0_13AUnaryFunctorIhhhZZZNS0_15binary_internal21div_trunc_kernel_cudaERNS_18TensorIteratorBaseEENKUlvE_clEvENKUlvE_clEvEUlhhE_EEEEvS6_RKT_EUliE_EEviT1_,"",@"SHT_CUDA_INFO"
	.sectionflags	@""
	.align	4


	//----- nvinfo : EIATTR_CUDA_API_VERSION
	.align		4
        /*0000*/ 	.byte	0x04, 0x37
        /*0002*/ 	.short	(.L_5815 - .L_5814)
.L_5814:
        /*0004*/ 	.word	0x00000082


	//----- nvinfo : EIATTR_KPARAM_INFO
	.align		4
.L_5815:
        /*0008*/ 	.byte	0x04, 0x17
        /*000a*/ 	.short	(.L_5817 - .L_5816)
.L_5816:
        /*000c*/ 	.word	0x00000000
        /*0010*/ 	.short	0x0001
        /*0012*/ 	.short	0x0008
        /*0014*/ 	.byte	0x00, 0xf0, 0x61, 0x08


	//----- nvinfo : EIATTR_KPARAM_INFO
	.align		4
.L_5817:
        /*0018*/ 	.byte	0x04, 0x17
        /*001a*/ 	.short	(.L_5819 - .L_5818)
.L_5818:
        /*001c*/ 	.word	0x00000000
        /*0020*/ 	.short	0x0000
        /*0022*/ 	.short	0x0000
        /*0024*/ 	.byte	0x00, 0xf0, 0x11, 0x00


	//----- nvinfo : EIATTR_SPARSE_MMA_MASK
	.align		4
.L_5819:
        /*0028*/ 	.byte	0x03, 0x50
        /*002a*/ 	.short	0x0000


	//----- nvinfo : EIATTR_MAXREG_COUNT
	.align		4
        /*002c*/ 	.byte	0x03, 0x1b
        /*002e*/ 	.short	0x0080


	//----- nvinfo : EIATTR_EXTERNS
	.align		4
        /*0030*/ 	.byte	0x04, 0x0f
        /*0032*/ 	.short	(.L_5821 - .L_5820)


	//   ....[0]....
	.align		4
.L_5820:
        /*0034*/ 	.word	index@(__assertfail)


	//----- nvinfo : EIATTR_MERCURY_ISA_VERSION
	.align		4
.L_5821:
        /*0038*/ 	.byte	0x03, 0x5f
        /*003a*/ 	.short	0x0101


	//----- nvinfo : EIATTR_VRC_CTA_INIT_COUNT
	.align		4
        /*003c*/ 	.byte	0x02, 0x4a
	.zero		1
	.zero		1


	//----- nvinfo : EIATTR_SYSCALL_OFFSETS
	.align		4
        /*0040*/ 	.byte	0x04, 0x46
        /*0042*/ 	.short	(.L_5823 - .L_5822)


	//   ....[0]....
.L_5822:
        /*0044*/ 	.word	0x00002150


	//   ....[1]....
        /*0048*/ 	.word	0x00002ee0


	//   ....[2]....
        /*004c*/ 	.word	0x00005d70


	//   ....[3]....
        /*0050*/ 	.word	0x00008cd0


	//   ....[4]....
        /*0054*/ 	.word	0x0000bc10


	//----- nvinfo : EIATTR_EXIT_INSTR_OFFSETS
	.align		4
.L_5823:
        /*0058*/ 	.byte	0x04, 0x1c
        /*005a*/ 	.short	(.L_5825 - .L_5824)


	//   ....[0]....
.L_5824:
        /*005c*/ 	.word	0x00008f50


	//   ....[1]....
        /*0060*/ 	.word	0x0000b1d0


	//   ....[2]....
        /*0064*/ 	.word	0x0000b1f0


	//   ....[3]....
        /*0068*/ 	.word	0x0000b290


	//   ....[4]....
        /*006c*/ 	.word	0x0000b2c0


	//   ....[5]....
        /*0070*/ 	.word	0x0000b2e0


	//   ....[6]....
        /*0074*/ 	.word	0x0000b370


	//   ....[7]....
        /*0078*/ 	.word	0x0000b3b0


	//   ....[8]....
        /*007c*/ 	.word	0x0000b450


	//   ....[9]....
        /*0080*/ 	.word	0x0000b4a0


	//   ....[10]....
        /*0084*/ 	.word	0x0000b4d0


	//   ....[11]....
        /*0088*/ 	.word	0x0000b590


	//   ....[12]....
        /*008c*/ 	.word	0x0000b6d0


	//   ....[13]....
        /*0090*/ 	.word	0x0000b810


	//   ....[14]....
        /*0094*/ 	.word	0x0000b960


	//   ....[15]....
        /*0098*/ 	.word	0x0000b9a0


	//   ....[16]....
        /*009c*/ 	.word	0x0000b9d0


	//   ....[17]....
        /*00a0*/ 	.word	0x0000ba70


	//   ....[18]....
        /*00a4*/ 	.word	0x0000bab0


	//   ....[19]....
        /*00a8*/ 	.word	0x0000bc20


	//   ....[20]....
        /*00ac*/ 	.word	0x0000bd00


	//   ....[21]....
        /*00b0*/ 	.word	0x0000bda0


	//   ....[22]....
        /*00b4*/ 	.word	0x0000bdd0


	//   ....[23]....
        /*00b8*/ 	.word	0x0000be20


	//   ....[24]....
        /*00bc*/ 	.word	0x0000be60


	//----- nvinfo : EIATTR_MAX_THREADS
	.align		4
.L_5825:
        /*00c0*/ 	.byte	0x04, 0x05
        /*00c2*/ 	.short	(.L_5827 - .L_5826)
.L_5826:
        /*00c4*/ 	.word	0x00000080
        /*00c8*/ 	.word	0x00000001
        /*00cc*/ 	.word	0x00000001


	//----- nvinfo : EIATTR_CRS_STACK_SIZE
	.align		4
.L_5827:
        /*00d0*/ 	.byte	0x04, 0x1e
        /*00d2*/ 	.short	(.L_5829 - .L_5828)
.L_5828:
        /*00d4*/ 	.word	0x00000000


	//----- nvinfo : EIATTR_CBANK_PARAM_SIZE
	.align		4
.L_5829:
        /*00d8*/ 	.byte	0x03, 0x19
        /*00da*/ 	.short	0x0220


	//----- nvinfo : EIATTR_PARAM_CBANK
	.align		4
        /*00dc*/ 	.byte	0x04, 0x0a
        /*00de*/ 	.short	(.L_5831 - .L_5830)
	.align		4
.L_5830:
        /*00e0*/ 	.word	index@(.nv.constant0._ZN2at6native18elementwise_kernelILi128ELi4EZNS0_15gpu_kernel_implINS0_13AUnaryFunctorIhhhZZZNS0_15binary_internal21div_trunc_kernel_cudaERNS_18TensorIteratorBaseEENKUlvE_clEvENKUlvE_clEvEUlhhE_EEEEvS6_RKT_EUliE_EEviT1_)
        /*00e4*/ 	.short	0x0380
        /*00e6*/ 	.short	0x0220


	//----- nvinfo : EIATTR_SW_WAR
	.align		4
.L_5831:
        /*00e8*/ 	.byte	0x04, 0x36
        /*00ea*/ 	.short	(.L_5833 - .L_5832)
.L_5832:
        /*00ec*/ 	.word	0x00000008
.L_5833:


//--------------------- .nv.info._ZN2at6native27unrolled_elementwise_kernelINS0_13AUnaryFunctorIhhhZZZNS0_15binary_internal21div_trunc_kernel_cudaERNS_18TensorIteratorBaseEENKUlvE_clEvENKUlvE_clEvEUlhhE_EESt5arrayIPcLm2EELi4E23TrivialOffsetCalculatorILi1EjESE_NS0_6memory12LoadWithCastILi1EEENSF_13StoreWithCastILi1EEEEEviT_T0_T2_T3_T4_T5_ --------------------------
	.section	.nv.info._ZN2at6native27unrolled_elementwise_kernelINS0_13AUnaryFunctorIhhhZZZNS0_15binary_internal21div_trunc_kernel_cudaERNS_18TensorIteratorBaseEENKUlvE_clEvENKUlvE_clEvEUlhhE_EESt5arrayIPcLm2EELi4E23TrivialOffsetCalculatorILi1EjESE_NS0_6memory12LoadWithCastILi1EEENSF_13StoreWithCastILi1EEEEEviT_T0_T2_T3_T4_T5_,"",@"SHT_CUDA_INFO"
	.sectionflags	@""
	.align	4


	//----- nvinfo : EIATTR_CUDA_API_VERSION
	.align		4
        /*0000*/ 	.byte	0x04, 0x37
        /*0002*/ 	.short	(.L_5835 - .L_5834)
.L_5834:
        /*0004*/ 	.word	0x00000082


	//----- nvinfo : EIATTR_KPARAM_INFO
	.align		4
.L_5835:
        /*0008*/ 	.byte	0x04, 0x17
        /*000a*/ 	.short	(.L_5837 - .L_5836)
.L_5836:
        /*000c*/ 	.word	0x00000000
        /*0010*/ 	.short	0x0006
        /*0012*/ 	.short	0x0024
        /*0014*/ 	.byte	0x00, 0xf0, 0x21, 0x00


	//----- nvinfo : EIATTR_KPARAM_INFO
	.align		4
.L_5837:
        /*0018*/ 	.byte	0x04, 0x17
        /*001a*/ 	.short	(.L_5839 - .L_5838)
.L_5838:
        /*001c*/ 	.word	0x00000000
        /*0020*/ 	.short	0x0005
        /*0022*/ 	.short	0x001c
        /*0024*/ 	.byte	0x00, 0xf0, 0x21, 0x00


	//----- nvinfo : EIATTR_KPARAM_INFO
	.align		4
.L_5839:
        /*0028*/ 	.byte	0x04, 0x17
        /*002a*/ 	.short	(.L_5841 - .L_5840)
.L_5840:
        /*002c*/ 	.word	0x00000000
        /*0030*/ 	.short	0x0004
        /*0032*/ 	.short	0x0019
        /*0034*/ 	.byte	0x00, 0xf0, 0x05, 0x00


	//----- nvinfo : EIATTR_KPARAM_INFO
	.align		4
.L_5841:
        /*0038*/ 	.byte	0x04, 0x17
        /*003a*/ 	.short	(.L_5843 - .L_5842)
.L_5842:
        /*003c*/ 	.word	0x00000000
        /*0040*/ 	.short	0x0003
        /*0042*/ 	.short	0x0018
        /*0044*/ 	.byte	0x00, 0xf0, 0x05, 0x00


	//----- nvinfo : EIATTR_KPARAM_INFO
	.align		4
.L_5843:
        /*0048*/ 	.byte	0x04, 0x17
        /*004a*/ 	.short	(.L_5845 - .L_5844)
.L_5844:
        /*004c*/ 	.word	0x00000000
        /*0050*/ 	.short	0x0002
        /*0052*/ 	.short	0x0008
        /*0054*/ 	.byte	0x00, 0xf0, 0x41, 0x00


	//----- nvinfo : EIATTR_KPARAM_INFO
	.align		4
.L_5845:
        /*0058*/ 	.byte	0x04, 0x17
        /*005a*/ 	.short	(.L_5847 - .L_5846)
.L_5846:
        /*005c*/ 	.word	0x00000000
        /*0060*/ 	.short	0x0001
        /*0062*/ 	.short	0x0004
        /*0064*/ 	.byte	0x00, 0xf0, 0x09, 0x00


	//----- nvinfo : EIATTR_KPARAM_INFO
	.align		4
.L_5847:
        /*0068*/ 	.byte	0x04, 0x17
        /*006a*/ 	.short	(.L_5849 - .L_5848)
.L_5848:
        /*006c*/ 	.word	0x00000000
        /*0070*/ 	.short	0x0000
        /*0072*/ 	.short	0x0000
        /*0074*/ 	.byte	0x00, 0xf0, 0x11, 0x00


	//----- nvinfo : EIATTR_SPARSE_MMA_MASK
	.align		4
.L_5849:
        /*0078*/ 	.byte	0x03, 0x50
        /*007a*/ 	.short	0x0000


	//----- nvinfo : EIATTR_MAXREG_COUNT
	.align		4
        /*007c*/ 	.byte	0x03, 0x1b
        /*007e*/ 	.short	0x00ff


	//----- nvinfo : EIATTR_EXTERNS
	.align		4
        /*0080*/ 	.byte	0x04, 0x0f
        /*0082*/ 	.short	(.L_5851 - .L_5850)


	//   ....[0]....
	.align		4
.L_5850:
        /*0084*/ 	.word	index@(__assertfail)


	//----- nvinfo : EIATTR_MERCURY_ISA_VERSION
	.align		4
.L_5851:
        /*0088*/ 	.byte	0x03, 0x5f
        /*008a*/ 	.short	0x0101


	//----- nvinfo : EIATTR_VRC_CTA_INIT_COUNT
	.align		4
        /*008c*/ 	.byte	0x02, 0x4a
	.zero		1
	.zero		1


	//----- nvinfo : EIATTR_SYSCALL_OFFSETS
	.align		4
        /*0090*/ 	.byte	0x04, 0x46
        /*0092*/ 	.short	(.L_5853 - .L_5852)


	//   ....[0]....
.L_5852:
        /*0094*/ 	.word	0x00000e70


	//   ....[1]....
        /*0098*/ 	.word	0x00001e60


	//   ....[2]....
        /*009c*/ 	.word	0x00002d90


	//   ....[3]....
        /*00a0*/ 	.word	0x00003cc0


	//   ....[4]....
        /*00a4*/ 	.word	0x00004e20


	//   ....[5]....
        /*00a8*/ 	.word	0x00005c60


	//   ....[6]....
        /*00ac*/ 	.word	0x00006b60


	//   ....[7]....
        /*00b0*/ 	.word	0x00007a30


	//----- nvinfo : EIATTR_EXIT_INSTR_OFFSETS
	.align		4
.L_5853:
        /*00b4*/ 	.byte	0x04, 0x1c
        /*00b6*/ 	.short	(.L_5855 - .L_5854)


	//   ....[0]....
.L_5854:
        /*00b8*/ 	.word	0x00006e10


	//   ....[1]....
        /*00bc*/ 	.word	0x00006f40


	//   ....[2]....
        /*00c0*/ 	.word	0x00006f60


	//   ....[3]....
        /*00c4*/ 	.word	0x00007000


	//   ....[4]....
        /*00c8*/ 	.word	0x00007030


	//   ....[5]....
        /*00cc*/ 	.word	0x00007060


	//   ....[6]....
        /*00d0*/ 	.word	0x00007100


	//   ....[7]....
        /*00d4*/ 	.word	0x00007150


	//   ....[8]....
        /*00d8*/ 	.word	0x00007200


	//   ....[9]....
        /*00dc*/ 	.word	0x00007260


	//   ....[10]....
        /*00e0*/ 	.word	0x000072a0


	//   ....[11]....
        /*00e4*/ 	.word	0x00007370


	//   ....[12]....
        /*00e8*/ 	.word	0x000074c0


	//   ....[13]....
        /*00ec*/ 	.word	0x00007610


	//   ....[14]....
        /*00f0*/ 	.word	0x00007770


	//   ....[15]....
        /*00f4*/ 	.word	0x000077b0


	//   ....[16]....
        /*00f8*/ 	.word	0x000077e0


	//   ....[17]....
        /*00fc*/ 	.word	0x00007880


	//   ....[18]....
        /*0100*/ 	.word	0x000078d0


	//   ....[19]....
        /*0104*/ 	.word	0x00007a40


	//   ....[20]....
        /*0108*/ 	.word	0x00007b30


	//   ....[21]....
        /*010c*/ 	.word	0x00007be0


	//   ....[22]....
        /*0110*/ 	.word	0x00007c10


	//   ....[23]....
        /*0114*/ 	.word	0x00007c60


	//   ....[24]....
        /*0118*/ 	.word	0x00007cb0


	//----- nvinfo : EIATTR_MAX_THREADS
	.align		4
.L_5855:
        /*011c*/ 	.byte	0x04, 0x05
        /*011e*/ 	.short	(.L_5857 - .L_5856)
.L_5856:
        /*0120*/ 	.word	0x00000080
        /*0124*/ 	.word	0x00000001
        /*0128*/ 	.word	0x00000001


	//----- nvinfo : EIATTR_CRS_STACK_SIZE
	.align		4
.L_5857:
        /*012c*/ 	.byte	0x04, 0x1e
        /*012e*/ 	.short	(.L_5859 - .L_5858)
.L_5858:
        /*0130*/ 	.word	0x00000000


	//----- nvinfo : EIATTR_CBANK_PARAM_SIZE
	.align		4
.L_5859:
        /*0134*/ 	.byte	0x03, 0x19
        /*0136*/ 	.short	0x002c


	//----- nvinfo : EIATTR_PARAM_CBANK
	.align		4
        /*0138*/ 	.byte	0x04, 0x0a
        /*013a*/ 	.short	(.L_5861 - .L_5860)
	.align		4
.L_5860:
        /*013c*/ 	.word	index@(.nv.constant0._ZN2at6native27unrolled_elementwise_kernelINS0_13AUnaryFunctorIhhhZZZNS0_15binary_internal21div_trunc_kernel_cudaERNS_18TensorIteratorBaseEENKUlvE_clEvENKUlvE_clEvEUlhhE_EESt5arrayIPcLm2EELi4E23TrivialOffsetCalculatorILi1EjESE_NS0_6memory12LoadWithCastILi1EEENSF_13StoreWithCastILi1EEEEEviT_T0_T2_T3_T4_T5_)
        /*0140*/ 	.short	0x0380
        /*0142*/ 	.short	0x002c


	//----- nvinfo : EIATTR_SW_WAR
	.align		4
.L_5861:
        /*0144*/ 	.byte	0x04, 0x36
        /*0146*/ 	.short	(.L_5863 - .L_5862)
.L_5862:
        /*0148*/ 	.word	0x00000008
.L_5863:


//--------------------- .nv.info._ZN2at6native18elementwise_kernelILi128ELi4EZNS0_22gpu_kernel_impl_nocastINS0_13AUnaryFunctorIhhhZZZNS0_15binary_internal21div_trunc_kernel_cudaERNS_18TensorIteratorBaseEENKUlvE_clEvENKUlvE_clEvEUlhhE_EEEEvS6_RKT_EUliE_EEviT1_ --------------------------
	.section	.nv.info._ZN2at6native18elementwise_kernelILi128ELi4EZNS0_22gpu_kernel_impl_nocastINS0_13AUnaryFunctorIhhhZZZNS0_15binary_internal21div_trunc_kernel_cudaERNS_18TensorIteratorBaseEENKUlvE_clEvENKUlvE_clEvEUlhhE_EEEEvS6_RKT_EUliE_EEviT1_,"",@"SHT_CUDA_INFO"
	.sectionflags	@""
	.align	4


	//----- nvinfo : EIATTR_CUDA_API_VERSION
	.align		4
        /*0000*/ 	.byte	0x04, 0x37
        /*0002*/ 	.short	(.L_5865 - .L_5864)
.L_5864:
        /*0004*/ 	.word	0x00000082


	//----- nvinfo : EIATTR_KPARAM_INFO
	.align		4
.L_5865:
        /*0008*/ 	.byte	0x04, 0x17
        /*000a*/ 	.short	(.L_5867 - .L_5866)
.L_5866:
        /*000c*/ 	.word	0x00000000
        /*0010*/ 	.short	0x0001
        /*0012*/ 	.short	0x0008
        /*0014*/ 	.byte	0x00, 0xf0, 0x61, 0x08


	//----- nvinfo : EIATTR_KPARAM_INFO
	.align		4
.L_5867:
        /*0018*/ 	.byte	0x04, 0x17
        /*001a*/ 	.short	(.L_5869 - .L_5868)
.L_5868:
        /*001c*/ 	.word	0x00000000
        /*0020*/ 	.short	0x0000
        /*0022*/ 	.short	0x0000
        /*0024*/ 	.byte	0x00, 0xf0, 0x11, 0x00


	//----- nvinfo : EIATTR_SPARSE_MMA_MASK
	.align		4
.L_5869:
        /*0028*/ 	.byte	0x03, 0x50
        /*002a*/ 	.short	0x0000


	//----- nvinfo : EIATTR_MAXREG_COUNT
	.align		4
        /*002c*/ 	.byte	0x03, 0x1b
        /*002e*/ 	.short	0x0080


	//----- nvinfo : EIATTR_MERCURY_ISA_VERSION
	.align		4
        /*0030*/ 	.byte	0x03, 0x5f
        /*0032*/ 	.short	0x0101


	//----- nvinfo : EIATTR_VRC_CTA_INIT_COUNT
	.align		4
        /*0034*/ 	.byte	0x02, 0x4a
	.zero		1
	.zero		1


	//----- nvinfo : EIATTR_EXIT_INSTR_OFFSETS
	.align		4
        /*0038*/ 	.byte	0x04, 0x1c
        /*003a*/ 	.short	(.L_5871 - .L_5870)


	//   ....[0]....
.L_5870:
        /*003c*/ 	.word	0x00000330


	//   ....[1]....
        /*0040*/ 	.word	0x000003b0


	//   ....[2]....
        /*0044*/ 	.word	0x00003ef0


	//   ....[3]....
        /*0048*/ 	.word	0x00005240


	//----- nvinfo : EIATTR_MAX_THREADS
	.align		4
.L_5871:
        /*004c*/ 	.byte	0x04, 0x05
        /*004e*/ 	.short	(.L_5873 - .L_5872)
.L_5872:
        /*0050*/ 	.word	0x00000080
        /*0054*/ 	.word	0x00000001
        /*0058*/ 	.word	0x00000001


	//----- nvinfo : EIATTR_CRS_STACK_SIZE
	.align		4
.L_5873:
        /*005c*/ 	.byte	0x04, 0x1e
        /*005e*/ 	.short	(.L_5875 - .L_5874)
.L_5874:
        /*0060*/ 	.word	0x00000000


	//----- nvinfo : EIATTR_CBANK_PARAM_SIZE
	.align		4
.L_5875:
        /*0064*/ 	.byte	0x03, 0x19
        /*0066*/ 	.short	0x0220


	//----- nvinfo : EIATTR_PARAM_CBANK
	.align		4
        /*0068*/ 	.byte	0x04, 0x0a
        /*006a*/ 	.short	(.L_5877 - .L_5876)
	.align		4
.L_5876:
        /*006c*/ 	.word	index@(.nv.constant0._ZN2at6native18elementwise_kernelILi128ELi4EZNS0_22gpu_kernel_impl_nocastINS0_13AUnaryFunctorIhhhZZZNS0_15binary_internal21div_trunc_kernel_cudaERNS_18TensorIteratorBaseEENKUlvE_clEvENKUlvE_clEvEUlhhE_EEEEvS6_RKT_EUliE_EEviT1_)
        /*0070*/ 	.short	0x0380
        /*0072*/ 	.short	0x0220


	//----- nvinfo : EIATTR_SW_WAR
	.align		4
.L_5877:
        /*0074*/ 	.byte	0x04, 0x36
        /*0076*/ 	.short	(.L_5879 - .L_5878)
.L_5878:
        /*0078*/ 	.word	0x00000008
.L_5879:


//--------------------- .nv.info._ZN2at6native27unrolled_elementwise_kernelINS0_13AUnaryFunctorIhhhZZZNS0_15binary_internal21div_trunc_kernel_cudaERNS_18TensorIteratorBaseEENKUlvE_clEvENKUlvE_clEvEUlhhE_EESt5arrayIPcLm2EELi4E23TrivialOffsetCalculatorILi1EjESE_NS0_6memory15LoadWithoutCastENSF_16StoreWithoutCastEEEviT_T0_T2_T3_T4_T5_ --------------------------
	.section	.nv.info._ZN2at6native27unrolled_elementwise_kernelINS0_13AUnaryFunctorIhhhZZZNS0_15binary_internal21div_trunc_kernel_cudaERNS_18TensorIteratorBaseEENKUlvE_clEvENKUlvE_clEvEUlhhE_EESt5arrayIPcLm2EELi4E23TrivialOffsetCalculatorILi1EjESE_NS0_6memory15LoadWithoutCastENSF_16StoreWithoutCastEEEviT_T0_T2_T3_T4_T5_,"",@"SHT_CUDA_INFO"
	.sectionflags	@""
	.align	4


	//----- nvinfo : EIATTR_CUDA_API_VERSION
	.align		4
        /*0000*/ 	.byte	0x04, 0x37
        /*0002*/ 	.short	(.L_5881 - .L_5880)
.L_5880:
        /*0004*/ 	.word	0x00000082


	//----- nvinfo : EIATTR_KPARAM_INFO
	.align		4
.L_5881:
        /*0008*/ 	.byte	0x04, 0x17
        /*000a*/ 	.short	(.L_5883 - .L_5882)
.L_5882:
        /*000c*/ 	.word	0x00000000
        /*0010*/ 	.short	0x0006
        /*0012*/ 	.short	0x001b
        /*0014*/ 	.byte	0x00, 0xf0, 0x05, 0x00


	//----- nvinfo : EIATTR_KPARAM_INFO
	.align		4
.L_5883:
        /*0018*/ 	.byte	0x04, 0x17
        /*001a*/ 	.short	(.L_5885 - .L_5884)
.L_5884:
        /*001c*/ 	.word	0x00000000
        /*0020*/ 	.short	0x0005
        /*0022*/ 	.short	0x001a
        /*0024*/ 	.byte	0x00, 0xf0, 0x05, 0x00


	//----- nvinfo : EIATTR_KPARAM_INFO
	.align		4
.L_5885:
        /*0028*/ 	.byte	0x04, 0x17
        /*002a*/ 	.short	(.L_5887 - .L_5886)
.L_5886:
        /*002c*/ 	.word	0x00000000
        /*0030*/ 	.short	0x0004
        /*0032*/ 	.short	0x0019
        /*0034*/ 	.byte	0x00, 0xf0, 0x05, 0x00


	//----- nvinfo : EIATTR_KPARAM_INFO
	.align		4
.L_5887:
        /*0038*/ 	.byte	0x04, 0x17
        /*003a*/ 	.short	(.L_5889 - .L_5888)
.L_5888:
        /*003c*/ 	.word	0x00000000
        /*0040*/ 	.short	0x0003
        /*0042*/ 	.short	0x0018
        /*0044*/ 	.byte	0x00, 0xf0, 0x05, 0x00


	//----- nvinfo : EIATTR_KPARAM_INFO
	.align		4
.L_5889:
        /*0048*/ 	.byte	0x04, 0x17
        /*004a*/ 	.short	(.L_5891 - .L_5890)
.L_5890:
        /*004c*/ 	.word	0x00000000
        /*0050*/ 	.short	0x0002
        /*0052*/ 	.short	0x0008
        /*0054*/ 	.byte	0x00, 0xf0, 0x41, 0x00


	//----- nvinfo : EIATTR_KPARAM_INFO
	.align		4
.L_5891:
        /*0058*/ 	.byte	0x04, 0x17
        /*005a*/ 	.short	(.L_5893 - .L_5892)
.L_5892:
        /*005c*/ 	.word	0x00000000
        /*0060*/ 	.short	0x0001
        /*0062*/ 	.short	0x0004
        /*0064*/ 	.byte	0x00, 0xf0, 0x09, 0x00


	//----- nvinfo : EIATTR_KPARAM_INFO
	.align		4
.L_5893:
        /*0068*/ 	.byte	0x04, 0x17
        /*006a*/ 	.short	(.L_5895 - .L_5894)
.L_5894:
        /*006c*/ 	.word	0x00000000
        /*0070*/ 	.short	0x0000
        /*0072*/ 	.short	0x0000
        /*0074*/ 	.byte	0x00, 0xf0, 0x11, 0x00


	//----- nvinfo : EIATTR_SPARSE_MMA_MASK
	.align		4
.L_5895:
        /*0078*/ 	.byte	0x03, 0x50
        /*007a*/ 	.short	0x0000


	//----- nvinfo : EIATTR_MAXREG_COUNT
	.align		4
        /*007c*/ 	.byte	0x03, 0x1b
        /*007e*/ 	.short	0x00ff


	//----- nvinfo : EIATTR_MERCURY_ISA_VERSION
	.align		4
        /*0080*/ 	.byte	0x03, 0x5f
        /*0082*/ 	.short	0x0101


	//----- nvinfo : EIATTR_VRC_CTA_INIT_COUNT
	.align		4
        /*0084*/ 	.byte	0x02, 0x4a
	.zero		1
	.zero		1


	//----- nvinfo : EIATTR_EXIT_INSTR_OFFSETS
	.align		4
        /*0088*/ 	.byte	0x04, 0x1c
        /*008a*/ 	.short	(.L_5897 - .L_5896)


	//   ....[0]....
.L_5896:
        /*008c*/ 	.word	0x000006c0


	//   ....[1]....
        /*0090*/ 	.word	0x00000720


	//----- nvinfo : EIATTR_MAX_THREADS
	.align		4
.L_5897:
        /*0094*/ 	.byte	0x04, 0x05
        /*0096*/ 	.short	(.L_5899 - .L_5898)
.L_5898:
        /*0098*/ 	.word	0x00000080
        /*009c*/ 	.word	0x00000001
        /*00a0*/ 	.word	0x00000001


	//----- nvinfo : EIATTR_CRS_STACK_SIZE
	.align		4
.L_5899:
        /*00a4*/ 	.byte	0x04, 0x1e
        /*00a6*/ 	.short	(.L_5901 - .L_5900)
.L_5900:
        /*00a8*/ 	.word	0x00000000


	//----- nvinfo : EIATTR_CBANK_PARAM_SIZE
	.align		4
.L_5901:
        /*00ac*/ 	.byte	0x03, 0x19
        /*00ae*/ 	.short	0x001c


	//----- nvinfo : EIATTR_PARAM_CBANK
	.align		4
        /*00b0*/ 	.byte	0x04, 0x0a
        /*00b2*/ 	.short	(.L_5903 - .L_5902)
	.align		4
.L_5902:
        /*00b4*/ 	.word	index@(.nv.constant0._ZN2at6native27unrolled_elementwise_kernelINS0_13AUnaryFunctorIhhhZZZNS0_15binary_internal21div_trunc_kernel_cudaERNS_18TensorIteratorBaseEENKUlvE_clEvENKUlvE_clEvEUlhhE_EESt5arrayIPcLm2EELi4E23TrivialOffsetCalculatorILi1EjESE_NS0_6memory15LoadWithoutCastENSF_16StoreWithoutCastEEEviT_T0_T2_T3_T4_T5_)
        /*00b8*/ 	.short	0x0380
        /*00ba*/ 	.short	0x001c


	//----- nvinfo : EIATTR_SW_WAR
	.align		4
.L_5903:
        /*00bc*/ 	.byte	0x04, 0x36
        /*00be*/ 	.short	(.L_5905 - .L_5904)
.L_5904:
        /*00c0*/ 	.word	0x00000008
.L_5905:


//--------------------- .nv.info._ZN2at6native29vectorized_elementwise_kernelILi2ENS0_13AUnaryFunctorIhhhZZZNS0_15binary_internal21div_trunc_kernel_cudaERNS_18TensorIteratorBaseEENKUlvE_clEvENKUlvE_clEvEUlhhE_EESt5arrayIPcLm2EEEEviT0_T1_ --------------------------
	.section	.nv.info._ZN2at6native29vectorized_elementwise_kernelILi2ENS0_13AUnaryFunctorIhhhZZZNS0_15binary_internal21div_trunc_kernel_cudaERNS_18TensorIteratorBaseEENKUlvE_clEvENKUlvE_clEvEUlhhE_EESt5arrayIPcLm2EEEEviT0_T1_,"",@"SHT_CUDA_INFO"
	.sectionflags	@""
	.align	4


	//----- nvinfo : EIATTR_CUDA_API_VERSION
	.align		4
        /*0000*/ 	.byte	0x04, 0x37
        /*0002*/ 	.short	(.L_5907 - .L_5906)
.L_5906:
        /*0004*/ 	.word	0x00000082


	//----- nvinfo : EIATTR_KPARAM_INFO
	.align		4
.L_5907:
        /*0008*/ 	.byte	0x04, 0x17
        /*000a*/ 	.short	(.L_5909 - .L_5908)
.L_5908:
        /*000c*/ 	.word	0x00000000
        /*0010*/ 	.short	0x0002
        /*0012*/ 	.short	0x0008
        /*0014*/ 	.byte	0x00, 0xf0, 0x41, 0x00


	//----- nvinfo : EIATTR_KPARAM_INFO
	.align		4
.L_5909:
        /*0018*/ 	.byte	0x04, 0x17
        /*001a*/ 	.short	(.L_5911 - .L_5910)
.L_5910:
        /*001c*/ 	.word	0x00000000
        /*0020*/ 	.short	0x0001
        /*0022*/ 	.short	0x0004
        /*0024*/ 	.byte	0x00, 0xf0, 0x09, 0x00


	//----- nvinfo : EIATTR_KPARAM_INFO
	.align		4
.L_5911:
        /*0028*/ 	.byte	0x04, 0x17
        /*002a*/ 	.short	(.L_5913 - .L_5912)
.L_5912:
        /*002c*/ 	.word	0x00000000
        /*0030*/ 	.short	0x0000
        /*0032*/ 	.short	0x0000
        /*0034*/ 	.byte	0x00, 0xf0, 0x11, 0x00


	//----- nvinfo : EIATTR_SPARSE_MMA_MASK
	.align		4
.L_5913:
        /*0038*/ 	.byte	0x03, 0x50
        /*003a*/ 	.short	0x0000


	//----- nvinfo : EIATTR_MAXREG_COUNT
	.align		4
        /*003c*/ 	.byte	0x03, 0x1b
        /*003e*/ 	.short	0x00ff


	//----- nvinfo : EIATTR_MERCURY_ISA_VERSION
	.align		4
        /*0040*/ 	.byte	0x03, 0x5f
        /*0042*/ 	.short	0x0101


	//----- nvinfo : EIATTR_VRC_CTA_INIT_COUNT
	.align		4
        /*0044*/ 	.byte	0x02, 0x4a
	.zero		1
	.zero		1


	//----- nvinfo : EIATTR_EXIT_INSTR_OFFSETS
	.align		4
        /*0048*/ 	.byte	0x04, 0x1c
        /*004a*/ 	.short	(.L_5915 - .L_5914)


	//   ....[0]....
.L_5914:
        /*004c*/ 	.word	0x00000d60


	//   ....[1]....
        /*0050*/ 	.word	0x00000dc0


	//   ....[2]....
        /*0054*/ 	.word	0x00001240


	//----- nvinfo : EIATTR_MAX_THREADS
	.align		4
.L_5915:
        /*0058*/ 	.byte	0x04, 0x05
        /*005a*/ 	.short	(.L_5917 - .L_5916)
.L_5916:
        /*005c*/ 	.word	0x00000080
        /*0060*/ 	.word	0x00000001
        /*0064*/ 	.word	0x00000001


	//----- nvinfo : EIATTR_CRS_STACK_SIZE
	.align		4
.L_5917:
        /*0068*/ 	.byte	0x04, 0x1e
        /*006a*/ 	.short	(.L_5919 - .L_5918)
.L_5918:
        /*006c*/ 	.word	0x00000000


	//----- nvinfo : EIATTR_CBANK_PARAM_SIZE
	.align		4
.L_5919:
        /*0070*/ 	.byte	0x03, 0x19
        /*0072*/ 	.short	0x0018


	//----- nvinfo : EIATTR_PARAM_CBANK
	.align		4
        /*0074*/ 	.byte	0x04, 0x0a
        /*0076*/ 	.short	(.L_5921 - .L_5920)
	.align		4
.L_5920:
        /*0078*/ 	.word	index@(.nv.constant0._ZN2at6native29vectorized_elementwise_kernelILi2ENS0_13AUnaryFunctorIhhhZZZNS0_15binary_internal21div_trunc_kernel_cudaERNS_18TensorIteratorBaseEENKUlvE_clEvENKUlvE_clEvEUlhhE_EESt5arrayIPcLm2EEEEviT0_T1_)
        /*007c*/ 	.short	0x0380
        /*007e*/ 	.short	0x0018


	//----- nvinfo : EIATTR_SW_WAR
	.align		4
.L_5921:
        /*0080*/ 	.byte	0x04, 0x36
        /*0082*/ 	.short	(.L_5923 - .L_5922)
.L_5922:
        /*0084*/ 	.word	0x00000008
.L_5923:


//--------------------- .nv.info._ZN2at6native29vectorized_elementwise_kernelILi4ENS0_13AUnaryFunctorIhhhZZZNS0_15binary_internal21div_trunc_kernel_cudaERNS_18TensorIteratorBaseEENKUlvE_clEvENKUlvE_clEvEUlhhE_EESt5arrayIPcLm2EEEEviT0_T1_ --------------------------
	.section	.nv.info._ZN2at6native29vectorized_elementwise_kernelILi4ENS0_13AUnaryFunctorIhhhZZZNS0_15binary_internal21div_trunc_kernel_cudaERNS_18TensorIteratorBaseEENKUlvE_clEvENKUlvE_clEvEUlhhE_EESt5arrayIPcLm2EEEEviT0_T1_,"",@"SHT_CUDA_INFO"
	.sectionflags	@""
	.align	4


	//----- nvinfo : EIATTR_CUDA_API_VERSION
	.align		4
        /*0000*/ 	.byte	0x04, 0x37
        /*0002*/ 	.short	(.L_5925 - .L_5924)
.L_5924:
        /*0004*/ 	.word	0x00000082


	//----- nvinfo : EIATTR_KPARAM_INFO
	.align		4
.L_5925:
        /*0008*/ 	.byte	0x04, 0x17
        /*000a*/ 	.short	(.L_5927 - .L_5926)
.L_5926:
        /*000c*/ 	.word	0x00000000
        /*0010*/ 	.short	0x0002
        /*0012*/ 	.short	0x0008
        /*0014*/ 	.byte	0x00, 0xf0, 0x41, 0x00


	//----- nvinfo : EIATTR_KPARAM_INFO
	.align		4
.L_5927:
        /*0018*/ 	.byte	0x04, 0x17
        /*001a*/ 	.short	(.L_5929 - .L_5928)
.L_5928:
        /*001c*/ 	.word	0x00000000
        /*0020*/ 	.short	0x0001
        /*0022*/ 	.short	0x0004
        /*0024*/ 	.byte	0x00, 0xf0, 0x09, 0x00


	//----- nvinfo : EIATTR_KPARAM_INFO
	.align		4
.L_5929:
        /*0028*/ 	.byte	0x04, 0x17
        /*002a*/ 	.short	(.L_5931 - .L_5930)
.L_5930:
        /*002c*/ 	.word	0x00000000
        /*0030*/ 	.short	0x0000
        /*0032*/ 	.short	0x0000
        /*0034*/ 	.byte	0x00, 0xf0, 0x11, 0x00


	//----- nvinfo : EIATTR_SPARSE_MMA_MASK
	.align		4
.L_5931:
        /*0038*/ 	.byte	0x03, 0x50
        /*003a*/ 	.short	0x0000


	//----- nvinfo : EIATTR_MAXREG_COUNT
	.align		4
        /*003c*/ 	.byte	0x03, 0x1b
        /*003e*/ 	.short	0x00ff


	//----- nvinfo : EIATTR_MERCURY_ISA_VERSION
	.align		4
        /*0040*/ 	.byte	0x03, 0x5f
        /*0042*/ 	.short	0x0101


	//----- nvinfo : EIATTR_VRC_CTA_INIT_COUNT
	.align		4
        /*0044*/ 	.byte	0x02, 0x4a
	.zero		1
	.zero		1


	//----- nvinfo : EIATTR_EXIT_INSTR_OFFSETS
	.align		4
        /*0048*/ 	.byte	0x04, 0x1c
        /*004a*/ 	.short	(.L_5933 - .L_5932)


	//   ....[0]....
.L_5932:
        /*004c*/ 	.word	0x00000d60


	//   ....[1]....
        /*0050*/ 	.word	0x00000dc0


	//   ....[2]....
        /*0054*/ 	.word	0x000012a0


	//----- nvinfo : EIATTR_MAX_THREADS
	.align		4
.L_5933:
        /*0058*/ 	.byte	0x04, 0x05
        /*005a*/ 	.short	(.L_5935 - .L_5934)
.L_5934:
        /*005c*/ 	.word	0x00000080
        /*0060*/ 	.word	0x00000001
        /*0064*/ 	.word	0x00000001


	//----- nvinfo : EIATTR_CRS_STACK_SIZE
	.align		4
.L_5935:
        /*0068*/ 	.byte	0x04, 0x1e
        /*006a*/ 	.short	(.L_5937 - .L_5936)
.L_5936:
        /*006c*/ 	.word	0x00000000


	//----- nvinfo : EIATTR_CBANK_PARAM_SIZE
	.align		4
.L_5937:
        /*0070*/ 	.byte	0x03, 0x19
        /*0072*/ 	.short	0x0018


	//----- nvinfo : EIATTR_PARAM_CBANK
	.align		4
        /*0074*/ 	.byte	0x04, 0x0a
        /*0076*/ 	.short	(.L_5939 - .L_5938)
	.align		4
.L_5938:
        /*0078*/ 	.word	index@(.nv.constant0._ZN2at6native29vectorized_elementwise_kernelILi4ENS0_13AUnaryFunctorIhhhZZZNS0_15binary_internal21div_trunc_kernel_cudaERNS_18TensorIteratorBaseEENKUlvE_clEvENKUlvE_clEvEUlhhE_EESt5arrayIPcLm2EEEEviT0_T1_)
        /*007c*/ 	.short	0x0380
        /*007e*/ 	.short	0x0018


	//----- nvinfo : EIATTR_SW_WAR
	.align		4
.L_5939:
        /*0080*/ 	.byte	0x04, 0x36
        /*0082*/ 	.short	(.L_5941 - .L_5940)
.L_5940:
        /*0084*/ 	.word	0x00000008
.L_5941:


//--------------------- .nv.info._ZN2at6native29vectorized_elementwise_kernelILi8ENS0_13AUnaryFunctorIhhhZZZNS0_15binary_internal21div_trunc_kernel_cudaERNS_18TensorIteratorBaseEENKUlvE_clEvENKUlvE_clEvEUlhhE_EESt5arrayIPcLm2EEEEviT0_T1_ --------------------------
	.section	.nv.info._ZN2at6native29vectorized_elementwise_kernelILi8ENS0_13AUnaryFunctorIhhhZZZNS0_15binary_internal21div_trunc_kernel_cudaERNS_18TensorIteratorBaseEENKUlvE_clEvENKUlvE_clEvEUlhhE_EESt5arrayIPcLm2EEEEviT0_T1_,"",@"SHT_CUDA_INFO"
	.sectionflags	@""
	.align	4


	//----- nvinfo : EIATTR_CUDA_API_VERSION
	.align		4
        /*0000*/ 	.byte	0x04, 0x37
        /*0002*/ 	.short	(.L_5943 - .L_5942)
.L_5942:
        /*0004*/ 	.word	0x00000082


	//----- nvinfo : EIATTR_KPARAM_INFO
	.align		4
.L_5943:
        /*0008*/ 	.byte	0x04, 0x17
        /*000a*/ 	.short	(.L_5945 - .L_5944)
.L_5944:
        /*000c*/ 	.word	0x00000000
        /*0010*/ 	.short	0x0002
        /*0012*/ 	.short	0x0008
        /*0014*/ 	.byte	0x00, 0xf0, 0x41, 0x00


	//----- nvinfo : EIATTR_KPARAM_INFO
	.align		4
.L_5945:
        /*0018*/ 	.byte	0x04, 0x17
        /*001a*/ 	.short	(.L_5947 - .L_5946)
.L_5946:
        /*001c*/ 	.word	0x00000000
        /*0020*/ 	.short	0x0001
        /*0022*/ 	.short	0x0004
        /*0024*/ 	.byte	0x00, 0xf0, 0x09, 0x00


	//----- nvinfo : EIATTR_KPARAM_INFO
	.align		4
.L_5947:
        /*0028*/ 	.byte	0x04, 0x17
        /*002a*/ 	.short	(.L_5949 - .L_5948)
.L_5948:
        /*002c*/ 	.word	0x00000000
        /*0030*/ 	.short	0x0000
        /*0032*/ 	.short	0x0000
        /*0034*/ 	.byte	0x00, 0xf0, 0x11, 0x00


	//----- nvinfo : EIATTR_SPARSE_MMA_MASK
	.align		4
.L_5949:
        /*0038*/ 	.byte	0x03, 0x50
        /*003a*/ 	.short	0x0000


	//----- nvinfo : EIATTR_MAXREG_COUNT
	.align		4
        /*003c*/ 	.byte	0x03, 0x1b
        /*003e*/ 	.short	0x00ff


	//----- nvinfo : EIATTR_MERCURY_ISA_VERSION
	.align		4
        /*0040*/ 	.byte	0x03, 0x5f
        /*0042*/ 	.short	0x0101


	//----- nvinfo : EIATTR_VRC_CTA_INIT_COUNT
	.align		4
        /*0044*/ 	.byte	0x02, 0x4a
	.zero		1
	.zero		1


	//----- nvinfo : EIATTR_EXIT_INSTR_OFFSETS
	.align		4
        /*0048*/ 	.byte	0x04, 0x1c
        /*004a*/ 	.short	(.L_5951 - .L_5950)


	//   ....[0]....
.L_5950:
        /*004c*/ 	.word	0x00000010


	//----- nvinfo : EIATTR_MAX_THREADS
	.align		4
.L_5951:
        /*0050*/ 	.byte	0x04, 0x05
        /*0052*/ 	.short	(.L_5953 - .L_5952)
.L_5952:
        /*0054*/ 	.word	0x00000080
        /*0058*/ 	.word	0x00000001
        /*005c*/ 	.word	0x00000001


	//----- nvinfo : EIATTR_CBANK_PARAM_SIZE
	.align		4
.L_5953:
        /*0060*/ 	.byte	0x03, 0x19
        /*0062*/ 	.short	0x0018


	//----- nvinfo : EIATTR_PARAM_CBANK
	.align		4
        /*0064*/ 	.byte	0x04, 0x0a
        /*0066*/ 	.short	(.L_5955 - .L_5954)
	.align		4
.L_5954:
        /*0068*/ 	.word	index@(.nv.constant0._ZN2at6native29vectorized_elementwise_kernelILi8ENS0_13AUnaryFunctorIhhhZZZNS0_15binary_internal21div_trunc_kernel_cudaERNS_18TensorIteratorBaseEENKUlvE_clEvENKUlvE_clEvEUlhhE_EESt5arrayIPcLm2EEEEviT0_T1_)
        /*006c*/ 	.short	0x0380
        /*006e*/ 	.short	0x0018


	//----- nvinfo : EIATTR_SW_WAR
	.align		4
.L_5955:
        /*0070*/ 	.byte	0x04, 0x36
        /*0072*/ 	.short	(.L_5957 - .L_5956)
.L_5956:
        /*0074*/ 	.word	0x00000008
.L_5957:


//--------------------- .nv.callgraph             --------------------------
	.section	.nv.callgraph,"",@"SHT_CUDA_CALLGRAPH"
	.align	4
	.sectionentsize	8
	.align		4
        /*0000*/ 	.word	0x00000000
	.align		4
        /*0004*/ 	.word	0xffffffff
	.align		4
        /*0008*/ 	.word	index@(_ZN2at6native18elementwise_kernelILi128ELi4EZNS0_15gpu_kernel_implINS0_13BinaryFunctorIN3c108BFloat16ES5_S5_ZZZNS0_15binary_internal21div_trunc_kernel_cudaERNS_18TensorIteratorBaseEENKUlvE1_clEvENKUlvE2_clEvEUlS5_S5_E_EEEEvS8_RKT_EUliE_EEviT1_)
	.align		4
        /*000c*/ 	.word	index@(__assertfail)
	.align		4
        /*0010*/ 	.word	index@(_ZN2at6native27unrolled_elementwise_kernelINS0_13BinaryFunctorIN3c108BFloat16ES4_S4_ZZZNS0_15binary_internal21div_trunc_kernel_cudaERNS_18TensorIteratorBaseEENKUlvE1_clEvENKUlvE2_clEvEUlS4_S4_E_EESt5arrayIPcLm3EELi4E23TrivialOffsetCalculatorILi2EjESF_ILi1EjENS0_6memory12LoadWithCastILi2EEENSI_13StoreWithCastILi1EEEEEviT_T0_T2_T3_T4_T5_)
	.align		4
        /*0014*/ 	.word	index@(__assertfail)
	.align		4
        /*0018*/ 	.word	index@(_ZN2at6native18elementwise_kernelILi128ELi4EZNS0_15gpu_kernel_implINS0_13BUnaryFunctorIN3c108BFloat16ES5_S5_ZZZNS0_15binary_internal21div_trunc_kernel_cudaERNS_18TensorIteratorBaseEENKUlvE1_clEvENKUlvE2_clEvEUlS5_S5_E_EEEEvS8_RKT_EUliE_EEviT1_)
	.align		4
        /*001c*/ 	.word	index@(__assertfail)
	.align		4
        /*0020*/ 	.word	index@(_ZN2at6native27unrolled_elementwise_kernelINS0_13BUnaryFunctorIN3c108BFloat16ES4_S4_ZZZNS0_15binary_internal21div_trunc_kernel_cudaERNS_18TensorIteratorBaseEENKUlvE1_clEvENKUlvE2_clEvEUlS4_S4_E_EESt5arrayIPcLm2EELi4E23TrivialOffsetCalculatorILi1EjESG_NS0_6memory12LoadWithCastILi1EEENSH_13StoreWithCastILi1EEEEEviT_T0_T2_T3_T4_T5_)
	.align		4
        /*0024*/ 	.word	index@(__assertfail)
	.align		4
        /*0028*/ 	.word	index@(_ZN2at6native18elementwise_kernelILi128ELi4EZNS0_15gpu_kernel_implINS0_13AUnaryFunctorIN3c108BFloat16ES5_S5_ZZZNS0_15binary_internal21div_trunc_kernel_cudaERNS_18TensorIteratorBaseEENKUlvE1_clEvENKUlvE2_clEvEUlS5_S5_E_EEEEvS8_RKT_EUliE_EEviT1_)
	.align		4
        /*002c*/ 	.word	index@(__assertfail)
	.align		4
        /*0030*/ 	.word	index@(_ZN2at6native27unrolled_elementwise_kernelINS0_13AUnaryFunctorIN3c108BFloat16ES4_S4_ZZZNS0_15binary_internal21div_trunc_kernel_cudaERNS_18TensorIteratorBaseEENKUlvE1_clEvENKUlvE2_clEvEUlS4_S4_E_EESt5arrayIPcLm2EELi4E23TrivialOffsetCalculatorILi1EjESG_NS0_6memory12LoadWithCastILi1EEENSH_13StoreWithCastILi1EEEEEviT_T0_T2_T3_T4_T5_)
	.align		4
        /*0034*/ 	.word	index@(__assertfail)
	.align		4
        /*0038*/ 	.word	index@(_ZN2at6native18elementwise_kernelILi128ELi4EZNS0_15gpu_kernel_implINS0_13BinaryFunctorIN3c104HalfES5_S5_ZZZNS0_15binary_internal21div_trunc_kernel_cudaERNS_18TensorIteratorBaseEENKUlvE1_clEvENKUlvE1_clEvEUlS5_S5_E_EEEEvS8_RKT_EUliE_EEviT1_)
	.align		4
        /*003c*/ 	.word	index@(__assertfail)
	.align		4
        /*0040*/ 	.word	index@(_ZN2at6native27unrolled_elementwise_kernelINS0_13BinaryFunctorIN3c104HalfES4_S4_ZZZNS0_15binary_internal21div_trunc_kernel_cudaERNS_18TensorIteratorBaseEENKUlvE1_clEvENKUlvE1_clEvEUlS4_S4_E_EESt5arrayIPcLm3EELi4E23TrivialOffsetCalculatorILi2EjESF_ILi1EjENS0_6memory12LoadWithCastILi2EEENSI_13StoreWithCastILi1EEEEEviT_T0_T2_T3_T4_T5_)
	.align		4
        /*0044*/ 	.word	index@(__assertfail)
	.align		4
        /*0048*/ 	.word	index@(_ZN2at6native18elementwise_kernelILi128ELi4EZNS0_15gpu_kernel_implINS0_13BUnaryFunctorIN3c104HalfES5_S5_ZZZNS0_15binary_internal21div_trunc_kernel_cudaERNS_18TensorIteratorBaseEENKUlvE1_clEvENKUlvE1_clEvEUlS5_S5_E_EEEEvS8_RKT_EUliE_EEviT1_)
	.align		4
        /*004c*/ 	.word	index@(__assertfail)
	.align		4
        /*0050*/ 	.word	index@(_ZN2at6native27unrolled_elementwise_kernelINS0_13BUnaryFunctorIN3c104HalfES4_S4_ZZZNS0_15binary_internal21div_trunc_kernel_cudaERNS_18TensorIteratorBaseEENKUlvE1_clEvENKUlvE1_clEvEUlS4_S4_E_EESt5arrayIPcLm2EELi4E23TrivialOffsetCalculatorILi1EjESG_NS0_6memory12LoadWithCastILi1EEENSH_13StoreWithCastILi1EEEEEviT_T0_T2_T3_T4_T5_)
	.align		4
        /*0054*/ 	.word	index@(__assertfail)
	.align		4
        /*0058*/ 	.word	index@(_ZN2at6native18elementwise_kernelILi128ELi4EZNS0_15gpu_kernel_implINS0_13AUnaryFunctorIN3c104HalfES5_S5_ZZZNS0_15binary_internal21div_trunc_kernel_cudaERNS_18TensorIteratorBaseEENKUlvE1_clEvENKUlvE1_clEvEUlS5_S5_E_EEEEvS8_RKT_EUliE_EEviT1_)
	.align		4
        /*005c*/ 	.word	index@(__assertfail)
	.align		4
        /*0060*/ 	.word	index@(_ZN2at6native27unrolled_elementwise_kernelINS0_13AUnaryFunctorIN3c104HalfES4_S4_ZZZNS0_15binary_internal21div_trunc_kernel_cudaERNS_18TensorIteratorBaseEENKUlvE1_clEvENKUlvE1_clEvEUlS4_S4_E_EESt5arrayIPcLm2EELi4E23TrivialOffsetCalculatorILi1EjESG_NS0_6memory12LoadWithCastILi1EEENSH_13StoreWithCastILi1EEEEEviT_T0_T2_T3_T4_T5_)
	.align		4
        /*0064*/ 	.word	index@(__assertfail)
	.align		4
        /*0068*/ 	.word	index@(_ZN2at6native18elementwise_kernelILi128ELi4EZNS0_15gpu_kernel_implINS0_13BinaryFunctorIfffZZZNS0_15binary_internal21div_trunc_kernel_cudaERNS_18TensorIteratorBaseEENKUlvE1_clEvENKUlvE0_clEvEUlffE_EEEEvS6_RKT_EUliE_EEviT1_)
	.align		4
        /*006c*/ 	.word	index@(__assertfail)
	.align		4
        /*0070*/ 	.word	index@(_ZN2at6native27unrolled_elementwise_kernelINS0_13BinaryFunctorIfffZZZNS0_15binary_internal21div_trunc_kernel_cudaERNS_18TensorIteratorBaseEENKUlvE1_clEvENKUlvE0_clEvEUlffE_EESt5arrayIPcLm3EELi4E23TrivialOffsetCalculatorILi2EjESD_ILi1EjENS0_6memory12LoadWithCastILi2EEENSG_13StoreWithCastILi1EEEEEviT_T0_T2_T3_T4_T5_)
	.align		4
        /*0074*/ 	.word	index@(__assertfail)
	.align		4
        /*0078*/ 	.word	index@(_ZN2at6native18elementwise_kernelILi128ELi4EZNS0_15gpu_kernel_implINS0_13BUnaryFunctorIfffZZZNS0_15binary_internal21div_trunc_kernel_cudaERNS_18TensorIteratorBaseEENKUlvE1_clEvENKUlvE0_clEvEUlffE_EEEEvS6_RKT_EUliE_EEviT1_)
	.align		4
        /*007c*/ 	.word	index@(__assertfail)
	.align		4
        /*0080*/ 	.word	index@(_ZN2at6native27unrolled_elementwise_kernelINS0_13BUnaryFunctorIfffZZZNS0_15binary_internal21div_trunc_kernel_cudaERNS_18TensorIteratorBaseEENKUlvE1_clEvENKUlvE0_clEvEUlffE_EESt5arrayIPcLm2EELi4E23TrivialOffsetCalculatorILi1EjESE_NS0_6memory12LoadWithCastILi1EEENSF_13StoreWithCastILi1EEEEEviT_T0_T2_T3_T4_T5_)
	.align		4
        /*0084*/ 	.word	index@(__assertfail)
	.align		4
        /*0088*/ 	.word	index@(_ZN2at6native18elementwise_kernelILi128ELi4EZNS0_15gpu_kernel_implINS0_13AUnaryFunctorIfffZZZNS0_15binary_internal21div_trunc_kernel_cudaERNS_18TensorIteratorBaseEENKUlvE1_clEvENKUlvE0_clEvEUlffE_EEEEvS6_RKT_EUliE_EEviT1_)
	.align		4
        /*008c*/ 	.word	index@(__assertfail)
	.align		4
        /*0090*/ 	.word	index@(_ZN2at6native27unrolled_elementwise_kernelINS0_13AUnaryFunctorIfffZZZNS0_15binary_internal21div_trunc_kernel_cudaERNS_18TensorIteratorBaseEENKUlvE1_clEvENKUlvE0_clEvEUlffE_EESt5arrayIPcLm2EELi4E23TrivialOffsetCalculatorILi1EjESE_NS0_6memory12LoadWithCastILi1EEENSF_13StoreWithCastILi1EEEEEviT_T0_T2_T3_T4_T5_)
	.align		4
        /*0094*/ 	.word	index@(__assertfail)
	.align		4
        /*0098*/ 	.word	index@(_ZN2at6native18elementwise_kernelILi128ELi4EZNS0_15gpu_kernel_implINS0_13BinaryFunctorIdddZZZNS0_15binary_internal21div_trunc_kernel_cudaERNS_18TensorIteratorBaseEENKUlvE1_clEvENKUlvE_clEvEUlddE_EEEEvS6_RKT_EUliE_EEviT1_)
	.align		4
        /*009c*/ 	.word	index@(__assertfail)
	.align		4
        /*00a0*/ 	.word	index@(_ZN2at6native27unrolled_elementwise_kernelINS0_13BinaryFunctorIdddZZZNS0_15binary_internal21div_trunc_kernel_cudaERNS_18TensorIteratorBaseEENKUlvE1_clEvENKUlvE_clEvEUlddE_EESt5arrayIPcLm3EELi4E23TrivialOffsetCalculatorILi2EjESD_ILi1EjENS0_6memory12LoadWithCastILi2EEENSG_13StoreWithCastILi1EEEEEviT_T0_T2_T3_T4_T5_)
	.align		4
        /*00a4*/ 	.word	index@(__assertfail)
	.align		4
        /*00a8*/ 	.word	index@(_ZN2at6native18elementwise_kernelILi128ELi4EZNS0_15gpu_kernel_implINS0_13BUnaryFunctorIdddZZZNS0_15binary_internal21div_trunc_kernel_cudaERNS_18TensorIteratorBaseEENKUlvE1_clEvENKUlvE_clEvEUlddE_EEEEvS6_RKT_EUliE_EEviT1_)
	.align		4
        /*00ac*/ 	.word	index@(__assertfail)
	.align		4
        /*00b0*/ 	.word	index@(_ZN2at6native27unrolled_elementwise_kernelINS0_13BUnaryFunctorIdddZZZNS0_15binary_internal21div_trunc_kernel_cudaERNS_18TensorIteratorBaseEENKUlvE1_clEvENKUlvE_clEvEUlddE_EESt5arrayIPcLm2EELi4E23TrivialOffsetCalculatorILi1EjESE_NS0_6memory12LoadWithCastILi1EEENSF_13StoreWithCastILi1EEEEEviT_T0_T2_T3_T4_T5_)
	.align		4
        /*00b4*/ 	.word	index@(__assertfail)
	.align		4
        /*00b8*/ 	.word	index@(_ZN2at6native18elementwise_kernelILi128ELi4EZNS0_15gpu_kernel_implINS0_13AUnaryFunctorIdddZZZNS0_15binary_internal21div_trunc_kernel_cudaERNS_18TensorIteratorBaseEENKUlvE1_clEvENKUlvE_clEvEUlddE_EEEEvS6_RKT_EUliE_EEviT1_)
	.align		4
        /*00bc*/ 	.word	index@(__assertfail)
	.align		4
        /*00c0*/ 	.word	index@(_ZN2at6native27unrolled_elementwise_kernelINS0_13AUnaryFunctorIdddZZZNS0_15binary_internal21div_trunc_kernel_cudaERNS_18TensorIteratorBaseEENKUlvE1_clEvENKUlvE_clEvEUlddE_EESt5arrayIPcLm2EELi4E23TrivialOffsetCalculatorILi1EjESE_NS0_6memory12LoadWithCastILi1EEENSF_13StoreWithCastILi1EEEEEviT_T0_T2_T3_T4_T5_)
	.align		4
        /*00c4*/ 	.word	index@(__assertfail)
	.align		4
        /*00c8*/ 	.word	index@(_ZN2at6native18elementwise_kernelILi128ELi4EZNS0_15gpu_kernel_implIZZZNS0_15binary_internal21div_trunc_kernel_cudaERNS_18TensorIteratorBaseEENKUlvE0_clEvENKUlvE2_clEvEUlN3c108BFloat16EE_EEvS5_RKT_EUliE_EEviT1_)
	.align		4
        /*00cc*/ 	.word	index@(__assertfail)
	.align		4
        /*00d0*/ 	.word	index@(_ZN2at6native27unrolled_elementwise_kernelIZZZNS0_15binary_internal21div_trunc_kernel_cudaERNS_18TensorIteratorBaseEENKUlvE0_clEvENKUlvE2_clEvEUlN3c108BFloat16EE_St5arrayIPcLm2EELi4E23TrivialOffsetCalculatorILi1EjESE_NS0_6memory12LoadWithCastILi1EEENSF_13StoreWithCastILi1EEEEEviT_T0_T2_T3_T4_T5_)
	.align		4
        /*00d4*/ 	.word	index@(__assertfail)
	.align		4
        /*00d8*/ 	.word	index@(_ZN2at6native18elementwise_kernelILi128ELi4EZNS0_15gpu_kernel_implIZZZNS0_15binary_internal21div_trunc_kernel_cudaERNS_18TensorIteratorBaseEENKUlvE0_clEvENKUlvE1_clEvEUlN3c104HalfEE_EEvS5_RKT_EUliE_EEviT1_)
	.align		4
        /*00dc*/ 	.word	index@(__assertfail)
	.align		4
        /*00e0*/ 	.word	index@(_ZN2at6native27unrolled_elementwise_kernelIZZZNS0_15binary_internal21div_trunc_kernel_cudaERNS_18TensorIteratorBaseEENKUlvE0_clEvENKUlvE1_clEvEUlN3c104HalfEE_St5arrayIPcLm2EELi4E23TrivialOffsetCalculatorILi1EjESE_NS0_6memory12LoadWithCastILi1EEENSF_13StoreWithCastILi1EEEEEviT_T0_T2_T3_T4_T5_)
	.align		4
        /*00e4*/ 	.word	index@(__assertfail)
	.align		4
        /*00e8*/ 	.word	index@(_ZN2at6native18elementwise_kernelILi128ELi4EZNS0_15gpu_kernel_implIZZZNS0_15binary_internal21div_trunc_kernel_cudaERNS_18TensorIteratorBaseEENKUlvE0_clEvENKUlvE0_clEvEUlfE_EEvS5_RKT_EUliE_EEviT1_)
	.align		4
        /*00ec*/ 	.word	index@(__assertfail)
	.align		4
        /*00f0*/ 	.word	index@(_ZN2at6native27unrolled_elementwise_kernelIZZZNS0_15binary_internal21div_trunc_kernel_cudaERNS_18TensorIteratorBaseEENKUlvE0_clEvENKUlvE0_clEvEUlfE_St5arrayIPcLm2EELi4E23TrivialOffsetCalculatorILi1EjESC_NS0_6memory12LoadWithCastILi1EEENSD_13StoreWithCastILi1EEEEEviT_T0_T2_T3_T4_T5_)
	.align		4
        /*00f4*/ 	.word	index@(__assertfail)
	.align		4
        /*00f8*/ 	.word	index@(_ZN2at6native18elementwise_kernelILi128ELi4EZNS0_15gpu_kernel_implIZZZNS0_15binary_internal21div_trunc_kernel_cudaERNS_18TensorIteratorBaseEENKUlvE0_clEvENKUlvE_clEvEUldE_EEvS5_RKT_EUliE_EEviT1_)
	.align		4
        /*00fc*/ 	.word	index@(__assertfail)
	.align		4
        /*0100*/ 	.word	index@(_ZN2at6native27unrolled_elementwise_kernelIZZZNS0_15binary_internal21div_trunc_kernel_cudaERNS_18TensorIteratorBaseEENKUlvE0_clEvENKUlvE_clEvEUldE_St5arrayIPcLm2EELi4E23TrivialOffsetCalculatorILi1EjESC_NS0_6memory12LoadWithCastILi1EEENSD_13StoreWithCastILi1EEEEEviT_T0_T2_T3_T4_T5_)
	.align		4
        /*0104*/ 	.word	index@(__assertfail)
	.align		4
        /*0108*/ 	.word	index@(_ZN2at6native18elementwise_kernelILi128ELi4EZNS0_15gpu_kernel_implINS0_13BinaryFunctorIsssZZZNS0_15binary_internal21div_trunc_kernel_cudaERNS_18TensorIteratorBaseEENKUlvE_clEvENKUlvE3_clEvEUlssE_EEEEvS6_RKT_EUliE_EEviT1_)
	.align		4
        /*010c*/ 	.word	index@(__assertfail)
	.align		4
        /*0110*/ 	.word	index@(_ZN2at6native27unrolled_elementwise_kernelINS0_13BinaryFunctorIsssZZZNS0_15binary_internal21div_trunc_kernel_cudaERNS_18TensorIteratorBaseEENKUlvE_clEvENKUlvE3_clEvEUlssE_EESt5arrayIPcLm3EELi4E23TrivialOffsetCalculatorILi2EjESD_ILi1EjENS0_6memory12LoadWithCastILi2EEENSG_13StoreWithCastILi1EEEEEviT_T0_T2_T3_T4_T5_)
	.align		4
        /*0114*/ 	.word	index@(__assertfail)
	.align		4
        /*0118*/ 	.word	index@(_ZN2at6native18elementwise_kernelILi128ELi4EZNS0_15gpu_kernel_implINS0_13BUnaryFunctorIsssZZZNS0_15binary_internal21div_trunc_kernel_cudaERNS_18TensorIteratorBaseEENKUlvE_clEvENKUlvE3_clEvEUlssE_EEEEvS6_RKT_EUliE_EEviT1_)
	.align		4
        /*011c*/ 	.word	index@(__assertfail)
	.align		4
        /*0120*/ 	.word	index@(_ZN2at6native27unrolled_elementwise_kernelINS0_13BUnaryFunctorIsssZZZNS0_15binary_internal21div_trunc_kernel_cudaERNS_18TensorIteratorBaseEENKUlvE_clEvENKUlvE3_clEvEUlssE_EESt5arrayIPcLm2EELi4E23TrivialOffsetCalculatorILi1EjESE_NS0_6memory12LoadWithCastILi1EEENSF_13StoreWithCastILi1EEEEEviT_T0_T2_T3_T4_T5_)
	.align		4
        /*0124*/ 	.word	index@(__assertfail)
	.align		4
        /*0128*/ 	.word	index@(_ZN2at6native18elementwise_kernelILi128ELi4EZNS0_15gpu_kernel_implINS0_13AUnaryFunctorIsssZZZNS0_15binary_internal21div_trunc_kernel_cudaERNS_18TensorIteratorBaseEENKUlvE_clEvENKUlvE3_clEvEUlssE_EEEEvS6_RKT_EUliE_EEviT1_)
	.align		4
        /*012c*/ 	.word	index@(__assertfail)
	.align		4
        /*0130*/ 	.word	index@(_ZN2at6native27unrolled_elementwise_kernelINS0_13AUnaryFunctorIsssZZZNS0_15binary_internal21div_trunc_kernel_cudaERNS_18TensorIteratorBaseEENKUlvE_clEvENKUlvE3_clEvEUlssE_EESt5arrayIPcLm2EELi4E23TrivialOffsetCalculatorILi1EjESE_NS0_6memory12LoadWithCastILi1EEENSF_13StoreWithCastILi1EEEEEviT_T0_T2_T3_T4_T5_)
	.align		4
        /*0134*/ 	.word	index@(__assertfail)
	.align		4
        /*0138*/ 	.word	index@(_ZN2at6native18elementwise_kernelILi128ELi4EZNS0_15gpu_kernel_implINS0_13BinaryFunctorIlllZZZNS0_15binary_internal21div_trunc_kernel_cudaERNS_18TensorIteratorBaseEENKUlvE_clEvENKUlvE2_clEvEUlllE_EEEEvS6_RKT_EUliE_EEviT1_)
	.align		4
        /*013c*/ 	.word	index@(__assertfail)
	.align		4
        /*0140*/ 	.word	index@(_ZN2at6native27unrolled_elementwise_kernelINS0_13BinaryFunctorIlllZZZNS0_15binary_internal21div_trunc_kernel_cudaERNS_18TensorIteratorBaseEENKUlvE_clEvENKUlvE2_clEvEUlllE_EESt5arrayIPcLm3EELi4E23TrivialOffsetCalculatorILi2EjESD_ILi1EjENS0_6memory12LoadWithCastILi2EEENSG_13StoreWithCastILi1EEEEEviT_T0_T2_T3_T4_T5_)
	.align		4
        /*0144*/ 	.word	index@(__assertfail)
	.align		4
        /*0148*/ 	.word	index@(_ZN2at6native18elementwise_kernelILi128ELi4EZNS0_15gpu_kernel_implINS0_13BUnaryFunctorIlllZZZNS0_15binary_internal21div_trunc_kernel_cudaERNS_18TensorIteratorBaseEENKUlvE_clEvENKUlvE2_clEvEUlllE_EEEEvS6_RKT_EUliE_EEviT1_)
	.align		4
        /*014c*/ 	.word	index@(__assertfail)
	.align		4
        /*0150*/ 	.word	index@(_ZN2at6native27unrolled_elementwise_kernelINS0_13BUnaryFunctorIlllZZZNS0_15binary_internal21div_trunc_kernel_cudaERNS_18TensorIteratorBaseEENKUlvE_clEvENKUlvE2_clEvEUlllE_EESt5arrayIPcLm2EELi4E23TrivialOffsetCalculatorILi1EjESE_NS0_6memory12LoadWithCastILi1EEENSF_13StoreWithCastILi1EEEEEviT_T0_T2_T3_T4_T5_)
	.align		4
        /*0154*/ 	.word	index@(__assertfail)
	.align		4
        /*0158*/ 	.word	index@(_ZN2at6native18elementwise_kernelILi128ELi4EZNS0_15gpu_kernel_implINS0_13AUnaryFunctorIlllZZZNS0_15binary_internal21div_trunc_kernel_cudaERNS_18TensorIteratorBaseEENKUlvE_clEvENKUlvE2_clEvEUlllE_EEEEvS6_RKT_EUliE_EEviT1_)
	.align		4
        /*015c*/ 	.word	index@(__assertfail)
	.align		4
        /*0160*/ 	.word	index@(_ZN2at6native27unrolled_elementwise_kernelINS0_13AUnaryFunctorIlllZZZNS0_15binary_internal21div_trunc_kernel_cudaERNS_18TensorIteratorBaseEENKUlvE_clEvENKUlvE2_clEvEUlllE_EESt5arrayIPcLm2EELi4E23TrivialOffsetCalculatorILi1EjESE_NS0_6memory12LoadWithCastILi1EEENSF_13StoreWithCastILi1EEEEEviT_T0_T2_T3_T4_T5_)
	.align		4
        /*0164*/ 	.word	index@(__assertfail)
	.align		4
        /*0168*/ 	.word	index@(_ZN2at6native18elementwise_kernelILi128ELi4EZNS0_15gpu_kernel_implINS0_13BinaryFunctorIiiiZZZNS0_15binary_internal21div_trunc_kernel_cudaERNS_18TensorIteratorBaseEENKUlvE_clEvENKUlvE1_clEvEUliiE_EEEEvS6_RKT_EUliE_EEviT1_)
	.align		4
        /*016c*/ 	.word	index@(__assertfail)
	.align		4
        /*0170*/ 	.word	index@(_ZN2at6native27unrolled_elementwise_kernelINS0_13BinaryFunctorIiiiZZZNS0_15binary_internal21div_trunc_kernel_cudaERNS_18TensorIteratorBaseEENKUlvE_clEvENKUlvE1_clEvEUliiE_EESt5arrayIPcLm3EELi4E23TrivialOffsetCalculatorILi2EjESD_ILi1EjENS0_6memory12LoadWithCastILi2EEENSG_13StoreWithCastILi1EEEEEviT_T0_T2_T3_T4_T5_)
	.align		4
        /*0174*/ 	.word	index@(__assertfail)
	.align		4
        /*0178*/ 	.word	index@(_ZN2at6native18elementwise_kernelILi128ELi4EZNS0_15gpu_kernel_implINS0_13BUnaryFunctorIiiiZZZNS0_15binary_internal21div_trunc_kernel_cudaERNS_18TensorIteratorBaseEENKUlvE_clEvENKUlvE1_clEvEUliiE_EEEEvS6_RKT_EUliE_EEviT1_)
	.align		4
        /*017c*/ 	.word	index@(__assertfail)
	.align		4
        /*0180*/ 	.word	index@(_ZN2at6native27unrolled_elementwise_kernelINS0_13BUnaryFunctorIiiiZZZNS0_15binary_internal21div_trunc_kernel_cudaERNS_18TensorIteratorBaseEENKUlvE_clEvENKUlvE1_clEvEUliiE_EESt5arrayIPcLm2EELi4E23TrivialOffsetCalculatorILi1EjESE_NS0_6memory12LoadWithCastILi1EEENSF_13StoreWithCastILi1EEEEEviT_T0_T2_T3_T4_T5_)
	.align		4
        /*0184*/ 	.word	index@(__assertfail)
	.align		4
        /*0188*/ 	.word	index@(_ZN2at6native18elementwise_kernelILi128ELi4EZNS0_15gpu_kernel_implINS0_13AUnaryFunctorIiiiZZZNS0_15binary_internal21div_trunc_kernel_cudaERNS_18TensorIteratorBaseEENKUlvE_clEvENKUlvE1_clEvEUliiE_EEEEvS6_RKT_EUliE_EEviT1_)
	.align		4
        /*018c*/ 	.word	index@(__assertfail)
	.align		4
        /*0190*/ 	.word	index@(_ZN2at6native27unrolled_elementwise_kernelINS0_13AUnaryFunctorIiiiZZZNS0_15binary_internal21div_trunc_kernel_cudaERNS_18TensorIteratorBaseEENKUlvE_clEvENKUlvE1_clEvEUliiE_EESt5arrayIPcLm2EELi4E23TrivialOffsetCalculatorILi1EjESE_NS0_6memory12LoadWithCastILi1EEENSF_13StoreWithCastILi1EEEEEviT_T0_T2_T3_T4_T5_)
	.align		4
        /*0194*/ 	.word	index@(__assertfail)
	.align		4
        /*0198*/ 	.word	index@(_ZN2at6native18elementwise_kernelILi128ELi4EZNS0_15gpu_kernel_implINS0_13BinaryFunctorIaaaZZZNS0_15binary_internal21div_trunc_kernel_cudaERNS_18TensorIteratorBaseEENKUlvE_clEvENKUlvE0_clEvEUlaaE_EEEEvS6_RKT_EUliE_EEviT1_)
	.align		4
        /*019c*/ 	.word	index@(__assertfail)
	.align		4
        /*01a0*/ 	.word	index@(_ZN2at6native27unrolled_elementwise_kernelINS0_13BinaryFunctorIaaaZZZNS0_15binary_internal21div_trunc_kernel_cudaERNS_18TensorIteratorBaseEENKUlvE_clEvENKUlvE0_clEvEUlaaE_EESt5arrayIPcLm3EELi4E23TrivialOffsetCalculatorILi2EjESD_ILi1EjENS0_6memory12LoadWithCastILi2EEENSG_13StoreWithCastILi1EEEEEviT_T0_T2_T3_T4_T5_)
	.align		4
        /*01a4*/ 	.word	index@(__assertfail)
	.align		4
        /*01a8*/ 	.word	index@(_ZN2at6native18elementwise_kernelILi128ELi4EZNS0_15gpu_kernel_implINS0_13BUnaryFunctorIaaaZZZNS0_15binary_internal21div_trunc_kernel_cudaERNS_18TensorIteratorBaseEENKUlvE_clEvENKUlvE0_clEvEUlaaE_EEEEvS6_RKT_EUliE_EEviT1_)
	.align		4
        /*01ac*/ 	.word	index@(__assertfail)
	.align		4
        /*01b0*/ 	.word	index@(_ZN2at6native27unrolled_elementwise_kernelINS0_13BUnaryFunctorIaaaZZZNS0_15binary_internal21div_trunc_kernel_cudaERNS_18TensorIteratorBaseEENKUlvE_clEvENKUlvE0_clEvEUlaaE_EESt5arrayIPcLm2EELi4E23TrivialOffsetCalculatorILi1EjESE_NS0_6memory12LoadWithCastILi1EEENSF_13StoreWithCastILi1EEEEEviT_T0_T2_T3_T4_T5_)
	.align		4
        /*01b4*/ 	.word	index@(__assertfail)
	.align		4
        /*01b8*/ 	.word	index@(_ZN2at6native18elementwise_kernelILi128ELi4EZNS0_15gpu_kernel_implINS0_13AUnaryFunctorIaaaZZZNS0_15binary_internal21div_trunc_kernel_cudaERNS_18TensorIteratorBaseEENKUlvE_clEvENKUlvE0_clEvEUlaaE_EEEEvS6_RKT_EUliE_EEviT1_)
	.align		4
        /*01bc*/ 	.word	index@(__assertfail)
	.align		4
        /*01c0*/ 	.word	index@(_ZN2at6native27unrolled_elementwise_kernelINS0_13AUnaryFunctorIaaaZZZNS0_15binary_internal21div_trunc_kernel_cudaERNS_18TensorIteratorBaseEENKUlvE_clEvENKUlvE0_clEvEUlaaE_EESt5arrayIPcLm2EELi4E23TrivialOffsetCalculatorILi1EjESE_NS0_6memory12LoadWithCastILi1EEENSF_13StoreWithCastILi1EEEEEviT_T0_T2_T3_T4_T5_)
	.align		4
        /*01c4*/ 	.word	index@(__assertfail)
	.align		4
        /*01c8*/ 	.word	index@(_ZN2at6native18elementwise_kernelILi128ELi4EZNS0_15gpu_kernel_implINS0_13BinaryFunctorIhhhZZZNS0_15binary_internal21div_trunc_kernel_cudaERNS_18TensorIteratorBaseEENKUlvE_clEvENKUlvE_clEvEUlhhE_EEEEvS6_RKT_EUliE_EEviT1_)
	.align		4
        /*01cc*/ 	.word	index@(__assertfail)
	.align		4
        /*01d0*/ 	.word	index@(_ZN2at6native27unrolled_elementwise_kernelINS0_13BinaryFunctorIhhhZZZNS0_15binary_internal21div_trunc_kernel_cudaERNS_18TensorIteratorBaseEENKUlvE_clEvENKUlvE_clEvEUlhhE_EESt5arrayIPcLm3EELi4E23TrivialOffsetCalculatorILi2EjESD_ILi1EjENS0_6memory12LoadWithCastILi2EEENSG_13StoreWithCastILi1EEEEEviT_T0_T2_T3_T4_T5_)
	.align		4
        /*01d4*/ 	.word	index@(__assertfail)
	.align		4
        /*01d8*/ 	.word	index@(_ZN2at6native18elementwise_kernelILi128ELi4EZNS0_15gpu_kernel_implINS0_13BUnaryFunctorIhhhZZZNS0_15binary_internal21div_trunc_kernel_cudaERNS_18TensorIteratorBaseEENKUlvE_clEvENKUlvE_clEvEUlhhE_EEEEvS6_RKT_EUliE_EEviT1_)
	.align		4
        /*01dc*/ 	.word	index@(__assertfail)
	.align		4
        /*01e0*/ 	.word	index@(_ZN2at6native27unrolled_elementwise_kernelINS0_13BUnaryFunctorIhhhZZZNS0_15binary_internal21div_trunc_kernel_cudaERNS_18TensorIteratorBaseEENKUlvE_clEvENKUlvE_clEvEUlhhE_EESt5arrayIPcLm2EELi4E23TrivialOffsetCalculatorILi1EjESE_NS0_6memory12LoadWithCastILi1EEENSF_13StoreWithCastILi1EEEEEviT_T0_T2_T3_T4_T5_)
	.align		4
        /*01e4*/ 	.word	index@(__assertfail)
	.align		4
        /*01e8*/ 	.word	index@(_ZN2at6native18elementwise_kernelILi128ELi4EZNS0_15gpu_kernel_implINS0_13AUnaryFunctorIhhhZZZNS0_15binary_internal21div_trunc_kernel_cudaERNS_18TensorIteratorBaseEENKUlvE_clEvENKUlvE_clEvEUlhhE_EEEEvS6_RKT_EUliE_EEviT1_)
	.align		4
        /*01ec*/ 	.word	index@(__assertfail)
	.align		4
        /*01f0*/ 	.word	index@(_ZN2at6native27unrolled_elementwise_kernelINS0_13AUnaryFunctorIhhhZZZNS0_15binary_internal21div_trunc_kernel_cudaERNS_18TensorIteratorBaseEENKUlvE_clEvENKUlvE_clEvEUlhhE_EESt5arrayIPcLm2EELi4E23TrivialOffsetCalculatorILi1EjESE_NS0_6memory12LoadWithCastILi1EEENSF_13StoreWithCastILi1EEEEEviT_T0_T2_T3_T4_T5_)
	.align		4
        /*01f4*/ 	.word	index@(__assertfail)
	.align		4
        /*01f8*/ 	.word	0x00000000
	.align		4
        /*01fc*/ 	.word	0xfffffffe
	.align		4
        /*0200*/ 	.word	0x00000000
	.align		4
        /*0204*/ 	.word	0xfffffffd
	.align		4
        /*0208*/ 	.word	0x00000000
	.align		4
        /*020c*/ 	.word	0xfffffffc


//--------------------- .nv.constant4             --------------------------
	.section	.nv.constant4,"a",@progbits
	.align	8
	.align		8
.nv.constant4:
        /*0000*/ 	.dword	__assertfail
	.align		8
        /*0008*/ 	.dword	__unnamed_1
	.align		8
        /*0010*/ 	.dword	__unnamed_2
	.align		8
        /*0018*/ 	.dword	__unnamed_3
	.align		8
        /*0020*/ 	.dword	__unnamed_4
	.align		8
        /*0028*/ 	.dword	__unnamed_5
	.align		8
        /*0030*/ 	.dword	__unnamed_6
	.align		8
        /*0038*/ 	.dword	__unnamed_7
	.align		8
        /*0040*/ 	.dword	__unnamed_8
	.align		8
        /*0048*/ 	.dword	__unnamed_9
	.align		8
        /*0050*/ 	.dword	__unnamed_10
	.align		8
        /*0058*/ 	.dword	__unnamed_11
	.align		8
        /*0060*/ 	.dword	__unnamed_12
	.align		8
        /*0068*/ 	.dword	__unnamed_13
	.align		8
        /*0070*/ 	.dword	__unnamed_14
	.align		8
        /*0078*/ 	.dword	__unnamed_15
	.align		8
        /*0080*/ 	.dword	__unnamed_16
	.align		8
        /*0088*/ 	.dword	__unnamed_17
	.align		8
        /*0090*/ 	.dword	__unnamed_18
	.align		8
        /*0098*/ 	.dword	_ZN54_INTERNAL_5269a03e_23_BinaryDivTruncKernel_cu_888bb6954cuda3std3__45__cpo5beginE
	.align		8
        /*00a0*/ 	.dword	_ZN54_INTERNAL_5269a03e_23_BinaryDivTruncKernel_cu_888bb6954cuda3std3__45__cpo3endE
	.align		8
        /*00a8*/ 	.dword	_ZN54_INTERNAL_5269a03e_23_BinaryDivTruncKernel_cu_888bb6954cuda3std3__45__cpo6cbeginE
	.align		8
        /*00b0*/ 	.dword	_ZN54_INTERNAL_5269a03e_23_BinaryDivTruncKernel_cu_888bb6954cuda3std3__45__cpo4cendE
	.align		8
        /*00b8*/ 	.dword	_ZN54_INTERNAL_5269a03e_23_BinaryDivTruncKernel_cu_888bb6954cuda3std3__45__cpo6rbeginE
	.align		8
        /*00c0*/ 	.dword	_ZN54_INTERNAL_5269a03e_23_BinaryDivTruncKernel_cu_888bb6954cuda3std3__45__cpo4rendE
	.align		8
        /*00c8*/ 	.dword	_ZN54_INTERNAL_5269a03e_23_BinaryDivTruncKernel_cu_888bb6954cuda3std3__45__cpo7crbeginE
	.align		8
        /*00d0*/ 	.dword	_ZN54_INTERNAL_5269a03e_23_BinaryDivTruncKernel_cu_888bb6954cuda3std3__45__cpo5crendE
	.align		8
        /*00d8*/ 	.dword	_ZN54_INTERNAL_5269a03e_23_BinaryDivTruncKernel_cu_888bb6954cuda3std3__456_GLOBAL__N__5269a03e_23_BinaryDivTruncKernel_cu_888bb6956ignoreE
	.align		8
        /*00e0*/ 	.dword	_ZN54_INTERNAL_5269a03e_23_BinaryDivTruncKernel_cu_888bb6954cuda3std3__419piecewise_constructE
	.align		8
        /*00e8*/ 	.dword	_ZN54_INTERNAL_5269a03e_23_BinaryDivTruncKernel_cu_888bb6954cuda3std3__48in_placeE
	.align		8
        /*00f0*/ 	.dword	_ZN54_INTERNAL_5269a03e_23_BinaryDivTruncKernel_cu_888bb6954cuda3std3__420unreachable_sentinelE
	.align		8
        /*00f8*/ 	.dword	_ZN54_INTERNAL_5269a03e_23_BinaryDivTruncKernel_cu_888bb6954cuda3std6ranges3__45__cpo4swapE
	.align		8
        /*0100*/ 	.dword	_ZN54_INTERNAL_5269a03e_23_BinaryDivTruncKernel_cu_888bb6954cuda3std6ranges3__45__cpo9iter_moveE
	.align		8
        /*0108*/ 	.dword	_ZN54_INTERNAL_5269a03e_23_BinaryDivTruncKernel_cu_888bb6954cuda3std6ranges3__45__cpo5beginE
	.align		8
        /*0110*/ 	.dword	_ZN54_INTERNAL_5269a03e_23_BinaryDivTruncKernel_cu_888bb6954cuda3std6ranges3__45__cpo3endE
	.align		8
        /*0118*/ 	.dword	_ZN54_INTERNAL_5269a03e_23_BinaryDivTruncKernel_cu_888bb6954cuda3std6ranges3__45__cpo6cbeginE
	.align		8
        /*0120*/ 	.dword	_ZN54_INTERNAL_5269a03e_23_BinaryDivTruncKernel_cu_888bb6954cuda3std6ranges3__45__cpo4cendE
	.align		8
        /*0128*/ 	.dword	_ZN54_INTERNAL_5269a03e_23_BinaryDivTruncKernel_cu_888bb6954cuda3std6ranges3__45__cpo7advanceE
	.align		8
        /*0130*/ 	.dword	_ZN54_INTERNAL_5269a03e_23_BinaryDivTruncKernel_cu_888bb6954cuda3std6ranges3__45__cpo9iter_swapE
	.align		8
        /*0138*/ 	.dword	_ZN54_INTERNAL_5269a03e_23_BinaryDivTruncKernel_cu_888bb6954cuda3std6ranges3__45__cpo4nextE
	.align		8
        /*0140*/ 	.dword	_ZN54_INTERNAL_5269a03e_23_BinaryDivTruncKernel_cu_888bb6954cuda3std6ranges3__45__cpo4prevE
	.align		8
        /*0148*/ 	.dword	_ZN54_INTERNAL_5269a03e_23_BinaryDivTruncKernel_cu_888bb6954cuda3std6ranges3__45__cpo4dataE
	.align		8
        /*0150*/ 	.dword	_ZN54_INTERNAL_5269a03e_23_BinaryDivTruncKernel_cu_888bb6954cuda3std6ranges3__45__cpo5cdataE
	.align		8
        /*0158*/ 	.dword	_ZN54_INTERNAL_5269a03e_23_BinaryDivTruncKernel_cu_888bb6954cuda3std6ranges3__45__cpo4sizeE
	.align		8
        /*0160*/ 	.dword	_ZN54_INTERNAL_5269a03e_23_BinaryDivTruncKernel_cu_888bb6954cuda3std6ranges3__45__cpo5ssizeE
	.align		8
        /*0168*/ 	.dword	_ZN54_INTERNAL_5269a03e_23_BinaryDivTruncKernel_cu_888bb6954cuda3std6ranges3__45__cpo8distanceE
	.align		8
        /*0170*/ 	.dword	_ZN54_INTERNAL_5269a03e_23_BinaryDivTruncKernel_cu_888bb6956thrust24THRUST_300001_SM_1030_NS6system6detail10sequential3seqE
	.align		8
        /*0178*/ 	.dword	$str$5
	.align		8
        /*0180*/ 	.dword	$str$6


//--------------------- .text._ZN2at6native18elementwise_kernelILi128ELi4EZNS0_15gpu_kernel_implINS0_13BinaryFunctorIN3c108BFloat16ES5_S5_ZZZNS0_15binary_internal21div_trunc_kernel_cudaERNS_18TensorIteratorBaseEENKUlvE1_clEvENKUlvE2_clEvEUlS5_S5_E_EEEEvS8_RKT_EUliE_EEviT1_ --------------------------
	.section	.text._ZN2at6native18elementwise_kernelILi128ELi4EZNS0_15gpu_kernel_implINS0_13BinaryFunctorIN3c108BFloat16ES5_S5_ZZZNS0_15binary_internal21div_trunc_kernel_cudaERNS_18TensorIteratorBaseEENKUlvE1_clEvENKUlvE2_clEvEUlS5_S5_E_EEEEvS8_RKT_EUliE_EEviT1_,"ax",@progbits
	.align	128
        .global         _ZN2at6native18elementwise_kernelILi128ELi4EZNS0_15gpu_kernel_implINS0_13BinaryFunctorIN3c108BFloat16ES5_S5_ZZZNS0_15binary_internal21div_trunc_kernel_cudaERNS_18TensorIteratorBaseEENKUlvE1_clEvENKUlvE2_clEvEUlS5_S5_E_EEEEvS8_RKT_EUliE_EEviT1_
        .type           _ZN2at6native18elementwise_kernelILi128ELi4EZNS0_15gpu_kernel_implINS0_13BinaryFunctorIN3c108BFloat16ES5_S5_ZZZNS0_15binary_internal21div_trunc_kernel_cudaERNS_18TensorIteratorBaseEENKUlvE1_clEvENKUlvE2_clEvEUlS5_S5_E_EEEEvS8_RKT_EUliE_EEviT1_,@function
        .size           _ZN2at6native18elementwise_kernelILi128ELi4EZNS0_15gpu_kernel_implINS0_13BinaryFunctorIN3c108BFloat16ES5_S5_ZZZNS0_15binary_internal21div_trunc_kernel_cudaERNS_18TensorIteratorBaseEENKUlvE1_clEvENKUlvE2_clEvEUlS5_S5_E_EEEEvS8_RKT_EUliE_EEviT1_,(.L_x_22311 - _ZN2at6native18elementwise_kernelILi128ELi4EZNS0_15gpu_kernel_implINS0_13BinaryFunctorIN3c108BFloat16ES5_S5_ZZZNS0_15binary_internal21div_trunc_kernel_cudaERNS_18TensorIteratorBaseEENKUlvE1_clEvENKUlvE2_clEvEUlS5_S5_E_EEEEvS8_RKT_EUliE_EEviT1_)
        .other          _ZN2at6native18elementwise_kernelILi128ELi4EZNS0_15gpu_kernel_implINS0_13BinaryFunctorIN3c108BFloat16ES5_S5_ZZZNS0_15binary_internal21div_trunc_kernel_cudaERNS_18TensorIteratorBaseEENKUlvE1_clEvENKUlvE2_clEvEUlS5_S5_E_EEEEvS8_RKT_EUliE_EEviT1_,@"STO_CUDA_ENTRY STV_DEFAULT"
_ZN2at6native18elementwise_kernelILi128ELi4EZNS0_15gpu_kernel_implINS0_13BinaryFunctorIN3c108BFloat16ES5_S5_ZZZNS0_15binary_internal21div_trunc_kernel_cudaERNS_18TensorIteratorBaseEENKUlvE1_clEvENKUlvE2_clEvEUlS5_S5_E_EEEEvS8_RKT_EUliE_EEviT1_:
.text._ZN2at6native18elementwise_kernelILi128ELi4EZNS0_15gpu_kernel_implINS0_13BinaryFunctorIN3c108BFloat16ES5_S5_ZZZNS0_15binary_internal21div_trunc_kernel_cudaERNS_18TensorIteratorBaseEENKUlvE1_clEvENKUlvE2_clEvEUlS5_S5_E_EEEEvS8_RKT_EUliE_EEviT1_:
[----:B------:R-:W0:Y:S01]  /*0000*/  LDC R1, c[0x0][0x37c] ;  /* 0x0000df00ff017b82 */ /* 0x000e220000000800 */
[----:B------:R-:W1:Y:S07]  /*0010*/  S2R R17, SR_TID.X ;  /* 0x0000000000117919 */ /* 0x000e6e0000002100 */
[----:B------:R-:W2:Y:S01]  /*0020*/  S2UR UR4, SR_CTAID.X ;  /* 0x00000000000479c3 */ /* 0x000ea20000002500 */
[----:B------:R-:W3:Y:S01]  /*0030*/  LDCU UR40, c[0x0][0x388] ;  /* 0x00007100ff2877ac */ /* 0x000ee20008000800 */
[----:B------:R-:W-:Y:S01]  /*0040*/  BSSY.RECONVERGENT B6, `(.L_x_0) ;  /* 0x0000479000067945 */ /* 0x000fe20003800200 */
[----:B------:R-:W4:Y:S01]  /*0050*/  LDCU UR5, c[0x0][0x380] ;  /* 0x00007000ff0577ac */ /* 0x000f220008000800 */
[----:B------:R-:W0:Y:S01]  /*0060*/  LDCU.64 UR36, c[0x0][0x358] ;  /* 0x00006b00ff2477ac */ /* 0x000e220008000a00 */
[----:B------:R-:W0:Y:S01]  /*0070*/  LDCU.U8 UR39, c[0x0][0x602] ;  /* 0x0000c040ff2777ac */ /* 0x000e220008000000 */
[----:B------:R-:W0:Y:S01]  /*0080*/  LDCU.U8 UR42, c[0x0][0x603] ;  /* 0x0000c060ff2a77ac */ /* 0x000e220008000000 */
[----:B---3--:R-:W-:Y:S01]  /*0090*/  UIADD3 UR41, UPT, UPT, UR40, -0x1, URZ ;  /* 0xffffffff28297890 */ /* 0x008fe2000fffe0ff */
[----:B------:R-:W3:Y:S01]  /*00a0*/  LDCU.U8 UR43, c[0x0][0x601] ;  /* 0x0000c020ff2b77ac */ /* 0x000ee20008000000 */
[----:B--2---:R-:W-:-:S02]  /*00b0*/  USHF.L.U32 UR4, UR4, 0x9, URZ ;  /* 0x0000000904047899 */ /* 0x004fc400080006ff */
[----:B------:R-:W-:-:S04]  /*00c0*/  UISETP.LT.U32.AND UP0, UPT, UR41, 0x18, UPT ;  /* 0x000000182900788c */ /* 0x000fc8000bf01070 */
[----:B-1----:R-:W-:Y:S01]  /*00d0*/  LOP3.LUT R17, R17, UR4, RZ, 0xfc, !PT ;  /* 0x0000000411117c12 */ /* 0x002fe2000f8efcff */
[----:B------:R-:W-:-:S03]  /*00e0*/  USEL UR38, UR41, 0x18, UP0 ;  /* 0x0000001829267887 */ /* 0x000fc60008000000 */
[----:B----4-:R-:W-:Y:S01]  /*00f0*/  ISETP.GE.AND P0, PT, R17, UR5, PT ;  /* 0x0000000511007c0c */ /* 0x010fe2000bf06270 */
[----:B------:R-:W-:-:S12]  /*0100*/  UIADD3 UR38, UPT, UPT, UR38, 0x1, URZ ;  /* 0x0000000126267890 */ /* 0x000fd8000fffe0ff */
[----:B0--3--:R-:W-:Y:S05]  /*0110*/  @P0 BRA `(.L_x_1) ;  /* 0x0000004400ac0947 */ /* 0x009fea0003800000 */
[----:B------:R-:W-:Y:S01]  /*0120*/  UISETP.NE.AND UP0, UPT, UR40, URZ, UPT ;  /* 0x000000ff2800728c */ /* 0x000fe2000bf05270 */
[----:B------:R-:W-:Y:S02]  /*0130*/  IMAD.MOV.U32 R18, RZ, RZ, RZ ;  /* 0x000000ffff127224 */ /* 0x000fe400078e00ff */
[----:B------:R-:W-:Y:S02]  /*0140*/  IMAD.MOV.U32 R0, RZ, RZ, RZ ;  /* 0x000000ffff007224 */ /* 0x000fe400078e00ff */
[----:B------:R-:W-:-:S04]  /*0150*/  IMAD.MOV.U32 R16, RZ, RZ, RZ ;  /* 0x000000ffff107224 */ /* 0x000fc800078e00ff */
[----:B------:R-:W-:Y:S05]  /*0160*/  BRA.U !UP0, `(.L_x_2) ;  /* 0x0000001508707547 */ /* 0x000fea000b800000 */
[----:B------:R-:W0:Y:S01]  /*0170*/  LDCU.64 UR4, c[0x0][0x390] ;  /* 0x00007200ff0477ac */ /* 0x000e220008000a00 */
[----:B------:R-:W-:Y:S01]  /*0180*/  IMAD.MOV.U32 R16, RZ, RZ, RZ ;  /* 0x000000ffff107224 */ /* 0x000fe200078e00ff */
[----:B------:R-:W1:Y:S01]  /*0190*/  LDCU UR6, c[0x0][0x38c] ;  /* 0x00007180ff0677ac */ /* 0x000e620008000800 */
[----:B------:R-:W2:Y:S01]  /*01a0*/  LDCU.64 UR8, c[0x0][0x4b8] ;  /* 0x00009700ff0877ac */ /* 0x000ea20008000a00 */
[----:B------:R-:W-:Y:S01]  /*01b0*/  UISETP.NE.AND UP0, UPT, UR41, URZ, UPT ;  /* 0x000000ff2900728c */ /* 0x000fe2000bf05270 */
[----:B0-----:R-:W-:Y:S01]  /*01c0*/  IMAD.HI.U32 R2, R17, UR4, R16 ;  /* 0x0000000411027c27 */ /* 0x001fe2000f8e0010 */
[----:B------:R-:W0:Y:S04]  /*01d0*/  LDCU UR4, c[0x0][0x4c0] ;  /* 0x00009800ff0477ac */ /* 0x000e280008000800 */
[----:B------:R-:W-:-:S05]  /*01e0*/  SHF.R.U32.HI R3, RZ, UR5, R2 ;  /* 0x00000005ff037c19 */ /* 0x000fca0008011602 */
[----:B------:R-:W-:-:S04]  /*01f0*/  IMAD.MOV R18, RZ, RZ, -R3 ;  /* 0x000000ffff127224 */ /* 0x000fc800078e0a03 */
[----:B-1----:R-:W-:-:S04]  /*0200*/  IMAD R18, R18, UR6, R17 ;  /* 0x0000000612127c24 */ /* 0x002fc8000f8e0211 */
[C---:B--2---:R-:W-:Y:S02]  /*0210*/  IMAD R16, R18.reuse, UR8, RZ ;  /* 0x0000000812107c24 */ /* 0x044fe4000f8e02ff */
[C---:B------:R-:W-:Y:S02]  /*0220*/  IMAD R0, R18.reuse, UR9, RZ ;  /* 0x0000000912007c24 */ /* 0x040fe4000f8e02ff */
[----:B0-----:R-:W-:Y:S01]  /*0230*/  IMAD R18, R18, UR4, RZ ;  /* 0x0000000412127c24 */ /* 0x001fe2000f8e02ff */
[----:B------:R-:W-:Y:S06]  /*0240*/  BRA.U !UP0, `(.L_x_2) ;  /* 0x0000001508387547 */ /* 0x000fec000b800000 */
[----:B------:R-:W0:Y:S01]  /*0250*/  LDCU.64 UR6, c[0x0][0x398] ;  /* 0x00007300ff0677ac */ /* 0x000e220008000a00 */
[----:B------:R-:W-:Y:S01]  /*0260*/  HFMA2 R2, -RZ, RZ, 0, 0 ;  /* 0x00000000ff027431 */ /* 0x000fe200000001ff */
[----:B------:R-:W1:Y:S01]  /*0270*/  LDCU UR4, c[0x0][0x3a0] ;  /* 0x00007400ff0477ac */ /* 0x000e620008000800 */
[----:B------:R-:W2:Y:S01]  /*0280*/  LDCU UR5, c[0x0][0x4c4] ;  /* 0x00009880ff0577ac */ /* 0x000ea20008000800 */
[----:B------:R-:W3:Y:S01]  /*0290*/  LDCU.64 UR8, c[0x0][0x4c8] ;  /* 0x00009900ff0877ac */ /* 0x000ee20008000a00 */
[----:B------:R-:W-:Y:S01]  /*02a0*/  UISETP.NE.AND UP0, UPT, UR38, 0x2, UPT ;  /* 0x000000022600788c */ /* 0x000fe2000bf05270 */
[----:B0-----:R-:W-:-:S05]  /*02b0*/  IMAD.HI.U32 R4, R3, UR7, R2 ;  /* 0x0000000703047c27 */ /* 0x001fca000f8e0002 */
[----:B-1----:R-:W-:-:S05]  /*02c0*/  SHF.R.U32.HI R5, RZ, UR4, R4 ;  /* 0x00000004ff057c19 */ /* 0x002fca0008011604 */
[----:B------:R-:W-:-:S04]  /*02d0*/  IMAD.MOV R2, RZ, RZ, -R5 ;  /* 0x000000ffff027224 */ /* 0x000fc800078e0a05 */
[----:B------:R-:W-:-:S04]  /*02e0*/  IMAD R3, R2, UR6, R3 ;  /* 0x0000000602037c24 */ /* 0x000fc8000f8e0203 */
[C---:B--2---:R-:W-:Y:S02]  /*02f0*/  IMAD R16, R3.reuse, UR5, R16 ;  /* 0x0000000503107c24 */ /* 0x044fe4000f8e0210 */
[C---:B---3--:R-:W-:Y:S02]  /*0300*/  IMAD R0, R3.reuse, UR8, R0 ;  /* 0x0000000803007c24 */ /* 0x048fe4000f8e0200 */
[----:B------:R-:W-:Y:S01]  /*0310*/  IMAD R18, R3, UR9, R18 ;  /* 0x0000000903127c24 */ /* 0x000fe2000f8e0212 */
[----:B------:R-:W-:Y:S06]  /*0320*/  BRA.U !UP0, `(.L_x_2) ;  /* 0x0000001508007547 */ /* 0x000fec000b800000 */
[----:B------:R-:W0:Y:S01]  /*0330*/  LDCU.64 UR4, c[0x0][0x3a8] ;  /* 0x00007500ff0477ac */ /* 0x000e220008000a00 */
[----:B------:R-:W-:Y:S01]  /*0340*/  IMAD.MOV.U32 R4, RZ, RZ, RZ ;  /* 0x000000ffff047224 */ /* 0x000fe200078e00ff */
[----:B------:R-:W1:Y:S01]  /*0350*/  LDCU UR6, c[0x0][0x3a4] ;  /* 0x00007480ff0677ac */ /* 0x000e620008000800 */
[----:B------:R-:W2:Y:S01]  /*0360*/  LDCU.64 UR8, c[0x0][0x4d0] ;  /* 0x00009a00ff0877ac */ /* 0x000ea20008000a00 */
[----:B------:R-:W-:Y:S01]  /*0370*/  UISETP.NE.AND UP0, UPT, UR38, 0x3, UPT ;  /* 0x000000032600788c */ /* 0x000fe2000bf05270 */
[----:B0-----:R-:W-:Y:S01]  /*0380*/  IMAD.HI.U32 R2, R5, UR4, R4 ;  /* 0x0000000405027c27 */ /* 0x001fe2000f8e0004 */
[----:B------:R-:W0:Y:S04]  /*0390*/  LDCU UR4, c[0x0][0x4d8] ;  /* 0x00009b00ff0477ac */ /* 0x000e280008000800 */
[----:B------:R-:W-:-:S05]  /*03a0*/  SHF.R.U32.HI R3, RZ, UR5, R2 ;  /* 0x00000005ff037c19 */ /* 0x000fca0008011602 */
[----:B------:R-:W-:-:S04]  /*03b0*/  IMAD.MOV R4, RZ, RZ, -R3 ;  /* 0x000000ffff047224 */ /* 0x000fc800078e0a03 */
[----:B-1----:R-:W-:-:S04]  /*03c0*/  IMAD R5, R4, UR6, R5 ;  /* 0x0000000604057c24 */ /* 0x002fc8000f8e0205 */
[C---:B--2---:R-:W-:Y:S02]  /*03d0*/  IMAD R16, R5.reuse, UR8, R16 ;  /* 0x0000000805107c24 */ /* 0x044fe4000f8e0210 */
[C---:B------:R-:W-:Y:S02]  /*03e0*/  IMAD R0, R5.reuse, UR9, R0 ;  /* 0x0000000905007c24 */ /* 0x040fe4000f8e0200 */
[----:B0-----:R-:W-:Y:S01]  /*03f0*/  IMAD R18, R5, UR4, R18 ;  /* 0x0000000405127c24 */ /* 0x001fe2000f8e0212 */
[----:B------:R-:W-:Y:S06]  /*0400*/  BRA.U !UP0, `(.L_x_2) ;  /* 0x0000001108c87547 */ /* 0x000fec000b800000 */
[----:B------:R-:W0:Y:S01]  /*0410*/  LDCU.64 UR6, c[0x0][0x3b0] ;  /* 0x00007600ff0677ac */ /* 0x000e220008000a00 */
[----:B------:R-:W-:Y:S01]  /*0420*/  IMAD.MOV.U32 R2, RZ, RZ, RZ ;  /* 0x000000ffff027224 */ /* 0x000fe200078e00ff */
        /* <DEDUP_REMOVED lines=13> */
[----:B------:R-:W-:Y:S01]  /*0500*/  MOV R4, RZ ;  /* 0x000000ff00047202 */ /* 0x000fe20000000f00 */
[----:B------:R-:W1:Y:S01]  /*0510*/  LDCU UR6, c[0x0][0x3bc] ;  /* 0x00007780ff0677ac */ /* 0x000e620008000800 */
[----:B------:R-:W2:Y:S01]  /*0520*/  LDCU.64 UR8, c[0x0][0x4e8] ;  /* 0x00009d00ff0877ac */ /* 0x000ea20008000a00 */
[----:B------:R-:W-:Y:S02]  /*0530*/  UISETP.NE.AND UP0, UPT, UR38, 0x5, UPT ;  /* 0x000000052600788c */ /* 0x000fe4000bf05270 */
        /* <DEDUP_REMOVED lines=278> */
[----:B------:R-:W2:Y:S02]  /*16a0*/  LDCU.64 UR8, c[0x0][0x5d8] ;  /* 0x0000bb00ff0877ac */ /* 0x000ea40008000a00 */
[----:B0-----:R-:W-:Y:S01]  /*16b0*/  IMAD.HI.U32 R2, R5, UR4, R4 ;  /* 0x0000000405027c27 */ /* 0x001fe2000f8e0004 */
[----:B------:R-:W0:Y:S04]  /*16c0*/  LDCU UR4, c[0x0][0x5e0] ;  /* 0x0000bc00ff0477ac */ /* 0x000e280008000800 */
[----:B------:R-:W-:-:S05]  /*16d0*/  SHF.R.U32.HI R2, RZ, UR5, R2 ;  /* 0x00000005ff027c19 */ /* 0x000fca0008011602 */
[----:B------:R-:W-:-:S04]  /*16e0*/  IMAD.MOV R3, RZ, RZ, -R2 ;  /* 0x000000ffff037224 */ /* 0x000fc800078e0a02 */
[----:B-1----:R-:W-:-:S04]  /*16f0*/  IMAD R5, R3, UR6, R5 ;  /* 0x0000000603057c24 */ /* 0x002fc8000f8e0205 */
[C---:B--2---:R-:W-:Y:S02]  /*1700*/  IMAD R16, R5.reuse, UR8, R16 ;  /* 0x0000000805107c24 */ /* 0x044fe4000f8e0210 */
[C---:B------:R-:W-:Y:S02]  /*1710*/  IMAD R0, R5.reuse, UR9, R0 ;  /* 0x0000000905007c24 */ /* 0x040fe4000f8e0200 */
[----:B0-----:R-:W-:-:S07]  /*1720*/  IMAD R18, R5, UR4, R18 ;  /* 0x0000000405127c24 */ /* 0x001fce000f8e0212 */
.L_x_2:
[----:B------:R-:W0:Y:S01]  /*1730*/  LDCU.64 UR6, c[0x0][0x5f0] ;  /* 0x0000be00ff0677ac */ /* 0x000e220008000a00 */
[----:B------:R-:W-:-:S04]  /*1740*/  UPRMT UR4, UR39, 0x9910, URZ ;  /* 0x0000991027047896 */ /* 0x000fc800080000ff */
[----:B------:R-:W-:Y:S01]  /*1750*/  UISETP.GT.AND UP0, UPT, UR4, 0x9, UPT ;  /* 0x000000090400788c */ /* 0x000fe2000bf04270 */
[----:B0-----:R-:W-:-:S04]  /*1760*/  IADD3 R2, P0, PT, R0, UR6, RZ ;  /* 0x0000000600027c10 */ /* 0x001fc8000ff1e0ff */
[----:B------:R-:W-:-:S04]  /*1770*/  IADD3.X R3, PT, PT, RZ, UR7, RZ, P0, !PT ;  /* 0x00000007ff037c10 */ /* 0x000fc800087fe4ff */
[----:B------:R-:W-:Y:S05]  /*1780*/  BRA.U UP0, `(.L_x_3) ;  /* 0x0000000500407547 */ /* 0x000fea000b800000 */
[----:B------:R-:W-:-:S09]  /*1790*/  UISETP.GT.AND UP0, UPT, UR4, 0x4, UPT ;  /* 0x000000040400788c */ /* 0x000fd2000bf04270 */
[----:B------:R-:W-:Y:S05]  /*17a0*/  BRA.U UP0, `(.L_x_4) ;  /* 0x0000000100947547 */ /* 0x000fea000b800000 */
[----:B------:R-:W-:-:S09]  /*17b0*/  UISETP.GT.AND UP0, UPT, UR4, 0x1, UPT ;  /* 0x000000010400788c */ /* 0x000fd2000bf04270 */
[----:B------:R-:W-:Y:S05]  /*17c0*/  BRA.U UP0, `(.L_x_5) ;  /* 0x0000000100387547 */ /* 0x000fea000b800000 */
[----:B------:R-:W-:-:S09]  /*17d0*/  UISETP.NE.AND UP0, UPT, UR39, URZ, UPT ;  /* 0x000000ff2700728c */ /* 0x000fd2000bf05270 */
[----:B------:R-:W-:Y:S05]  /*17e0*/  BRA.U !UP0, `(.L_x_6) ;  /* 0x00000001081c7547 */ /* 0x000fea000b800000 */
[----:B------:R-:W-:-:S09]  /*17f0*/  UISETP.NE.AND UP0, UPT, UR4, 0x1, UPT ;  /* 0x000000010400788c */ /* 0x000fd2000bf05270 */
[----:B------:R-:W-:Y:S05]  /*1800*/  BRA.U UP0, `(.L_x_7) ;  /* 0x0000000d006c7547 */ /* 0x000fea000b800000 */
[----:B------:R-:W2:Y:S02]  /*1810*/  LDG.E.S8 R2, desc[UR36][R2.64] ;  /* 0x0000002402027981 */ /* 0x000ea4000c1e1300 */
[----:B--2---:R-:W0:Y:S02]  /*1820*/  I2F.S16 R0, R2 ;  /* 0x0000000200007306 */ /* 0x004e240000101400 */
[----:B0-----:R-:W-:-:S04]  /*1830*/  F2FP.BF16.F32.PACK_AB R0, RZ, R0 ;  /* 0x00000000ff00723e */ /* 0x001fc800000010ff */
[----:B------:R-:W-:Y:S01]  /*1840*/  PRMT R19, R0, 0x7610, R19 ;  /* 0x0000761000137816 */ /* 0x000fe20000000013 */
[----:B------:R-:W-:Y:S06]  /*1850*/  BRA `(.L_x_8) ;  /* 0x0000000c00f47947 */ /* 0x000fec0003800000 */
.L_x_6:
[----:B------:R-:W2:Y:S02]  /*1860*/  LDG.E.U8 R2, desc[UR36][R2.64] ;  /* 0x0000002402027981 */ /* 0x000ea4000c1e1100 */
[----:B--2---:R-:W-:-:S04]  /*1870*/  I2FP.F32.U32 R0, R2 ;  /* 0x0000000200007245 */ /* 0x004fc80000201000 */
[----:B------:R-:W-:-:S04]  /*1880*/  F2FP.BF16.F32.PACK_AB R0, RZ, R0 ;  /* 0x00000000ff00723e */ /* 0x000fc800000010ff */
[----:B------:R-:W-:Y:S01]  /*1890*/  PRMT R19, R0, 0x7610, R19 ;  /* 0x0000761000137816 */ /* 0x000fe20000000013 */
[----:B------:R-:W-:Y:S06]  /*18a0*/  BRA `(.L_x_8) ;  /* 0x0000000c00e07947 */ /* 0x000fec0003800000 */
.L_x_5:
[----:B------:R-:W-:-:S09]  /*18b0*/  UISETP.NE.AND UP0, UPT, UR4, 0x2, UPT ;  /* 0x000000020400788c */ /* 0x000fd2000bf05270 */
[----:B------:R-:W-:Y:S05]  /*18c0*/  BRA.U !UP0, `(.L_x_9) ;  /* 0x0000000108387547 */ /* 0x000fea000b800000 */
[----:B------:R-:W-:-:S09]  /*18d0*/  UISETP.NE.AND UP0, UPT, UR4, 0x3, UPT ;  /* 0x000000030400788c */ /* 0x000fd2000bf05270 */
[----:B------:R-:W-:Y:S05]  /*18e0*/  BRA.U !UP0, `(.L_x_10) ;  /* 0x00000001081c7547 */ /* 0x000fea000b800000 */
[----:B------:R-:W-:-:S09]  /*18f0*/  UISETP.NE.AND UP0, UPT, UR4, 0x4, UPT ;  /* 0x000000040400788c */ /* 0x000fd2000bf05270 */
[----:B------:R-:W-:Y:S05]  /*1900*/  BRA.U UP0, `(.L_x_7) ;  /* 0x0000000d002c7547 */ /* 0x000fea000b800000 */
[----:B------:R-:W2:Y:S02]  /*1910*/  LDG.E.64 R2, desc[UR36][R2.64] ;  /* 0x0000002402027981 */ /* 0x000ea4000c1e1b00 */
[----:B--2---:R-:W0:Y:S02]  /*1920*/  I2F.S64 R0, R2 ;  /* 0x0000000200007312 */ /* 0x004e240000301400 */
[----:B0-----:R-:W-:-:S04]  /*1930*/  F2FP.BF16.F32.PACK_AB R0, RZ, R0 ;  /* 0x00000000ff00723e */ /* 0x001fc800000010ff */
[----:B------:R-:W-:Y:S01]  /*1940*/  PRMT R19, R0, 0x7610, R19 ;  /* 0x0000761000137816 */ /* 0x000fe20000000013 */
[----:B------:R-:W-:Y:S06]  /*1950*/  BRA `(.L_x_8) ;  /* 0x0000000c00b47947 */ /* 0x000fec0003800000 */
.L_x_10:
[----:B------:R-:W2:Y:S02]  /*1960*/  LDG.E R2, desc[UR36][R2.64] ;  /* 0x0000002402027981 */ /* 0x000ea4000c1e1900 */
[----:B--2---:R-:W-:-:S04]  /*1970*/  I2FP.F32.S32 R0, R2 ;  /* 0x0000000200007245 */ /* 0x004fc80000201400 */
[----:B------:R-:W-:-:S04]  /*1980*/  F2FP.BF16.F32.PACK_AB R0, RZ, R0 ;  /* 0x00000000ff00723e */ /* 0x000fc800000010ff */
[----:B------:R-:W-:Y:S01]  /*1990*/  PRMT R19, R0, 0x7610, R19 ;  /* 0x0000761000137816 */ /* 0x000fe20000000013 */
[----:B------:R-:W-:Y:S06]  /*19a0*/  BRA `(.L_x_8) ;  /* 0x0000000c00a07947 */ /* 0x000fec0003800000 */
.L_x_9:
[----:B------:R-:W2:Y:S02]  /*19b0*/  LDG.E.U16 R2, desc[UR36][R2.64] ;  /* 0x0000002402027981 */ /* 0x000ea4000c1e1500 */
[----:B--2---:R-:W0:Y:S02]  /*19c0*/  I2F.S16 R0, R2 ;  /* 0x0000000200007306 */ /* 0x004e240000101400 */
[----:B0-----:R-:W-:-:S04]  /*19d0*/  F2FP.BF16.F32.PACK_AB R0, RZ, R0 ;  /* 0x00000000ff00723e */ /* 0x001fc800000010ff */
[----:B------:R-:W-:Y:S01]  /*19e0*/  PRMT R19, R0, 0x7610, R19 ;  /* 0x0000761000137816 */ /* 0x000fe20000000013 */
[----:B------:R-:W-:Y:S06]  /*19f0*/  BRA `(.L_x_8) ;  /* 0x0000000c008c7947 */ /* 0x000fec0003800000 */
.L_x_4:
[----:B------:R-:W-:-:S09]  /*1a00*/  UISETP.GT.AND UP0, UPT, UR4, 0x6, UPT ;  /* 0x000000060400788c */ /* 0x000fd2000bf04270 */
[----:B------:R-:W-:Y:S05]  /*1a10*/  BRA.U UP0, `(.L_x_11) ;  /* 0x0000000100307547 */ /* 0x000fea000b800000 */
[----:B------:R-:W-:-:S09]  /*1a20*/  UISETP.NE.AND UP0, UPT, UR4, 0x5, UPT ;  /* 0x000000050400788c */ /* 0x000fd2000bf05270 */
[----:B------:R-:W-:Y:S05]  /*1a30*/  BRA.U !UP0, `(.L_x_12) ;  /* 0x0000000108147547 */ /* 0x000fea000b800000 */
[----:B------:R-:W-:-:S09]  /*1a40*/  UISETP.NE.AND UP0, UPT, UR4, 0x6, UPT ;  /* 0x000000060400788c */ /* 0x000fd2000bf05270 */
[----:B------:R-:W-:Y:S05]  /*1a50*/  BRA.U UP0, `(.L_x_7) ;  /* 0x0000000900d87547 */ /* 0x000fea000b800000 */
[----:B------:R-:W2:Y:S02]  /*1a60*/  LDG.E R2, desc[UR36][R2.64] ;  /* 0x0000002402027981 */ /* 0x000ea4000c1e1900 */
[----:B--2---:R-:W-:Y:S01]  /*1a70*/  F2FP.BF16.F32.PACK_AB R19, RZ, R2 ;  /* 0x00000002ff13723e */ /* 0x004fe200000010ff */
[----:B------:R-:W-:Y:S06]  /*1a80*/  BRA `(.L_x_8) ;  /* 0x0000000c00687947 */ /* 0x000fec0003800000 */
.L_x_12:
[----:B------:R-:W2:Y:S02]  /*1a90*/  LDG.E.U16 R0, desc[UR36][R2.64] ;  /* 0x0000002402007981 */ /* 0x000ea4000c1e1500 */
[----:B--2---:R-:W-:-:S05]  /*1aa0*/  HADD2.F32 R0, -RZ, R0.H0_H0 ;  /* 0x20000000ff007230 */ /* 0x004fca0000004100 */
[----:B------:R-:W-:-:S04]  /*1ab0*/  F2FP.BF16.F32.PACK_AB R0, RZ, R0 ;  /* 0x00000000ff00723e */ /* 0x000fc800000010ff */
[----:B------:R-:W-:Y:S01]  /*1ac0*/  PRMT R19, R0, 0x7610, R19 ;  /* 0x0000761000137816 */ /* 0x000fe20000000013 */
[----:B------:R-:W-:Y:S06]  /*1ad0*/  BRA `(.L_x_8) ;  /* 0x0000000c00547947 */ /* 0x000fec0003800000 */
.L_x_11:
[----:B------:R-:W-:-:S09]  /*1ae0*/  UISETP.NE.AND UP0, UPT, UR4, 0x7, UPT ;  /* 0x000000070400788c */ /* 0x000fd2000bf05270 */
[----:B------:R-:W-:Y:S05]  /*1af0*/  BRA.U !UP0, `(.L_x_13) ;  /* 0x0000000108307547 */ /* 0x000fea000b800000 */
[----:B------:R-:W-:-:S09]  /*1b00*/  UISETP.NE.AND UP0, UPT, UR4, 0x8, UPT ;  /* 0x000000080400788c */ /* 0x000fd2000bf05270 */
[----:B------:R-:W-:Y:S05]  /*1b10*/  BRA.U !UP0, `(.L_x_14) ;  /* 0x0000000108147547 */ /* 0x000fea000b800000 */
[----:B------:R-:W-:-:S09]  /*1b20*/  UISETP.NE.AND UP0, UPT, UR4, 0x9, UPT ;  /* 0x000000090400788c */ /* 0x000fd2000bf05270 */
[----:B------:R-:W-:Y:S05]  /*1b30*/  BRA.U UP0, `(.L_x_7) ;  /* 0x0000000900a07547 */ /* 0x000fea000b800000 */
[----:B------:R-:W2:Y:S02]  /*1b40*/  LDG.E R2, desc[UR36][R2.64] ;  /* 0x0000002402027981 */ /* 0x000ea4000c1e1900 */
[----:B--2---:R-:W-:Y:S01]  /*1b50*/  F2FP.BF16.F32.PACK_AB R19, RZ, R2 ;  /* 0x00000002ff13723e */ /* 0x004fe200000010ff */
[----:B------:R-:W-:Y:S06]  /*1b60*/  BRA `(.L_x_8) ;  /* 0x0000000c00307947 */ /* 0x000fec0003800000 */
.L_x_14:
[----:B------:R-:W2:Y:S02]  /*1b70*/  LDG.E.U16 R2, desc[UR36][R2.64] ;  /* 0x0000002402027981 */ /* 0x000ea4000c1e1500 */
[----:B--2---:R-:W-:-:S05]  /*1b80*/  HADD2.F32 R0, -RZ, R2.H0_H0 ;  /* 0x20000002ff007230 */ /* 0x004fca0000004100 */
[----:B------:R-:W-:-:S04]  /*1b90*/  F2FP.BF16.F32.PACK_AB R0, RZ, R0 ;  /* 0x00000000ff00723e */ /* 0x000fc800000010ff */
[----:B------:R-:W-:Y:S01]  /*1ba0*/  PRMT R19, R0, 0x7610, R19 ;  /* 0x0000761000137816 */ /* 0x000fe20000000013 */
[----:B------:R-:W-:Y:S06]  /*1bb0*/  BRA `(.L_x_8) ;  /* 0x0000000c001c7947 */ /* 0x000fec0003800000 */
.L_x_13:
[----:B------:R-:W2:Y:S01]  /*1bc0*/  LDG.E.64 R2, desc[UR36][R2.64] ;  /* 0x0000002402027981 */ /* 0x000ea2000c1e1b00 */
[----:B------:R-:W-:Y:S01]  /*1bd0*/  UMOV UR4, 0xf0000000 ;  /* 0xf000000000047882 */ /* 0x000fe20000000000 */
[----:B------:R-:W-:Y:S02]  /*1be0*/  UMOV UR5, 0x380fffff ;  /* 0x380fffff00057882 */ /* 0x000fe40000000000 */
[----:B--2---:R-:W0:-:S15]  /*1bf0*/  DSETP.GEU.AND P0, PT, |R2|, UR4, PT ;  /* 0x0000000402007e2a */ /* 0x004e1e000bf0e200 */
[----:B------:R-:W-:-:S15]  /*1c00*/  NOP ;  /* 0x0000000000007918 */ /* 0x000fde0000000000 */
[----:B------:R-:W-:-:S15]  /*1c10*/  NOP ;  /* 0x0000000000007918 */ /* 0x000fde0000000000 */
[----:B------:R-:W-:-:S15]  /*1c20*/  NOP ;  /* 0x0000000000007918 */ /* 0x000fde0000000000 */
[----:B------:R-:W-:-:S04]  /*1c30*/  NOP ;  /* 0x0000000000007918 */ /* 0x000fc80000000000 */
[----:B------:R-:W0:Y:S02]  /*1c40*/  F2F.F32.F64 R0, R2 ;  /* 0x0000000200007310 */ /* 0x000e240000301000 */
[----:B0-----:R-:W-:-:S05]  /*1c50*/  @!P0 FMUL R0, R0, 1.175494350822287508e-38 ;  /* 0x0080000000008820 */ /* 0x001fca0000400000 */
[----:B------:R-:W-:-:S04]  /*1c60*/  F2FP.BF16.F32.PACK_AB R0, RZ, R0 ;  /* 0x00000000ff00723e */ /* 0x000fc800000010ff */
[----:B------:R-:W-:Y:S01]  /*1c70*/  PRMT R19, R0, 0x7610, R19 ;  /* 0x0000761000137816 */ /* 0x000fe20000000013 */
[----:B------:R-:W-:Y:S06]  /*1c80*/  BRA `(.L_x_8) ;  /* 0x0000000800e87947 */ /* 0x000fec0003800000 */
.L_x_3:
[----:B------:R-:W-:-:S09]  /*1c90*/  UISETP.GT.AND UP0, UPT, UR4, 0x18, UPT ;  /* 0x000000180400788c */ /* 0x000fd2000bf04270 */
[----:B------:R-:W-:Y:S05]  /*1ca0*/  BRA.U UP0, `(.L_x_15) ;  /* 0x0000000500107547 */ /* 0x000fea000b800000 */
[----:B------:R-:W-:-:S09]  /*1cb0*/  UISETP.GT.AND UP0, UPT, UR4, 0xe, UPT ;  /* 0x0000000e0400788c */ /* 0x000fd2000bf04270 */
[----:B------:R-:W-:Y:S05]  /*1cc0*/  BRA.U UP0, `(.L_x_16) ;  /* 0x00000001005c7547 */ /* 0x000fea000b800000 */
[----:B------:R-:W-:-:S09]  /*1cd0*/  UISETP.NE.AND UP0, UPT, UR4, 0xa, UPT ;  /* 0x0000000a0400788c */ /* 0x000fd2000bf05270 */
[----:B------:R-:W-:Y:S05]  /*1ce0*/  BRA.U !UP0, `(.L_x_17) ;  /* 0x0000000108207547 */ /* 0x000fea000b800000 */
[----:B------:R-:W-:-:S09]  /*1cf0*/  UISETP.NE.AND UP0, UPT, UR4, 0xb, UPT ;  /* 0x0000000b0400788c */ /* 0x000fd2000bf05270 */
[----:B------:R-:W-:Y:S05]  /*1d00*/  BRA.U UP0, `(.L_x_7) ;  /* 0x00000009002c7547 */ /* 0x000fea000b800000 */
[----:B------:R-:W2:Y:S02]  /*1d10*/  LDG.E.U8 R2, desc[UR36][R2.64] ;  /* 0x0000002402027981 */ /* 0x000ea4000c1e1100 */
[----:B--2---:R-:W-:-:S04]  /*1d20*/  ISETP.NE.AND P0, PT, R2, RZ, PT ;  /* 0x000000ff0200720c */ /* 0x004fc80003f05270 */
[----:B------:R-:W-:-:S04]  /*1d30*/  FSEL R0, RZ, 1, !P0 ;  /* 0x3f800000ff007808 */ /* 0x000fc80004000000 */
[----:B------:R-:W-:-:S04]  /*1d40*/  F2FP.BF16.F32.PACK_AB R0, RZ, R0 ;  /* 0x00000000ff00723e */ /* 0x000fc800000010ff */
[----:B------:R-:W-:Y:S01]  /*1d50*/  PRMT R19, R0, 0x7610, R19 ;  /* 0x0000761000137816 */ /* 0x000fe20000000013 */
[----:B------:R-:W-:Y:S06]  /*1d60*/  BRA `(.L_x_8) ;  /* 0x0000000800b07947 */ /* 0x000fec0003800000 */
.L_x_17:
        /* <DEDUP_REMOVED lines=13> */
.L_x_16:
[----:B------:R-:W-:-:S09]  /*1e40*/  UISETP.NE.AND UP0, UPT, UR4, 0xf, UPT ;  /* 0x0000000f0400788c */ /* 0x000fd2000bf05270 */
[----:B------:R-:W-:Y:S05]  /*1e50*/  BRA.U !UP0, `(.L_x_18) ;  /* 0x00000001089c7547 */ /* 0x000fea000b800000 */
[----:B------:R-:W-:-:S09]  /*1e60*/  UISETP.NE.AND UP0, UPT, UR4, 0x17, UPT ;  /* 0x000000170400788c */ /* 0x000fd2000bf05270 */
[----:B------:R-:W-:Y:S05]  /*1e70*/  BRA.U !UP0, `(.L_x_19) ;  /* 0x00000001085c7547 */ /* 0x000fea000b800000 */
[----:B------:R-:W-:-:S09]  /*1e80*/  UISETP.NE.AND UP0, UPT, UR4, 0x18, UPT ;  /* 0x000000180400788c */ /* 0x000fd2000bf05270 */
[----:B------:R-:W-:Y:S05]  /*1e90*/  BRA.U UP0, `(.L_x_7) ;  /* 0x0000000500c87547 */ /* 0x000fea000b800000 */
[----:B------:R-:W2:Y:S01]  /*1ea0*/  LDG.E.U8 R0, desc[UR36][R2.64] ;  /* 0x0000002402007981 */ /* 0x000ea2000c1e1100 */
[----:B------:R-:W-:Y:S02]  /*1eb0*/  IMAD.MOV.U32 R6, RZ, RZ, 0x1f ;  /* 0x0000001fff067424 */ /* 0x000fe400078e00ff */
[----:B--2---:R-:W-:-:S05]  /*1ec0*/  IMAD.SHL.U32 R0, R0, 0x1000000, RZ ;  /* 0x0100000000007824 */ /* 0x004fca00078e00ff */
[C---:B------:R-:W-:Y:S02]  /*1ed0*/  LOP3.LUT R4, R0.reuse, 0x7f000000, RZ, 0xc0, !PT ;  /* 0x7f00000000047812 */ /* 0x040fe400078ec0ff */
[----:B------:R-:W-:Y:S02]  /*1ee0*/  LOP3.LUT P0, RZ, R0, 0x7f000000, RZ, 0xc0, !PT ;  /* 0x7f00000000ff7812 */ /* 0x000fe4000780c0ff */
[----:B------:R-:W0:Y:S02]  /*1ef0*/  FLO.U32 R5, R4 ;  /* 0x0000000400057300 */ /* 0x000e2400000e0000 */
[----:B0-----:R-:W-:-:S05]  /*1f00*/  IMAD.MOV R5, RZ, RZ, -R5 ;  /* 0x000000ffff057224 */ /* 0x001fca00078e0a05 */
[----:B------:R-:W-:-:S05]  /*1f10*/  VIADDMNMX.U32 R5, R5, R6, 0x4, !PT ;  /* 0x0000000405057446 */ /* 0x000fca0007800006 */
[----:B------:R-:W-:-:S04]  /*1f20*/  VIADD R5, R5, 0xfffffffc ;  /* 0xfffffffc05057836 */ /* 0x000fc80000000000 */
[----:B------:R-:W-:Y:S01]  /*1f30*/  IMAD.SHL.U32 R7, R5, 0x800000, RZ ;  /* 0x0080000005077824 */ /* 0x000fe200078e00ff */
[C---:B------:R-:W-:Y:S02]  /*1f40*/  SHF.L.U32 R6, R4.reuse, R5, RZ ;  /* 0x0000000504067219 */ /* 0x040fe400000006ff */
[----:B------:R-:W-:Y:S02]  /*1f50*/  IADD3 R5, PT, PT, R4, 0x1000000, RZ ;  /* 0x0100000004057810 */ /* 0x000fe40007ffe0ff */
[----:B------:R-:W-:Y:S02]  /*1f60*/  LEA.HI R6, R6, -R7, RZ, 0x1c ;  /* 0x8000000706067211 */ /* 0x000fe400078fe0ff */
[----:B------:R-:W-:-:S03]  /*1f70*/  SHF.R.S32.HI R5, RZ, 0x8, R5 ;  /* 0x00000008ff057819 */ /* 0x000fc60000011405 */
[----:B------:R-:W-:-:S05]  /*1f80*/  VIADD R6, R6, 0x3c000000 ;  /* 0x3c00000006067836 */ /* 0x000fca0000000000 */
[----:B------:R-:W-:-:S04]  /*1f90*/  LOP3.LUT R5, R6, 0x7f800000, R5, 0xf8, !PT ;  /* 0x7f80000006057812 */ /* 0x000fc800078ef805 */
[----:B------:R-:W-:-:S04]  /*1fa0*/  SEL R5, R5, RZ, P0 ;  /* 0x000000ff05057207 */ /* 0x000fc80000000000 */
[----:B------:R-:W-:-:S04]  /*1fb0*/  LOP3.LUT R5, R5, 0x80000000, R0, 0xf8, !PT ;  /* 0x8000000005057812 */ /* 0x000fc800078ef800 */
[----:B------:R-:W-:-:S04]  /*1fc0*/  F2FP.BF16.F32.PACK_AB R5, RZ, R5 ;  /* 0x00000005ff05723e */ /* 0x000fc800000010ff */
[----:B------:R-:W-:Y:S01]  /*1fd0*/  PRMT R19, R5, 0x7610, R19 ;  /* 0x0000761005137816 */ /* 0x000fe20000000013 */
[----:B------:R-:W-:Y:S06]  /*1fe0*/  BRA `(.L_x_8) ;  /* 0x0000000800107947 */ /* 0x000fec0003800000 */
.L_x_19:
[----:B------:R-:W2:Y:S02]  /*1ff0*/  LDG.E.U8 R2, desc[UR36][R2.64] ;  /* 0x0000002402027981 */ /* 0x000ea4000c1e1100 */
[C---:B--2---:R-:W-:Y:S02]  /*2000*/  IMAD.SHL.U32 R4, R2.reuse, 0x2000000, RZ ;  /* 0x0200000002047824 */ /* 0x044fe400078e00ff */
[----:B------:R-:W-:-:S03]  /*2010*/  IMAD.SHL.U32 R5, R2, 0x100, RZ ;  /* 0x0000010002057824 */ /* 0x000fc600078e00ff */
[----:B------:R-:W-:-:S13]  /*2020*/  ISETP.GT.U32.AND P0, PT, R4, 0x7ffffff, PT ;  /* 0x07ffffff0400780c */ /* 0x000fda0003f04070 */
[C---:B------:R-:W-:Y:S02]  /*2030*/  @!P0 LOP3.LUT R0, R5.reuse, 0x7f00, RZ, 0xc0, !PT ;  /* 0x00007f0005008812 */ /* 0x040fe400078ec0ff */
[----:B------:R-:W-:Y:S02]  /*2040*/  @P0 LEA.HI R4, R4, 0x70000000, RZ, 0x1c ;  /* 0x7000000004040811 */ /* 0x000fe400078fe0ff */
[----:B------:R-:W-:Y:S02]  /*2050*/  @!P0 LOP3.LUT R0, R0, 0x3f000000, RZ, 0xfc, !PT ;  /* 0x3f00000000008812 */ /* 0x000fe400078efcff */
[----:B------:R-:W-:-:S03]  /*2060*/  PRMT R5, R5, 0x9910, RZ ;  /* 0x0000991005057816 */ /* 0x000fc600000000ff */
[----:B------:R-:W-:Y:S01]  /*2070*/  @!P0 FADD.FTZ R0, R0, -0.5 ;  /* 0xbf00000000008421 */ /* 0x000fe20000010000 */
[----:B------:R-:W-:-:S05]  /*2080*/  @P0 FMUL.FTZ R0, R4, 1.9259299443872358531e-34 ;  /* 0x0780000004000820 */ /* 0x000fca0000410000 */
[----:B------:R-:W-:-:S04]  /*2090*/  LOP3.LUT R0, R0, 0x80000000, R5, 0xf8, !PT ;  /* 0x8000000000007812 */ /* 0x000fc800078ef805 */
[----:B------:R-:W-:-:S04]  /*20a0*/  F2FP.BF16.F32.PACK_AB R0, RZ, R0 ;  /* 0x00000000ff00723e */ /* 0x000fc800000010ff */
[----:B------:R-:W-:Y:S01]  /*20b0*/  PRMT R19, R0, 0x7610, R19 ;  /* 0x0000761000137816 */ /* 0x000fe20000000013 */
[----:B------:R-:W-:Y:S06]  /*20c0*/  BRA `(.L_x_8) ;  /* 0x0000000400d87947 */ /* 0x000fec0003800000 */
.L_x_18:
[----:B------:R0:W5:Y:S01]  /*20d0*/  LDG.E.U16 R19, desc[UR36][R2.64] ;  /* 0x0000002402137981 */ /* 0x000162000c1e1500 */
[----:B------:R-:W-:Y:S05]  /*20e0*/  BRA `(.L_x_8) ;  /* 0x0000000400d07947 */ /* 0x000fea0003800000 */
.L_x_15:
[----:B------:R-:W-:-:S09]  /*20f0*/  UISETP.GT.AND UP0, UPT, UR4, 0x1b, UPT ;  /* 0x0000001b0400788c */ /* 0x000fd2000bf04270 */
[----:B------:R-:W-:Y:S05]  /*2100*/  BRA.U UP0, `(.L_x_20) ;  /* 0x0000000500147547 */ /* 0x000fea000b800000 */
[----:B------:R-:W-:-:S09]  /*2110*/  UISETP.NE.AND UP0, UPT, UR4, 0x19, UPT ;  /* 0x000000190400788c */ /* 0x000fd2000bf05270 */
[----:B------:R-:W-:Y:S05]  /*2120*/  BRA.U !UP0, `(.L_x_21) ;  /* 0x0000000108987547 */ /* 0x000fea000b800000 */
[----:B------:R-:W-:-:S09]  /*2130*/  UISETP.NE.AND UP0, UPT, UR4, 0x1a, UPT ;  /* 0x0000001a0400788c */ /* 0x000fd2000bf05270 */
[----:B------:R-:W-:Y:S05]  /*2140*/  BRA.U !UP0, `(.L_x_22) ;  /* 0x00000001081c7547 */ /* 0x000fea000b800000 */
[----:B------:R-:W-:-:S09]  /*2150*/  UISETP.NE.AND UP0, UPT, UR4, 0x1b, UPT ;  /* 0x0000001b0400788c */ /* 0x000fd2000bf05270 */
[----:B------:R-:W-:Y:S05]  /*2160*/  BRA.U UP0, `(.L_x_7) ;  /* 0x0000000500147547 */ /* 0x000fea000b800000 */
[----:B------:R-:W2:Y:S02]  /*2170*/  LDG.E.U16 R0, desc[UR36][R2.64] ;  /* 0x0000002402007981 */ /* 0x000ea4000c1e1500 */
[----:B--2---:R-:W-:-:S04]  /*2180*/  I2FP.F32.U32 R0, R0 ;  /* 0x0000000000007245 */ /* 0x004fc80000201000 */
[----:B------:R-:W-:-:S04]  /*2190*/  F2FP.BF16.F32.PACK_AB R0, RZ, R0 ;  /* 0x00000000ff00723e */ /* 0x000fc800000010ff */
[----:B------:R-:W-:Y:S01]  /*21a0*/  PRMT R19, R0, 0x7610, R19 ;  /* 0x0000761000137816 */ /* 0x000fe20000000013 */
[----:B------:R-:W-:Y:S06]  /*21b0*/  BRA `(.L_x_8) ;  /* 0x00000004009c7947 */ /* 0x000fec0003800000 */
.L_x_22:
[----:B------:R-:W2:Y:S01]  /*21c0*/  LDG.E.U8 R3, desc[UR36][R2.64] ;  /* 0x0000002402037981 */ /* 0x000ea2000c1e1100 */
[----:B------:R-:W-:Y:S01]  /*21d0*/  BSSY.RECONVERGENT B0, `(.L_x_23) ;  /* 0x0000018000007945 */ /* 0x000fe20003800200 */
[----:B------:R-:W-:Y:S01]  /*21e0*/  IMAD.MOV.U32 R0, RZ, RZ, RZ ;  /* 0x000000ffff007224 */ /* 0x000fe200078e00ff */
[----:B--2---:R-:W-:-:S13]  /*21f0*/  ISETP.NE.AND P0, PT, R3, RZ, PT ;  /* 0x000000ff0300720c */ /* 0x004fda0003f05270 */
[----:B------:R-:W-:Y:S05]  /*2200*/  @!P0 BRA `(.L_x_24) ;  /* 0x0000000000508947 */ /* 0x000fea0003800000 */
[----:B------:R-:W-:-:S13]  /*2210*/  ISETP.NE.AND P0, PT, R3, 0x80, PT ;  /* 0x000000800300780c */ /* 0x000fda0003f05270 */
[----:B------:R-:W-:Y:S01]  /*2220*/  @!P0 IMAD.MOV.U32 R0, RZ, RZ, 0x7f800001 ;  /* 0x7f800001ff008424 */ /* 0x000fe200078e00ff */
[----:B------:R-:W-:Y:S06]  /*2230*/  @!P0 BRA `(.L_x_24) ;  /* 0x0000000000448947 */ /* 0x000fec0003800000 */
[--C-:B------:R-:W-:Y:S01]  /*2240*/  SHF.R.U32.HI R0, RZ, 0x3, R3.reuse ;  /* 0x00000003ff007819 */ /* 0x100fe20000011603 */
[----:B------:R-:W-:Y:S03]  /*2250*/  BSSY.RECONVERGENT B1, `(.L_x_25) ;  /* 0x000000c000017945 */ /* 0x000fe60003800200 */
[----:B------:R-:W-:Y:S02]  /*2260*/  LOP3.LUT P0, R2, R0, 0xf, RZ, 0xc0, !PT ;  /* 0x0000000f00027812 */ /* 0x000fe4000780c0ff */
[----:B------:R-:W-:-:S04]  /*2270*/  SHF.R.U32.HI R0, RZ, 0x7, R3 ;  /* 0x00000007ff007819 */ /* 0x000fc80000011603 */
[----:B------:R-:W-:Y:S02]  /*2280*/  SHF.L.U32 R7, R0, 0x1f, RZ ;  /* 0x0000001f00077819 */ /* 0x000fe400000006ff */
[----:B------:R-:W-:-:S05]  /*2290*/  LOP3.LUT R0, R3, 0x7, RZ, 0xc0, !PT ;  /* 0x0000000703007812 */ /* 0x000fca00078ec0ff */
[----:B------:R-:W-:Y:S05]  /*22a0*/  @P0 BRA `(.L_x_26) ;  /* 0x0000000000180947 */ /* 0x000fea0003800000 */
[----:B------:R-:W0:Y:S02]  /*22b0*/  FLO.U32 R3, R0 ;  /* 0x0000000000037300 */ /* 0x000e2400000e0000 */
[----:B0-----:R-:W-:-:S04]  /*22c0*/  IADD3 R3, PT, PT, -R3, 0x1f, RZ ;  /* 0x0000001f03037810 */ /* 0x001fc80007ffe1ff */
[----:B------:R-:W-:Y:S01]  /*22d0*/  IADD3 R2, PT, PT, R2, 0x1d, -R3 ;  /* 0x0000001d02027810 */ /* 0x000fe20007ffe803 */
[----:B------:R-:W-:-:S05]  /*22e0*/  VIADD R5, R3, 0xffffffe4 ;  /* 0xffffffe403057836 */ /* 0x000fca0000000000 */
[----:B------:R-:W-:-:S04]  /*22f0*/  SHF.L.U32 R5, R0, R5, RZ ;  /* 0x0000000500057219 */ /* 0x000fc800000006ff */
[----:B------:R-:W-:-:S07]  /*2300*/  LOP3.LUT R0, R5, 0x7, RZ, 0xc0, !PT ;  /* 0x0000000705007812 */ /* 0x000fce00078ec0ff */
.L_x_26:
[----:B------:R-:W-:Y:S05]  /*2310*/  BSYNC.RECONVERGENT B1 ;  /* 0x0000000000017941 */ /* 0x000fea0003800200 */
.L_x_25:
[----:B------:R-:W-:Y:S01]  /*2320*/  IMAD.SHL.U32 R0, R0, 0x100000, RZ ;  /* 0x0010000000007824 */ /* 0x000fe200078e00ff */
[----:B------:R-:W-:-:S04]  /*2330*/  LEA R2, R2, 0x3b800000, 0x17 ;  /* 0x3b80000002027811 */ /* 0x000fc800078eb8ff */
[----:B------:R-:W-:-:S07]  /*2340*/  LOP3.LUT R0, R2, R0, R7, 0xfe, !PT ;  /* 0x0000000002007212 */ /* 0x000fce00078efe07 */
.L_x_24:
[----:B------:R-:W-:Y:S05]  /*2350*/  BSYNC.RECONVERGENT B0 ;  /* 0x0000000000007941 */ /* 0x000fea0003800200 */
.L_x_23:
[----:B------:R-:W-:-:S04]  /*2360*/  F2FP.BF16.F32.PACK_AB R0, RZ, R0 ;  /* 0x00000000ff00723e */ /* 0x000fc800000010ff */
[----:B------:R-:W-:Y:S01]  /*2370*/  PRMT R19, R0, 0x7610, R19 ;  /* 0x0000761000137816 */ /* 0x000fe20000000013 */
[----:B------:R-:W-:Y:S06]  /*2380*/  BRA `(.L_x_8) ;  /* 0x0000000400287947 */ /* 0x000fec0003800000 */
.L_x_21:
        /* <DEDUP_REMOVED lines=11> */
[----:B------:R-:W-:-:S05]  /*2440*/  SHF.R.U32.HI R0, RZ, 0x7, R3 ;  /* 0x00000007ff007819 */ /* 0x000fca0000011603 */
[----:B------:R-:W-:Y:S01]  /*2450*/  IMAD.U32 R7, R0, -0x80000000, RZ ;  /* 0x8000000000077824 */ /* 0x000fe200078e00ff */
[----:B------:R-:W-:-:S05]  /*2460*/  LOP3.LUT R0, R3, 0x3, RZ, 0xc0, !PT ;  /* 0x0000000303007812 */ /* 0x000fca00078ec0ff */
[----:B------:R-:W-:Y:S05]  /*2470*/  @P0 BRA `(.L_x_30) ;  /* 0x0000000000180947 */ /* 0x000fea0003800000 */
[----:B------:R-:W0:Y:S02]  /*2480*/  FLO.U32 R3, R0 ;  /* 0x0000000000037300 */ /* 0x000e2400000e0000 */
[----:B0-----:R-:W-:-:S04]  /*2490*/  IADD3 R3, PT, PT, -R3, 0x1f, RZ ;  /* 0x0000001f03037810 */ /* 0x001fc80007ffe1ff */
[----:B------:R-:W-:Y:S02]  /*24a0*/  IADD3 R5, PT, PT, R3, -0x1d, RZ ;  /* 0xffffffe303057810 */ /* 0x000fe40007ffe0ff */
[----:B------:R-:W-:Y:S02]  /*24b0*/  IADD3 R2, PT, PT, R2, 0x1e, -R3 ;  /* 0x0000001e02027810 */ /* 0x000fe40007ffe803 */
[----:B------:R-:W-:-:S04]  /*24c0*/  SHF.L.U32 R5, R0, R5, RZ ;  /* 0x0000000500057219 */ /* 0x000fc800000006ff */
[----:B------:R-:W-:-:S07]  /*24d0*/  LOP3.LUT R0, R5, 0x3, RZ, 0xc0, !PT ;  /* 0x0000000305007812 */ /* 0x000fce00078ec0ff */
.L_x_30:
[----:B------:R-:W-:Y:S05]  /*24e0*/  BSYNC.RECONVERGENT B1 ;  /* 0x0000000000017941 */ /* 0x000fea0003800200 */
.L_x_29:
[----:B------:R-:W-:Y:S01]  /*24f0*/  IMAD.SHL.U32 R0, R0, 0x200000, RZ ;  /* 0x0020000000007824 */ /* 0x000fe200078e00ff */
[----:B------:R-:W-:-:S04]  /*2500*/  LEA R2, R2, 0x37800000, 0x17 ;  /* 0x3780000002027811 */ /* 0x000fc800078eb8ff */
[----:B------:R-:W-:-:S07]  /*2510*/  LOP3.LUT R0, R2, R0, R7, 0xfe, !PT ;  /* 0x0000000002007212 */ /* 0x000fce00078efe07 */
.L_x_28:
[----:B------:R-:W-:Y:S05]  /*2520*/  BSYNC.RECONVERGENT B0 ;  /* 0x0000000000007941 */ /* 0x000fea0003800200 */
.L_x_27:
[----:B------:R-:W-:-:S04]  /*2530*/  F2FP.BF16.F32.PACK_AB R0, RZ, R0 ;  /* 0x00000000ff00723e */ /* 0x000fc800000010ff */
[----:B------:R-:W-:Y:S01]  /*2540*/  PRMT R19, R0, 0x7610, R19 ;  /* 0x0000761000137816 */ /* 0x000fe20000000013 */
[----:B------:R-:W-:Y:S06]  /*2550*/  BRA `(.L_x_8) ;  /* 0x0000000000b47947 */ /* 0x000fec0003800000 */
.L_x_20:
[----:B------:R-:W-:-:S09]  /*2560*/  UISETP.NE.AND UP0, UPT, UR4, 0x1c, UPT ;  /* 0x0000001c0400788c */ /* 0x000fd2000bf05270 */
[----:B------:R-:W-:Y:S05]  /*2570*/  BRA.U !UP0, `(.L_x_31) ;  /* 0x00000001089c7547 */ /* 0x000fea000b800000 */
[----:B------:R-:W-:-:S09]  /*2580*/  UISETP.NE.AND UP0, UPT, UR4, 0x1d, UPT ;  /* 0x0000001d0400788c */ /* 0x000fd2000bf05270 */
[----:B------:R-:W-:Y:S05]  /*2590*/  BRA.U !UP0, `(.L_x_32) ;  /* 0x0000000108807547 */ /* 0x000fea000b800000 */
[----:B------:R-:W-:-:S09]  /*25a0*/  UISETP.NE.AND UP0, UPT, UR4, 0x2c, UPT ;  /* 0x0000002c0400788c */ /* 0x000fd2000bf05270 */
[----:B------:R-:W-:Y:S05]  /*25b0*/  BRA.U !UP0, `(.L_x_33) ;  /* 0x0000000108487547 */ /* 0x000fea000b800000 */
.L_x_7:
[----:B------:R-:W-:Y:S01]  /*25c0*/  MOV R2, 0x0 ;  /* 0x0000000000027802 */ /* 0x000fe20000000f00 */
[----:B------:R-:W0:Y:S01]  /*25d0*/  LDCU.64 UR4, c[0x4][0x178] ;  /* 0x01002f00ff0477ac */ /* 0x000e220008000a00 */
[----:B------:R-:W-:Y:S02]  /*25e0*/  IMAD.MOV.U32 R8, RZ, RZ, 0x4e ;  /* 0x0000004eff087424 */ /* 0x000fe400078e00ff */
[----:B------:R-:W-:Y:S01]  /*25f0*/  IMAD.MOV.U32 R12, RZ, RZ, 0x1 ;  /* 0x00000001ff0c7424 */ /* 0x000fe200078e00ff */
[----:B------:R-:W1:Y:S01]  /*2600*/  LDCU.64 UR6, c[0x4][0x180] ;  /* 0x01003000ff0677ac */ /* 0x000e620008000a00 */
[----:B------:R-:W2:Y:S01]  /*2610*/  LDC.64 R2, c[0x4][R2] ;  /* 0x0100000002027b82 */ /* 0x000ea20000000a00 */
[----:B------:R-:W-:Y:S01]  /*2620*/  IMAD.MOV.U32 R13, RZ, RZ, RZ ;  /* 0x000000ffff0d7224 */ /* 0x000fe200078e00ff */
[----:B------:R-:W3:Y:S01]  /*2630*/  LDCU.64 UR8, c[0x4][0x88] ;  /* 0x01001100ff0877ac */ /* 0x000ee20008000a00 */
[----:B0-----:R-:W-:Y:S02]  /*2640*/  IMAD.U32 R4, RZ, RZ, UR4 ;  /* 0x00000004ff047e24 */ /* 0x001fe4000f8e00ff */
[----:B------:R-:W-:-:S02]  /*2650*/  IMAD.U32 R5, RZ, RZ, UR5 ;  /* 0x00000005ff057e24 */ /* 0x000fc4000f8e00ff */
[----:B-1----:R-:W-:Y:S02]  /*2660*/  IMAD.U32 R6, RZ, RZ, UR6 ;  /* 0x00000006ff067e24 */ /* 0x002fe4000f8e00ff */
[----:B------:R-:W-:Y:S01]  /*2670*/  IMAD.U32 R7, RZ, RZ, UR7 ;  /* 0x00000007ff077e24 */ /* 0x000fe2000f8e00ff */
[----:B---3--:R-:W-:Y:S01]  /*2680*/  MOV R10, UR8 ;  /* 0x00000008000a7c02 */ /* 0x008fe20008000f00 */
[----:B------:R-:W-:-:S07]  /*2690*/  IMAD.U32 R11, RZ, RZ, UR9 ;  /* 0x00000009ff0b7e24 */ /* 0x000fce000f8e00ff */
[----:B------:R-:W-:-:S07]  /*26a0*/  LEPC R20, `(.L_x_34) ;  /* 0x000000001014794e */ /* 0x000fce0000000000 */
[----:B--2---:R-:W-:Y:S05]  /*26b0*/  CALL.ABS.NOINC R2 ;  /* 0x0000000002007343 */ /* 0x004fea0003c00000 */
.L_x_34:
[----:B------:R-:W-:Y:S01]  /*26c0*/  PRMT R19, RZ, 0x7610, R19 ;  /* 0x00007610ff137816 */ /* 0x000fe20000000013 */
[----:B------:R-:W-:Y:S06]  /*26d0*/  BRA `(.L_x_8) ;  /* 0x0000000000547947 */ /* 0x000fec0003800000 */
.L_x_33:
[----:B------:R-:W2:Y:S01]  /*26e0*/  LDG.E.U8 R2, desc[UR36][R2.64] ;  /* 0x0000002402027981 */ /* 0x000ea2000c1e1100 */
[----:B------:R-:W-:Y:S01]  /*26f0*/  BSSY.RECONVERGENT B0, `(.L_x_35) ;  /* 0x0000007000007945 */ /* 0x000fe20003800200 */
[----:B------:R-:W-:Y:S01]  /*2700*/  IMAD.MOV.U32 R0, RZ, RZ, 0x400000 ;  /* 0x00400000ff007424 */ /* 0x000fe200078e00ff */
[----:B--2---:R-:W-:-:S13]  /*2710*/  ISETP.NE.AND P0, PT, R2, RZ, PT ;  /* 0x000000ff0200720c */ /* 0x004fda0003f05270 */
[----:B------:R-:W-:Y:S05]  /*2720*/  @!P0 BRA `(.L_x_36) ;  /* 0x00000000000c8947 */ /* 0x000fea0003800000 */
[----:B------:R-:W-:-:S13]  /*2730*/  ISETP.NE.AND P0, PT, R2, 0xff, PT ;  /* 0x000000ff0200780c */ /* 0x000fda0003f05270 */
[----:B------:R-:W-:Y:S01]  /*2740*/  @!P0 MOV R0, 0x7f800001 ;  /* 0x7f80000100008802 */ /* 0x000fe20000000f00 */
[----:B------:R-:W-:-:S07]  /*2750*/  @P0 IMAD.SHL.U32 R0, R2, 0x800000, RZ ;  /* 0x0080000002000824 */ /* 0x000fce00078e00ff */
.L_x_36:
[----:B------:R-:W-:Y:S05]  /*2760*/  BSYNC.RECONVERGENT B0 ;  /* 0x0000000000007941 */ /* 0x000fea0003800200 */
.L_x_35:
[----:B------:R-:W-:-:S04]  /*2770*/  F2FP.BF16.F32.PACK_AB R0, RZ, R0 ;  /* 0x00000000ff00723e */ /* 0x000fc800000010ff */
[----:B------:R-:W-:Y:S01]  /*2780*/  PRMT R19, R0, 0x7610, R19 ;  /* 0x0000761000137816 */ /* 0x000fe20000000013 */
[----:B------:R-:W-:Y:S06]  /*2790*/  BRA `(.L_x_8) ;  /* 0x0000000000247947 */ /* 0x000fec0003800000 */
.L_x_32:
[----:B------:R-:W2:Y:S02]  /*27a0*/  LDG.E.64 R2, desc[UR36][R2.64] ;  /* 0x0000002402027981 */ /* 0x000ea4000c1e1b00 */
[----:B--2---:R-:W0:Y:S02]  /*27b0*/  I2F.U64 R0, R2 ;  /* 0x0000000200007312 */ /* 0x004e240000301000 */
[----:B0-----:R-:W-:-:S04]  /*27c0*/  F2FP.BF16.F32.PACK_AB R0, RZ, R0 ;  /* 0x00000000ff00723e */ /* 0x001fc800000010ff */
[----:B------:R-:W-:Y:S01]  /*27d0*/  PRMT R19, R0, 0x7610, R19 ;  /* 0x0000761000137816 */ /* 0x000fe20000000013 */
[----:B------:R-:W-:Y:S06]  /*27e0*/  BRA `(.L_x_8) ;  /* 0x0000000000107947 */ /* 0x000fec0003800000 */
.L_x_31:
[----:B------:R-:W2:Y:S02]  /*27f0*/  LDG.E R2, desc[UR36][R2.64] ;  /* 0x0000002402027981 */ /* 0x000ea4000c1e1900 */
[----:B--2---:R-:W-:-:S04]  /*2800*/  I2FP.F32.U32 R0, R2 ;  /* 0x0000000200007245 */ /* 0x004fc80000201000 */
[----:B------:R-:W-:-:S04]  /*2810*/  F2FP.BF16.F32.PACK_AB R0, RZ, R0 ;  /* 0x00000000ff00723e */ /* 0x000fc800000010ff */
[----:B------:R-:W-:-:S07]  /*2820*/  PRMT R19, R0, 0x7610, R19 ;  /* 0x0000761000137816 */ /* 0x000fce0000000013 */
.L_x_8:
[----:B------:R-:W0:Y:S01]  /*2830*/  LDCU.64 UR6, c[0x0][0x5f8] ;  /* 0x0000bf00ff0677ac */ /* 0x000e220008000a00 */
[----:B------:R-:W-:-:S04]  /*2840*/  UPRMT UR4, UR42, 0x9910, URZ ;  /* 0x000099102a047896 */ /* 0x000fc800080000ff */
[----:B------:R-:W-:Y:S01]  /*2850*/  UISETP.GT.AND UP0, UPT, UR4, 0x9, UPT ;  /* 0x000000090400788c */ /* 0x000fe2000bf04270 */
[----:B0-----:R-:W-:-:S05]  /*2860*/  IADD3 R2, P0, PT, R18, UR6, RZ ;  /* 0x0000000612027c10 */ /* 0x001fca000ff1e0ff */
[----:B------:R-:W-:-:S03]  /*2870*/  IMAD.X R3, RZ, RZ, UR7, P0 ;  /* 0x00000007ff037e24 */ /* 0x000fc600080e06ff */
        /* <DEDUP_REMOVED lines=11> */
[----:B0-----:R-:W-:Y:S01]  /*2930*/  F2FP.BF16.F32.PACK_AB R0, RZ, R0 ;  /* 0x00000000ff00723e */ /* 0x001fe200000010ff */
[----:B------:R-:W-:Y:S06]  /*2940*/  BRA `(.L_x_42) ;  /* 0x0000000c00b47947 */ /* 0x000fec0003800000 */
.L_x_40:
[----:B------:R-:W2:Y:S02]  /*2950*/  LDG.E.U8 R2, desc[UR36][R2.64] ;  /* 0x0000002402027981 */ /* 0x000ea4000c1e1100 */
[----:B--2---:R-:W-:-:S04]  /*2960*/  I2FP.F32.U32 R0, R2 ;  /* 0x0000000200007245 */ /* 0x004fc80000201000 */
[----:B------:R-:W-:Y:S01]  /*2970*/  F2FP.BF16.F32.PACK_AB R0, RZ, R0 ;  /* 0x00000000ff00723e */ /* 0x000fe200000010ff */
[----:B------:R-:W-:Y:S06]  /*2980*/  BRA `(.L_x_42) ;  /* 0x0000000c00a47947 */ /* 0x000fec0003800000 */
.L_x_39:
        /* <DEDUP_REMOVED lines=8> */
[----:B0-----:R-:W-:Y:S01]  /*2a10*/  F2FP.BF16.F32.PACK_AB R0, RZ, R0 ;  /* 0x00000000ff00723e */ /* 0x001fe200000010ff */
[----:B------:R-:W-:Y:S06]  /*2a20*/  BRA `(.L_x_42) ;  /* 0x0000000c007c7947 */ /* 0x000fec0003800000 */
.L_x_44:
[----:B------:R-:W2:Y:S02]  /*2a30*/  LDG.E R2, desc[UR36][R2.64] ;  /* 0x0000002402027981 */ /* 0x000ea4000c1e1900 */
[----:B--2---:R-:W-:-:S04]  /*2a40*/  I2FP.F32.S32 R0, R2 ;  /* 0x0000000200007245 */ /* 0x004fc80000201400 */
[----:B------:R-:W-:Y:S01]  /*2a50*/  F2FP.BF16.F32.PACK_AB R0, RZ, R0 ;  /* 0x00000000ff00723e */ /* 0x000fe200000010ff */
[----:B------:R-:W-:Y:S06]  /*2a60*/  BRA `(.L_x_42) ;  /* 0x0000000c006c7947 */ /* 0x000fec0003800000 */
.L_x_43:
[----:B------:R-:W2:Y:S02]  /*2a70*/  LDG.E.U16 R2, desc[UR36][R2.64] ;  /* 0x0000002402027981 */ /* 0x000ea4000c1e1500 */
[----:B--2---:R-:W0:Y:S02]  /*2a80*/  I2F.S16 R0, R2 ;  /* 0x0000000200007306 */ /* 0x004e240000101400 */
[----:B0-----:R-:W-:Y:S01]  /*2a90*/  F2FP.BF16.F32.PACK_AB R0, RZ, R0 ;  /* 0x00000000ff00723e */ /* 0x001fe200000010ff */
[----:B------:R-:W-:Y:S06]  /*2aa0*/  BRA `(.L_x_42) ;  /* 0x0000000c005c7947 */ /* 0x000fec0003800000 */
.L_x_38:
        /* <DEDUP_REMOVED lines=9> */
.L_x_46:
[----:B------:R-:W2:Y:S02]  /*2b40*/  LDG.E.U16 R0, desc[UR36][R2.64] ;  /* 0x0000002402007981 */ /* 0x000ea4000c1e1500 */
[----:B--2---:R-:W-:-:S05]  /*2b50*/  HADD2.F32 R0, -RZ, R0.H0_H0 ;  /* 0x20000000ff007230 */ /* 0x004fca0000004100 */
[----:B------:R-:W-:Y:S01]  /*2b60*/  F2FP.BF16.F32.PACK_AB R0, RZ, R0 ;  /* 0x00000000ff00723e */ /* 0x000fe200000010ff */
[----:B------:R-:W-:Y:S06]  /*2b70*/  BRA `(.L_x_42) ;  /* 0x0000000c00287947 */ /* 0x000fec0003800000 */
.L_x_45:
        /* <DEDUP_REMOVED lines=9> */
.L_x_48:
[----:B------:R-:W2:Y:S02]  /*2c10*/  LDG.E.U16 R2, desc[UR36][R2.64] ;  /* 0x0000002402027981 */ /* 0x000ea4000c1e1500 */
[----:B--2---:R-:W-:-:S05]  /*2c20*/  HADD2.F32 R0, -RZ, R2.H0_H0 ;  /* 0x20000002ff007230 */ /* 0x004fca0000004100 */
[----:B------:R-:W-:Y:S01]  /*2c30*/  F2FP.BF16.F32.PACK_AB R0, RZ, R0 ;  /* 0x00000000ff00723e */ /* 0x000fe200000010ff */
[----:B------:R-:W-:Y:S06]  /*2c40*/  BRA `(.L_x_42) ;  /* 0x0000000800f47947 */ /* 0x000fec0003800000 */
.L_x_47:
        /* <DEDUP_REMOVED lines=10> */
[----:B------:R-:W-:Y:S01]  /*2cf0*/  F2FP.BF16.F32.PACK_AB R0, RZ, R0 ;  /* 0x00000000ff00723e */ /* 0x000fe200000010ff */
[----:B------:R-:W-:Y:S06]  /*2d00*/  BRA `(.L_x_42) ;  /* 0x0000000800c47947 */ /* 0x000fec0003800000 */
.L_x_37:
        /* <DEDUP_REMOVED lines=11> */
[----:B------:R-:W-:Y:S01]  /*2dc0*/  F2FP.BF16.F32.PACK_AB R0, RZ, R0 ;  /* 0x00000000ff00723e */ /* 0x000fe200000010ff */
[----:B------:R-:W-:Y:S06]  /*2dd0*/  BRA `(.L_x_42) ;  /* 0x0000000800907947 */ /* 0x000fec0003800000 */
.L_x_51:
        /* <DEDUP_REMOVED lines=12> */
.L_x_50:
        /* <DEDUP_REMOVED lines=13> */
[----:B------:R-:W-:-:S04]  /*2f70*/  VIADDMNMX.U32 R5, R5, R6, 0x4, !PT ;  /* 0x0000000405057446 */ /* 0x000fc80007800006 */
[----:B------:R-:W-:-:S04]  /*2f80*/  IADD3 R5, PT, PT, R5, -0x4, RZ ;  /* 0xfffffffc05057810 */ /* 0x000fc80007ffe0ff */
[C---:B------:R-:W-:Y:S01]  /*2f90*/  SHF.L.U32 R6, R4.reuse, R5, RZ ;  /* 0x0000000504067219 */ /* 0x040fe200000006ff */
[----:B------:R-:W-:Y:S02]  /*2fa0*/  IMAD.SHL.U32 R7, R5, 0x800000, RZ ;  /* 0x0080000005077824 */ /* 0x000fe400078e00ff */
[----:B------:R-:W-:-:S03]  /*2fb0*/  VIADD R5, R4, 0x1000000 ;  /* 0x0100000004057836 */ /* 0x000fc60000000000 */
        /* <DEDUP_REMOVED lines=9> */
.L_x_53:
        /* <DEDUP_REMOVED lines=11> */
[----:B------:R-:W-:Y:S01]  /*3100*/  F2FP.BF16.F32.PACK_AB R0, RZ, R0 ;  /* 0x00000000ff00723e */ /* 0x000fe200000010ff */
[----:B------:R-:W-:Y:S06]  /*3110*/  BRA `(.L_x_42) ;  /* 0x0000000400c07947 */ /* 0x000fec0003800000 */
.L_x_52:
[----:B------:R0:W5:Y:S01]  /*3120*/  LDG.E.U16 R0, desc[UR36][R2.64] ;  /* 0x0000002402007981 */ /* 0x000162000c1e1500 */
[----:B------:R-:W-:Y:S05]  /*3130*/  BRA `(.L_x_42) ;  /* 0x0000000400b87947 */ /* 0x000fea0003800000 */
.L_x_49:
        /* <DEDUP_REMOVED lines=10> */
[----:B------:R-:W-:Y:S01]  /*31e0*/  F2FP.BF16.F32.PACK_AB R0, RZ, R0 ;  /* 0x00000000ff00723e */ /* 0x000fe200000010ff */
[----:B------:R-:W-:Y:S06]  /*31f0*/  BRA `(.L_x_42) ;  /* 0x0000000400887947 */ /* 0x000fec0003800000 */
.L_x_56:
[----:B------:R-:W2:Y:S01]  /*3200*/  LDG.E.U8 R3, desc[UR36][R2.64] ;  /* 0x0000002402037981 */ /* 0x000ea2000c1e1100 */
[----:B------:R-:W-:Y:S01]  /*3210*/  BSSY.RECONVERGENT B0, `(.L_x_57) ;  /* 0x0000018000007945 */ /* 0x000fe20003800200 */
[----:B------:R-:W-:Y:S02]  /*3220*/  MOV R0, RZ ;  /* 0x000000ff00007202 */ /* 0x000fe40000000f00 */
        /* <DEDUP_REMOVED lines=18> */
.L_x_60:
[----:B------:R-:W-:Y:S05]  /*3350*/  BSYNC.RECONVERGENT B1 ;  /* 0x0000000000017941 */ /* 0x000fea0003800200 */
.L_x_59:
[----:B------:R-:W-:Y:S01]  /*3360*/  IMAD.SHL.U32 R0, R0, 0x100000, RZ ;  /* 0x0010000000007824 */ /* 0x000fe200078e00ff */
[----:B------:R-:W-:-:S04]  /*3370*/  LEA R2, R2, 0x3b800000, 0x17 ;  /* 0x3b80000002027811 */ /* 0x000fc800078eb8ff */
[----:B------:R-:W-:-:S07]  /*3380*/  LOP3.LUT R0, R2, R0, R7, 0xfe, !PT ;  /* 0x0000000002007212 */ /* 0x000fce00078efe07 */
.L_x_58:
[----:B------:R-:W-:Y:S05]  /*3390*/  BSYNC.RECONVERGENT B0 ;  /* 0x0000000000007941 */ /* 0x000fea0003800200 */
.L_x_57:
[----:B------:R-:W-:Y:S01]  /*33a0*/  F2FP.BF16.F32.PACK_AB R0, RZ, R0 ;  /* 0x00000000ff00723e */ /* 0x000fe200000010ff */
[----:B------:R-:W-:Y:S06]  /*33b0*/  BRA `(.L_x_42) ;  /* 0x0000000400187947 */ /* 0x000fec0003800000 */
.L_x_55:
[----:B------:R-:W2:Y:S01]  /*33c0*/  LDG.E.U8 R3, desc[UR36][R2.64] ;  /* 0x0000002402037981 */ /* 0x000ea2000c1e1100 */
[----:B------:R-:W-:Y:S01]  /*33d0*/  BSSY.RECONVERGENT B0, `(.L_x_61) ;  /* 0x0000018000007945 */ /* 0x000fe20003800200 */
[----:B------:R-:W-:Y:S01]  /*33e0*/  IMAD.MOV.U32 R0, RZ, RZ, RZ ;  /* 0x000000ffff007224 */ /* 0x000fe200078e00ff */
[----:B--2---:R-:W-:-:S13]  /*33f0*/  ISETP.NE.AND P0, PT, R3, RZ, PT ;  /* 0x000000ff0300720c */ /* 0x004fda0003f05270 */
[----:B------:R-:W-:Y:S05]  /*3400*/  @!P0 BRA `(.L_x_62) ;  /* 0x0000000000508947 */ /* 0x000fea0003800000 */
[----:B------:R-:W-:-:S13]  /*3410*/  ISETP.NE.AND P0, PT, R3, 0x80, PT ;  /* 0x000000800300780c */ /* 0x000fda0003f05270 */
[----:B------:R-:W-:Y:S01]  /*3420*/  @!P0 MOV R0, 0x7f800001 ;  /* 0x7f80000100008802 */ /* 0x000fe20000000f00 */
        /* <DEDUP_REMOVED lines=14> */
.L_x_64:
[----:B------:R-:W-:Y:S05]  /*3510*/  BSYNC.RECONVERGENT B1 ;  /* 0x0000000000017941 */ /* 0x000fea0003800200 */
.L_x_63:
[----:B------:R-:W-:Y:S01]  /*3520*/  IMAD.SHL.U32 R0, R0, 0x200000, RZ ;  /* 0x0020000000007824 */ /* 0x000fe200078e00ff */
[----:B------:R-:W-:-:S04]  /*3530*/  LEA R2, R2, 0x37800000, 0x17 ;  /* 0x3780000002027811 */ /* 0x000fc800078eb8ff */
[----:B------:R-:W-:-:S07]  /*3540*/  LOP3.LUT R0, R2, R0, R7, 0xfe, !PT ;  /* 0x0000000002007212 */ /* 0x000fce00078efe07 */
.L_x_62:
[----:B------:R-:W-:Y:S05]  /*3550*/  BSYNC.RECONVERGENT B0 ;  /* 0x0000000000007941 */ /* 0x000fea0003800200 */
.L_x_61:
[----:B------:R-:W-:Y:S01]  /*3560*/  F2FP.BF16.F32.PACK_AB R0, RZ, R0 ;  /* 0x00000000ff00723e */ /* 0x000fe200000010ff */
[----:B------:R-:W-:Y:S06]  /*3570*/  BRA `(.L_x_42) ;  /* 0x0000000000a87947 */ /* 0x000fec0003800000 */
.L_x_54:
[----:B------:R-:W-:-:S09]  /*3580*/  UISETP.NE.AND UP0, UPT, UR4, 0x1c, UPT ;  /* 0x0000001c0400788c */ /* 0x000fd2000bf05270 */
[----:B------:R-:W-:Y:S05]  /*3590*/  BRA.U !UP0, `(.L_x_65) ;  /* 0x0000000108947547 */ /* 0x000fea000b800000 */
[----:B------:R-:W-:-:S09]  /*35a0*/  UISETP.NE.AND UP0, UPT, UR4, 0x1d, UPT ;  /* 0x0000001d0400788c */ /* 0x000fd2000bf05270 */
[----:B------:R-:W-:Y:S05]  /*35b0*/  BRA.U !UP0, `(.L_x_66) ;  /* 0x00000001087c7547 */ /* 0x000fea000b800000 */
[----:B------:R-:W-:-:S09]  /*35c0*/  UISETP.NE.AND UP0, UPT, UR4, 0x2c, UPT ;  /* 0x0000002c0400788c */ /* 0x000fd2000bf05270 */
[----:B------:R-:W-:Y:S05]  /*35d0*/  BRA.U !UP0, `(.L_x_67) ;  /* 0x0000000108487547 */ /* 0x000fea000b800000 */
.L_x_41:
[----:B------:R-:W-:Y:S01]  /*35e0*/  MOV R2, 0x0 ;  /* 0x0000000000027802 */ /* 0x000fe20000000f00 */
[----:B------:R-:W0:Y:S01]  /*35f0*/  LDCU.64 UR4, c[0x4][0x178] ;  /* 0x01002f00ff0477ac */ /* 0x000e220008000a00 */
[----:B------:R-:W-:Y:S02]  /*3600*/  HFMA2 R13, -RZ, RZ, 0, 0 ;  /* 0x00000000ff0d7431 */ /* 0x000fe400000001ff */
[----:B------:R-:W-:Y:S01]  /*3610*/  IMAD.MOV.U32 R8, RZ, RZ, 0x4e ;  /* 0x0000004eff087424 */ /* 0x000fe200078e00ff */
[----:B------:R-:W1:Y:S01]  /*3620*/  LDCU.64 UR6, c[0x4][0x180] ;  /* 0x01003000ff0677ac */ /* 0x000e620008000a00 */
[----:B------:R-:W2:Y:S01]  /*3630*/  LDC.64 R2, c[0x4][R2] ;  /* 0x0100000002027b82 */ /* 0x000ea20000000a00 */
[----:B------:R-:W-:Y:S01]  /*3640*/  IMAD.MOV.U32 R12, RZ, RZ, 0x1 ;  /* 0x00000001ff0c7424 */ /* 0x000fe200078e00ff */
[----:B------:R-:W3:Y:S01]  /*3650*/  LDCU.64 UR8, c[0x4][0x88] ;  /* 0x01001100ff0877ac */ /* 0x000ee20008000a00 */
[----:B0-----:R-:W-:Y:S02]  /*3660*/  IMAD.U32 R4, RZ, RZ, UR4 ;  /* 0x00000004ff047e24 */ /* 0x001fe4000f8e00ff */
[----:B------:R-:W-:Y:S01]  /*3670*/  IMAD.U32 R5, RZ, RZ, UR5 ;  /* 0x00000005ff057e24 */ /* 0x000fe2000f8e00ff */
[----:B-1----:R-:W-:Y:S01]  /*3680*/  MOV R6, UR6 ;  /* 0x0000000600067c02 */ /* 0x002fe20008000f00 */
[----:B------:R-:W-:-:S02]  /*3690*/  IMAD.U32 R7, RZ, RZ, UR7 ;  /* 0x00000007ff077e24 */ /* 0x000fc4000f8e00ff */
[----:B---3--:R-:W-:Y:S02]  /*36a0*/  IMAD.U32 R10, RZ, RZ, UR8 ;  /* 0x00000008ff0a7e24 */ /* 0x008fe4000f8e00ff */
[----:B------:R-:W-:-:S07]  /*36b0*/  IMAD.U32 R11, RZ, RZ, UR9 ;  /* 0x00000009ff0b7e24 */ /* 0x000fce000f8e00ff */
[----:B------:R-:W-:-:S07]  /*36c0*/  LEPC R20, `(.L_x_68) ;  /* 0x000000001014794e */ /* 0x000fce0000000000 */
[----:B--2--5:R-:W-:Y:S05]  /*36d0*/  CALL.ABS.NOINC R2 ;  /* 0x0000000002007343 */ /* 0x024fea0003c00000 */
.L_x_68:
[----:B------:R-:W-:Y:S01]  /*36e0*/  PRMT R0, RZ, 0x7610, R0 ;  /* 0x00007610ff007816 */ /* 0x000fe20000000000 */
[----:B------:R-:W-:Y:S06]  /*36f0*/  BRA `(.L_x_42) ;  /* 0x0000000000487947 */ /* 0x000fec0003800000 */
.L_x_67:
[----:B------:R-:W2:Y:S01]  /*3700*/  LDG.E.U8 R2, desc[UR36][R2.64] ;  /* 0x0000002402027981 */ /* 0x000ea2000c1e1100 */
[----:B------:R-:W-:Y:S01]  /*3710*/  BSSY.RECONVERGENT B0, `(.L_x_69) ;  /* 0x0000007000007945 */ /* 0x000fe20003800200 */
[----:B------:R-:W-:Y:S01]  /*3720*/  IMAD.MOV.U32 R0, RZ, RZ, 0x400000 ;  /* 0x00400000ff007424 */ /* 0x000fe200078e00ff */
[----:B--2---:R-:W-:-:S13]  /*3730*/  ISETP.NE.AND P0, PT, R2, RZ, PT ;  /* 0x000000ff0200720c */ /* 0x004fda0003f05270 */
[----:B------:R-:W-:Y:S05]  /*3740*/  @!P0 BRA `(.L_x_70) ;  /* 0x00000000000c8947 */ /* 0x000fea0003800000 */
[----:B------:R-:W-:-:S13]  /*3750*/  ISETP.NE.AND P0, PT, R2, 0xff, PT ;  /* 0x000000ff0200780c */ /* 0x000fda0003f05270 */
[----:B------:R-:W-:Y:S02]  /*3760*/  @!P0 IMAD.MOV.U32 R0, RZ, RZ, 0x7f800001 ;  /* 0x7f800001ff008424 */ /* 0x000fe400078e00ff */
[----:B------:R-:W-:-:S07]  /*3770*/  @P0 IMAD.SHL.U32 R0, R2, 0x800000, RZ ;  /* 0x0080000002000824 */ /* 0x000fce00078e00ff */
.L_x_70:
[----:B------:R-:W-:Y:S05]  /*3780*/  BSYNC.RECONVERGENT B0 ;  /* 0x0000000000007941 */ /* 0x000fea0003800200 */
.L_x_69:
[----:B------:R-:W-:Y:S01]  /*3790*/  F2FP.BF16.F32.PACK_AB R0, RZ, R0 ;  /* 0x00000000ff00723e */ /* 0x000fe200000010ff */
[----:B------:R-:W-:Y:S06]  /*37a0*/  BRA `(.L_x_42) ;  /* 0x00000000001c7947 */ /* 0x000fec0003800000 */
.L_x_66:
[----:B------:R-:W2:Y:S02]  /*37b0*/  LDG.E.64 R2, desc[UR36][R2.64] ;  /* 0x0000002402027981 */ /* 0x000ea4000c1e1b00 */
[----:B--2---:R-:W0:Y:S02]  /*37c0*/  I2F.U64 R0, R2 ;  /* 0x0000000200007312 */ /* 0x004e240000301000 */
[----:B0-----:R-:W-:Y:S01]  /*37d0*/  F2FP.BF16.F32.PACK_AB R0, RZ, R0 ;  /* 0x00000000ff00723e */ /* 0x001fe200000010ff */
[----:B------:R-:W-:Y:S06]  /*37e0*/  BRA `(.L_x_42) ;  /* 0x00000000000c7947 */ /* 0x000fec0003800000 */
.L_x_65:
[----:B------:R-:W2:Y:S02]  /*37f0*/  LDG.E R2, desc[UR36][R2.64] ;  /* 0x0000002402027981 */ /* 0x000ea4000c1e1900 */
[----:B--2---:R-:W-:-:S04]  /*3800*/  I2FP.F32.U32 R0, R2 ;  /* 0x0000000200007245 */ /* 0x004fc80000201000 */
[----:B------:R-:W-:-:S07]  /*3810*/  F2FP.BF16.F32.PACK_AB R0, RZ, R0 ;  /* 0x00000000ff00723e */ /* 0x000fce00000010ff */
.L_x_42:
[----:B-----5:R-:W-:Y:S01]  /*3820*/  IMAD.U32 R0, R0, 0x10000, RZ ;  /* 0x0001000000007824 */ /* 0x020fe200078e00ff */
[----:B------:R-:W0:Y:S01]  /*3830*/  LDCU.64 UR6, c[0x0][0x5e8] ;  /* 0x0000bd00ff0677ac */ /* 0x000e220008000a00 */
[----:B------:R-:W-:Y:S01]  /*3840*/  IMAD.U32 R19, R19, 0x10000, RZ ;  /* 0x0001000013137824 */ /* 0x000fe200078e00ff */
[----:B------:R-:W-:-:S03]  /*3850*/  UPRMT UR4, UR43, 0x9910, URZ ;  /* 0x000099102b047896 */ /* 0x000fc600080000ff */
[----:B------:R-:W1:Y:S01]  /*3860*/  MUFU.RCP R0, R0 ;  /* 0x0000000000007308 */ /* 0x000e620000001000 */
[----:B------:R-:W-:Y:S01]  /*3870*/  UISETP.GT.AND UP0, UPT, UR4, 0x9, UPT ;  /* 0x000000090400788c */ /* 0x000fe2000bf04270 */
[----:B0-----:R-:W-:Y:S01]  /*3880*/  IADD3 R2, P0, PT, R16, UR6, RZ ;  /* 0x0000000610027c10 */ /* 0x001fe2000ff1e0ff */
[----:B-1----:R-:W-:-:S04]  /*3890*/  FMUL.FTZ R19, R19, R0 ;  /* 0x0000000013137220 */ /* 0x002fc80000410000 */
[----:B------:R-:W-:Y:S02]  /*38a0*/  IMAD.X R3, RZ, RZ, UR7, P0 ;  /* 0x00000007ff037e24 */ /* 0x000fe400080e06ff */
[----:B------:R-:W0:Y:S02]  /*38b0*/  F2F.BF16.F32 R19, R19 ;  /* 0x0000001300137304 */ /* 0x000e240000202000 */
[----:B0-----:R-:W-:-:S06]  /*38c0*/  SHF.L.U32 R4, R19, 0x10, RZ ;  /* 0x0000001013047819 */ /* 0x001fcc00000006ff */
[----:B------:R-:W0:Y:S08]  /*38d0*/  FRND.TRUNC R4, R4 ;  /* 0x0000000400047307 */ /* 0x000e30000020d000 */
[----:B0-----:R0:W1:Y:S01]  /*38e0*/  F2F.BF16.F32 R5, R4 ;  /* 0x0000000400057304 */ /* 0x0010620000202000 */
        /* <DEDUP_REMOVED lines=9> */
[----:B-1----:R-:W-:-:S04]  /*3980*/  IMAD.U32 R0, R5, 0x10000, RZ ;  /* 0x0001000005007824 */ /* 0x002fc800078e00ff */
[----:B------:R-:W1:Y:S02]  /*3990*/  F2I.FTZ.TRUNC.NTZ R5, R0 ;  /* 0x0000000000057305 */ /* 0x000e64000021f100 */
[----:B-1----:R1:W-:Y:S01]  /*39a0*/  STG.E.U8 desc[UR36][R2.64], R5 ;  /* 0x0000000502007986 */ /* 0x0023e2000c101124 */
[----:B------:R-:W-:Y:S05]  /*39b0*/  BRA `(.L_x_76) ;  /* 0x0000000c00807947 */ /* 0x000fea0003800000 */
.L_x_74:
[----:B-1----:R-:W-:-:S06]  /*39c0*/  IMAD.U32 R5, R5, 0x10000, RZ ;  /* 0x0001000005057824 */ /* 0x002fcc00078e00ff */
[----:B0-----:R-:W0:Y:S02]  /*39d0*/  F2I.S64.TRUNC R4, R5 ;  /* 0x0000000500047311 */ /* 0x001e24000020d900 */
[----:B0-----:R2:W-:Y:S01]  /*39e0*/  STG.E.U8 desc[UR36][R2.64], R4 ;  /* 0x0000000402007986 */ /* 0x0015e2000c101124 */
[----:B------:R-:W-:Y:S05]  /*39f0*/  BRA `(.L_x_76) ;  /* 0x0000000c00707947 */ /* 0x000fea0003800000 */
.L_x_73:
[----:B------:R-:W-:-:S09]  /*3a00*/  UISETP.NE.AND UP0, UPT, UR4, 0x2, UPT ;  /* 0x000000020400788c */ /* 0x000fd2000bf05270 */
[----:B------:R-:W-:Y:S05]  /*3a10*/  BRA.U !UP0, `(.L_x_77) ;  /* 0x0000000108307547 */ /* 0x000fea000b800000 */
[----:B------:R-:W-:-:S09]  /*3a20*/  UISETP.NE.AND UP0, UPT, UR4, 0x3, UPT ;  /* 0x000000030400788c */ /* 0x000fd2000bf05270 */
[----:B------:R-:W-:Y:S05]  /*3a30*/  BRA.U !UP0, `(.L_x_78) ;  /* 0x0000000108187547 */ /* 0x000fea000b800000 */
[----:B------:R-:W-:-:S09]  /*3a40*/  UISETP.NE.AND UP0, UPT, UR4, 0x4, UPT ;  /* 0x000000040400788c */ /* 0x000fd2000bf05270 */
[----:B------:R-:W-:Y:S05]  /*3a50*/  BRA.U UP0, `(.L_x_75) ;  /* 0x0000000900b87547 */ /* 0x000fea000b800000 */
[----:B-1----:R-:W-:-:S06]  /*3a60*/  IMAD.U32 R5, R5, 0x10000, RZ ;  /* 0x0001000005057824 */ /* 0x002fcc00078e00ff */
[----:B0-----:R-:W0:Y:S02]  /*3a70*/  F2I.S64.TRUNC R4, R5 ;  /* 0x0000000500047311 */ /* 0x001e24000020d900 */
[----:B0-----:R0:W-:Y:S01]  /*3a80*/  STG.E.64 desc[UR36][R2.64], R4 ;  /* 0x0000000402007986 */ /* 0x0011e2000c101b24 */
[----:B------:R-:W-:Y:S05]  /*3a90*/  BRA `(.L_x_76) ;  /* 0x0000000c00487947 */ /* 0x000fea0003800000 */
.L_x_78:
[----:B-1----:R-:W-:-:S06]  /*3aa0*/  IMAD.U32 R5, R5, 0x10000, RZ ;  /* 0x0001000005057824 */ /* 0x002fcc00078e00ff */
[----:B------:R-:W1:Y:S02]  /*3ab0*/  F2I.FTZ.TRUNC.NTZ R5, R5 ;  /* 0x0000000500057305 */ /* 0x000e64000021f100 */
[----:B-1----:R4:W-:Y:S01]  /*3ac0*/  STG.E desc[UR36][R2.64], R5 ;  /* 0x0000000502007986 */ /* 0x0029e2000c101924 */
[----:B------:R-:W-:Y:S05]  /*3ad0*/  BRA `(.L_x_76) ;  /* 0x0000000c00387947 */ /* 0x000fea0003800000 */
.L_x_77:
[----:B-1----:R-:W-:-:S06]  /*3ae0*/  SHF.L.U32 R5, R5, 0x10, RZ ;  /* 0x0000001005057819 */ /* 0x002fcc00000006ff */
[----:B------:R-:W1:Y:S02]  /*3af0*/  F2I.FTZ.TRUNC.NTZ R5, R5 ;  /* 0x0000000500057305 */ /* 0x000e64000021f100 */
[----:B-1----:R3:W-:Y:S01]  /*3b00*/  STG.E.U16 desc[UR36][R2.64], R5 ;  /* 0x0000000502007986 */ /* 0x0027e2000c101524 */
[----:B------:R-:W-:Y:S05]  /*3b10*/  BRA `(.L_x_76) ;  /* 0x0000000c00287947 */ /* 0x000fea0003800000 */
.L_x_72:
[----:B------:R-:W-:-:S09]  /*3b20*/  UISETP.GT.AND UP0, UPT, UR4, 0x6, UPT ;  /* 0x000000060400788c */ /* 0x000fd2000bf04270 */
[----:B------:R-:W-:Y:S05]  /*3b30*/  BRA.U UP0, `(.L_x_79) ;  /* 0x00000001002c7547 */ /* 0x000fea000b800000 */
[----:B------:R-:W-:-:S09]  /*3b40*/  UISETP.NE.AND UP0, UPT, UR4, 0x5, UPT ;  /* 0x000000050400788c */ /* 0x000fd2000bf05270 */
[----:B------:R-:W-:Y:S05]  /*3b50*/  BRA.U !UP0, `(.L_x_80) ;  /* 0x0000000108147547 */ /* 0x000fea000b800000 */
[----:B------:R-:W-:-:S09]  /*3b60*/  UISETP.NE.AND UP0, UPT, UR4, 0x6, UPT ;  /* 0x000000060400788c */ /* 0x000fd2000bf05270 */
[----:B------:R-:W-:Y:S05]  /*3b70*/  BRA.U UP0, `(.L_x_75) ;  /* 0x0000000900707547 */ /* 0x000fea000b800000 */
[----:B-1----:R-:W-:-:S05]  /*3b80*/  IMAD.U32 R5, R5, 0x10000, RZ ;  /* 0x0001000005057824 */ /* 0x002fca00078e00ff */
[----:B------:R1:W-:Y:S01]  /*3b90*/  STG.E desc[UR36][R2.64], R5 ;  /* 0x0000000502007986 */ /* 0x0003e2000c101924 */
[----:B------:R-:W-:Y:S05]  /*3ba0*/  BRA `(.L_x_76) ;  /* 0x0000000c00047947 */ /* 0x000fea0003800000 */
.L_x_80:
[----:B-1----:R-:W-:-:S05]  /*3bb0*/  IMAD.U32 R0, R5, 0x10000, RZ ;  /* 0x0001000005007824 */ /* 0x002fca00078e00ff */
[----:B------:R-:W-:-:S05]  /*3bc0*/  F2FP.F16.F32.PACK_AB R0, RZ, R0 ;  /* 0x00000000ff00723e */ /* 0x000fca00000000ff */
[----:B------:R1:W-:Y:S01]  /*3bd0*/  STG.E.U16 desc[UR36][R2.64], R0 ;  /* 0x0000000002007986 */ /* 0x0003e2000c101524 */
[----:B------:R-:W-:Y:S05]  /*3be0*/  BRA `(.L_x_76) ;  /* 0x0000000800f47947 */ /* 0x000fea0003800000 */
.L_x_79:
[----:B------:R-:W-:-:S09]  /*3bf0*/  UISETP.NE.AND UP0, UPT, UR4, 0x7, UPT ;  /* 0x000000070400788c */ /* 0x000fd2000bf05270 */
[----:B------:R-:W-:Y:S05]  /*3c00*/  BRA.U !UP0, `(.L_x_81) ;  /* 0x0000000108347547 */ /* 0x000fea000b800000 */
[----:B------:R-:W-:-:S09]  /*3c10*/  UISETP.NE.AND UP0, UPT, UR4, 0x8, UPT ;  /* 0x000000080400788c */ /* 0x000fd2000bf05270 */
[----:B------:R-:W-:Y:S05]  /*3c20*/  BRA.U !UP0, `(.L_x_82) ;  /* 0x0000000108187547 */ /* 0x000fea000b800000 */
[----:B------:R-:W-:-:S09]  /*3c30*/  UISETP.NE.AND UP0, UPT, UR4, 0x9, UPT ;  /* 0x000000090400788c */ /* 0x000fd2000bf05270 */
[----:B------:R-:W-:Y:S05]  /*3c40*/  BRA.U UP0, `(.L_x_75) ;  /* 0x00000009003c7547 */ /* 0x000fea000b800000 */
[----:B01----:R-:W-:Y:S02]  /*3c50*/  IMAD.U32 R4, R5, 0x10000, RZ ;  /* 0x0001000005047824 */ /* 0x003fe400078e00ff */
[----:B------:R-:W-:-:S05]  /*3c60*/  IMAD.MOV.U32 R5, RZ, RZ, RZ ;  /* 0x000000ffff057224 */ /* 0x000fca00078e00ff */
[----:B------:R0:W-:Y:S01]  /*3c70*/  STG.E.64 desc[UR36][R2.64], R4 ;  /* 0x0000000402007986 */ /* 0x0001e2000c101b24 */
[----:B------:R-:W-:Y:S05]  /*3c80*/  BRA `(.L_x_76) ;  /* 0x0000000800cc7947 */ /* 0x000fea0003800000 */
.L_x_82:
[----:B-1----:R-:W-:-:S05]  /*3c90*/  IMAD.U32 R5, R5, 0x10000, RZ ;  /* 0x0001000005057824 */ /* 0x002fca00078e00ff */
[----:B------:R-:W-:-:S04]  /*3ca0*/  F2FP.F16.F32.PACK_AB R5, RZ, R5 ;  /* 0x00000005ff05723e */ /* 0x000fc800000000ff */
[----:B------:R-:W-:-:S05]  /*3cb0*/  PRMT R5, R5, 0x5410, RZ ;  /* 0x0000541005057816 */ /* 0x000fca00000000ff */
[----:B------:R1:W-:Y:S01]  /*3cc0*/  STG.E desc[UR36][R2.64], R5 ;  /* 0x0000000502007986 */ /* 0x0003e2000c101924 */
[----:B------:R-:W-:Y:S05]  /*3cd0*/  BRA `(.L_x_76) ;  /* 0x0000000800b87947 */ /* 0x000fea0003800000 */
.L_x_81:
[----:B01----:R-:W-:-:S05]  /*3ce0*/  SHF.L.U32 R4, R5, 0x10, RZ ;  /* 0x0000001005047819 */ /* 0x003fca00000006ff */
[----:B------:R-:W-:-:S06]  /*3cf0*/  FMUL.FTZ R4, R4, 1 ;  /* 0x3f80000004047820 */ /* 0x000fcc0000410000 */
[----:B------:R-:W0:Y:S02]  /*3d00*/  F2F.F64.F32 R4, R4 ;  /* 0x0000000400047310 */ /* 0x000e240000201800 */
[----:B0-----:R0:W-:Y:S01]  /*3d10*/  STG.E.64 desc[UR36][R2.64], R4 ;  /* 0x0000000402007986 */ /* 0x0011e2000c101b24 */
[----:B------:R-:W-:Y:S05]  /*3d20*/  BRA `(.L_x_76) ;  /* 0x0000000800a47947 */ /* 0x000fea0003800000 */
.L_x_71:
        /* <DEDUP_REMOVED lines=8> */
[----:B-1----:R-:W-:-:S05]  /*3db0*/  IMAD.U32 R5, R5, 0x10000, RZ ;  /* 0x0001000005057824 */ /* 0x002fca00078e00ff */
[----:B------:R-:W-:-:S04]  /*3dc0*/  FSETP.NEU.FTZ.AND P0, PT, R5, RZ, PT ;  /* 0x000000ff0500720b */ /* 0x000fc80003f1d000 */
[----:B------:R-:W-:-:S05]  /*3dd0*/  SEL R5, RZ, 0x1, !P0 ;  /* 0x00000001ff057807 */ /* 0x000fca0004000000 */
[----:B------:R1:W-:Y:S01]  /*3de0*/  STG.E.U8 desc[UR36][R2.64], R5 ;  /* 0x0000000502007986 */ /* 0x0003e2000c101124 */
[----:B------:R-:W-:Y:S05]  /*3df0*/  BRA `(.L_x_76) ;  /* 0x0000000800707947 */ /* 0x000fea0003800000 */
.L_x_85:
[----:B-1----:R-:W-:Y:S01]  /*3e00*/  IMAD.U32 R5, R5, 0x10000, RZ ;  /* 0x0001000005057824 */ /* 0x002fe200078e00ff */
[----:B------:R-:W-:-:S03]  /*3e10*/  CS2R R6, SRZ ;  /* 0x0000000000067805 */ /* 0x000fc6000001ff00 */
[----:B------:R-:W-:-:S06]  /*3e20*/  FMUL.FTZ R5, R5, 1 ;  /* 0x3f80000005057820 */ /* 0x000fcc0000410000 */
[----:B0-----:R-:W0:Y:S02]  /*3e30*/  F2F.F64.F32 R4, R5 ;  /* 0x0000000500047310 */ /* 0x001e240000201800 */
[----:B0-----:R0:W-:Y:S01]  /*3e40*/  STG.E.128 desc[UR36][R2.64], R4 ;  /* 0x0000000402007986 */ /* 0x0011e2000c101d24 */
[----:B------:R-:W-:Y:S05]  /*3e50*/  BRA `(.L_x_76) ;  /* 0x0000000800587947 */ /* 0x000fea0003800000 */
.L_x_84:
[----:B------:R-:W-:-:S09]  /*3e60*/  UISETP.NE.AND UP0, UPT, UR4, 0xf, UPT ;  /* 0x0000000f0400788c */ /* 0x000fd2000bf05270 */
[----:B------:R-:W-:Y:S05]  /*3e70*/  BRA.U !UP0, `(.L_x_86) ;  /* 0x0000000108a07547 */ /* 0x000fea000b800000 */
[----:B------:R-:W-:-:S09]  /*3e80*/  UISETP.NE.AND UP0, UPT, UR4, 0x17, UPT ;  /* 0x000000170400788c */ /* 0x000fd2000bf05270 */
[----:B------:R-:W-:Y:S05]  /*3e90*/  BRA.U !UP0, `(.L_x_87) ;  /* 0x00000001084c7547 */ /* 0x000fea000b800000 */
[----:B------:R-:W-:-:S09]  /*3ea0*/  UISETP.NE.AND UP0, UPT, UR4, 0x18, UPT ;  /* 0x000000180400788c */ /* 0x000fd2000bf05270 */
[----:B------:R-:W-:Y:S05]  /*3eb0*/  BRA.U UP0, `(.L_x_75) ;  /* 0x0000000500a07547 */ /* 0x000fea000b800000 */
[----:B-1----:R-:W-:Y:S01]  /*3ec0*/  IMAD.U32 R7, R5, 0x10000, RZ ;  /* 0x0001000005077824 */ /* 0x002fe200078e00ff */
[----:B------:R-:W-:Y:S01]  /*3ed0*/  BSSY.RECONVERGENT B0, `(.L_x_88) ;  /* 0x000000c000007945 */ /* 0x000fe20003800200 */
[----:B------:R-:W-:-:S03]  /*3ee0*/  IMAD.MOV.U32 R0, RZ, RZ, 0x7f ;  /* 0x0000007fff007424 */ /* 0x000fc600078e00ff */
[----:B------:R-:W-:Y:S02]  /*3ef0*/  LOP3.LUT R6, R7, 0x7fffffff, RZ, 0xc0, !PT ;  /* 0x7fffffff07067812 */ /* 0x000fe400078ec0ff */
[----:B------:R-:W-:Y:S02]  /*3f00*/  SHF.R.U32.HI R5, RZ, 0x18, R7 ;  /* 0x00000018ff057819 */ /* 0x000fe40000011607 */
[----:B------:R-:W-:-:S13]  /*3f10*/  ISETP.GT.U32.AND P0, PT, R6, 0x43efffff, PT ;  /* 0x43efffff0600780c */ /* 0x000fda0003f04070 */
[----:B------:R-:W-:Y:S05]  /*3f20*/  @P0 BRA `(.L_x_89) ;  /* 0x0000000000180947 */ /* 0x000fea0003800000 */
[----:B------:R-:W-:-:S13]  /*3f30*/  ISETP.GT.U32.AND P0, PT, R6, 0x3c7fffff, PT ;  /* 0x3c7fffff0600780c */ /* 0x000fda0003f04070 */
[----:B------:R-:W-:-:S04]  /*3f40*/  @P0 SHF.R.U32.HI R0, RZ, 0x14, R7 ;  /* 0x00000014ff000819 */ /* 0x000fc80000011607 */
[----:B0-----:R-:W-:Y:S01]  /*3f50*/  @P0 LOP3.LUT R4, R0, 0x1, RZ, 0xc0, !PT ;  /* 0x0000000100040812 */ /* 0x001fe200078ec0ff */
[----:B------:R-:W-:-:S03]  /*3f60*/  @!P0 FADD.FTZ R0, R6, 16384 ;  /* 0x4680000006008421 */ /* 0x000fc60000010000 */
[----:B------:R-:W-:-:S04]  /*3f70*/  @P0 IADD3 R4, PT, PT, R7, 0x407ffff, R4 ;  /* 0x0407ffff07040810 */ /* 0x000fc80007ffe004 */
[----:B------:R-:W-:-:S07]  /*3f80*/  @P0 SHF.R.U32.HI R0, RZ, 0x14, R4 ;  /* 0x00000014ff000819 */ /* 0x000fce0000011604 */
.L_x_89:
[----:B------:R-:W-:Y:S05]  /*3f90*/  BSYNC.RECONVERGENT B0 ;  /* 0x0000000000007941 */ /* 0x000fea0003800200 */
.L_x_88:
[----:B------:R-:W-:-:S05]  /*3fa0*/  LOP3.LUT R5, R0, 0x80, R5, 0xf8, !PT ;  /* 0x0000008000057812 */ /* 0x000fca00078ef805 */
[----:B------:R1:W-:Y:S01]  /*3fb0*/  STG.E.U8 desc[UR36][R2.64], R5 ;  /* 0x0000000502007986 */ /* 0x0003e2000c101124 */
[----:B------:R-:W-:Y:S05]  /*3fc0*/  BRA `(.L_x_76) ;  /* 0x0000000400fc7947 */ /* 0x000fea0003800000 */
.L_x_87:
[----:B-1----:R-:W-:Y:S01]  /*3fd0*/  IMAD.U32 R7, R5, 0x10000, RZ ;  /* 0x0001000005077824 */ /* 0x002fe200078e00ff */
[----:B------:R-:W-:Y:S04]  /*3fe0*/  BSSY.RECONVERGENT B0, `(.L_x_90) ;  /* 0x000000e000007945 */ /* 0x000fe80003800200 */
[----:B------:R-:W-:Y:S02]  /*3ff0*/  LOP3.LUT R6, R7, 0x7fffffff, RZ, 0xc0, !PT ;  /* 0x7fffffff07067812 */ /* 0x000fe400078ec0ff */
[----:B------:R-:W-:Y:S02]  /*4000*/  SHF.R.U32.HI R5, RZ, 0x18, R7 ;  /* 0x00000018ff057819 */ /* 0x000fe40000011607 */
[----:B------:R-:W-:-:S13]  /*4010*/  ISETP.GE.U32.AND P1, PT, R6, 0x47800000, PT ;  /* 0x478000000600780c */ /* 0x000fda0003f26070 */
[----:B------:R-:W-:Y:S02]  /*4020*/  @P1 ISETP.GT.U32.AND P0, PT, R6, 0x7f800000, PT ;  /* 0x7f8000000600180c */ /* 0x000fe40003f04070 */
[----:B------:R-:W-:-:S04]  /*4030*/  @P1 MOV R0, 0x7f ;  /* 0x0000007f00001802 */ /* 0x000fc80000000f00 */
[----:B------:R-:W-:Y:S01]  /*4040*/  @P1 SEL R0, R0, 0x7c, P0 ;  /* 0x0000007c00001807 */ /* 0x000fe20000000000 */
[----:B------:R-:W-:Y:S06]  /*4050*/  @P1 BRA `(.L_x_91) ;  /* 0x0000000000181947 */ /* 0x000fec0003800000 */
[----:B------:R-:W-:-:S13]  /*4060*/  ISETP.GT.U32.AND P0, PT, R6, 0x387fffff, PT ;  /* 0x387fffff0600780c */ /* 0x000fda0003f04070 */
[----:B------:R-:W-:-:S04]  /*4070*/  @P0 SHF.R.U32.HI R0, RZ, 0x15, R7 ;  /* 0x00000015ff000819 */ /* 0x000fc80000011607 */
[----:B0-----:R-:W-:Y:S01]  /*4080*/  @P0 LOP3.LUT R4, R0, 0x1, RZ, 0xc0, !PT ;  /* 0x0000000100040812 */ /* 0x001fe200078ec0ff */
[----:B------:R-:W-:-:S03]  /*4090*/  @!P0 FADD.FTZ R0, R6, 128 ;  /* 0x4300000006008421 */ /* 0x000fc60000010000 */
[----:B------:R-:W-:-:S04]  /*40a0*/  @P0 IADD3 R4, PT, PT, R7, 0x80fffff, R4 ;  /* 0x080fffff07040810 */ /* 0x000fc80007ffe004 */
[----:B------:R-:W-:-:S07]  /*40b0*/  @P0 SHF.R.U32.HI R0, RZ, 0x15, R4 ;  /* 0x00000015ff000819 */ /* 0x000fce0000011604 */
.L_x_91:
[----:B------:R-:W-:Y:S05]  /*40c0*/  BSYNC.RECONVERGENT B0 ;  /* 0x0000000000007941 */ /* 0x000fea0003800200 */
.L_x_90:
[----:B------:R-:W-:-:S05]  /*40d0*/  LOP3.LUT R5, R0, 0x80, R5, 0xf8, !PT ;  /* 0x0000008000057812 */ /* 0x000fca00078ef805 */
[----:B------:R1:W-:Y:S01]  /*40e0*/  STG.E.U8 desc[UR36][R2.64], R5 ;  /* 0x0000000502007986 */ /* 0x0003e2000c101124 */
[----:B------:R-:W-:Y:S05]  /*40f0*/  BRA `(.L_x_76) ;  /* 0x0000000400b07947 */ /* 0x000fea0003800000 */
.L_x_86:
[----:B-1----:R1:W-:Y:S01]  /*4100*/  STG.E.U16 desc[UR36][R2.64], R5 ;  /* 0x0000000502007986 */ /* 0x0023e2000c101524 */
[----:B------:R-:W-:Y:S05]  /*4110*/  BRA `(.L_x_76) ;  /* 0x0000000400a87947 */ /* 0x000fea0003800000 */
.L_x_83:
        /* <DEDUP_REMOVED lines=8> */
[----:B-1----:R-:W-:-:S06]  /*41a0*/  IMAD.U32 R5, R5, 0x10000, RZ ;  /* 0x0001000005057824 */ /* 0x002fcc00078e00ff */
[----:B------:R-:W1:Y:S02]  /*41b0*/  F2I.FTZ.U32.TRUNC.NTZ R5, R5 ;  /* 0x0000000500057305 */ /* 0x000e64000021f000 */
[----:B-1----:R1:W-:Y:S01]  /*41c0*/  STG.E.U16 desc[UR36][R2.64], R5 ;  /* 0x0000000502007986 */ /* 0x0023e2000c101524 */
[----:B------:R-:W-:Y:S05]  /*41d0*/  BRA `(.L_x_76) ;  /* 0x0000000400787947 */ /* 0x000fea0003800000 */
.L_x_94:
[----:B-1----:R-:W-:Y:S01]  /*41e0*/  IMAD.U32 R5, R5, 0x10000, RZ ;  /* 0x0001000005057824 */ /* 0x002fe200078e00ff */
[----:B------:R-:W-:Y:S01]  /*41f0*/  BSSY.RECONVERGENT B0, `(.L_x_95) ;  /* 0x0000014000007945 */ /* 0x000fe20003800200 */
[----:B------:R-:W-:-:S03]  /*4200*/  IMAD.MOV.U32 R0, RZ, RZ, 0x80 ;  /* 0x00000080ff007424 */ /* 0x000fc600078e00ff */
[----:B0-----:R-:W-:-:S04]  /*4210*/  LOP3.LUT R4, R5, 0x7fffffff, RZ, 0xc0, !PT ;  /* 0x7fffffff05047812 */ /* 0x001fc800078ec0ff */
[----:B------:R-:W-:-:S13]  /*4220*/  ISETP.GT.U32.AND P0, PT, R4, 0x437fffff, PT ;  /* 0x437fffff0400780c */ /* 0x000fda0003f04070 */
[----:B------:R-:W-:Y:S05]  /*4230*/  @P0 BRA `(.L_x_96) ;  /* 0x00000000003c0947 */ /* 0x000fea0003800000 */
[----:B------:R-:W-:-:S13]  /*4240*/  ISETP.GT.U32.AND P0, PT, R4, 0x3bffffff, PT ;  /* 0x3bffffff0400780c */ /* 0x000fda0003f04070 */
[----:B------:R-:W-:Y:S05]  /*4250*/  @P0 BRA `(.L_x_97) ;  /* 0x0000000000140947 */ /* 0x000fea0003800000 */
[----:B------:R-:W-:-:S05]  /*4260*/  FADD.FTZ R0, R4, 8192 ;  /* 0x4600000004007421 */ /* 0x000fca0000010000 */
[----:B------:R-:W-:Y:S02]  /*4270*/  LOP3.LUT P0, R4, R0, 0xff, RZ, 0xc0, !PT ;  /* 0x000000ff00047812 */ /* 0x000fe4000780c0ff */
[----:B------:R-:W-:-:S11]  /*4280*/  PRMT R0, RZ, 0x7610, R0 ;  /* 0x00007610ff007816 */ /* 0x000fd60000000000 */
[----:B------:R-:W-:Y:S05]  /*4290*/  @!P0 BRA `(.L_x_96) ;  /* 0x0000000000248947 */ /* 0x000fea0003800000 */
[----:B------:R-:W-:Y:S05]  /*42a0*/  BRA `(.L_x_98) ;  /* 0x0000000000147947 */ /* 0x000fea0003800000 */
.L_x_97:
[----:B------:R-:W-:-:S04]  /*42b0*/  SHF.R.U32.HI R0, RZ, 0x14, R5 ;  /* 0x00000014ff007819 */ /* 0x000fc80000011605 */
[----:B------:R-:W-:-:S04]  /*42c0*/  LOP3.LUT R0, R0, 0x1, RZ, 0xc0, !PT ;  /* 0x0000000100007812 */ /* 0x000fc800078ec0ff */
[----:B------:R-:W-:-:S04]  /*42d0*/  IADD3 R0, PT, PT, R5, 0x487ffff, R0 ;  /* 0x0487ffff05007810 */ /* 0x000fc80007ffe000 */
[----:B------:R-:W-:-:S04]  /*42e0*/  SHF.R.U32.HI R0, RZ, 0x14, R0 ;  /* 0x00000014ff007819 */ /* 0x000fc80000011600 */
[----:B------:R-:W-:-:S07]  /*42f0*/  LOP3.LUT R4, R0, 0xff, RZ, 0xc0, !PT ;  /* 0x000000ff00047812 */ /* 0x000fce00078ec0ff */
.L_x_98:
[----:B------:R-:W-:-:S04]  /*4300*/  SHF.R.U32.HI R5, RZ, 0x18, R5 ;  /* 0x00000018ff057819 */ /* 0x000fc80000011605 */
[----:B------:R-:W-:-:S04]  /*4310*/  LOP3.LUT R4, R4, 0x80, R5, 0xf8, !PT ;  /* 0x0000008004047812 */ /* 0x000fc800078ef805 */
[----:B------:R-:W-:-:S07]  /*4320*/  PRMT R0, R4, 0x7610, R0 ;  /* 0x0000761004007816 */ /* 0x000fce0000000000 */
.L_x_96:
[----:B------:R-:W-:Y:S05]  /*4330*/  BSYNC.RECONVERGENT B0 ;  /* 0x0000000000007941 */ /* 0x000fea0003800200 */
.L_x_95:
[----:B------:R0:W-:Y:S01]  /*4340*/  STG.E.U8 desc[UR36][R2.64], R0 ;  /* 0x0000000002007986 */ /* 0x0001e2000c101124 */
[----:B------:R-:W-:Y:S05]  /*4350*/  BRA `(.L_x_76) ;  /* 0x0000000400187947 */ /* 0x000fea0003800000 */
.L_x_93:
        /* <DEDUP_REMOVED lines=13> */
.L_x_101:
[----:B------:R-:W-:-:S04]  /*4430*/  SHF.R.U32.HI R0, RZ, 0x15, R5 ;  /* 0x00000015ff007819 */ /* 0x000fc80000011605 */
[----:B------:R-:W-:-:S04]  /*4440*/  LOP3.LUT R0, R0, 0x1, RZ, 0xc0, !PT ;  /* 0x0000000100007812 */ /* 0x000fc800078ec0ff */
[----:B------:R-:W-:-:S04]  /*4450*/  IADD3 R0, PT, PT, R5, 0x88fffff, R0 ;  /* 0x088fffff05007810 */ /* 0x000fc80007ffe000 */
[----:B------:R-:W-:-:S04]  /*4460*/  SHF.R.U32.HI R0, RZ, 0x15, R0 ;  /* 0x00000015ff007819 */ /* 0x000fc80000011600 */
[----:B------:R-:W-:-:S07]  /*4470*/  LOP3.LUT R4, R0, 0xff, RZ, 0xc0, !PT ;  /* 0x000000ff00047812 */ /* 0x000fce00078ec0ff */
.L_x_102:
[----:B------:R-:W-:-:S04]  /*4480*/  SHF.R.U32.HI R5, RZ, 0x18, R5 ;  /* 0x00000018ff057819 */ /* 0x000fc80000011605 */
[----:B------:R-:W-:-:S04]  /*4490*/  LOP3.LUT R4, R4, 0x80, R5, 0xf8, !PT ;  /* 0x0000008004047812 */ /* 0x000fc800078ef805 */
[----:B------:R-:W-:-:S07]  /*44a0*/  PRMT R0, R4, 0x7610, R0 ;  /* 0x0000761004007816 */ /* 0x000fce0000000000 */
.L_x_100:
[----:B------:R-:W-:Y:S05]  /*44b0*/  BSYNC.RECONVERGENT B0 ;  /* 0x0000000000007941 */ /* 0x000fea0003800200 */
.L_x_99:
[----:B------:R0:W-:Y:S01]  /*44c0*/  STG.E.U8 desc[UR36][R2.64], R0 ;  /* 0x0000000002007986 */ /* 0x0001e2000c101124 */
[----:B------:R-:W-:Y:S05]  /*44d0*/  BRA `(.L_x_76) ;  /* 0x0000000000b87947 */ /* 0x000fea0003800000 */
.L_x_92:
[----:B------:R-:W-:-:S09]  /*44e0*/  UISETP.NE.AND UP0, UPT, UR4, 0x1c, UPT ;  /* 0x0000001c0400788c */ /* 0x000fd2000bf05270 */
[----:B------:R-:W-:Y:S05]  /*44f0*/  BRA.U !UP0, `(.L_x_103) ;  /* 0x0000000108a47547 */ /* 0x000fea000b800000 */
[----:B------:R-:W-:-:S09]  /*4500*/  UISETP.NE.AND UP0, UPT, UR4, 0x1d, UPT ;  /* 0x0000001d0400788c */ /* 0x000fd2000bf05270 */
[----:B------:R-:W-:Y:S05]  /*4510*/  BRA.U !UP0, `(.L_x_104) ;  /* 0x00000001088c7547 */ /* 0x000fea000b800000 */
[----:B------:R-:W-:-:S09]  /*4520*/  UISETP.NE.AND UP0, UPT, UR4, 0x2c, UPT ;  /* 0x0000002c0400788c */ /* 0x000fd2000bf05270 */
[----:B------:R-:W-:Y:S05]  /*4530*/  BRA.U !UP0, `(.L_x_105) ;  /* 0x0000000108447547 */ /* 0x000fea000b800000 */
.L_x_75:
[----:B------:R-:W-:Y:S01]  /*4540*/  MOV R0, 0x0 ;  /* 0x0000000000007802 */ /* 0x000fe20000000f00 */
[----:B------:R-:W0:Y:S01]  /*4550*/  LDCU.64 UR6, c[0x4][0x178] ;  /* 0x01002f00ff0677ac */ /* 0x000e220008000a00 */
[----:B------:R-:W-:Y:S02]  /*4560*/  HFMA2 R8, -RZ, RZ, 0, 6.020069122314453125e-06 ;  /* 0x00000065ff087431 */ /* 0x000fe400000001ff */
[----:B------:R-:W-:Y:S01]  /*4570*/  IMAD.MOV.U32 R12, RZ, RZ, 0x1 ;  /* 0x00000001ff0c7424 */ /* 0x000fe200078e00ff */
[----:B------:R2:W3:Y:S01]  /*4580*/  LDC.64 R2, c[0x4][R0] ;  /* 0x0100000000027b82 */ /* 0x0004e20000000a00 */
[----:B------:R-:W4:Y:S01]  /*4590*/  LDCU.64 UR8, c[0x4][0x180] ;  /* 0x01003000ff0877ac */ /* 0x000f220008000a00 */
[----:B------:R-:W-:Y:S01]  /*45a0*/  IMAD.MOV.U32 R13, RZ, RZ, RZ ;  /* 0x000000ffff0d7224 */ /* 0x000fe200078e00ff */
[----:B------:R-:W5:Y:S01]  /*45b0*/  LDCU.64 UR4, c[0x4][0x90] ;  /* 0x01001200ff0477ac */ /* 0x000f620008000a00 */
[----:B0-----:R-:W-:Y:S01]  /*45c0*/  MOV R4, UR6 ;  /* 0x0000000600047c02 */ /* 0x001fe20008000f00 */
[----:B-1----:R-:W-:-:S02]  /*45d0*/  IMAD.U32 R5, RZ, RZ, UR7 ;  /* 0x00000007ff057e24 */ /* 0x002fc4000f8e00ff */
[----:B----4-:R-:W-:Y:S02]  /*45e0*/  IMAD.U32 R6, RZ, RZ, UR8 ;  /* 0x00000008ff067e24 */ /* 0x010fe4000f8e00ff */
[----:B------:R-:W-:Y:S02]  /*45f0*/  IMAD.U32 R7, RZ, RZ, UR9 ;  /* 0x00000009ff077e24 */ /* 0x000fe4000f8e00ff */
[----:B-----5:R-:W-:Y:S02]  /*4600*/  IMAD.U32 R10, RZ, RZ, UR4 ;  /* 0x00000004ff0a7e24 */ /* 0x020fe4000f8e00ff */
[----:B--2---:R-:W-:-:S07]  /*4610*/  IMAD.U32 R11, RZ, RZ, UR5 ;  /* 0x00000005ff0b7e24 */ /* 0x004fce000f8e00ff */
[----:B------:R-:W-:-:S07]  /*4620*/  LEPC R20, `(.L_x_106) ;  /* 0x000000001014794e */ /* 0x000fce0000000000 */
[----:B---3--:R-:W-:Y:S05]  /*4630*/  CALL.ABS.NOINC R2 ;  /* 0x0000000002007343 */ /* 0x008fea0003c00000 */
.L_x_106:
[----:B------:R-:W-:Y:S05]  /*4640*/  BRA `(.L_x_76) ;  /* 0x00000000005c7947 */ /* 0x000fea0003800000 */
.L_x_105:
[----:B-1----:R-:W-:-:S05]  /*4650*/  IMAD.U32 R5, R5, 0x10000, RZ ;  /* 0x0001000005057824 */ /* 0x002fca00078e00ff */
[----:B------:R-:W-:-:S04]  /*4660*/  SHF.R.U32.HI R6, RZ, 0x17, R5 ;  /* 0x00000017ff067819 */ /* 0x000fc80000011605 */
[----:B0-----:R-:W-:-:S04]  /*4670*/  LOP3.LUT R4, R6, 0xff, RZ, 0xc0, !PT ;  /* 0x000000ff06047812 */ /* 0x001fc800078ec0ff */
[----:B------:R-:W-:-:S13]  /*4680*/  ISETP.NE.AND P1, PT, R4, 0xff, PT ;  /* 0x000000ff0400780c */ /* 0x000fda0003f25270 */
[--C-:B------:R-:W-:Y:S02]  /*4690*/  @P1 SHF.R.U32.HI R0, RZ, 0x16, R5.reuse ;  /* 0x00000016ff001819 */ /* 0x100fe40000011605 */
[----:B------:R-:W-:Y:S01]  /*46a0*/  @P1 LOP3.LUT P0, RZ, R4, 0x3fffff, R5, 0xf8, !PT ;  /* 0x003fffff04ff1812 */ /* 0x000fe2000780f805 */
[----:B------:R-:W-:Y:S01]  /*46b0*/  IMAD.MOV.U32 R5, RZ, RZ, 0xff ;  /* 0x000000ffff057424 */ /* 0x000fe200078e00ff */
[----:B------:R-:W-:-:S04]  /*46c0*/  @P1 LOP3.LUT R0, R0, 0x1, RZ, 0xc0, !PT ;  /* 0x0000000100001812 */ /* 0x000fc800078ec0ff */
[----:B------:R-:W-:Y:S01]  /*46d0*/  @P1 ISETP.EQ.U32.AND P2, PT, R0, 0x1, P0 ;  /* 0x000000010000180c */ /* 0x000fe20000742070 */
[----:B------:R-:W-:Y:S01]  /*46e0*/  @P1 VIADD R0, R6, 0x1 ;  /* 0x0000000106001836 */ /* 0x000fe20000000000 */
[----:B------:R-:W-:Y:S02]  /*46f0*/  PLOP3.LUT P0, PT, PT, PT, PT, 0x80, 0x8 ;  /* 0x000000000008781c */ /* 0x000fe40003f0f070 */
[----:B------:R-:W-:-:S13]  /*4700*/  @P1 PLOP3.LUT P0, PT, P2, PT, PT, 0x80, 0x8 ;  /* 0x000000000008181c */ /* 0x000fda000170f070 */
[----:B------:R-:W-:-:S05]  /*4710*/  @!P0 IADD3 R0, PT, PT, R6, RZ, RZ ;  /* 0x000000ff06008210 */ /* 0x000fca0007ffe0ff */
[----:B------:R-:W-:-:S05]  /*4720*/  @P1 IMAD.MOV.U32 R5, RZ, RZ, R0 ;  /* 0x000000ffff051224 */ /* 0x000fca00078e0000 */
[----:B------:R0:W-:Y:S01]  /*4730*/  STG.E.U8 desc[UR36][R2.64], R5 ;  /* 0x0000000502007986 */ /* 0x0001e2000c101124 */
[----:B------:R-:W-:Y:S05]  /*4740*/  BRA `(.L_x_76) ;  /* 0x00000000001c7947 */ /* 0x000fea0003800000 */
.L_x_104:
[----:B-1----:R-:W-:-:S06]  /*4750*/  IMAD.U32 R5, R5, 0x10000, RZ ;  /* 0x0001000005057824 */ /* 0x002fcc00078e00ff */
[----:B0-----:R-:W0:Y:S02]  /*4760*/  F2I.U64.TRUNC R4, R5 ;  /* 0x0000000500047311 */ /* 0x001e24000020d800 */
[----:B0-----:R0:W-:Y:S01]  /*4770*/  STG.E.64 desc[UR36][R2.64], R4 ;  /* 0x0000000402007986 */ /* 0x0011e2000c101b24 */
[----:B------:R-:W-:Y:S05]  /*4780*/  BRA `(.L_x_76) ;  /* 0x00000000000c7947 */ /* 0x000fea0003800000 */
.L_x_103:
[----:B-1----:R-:W-:-:S06]  /*4790*/  IMAD.U32 R5, R5, 0x10000, RZ ;  /* 0x0001000005057824 */ /* 0x002fcc00078e00ff */
[----:B------:R-:W1:Y:S02]  /*47a0*/  F2I.FTZ.U32.TRUNC.NTZ R5, R5 ;  /* 0x0000000500057305 */ /* 0x000e64000021f000 */
[----:B-1----:R1:W-:Y:S02]  /*47b0*/  STG.E desc[UR36][R2.64], R5 ;  /* 0x0000000502007986 */ /* 0x0023e4000c101924 */
.L_x_76:
[----:B------:R-:W-:-:S07]  /*47c0*/  VIADD R17, R17, 0x80 ;  /* 0x0000008011117836 */ /* 0x000fce0000000000 */
.L_x_1:
[----:B------:R-:W-:Y:S05]  /*47d0*/  BSYNC.RECONVERGENT B6 ;  /* 0x0000000000067941 */ /* 0x000fea0003800200 */
.L_x_0:
[----:B------:R-:W5:Y:S01]  /*47e0*/  LDCU UR4, c[0x0][0x380] ;  /* 0x00007000ff0477ac */ /* 0x000f620008000800 */
[----:B------:R-:W-:Y:S01]  /*47f0*/  BSSY.RECONVERGENT B6, `(.L_x_107) ;  /* 0x000046e000067945 */ /* 0x000fe20003800200 */
[----:B-----5:R-:W-:-:S13]  /*4800*/  ISETP.GE.AND P0, PT, R17, UR4, PT ;  /* 0x0000000411007c0c */ /* 0x020fda000bf06270 */
[----:B------:R-:W-:Y:S05]  /*4810*/  @P0 BRA `(.L_x_108) ;  /* 0x0000004400ac0947 */ /* 0x000fea0003800000 */
[----:B------:R-:W5:Y:S01]  /*4820*/  LDCU UR4, c[0x0][0x388] ;  /* 0x00007100ff0477ac */ /* 0x000f620008000800 */
[----:B01----:R-:W-:Y:S02]  /*4830*/  HFMA2 R0, -RZ, RZ, 0, 0 ;  /* 0x00000000ff007431 */ /* 0x003fe400000001ff */
[----:B------:R-:W-:Y:S02]  /*4840*/  IMAD.MOV.U32 R18, RZ, RZ, RZ ;  /* 0x000000ffff127224 */ /* 0x000fe400078e00ff */
[----:B------:R-:W-:Y:S01]  /*4850*/  IMAD.MOV.U32 R16, RZ, RZ, RZ ;  /* 0x000000ffff107224 */ /* 0x000fe200078e00ff */
[----:B-----5:R-:W-:-:S09]  /*4860*/  UISETP.NE.AND UP0, UPT, UR4, URZ, UPT ;  /* 0x000000ff0400728c */ /* 0x020fd2000bf05270 */
[----:B------:R-:W-:Y:S05]  /*4870*/  BRA.U !UP0, `(.L_x_109) ;  /* 0x0000001508707547 */ /* 0x000fea000b800000 */
[----:B------:R-:W2:Y:S01]  /*4880*/  LDCU.64 UR4, c[0x0][0x390] ;  /* 0x00007200ff0477ac */ /* 0x000ea20008000a00 */
[----:B------:R-:W-:Y:S01]  /*4890*/  IMAD.MOV.U32 R16, RZ, RZ, RZ ;  /* 0x000000ffff107224 */ /* 0x000fe200078e00ff */
[----:B------:R-:W0:Y:S01]  /*48a0*/  LDCU UR6, c[0x0][0x38c] ;  /* 0x00007180ff0677ac */ /* 0x000e220008000800 */
[----:B------:R-:W1:Y:S01]  /*48b0*/  LDCU.64 UR8, c[0x0][0x4b8] ;  /* 0x00009700ff0877ac */ /* 0x000e620008000a00 */
[----:B------:R-:W-:Y:S01]  /*48c0*/  UISETP.NE.AND UP0, UPT, UR41, URZ, UPT ;  /* 0x000000ff2900728c */ /* 0x000fe2000bf05270 */
[----:B--234-:R-:W-:Y:S01]  /*48d0*/  IMAD.HI.U32 R2, R17, UR4, R16 ;  /* 0x0000000411027c27 */ /* 0x01cfe2000f8e0010 */
[----:B------:R-:W2:Y:S04]  /*48e0*/  LDCU UR4, c[0x0][0x4c0] ;  /* 0x00009800ff0477ac */ /* 0x000ea80008000800 */
[----:B------:R-:W-:-:S05]  /*48f0*/  SHF.R.U32.HI R3, RZ, UR5, R2 ;  /* 0x00000005ff037c19 */ /* 0x000fca0008011602 */
[----:B------:R-:W-:-:S04]  /*4900*/  IMAD.MOV R18, RZ, RZ, -R3 ;  /* 0x000000ffff127224 */ /* 0x000fc800078e0a03 */
[----:B0-----:R-:W-:-:S04]  /*4910*/  IMAD R18, R18, UR6, R17 ;  /* 0x0000000612127c24 */ /* 0x001fc8000f8e0211 */
[C---:B-1----:R-:W-:Y:S02]  /*4920*/  IMAD R16, R18.reuse, UR8, RZ ;  /* 0x0000000812107c24 */ /* 0x042fe4000f8e02ff */
[C---:B------:R-:W-:Y:S02]  /*4930*/  IMAD R0, R18.reuse, UR9, RZ ;  /* 0x0000000912007c24 */ /* 0x040fe4000f8e02ff */
[----:B--2---:R-:W-:Y:S01]  /*4940*/  IMAD R18, R18, UR4, RZ ;  /* 0x0000000412127c24 */ /* 0x004fe2000f8e02ff */
        /* <DEDUP_REMOVED lines=335> */
.L_x_109:
[----:B------:R-:W2:Y:S01]  /*5e40*/  LDCU.64 UR6, c[0x0][0x5f0] ;  /* 0x0000be00ff0677ac */ /* 0x000ea20008000a00 */
[----:B------:R-:W-:-:S04]  /*5e50*/  UPRMT UR4, UR39, 0x9910, URZ ;  /* 0x0000991027047896 */ /* 0x000fc800080000ff */
[----:B------:R-:W-:Y:S01]  /*5e60*/  UISETP.GT.AND UP0, UPT, UR4, 0x9, UPT ;  /* 0x000000090400788c */ /* 0x000fe2000bf04270 */
[----:B--234-:R-:W-:-:S05]  /*5e70*/  IADD3 R2, P0, PT, R0, UR6, RZ ;  /* 0x0000000600027c10 */ /* 0x01cfca000ff1e0ff */
        /* <DEDUP_REMOVED lines=15> */
.L_x_113:
[----:B------:R-:W2:Y:S02]  /*5f70*/  LDG.E.U8 R2, desc[UR36][R2.64] ;  /* 0x0000002402027981 */ /* 0x000ea4000c1e1100 */
[----:B--2---:R-:W-:-:S04]  /*5f80*/  I2FP.F32.U32 R0, R2 ;  /* 0x0000000200007245 */ /* 0x004fc80000201000 */
[----:B------:R-:W-:-:S04]  /*5f90*/  F2FP.BF16.F32.PACK_AB R0, RZ, R0 ;  /* 0x00000000ff00723e */ /* 0x000fc800000010ff */
[----:B------:R-:W-:Y:S01]  /*5fa0*/  PRMT R19, R0, 0x7610, R19 ;  /* 0x0000761000137816 */ /* 0x000fe20000000013 */
[----:B------:R-:W-:Y:S06]  /*5fb0*/  BRA `(.L_x_115) ;  /* 0x0000000c00e07947 */ /* 0x000fec0003800000 */
.L_x_112:
        /* <DEDUP_REMOVED lines=11> */
.L_x_117:
[----:B------:R-:W2:Y:S02]  /*6070*/  LDG.E R2, desc[UR36][R2.64] ;  /* 0x0000002402027981 */ /* 0x000ea4000c1e1900 */
[----:B--2---:R-:W-:-:S04]  /*6080*/  I2FP.F32.S32 R0, R2 ;  /* 0x0000000200007245 */ /* 0x004fc80000201400 */
[----:B------:R-:W-:-:S04]  /*6090*/  F2FP.BF16.F32.PACK_AB R0, RZ, R0 ;  /* 0x00000000ff00723e */ /* 0x000fc800000010ff */
[----:B------:R-:W-:Y:S01]  /*60a0*/  PRMT R19, R0, 0x7610, R19 ;  /* 0x0000761000137816 */ /* 0x000fe20000000013 */
[----:B------:R-:W-:Y:S06]  /*60b0*/  BRA `(.L_x_115) ;  /* 0x0000000c00a07947 */ /* 0x000fec0003800000 */
.L_x_116:
[----:B------:R-:W2:Y:S02]  /*60c0*/  LDG.E.U16 R2, desc[UR36][R2.64] ;  /* 0x0000002402027981 */ /* 0x000ea4000c1e1500 */
[----:B--2---:R-:W0:Y:S02]  /*60d0*/  I2F.S16 R0, R2 ;  /* 0x0000000200007306 */ /* 0x004e240000101400 */
[----:B0-----:R-:W-:-:S04]  /*60e0*/  F2FP.BF16.F32.PACK_AB R0, RZ, R0 ;  /* 0x00000000ff00723e */ /* 0x001fc800000010ff */
[----:B------:R-:W-:Y:S01]  /*60f0*/  PRMT R19, R0, 0x7610, R19 ;  /* 0x0000761000137816 */ /* 0x000fe20000000013 */
[----:B------:R-:W-:Y:S06]  /*6100*/  BRA `(.L_x_115) ;  /* 0x0000000c008c7947 */ /* 0x000fec0003800000 */
.L_x_111:
        /* <DEDUP_REMOVED lines=9> */
.L_x_119:
[----:B------:R-:W2:Y:S02]  /*61a0*/  LDG.E.U16 R0, desc[UR36][R2.64] ;  /* 0x0000002402007981 */ /* 0x000ea4000c1e1500 */
[----:B--2---:R-:W-:-:S05]  /*61b0*/  HADD2.F32 R0, -RZ, R0.H0_H0 ;  /* 0x20000000ff007230 */ /* 0x004fca0000004100 */
[----:B------:R-:W-:-:S04]  /*61c0*/  F2FP.BF16.F32.PACK_AB R0, RZ, R0 ;  /* 0x00000000ff00723e */ /* 0x000fc800000010ff */
[----:B------:R-:W-:Y:S01]  /*61d0*/  PRMT R19, R0, 0x7610, R19 ;  /* 0x0000761000137816 */ /* 0x000fe20000000013 */
[----:B------:R-:W-:Y:S06]  /*61e0*/  BRA `(.L_x_115) ;  /* 0x0000000c00547947 */ /* 0x000fec0003800000 */
.L_x_118:
        /* <DEDUP_REMOVED lines=9> */
.L_x_121:
[----:B------:R-:W2:Y:S02]  /*6280*/  LDG.E.U16 R2, desc[UR36][R2.64] ;  /* 0x0000002402027981 */ /* 0x000ea4000c1e1500 */
[----:B--2---:R-:W-:-:S05]  /*6290*/  HADD2.F32 R0, -RZ, R2.H0_H0 ;  /* 0x20000002ff007230 */ /* 0x004fca0000004100 */
[----:B------:R-:W-:-:S04]  /*62a0*/  F2FP.BF16.F32.PACK_AB R0, RZ, R0 ;  /* 0x00000000ff00723e */ /* 0x000fc800000010ff */
[----:B------:R-:W-:Y:S01]  /*62b0*/  PRMT R19, R0, 0x7610, R19 ;  /* 0x0000761000137816 */ /* 0x000fe20000000013 */
[----:B------:R-:W-:Y:S06]  /*62c0*/  BRA `(.L_x_115) ;  /* 0x0000000c001c7947 */ /* 0x000fec0003800000 */
.L_x_120:
        /* <DEDUP_REMOVED lines=13> */
.L_x_110:
        /* <DEDUP_REMOVED lines=14> */
.L_x_124:
        /* <DEDUP_REMOVED lines=13> */
.L_x_123:
[----:B------:R-:W-:-:S09]  /*6550*/  UISETP.NE.AND UP0, UPT, UR4, 0xf, UPT ;  /* 0x0000000f0400788c */ /* 0x000fd2000bf05270 */
[----:B------:R-:W-:Y:S05]  /*6560*/  BRA.U !UP0, `(.L_x_125) ;  /* 0x00000001089c7547 */ /* 0x000fea000b800000 */
[----:B------:R-:W-:-:S09]  /*6570*/  UISETP.NE.AND UP0, UPT, UR4, 0x17, UPT ;  /* 0x000000170400788c */ /* 0x000fd2000bf05270 */
[----:B------:R-:W-:Y:S05]  /*6580*/  BRA.U !UP0, `(.L_x_126) ;  /* 0x00000001085c7547 */ /* 0x000fea000b800000 */
[----:B------:R-:W-:-:S09]  /*6590*/  UISETP.NE.AND UP0, UPT, UR4, 0x18, UPT ;  /* 0x000000180400788c */ /* 0x000fd2000bf05270 */
[----:B------:R-:W-:Y:S05]  /*65a0*/  BRA.U UP0, `(.L_x_114) ;  /* 0x0000000500f87547 */ /* 0x000fea000b800000 */
[----:B------:R-:W2:Y:S01]  /*65b0*/  LDG.E.U8 R0, desc[UR36][R2.64] ;  /* 0x0000002402007981 */ /* 0x000ea2000c1e1100 */
[----:B------:R-:W-:Y:S01]  /*65c0*/  MOV R6, 0x1f ;  /* 0x0000001f00067802 */ /* 0x000fe20000000f00 */
        /* <DEDUP_REMOVED lines=8> */
[C---:B------:R-:W-:Y:S01]  /*6650*/  SHF.L.U32 R6, R4.reuse, R5, RZ ;  /* 0x0000000504067219 */ /* 0x040fe200000006ff */
        /* <DEDUP_REMOVED lines=10> */
.L_x_126:
[----:B------:R-:W2:Y:S02]  /*6700*/  LDG.E.U8 R2, desc[UR36][R2.64] ;  /* 0x0000002402027981 */ /* 0x000ea4000c1e1100 */
[C---:B--2---:R-:W-:Y:S01]  /*6710*/  SHF.L.U32 R0, R2.reuse, 0x19, RZ ;  /* 0x0000001902007819 */ /* 0x044fe200000006ff */
[----:B------:R-:W-:-:S03]  /*6720*/  IMAD.SHL.U32 R5, R2, 0x100, RZ ;  /* 0x0000010002057824 */ /* 0x000fc600078e00ff */
[----:B------:R-:W-:-:S13]  /*6730*/  ISETP.GE.U32.AND P0, PT, R0, 0x8000000, PT ;  /* 0x080000000000780c */ /* 0x000fda0003f06070 */
[C---:B------:R-:W-:Y:S02]  /*6740*/  @!P0 LOP3.LUT R4, R5.reuse, 0x7f00, RZ, 0xc0, !PT ;  /* 0x00007f0005048812 */ /* 0x040fe400078ec0ff */
[----:B------:R-:W-:Y:S02]  /*6750*/  @P0 LEA.HI R0, R0, 0x70000000, RZ, 0x1c ;  /* 0x7000000000000811 */ /* 0x000fe400078fe0ff */
[----:B------:R-:W-:Y:S02]  /*6760*/  @!P0 LOP3.LUT R4, R4, 0x3f000000, RZ, 0xfc, !PT ;  /* 0x3f00000004048812 */ /* 0x000fe400078efcff */
[----:B------:R-:W-:Y:S01]  /*6770*/  PRMT R5, R5, 0x9910, RZ ;  /* 0x0000991005057816 */ /* 0x000fe200000000ff */
[----:B------:R-:W-:Y:S02]  /*6780*/  @P0 FMUL.FTZ R0, R0, 1.9259299443872358531e-34 ;  /* 0x0780000000000820 */ /* 0x000fe40000410000 */
[----:B------:R-:W-:-:S05]  /*6790*/  @!P0 FADD.FTZ R0, R4, -0.5 ;  /* 0xbf00000004008421 */ /* 0x000fca0000010000 */
[----:B------:R-:W-:-:S04]  /*67a0*/  LOP3.LUT R0, R0, 0x80000000, R5, 0xf8, !PT ;  /* 0x8000000000007812 */ /* 0x000fc800078ef805 */
[----:B------:R-:W-:-:S04]  /*67b0*/  F2FP.BF16.F32.PACK_AB R0, RZ, R0 ;  /* 0x00000000ff00723e */ /* 0x000fc800000010ff */
[----:B------:R-:W-:Y:S01]  /*67c0*/  PRMT R19, R0, 0x7610, R19 ;  /* 0x0000761000137816 */ /* 0x000fe20000000013 */
[----:B------:R-:W-:Y:S06]  /*67d0*/  BRA `(.L_x_115) ;  /* 0x0000000400d87947 */ /* 0x000fec0003800000 */
.L_x_125:
[----:B------:R0:W5:Y:S01]  /*67e0*/  LDG.E.U16 R19, desc[UR36][R2.64] ;  /* 0x0000002402137981 */ /* 0x000162000c1e1500 */
[----:B------:R-:W-:Y:S05]  /*67f0*/  BRA `(.L_x_115) ;  /* 0x0000000400d07947 */ /* 0x000fea0003800000 */
.L_x_122:
        /* <DEDUP_REMOVED lines=13> */
.L_x_129:
        /* <DEDUP_REMOVED lines=21> */
.L_x_133:
[----:B------:R-:W-:Y:S05]  /*6a20*/  BSYNC.RECONVERGENT B1 ;  /* 0x0000000000017941 */ /* 0x000fea0003800200 */
.L_x_132:
[----:B------:R-:W-:Y:S02]  /*6a30*/  SHF.L.U32 R0, R0, 0x14, RZ ;  /* 0x0000001400007819 */ /* 0x000fe400000006ff */
[----:B------:R-:W-:-:S04]  /*6a40*/  LEA R2, R2, 0x3b800000, 0x17 ;  /* 0x3b80000002027811 */ /* 0x000fc800078eb8ff */
[----:B------:R-:W-:-:S07]  /*6a50*/  LOP3.LUT R0, R2, R0, R7, 0xfe, !PT ;  /* 0x0000000002007212 */ /* 0x000fce00078efe07 */
.L_x_131:
[----:B------:R-:W-:Y:S05]  /*6a60*/  BSYNC.RECONVERGENT B0 ;  /* 0x0000000000007941 */ /* 0x000fea0003800200 */
.L_x_130:
[----:B------:R-:W-:-:S04]  /*6a70*/  F2FP.BF16.F32.PACK_AB R0, RZ, R0 ;  /* 0x00000000ff00723e */ /* 0x000fc800000010ff */
[----:B------:R-:W-:Y:S01]  /*6a80*/  PRMT R19, R0, 0x7610, R19 ;  /* 0x0000761000137816 */ /* 0x000fe20000000013 */
[----:B------:R-:W-:Y:S06]  /*6a90*/  BRA `(.L_x_115) ;  /* 0x0000000400287947 */ /* 0x000fec0003800000 */
.L_x_128:
        /* <DEDUP_REMOVED lines=21> */
.L_x_137:
[----:B------:R-:W-:Y:S05]  /*6bf0*/  BSYNC.RECONVERGENT B1 ;  /* 0x0000000000017941 */ /* 0x000fea0003800200 */
.L_x_136:
[----:B------:R-:W-:Y:S01]  /*6c00*/  IMAD.SHL.U32 R0, R0, 0x200000, RZ ;  /* 0x0020000000007824 */ /* 0x000fe200078e00ff */
[----:B------:R-:W-:-:S04]  /*6c10*/  LEA R2, R2, 0x37800000, 0x17 ;  /* 0x3780000002027811 */ /* 0x000fc800078eb8ff */
[----:B------:R-:W-:-:S07]  /*6c20*/  LOP3.LUT R0, R2, R0, R7, 0xfe, !PT ;  /* 0x0000000002007212 */ /* 0x000fce00078efe07 */
.L_x_135:
[----:B------:R-:W-:Y:S05]  /*6c30*/  BSYNC.RECONVERGENT B0 ;  /* 0x0000000000007941 */ /* 0x000fea0003800200 */
.L_x_134:
[----:B------:R-:W-:-:S04]  /*6c40*/  F2FP.BF16.F32.PACK_AB R0, RZ, R0 ;  /* 0x00000000ff00723e */ /* 0x000fc800000010ff */
[----:B------:R-:W-:Y:S01]  /*6c50*/  PRMT R19, R0, 0x7610, R19 ;  /* 0x0000761000137816 */ /* 0x000fe20000000013 */
[----:B------:R-:W-:Y:S06]  /*6c60*/  BRA `(.L_x_115) ;  /* 0x0000000000b47947 */ /* 0x000fec0003800000 */
.L_x_127:
[----:B------:R-:W-:-:S09]  /*6c70*/  UISETP.NE.AND UP0, UPT, UR4, 0x1c, UPT ;  /* 0x0000001c0400788c */ /* 0x000fd2000bf05270 */
[----:B------:R-:W-:Y:S05]  /*6c80*/  BRA.U !UP0, `(.L_x_138) ;  /* 0x00000001089c7547 */ /* 0x000fea000b800000 */
[----:B------:R-:W-:-:S09]  /*6c90*/  UISETP.NE.AND UP0, UPT, UR4, 0x1d, UPT ;  /* 0x0000001d0400788c */ /* 0x000fd2000bf05270 */
[----:B------:R-:W-:Y:S05]  /*6ca0*/  BRA.U !UP0, `(.L_x_139) ;  /* 0x0000000108807547 */ /* 0x000fea000b800000 */
[----:B------:R-:W-:-:S09]  /*6cb0*/  UISETP.NE.AND UP0, UPT, UR4, 0x2c, UPT ;  /* 0x0000002c0400788c */ /* 0x000fd2000bf05270 */
[----:B------:R-:W-:Y:S05]  /*6cc0*/  BRA.U UP0, `(.L_x_114) ;  /* 0x0000000100307547 */ /* 0x000fea000b800000 */
[----:B------:R-:W2:Y:S01]  /*6cd0*/  LDG.E.U8 R2, desc[UR36][R2.64] ;  /* 0x0000002402027981 */ /* 0x000ea2000c1e1100 */
[----:B------:R-:W-:Y:S01]  /*6ce0*/  BSSY.RECONVERGENT B0, `(.L_x_140) ;  /* 0x0000007000007945 */ /* 0x000fe20003800200 */
[----:B------:R-:W-:Y:S01]  /*6cf0*/  HFMA2 R0, -RZ, RZ, 3.814697265625e-06, 0 ;  /* 0x00400000ff007431 */ /* 0x000fe200000001ff */
[----:B--2---:R-:W-:-:S13]  /*6d00*/  ISETP.NE.AND P0, PT, R2, RZ, PT ;  /* 0x000000ff0200720c */ /* 0x004fda0003f05270 */
[----:B------:R-:W-:Y:S05]  /*6d10*/  @!P0 BRA `(.L_x_141) ;  /* 0x00000000000c8947 */ /* 0x000fea0003800000 */
[----:B------:R-:W-:-:S13]  /*6d20*/  ISETP.NE.AND P0, PT, R2, 0xff, PT ;  /* 0x000000ff0200780c */ /* 0x000fda0003f05270 */
[----:B------:R-:W-:Y:S02]  /*6d30*/  @!P0 IMAD.MOV.U32 R0, RZ, RZ, 0x7f800001 ;  /* 0x7f800001ff008424 */ /* 0x000fe400078e00ff */
[----:B------:R-:W-:-:S07]  /*6d40*/  @P0 IMAD.SHL.U32 R0, R2, 0x800000, RZ ;  /* 0x0080000002000824 */ /* 0x000fce00078e00ff */
.L_x_141:
[----:B------:R-:W-:Y:S05]  /*6d50*/  BSYNC.RECONVERGENT B0 ;  /* 0x0000000000007941 */ /* 0x000fea0003800200 */
.L_x_140:
[----:B------:R-:W-:-:S04]  /*6d60*/  F2FP.BF16.F32.PACK_AB R0, RZ, R0 ;  /* 0x00000000ff00723e */ /* 0x000fc800000010ff */
[----:B------:R-:W-:Y:S01]  /*6d70*/  PRMT R19, R0, 0x7610, R19 ;  /* 0x0000761000137816 */ /* 0x000fe20000000013 */
[----:B------:R-:W-:Y:S06]  /*6d80*/  BRA `(.L_x_115) ;  /* 0x00000000006c7947 */ /* 0x000fec0003800000 */
.L_x_114:
        /* <DEDUP_REMOVED lines=10> */
[----:B-1----:R-:W-:Y:S01]  /*6e30*/  IMAD.U32 R6, RZ, RZ, UR6 ;  /* 0x00000006ff067e24 */ /* 0x002fe2000f8e00ff */
[----:B------:R-:W-:Y:S01]  /*6e40*/  MOV R7, UR7 ;  /* 0x0000000700077c02 */ /* 0x000fe20008000f00 */
[----:B---3--:R-:W-:Y:S02]  /*6e50*/  IMAD.U32 R10, RZ, RZ, UR8 ;  /* 0x00000008ff0a7e24 */ /* 0x008fe4000f8e00ff */
[----:B------:R-:W-:-:S07]  /*6e60*/  IMAD.U32 R11, RZ, RZ, UR9 ;  /* 0x00000009ff0b7e24 */ /* 0x000fce000f8e00ff */
[----:B------:R-:W-:-:S07]  /*6e70*/  LEPC R20, `(.L_x_142) ;  /* 0x000000001014794e */ /* 0x000fce0000000000 */
[----:B--2---:R-:W-:Y:S05]  /*6e80*/  CALL.ABS.NOINC R2 ;  /* 0x0000000002007343 */ /* 0x004fea0003c00000 */
.L_x_142:
[----:B------:R-:W-:Y:S01]  /*6e90*/  PRMT R19, RZ, 0x7610, R19 ;  /* 0x00007610ff137816 */ /* 0x000fe20000000013 */
[----:B------:R-:W-:Y:S06]  /*6ea0*/  BRA `(.L_x_115) ;  /* 0x0000000000247947 */ /* 0x000fec0003800000 */
.L_x_139:
[----:B------:R-:W2:Y:S02]  /*6eb0*/  LDG.E.64 R2, desc[UR36][R2.64] ;  /* 0x0000002402027981 */ /* 0x000ea4000c1e1b00 */
[----:B--2---:R-:W0:Y:S02]  /*6ec0*/  I2F.U64 R0, R2 ;  /* 0x0000000200007312 */ /* 0x004e240000301000 */
[----:B0-----:R-:W-:-:S04]  /*6ed0*/  F2FP.BF16.F32.PACK_AB R0, RZ, R0 ;  /* 0x00000000ff00723e */ /* 0x001fc800000010ff */
[----:B------:R-:W-:Y:S01]  /*6ee0*/  PRMT R19, R0, 0x7610, R19 ;  /* 0x0000761000137816 */ /* 0x000fe20000000013 */
[----:B------:R-:W-:Y:S06]  /*6ef0*/  BRA `(.L_x_115) ;  /* 0x0000000000107947 */ /* 0x000fec0003800000 */
.L_x_138:
[----:B------:R-:W2:Y:S02]  /*6f00*/  LDG.E R2, desc[UR36][R2.64] ;  /* 0x0000002402027981 */ /* 0x000ea4000c1e1900 */
[----:B--2---:R-:W-:-:S04]  /*6f10*/  I2FP.F32.U32 R0, R2 ;  /* 0x0000000200007245 */ /* 0x004fc80000201000 */
[----:B------:R-:W-:-:S04]  /*6f20*/  F2FP.BF16.F32.PACK_AB R0, RZ, R0 ;  /* 0x00000000ff00723e */ /* 0x000fc800000010ff */
[----:B------:R-:W-:-:S07]  /*6f30*/  PRMT R19, R0, 0x7610, R19 ;  /* 0x0000761000137816 */ /* 0x000fce0000000013 */
.L_x_115:
        /* <DEDUP_REMOVED lines=18> */
.L_x_146:
[----:B------:R-:W2:Y:S02]  /*7060*/  LDG.E.U8 R2, desc[UR36][R2.64] ;  /* 0x0000002402027981 */ /* 0x000ea4000c1e1100 */
[----:B--2---:R-:W-:-:S04]  /*7070*/  I2FP.F32.U32 R0, R2 ;  /* 0x0000000200007245 */ /* 0x004fc80000201000 */
[----:B------:R-:W-:Y:S01]  /*7080*/  F2FP.BF16.F32.PACK_AB R0, RZ, R0 ;  /* 0x00000000ff00723e */ /* 0x000fe200000010ff */
[----:B------:R-:W-:Y:S06]  /*7090*/  BRA `(.L_x_148) ;  /* 0x0000000c00a47947 */ /* 0x000fec0003800000 */
.L_x_145:
        /* <DEDUP_REMOVED lines=10> */
.L_x_150:
[----:B------:R-:W2:Y:S02]  /*7140*/  LDG.E R2, desc[UR36][R2.64] ;  /* 0x0000002402027981 */ /* 0x000ea4000c1e1900 */
[----:B--2---:R-:W-:-:S04]  /*7150*/  I2FP.F32.S32 R0, R2 ;  /* 0x0000000200007245 */ /* 0x004fc80000201400 */
[----:B------:R-:W-:Y:S01]  /*7160*/  F2FP.BF16.F32.PACK_AB R0, RZ, R0 ;  /* 0x00000000ff00723e */ /* 0x000fe200000010ff */
[----:B------:R-:W-:Y:S06]  /*7170*/  BRA `(.L_x_148) ;  /* 0x0000000c006c7947 */ /* 0x000fec0003800000 */
.L_x_149:
[----:B------:R-:W2:Y:S02]  /*7180*/  LDG.E.U16 R2, desc[UR36][R2.64] ;  /* 0x0000002402027981 */ /* 0x000ea4000c1e1500 */
[----:B--2---:R-:W0:Y:S02]  /*7190*/  I2F.S16 R0, R2 ;  /* 0x0000000200007306 */ /* 0x004e240000101400 */
[----:B0-----:R-:W-:Y:S01]  /*71a0*/  F2FP.BF16.F32.PACK_AB R0, RZ, R0 ;  /* 0x00000000ff00723e */ /* 0x001fe200000010ff */
[----:B------:R-:W-:Y:S06]  /*71b0*/  BRA `(.L_x_148) ;  /* 0x0000000c005c7947 */ /* 0x000fec0003800000 */
.L_x_144:
        /* <DEDUP_REMOVED lines=9> */
.L_x_152:
[----:B------:R-:W2:Y:S02]  /*7250*/  LDG.E.U16 R0, desc[UR36][R2.64] ;  /* 0x0000002402007981 */ /* 0x000ea4000c1e1500 */
[----:B--2---:R-:W-:-:S05]  /*7260*/  HADD2.F32 R0, -RZ, R0.H0_H0 ;  /* 0x20000000ff007230 */ /* 0x004fca0000004100 */
[----:B------:R-:W-:Y:S01]  /*7270*/  F2FP.BF16.F32.PACK_AB R0, RZ, R0 ;  /* 0x00000000ff00723e */ /* 0x000fe200000010ff */
[----:B------:R-:W-:Y:S06]  /*7280*/  BRA `(.L_x_148) ;  /* 0x0000000c00287947 */ /* 0x000fec0003800000 */
.L_x_151:
        /* <DEDUP_REMOVED lines=9> */
.L_x_154:
[----:B------:R-:W2:Y:S02]  /*7320*/  LDG.E.U16 R2, desc[UR36][R2.64] ;  /* 0x0000002402027981 */ /* 0x000ea4000c1e1500 */
[----:B--2---:R-:W-:-:S05]  /*7330*/  HADD2.F32 R0, -RZ, R2.H0_H0 ;  /* 0x20000002ff007230 */ /* 0x004fca0000004100 */
[----:B------:R-:W-:Y:S01]  /*7340*/  F2FP.BF16.F32.PACK_AB R0, RZ, R0 ;  /* 0x00000000ff00723e */ /* 0x000fe200000010ff */
[----:B------:R-:W-:Y:S06]  /*7350*/  BRA `(.L_x_148) ;  /* 0x0000000800f47947 */ /* 0x000fec0003800000 */
.L_x_153:
        /* <DEDUP_REMOVED lines=12> */
.L_x_143:
        /* <DEDUP_REMOVED lines=13> */
.L_x_157:
        /* <DEDUP_REMOVED lines=12> */
.L_x_156:
        /* <DEDUP_REMOVED lines=27> */
.L_x_159:
[----:B------:R-:W2:Y:S02]  /*7760*/  LDG.E.U8 R2, desc[UR36][R2.64] ;  /* 0x0000002402027981 */ /* 0x000ea4000c1e1100 */
[C---:B--2---:R-:W-:Y:S02]  /*7770*/  IMAD.SHL.U32 R0, R2.reuse, 0x2000000, RZ ;  /* 0x0200000002007824 */ /* 0x044fe400078e00ff */
        /* <DEDUP_REMOVED lines=9> */
[----:B------:R-:W-:Y:S01]  /*7810*/  F2FP.BF16.F32.PACK_AB R0, RZ, R0 ;  /* 0x00000000ff00723e */ /* 0x000fe200000010ff */
[----:B------:R-:W-:Y:S06]  /*7820*/  BRA `(.L_x_148) ;  /* 0x0000000400c07947 */ /* 0x000fec0003800000 */
.L_x_158:
[----:B------:R0:W5:Y:S01]  /*7830*/  LDG.E.U16 R0, desc[UR36][R2.64] ;  /* 0x0000002402007981 */ /* 0x000162000c1e1500 */
[----:B------:R-:W-:Y:S05]  /*7840*/  BRA `(.L_x_148) ;  /* 0x0000000400b87947 */ /* 0x000fea0003800000 */
.L_x_155:
        /* <DEDUP_REMOVED lines=12> */
.L_x_162:
        /* <DEDUP_REMOVED lines=21> */
.L_x_166:
[----:B------:R-:W-:Y:S05]  /*7a60*/  BSYNC.RECONVERGENT B1 ;  /* 0x0000000000017941 */ /* 0x000fea0003800200 */
.L_x_165:
[----:B------:R-:W-:Y:S01]  /*7a70*/  IMAD.SHL.U32 R0, R0, 0x100000, RZ ;  /* 0x0010000000007824 */ /* 0x000fe200078e00ff */
[----:B------:R-:W-:-:S04]  /*7a80*/  LEA R2, R2, 0x3b800000, 0x17 ;  /* 0x3b80000002027811 */ /* 0x000fc800078eb8ff */
[----:B------:R-:W-:-:S07]  /*7a90*/  LOP3.LUT R0, R2, R0, R7, 0xfe, !PT ;  /* 0x0000000002007212 */ /* 0x000fce00078efe07 */
.L_x_164:
[----:B------:R-:W-:Y:S05]  /*7aa0*/  BSYNC.RECONVERGENT B0 ;  /* 0x0000000000007941 */ /* 0x000fea0003800200 */
.L_x_163:
[----:B------:R-:W-:Y:S01]  /*7ab0*/  F2FP.BF16.F32.PACK_AB R0, RZ, R0 ;  /* 0x00000000ff00723e */ /* 0x000fe200000010ff */
[----:B------:R-:W-:Y:S06]  /*7ac0*/  BRA `(.L_x_148) ;  /* 0x0000000400187947 */ /* 0x000fec0003800000 */
.L_x_161:
        /* <DEDUP_REMOVED lines=21> */
.L_x_170:
[----:B------:R-:W-:Y:S05]  /*7c20*/  BSYNC.RECONVERGENT B1 ;  /* 0x0000000000017941 */ /* 0x000fea0003800200 */
.L_x_169:
[----:B------:R-:W-:Y:S01]  /*7c30*/  IMAD.SHL.U32 R0, R0, 0x200000, RZ ;  /* 0x0020000000007824 */ /* 0x000fe200078e00ff */
[----:B------:R-:W-:-:S04]  /*7c40*/  LEA R2, R2, 0x37800000, 0x17 ;  /* 0x3780000002027811 */ /* 0x000fc800078eb8ff */
[----:B------:R-:W-:-:S07]  /*7c50*/  LOP3.LUT R0, R2, R0, R7, 0xfe, !PT ;  /* 0x0000000002007212 */ /* 0x000fce00078efe07 */
.L_x_168:
[----:B------:R-:W-:Y:S05]  /*7c60*/  BSYNC.RECONVERGENT B0 ;  /* 0x0000000000007941 */ /* 0x000fea0003800200 */
.L_x_167:
[----:B------:R-:W-:Y:S01]  /*7c70*/  F2FP.BF16.F32.PACK_AB R0, RZ, R0 ;  /* 0x00000000ff00723e */ /* 0x000fe200000010ff */
[----:B------:R-:W-:Y:S06]  /*7c80*/  BRA `(.L_x_148) ;  /* 0x0000000000a87947 */ /* 0x000fec0003800000 */
.L_x_160:
        /* <DEDUP_REMOVED lines=14> */
.L_x_174:
[----:B------:R-:W-:Y:S05]  /*7d70*/  BSYNC.RECONVERGENT B0 ;  /* 0x0000000000007941 */ /* 0x000fea0003800200 */
.L_x_173:
[----:B------:R-:W-:Y:S01]  /*7d80*/  F2FP.BF16.F32.PACK_AB R0, RZ, R0 ;  /* 0x00000000ff00723e */ /* 0x000fe200000010ff */
[----:B------:R-:W-:Y:S06]  /*7d90*/  BRA `(.L_x_148) ;  /* 0x0000000000647947 */ /* 0x000fec0003800000 */
.L_x_147:
[----:B------:R-:W-:Y:S01]  /*7da0*/  MOV R2, 0x0 ;  /* 0x0000000000027802 */ /* 0x000fe20000000f00 */
[----:B------:R-:W0:Y:S01]  /*7db0*/  LDCU.64 UR4, c[0x4][0x178] ;  /* 0x01002f00ff0477ac */ /* 0x000e220008000a00 */
[----:B------:R-:W-:Y:S02]  /*7dc0*/  HFMA2 R12, -RZ, RZ, 0, 5.9604644775390625e-08 ;  /* 0x00000001ff0c7431 */ /* 0x000fe400000001ff */
[----:B------:R-:W-:Y:S01]  /*7dd0*/  IMAD.MOV.U32 R8, RZ, RZ, 0x4e ;  /* 0x0000004eff087424 */ /* 0x000fe200078e00ff */
[----:B------:R-:W1:Y:S01]  /*7de0*/  LDCU.64 UR6, c[0x4][0x180] ;  /* 0x01003000ff0677ac */ /* 0x000e620008000a00 */
[----:B------:R-:W2:Y:S01]  /*7df0*/  LDC.64 R2, c[0x4][R2] ;  /* 0x0100000002027b82 */ /* 0x000ea20000000a00 */
[----:B------:R-:W-:Y:S01]  /*7e00*/  IMAD.MOV.U32 R13, RZ, RZ, RZ ;  /* 0x000000ffff0d7224 */ /* 0x000fe200078e00ff */
[----:B------:R-:W3:Y:S01]  /*7e10*/  LDCU.64 UR8, c[0x4][0x88] ;  /* 0x01001100ff0877ac */ /* 0x000ee20008000a00 */
[----:B0-----:R-:W-:Y:S01]  /*7e20*/  IMAD.U32 R4, RZ, RZ, UR4 ;  /* 0x00000004ff047e24 */ /* 0x001fe2000f8e00ff */
[----:B------:R-:W-:Y:S01]  /*7e30*/  MOV R5, UR5 ;  /* 0x0000000500057c02 */ /* 0x000fe20008000f00 */
[----:B-1----:R-:W-:-:S02]  /*7e40*/  IMAD.U32 R6, RZ, RZ, UR6 ;  /* 0x00000006ff067e24 */ /* 0x002fc4000f8e00ff */
[----:B------:R-:W-:Y:S02]  /*7e50*/  IMAD.U32 R7, RZ, RZ, UR7 ;  /* 0x00000007ff077e24 */ /* 0x000fe4000f8e00ff */
[----:B---3--:R-:W-:Y:S02]  /*7e60*/  IMAD.U32 R10, RZ, RZ, UR8 ;  /* 0x00000008ff0a7e24 */ /* 0x008fe4000f8e00ff */
[----:B------:R-:W-:-:S07]  /*7e70*/  IMAD.U32 R11, RZ, RZ, UR9 ;  /* 0x00000009ff0b7e24 */ /* 0x000fce000f8e00ff */
[----:B------:R-:W-:-:S07]  /*7e80*/  LEPC R20, `(.L_x_175) ;  /* 0x000000001014794e */ /* 0x000fce0000000000 */
[----:B--2--5:R-:W-:Y:S05]  /*7e90*/  CALL.ABS.NOINC R2 ;  /* 0x0000000002007343 */ /* 0x024fea0003c00000 */
.L_x_175:
[----:B------:R-:W-:Y:S01]  /*7ea0*/  PRMT R0, RZ, 0x7610, R0 ;  /* 0x00007610ff007816 */ /* 0x000fe20000000000 */
[----:B------:R-:W-:Y:S06]  /*7eb0*/  BRA `(.L_x_148) ;  /* 0x00000000001c7947 */ /* 0x000fec0003800000 */
.L_x_172:
[----:B------:R-:W2:Y:S02]  /*7ec0*/  LDG.E.64 R2, desc[UR36][R2.64] ;  /* 0x0000002402027981 */ /* 0x000ea4000c1e1b00 */
[----:B--2---:R-:W0:Y:S02]  /*7ed0*/  I2F.U64 R0, R2 ;  /* 0x0000000200007312 */ /* 0x004e240000301000 */
[----:B0-----:R-:W-:Y:S01]  /*7ee0*/  F2FP.BF16.F32.PACK_AB R0, RZ, R0 ;  /* 0x00000000ff00723e */ /* 0x001fe200000010ff */
[----:B------:R-:W-:Y:S06]  /*7ef0*/  BRA `(.L_x_148) ;  /* 0x00000000000c7947 */ /* 0x000fec0003800000 */
.L_x_171:
[----:B------:R-:W2:Y:S02]  /*7f00*/  LDG.E R2, desc[UR36][R2.64] ;  /* 0x0000002402027981 */ /* 0x000ea4000c1e1900 */
[----:B--2---:R-:W-:-:S04]  /*7f10*/  I2FP.F32.U32 R0, R2 ;  /* 0x0000000200007245 */ /* 0x004fc80000201000 */
[----:B------:R-:W-:-:S07]  /*7f20*/  F2FP.BF16.F32.PACK_AB R0, RZ, R0 ;  /* 0x00000000ff00723e */ /* 0x000fce00000010ff */
.L_x_148:
        /* <DEDUP_REMOVED lines=10> */
[----:B0-----:R-:W-:-:S06]  /*7fd0*/  IMAD.U32 R4, R19, 0x10000, RZ ;  /* 0x0001000013047824 */ /* 0x001fcc00078e00ff */
        /* <DEDUP_REMOVED lines=11> */
[----:B-1----:R-:W-:-:S04]  /*8090*/  SHF.L.U32 R0, R5, 0x10, RZ ;  /* 0x0000001005007819 */ /* 0x002fc800000006ff */
[----:B------:R-:W1:Y:S02]  /*80a0*/  F2I.FTZ.TRUNC.NTZ R5, R0 ;  /* 0x0000000000057305 */ /* 0x000e64000021f100 */
[----:B-1----:R1:W-:Y:S01]  /*80b0*/  STG.E.U8 desc[UR36][R2.64], R5 ;  /* 0x0000000502007986 */ /* 0x0023e2000c101124 */
[----:B------:R-:W-:Y:S05]  /*80c0*/  BRA `(.L_x_181) ;  /* 0x0000000c007c7947 */ /* 0x000fea0003800000 */
.L_x_179:
[----:B-1----:R-:W-:-:S06]  /*80d0*/  IMAD.U32 R5, R5, 0x10000, RZ ;  /* 0x0001000005057824 */ /* 0x002fcc00078e00ff */
[----:B0-----:R-:W0:Y:S02]  /*80e0*/  F2I.S64.TRUNC R4, R5 ;  /* 0x0000000500047311 */ /* 0x001e24000020d900 */
[----:B0-----:R0:W-:Y:S01]  /*80f0*/  STG.E.U8 desc[UR36][R2.64], R4 ;  /* 0x0000000402007986 */ /* 0x0011e2000c101124 */
[----:B------:R-:W-:Y:S05]  /*8100*/  BRA `(.L_x_181) ;  /* 0x0000000c006c7947 */ /* 0x000fea0003800000 */
.L_x_178:
        /* <DEDUP_REMOVED lines=10> */
.L_x_183:
[----:B-1----:R-:W-:-:S06]  /*81b0*/  IMAD.U32 R5, R5, 0x10000, RZ ;  /* 0x0001000005057824 */ /* 0x002fcc00078e00ff */
[----:B------:R-:W1:Y:S02]  /*81c0*/  F2I.FTZ.TRUNC.NTZ R5, R5 ;  /* 0x0000000500057305 */ /* 0x000e64000021f100 */
[----:B-1----:R1:W-:Y:S01]  /*81d0*/  STG.E desc[UR36][R2.64], R5 ;  /* 0x0000000502007986 */ /* 0x0023e2000c101924 */
[----:B------:R-:W-:Y:S05]  /*81e0*/  BRA `(.L_x_181) ;  /* 0x0000000c00347947 */ /* 0x000fea0003800000 */
.L_x_182:
[----:B-1----:R-:W-:-:S06]  /*81f0*/  IMAD.U32 R5, R5, 0x10000, RZ ;  /* 0x0001000005057824 */ /* 0x002fcc00078e00ff */
[----:B------:R-:W1:Y:S02]  /*8200*/  F2I.FTZ.TRUNC.NTZ R5, R5 ;  /* 0x0000000500057305 */ /* 0x000e64000021f100 */
[----:B-1----:R1:W-:Y:S01]  /*8210*/  STG.E.U16 desc[UR36][R2.64], R5 ;  /* 0x0000000502007986 */ /* 0x0023e2000c101524 */
[----:B------:R-:W-:Y:S05]  /*8220*/  BRA `(.L_x_181) ;  /* 0x0000000c00247947 */ /* 0x000fea0003800000 */
.L_x_177:
        /* <DEDUP_REMOVED lines=9> */
.L_x_185:
[----:B-1----:R-:W-:-:S04]  /*82c0*/  SHF.L.U32 R0, R5, 0x10, RZ ;  /* 0x0000001005007819 */ /* 0x002fc800000006ff */
[----:B------:R-:W-:-:S05]  /*82d0*/  F2FP.F16.F32.PACK_AB R0, RZ, R0 ;  /* 0x00000000ff00723e */ /* 0x000fca00000000ff */
[----:B------:R1:W-:Y:S01]  /*82e0*/  STG.E.U16 desc[UR36][R2.64], R0 ;  /* 0x0000000002007986 */ /* 0x0003e2000c101524 */
[----:B------:R-:W-:Y:S05]  /*82f0*/  BRA `(.L_x_181) ;  /* 0x0000000800f07947 */ /* 0x000fea0003800000 */
.L_x_184:
        /* <DEDUP_REMOVED lines=10> */
.L_x_187:
[----:B-1----:R-:W-:-:S05]  /*83a0*/  IMAD.U32 R5, R5, 0x10000, RZ ;  /* 0x0001000005057824 */ /* 0x002fca00078e00ff */
[----:B------:R-:W-:-:S04]  /*83b0*/  F2FP.F16.F32.PACK_AB R5, RZ, R5 ;  /* 0x00000005ff05723e */ /* 0x000fc800000000ff */
[----:B------:R-:W-:-:S05]  /*83c0*/  PRMT R5, R5, 0x5410, RZ ;  /* 0x0000541005057816 */ /* 0x000fca00000000ff */
[----:B------:R1:W-:Y:S01]  /*83d0*/  STG.E desc[UR36][R2.64], R5 ;  /* 0x0000000502007986 */ /* 0x0003e2000c101924 */
[----:B------:R-:W-:Y:S05]  /*83e0*/  BRA `(.L_x_181) ;  /* 0x0000000800b47947 */ /* 0x000fea0003800000 */
.L_x_186:
[----:B01----:R-:W-:-:S04]  /*83f0*/  IMAD.U32 R4, R5, 0x10000, RZ ;  /* 0x0001000005047824 */ /* 0x003fc800078e00ff */
[----:B------:R-:W-:-:S06]  /*8400*/  FMUL.FTZ R4, R4, 1 ;  /* 0x3f80000004047820 */ /* 0x000fcc0000410000 */
[----:B------:R-:W0:Y:S02]  /*8410*/  F2F.F64.F32 R4, R4 ;  /* 0x0000000400047310 */ /* 0x000e240000201800 */
[----:B0-----:R0:W-:Y:S01]  /*8420*/  STG.E.64 desc[UR36][R2.64], R4 ;  /* 0x0000000402007986 */ /* 0x0011e2000c101b24 */
[----:B------:R-:W-:Y:S05]  /*8430*/  BRA `(.L_x_181) ;  /* 0x0000000800a07947 */ /* 0x000fea0003800000 */
.L_x_176:
[----:B------:R-:W-:-:S09]  /*8440*/  UISETP.GT.AND UP0, UPT, UR4, 0x18, UPT ;  /* 0x000000180400788c */ /* 0x000fd2000bf04270 */
[----:B------:R-:W-:Y:S05]  /*8450*/  BRA.U !UP0, `(.L_x_188) ;  /* 0x0000000508607547 */ /* 0x000fea000b800000 */
        /* <DEDUP_REMOVED lines=12> */
.L_x_191:
[----:B-1----:R-:W-:Y:S01]  /*8520*/  SHF.L.U32 R5, R5, 0x10, RZ ;  /* 0x0000001005057819 */ /* 0x002fe200000006ff */
[----:B------:R-:W-:Y:S01]  /*8530*/  BSSY.RECONVERGENT B0, `(.L_x_192) ;  /* 0x0000013000007945 */ /* 0x000fe20003800200 */
[----:B------:R-:W-:Y:S02]  /*8540*/  IMAD.MOV.U32 R0, RZ, RZ, 0x80 ;  /* 0x00000080ff007424 */ /* 0x000fe400078e00ff */
[----:B0-----:R-:W-:-:S04]  /*8550*/  LOP3.LUT R4, R5, 0x7fffffff, RZ, 0xc0, !PT ;  /* 0x7fffffff05047812 */ /* 0x001fc800078ec0ff */
[----:B------:R-:W-:-:S13]  /*8560*/  ISETP.GT.U32.AND P0, PT, R4, 0x437fffff, PT ;  /* 0x437fffff0400780c */ /* 0x000fda0003f04070 */
[----:B------:R-:W-:Y:S05]  /*8570*/  @P0 BRA `(.L_x_193) ;  /* 0x0000000000380947 */ /* 0x000fea0003800000 */
[----:B------:R-:W-:-:S13]  /*8580*/  ISETP.GE.U32.AND P0, PT, R4, 0x3c000000, PT ;  /* 0x3c0000000400780c */ /* 0x000fda0003f06070 */
[----:B------:R-:W-:-:S04]  /*8590*/  @P0 SHF.R.U32.HI R0, RZ, 0x14, R5 ;  /* 0x00000014ff000819 */ /* 0x000fc80000011605 */
[----:B------:R-:W-:-:S04]  /*85a0*/  @P0 LOP3.LUT R0, R0, 0x1, RZ, 0xc0, !PT ;  /* 0x0000000100000812 */ /* 0x000fc800078ec0ff */
[----:B------:R-:W-:-:S04]  /*85b0*/  @P0 IADD3 R0, PT, PT, R5, 0x487ffff, R0 ;  /* 0x0487ffff05000810 */ /* 0x000fc80007ffe000 */
[----:B------:R-:W-:-:S04]  /*85c0*/  @P0 SHF.R.U32.HI R0, RZ, 0x14, R0 ;  /* 0x00000014ff000819 */ /* 0x000fc80000011600 */
[----:B------:R-:W-:Y:S01]  /*85d0*/  @P0 LOP3.LUT R0, R0, 0xff, RZ, 0xc0, !PT ;  /* 0x000000ff00000812 */ /* 0x000fe200078ec0ff */
[----:B------:R-:W-:Y:S06]  /*85e0*/  @P0 BRA `(.L_x_194) ;  /* 0x0000000000140947 */ /* 0x000fec0003800000 */
[----:B------:R-:W-:-:S05]  /*85f0*/  FADD.FTZ R0, R4, 8192 ;  /* 0x4600000004007421 */ /* 0x000fca0000010000 */
[----:B------:R-:W-:Y:S02]  /*8600*/  LOP3.LUT P0, R4, R0, 0xff, RZ, 0xc0, !PT ;  /* 0x000000ff00047812 */ /* 0x000fe4000780c0ff */
[----:B------:R-:W-:-:S11]  /*8610*/  PRMT R0, RZ, 0x7610, R0 ;  /* 0x00007610ff007816 */ /* 0x000fd60000000000 */
[----:B------:R-:W-:Y:S05]  /*8620*/  @!P0 BRA `(.L_x_193) ;  /* 0x00000000000c8947 */ /* 0x000fea0003800000 */
[----:B------:R-:W-:-:S07]  /*8630*/  IMAD.MOV.U32 R0, RZ, RZ, R4 ;  /* 0x000000ffff007224 */ /* 0x000fce00078e0004 */
.L_x_194:
[----:B------:R-:W-:-:S04]  /*8640*/  SHF.R.U32.HI R5, RZ, 0x18, R5 ;  /* 0x00000018ff057819 */ /* 0x000fc80000011605 */
[----:B------:R-:W-:-:S07]  /*8650*/  LOP3.LUT R0, R0, 0x80, R5, 0xf8, !PT ;  /* 0x0000008000007812 */ /* 0x000fce00078ef805 */
.L_x_193:
[----:B------:R-:W-:Y:S05]  /*8660*/  BSYNC.RECONVERGENT B0 ;  /* 0x0000000000007941 */ /* 0x000fea0003800200 */
.L_x_192:
[----:B------:R4:W-:Y:S01]  /*8670*/  STG.E.U8 desc[UR36][R2.64], R0 ;  /* 0x0000000002007986 */ /* 0x0009e2000c101124 */
[----:B------:R-:W-:Y:S05]  /*8680*/  BRA `(.L_x_181) ;  /* 0x00000008000c7947 */ /* 0x000fea0003800000 */
.L_x_190:
[----:B-1----:R-:W-:Y:S01]  /*8690*/  IMAD.U32 R5, R5, 0x10000, RZ ;  /* 0x0001000005057824 */ /* 0x002fe200078e00ff */
[----:B------:R-:W-:Y:S01]  /*86a0*/  BSSY.RECONVERGENT B0, `(.L_x_195) ;  /* 0x0000013000007945 */ /* 0x000fe20003800200 */
[----:B------:R-:W-:-:S03]  /*86b0*/  IMAD.MOV.U32 R0, RZ, RZ, 0x80 ;  /* 0x00000080ff007424 */ /* 0x000fc600078e00ff */
        /* <DEDUP_REMOVED lines=15> */
.L_x_197:
[----:B------:R-:W-:-:S04]  /*87b0*/  SHF.R.U32.HI R5, RZ, 0x18, R5 ;  /* 0x00000018ff057819 */ /* 0x000fc80000011605 */
[----:B------:R-:W-:-:S07]  /*87c0*/  LOP3.LUT R0, R0, 0x80, R5, 0xf8, !PT ;  /* 0x0000008000007812 */ /* 0x000fce00078ef805 */
.L_x_196:
[----:B------:R-:W-:Y:S05]  /*87d0*/  BSYNC.RECONVERGENT B0 ;  /* 0x0000000000007941 */ /* 0x000fea0003800200 */
.L_x_195:
[----:B------:R0:W-:Y:S01]  /*87e0*/  STG.E.U8 desc[UR36][R2.64], R0 ;  /* 0x0000000002007986 */ /* 0x0001e2000c101124 */
[----:B------:R-:W-:Y:S05]  /*87f0*/  BRA `(.L_x_181) ;  /* 0x0000000400b07947 */ /* 0x000fea0003800000 */
.L_x_189:
[----:B------:R-:W-:-:S09]  /*8800*/  UISETP.NE.AND UP0, UPT, UR4, 0x1c, UPT ;  /* 0x0000001c0400788c */ /* 0x000fd2000bf05270 */
[----:B------:R-:W-:Y:S05]  /*8810*/  BRA.U !UP0, `(.L_x_198) ;  /* 0x0000000108607547 */ /* 0x000fea000b800000 */
[----:B------:R-:W-:-:S09]  /*8820*/  UISETP.NE.AND UP0, UPT, UR4, 0x1d, UPT ;  /* 0x0000001d0400788c */ /* 0x000fd2000bf05270 */
[----:B------:R-:W-:Y:S05]  /*8830*/  BRA.U !UP0, `(.L_x_199) ;  /* 0x0000000108487547 */ /* 0x000fea000b800000 */
[----:B------:R-:W-:-:S09]  /*8840*/  UISETP.NE.AND UP0, UPT, UR4, 0x2c, UPT ;  /* 0x0000002c0400788c */ /* 0x000fd2000bf05270 */
[----:B------:R-:W-:Y:S05]  /*8850*/  BRA.U UP0, `(.L_x_180) ;  /* 0x0000000100bc7547 */ /* 0x000fea000b800000 */
[----:B-1----:R-:W-:-:S04]  /*8860*/  SHF.L.U32 R5, R5, 0x10, RZ ;  /* 0x0000001005057819 */ /* 0x002fc800000006ff */
        /* <DEDUP_REMOVED lines=11> */
[----:B------:R-:W-:-:S04]  /*8920*/  @!P0 IMAD.MOV R0, RZ, RZ, R6 ;  /* 0x000000ffff008224 */ /* 0x000fc800078e0206 */
[----:B------:R-:W-:-:S05]  /*8930*/  @P1 IMAD.MOV.U32 R5, RZ, RZ, R0 ;  /* 0x000000ffff051224 */ /* 0x000fca00078e0000 */
[----:B------:R3:W-:Y:S01]  /*8940*/  STG.E.U8 desc[UR36][R2.64], R5 ;  /* 0x0000000502007986 */ /* 0x0007e2000c101124 */
[----:B------:R-:W-:Y:S05]  /*8950*/  BRA `(.L_x_181) ;  /* 0x0000000400587947 */ /* 0x000fea0003800000 */
.L_x_199:
[----:B-1----:R-:W-:-:S06]  /*8960*/  IMAD.U32 R5, R5, 0x10000, RZ ;  /* 0x0001000005057824 */ /* 0x002fcc00078e00ff */
[----:B0-----:R-:W0:Y:S02]  /*8970*/  F2I.U64.TRUNC R4, R5 ;  /* 0x0000000500047311 */ /* 0x001e24000020d800 */
[----:B0-----:R2:W-:Y:S01]  /*8980*/  STG.E.64 desc[UR36][R2.64], R4 ;  /* 0x0000000402007986 */ /* 0x0015e2000c101b24 */
[----:B------:R-:W-:Y:S05]  /*8990*/  BRA `(.L_x_181) ;  /* 0x0000000400487947 */ /* 0x000fea0003800000 */
.L_x_198:
[----:B-1----:R-:W-:-:S06]  /*89a0*/  SHF.L.U32 R5, R5, 0x10, RZ ;  /* 0x0000001005057819 */ /* 0x002fcc00000006ff */
[----:B------:R-:W1:Y:S02]  /*89b0*/  F2I.FTZ.U32.TRUNC.NTZ R5, R5 ;  /* 0x0000000500057305 */ /* 0x000e64000021f000 */
[----:B-1----:R1:W-:Y:S01]  /*89c0*/  STG.E desc[UR36][R2.64], R5 ;  /* 0x0000000502007986 */ /* 0x0023e2000c101924 */
[----:B------:R-:W-:Y:S05]  /*89d0*/  BRA `(.L_x_181) ;  /* 0x0000000400387947 */ /* 0x000fea0003800000 */
.L_x_188:
        /* <DEDUP_REMOVED lines=11> */
.L_x_201:
[----:B-1----:R-:W-:Y:S01]  /*8a90*/  IMAD.U32 R5, R5, 0x10000, RZ ;  /* 0x0001000005057824 */ /* 0x002fe200078e00ff */
[----:B------:R-:W-:-:S03]  /*8aa0*/  CS2R R6, SRZ ;  /* 0x0000000000067805 */ /* 0x000fc6000001ff00 */
[----:B------:R-:W-:-:S06]  /*8ab0*/  FMUL.FTZ R5, R5, 1 ;  /* 0x3f80000005057820 */ /* 0x000fcc0000410000 */
[----:B0-----:R-:W0:Y:S02]  /*8ac0*/  F2F.F64.F32 R4, R5 ;  /* 0x0000000500047310 */ /* 0x001e240000201800 */
[----:B0-----:R0:W-:Y:S01]  /*8ad0*/  STG.E.128 desc[UR36][R2.64], R4 ;  /* 0x0000000402007986 */ /* 0x0011e2000c101d24 */
[----:B------:R-:W-:Y:S05]  /*8ae0*/  BRA `(.L_x_181) ;  /* 0x0000000000f47947 */ /* 0x000fea0003800000 */
.L_x_200:
[----:B------:R-:W-:-:S09]  /*8af0*/  UISETP.NE.AND UP0, UPT, UR4, 0xf, UPT ;  /* 0x0000000f0400788c */ /* 0x000fd2000bf05270 */
[----:B------:R-:W-:Y:S05]  /*8b00*/  BRA.U !UP0, `(.L_x_202) ;  /* 0x0000000108e87547 */ /* 0x000fea000b800000 */
[----:B------:R-:W-:-:S09]  /*8b10*/  UISETP.NE.AND UP0, UPT, UR4, 0x17, UPT ;  /* 0x000000170400788c */ /* 0x000fd2000bf05270 */
[----:B------:R-:W-:Y:S05]  /*8b20*/  BRA.U !UP0, `(.L_x_203) ;  /* 0x0000000108907547 */ /* 0x000fea000b800000 */
[----:B------:R-:W-:-:S09]  /*8b30*/  UISETP.NE.AND UP0, UPT, UR4, 0x18, UPT ;  /* 0x000000180400788c */ /* 0x000fd2000bf05270 */
[----:B------:R-:W-:Y:S05]  /*8b40*/  BRA.U !UP0, `(.L_x_204) ;  /* 0x0000000108447547 */ /* 0x000fea000b800000 */
.L_x_180:
[----:B------:R-:W-:Y:S01]  /*8b50*/  MOV R0, 0x0 ;  /* 0x0000000000007802 */ /* 0x000fe20000000f00 */
[----:B------:R-:W0:Y:S01]  /*8b60*/  LDCU.64 UR4, c[0x4][0x178] ;  /* 0x01002f00ff0477ac */ /* 0x000e220008000a00 */
[----:B------:R-:W-:Y:S02]  /*8b70*/  IMAD.MOV.U32 R8, RZ, RZ, 0x65 ;  /* 0x00000065ff087424 */ /* 0x000fe400078e00ff */
[----:B------:R2:W3:Y:S01]  /*8b80*/  LDC.64 R2, c[0x4][R0] ;  /* 0x0100000000027b82 */ /* 0x0004e20000000a00 */
[----:B------:R-:W4:Y:S01]  /*8b90*/  LDCU.64 UR6, c[0x4][0x180] ;  /* 0x01003000ff0677ac */ /* 0x000f220008000a00 */
[----:B------:R-:W-:Y:S02]  /*8ba0*/  IMAD.MOV.U32 R12, RZ, RZ, 0x1 ;  /* 0x00000001ff0c7424 */ /* 0x000fe400078e00ff */
[----:B------:R-:W-:Y:S01]  /*8bb0*/  IMAD.MOV.U32 R13, RZ, RZ, RZ ;  /* 0x000000ffff0d7224 */ /* 0x000fe200078e00ff */
[----:B------:R-:W5:Y:S01]  /*8bc0*/  LDCU.64 UR8, c[0x4][0x90] ;  /* 0x01001200ff0877ac */ /* 0x000f620008000a00 */
[----:B0-----:R-:W-:-:S02]  /*8bd0*/  IMAD.U32 R4, RZ, RZ, UR4 ;  /* 0x00000004ff047e24 */ /* 0x001fc4000f8e00ff */
[----:B-1----:R-:W-:Y:S02]  /*8be0*/  IMAD.U32 R5, RZ, RZ, UR5 ;  /* 0x00000005ff057e24 */ /* 0x002fe4000f8e00ff */
[----:B----4-:R-:W-:Y:S01]  /*8bf0*/  IMAD.U32 R6, RZ, RZ, UR6 ;  /* 0x00000006ff067e24 */ /* 0x010fe2000f8e00ff */
[----:B------:R-:W-:Y:S01]  /*8c00*/  MOV R7, UR7 ;  /* 0x0000000700077c02 */ /* 0x000fe20008000f00 */
[----:B-----5:R-:W-:Y:S02]  /*8c10*/  IMAD.U32 R10, RZ, RZ, UR8 ;  /* 0x00000008ff0a7e24 */ /* 0x020fe4000f8e00ff */
[----:B--2---:R-:W-:-:S07]  /*8c20*/  IMAD.U32 R11, RZ, RZ, UR9 ;  /* 0x00000009ff0b7e24 */ /* 0x004fce000f8e00ff */
[----:B------:R-:W-:-:S07]  /*8c30*/  LEPC R20, `(.L_x_205) ;  /* 0x000000001014794e */ /* 0x000fce0000000000 */
[----:B---3--:R-:W-:Y:S05]  /*8c40*/  CALL.ABS.NOINC R2 ;  /* 0x0000000002007343 */ /* 0x008fea0003c00000 */
.L_x_205:
[----:B------:R-:W-:Y:S05]  /*8c50*/  BRA `(.L_x_181) ;  /* 0x0000000000987947 */ /* 0x000fea0003800000 */
.L_x_204:
[----:B-1----:R-:W-:Y:S01]  /*8c60*/  SHF.L.U32 R7, R5, 0x10, RZ ;  /* 0x0000001005077819 */ /* 0x002fe200000006ff */
[----:B------:R-:W-:Y:S01]  /*8c70*/  BSSY.RECONVERGENT B0, `(.L_x_206) ;  /* 0x000000c000007945 */ /* 0x000fe20003800200 */
[----:B------:R-:W-:Y:S02]  /*8c80*/  IMAD.MOV.U32 R0, RZ, RZ, 0x7f ;  /* 0x0000007fff007424 */ /* 0x000fe400078e00ff */
[----:B0-----:R-:W-:Y:S02]  /*8c90*/  LOP3.LUT R4, R7, 0x7fffffff, RZ, 0xc0, !PT ;  /* 0x7fffffff07047812 */ /* 0x001fe400078ec0ff */
[----:B------:R-:W-:Y:S02]  /*8ca0*/  SHF.R.U32.HI R5, RZ, 0x18, R7 ;  /* 0x00000018ff057819 */ /* 0x000fe40000011607 */
[----:B------:R-:W-:-:S13]  /*8cb0*/  ISETP.GT.U32.AND P0, PT, R4, 0x43efffff, PT ;  /* 0x43efffff0400780c */ /* 0x000fda0003f04070 */
[----:B------:R-:W-:Y:S05]  /*8cc0*/  @P0 BRA `(.L_x_207) ;  /* 0x0000000000180947 */ /* 0x000fea0003800000 */
[----:B------:R-:W-:-:S13]  /*8cd0*/  ISETP.GE.U32.AND P0, PT, R4, 0x3c800000, PT ;  /* 0x3c8000000400780c */ /* 0x000fda0003f06070 */
[----:B------:R-:W-:-:S04]  /*8ce0*/  @P0 SHF.R.U32.HI R0, RZ, 0x14, R7 ;  /* 0x00000014ff000819 */ /* 0x000fc80000011607 */
[----:B------:R-:W-:-:S04]  /*8cf0*/  @P0 LOP3.LUT R0, R0, 0x1, RZ, 0xc0, !PT ;  /* 0x0000000100000812 */ /* 0x000fc800078ec0ff */
[----:B------:R-:W-:-:S04]  /*8d00*/  @P0 IADD3 R0, PT, PT, R7, 0x407ffff, R0 ;  /* 0x0407ffff07000810 */ /* 0x000fc80007ffe000 */
[----:B------:R-:W-:Y:S01]  /*8d10*/  @P0 SHF.R.U32.HI R0, RZ, 0x14, R0 ;  /* 0x00000014ff000819 */ /* 0x000fe20000011600 */
[----:B------:R-:W-:-:S07]  /*8d20*/  @!P0 FADD.FTZ R0, R4, 16384 ;  /* 0x4680000004008421 */ /* 0x000fce0000010000 */
.L_x_207:
[----:B------:R-:W-:Y:S05]  /*8d30*/  BSYNC.RECONVERGENT B0 ;  /* 0x0000000000007941 */ /* 0x000fea0003800200 */
.L_x_206:
[----:B------:R-:W-:-:S05]  /*8d40*/  LOP3.LUT R5, R0, 0x80, R5, 0xf8, !PT ;  /* 0x0000008000057812 */ /* 0x000fca00078ef805 */
[----:B------:R0:W-:Y:S01]  /*8d50*/  STG.E.U8 desc[UR36][R2.64], R5 ;  /* 0x0000000502007986 */ /* 0x0001e2000c101124 */
[----:B------:R-:W-:Y:S05]  /*8d60*/  BRA `(.L_x_181) ;  /* 0x0000000000547947 */ /* 0x000fea0003800000 */
.L_x_203:
[----:B-1----:R-:W-:Y:S01]  /*8d70*/  IMAD.U32 R5, R5, 0x10000, RZ ;  /* 0x0001000005057824 */ /* 0x002fe200078e00ff */
[----:B------:R-:W-:Y:S04]  /*8d80*/  BSSY.RECONVERGENT B0, `(.L_x_208) ;  /* 0x000000e000007945 */ /* 0x000fe80003800200 */
[----:B0-----:R-:W-:-:S04]  /*8d90*/  LOP3.LUT R4, R5, 0x7fffffff, RZ, 0xc0, !PT ;  /* 0x7fffffff05047812 */ /* 0x001fc800078ec0ff */
[----:B------:R-:W-:-:S13]  /*8da0*/  ISETP.GT.U32.AND P0, PT, R4, 0x477fffff, PT ;  /* 0x477fffff0400780c */ /* 0x000fda0003f04070 */
[----:B------:R-:W-:Y:S05]  /*8db0*/  @P0 BRA `(.L_x_209) ;  /* 0x00000000001c0947 */ /* 0x000fea0003800000 */
[----:B------:R-:W-:-:S13]  /*8dc0*/  ISETP.GE.U32.AND P0, PT, R4, 0x38800000, PT ;  /* 0x388000000400780c */ /* 0x000fda0003f06070 */
[----:B------:R-:W-:-:S04]  /*8dd0*/  @P0 SHF.R.U32.HI R0, RZ, 0x15, R5 ;  /* 0x00000015ff000819 */ /* 0x000fc80000011605 */
[----:B------:R-:W-:-:S04]  /*8de0*/  @P0 LOP3.LUT R0, R0, 0x1, RZ, 0xc0, !PT ;  /* 0x0000000100000812 */ /* 0x000fc800078ec0ff */
[----:B------:R-:W-:-:S04]  /*8df0*/  @P0 IADD3 R0, PT, PT, R5, 0x80fffff, R0 ;  /* 0x080fffff05000810 */ /* 0x000fc80007ffe000 */
[----:B------:R-:W-:Y:S01]  /*8e00*/  @P0 SHF.R.U32.HI R0, RZ, 0x15, R0 ;  /* 0x00000015ff000819 */ /* 0x000fe20000011600 */
[----:B------:R-:W-:Y:S01]  /*8e10*/  @!P0 FADD.FTZ R0, R4, 128 ;  /* 0x4300000004008421 */ /* 0x000fe20000010000 */
[----:B------:R-:W-:Y:S06]  /*8e20*/  BRA `(.L_x_210) ;  /* 0x00000000000c7947 */ /* 0x000fec0003800000 */
.L_x_209:
[----:B------:R-:W-:Y:S01]  /*8e30*/  IMAD.MOV.U32 R0, RZ, RZ, 0x7f ;  /* 0x0000007fff007424 */ /* 0x000fe200078e00ff */
[----:B------:R-:W-:-:S04]  /*8e40*/  ISETP.GT.U32.AND P0, PT, R4, 0x7f800000, PT ;  /* 0x7f8000000400780c */ /* 0x000fc80003f04070 */
[----:B------:R-:W-:-:S09]  /*8e50*/  SEL R0, R0, 0x7c, P0 ;  /* 0x0000007c00007807 */ /* 0x000fd20000000000 */
.L_x_210:
[----:B------:R-:W-:Y:S05]  /*8e60*/  BSYNC.RECONVERGENT B0 ;  /* 0x0000000000007941 */ /* 0x000fea0003800200 */
.L_x_208:
[----:B------:R-:W-:-:S04]  /*8e70*/  SHF.R.U32.HI R5, RZ, 0x18, R5 ;  /* 0x00000018ff057819 */ /* 0x000fc80000011605 */
[----:B------:R-:W-:-:S05]  /*8e80*/  LOP3.LUT R5, R0, 0x80, R5, 0xf8, !PT ;  /* 0x0000008000057812 */ /* 0x000fca00078ef805 */
[----:B------:R0:W-:Y:S01]  /*8e90*/  STG.E.U8 desc[UR36][R2.64], R5 ;  /* 0x0000000502007986 */ /* 0x0001e2000c101124 */
[----:B------:R-:W-:Y:S05]  /*8ea0*/  BRA `(.L_x_181) ;  /* 0x0000000000047947 */ /* 0x000fea0003800000 */
.L_x_202:
[----:B-1----:R1:W-:Y:S02]  /*8eb0*/  STG.E.U16 desc[UR36][R2.64], R5 ;  /* 0x0000000502007986 */ /* 0x0023e4000c101524 */
.L_x_181:
[----:B------:R-:W-:-:S07]  /*8ec0*/  VIADD R17, R17, 0x80 ;  /* 0x0000008011117836 */ /* 0x000fce0000000000 */
.L_x_108:
[----:B------:R-:W-:Y:S05]  /*8ed0*/  BSYNC.RECONVERGENT B6 ;  /* 0x0000000000067941 */ /* 0x000fea0003800200 */
.L_x_107:
[----:B------:R-:W5:Y:S01]  /*8ee0*/  LDCU UR4, c[0x0][0x380] ;  /* 0x00007000ff0477ac */ /* 0x000f620008000800 */
[----:B------:R-:W-:Y:S01]  /*8ef0*/  BSSY.RECONVERGENT B6, `(.L_x_211) ;  /* 0x000046e000067945 */ /* 0x000fe20003800200 */
[----:B-----5:R-:W-:-:S13]  /*8f00*/  ISETP.GE.AND P0, PT, R17, UR4, PT ;  /* 0x0000000411007c0c */ /* 0x020fda000bf06270 */
[----:B------:R-:W-:Y:S05]  /*8f10*/  @P0 BRA `(.L_x_212) ;  /* 0x0000004400ac0947 */ /* 0x000fea0003800000 */
[----:B------:R-:W5:Y:S01]  /*8f20*/  LDCU UR4, c[0x0][0x388] ;  /* 0x00007100ff0477ac */ /* 0x000f620008000800 */
[----:B01--4-:R-:W-:Y:S02]  /*8f30*/  HFMA2 R0, -RZ, RZ, 0, 0 ;  /* 0x00000000ff007431 */ /* 0x013fe400000001ff */
        /* <DEDUP_REMOVED lines=9> */
[----:B--23--:R-:W-:Y:S01]  /*8fd0*/  IMAD.HI.U32 R2, R17, UR4, R16 ;  /* 0x0000000411027c27 */ /* 0x00cfe2000f8e0010 */
        /* <DEDUP_REMOVED lines=342> */
.L_x_213:
[----:B------:R-:W2:Y:S01]  /*a540*/  LDCU.64 UR6, c[0x0][0x5f0] ;  /* 0x0000be00ff0677ac */ /* 0x000ea20008000a00 */
[----:B------:R-:W-:-:S04]  /*a550*/  UPRMT UR4, UR39, 0x9910, URZ ;  /* 0x0000991027047896 */ /* 0x000fc800080000ff */
[----:B------:R-:W-:Y:S01]  /*a560*/  UISETP.GT.AND UP0, UPT, UR4, 0x9, UPT ;  /* 0x000000090400788c */ /* 0x000fe2000bf04270 */
[----:B--23--:R-:W-:-:S05]  /*a570*/  IADD3 R2, P0, PT, R0, UR6, RZ ;  /* 0x0000000600027c10 */ /* 0x00cfca000ff1e0ff */
        /* <DEDUP_REMOVED lines=15> */
.L_x_217:
[----:B------:R-:W2:Y:S02]  /*a670*/  LDG.E.U8 R2, desc[UR36][R2.64] ;  /* 0x0000002402027981 */ /* 0x000ea4000c1e1100 */
[----:B--2---:R-:W-:-:S04]  /*a680*/  I2FP.F32.U32 R0, R2 ;  /* 0x0000000200007245 */ /* 0x004fc80000201000 */
[----:B------:R-:W-:-:S04]  /*a690*/  F2FP.BF16.F32.PACK_AB R0, RZ, R0 ;  /* 0x00000000ff00723e */ /* 0x000fc800000010ff */
[----:B------:R-:W-:Y:S01]  /*a6a0*/  PRMT R19, R0, 0x7610, R19 ;  /* 0x0000761000137816 */ /* 0x000fe20000000013 */
[----:B------:R-:W-:Y:S06]  /*a6b0*/  BRA `(.L_x_219) ;  /* 0x0000000c00e07947 */ /* 0x000fec0003800000 */
.L_x_216:
        /* <DEDUP_REMOVED lines=11> */
.L_x_221:
[----:B------:R-:W2:Y:S02]  /*a770*/  LDG.E R2, desc[UR36][R2.64] ;  /* 0x0000002402027981 */ /* 0x000ea4000c1e1900 */
[----:B--2---:R-:W-:-:S04]  /*a780*/  I2FP.F32.S32 R0, R2 ;  /* 0x0000000200007245 */ /* 0x004fc80000201400 */
[----:B------:R-:W-:-:S04]  /*a790*/  F2FP.BF16.F32.PACK_AB R0, RZ, R0 ;  /* 0x00000000ff00723e */ /* 0x000fc800000010ff */
[----:B------:R-:W-:Y:S01]  /*a7a0*/  PRMT R19, R0, 0x7610, R19 ;  /* 0x0000761000137816 */ /* 0x000fe20000000013 */
[----:B------:R-:W-:Y:S06]  /*a7b0*/  BRA `(.L_x_219) ;  /* 0x0000000c00a07947 */ /* 0x000fec0003800000 */
.L_x_220:
[----:B------:R-:W2:Y:S02]  /*a7c0*/  LDG.E.U16 R2, desc[UR36][R2.64] ;  /* 0x0000002402027981 */ /* 0x000ea4000c1e1500 */
[----:B--2---:R-:W0:Y:S02]  /*a7d0*/  I2F.S16 R0, R2 ;  /* 0x0000000200007306 */ /* 0x004e240000101400 */
[----:B0-----:R-:W-:-:S04]  /*a7e0*/  F2FP.BF16.F32.PACK_AB R0, RZ, R0 ;  /* 0x00000000ff00723e */ /* 0x001fc800000010ff */
[----:B------:R-:W-:Y:S01]  /*a7f0*/  PRMT R19, R0, 0x7610, R19 ;  /* 0x0000761000137816 */ /* 0x000fe20000000013 */
[----:B------:R-:W-:Y:S06]  /*a800*/  BRA `(.L_x_219) ;  /* 0x0000000c008c7947 */ /* 0x000fec0003800000 */
.L_x_215:
        /* <DEDUP_REMOVED lines=9> */
.L_x_223:
[----:B------:R-:W2:Y:S02]  /*a8a0*/  LDG.E.U16 R0, desc[UR36][R2.64] ;  /* 0x0000002402007981 */ /* 0x000ea4000c1e1500 */
[----:B--2---:R-:W-:-:S05]  /*a8b0*/  HADD2.F32 R0, -RZ, R0.H0_H0 ;  /* 0x20000000ff007230 */ /* 0x004fca0000004100 */
[----:B------:R-:W-:-:S04]  /*a8c0*/  F2FP.BF16.F32.PACK_AB R0, RZ, R0 ;  /* 0x00000000ff00723e */ /* 0x000fc800000010ff */
[----:B------:R-:W-:Y:S01]  /*a8d0*/  PRMT R19, R0, 0x7610, R19 ;  /* 0x0000761000137816 */ /* 0x000fe20000000013 */
[----:B------:R-:W-:Y:S06]  /*a8e0*/  BRA `(.L_x_219) ;  /* 0x0000000c00547947 */ /* 0x000fec0003800000 */
.L_x_222:
        /* <DEDUP_REMOVED lines=9> */
.L_x_225:
[----:B------:R-:W2:Y:S02]  /*a980*/  LDG.E.U16 R2, desc[UR36][R2.64] ;  /* 0x0000002402027981 */ /* 0x000ea4000c1e1500 */
[----:B--2---:R-:W-:-:S05]  /*a990*/  HADD2.F32 R0, -RZ, R2.H0_H0 ;  /* 0x20000002ff007230 */ /* 0x004fca0000004100 */
[----:B------:R-:W-:-:S04]  /*a9a0*/  F2FP.BF16.F32.PACK_AB R0, RZ, R0 ;  /* 0x00000000ff00723e */ /* 0x000fc800000010ff */
[----:B------:R-:W-:Y:S01]  /*a9b0*/  PRMT R19, R0, 0x7610, R19 ;  /* 0x0000761000137816 */ /* 0x000fe20000000013 */
[----:B------:R-:W-:Y:S06]  /*a9c0*/  BRA `(.L_x_219) ;  /* 0x0000000c001c7947 */ /* 0x000fec0003800000 */
.L_x_224:
        /* <DEDUP_REMOVED lines=13> */
.L_x_214:
        /* <DEDUP_REMOVED lines=14> */
.L_x_228:
        /* <DEDUP_REMOVED lines=13> */
.L_x_227:
        /* <DEDUP_REMOVED lines=27> */
.L_x_230:
        /* <DEDUP_REMOVED lines=14> */
.L_x_229:
[----:B------:R0:W5:Y:S01]  /*aee0*/  LDG.E.U16 R19, desc[UR36][R2.64] ;  /* 0x0000002402137981 */ /* 0x000162000c1e1500 */
[----:B------:R-:W-:Y:S05]  /*aef0*/  BRA `(.L_x_219) ;  /* 0x0000000400d07947 */ /* 0x000fea0003800000 */
.L_x_226:
        /* <DEDUP_REMOVED lines=13> */
.L_x_233:
        /* <DEDUP_REMOVED lines=21> */
.L_x_237:
[----:B------:R-:W-:Y:S05]  /*b120*/  BSYNC.RECONVERGENT B1 ;  /* 0x0000000000017941 */ /* 0x000fea0003800200 */
.L_x_236:
[----:B------:R-:W-:Y:S02]  /*b130*/  SHF.L.U32 R0, R0, 0x14, RZ ;  /* 0x0000001400007819 */ /* 0x000fe400000006ff */
[----:B------:R-:W-:-:S04]  /*b140*/  LEA R2, R2, 0x3b800000, 0x17 ;  /* 0x3b80000002027811 */ /* 0x000fc800078eb8ff */
[----:B------:R-:W-:-:S07]  /*b150*/  LOP3.LUT R0, R2, R0, R7, 0xfe, !PT ;  /* 0x0000000002007212 */ /* 0x000fce00078efe07 */
.L_x_235:
[----:B------:R-:W-:Y:S05]  /*b160*/  BSYNC.RECONVERGENT B0 ;  /* 0x0000000000007941 */ /* 0x000fea0003800200 */
.L_x_234:
[----:B------:R-:W-:-:S04]  /*b170*/  F2FP.BF16.F32.PACK_AB R0, RZ, R0 ;  /* 0x00000000ff00723e */ /* 0x000fc800000010ff */
[----:B------:R-:W-:Y:S01]  /*b180*/  PRMT R19, R0, 0x7610, R19 ;  /* 0x0000761000137816 */ /* 0x000fe20000000013 */
[----:B------:R-:W-:Y:S06]  /*b190*/  BRA `(.L_x_219) ;  /* 0x0000000400287947 */ /* 0x000fec0003800000 */
.L_x_232:
        /* <DEDUP_REMOVED lines=21> */
.L_x_241:
[----:B------:R-:W-:Y:S05]  /*b2f0*/  BSYNC.RECONVERGENT B1 ;  /* 0x0000000000017941 */ /* 0x000fea0003800200 */
.L_x_240:
[----:B------:R-:W-:Y:S01]  /*b300*/  IMAD.SHL.U32 R0, R0, 0x200000, RZ ;  /* 0x0020000000007824 */ /* 0x000fe200078e00ff */
[----:B------:R-:W-:-:S04]  /*b310*/  LEA R2, R2, 0x37800000, 0x17 ;  /* 0x3780000002027811 */ /* 0x000fc800078eb8ff */
[----:B------:R-:W-:-:S07]  /*b320*/  LOP3.LUT R0, R2, R0, R7, 0xfe, !PT ;  /* 0x0000000002007212 */ /* 0x000fce00078efe07 */
.L_x_239:
[----:B------:R-:W-:Y:S05]  /*b330*/  BSYNC.RECONVERGENT B0 ;  /* 0x0000000000007941 */ /* 0x000fea0003800200 */
.L_x_238:
[----:B------:R-:W-:-:S04]  /*b340*/  F2FP.BF16.F32.PACK_AB R0, RZ, R0 ;  /* 0x00000000ff00723e */ /* 0x000fc800000010ff */
[----:B------:R-:W-:Y:S01]  /*b350*/  PRMT R19, R0, 0x7610, R19 ;  /* 0x0000761000137816 */ /* 0x000fe20000000013 */
[----:B------:R-:W-:Y:S06]  /*b360*/  BRA `(.L_x_219) ;  /* 0x0000000000b47947 */ /* 0x000fec0003800000 */
.L_x_231:
        /* <DEDUP_REMOVED lines=14> */
.L_x_245:
[----:B------:R-:W-:Y:S05]  /*b450*/  BSYNC.RECONVERGENT B0 ;  /* 0x0000000000007941 */ /* 0x000fea0003800200 */
.L_x_244:
[----:B------:R-:W-:-:S04]  /*b460*/  F2FP.BF16.F32.PACK_AB R0, RZ, R0 ;  /* 0x00000000ff00723e */ /* 0x000fc800000010ff */
[----:B------:R-:W-:Y:S01]  /*b470*/  PRMT R19, R0, 0x7610, R19 ;  /* 0x0000761000137816 */ /* 0x000fe20000000013 */
[----:B------:R-:W-:Y:S06]  /*b480*/  BRA `(.L_x_219) ;  /* 0x00000000006c7947 */ /* 0x000fec0003800000 */
.L_x_218:
        /* <DEDUP_REMOVED lines=16> */
.L_x_246:
[----:B------:R-:W-:Y:S01]  /*b590*/  PRMT R19, RZ, 0x7610, R19 ;  /* 0x00007610ff137816 */ /* 0x000fe20000000013 */
[----:B------:R-:W-:Y:S06]  /*b5a0*/  BRA `(.L_x_219) ;  /* 0x0000000000247947 */ /* 0x000fec0003800000 */
.L_x_243:
[----:B------:R-:W2:Y:S02]  /*b5b0*/  LDG.E.64 R2, desc[UR36][R2.64] ;  /* 0x0000002402027981 */ /* 0x000ea4000c1e1b00 */
[----:B--2---:R-:W0:Y:S02]  /*b5c0*/  I2F.U64 R0, R2 ;  /* 0x0000000200007312 */ /* 0x004e240000301000 */
[----:B0-----:R-:W-:-:S04]  /*b5d0*/  F2FP.BF16.F32.PACK_AB R0, RZ, R0 ;  /* 0x00000000ff00723e */ /* 0x001fc800000010ff */
[----:B------:R-:W-:Y:S01]  /*b5e0*/  PRMT R19, R0, 0x7610, R19 ;  /* 0x0000761000137816 */ /* 0x000fe20000000013 */
[----:B------:R-:W-:Y:S06]  /*b5f0*/  BRA `(.L_x_219) ;  /* 0x0000000000107947 */ /* 0x000fec0003800000 */
.L_x_242:
[----:B------:R-:W2:Y:S02]  /*b600*/  LDG.E R2, desc[UR36][R2.64] ;  /* 0x0000002402027981 */ /* 0x000ea4000c1e1900 */
[----:B--2---:R-:W-:-:S04]  /*b610*/  I2FP.F32.U32 R0, R2 ;  /* 0x0000000200007245 */ /* 0x004fc80000201000 */
[----:B------:R-:W-:-:S04]  /*b620*/  F2FP.BF16.F32.PACK_AB R0, RZ, R0 ;  /* 0x00000000ff00723e */ /* 0x000fc800000010ff */
[----:B------:R-:W-:-:S07]  /*b630*/  PRMT R19, R0, 0x7610, R19 ;  /* 0x0000761000137816 */ /* 0x000fce0000000013 */
.L_x_219:
        /* <DEDUP_REMOVED lines=18> */
.L_x_250:
[----:B------:R-:W2:Y:S02]  /*b760*/  LDG.E.U8 R2, desc[UR36][R2.64] ;  /* 0x0000002402027981 */ /* 0x000ea4000c1e1100 */
[----:B--2---:R-:W-:-:S04]  /*b770*/  I2FP.F32.U32 R0, R2 ;  /* 0x0000000200007245 */ /* 0x004fc80000201000 */
[----:B------:R-:W-:Y:S01]  /*b780*/  F2FP.BF16.F32.PACK_AB R0, RZ, R0 ;  /* 0x00000000ff00723e */ /* 0x000fe200000010ff */
[----:B------:R-:W-:Y:S06]  /*b790*/  BRA `(.L_x_252) ;  /* 0x0000000c00a47947 */ /* 0x000fec0003800000 */
.L_x_249:
        /* <DEDUP_REMOVED lines=10> */
.L_x_254:
[----:B------:R-:W2:Y:S02]  /*b840*/  LDG.E R2, desc[UR36][R2.64] ;  /* 0x0000002402027981 */ /* 0x000ea4000c1e1900 */
[----:B--2---:R-:W-:-:S04]  /*b850*/  I2FP.F32.S32 R0, R2 ;  /* 0x0000000200007245 */ /* 0x004fc80000201400 */
[----:B------:R-:W-:Y:S01]  /*b860*/  F2FP.BF16.F32.PACK_AB R0, RZ, R0 ;  /* 0x00000000ff00723e */ /* 0x000fe200000010ff */
[----:B------:R-:W-:Y:S06]  /*b870*/  BRA `(.L_x_252) ;  /* 0x0000000c006c7947 */ /* 0x000fec0003800000 */
.L_x_253:
[----:B------:R-:W2:Y:S02]  /*b880*/  LDG.E.U16 R2, desc[UR36][R2.64] ;  /* 0x0000002402027981 */ /* 0x000ea4000c1e1500 */
[----:B--2---:R-:W0:Y:S02]  /*b890*/  I2F.S16 R0, R2 ;  /* 0x0000000200007306 */ /* 0x004e240000101400 */
[----:B0-----:R-:W-:Y:S01]  /*b8a0*/  F2FP.BF16.F32.PACK_AB R0, RZ, R0 ;  /* 0x00000000ff00723e */ /* 0x001fe200000010ff */
[----:B------:R-:W-:Y:S06]  /*b8b0*/  BRA `(.L_x_252) ;  /* 0x0000000c005c7947 */ /* 0x000fec0003800000 */
.L_x_248:
        /* <DEDUP_REMOVED lines=9> */
.L_x_256:
[----:B------:R-:W2:Y:S02]  /*b950*/  LDG.E.U16 R0, desc[UR36][R2.64] ;  /* 0x0000002402007981 */ /* 0x000ea4000c1e1500 */
[----:B--2---:R-:W-:-:S05]  /*b960*/  HADD2.F32 R0, -RZ, R0.H0_H0 ;  /* 0x20000000ff007230 */ /* 0x004fca0000004100 */
[----:B------:R-:W-:Y:S01]  /*b970*/  F2FP.BF16.F32.PACK_AB R0, RZ, R0 ;  /* 0x00000000ff00723e */ /* 0x000fe200000010ff */
[----:B------:R-:W-:Y:S06]  /*b980*/  BRA `(.L_x_252) ;  /* 0x0000000c00287947 */ /* 0x000fec0003800000 */
.L_x_255:
        /* <DEDUP_REMOVED lines=9> */
.L_x_258:
[----:B------:R-:W2:Y:S02]  /*ba20*/  LDG.E.U16 R2, desc[UR36][R2.64] ;  /* 0x0000002402027981 */ /* 0x000ea4000c1e1500 */
[----:B--2---:R-:W-:-:S05]  /*ba30*/  HADD2.F32 R0, -RZ, R2.H0_H0 ;  /* 0x20000002ff007230 */ /* 0x004fca0000004100 */
[----:B------:R-:W-:Y:S01]  /*ba40*/  F2FP.BF16.F32.PACK_AB R0, RZ, R0 ;  /* 0x00000000ff00723e */ /* 0x000fe200000010ff */
[----:B------:R-:W-:Y:S06]  /*ba50*/  BRA `(.L_x_252) ;  /* 0x0000000800f47947 */ /* 0x000fec0003800000 */
.L_x_257:
        /* <DEDUP_REMOVED lines=12> */
.L_x_247:
        /* <DEDUP_REMOVED lines=13> */
.L_x_261:
        /* <DEDUP_REMOVED lines=12> */
.L_x_260:
        /* <DEDUP_REMOVED lines=27> */
.L_x_263:
        /* <DEDUP_REMOVED lines=13> */
.L_x_262:
[----:B------:R0:W5:Y:S01]  /*bf30*/  LDG.E.U16 R0, desc[UR36][R2.64] ;  /* 0x0000002402007981 */ /* 0x000162000c1e1500 */
[----:B------:R-:W-:Y:S05]  /*bf40*/  BRA `(.L_x_252) ;  /* 0x0000000400b87947 */ /* 0x000fea0003800000 */
.L_x_259:
        /* <DEDUP_REMOVED lines=12> */
.L_x_266:
        /* <DEDUP_REMOVED lines=21> */
.L_x_270:
[----:B------:R-:W-:Y:S05]  /*c160*/  BSYNC.RECONVERGENT B1 ;  /* 0x0000000000017941 */ /* 0x000fea0003800200 */
.L_x_269:
[----:B------:R-:W-:Y:S01]  /*c170*/  IMAD.SHL.U32 R0, R0, 0x100000, RZ ;  /* 0x0010000000007824 */ /* 0x000fe200078e00ff */
[----:B------:R-:W-:-:S04]  /*c180*/  LEA R2, R2, 0x3b800000, 0x17 ;  /* 0x3b80000002027811 */ /* 0x000fc800078eb8ff */
[----:B------:R-:W-:-:S07]  /*c190*/  LOP3.LUT R0, R2, R0, R7, 0xfe, !PT ;  /* 0x0000000002007212 */ /* 0x000fce00078efe07 */
.L_x_268:
[----:B------:R-:W-:Y:S05]  /*c1a0*/  BSYNC.RECONVERGENT B0 ;  /* 0x0000000000007941 */ /* 0x000fea0003800200 */
.L_x_267:
[----:B------:R-:W-:Y:S01]  /*c1b0*/  F2FP.BF16.F32.PACK_AB R0, RZ, R0 ;  /* 0x00000000ff00723e */ /* 0x000fe200000010ff */
[----:B------:R-:W-:Y:S06]  /*c1c0*/  BRA `(.L_x_252) ;  /* 0x0000000400187947 */ /* 0x000fec0003800000 */
.L_x_265:
        /* <DEDUP_REMOVED lines=21> */
.L_x_274:
[----:B------:R-:W-:Y:S05]  /*c320*/  BSYNC.RECONVERGENT B1 ;  /* 0x0000000000017941 */ /* 0x000fea0003800200 */
.L_x_273:
[----:B------:R-:W-:Y:S01]  /*c330*/  IMAD.SHL.U32 R0, R0, 0x200000, RZ ;  /* 0x0020000000007824 */ /* 0x000fe200078e00ff */
[----:B------:R-:W-:-:S04]  /*c340*/  LEA R2, R2, 0x37800000, 0x17 ;  /* 0x3780000002027811 */ /* 0x000fc800078eb8ff */
[----:B------:R-:W-:-:S07]  /*c350*/  LOP3.LUT R0, R2, R0, R7, 0xfe, !PT ;  /* 0x0000000002007212 */ /* 0x000fce00078efe07 */
.L_x_272:
[----:B------:R-:W-:Y:S05]  /*c360*/  BSYNC.RECONVERGENT B0 ;  /* 0x0000000000007941 */ /* 0x000fea0003800200 */
.L_x_271:
[----:B------:R-:W-:Y:S01]  /*c370*/  F2FP.BF16.F32.PACK_AB R0, RZ, R0 ;  /* 0x00000000ff00723e */ /* 0x000fe200000010ff */
[----:B------:R-:W-:Y:S06]  /*c380*/  BRA `(.L_x_252) ;  /* 0x0000000000a87947 */ /* 0x000fec0003800000 */
.L_x_264:
        /* <DEDUP_REMOVED lines=14> */
.L_x_278:
[----:B------:R-:W-:Y:S05]  /*c470*/  BSYNC.RECONVERGENT B0 ;  /* 0x0000000000007941 */ /* 0x000fea0003800200 */
.L_x_277:
[----:B------:R-:W-:Y:S01]  /*c480*/  F2FP.BF16.F32.PACK_AB R0, RZ, R0 ;  /* 0x00000000ff00723e */ /* 0x000fe200000010ff */
[----:B------:R-:W-:Y:S06]  /*c490*/  BRA `(.L_x_252) ;  /* 0x0000000000647947 */ /* 0x000fec0003800000 */
.L_x_251:
        /* <DEDUP_REMOVED lines=16> */
.L_x_279:
[----:B------:R-:W-:Y:S01]  /*c5a0*/  PRMT R0, RZ, 0x7610, R0 ;  /* 0x00007610ff007816 */ /* 0x000fe20000000000 */
[----:B------:R-:W-:Y:S06]  /*c5b0*/  BRA `(.L_x_252) ;  /* 0x00000000001c7947 */ /* 0x000fec0003800000 */
.L_x_276:
[----:B------:R-:W2:Y:S02]  /*c5c0*/  LDG.E.64 R2, desc[UR36][R2.64] ;  /* 0x0000002402027981 */ /* 0x000ea4000c1e1b00 */
[----:B--2---:R-:W0:Y:S02]  /*c5d0*/  I2F.U64 R0, R2 ;  /* 0x0000000200007312 */ /* 0x004e240000301000 */
[----:B0-----:R-:W-:Y:S01]  /*c5e0*/  F2FP.BF16.F32.PACK_AB R0, RZ, R0 ;  /* 0x00000000ff00723e */ /* 0x001fe200000010ff */
[----:B------:R-:W-:Y:S06]  /*c5f0*/  BRA `(.L_x_252) ;  /* 0x00000000000c7947 */ /* 0x000fec0003800000 */
.L_x_275:
[----:B------:R-:W2:Y:S02]  /*c600*/  LDG.E R2, desc[UR36][R2.64] ;  /* 0x0000002402027981 */ /* 0x000ea4000c1e1900 */
[----:B--2---:R-:W-:-:S04]  /*c610*/  I2FP.F32.U32 R0, R2 ;  /* 0x0000000200007245 */ /* 0x004fc80000201000 */
[----:B------:R-:W-:-:S07]  /*c620*/  F2FP.BF16.F32.PACK_AB R0, RZ, R0 ;  /* 0x00000000ff00723e */ /* 0x000fce00000010ff */
.L_x_252:
        /* <DEDUP_REMOVED lines=26> */
.L_x_283:
[----:B-1----:R-:W-:-:S06]  /*c7d0*/  IMAD.U32 R5, R5, 0x10000, RZ ;  /* 0x0001000005057824 */ /* 0x002fcc00078e00ff */
[----:B0-----:R-:W0:Y:S02]  /*c7e0*/  F2I.S64.TRUNC R4, R5 ;  /* 0x0000000500047311 */ /* 0x001e24000020d900 */
[----:B0-----:R0:W-:Y:S01]  /*c7f0*/  STG.E.U8 desc[UR36][R2.64], R4 ;  /* 0x0000000402007986 */ /* 0x0011e2000c101124 */
[----:B------:R-:W-:Y:S05]  /*c800*/  BRA `(.L_x_285) ;  /* 0x0000000c006c7947 */ /* 0x000fea0003800000 */
.L_x_282:
        /* <DEDUP_REMOVED lines=10> */
.L_x_287:
[----:B-1----:R-:W-:-:S06]  /*c8b0*/  IMAD.U32 R5, R5, 0x10000, RZ ;  /* 0x0001000005057824 */ /* 0x002fcc00078e00ff */
[----:B------:R-:W1:Y:S02]  /*c8c0*/  F2I.FTZ.TRUNC.NTZ R5, R5 ;  /* 0x0000000500057305 */ /* 0x000e64000021f100 */
[----:B-1----:R1:W-:Y:S01]  /*c8d0*/  STG.E desc[UR36][R2.64], R5 ;  /* 0x0000000502007986 */ /* 0x0023e2000c101924 */
[----:B------:R-:W-:Y:S05]  /*c8e0*/  BRA `(.L_x_285) ;  /* 0x0000000c00347947 */ /* 0x000fea0003800000 */
.L_x_286:
[----:B-1----:R-:W-:-:S06]  /*c8f0*/  IMAD.U32 R5, R5, 0x10000, RZ ;  /* 0x0001000005057824 */ /* 0x002fcc00078e00ff */
[----:B------:R-:W1:Y:S02]  /*c900*/  F2I.FTZ.TRUNC.NTZ R5, R5 ;  /* 0x0000000500057305 */ /* 0x000e64000021f100 */
[----:B-1----:R1:W-:Y:S01]  /*c910*/  STG.E.U16 desc[UR36][R2.64], R5 ;  /* 0x0000000502007986 */ /* 0x0023e2000c101524 */
[----:B------:R-:W-:Y:S05]  /*c920*/  BRA `(.L_x_285) ;  /* 0x0000000c00247947 */ /* 0x000fea0003800000 */
.L_x_281:
        /* <DEDUP_REMOVED lines=9> */
.L_x_289:
[----:B-1----:R-:W-:-:S04]  /*c9c0*/  SHF.L.U32 R0, R5, 0x10, RZ ;  /* 0x0000001005007819 */ /* 0x002fc800000006ff */
[----:B------:R-:W-:-:S05]  /*c9d0*/  F2FP.F16.F32.PACK_AB R0, RZ, R0 ;  /* 0x00000000ff00723e */ /* 0x000fca00000000ff */
[----:B------:R1:W-:Y:S01]  /*c9e0*/  STG.E.U16 desc[UR36][R2.64], R0 ;  /* 0x0000000002007986 */ /* 0x0003e2000c101524 */
[----:B------:R-:W-:Y:S05]  /*c9f0*/  BRA `(.L_x_285) ;  /* 0x0000000800f07947 */ /* 0x000fea0003800000 */
.L_x_288:
        /* <DEDUP_REMOVED lines=10> */
.L_x_291:
[----:B-1----:R-:W-:-:S05]  /*caa0*/  IMAD.U32 R5, R5, 0x10000, RZ ;  /* 0x0001000005057824 */ /* 0x002fca00078e00ff */
[----:B------:R-:W-:-:S04]  /*cab0*/  F2FP.F16.F32.PACK_AB R5, RZ, R5 ;  /* 0x00000005ff05723e */ /* 0x000fc800000000ff */
[----:B------:R-:W-:-:S05]  /*cac0*/  PRMT R5, R5, 0x5410, RZ ;  /* 0x0000541005057816 */ /* 0x000fca00000000ff */
[----:B------:R1:W-:Y:S01]  /*cad0*/  STG.E desc[UR36][R2.64], R5 ;  /* 0x0000000502007986 */ /* 0x0003e2000c101924 */
[----:B------:R-:W-:Y:S05]  /*cae0*/  BRA `(.L_x_285) ;  /* 0x0000000800b47947 */ /* 0x000fea0003800000 */
.L_x_290:
[----:B01----:R-:W-:-:S04]  /*caf0*/  IMAD.U32 R4, R5, 0x10000, RZ ;  /* 0x0001000005047824 */ /* 0x003fc800078e00ff */
[----:B------:R-:W-:-:S06]  /*cb00*/  FMUL.FTZ R4, R4, 1 ;  /* 0x3f80000004047820 */ /* 0x000fcc0000410000 */
[----:B------:R-:W0:Y:S02]  /*cb10*/  F2F.F64.F32 R4, R4 ;  /* 0x0000000400047310 */ /* 0x000e240000201800 */
[----:B0-----:R0:W-:Y:S01]  /*cb20*/  STG.E.64 desc[UR36][R2.64], R4 ;  /* 0x0000000402007986 */ /* 0x0011e2000c101b24 */
[----:B------:R-:W-:Y:S05]  /*cb30*/  BRA `(.L_x_285) ;  /* 0x0000000800a07947 */ /* 0x000fea0003800000 */
.L_x_280:
        /* <DEDUP_REMOVED lines=14> */
.L_x_295:
        /* <DEDUP_REMOVED lines=18> */
.L_x_298:
[----:B------:R-:W-:-:S04]  /*cd40*/  SHF.R.U32.HI R5, RZ, 0x18, R5 ;  /* 0x00000018ff057819 */ /* 0x000fc80000011605 */
[----:B------:R-:W-:-:S07]  /*cd50*/  LOP3.LUT R0, R0, 0x80, R5, 0xf8, !PT ;  /* 0x0000008000007812 */ /* 0x000fce00078ef805 */
.L_x_297:
[----:B------:R-:W-:Y:S05]  /*cd60*/  BSYNC.RECONVERGENT B0 ;  /* 0x0000000000007941 */ /* 0x000fea0003800200 */
.L_x_296:
[----:B------:R0:W-:Y:S01]  /*cd70*/  STG.E.U8 desc[UR36][R2.64], R0 ;  /* 0x0000000002007986 */ /* 0x0001e2000c101124 */
[----:B------:R-:W-:Y:S05]  /*cd80*/  BRA `(.L_x_285) ;  /* 0x00000008000c7947 */ /* 0x000fea0003800000 */
.L_x_294:
        /* <DEDUP_REMOVED lines=18> */
.L_x_301:
[----:B------:R-:W-:-:S04]  /*ceb0*/  SHF.R.U32.HI R5, RZ, 0x18, R5 ;  /* 0x00000018ff057819 */ /* 0x000fc80000011605 */
[----:B------:R-:W-:-:S07]  /*cec0*/  LOP3.LUT R0, R0, 0x80, R5, 0xf8, !PT ;  /* 0x0000008000007812 */ /* 0x000fce00078ef805 */
.L_x_300:
[----:B------:R-:W-:Y:S05]  /*ced0*/  BSYNC.RECONVERGENT B0 ;  /* 0x0000000000007941 */ /* 0x000fea0003800200 */
.L_x_299:
[----:B------:R0:W-:Y:S01]  /*cee0*/  STG.E.U8 desc[UR36][R2.64], R0 ;  /* 0x0000000002007986 */ /* 0x0001e2000c101124 */
[----:B------:R-:W-:Y:S05]  /*cef0*/  BRA `(.L_x_285) ;  /* 0x0000000400b07947 */ /* 0x000fea0003800000 */
.L_x_293:
        /* <DEDUP_REMOVED lines=22> */
.L_x_303:
[----:B-1----:R-:W-:-:S06]  /*d060*/  IMAD.U32 R5, R5, 0x10000, RZ ;  /* 0x0001000005057824 */ /* 0x002fcc00078e00ff */
[----:B0-----:R-:W0:Y:S02]  /*d070*/  F2I.U64.TRUNC R4, R5 ;  /* 0x0000000500047311 */ /* 0x001e24000020d800 */
[----:B0-----:R0:W-:Y:S01]  /*d080*/  STG.E.64 desc[UR36][R2.64], R4 ;  /* 0x0000000402007986 */ /* 0x0011e2000c101b24 */
[----:B------:R-:W-:Y:S05]  /*d090*/  BRA `(.L_x_285) ;  /* 0x0000000400487947 */ /* 0x000fea0003800000 */
.L_x_302:
[----:B-1----:R-:W-:-:S06]  /*d0a0*/  SHF.L.U32 R5, R5, 0x10, RZ ;  /* 0x0000001005057819 */ /* 0x002fcc00000006ff */
[----:B------:R-:W1:Y:S02]  /*d0b0*/  F2I.FTZ.U32.TRUNC.NTZ R5, R5 ;  /* 0x0000000500057305 */ /* 0x000e64000021f000 */
[----:B-1----:R1:W-:Y:S01]  /*d0c0*/  STG.E desc[UR36][R2.64], R5 ;  /* 0x0000000502007986 */ /* 0x0023e2000c101924 */
[----:B------:R-:W-:Y:S05]  /*d0d0*/  BRA `(.L_x_285) ;  /* 0x0000000400387947 */ /* 0x000fea0003800000 */
.L_x_292:
        /* <DEDUP_REMOVED lines=11> */
.L_x_305:
[----:B-1----:R-:W-:Y:S01]  /*d190*/  IMAD.U32 R5, R5, 0x10000, RZ ;  /* 0x0001000005057824 */ /* 0x002fe200078e00ff */
[----:B------:R-:W-:-:S03]  /*d1a0*/  CS2R R6, SRZ ;  /* 0x0000000000067805 */ /* 0x000fc6000001ff00 */
[----:B------:R-:W-:-:S06]  /*d1b0*/  FMUL.FTZ R5, R5, 1 ;  /* 0x3f80000005057820 */ /* 0x000fcc0000410000 */
[----:B0-----:R-:W0:Y:S02]  /*d1c0*/  F2F.F64.F32 R4, R5 ;  /* 0x0000000500047310 */ /* 0x001e240000201800 */
[----:B0-----:R0:W-:Y:S01]  /*d1d0*/  STG.E.128 desc[UR36][R2.64], R4 ;  /* 0x0000000402007986 */ /* 0x0011e2000c101d24 */
[----:B------:R-:W-:Y:S05]  /*d1e0*/  BRA `(.L_x_285) ;  /* 0x0000000000f47947 */ /* 0x000fea0003800000 */
.L_x_304:
[----:B------:R-:W-:-:S09]  /*d1f0*/  UISETP.NE.AND UP0, UPT, UR4, 0xf, UPT ;  /* 0x0000000f0400788c */ /* 0x000fd2000bf05270 */
[----:B------:R-:W-:Y:S05]  /*d200*/  BRA.U !UP0, `(.L_x_306) ;  /* 0x0000000108e87547 */ /* 0x000fea000b800000 */
[----:B------:R-:W-:-:S09]  /*d210*/  UISETP.NE.AND UP0, UPT, UR4, 0x17, UPT ;  /* 0x000000170400788c */ /* 0x000fd2000bf05270 */
[----:B------:R-:W-:Y:S05]  /*d220*/  BRA.U !UP0, `(.L_x_307) ;  /* 0x0000000108907547 */ /* 0x000fea000b800000 */
[----:B------:R-:W-:-:S09]  /*d230*/  UISETP.NE.AND UP0, UPT, UR4, 0x18, UPT ;  /* 0x000000180400788c */ /* 0x000fd2000bf05270 */
[----:B------:R-:W-:Y:S05]  /*d240*/  BRA.U !UP0, `(.L_x_308) ;  /* 0x0000000108447547 */ /* 0x000fea000b800000 */
.L_x_284:
        /* <DEDUP_REMOVED lines=16> */
.L_x_309:
[----:B------:R-:W-:Y:S05]  /*d350*/  BRA `(.L_x_285) ;  /* 0x0000000000987947 */ /* 0x000fea0003800000 */
.L_x_308:
        /* <DEDUP_REMOVED lines=13> */
.L_x_311:
[----:B------:R-:W-:Y:S05]  /*d430*/  BSYNC.RECONVERGENT B0 ;  /* 0x0000000000007941 */ /* 0x000fea0003800200 */
.L_x_310:
[----:B------:R-:W-:-:S05]  /*d440*/  LOP3.LUT R5, R0, 0x80, R5, 0xf8, !PT ;  /* 0x0000008000057812 */ /* 0x000fca00078ef805 */
[----:B------:R3:W-:Y:S01]  /*d450*/  STG.E.U8 desc[UR36][R2.64], R5 ;  /* 0x0000000502007986 */ /* 0x0007e2000c101124 */
[----:B------:R-:W-:Y:S05]  /*d460*/  BRA `(.L_x_285) ;  /* 0x0000000000547947 */ /* 0x000fea0003800000 */
.L_x_307:
        /* <DEDUP_REMOVED lines=12> */
.L_x_313:
[----:B------:R-:W-:Y:S01]  /*d530*/  IMAD.MOV.U32 R0, RZ, RZ, 0x7f ;  /* 0x0000007fff007424 */ /* 0x000fe200078e00ff */
[----:B------:R-:W-:-:S04]  /*d540*/  ISETP.GT.U32.AND P0, PT, R4, 0x7f800000, PT ;  /* 0x7f8000000400780c */ /* 0x000fc80003f04070 */
[----:B------:R-:W-:-:S09]  /*d550*/  SEL R0, R0, 0x7c, P0 ;  /* 0x0000007c00007807 */ /* 0x000fd20000000000 */
.L_x_314:
[----:B------:R-:W-:Y:S05]  /*d560*/  BSYNC.RECONVERGENT B0 ;  /* 0x0000000000007941 */ /* 0x000fea0003800200 */
.L_x_312:
[----:B------:R-:W-:-:S04]  /*d570*/  SHF.R.U32.HI R5, RZ, 0x18, R5 ;  /* 0x00000018ff057819 */ /* 0x000fc80000011605 */
[----:B------:R-:W-:-:S05]  /*d580*/  LOP3.LUT R5, R0, 0x80, R5, 0xf8, !PT ;  /* 0x0000008000057812 */ /* 0x000fca00078ef805 */
[----:B------:R2:W-:Y:S01]  /*d590*/  STG.E.U8 desc[UR36][R2.64], R5 ;  /* 0x0000000502007986 */ /* 0x0005e2000c101124 */
[----:B------:R-:W-:Y:S05]  /*d5a0*/  BRA `(.L_x_285) ;  /* 0x0000000000047947 */ /* 0x000fea0003800000 */
.L_x_306:
[----:B-1----:R4:W-:Y:S02]  /*d5b0*/  STG.E.U16 desc[UR36][R2.64], R5 ;  /* 0x0000000502007986 */ /* 0x0029e4000c101524 */
.L_x_285:
[----:B------:R-:W-:-:S07]  /*d5c0*/  VIADD R17, R17, 0x80 ;  /* 0x0000008011117836 */ /* 0x000fce0000000000 */
.L_x_212:
[----:B------:R-:W-:Y:S05]  /*d5d0*/  BSYNC.RECONVERGENT B6 ;  /* 0x0000000000067941 */ /* 0x000fea0003800200 */
.L_x_211:
[----:B------:R-:W5:Y:S02]  /*d5e0*/  LDCU UR4, c[0x0][0x380] ;  /* 0x00007000ff0477ac */ /* 0x000f640008000800 */
[----:B-----5:R-:W-:-:S13]  /*d5f0*/  ISETP.GE.AND P0, PT, R17, UR4, PT ;  /* 0x0000000411007c0c */ /* 0x020fda000bf06270 */
[----:B------:R-:W-:Y:S05]  /*d600*/  @P0 EXIT ;  /* 0x000000000000094d */ /* 0x000fea0003800000 */
        /* <DEDUP_REMOVED lines=354> */
.L_x_315:
[----:B------:R-:W0:Y:S01]  /*ec30*/  LDCU.64 UR6, c[0x0][0x5e8] ;  /* 0x0000bd00ff0677ac */ /* 0x000e220008000a00 */
[----:B------:R-:W2:Y:S01]  /*ec40*/  LDCU.64 UR8, c[0x0][0x5f0] ;  /* 0x0000be00ff0877ac */ /* 0x000ea20008000a00 */
[----:B------:R-:W-:-:S04]  /*ec50*/  UPRMT UR4, UR39, 0x9910, URZ ;  /* 0x0000991027047896 */ /* 0x000fc800080000ff */
[----:B------:R-:W-:Y:S01]  /*ec60*/  UISETP.GT.AND UP0, UPT, UR4, 0x9, UPT ;  /* 0x000000090400788c */ /* 0x000fe2000bf04270 */
[----:B0-----:R-:W-:Y:S02]  /*ec70*/  IADD3 R16, P0, PT, R16, UR6, RZ ;  /* 0x0000000610107c10 */ /* 0x001fe4000ff1e0ff */
[----:B--23--:R-:W-:-:S03]  /*ec80*/  IADD3 R2, P1, PT, R0, UR8, RZ ;  /* 0x0000000800027c10 */ /* 0x00cfc6000ff3e0ff */
[----:B------:R-:W-:Y:S02]  /*ec90*/  IMAD.X R17, RZ, RZ, UR7, P0 ;  /* 0x00000007ff117e24 */ /* 0x000fe400080e06ff */
[----:B------:R-:W-:Y:S01]  /*eca0*/  IMAD.X R3, RZ, RZ, UR9, P1 ;  /* 0x00000009ff037e24 */ /* 0x000fe200088e06ff */
[----:B------:R-:W-:Y:S07]  /*ecb0*/  BRA.U UP0, `(.L_x_316) ;  /* 0x0000000500407547 */ /* 0x000fee000b800000 */
        /* <DEDUP_REMOVED lines=13> */
.L_x_319:
[----:B------:R-:W2:Y:S02]  /*ed90*/  LDG.E.U8 R2, desc[UR36][R2.64] ;  /* 0x0000002402027981 */ /* 0x000ea4000c1e1100 */
[----:B--2---:R-:W-:-:S04]  /*eda0*/  I2FP.F32.U32 R0, R2 ;  /* 0x0000000200007245 */ /* 0x004fc80000201000 */
[----:B------:R-:W-:-:S04]  /*edb0*/  F2FP.BF16.F32.PACK_AB R0, RZ, R0 ;  /* 0x00000000ff00723e */ /* 0x000fc800000010ff */
[----:B------:R-:W-:Y:S01]  /*edc0*/  PRMT R19, R0, 0x7610, R19 ;  /* 0x0000761000137816 */ /* 0x000fe20000000013 */
[----:B------:R-:W-:Y:S06]  /*edd0*/  BRA `(.L_x_321) ;  /* 0x0000000c00e07947 */ /* 0x000fec0003800000 */
.L_x_318:
        /* <DEDUP_REMOVED lines=11> */
.L_x_323:
[----:B------:R-:W2:Y:S02]  /*ee90*/  LDG.E R2, desc[UR36][R2.64] ;  /* 0x0000002402027981 */ /* 0x000ea4000c1e1900 */
[----:B--2---:R-:W-:-:S04]  /*eea0*/  I2FP.F32.S32 R0, R2 ;  /* 0x0000000200007245 */ /* 0x004fc80000201400 */
[----:B------:R-:W-:-:S04]  /*eeb0*/  F2FP.BF16.F32.PACK_AB R0, RZ, R0 ;  /* 0x00000000ff00723e */ /* 0x000fc800000010ff */
[----:B------:R-:W-:Y:S01]  /*eec0*/  PRMT R19, R0, 0x7610, R19 ;  /* 0x0000761000137816 */ /* 0x000fe20000000013 */
[----:B------:R-:W-:Y:S06]  /*eed0*/  BRA `(.L_x_321) ;  /* 0x0000000c00a07947 */ /* 0x000fec0003800000 */
.L_x_322:
[----:B------:R-:W2:Y:S02]  /*eee0*/  LDG.E.U16 R2, desc[UR36][R2.64] ;  /* 0x0000002402027981 */ /* 0x000ea4000c1e1500 */
[----:B--2---:R-:W0:Y:S02]  /*eef0*/  I2F.S16 R0, R2 ;  /* 0x0000000200007306 */ /* 0x004e240000101400 */
[----:B0-----:R-:W-:-:S04]  /*ef00*/  F2FP.BF16.F32.PACK_AB R0, RZ, R0 ;  /* 0x00000000ff00723e */ /* 0x001fc800000010ff */
[----:B------:R-:W-:Y:S01]  /*ef10*/  PRMT R19, R0, 0x7610, R19 ;  /* 0x0000761000137816 */ /* 0x000fe20000000013 */
[----:B------:R-:W-:Y:S06]  /*ef20*/  BRA `(.L_x_321) ;  /* 0x0000000c008c7947 */ /* 0x000fec0003800000 */
.L_x_317:
        /* <DEDUP_REMOVED lines=9> */
.L_x_325:
[----:B------:R-:W2:Y:S02]  /*efc0*/  LDG.E.U16 R0, desc[UR36][R2.64] ;  /* 0x0000002402007981 */ /* 0x000ea4000c1e1500 */
[----:B--2---:R-:W-:-:S05]  /*efd0*/  HADD2.F32 R0, -RZ, R0.H0_H0 ;  /* 0x20000000ff007230 */ /* 0x004fca0000004100 */
[----:B------:R-:W-:-:S04]  /*efe0*/  F2FP.BF16.F32.PACK_AB R0, RZ, R0 ;  /* 0x00000000ff00723e */ /* 0x000fc800000010ff */
[----:B------:R-:W-:Y:S01]  /*eff0*/  PRMT R19, R0, 0x7610, R19 ;  /* 0x0000761000137816 */ /* 0x000fe20000000013 */
[----:B------:R-:W-:Y:S06]  /*f000*/  BRA `(.L_x_321) ;  /* 0x0000000c00547947 */ /* 0x000fec0003800000 */
.L_x_324:
        /* <DEDUP_REMOVED lines=9> */
.L_x_327:
[----:B------:R-:W2:Y:S02]  /*f0a0*/  LDG.E.U16 R2, desc[UR36][R2.64] ;  /* 0x0000002402027981 */ /* 0x000ea4000c1e1500 */
[----:B--2---:R-:W-:-:S05]  /*f0b0*/  HADD2.F32 R0, -RZ, R2.H0_H0 ;  /* 0x20000002ff007230 */ /* 0x004fca0000004100 */
[----:B------:R-:W-:-:S04]  /*f0c0*/  F2FP.BF16.F32.PACK_AB R0, RZ, R0 ;  /* 0x00000000ff00723e */ /* 0x000fc800000010ff */
[----:B------:R-:W-:Y:S01]  /*f0d0*/  PRMT R19, R0, 0x7610, R19 ;  /* 0x0000761000137816 */ /* 0x000fe20000000013 */
[----:B------:R-:W-:Y:S06]  /*f0e0*/  BRA `(.L_x_321) ;  /* 0x0000000c001c7947 */ /* 0x000fec0003800000 */
.L_x_326:
        /* <DEDUP_REMOVED lines=13> */
.L_x_316:
        /* <DEDUP_REMOVED lines=14> */
.L_x_330:
        /* <DEDUP_REMOVED lines=13> */
.L_x_329:
[----:B------:R-:W-:-:S09]  /*f370*/  UISETP.NE.AND UP0, UPT, UR4, 0xf, UPT ;  /* 0x0000000f0400788c */ /* 0x000fd2000bf05270 */
[----:B------:R-:W-:Y:S05]  /*f380*/  BRA.U !UP0, `(.L_x_331) ;  /* 0x00000001089c7547 */ /* 0x000fea000b800000 */
[----:B------:R-:W-:-:S09]  /*f390*/  UISETP.NE.AND UP0, UPT, UR4, 0x17, UPT ;  /* 0x000000170400788c */ /* 0x000fd2000bf05270 */
[----:B------:R-:W-:Y:S05]  /*f3a0*/  BRA.U !UP0, `(.L_x_332) ;  /* 0x00000001085c7547 */ /* 0x000fea000b800000 */
[----:B------:R-:W-:-:S09]  /*f3b0*/  UISETP.NE.AND UP0, UPT, UR4, 0x18, UPT ;  /* 0x000000180400788c */ /* 0x000fd2000bf05270 */
[----:B------:R-:W-:Y:S05]  /*f3c0*/  BRA.U UP0, `(.L_x_320) ;  /* 0x0000000500f87547 */ /* 0x000fea000b800000 */
[----:B------:R-:W2:Y:S01]  /*f3d0*/  LDG.E.U8 R0, desc[UR36][R2.64] ;  /* 0x0000002402007981 */ /* 0x000ea2000c1e1100 */
[----:B------:R-:W-:Y:S01]  /*f3e0*/  IMAD.MOV.U32 R6, RZ, RZ, 0x1f ;  /* 0x0000001fff067424 */ /* 0x000fe200078e00ff */
[----:B--2---:R-:W-:-:S04]  /*f3f0*/  SHF.L.U32 R0, R0, 0x18, RZ ;  /* 0x0000001800007819 */ /* 0x004fc800000006ff */
        /* <DEDUP_REMOVED lines=18> */
.L_x_332:
        /* <DEDUP_REMOVED lines=14> */
.L_x_331:
[----:B------:R0:W5:Y:S01]  /*f600*/  LDG.E.U16 R19, desc[UR36][R2.64] ;  /* 0x0000002402137981 */ /* 0x000162000c1e1500 */
[----:B------:R-:W-:Y:S05]  /*f610*/  BRA `(.L_x_321) ;  /* 0x0000000400d07947 */ /* 0x000fea0003800000 */
.L_x_328:
        /* <DEDUP_REMOVED lines=13> */
.L_x_335:
        /* <DEDUP_REMOVED lines=21> */
.L_x_339:
[----:B------:R-:W-:Y:S05]  /*f840*/  BSYNC.RECONVERGENT B1 ;  /* 0x0000000000017941 */ /* 0x000fea0003800200 */
.L_x_338:
[----:B------:R-:W-:Y:S01]  /*f850*/  IMAD.SHL.U32 R0, R0, 0x100000, RZ ;  /* 0x0010000000007824 */ /* 0x000fe200078e00ff */
[----:B------:R-:W-:-:S04]  /*f860*/  LEA R2, R2, 0x3b800000, 0x17 ;  /* 0x3b80000002027811 */ /* 0x000fc800078eb8ff */
[----:B------:R-:W-:-:S07]  /*f870*/  LOP3.LUT R0, R2, R0, R7, 0xfe, !PT ;  /* 0x0000000002007212 */ /* 0x000fce00078efe07 */
.L_x_337:
[----:B------:R-:W-:Y:S05]  /*f880*/  BSYNC.RECONVERGENT B0 ;  /* 0x0000000000007941 */ /* 0x000fea0003800200 */
.L_x_336:
[----:B------:R-:W-:-:S04]  /*f890*/  F2FP.BF16.F32.PACK_AB R0, RZ, R0 ;  /* 0x00000000ff00723e */ /* 0x000fc800000010ff */
[----:B------:R-:W-:Y:S01]  /*f8a0*/  PRMT R19, R0, 0x7610, R19 ;  /* 0x0000761000137816 */ /* 0x000fe20000000013 */
[----:B------:R-:W-:Y:S06]  /*f8b0*/  BRA `(.L_x_321) ;  /* 0x0000000400287947 */ /* 0x000fec0003800000 */
.L_x_334:
        /* <DEDUP_REMOVED lines=21> */
.L_x_343:
[----:B------:R-:W-:Y:S05]  /*fa10*/  BSYNC.RECONVERGENT B1 ;  /* 0x0000000000017941 */ /* 0x000fea0003800200 */
.L_x_342:
[----:B------:R-:W-:Y:S01]  /*fa20*/  IMAD.SHL.U32 R0, R0, 0x200000, RZ ;  /* 0x0020000000007824 */ /* 0x000fe200078e00ff */
[----:B------:R-:W-:-:S04]  /*fa30*/  LEA R2, R2, 0x37800000, 0x17 ;  /* 0x3780000002027811 */ /* 0x000fc800078eb8ff */
[----:B------:R-:W-:-:S07]  /*fa40*/  LOP3.LUT R0, R2, R0, R7, 0xfe, !PT ;  /* 0x0000000002007212 */ /* 0x000fce00078efe07 */
.L_x_341:
[----:B------:R-:W-:Y:S05]  /*fa50*/  BSYNC.RECONVERGENT B0 ;  /* 0x0000000000007941 */ /* 0x000fea0003800200 */
.L_x_340:
[----:B------:R-:W-:-:S04]  /*fa60*/  F2FP.BF16.F32.PACK_AB R0, RZ, R0 ;  /* 0x00000000ff00723e */ /* 0x000fc800000010ff */
[----:B------:R-:W-:Y:S01]  /*fa70*/  PRMT R19, R0, 0x7610, R19 ;  /* 0x0000761000137816 */ /* 0x000fe20000000013 */
[----:B------:R-:W-:Y:S06]  /*fa80*/  BRA `(.L_x_321) ;  /* 0x0000000000b47947 */ /* 0x000fec0003800000 */
.L_x_333:
        /* <DEDUP_REMOVED lines=14> */
.L_x_347:
[----:B------:R-:W-:Y:S05]  /*fb70*/  BSYNC.RECONVERGENT B0 ;  /* 0x0000000000007941 */ /* 0x000fea0003800200 */
.L_x_346:
[----:B------:R-:W-:-:S04]  /*fb80*/  F2FP.BF16.F32.PACK_AB R0, RZ, R0 ;  /* 0x00000000ff00723e */ /* 0x000fc800000010ff */
[----:B------:R-:W-:Y:S01]  /*fb90*/  PRMT R19, R0, 0x7610, R19 ;  /* 0x0000761000137816 */ /* 0x000fe20000000013 */
[----:B------:R-:W-:Y:S06]  /*fba0*/  BRA `(.L_x_321) ;  /* 0x00000000006c7947 */ /* 0x000fec0003800000 */
.L_x_320:
        /* <DEDUP_REMOVED lines=16> */
.L_x_348:
[----:B------:R-:W-:Y:S01]  /*fcb0*/  PRMT R19, RZ, 0x7610, R19 ;  /* 0x00007610ff137816 */ /* 0x000fe20000000013 */
[----:B------:R-:W-:Y:S06]  /*fcc0*/  BRA `(.L_x_321) ;  /* 0x0000000000247947 */ /* 0x000fec0003800000 */
.L_x_345:
[----:B------:R-:W2:Y:S02]  /*fcd0*/  LDG.E.64 R2, desc[UR36][R2.64] ;  /* 0x0000002402027981 */ /* 0x000ea4000c1e1b00 */
[----:B--2---:R-:W0:Y:S02]  /*fce0*/  I2F.U64 R0, R2 ;  /* 0x0000000200007312 */ /* 0x004e240000301000 */
[----:B0-----:R-:W-:-:S04]  /*fcf0*/  F2FP.BF16.F32.PACK_AB R0, RZ, R0 ;  /* 0x00000000ff00723e */ /* 0x001fc800000010ff */
[----:B------:R-:W-:Y:S01]  /*fd00*/  PRMT R19, R0, 0x7610, R19 ;  /* 0x0000761000137816 */ /* 0x000fe20000000013 */
[----:B------:R-:W-:Y:S06]  /*fd10*/  BRA `(.L_x_321) ;  /* 0x0000000000107947 */ /* 0x000fec0003800000 */
.L_x_344:
[----:B------:R-:W2:Y:S02]  /*fd20*/  LDG.E R2, desc[UR36][R2.64] ;  /* 0x0000002402027981 */ /* 0x000ea4000c1e1900 */
[----:B--2---:R-:W-:-:S04]  /*fd30*/  I2FP.F32.U32 R0, R2 ;  /* 0x0000000200007245 */ /* 0x004fc80000201000 */
[----:B------:R-:W-:-:S04]  /*fd40*/  F2FP.BF16.F32.PACK_AB R0, RZ, R0 ;  /* 0x00000000ff00723e */ /* 0x000fc800000010ff */
[----:B------:R-:W-:-:S07]  /*fd50*/  PRMT R19, R0, 0x7610, R19 ;  /* 0x0000761000137816 */ /* 0x000fce0000000013 */
.L_x_321:
        /* <DEDUP_REMOVED lines=18> */
.L_x_352:
[----:B------:R-:W2:Y:S02]  /*fe80*/  LDG.E.U8 R2, desc[UR36][R2.64] ;  /* 0x0000002402027981 */ /* 0x000ea4000c1e1100 */
[----:B--2---:R-:W-:-:S04]  /*fe90*/  I2FP.F32.U32 R0, R2 ;  /* 0x0000000200007245 */ /* 0x004fc80000201000 */
[----:B------:R-:W-:Y:S01]  /*fea0*/  F2FP.BF16.F32.PACK_AB R0, RZ, R0 ;  /* 0x00000000ff00723e */ /* 0x000fe200000010ff */
[----:B------:R-:W-:Y:S06]  /*feb0*/  BRA `(.L_x_354) ;  /* 0x0000000c00a47947 */ /* 0x000fec0003800000 */
.L_x_351:
        /* <DEDUP_REMOVED lines=10> */
.L_x_356:
[----:B------:R-:W2:Y:S02]  /*ff60*/  LDG.E R2, desc[UR36][R2.64] ;  /* 0x0000002402027981 */ /* 0x000ea4000c1e1900 */
[----:B--2---:R-:W-:-:S04]  /*ff70*/  I2FP.F32.S32 R0, R2 ;  /* 0x0000000200007245 */ /* 0x004fc80000201400 */
[----:B------:R-:W-:Y:S01]  /*ff80*/  F2FP.BF16.F32.PACK_AB R0, RZ, R0 ;  /* 0x00000000ff00723e */ /* 0x000fe200000010ff */
[----:B------:R-:W-:Y:S06]  /*ff90*/  BRA `(.L_x_354) ;  /* 0x0000000c006c7947 */ /* 0x000fec0003800000 */
.L_x_355:
[----:B------:R-:W2:Y:S02]  /*ffa0*/  LDG.E.U16 R2, desc[UR36][R2.64] ;  /* 0x0000002402027981 */ /* 0x000ea4000c1e1500 */
[----:B--2---:R-:W0:Y:S02]  /*ffb0*/  I2F.S16 R0, R2 ;  /* 0x0000000200007306 */ /* 0x004e240000101400 */
[----:B0-----:R-:W-:Y:S01]  /*ffc0*/  F2FP.BF16.F32.PACK_AB R0, RZ, R0 ;  /* 0x00000000ff00723e */ /* 0x001fe200000010ff */
[----:B------:R-:W-:Y:S06]  /*ffd0*/  BRA `(.L_x_354) ;  /* 0x0000000c005c7947 */ /* 0x000fec0003800000 */
.L_x_350:
        /* <DEDUP_REMOVED lines=9> */
.L_x_358:
[----:B------:R-:W2:Y:S02]  /*10070*/  LDG.E.U16 R0, desc[UR36][R2.64] ;  /* 0x0000002402007981 */ /* 0x000ea4000c1e1500 */
[----:B--2---:R-:W-:-:S05]  /*10080*/  HADD2.F32 R0, -RZ, R0.H0_H0 ;  /* 0x20000000ff007230 */ /* 0x004fca0000004100 */
[----:B------:R-:W-:Y:S01]  /*10090*/  F2FP.BF16.F32.PACK_AB R0, RZ, R0 ;  /* 0x00000000ff00723e */ /* 0x000fe200000010ff */
[----:B------:R-:W-:Y:S06]  /*100a0*/  BRA `(.L_x_354) ;  /* 0x0000000c00287947 */ /* 0x000fec0003800000 */
.L_x_357:
        /* <DEDUP_REMOVED lines=9> */
.L_x_360:
[----:B------:R-:W2:Y:S02]  /*10140*/  LDG.E.U16 R2, desc[UR36][R2.64] ;  /* 0x0000002402027981 */ /* 0x000ea4000c1e1500 */
[----:B--2---:R-:W-:-:S05]  /*10150*/  HADD2.F32 R0, -RZ, R2.H0_H0 ;  /* 0x20000002ff007230 */ /* 0x004fca0000004100 */
[----:B------:R-:W-:Y:S01]  /*10160*/  F2FP.BF16.F32.PACK_AB R0, RZ, R0 ;  /* 0x00000000ff00723e */ /* 0x000fe200000010ff */
[----:B------:R-:W-:Y:S06]  /*10170*/  BRA `(.L_x_354) ;  /* 0x0000000800f47947 */ /* 0x000fec0003800000 */
.L_x_359:
        /* <DEDUP_REMOVED lines=12> */
.L_x_349:
        /* <DEDUP_REMOVED lines=13> */
.L_x_363:
        /* <DEDUP_REMOVED lines=12> */
.L_x_362:
        /* <DEDUP_REMOVED lines=27> */
.L_x_365:
[----:B------:R-:W2:Y:S02]  /*10580*/  LDG.E.U8 R2, desc[UR36][R2.64] ;  /* 0x0000002402027981 */ /* 0x000ea4000c1e1100 */
[C---:B--2---:R-:W-:Y:S01]  /*10590*/  IMAD.SHL.U32 R0, R2.reuse, 0x2000000, RZ ;  /* 0x0200000002007824 */ /* 0x044fe200078e00ff */
[----:B------:R-:W-:-:S04]  /*105a0*/  SHF.L.U32 R5, R2, 0x8, RZ ;  /* 0x0000000802057819 */ /* 0x000fc800000006ff */
        /* <DEDUP_REMOVED lines=10> */
.L_x_364:
[----:B------:R0:W5:Y:S01]  /*10650*/  LDG.E.U16 R0, desc[UR36][R2.64] ;  /* 0x0000002402007981 */ /* 0x000162000c1e1500 */
[----:B------:R-:W-:Y:S05]  /*10660*/  BRA `(.L_x_354) ;  /* 0x0000000400b87947 */ /* 0x000fea0003800000 */
.L_x_361:
        /* <DEDUP_REMOVED lines=12> */
.L_x_368:
        /* <DEDUP_REMOVED lines=21> */
.L_x_372:
[----:B------:R-:W-:Y:S05]  /*10880*/  BSYNC.RECONVERGENT B1 ;  /* 0x0000000000017941 */ /* 0x000fea0003800200 */
.L_x_371:
[----:B------:R-:W-:Y:S02]  /*10890*/  SHF.L.U32 R0, R0, 0x14, RZ ;  /* 0x0000001400007819 */ /* 0x000fe400000006ff */
[----:B------:R-:W-:-:S04]  /*108a0*/  LEA R2, R2, 0x3b800000, 0x17 ;  /* 0x3b80000002027811 */ /* 0x000fc800078eb8ff */
[----:B------:R-:W-:-:S07]  /*108b0*/  LOP3.LUT R0, R2, R0, R7, 0xfe, !PT ;  /* 0x0000000002007212 */ /* 0x000fce00078efe07 */
.L_x_370:
[----:B------:R-:W-:Y:S05]  /*108c0*/  BSYNC.RECONVERGENT B0 ;  /* 0x0000000000007941 */ /* 0x000fea0003800200 */
.L_x_369:
[----:B------:R-:W-:Y:S01]  /*108d0*/  F2FP.BF16.F32.PACK_AB R0, RZ, R0 ;  /* 0x00000000ff00723e */ /* 0x000fe200000010ff */
[----:B------:R-:W-:Y:S06]  /*108e0*/  BRA `(.L_x_354) ;  /* 0x0000000400187947 */ /* 0x000fec0003800000 */
.L_x_367:
        /* <DEDUP_REMOVED lines=21> */
.L_x_376:
[----:B------:R-:W-:Y:S05]  /*10a40*/  BSYNC.RECONVERGENT B1 ;  /* 0x0000000000017941 */ /* 0x000fea0003800200 */
.L_x_375:
[----:B------:R-:W-:Y:S02]  /*10a50*/  SHF.L.U32 R0, R0, 0x15, RZ ;  /* 0x0000001500007819 */ /* 0x000fe400000006ff */
[----:B------:R-:W-:-:S04]  /*10a60*/  LEA R2, R2, 0x37800000, 0x17 ;  /* 0x3780000002027811 */ /* 0x000fc800078eb8ff */
[----:B------:R-:W-:-:S07]  /*10a70*/  LOP3.LUT R0, R2, R0, R7, 0xfe, !PT ;  /* 0x0000000002007212 */ /* 0x000fce00078efe07 */
.L_x_374:
[----:B------:R-:W-:Y:S05]  /*10a80*/  BSYNC.RECONVERGENT B0 ;  /* 0x0000000000007941 */ /* 0x000fea0003800200 */
.L_x_373:
[----:B------:R-:W-:Y:S01]  /*10a90*/  F2FP.BF16.F32.PACK_AB R0, RZ, R0 ;  /* 0x00000000ff00723e */ /* 0x000fe200000010ff */
[----:B------:R-:W-:Y:S06]  /*10aa0*/  BRA `(.L_x_354) ;  /* 0x0000000000a87947 */ /* 0x000fec0003800000 */
.L_x_366:
        /* <DEDUP_REMOVED lines=14> */
.L_x_380:
[----:B------:R-:W-:Y:S05]  /*10b90*/  BSYNC.RECONVERGENT B0 ;  /* 0x0000000000007941 */ /* 0x000fea0003800200 */
.L_x_379:
[----:B------:R-:W-:Y:S01]  /*10ba0*/  F2FP.BF16.F32.PACK_AB R0, RZ, R0 ;  /* 0x00000000ff00723e */ /* 0x000fe200000010ff */
[----:B------:R-:W-:Y:S06]  /*10bb0*/  BRA `(.L_x_354) ;  /* 0x0000000000647947 */ /* 0x000fec0003800000 */
.L_x_353:
[----:B------:R-:W-:Y:S01]  /*10bc0*/  MOV R2, 0x0 ;  /* 0x0000000000027802 */ /* 0x000fe20000000f00 */
[----:B------:R-:W0:Y:S01]  /*10bd0*/  LDCU.64 UR4, c[0x4][0x178] ;  /* 0x01002f00ff0477ac */ /* 0x000e220008000a00 */
[----:B------:R-:W-:Y:S02]  /*10be0*/  HFMA2 R8, -RZ, RZ, 0, 4.64916229248046875e-06 ;  /* 0x0000004eff087431 */ /* 0x000fe400000001ff */
        /* <DEDUP_REMOVED lines=13> */
.L_x_381:
[----:B------:R-:W-:Y:S01]  /*10cc0*/  PRMT R0, RZ, 0x7610, R0 ;  /* 0x00007610ff007816 */ /* 0x000fe20000000000 */
[----:B------:R-:W-:Y:S06]  /*10cd0*/  BRA `(.L_x_354) ;  /* 0x00000000001c7947 */ /* 0x000fec0003800000 */
.L_x_378:
[----:B------:R-:W2:Y:S02]  /*10ce0*/  LDG.E.64 R2, desc[UR36][R2.64] ;  /* 0x0000002402027981 */ /* 0x000ea4000c1e1b00 */
[----:B--2---:R-:W0:Y:S02]  /*10cf0*/  I2F.U64 R0, R2 ;  /* 0x0000000200007312 */ /* 0x004e240000301000 */
[----:B0-----:R-:W-:Y:S01]  /*10d00*/  F2FP.BF16.F32.PACK_AB R0, RZ, R0 ;  /* 0x00000000ff00723e */ /* 0x001fe200000010ff */
[----:B------:R-:W-:Y:S06]  /*10d10*/  BRA `(.L_x_354) ;  /* 0x00000000000c7947 */ /* 0x000fec0003800000 */
.L_x_377:
[----:B------:R-:W2:Y:S02]  /*10d20*/  LDG.E R2, desc[UR36][R2.64] ;  /* 0x0000002402027981 */ /* 0x000ea4000c1e1900 */
[----:B--2---:R-:W-:-:S04]  /*10d30*/  I2FP.F32.U32 R0, R2 ;  /* 0x0000000200007245 */ /* 0x004fc80000201000 */
[----:B------:R-:W-:-:S07]  /*10d40*/  F2FP.BF16.F32.PACK_AB R0, RZ, R0 ;  /* 0x00000000ff00723e */ /* 0x000fce00000010ff */
.L_x_354:
[----:B-----5:R-:W-:Y:S01]  /*10d50*/  IMAD.U32 R0, R0, 0x10000, RZ ;  /* 0x0001000000007824 */ /* 0x020fe200078e00ff */
[----:B------:R-:W-:Y:S01]  /*10d60*/  UPRMT UR4, UR43, 0x9910, URZ ;  /* 0x000099102b047896 */ /* 0x000fe200080000ff */
[----:B------:R-:W-:-:S03]  /*10d70*/  IMAD.U32 R19, R19, 0x10000, RZ ;  /* 0x0001000013137824 */ /* 0x000fc600078e00ff */
[----:B------:R-:W-:Y:S01]  /*10d80*/  UISETP.GT.AND UP0, UPT, UR4, 0x9, UPT ;  /* 0x000000090400788c */ /* 0x000fe2000bf04270 */
[----:B------:R-:W1:Y:S02]  /*10d90*/  MUFU.RCP R0, R0 ;  /* 0x0000000000007308 */ /* 0x000e640000001000 */
[----:B-1----:R-:W-:-:S06]  /*10da0*/  FMUL.FTZ R19, R19, R0 ;  /* 0x0000000013137220 */ /* 0x002fcc0000410000 */
        /* <DEDUP_REMOVED lines=15> */
[----:B-1----:R-:W-:Y:S01]  /*10ea0*/  STG.E.U8 desc[UR36][R16.64], R3 ;  /* 0x0000000310007986 */ /* 0x002fe2000c101124 */
[----:B------:R-:W-:Y:S05]  /*10eb0*/  EXIT ;  /* 0x000000000000794d */ /* 0x000fea0003800000 */
.L_x_385:
[----:B-1----:R-:W-:-:S06]  /*10ec0*/  IMAD.U32 R3, R3, 0x10000, RZ ;  /* 0x0001000003037824 */ /* 0x002fcc00078e00ff */
[----:B0-----:R-:W0:Y:S02]  /*10ed0*/  F2I.S64.TRUNC R2, R3 ;  /* 0x0000000300027311 */ /* 0x001e24000020d900 */
[----:B0-----:R-:W-:Y:S01]  /*10ee0*/  STG.E.U8 desc[UR36][R16.64], R2 ;  /* 0x0000000210007986 */ /* 0x001fe2000c101124 */
[----:B------:R-:W-:Y:S05]  /*10ef0*/  EXIT ;  /* 0x000000000000794d */ /* 0x000fea0003800000 */
.L_x_384:
        /* <DEDUP_REMOVED lines=8> */
[----:B0-----:R-:W-:Y:S01]  /*10f80*/  STG.E.64 desc[UR36][R16.64], R2 ;  /* 0x0000000210007986 */ /* 0x001fe2000c101b24 */
[----:B------:R-:W-:Y:S05]  /*10f90*/  EXIT ;  /* 0x000000000000794d */ /* 0x000fea0003800000 */
.L_x_388:
[----:B-1----:R-:W-:-:S06]  /*10fa0*/  IMAD.U32 R3, R3, 0x10000, RZ ;  /* 0x0001000003037824 */ /* 0x002fcc00078e00ff */
[----:B------:R-:W1:Y:S02]  /*10fb0*/  F2I.FTZ.TRUNC.NTZ R3, R3 ;  /* 0x0000000300037305 */ /* 0x000e64000021f100 */
[----:B-1----:R-:W-:Y:S01]  /*10fc0*/  STG.E desc[UR36][R16.64], R3 ;  /* 0x0000000310007986 */ /* 0x002fe2000c101924 */
[----:B------:R-:W-:Y:S05]  /*10fd0*/  EXIT ;  /* 0x000000000000794d */ /* 0x000fea0003800000 */
.L_x_387:
[----:B-1----:R-:W-:-:S06]  /*10fe0*/  SHF.L.U32 R3, R3, 0x10, RZ ;  /* 0x0000001003037819 */ /* 0x002fcc00000006ff */
[----:B------:R-:W1:Y:S02]  /*10ff0*/  F2I.FTZ.TRUNC.NTZ R3, R3 ;  /* 0x0000000300037305 */ /* 0x000e64000021f100 */
[----:B-1----:R-:W-:Y:S01]  /*11000*/  STG.E.U16 desc[UR36][R16.64], R3 ;  /* 0x0000000310007986 */ /* 0x002fe2000c101524 */
[----:B------:R-:W-:Y:S05]  /*11010*/  EXIT ;  /* 0x000000000000794d */ /* 0x000fea0003800000 */
.L_x_383:
[----:B------:R-:W-:-:S09]  /*11020*/  UISETP.GT.AND UP0, UPT, UR4, 0x6, UPT ;  /* 0x000000060400788c */ /* 0x000fd2000bf04270 */
[----:B------:R-:W-:Y:S05]  /*11030*/  BRA.U UP0, `(.L_x_389) ;  /* 0x00000001002c7547 */ /* 0x000fea000b800000 */
[----:B------:R-:W-:-:S09]  /*11040*/  UISETP.NE.AND UP0, UPT, UR4, 0x5, UPT ;  /* 0x000000050400788c */ /* 0x000fd2000bf05270 */
[----:B------:R-:W-:Y:S05]  /*11050*/  BRA.U !UP0, `(.L_x_390) ;  /* 0x0000000108147547 */ /* 0x000fea000b800000 */
[----:B------:R-:W-:-:S09]  /*11060*/  UISETP.NE.AND UP0, UPT, UR4, 0x6, UPT ;  /* 0x000000060400788c */ /* 0x000fd2000bf05270 */
[----:B------:R-:W-:Y:S05]  /*11070*/  BRA.U UP0, `(.L_x_386) ;  /* 0x0000000900307547 */ /* 0x000fea000b800000 */
[----:B-1----:R-:W-:-:S05]  /*11080*/  IMAD.U32 R3, R3, 0x10000, RZ ;  /* 0x0001000003037824 */ /* 0x002fca00078e00ff */
[----:B------:R-:W-:Y:S01]  /*11090*/  STG.E desc[UR36][R16.64], R3 ;  /* 0x0000000310007986 */ /* 0x000fe2000c101924 */
[----:B------:R-:W-:Y:S05]  /*110a0*/  EXIT ;  /* 0x000000000000794d */ /* 0x000fea0003800000 */
.L_x_390:
[----:B-1----:R-:W-:-:S05]  /*110b0*/  IMAD.U32 R0, R3, 0x10000, RZ ;  /* 0x0001000003007824 */ /* 0x002fca00078e00ff */
[----:B------:R-:W-:-:S05]  /*110c0*/  F2FP.F16.F32.PACK_AB R0, RZ, R0 ;  /* 0x00000000ff00723e */ /* 0x000fca00000000ff */
[----:B------:R-:W-:Y:S01]  /*110d0*/  STG.E.U16 desc[UR36][R16.64], R0 ;  /* 0x0000000010007986 */ /* 0x000fe2000c101524 */
[----:B------:R-:W-:Y:S05]  /*110e0*/  EXIT ;  /* 0x000000000000794d */ /* 0x000fea0003800000 */
.L_x_389:
        /* <DEDUP_REMOVED lines=8> */
[----:B------:R-:W-:Y:S01]  /*11170*/  STG.E.64 desc[UR36][R16.64], R2 ;  /* 0x0000000210007986 */ /* 0x000fe2000c101b24 */
[----:B------:R-:W-:Y:S05]  /*11180*/  EXIT ;  /* 0x000000000000794d */ /* 0x000fea0003800000 */
.L_x_392:
[----:B-1----:R-:W-:-:S04]  /*11190*/  SHF.L.U32 R3, R3, 0x10, RZ ;  /* 0x0000001003037819 */ /* 0x002fc800000006ff */
[----:B------:R-:W-:-:S04]  /*111a0*/  F2FP.F16.F32.PACK_AB R3, RZ, R3 ;  /* 0x00000003ff03723e */ /* 0x000fc800000000ff */
[----:B------:R-:W-:-:S05]  /*111b0*/  PRMT R3, R3, 0x5410, RZ ;  /* 0x0000541003037816 */ /* 0x000fca00000000ff */
[----:B------:R-:W-:Y:S01]  /*111c0*/  STG.E desc[UR36][R16.64], R3 ;  /* 0x0000000310007986 */ /* 0x000fe2000c101924 */
[----:B------:R-:W-:Y:S05]  /*111d0*/  EXIT ;  /* 0x000000000000794d */ /* 0x000fea0003800000 */
.L_x_391:
[----:B01----:R-:W-:-:S04]  /*111e0*/  IMAD.U32 R2, R3, 0x10000, RZ ;  /* 0x0001000003027824 */ /* 0x003fc800078e00ff */
[----:B------:R-:W-:-:S06]  /*111f0*/  FMUL.FTZ R2, R2, 1 ;  /* 0x3f80000002027820 */ /* 0x000fcc0000410000 */
[----:B------:R-:W0:Y:S02]  /*11200*/  F2F.F64.F32 R2, R2 ;  /* 0x0000000200027310 */ /* 0x000e240000201800 */
[----:B0-----:R-:W-:Y:S01]  /*11210*/  STG.E.64 desc[UR36][R16.64], R2 ;  /* 0x0000000210007986 */ /* 0x001fe2000c101b24 */
[----:B------:R-:W-:Y:S05]  /*11220*/  EXIT ;  /* 0x000000000000794d */ /* 0x000fea0003800000 */
.L_x_382:
        /* <DEDUP_REMOVED lines=12> */
[----:B-1----:R-:W-:Y:S01]  /*112f0*/  STG.E.U16 desc[UR36][R16.64], R3 ;  /* 0x0000000310007986 */ /* 0x002fe2000c101524 */
[----:B------:R-:W-:Y:S05]  /*11300*/  EXIT ;  /* 0x000000000000794d */ /* 0x000fea0003800000 */
.L_x_396:
        /* <DEDUP_REMOVED lines=13> */
[----:B------:R-:W-:Y:S01]  /*113e0*/  FADD.FTZ R0, R2, 8192 ;  /* 0x4600000002007421 */ /* 0x000fe20000010000 */
[----:B------:R-:W-:-:S04]  /*113f0*/  PRMT R8, RZ, 0x7610, R8 ;  /* 0x00007610ff087816 */ /* 0x000fc80000000008 */
[----:B------:R-:W-:-:S13]  /*11400*/  LOP3.LUT P0, R0, R0, 0xff, RZ, 0xc0, !PT ;  /* 0x000000ff00007812 */ /* 0x000fda000780c0ff */
[----:B------:R-:W-:Y:S05]  /*11410*/  @!P0 BRA `(.L_x_398) ;  /* 0x00000000000c8947 */ /* 0x000fea0003800000 */
.L_x_399:
[----:B------:R-:W-:-:S04]  /*11420*/  SHF.R.U32.HI R3, RZ, 0x18, R3 ;  /* 0x00000018ff037819 */ /* 0x000fc80000011603 */
[----:B------:R-:W-:-:S04]  /*11430*/  LOP3.LUT R0, R0, 0x80, R3, 0xf8, !PT ;  /* 0x0000008000007812 */ /* 0x000fc800078ef803 */
[----:B------:R-:W-:-:S07]  /*11440*/  PRMT R8, R0, 0x7610, R8 ;  /* 0x0000761000087816 */ /* 0x000fce0000000008 */
.L_x_398:
[----:B------:R-:W-:Y:S05]  /*11450*/  BSYNC.RECONVERGENT B0 ;  /* 0x0000000000007941 */ /* 0x000fea0003800200 */
.L_x_397:
[----:B------:R-:W-:Y:S01]  /*11460*/  STG.E.U8 desc[UR36][R16.64], R8 ;  /* 0x0000000810007986 */ /* 0x000fe2000c101124 */
[----:B------:R-:W-:Y:S05]  /*11470*/  EXIT ;  /* 0x000000000000794d */ /* 0x000fea0003800000 */
.L_x_395:
        /* <DEDUP_REMOVED lines=17> */
.L_x_402:
[----:B------:R-:W-:-:S04]  /*11590*/  SHF.R.U32.HI R3, RZ, 0x18, R3 ;  /* 0x00000018ff037819 */ /* 0x000fc80000011603 */
[----:B------:R-:W-:-:S04]  /*115a0*/  LOP3.LUT R0, R0, 0x80, R3, 0xf8, !PT ;  /* 0x0000008000007812 */ /* 0x000fc800078ef803 */
[----:B------:R-:W-:-:S07]  /*115b0*/  PRMT R8, R0, 0x7610, R8 ;  /* 0x0000761000087816 */ /* 0x000fce0000000008 */
.L_x_401:
[----:B------:R-:W-:Y:S05]  /*115c0*/  BSYNC.RECONVERGENT B0 ;  /* 0x0000000000007941 */ /* 0x000fea0003800200 */
.L_x_400:
[----:B------:R-:W-:Y:S01]  /*115d0*/  STG.E.U8 desc[UR36][R16.64], R8 ;  /* 0x0000000810007986 */ /* 0x000fe2000c101124 */
[----:B------:R-:W-:Y:S05]  /*115e0*/  EXIT ;  /* 0x000000000000794d */ /* 0x000fea0003800000 */
.L_x_394:
[----:B------:R-:W-:-:S09]  /*115f0*/  UISETP.NE.AND UP0, UPT, UR4, 0x1c, UPT ;  /* 0x0000001c0400788c */ /* 0x000fd2000bf05270 */
[----:B------:R-:W-:Y:S05]  /*11600*/  BRA.U !UP0, `(.L_x_403) ;  /* 0x0000000108607547 */ /* 0x000fea000b800000 */
[----:B------:R-:W-:-:S09]  /*11610*/  UISETP.NE.AND UP0, UPT, UR4, 0x1d, UPT ;  /* 0x0000001d0400788c */ /* 0x000fd2000bf05270 */
[----:B------:R-:W-:Y:S05]  /*11620*/  BRA.U !UP0, `(.L_x_404) ;  /* 0x0000000108487547 */ /* 0x000fea000b800000 */
[----:B------:R-:W-:-:S09]  /*11630*/  UISETP.NE.AND UP0, UPT, UR4, 0x2c, UPT ;  /* 0x0000002c0400788c */ /* 0x000fd2000bf05270 */
[----:B------:R-:W-:Y:S05]  /*11640*/  BRA.U UP0, `(.L_x_386) ;  /* 0x0000000100bc7547 */ /* 0x000fea000b800000 */
        /* <DEDUP_REMOVED lines=14> */
[----:B------:R-:W-:Y:S01]  /*11730*/  STG.E.U8 desc[UR36][R16.64], R3 ;  /* 0x0000000310007986 */ /* 0x000fe2000c101124 */
[----:B------:R-:W-:Y:S05]  /*11740*/  EXIT ;  /* 0x000000000000794d */ /* 0x000fea0003800000 */
.L_x_404:
[----:B-1----:R-:W-:-:S06]  /*11750*/  IMAD.U32 R3, R3, 0x10000, RZ ;  /* 0x0001000003037824 */ /* 0x002fcc00078e00ff */
[----:B0-----:R-:W0:Y:S02]  /*11760*/  F2I.U64.TRUNC R2, R3 ;  /* 0x0000000300027311 */ /* 0x001e24000020d800 */
[----:B0-----:R-:W-:Y:S01]  /*11770*/  STG.E.64 desc[UR36][R16.64], R2 ;  /* 0x0000000210007986 */ /* 0x001fe2000c101b24 */
[----:B------:R-:W-:Y:S05]  /*11780*/  EXIT ;  /* 0x000000000000794d */ /* 0x000fea0003800000 */
.L_x_403:
[----:B-1----:R-:W-:-:S06]  /*11790*/  IMAD.U32 R3, R3, 0x10000, RZ ;  /* 0x0001000003037824 */ /* 0x002fcc00078e00ff */
[----:B------:R-:W1:Y:S02]  /*117a0*/  F2I.FTZ.U32.TRUNC.NTZ R3, R3 ;  /* 0x0000000300037305 */ /* 0x000e64000021f000 */
[----:B-1----:R-:W-:Y:S01]  /*117b0*/  STG.E desc[UR36][R16.64], R3 ;  /* 0x0000000310007986 */ /* 0x002fe2000c101924 */
[----:B------:R-:W-:Y:S05]  /*117c0*/  EXIT ;  /* 0x000000000000794d */ /* 0x000fea0003800000 */
.L_x_393:
        /* <DEDUP_REMOVED lines=9> */
[----:B------:R-:W-:Y:S01]  /*11860*/  STG.E.U8 desc[UR36][R16.64], R3 ;  /* 0x0000000310007986 */ /* 0x000fe2000c101124 */
[----:B------:R-:W-:Y:S05]  /*11870*/  EXIT ;  /* 0x000000000000794d */ /* 0x000fea0003800000 */
.L_x_406:
[----:B-1----:R-:W-:Y:S02]  /*11880*/  SHF.L.U32 R3, R3, 0x10, RZ ;  /* 0x0000001003037819 */ /* 0x002fe400000006ff */
[----:B------:R-:W-:-:S03]  /*11890*/  CS2R R6, SRZ ;  /* 0x0000000000067805 */ /* 0x000fc6000001ff00 */
[----:B------:R-:W-:-:S04]  /*118a0*/  FMUL.FTZ R3, R3, 1 ;  /* 0x3f80000003037820 */ /* 0x000fc80000410000 */
[----:B------:R-:W1:Y:S02]  /*118b0*/  F2F.F64.F32 R4, R3 ;  /* 0x0000000300047310 */ /* 0x000e640000201800 */
[----:B-1----:R-:W-:Y:S01]  /*118c0*/  STG.E.128 desc[UR36][R16.64], R4 ;  /* 0x0000000410007986 */ /* 0x002fe2000c101d24 */
[----:B------:R-:W-:Y:S05]  /*118d0*/  EXIT ;  /* 0x000000000000794d */ /* 0x000fea0003800000 */
.L_x_405:
[----:B------:R-:W-:-:S09]  /*118e0*/  UISETP.NE.AND UP0, UPT, UR4, 0xf, UPT ;  /* 0x0000000f0400788c */ /* 0x000fd2000bf05270 */
[----:B------:R-:W-:Y:S05]  /*118f0*/  BRA.U !UP0, `(.L_x_407) ;  /* 0x0000000108e87547 */ /* 0x000fea000b800000 */
[----:B------:R-:W-:-:S09]  /*11900*/  UISETP.NE.AND UP0, UPT, UR4, 0x17, UPT ;  /* 0x000000170400788c */ /* 0x000fd2000bf05270 */
[----:B------:R-:W-:Y:S05]  /*11910*/  BRA.U !UP0, `(.L_x_408) ;  /* 0x0000000108907547 */ /* 0x000fea000b800000 */
[----:B------:R-:W-:-:S09]  /*11920*/  UISETP.NE.AND UP0, UPT, UR4, 0x18, UPT ;  /* 0x000000180400788c */ /* 0x000fd2000bf05270 */
[----:B------:R-:W-:Y:S05]  /*11930*/  BRA.U !UP0, `(.L_x_409) ;  /* 0x0000000108447547 */ /* 0x000fea000b800000 */
.L_x_386:
[----:B------:R-:W-:Y:S01]  /*11940*/  MOV R0, 0x0 ;  /* 0x0000000000007802 */ /* 0x000fe20000000f00 */
[----:B------:R-:W2:Y:S01]  /*11950*/  LDCU.64 UR4, c[0x4][0x178] ;  /* 0x01002f00ff0477ac */ /* 0x000ea20008000a00 */
[----:B------:R-:W-:Y:S02]  /*11960*/  IMAD.MOV.U32 R8, RZ, RZ, 0x65 ;  /* 0x00000065ff087424 */ /* 0x000fe400078e00ff */
[----:B01----:R0:W1:Y:S01]  /*11970*/  LDC.64 R2, c[0x4][R0] ;  /* 0x0100000000027b82 */ /* 0x0030620000000a00 */
[----:B------:R-:W3:Y:S01]  /*11980*/  LDCU.64 UR6, c[0x4][0x180] ;  /* 0x01003000ff0677ac */ /* 0x000ee20008000a00 */
[----:B------:R-:W-:Y:S02]  /*11990*/  IMAD.MOV.U32 R12, RZ, RZ, 0x1 ;  /* 0x00000001ff0c7424 */ /* 0x000fe400078e00ff */
[----:B------:R-:W-:Y:S01]  /*119a0*/  IMAD.MOV.U32 R13, RZ, RZ, RZ ;  /* 0x000000ffff0d7224 */ /* 0x000fe200078e00ff */
[----:B------:R-:W4:Y:S01]  /*119b0*/  LDCU.64 UR8, c[0x4][0x90] ;  /* 0x01001200ff0877ac */ /* 0x000f220008000a00 */
[----:B--2---:R-:W-:-:S02]  /*119c0*/  IMAD.U32 R4, RZ, RZ, UR4 ;  /* 0x00000004ff047e24 */ /* 0x004fc4000f8e00ff */
[----:B------:R-:W-:Y:S02]  /*119d0*/  IMAD.U32 R5, RZ, RZ, UR5 ;  /* 0x00000005ff057e24 */ /* 0x000fe4000f8e00ff */
[----:B---3--:R-:W-:Y:S02]  /*119e0*/  IMAD.U32 R6, RZ, RZ, UR6 ;  /* 0x00000006ff067e24 */ /* 0x008fe4000f8e00ff */
[----:B------:R-:W-:Y:S01]  /*119f0*/  IMAD.U32 R7, RZ, RZ, UR7 ;  /* 0x00000007ff077e24 */ /* 0x000fe2000f8e00ff */
[----:B----4-:R-:W-:Y:S01]  /*11a00*/  MOV R10, UR8 ;  /* 0x00000008000a7c02 */ /* 0x010fe20008000f00 */
[----:B0-----:R-:W-:-:S07]  /*11a10*/  IMAD.U32 R11, RZ, RZ, UR9 ;  /* 0x00000009ff0b7e24 */ /* 0x001fce000f8e00ff */
[----:B------:R-:W-:-:S07]  /*11a20*/  LEPC R20, `(.L_x_410) ;  /* 0x000000001014794e */ /* 0x000fce0000000000 */
[----:B-1----:R-:W-:Y:S05]  /*11a30*/  CALL.ABS.NOINC R2 ;  /* 0x0000000002007343 */ /* 0x002fea0003c00000 */
.L_x_410:
[----:B------:R-:W-:Y:S05]  /*11a40*/  EXIT ;  /* 0x000000000000794d */ /* 0x000fea0003800000 */
.L_x_409:
        /* <DEDUP_REMOVED lines=13> */
.L_x_412:
[----:B------:R-:W-:Y:S05]  /*11b20*/  BSYNC.RECONVERGENT B0 ;  /* 0x0000000000007941 */ /* 0x000fea0003800200 */
.L_x_411:
[----:B------:R-:W-:-:S05]  /*11b30*/  LOP3.LUT R3, R0, 0x80, R3, 0xf8, !PT ;  /* 0x0000008000037812 */ /* 0x000fca00078ef803 */
[----:B------:R-:W-:Y:S01]  /*11b40*/  STG.E.U8 desc[UR36][R16.64], R3 ;  /* 0x0000000310007986 */ /* 0x000fe2000c101124 */
[----:B------:R-:W-:Y:S05]  /*11b50*/  EXIT ;  /* 0x000000000000794d */ /* 0x000fea0003800000 */
.L_x_408:
        /* <DEDUP_REMOVED lines=12> */
.L_x_414:
[----:B------:R-:W-:Y:S01]  /*11c20*/  IMAD.MOV.U32 R0, RZ, RZ, 0x7f ;  /* 0x0000007fff007424 */ /* 0x000fe200078e00ff */
[----:B------:R-:W-:-:S04]  /*11c30*/  ISETP.GT.U32.AND P0, PT, R2, 0x7f800000, PT ;  /* 0x7f8000000200780c */ /* 0x000fc80003f04070 */
[----:B------:R-:W-:-:S09]  /*11c40*/  SEL R0, R0, 0x7c, P0 ;  /* 0x0000007c00007807 */ /* 0x000fd20000000000 */
.L_x_415:
[----:B------:R-:W-:Y:S05]  /*11c50*/  BSYNC.RECONVERGENT B0 ;  /* 0x0000000000007941 */ /* 0x000fea0003800200 */
.L_x_413:
[----:B------:R-:W-:-:S04]  /*11c60*/  SHF.R.U32.HI R3, RZ, 0x18, R3 ;  /* 0x00000018ff037819 */ /* 0x000fc80000011603 */
[----:B------:R-:W-:-:S05]  /*11c70*/  LOP3.LUT R3, R0, 0x80, R3, 0xf8, !PT ;  /* 0x0000008000037812 */ /* 0x000fca00078ef803 */
[----:B------:R-:W-:Y:S01]  /*11c80*/  STG.E.U8 desc[UR36][R16.64], R3 ;  /* 0x0000000310007986 */ /* 0x000fe2000c101124 */
[----:B------:R-:W-:Y:S05]  /*11c90*/  EXIT ;  /* 0x000000000000794d */ /* 0x000fea0003800000 */
.L_x_407:
[----:B-1----:R-:W-:Y:S01]  /*11ca0*/  STG.E.U16 desc[UR36][R16.64], R3 ;  /* 0x0000000310007986 */ /* 0x002fe2000c101524 */
[----:B------:R-:W-:Y:S05]  /*11cb0*/  EXIT ;  /* 0x000000000000794d */ /* 0x000fea0003800000 */
.L_x_416:
[----:B------:R-:W-:-:S00]  /*11cc0*/  BRA `(.L_x_416) ;  /* 0xfffffffc00fc7947 */ /* 0x000fc0000383ffff */
[----:B------:R-:W-:-:S00]  /*11cd0*/  NOP ;  /* 0x0000000000007918 */ /* 0x000fc00000000000 */
        /* <DEDUP_REMOVED lines=10> */
.L_x_22311:


//--------------------- .text._ZN2at6native27unrolled_elementwise_kernelINS0_13BinaryFunctorIN3c108BFloat16ES4_S4_ZZZNS0_15binary_internal21div_trunc_kernel_cudaERNS_18TensorIteratorBaseEENKUlvE1_clEvENKUlvE2_clEvEUlS4_S4_E_EESt5arrayIPcLm3EELi4E23TrivialOffsetCalculatorILi2EjESF_ILi1EjENS0_6memory12LoadWithCastILi2EEENSI_13StoreWithCastILi1EEEEEviT_T0_T2_T3_T4_T5_ --------------------------
	.section	.text._ZN2at6native27unrolled_elementwise_kernelINS0_13BinaryFunctorIN3c108BFloat16ES4_S4_ZZZNS0_15binary_internal21div_trunc_kernel_cudaERNS_18TensorIteratorBaseEENKUlvE1_clEvENKUlvE2_clEvEUlS4_S4_E_EESt5arrayIPcLm3EELi4E23TrivialOffsetCalculatorILi2EjESF_ILi1EjENS0_6memory12LoadWithCastILi2EEENSI_13StoreWithCastILi1EEEEEviT_T0_T2_T3_T4_T5_,"ax",@progbits
	.align	128
        .global         _ZN2at6native27unrolled_elementwise_kernelINS0_13BinaryFunctorIN3c108BFloat16ES4_S4_ZZZNS0_15binary_internal21div_trunc_kernel_cudaERNS_18TensorIteratorBaseEENKUlvE1_clEvENKUlvE2_clEvEUlS4_S4_E_EESt5arrayIPcLm3EELi4E23TrivialOffsetCalculatorILi2EjESF_ILi1EjENS0_6memory12LoadWithCastILi2EEENSI_13StoreWithCastILi1EEEEEviT_T0_T2_T3_T4_T5_
        .type           _ZN2at6native27unrolled_elementwise_kernelINS0_13BinaryFunctorIN3c108BFloat16ES4_S4_ZZZNS0_15binary_internal21div_trunc_kernel_cudaERNS_18TensorIteratorBaseEENKUlvE1_clEvENKUlvE2_clEvEUlS4_S4_E_EESt5arrayIPcLm3EELi4E23TrivialOffsetCalculatorILi2EjESF_ILi1EjENS0_6memory12LoadWithCastILi2EEENSI_13StoreWithCastILi1EEEEEviT_T0_T2_T3_T4_T5_,@function
        .size           _ZN2at6native27unrolled_elementwise_kernelINS0_13BinaryFunctorIN3c108BFloat16ES4_S4_ZZZNS0_15binary_internal21div_trunc_kernel_cudaERNS_18TensorIteratorBaseEENKUlvE1_clEvENKUlvE2_clEvEUlS4_S4_E_EESt5arrayIPcLm3EELi4E23TrivialOffsetCalculatorILi2EjESF_ILi1EjENS0_6memory12LoadWithCastILi2EEENSI_13StoreWithCastILi1EEEEEviT_T0_T2_T3_T4_T5_,(.L_x_22312 - _ZN2at6native27unrolled_elementwise_kernelINS0_13BinaryFunctorIN3c108BFloat16ES4_S4_ZZZNS0_15binary_internal21div_trunc_kernel_cudaERNS_18TensorIteratorBaseEENKUlvE1_clEvENKUlvE2_clEvEUlS4_S4_E_EESt5arrayIPcLm3EELi4E23TrivialOffsetCalculatorILi2EjESF_ILi1EjENS0_6memory12LoadWithCastILi2EEENSI_13StoreWithCastILi1EEEEEviT_T0_T2_T3_T4_T5_)
        .other          _ZN2at6native27unrolled_elementwise_kernelINS0_13BinaryFunctorIN3c108BFloat16ES4_S4_ZZZNS0_15binary_internal21div_trunc_kernel_cudaERNS_18TensorIteratorBaseEENKUlvE1_clEvENKUlvE2_clEvEUlS4_S4_E_EESt5arrayIPcLm3EELi4E23TrivialOffsetCalculatorILi2EjESF_ILi1EjENS0_6memory12LoadWithCastILi2EEENSI_13StoreWithCastILi1EEEEEviT_T0_T2_T3_T4_T5_,@"STO_CUDA_ENTRY STV_DEFAULT"
_ZN2at6native27unrolled_elementwise_kernelINS0_13BinaryFunctorIN3c108BFloat16ES4_S4_ZZZNS0_15binary_internal21div_trunc_kernel_cudaERNS_18TensorIteratorBaseEENKUlvE1_clEvENKUlvE2_clEvEUlS4_S4_E_EESt5arrayIPcLm3EELi4E23TrivialOffsetCalculatorILi2EjESF_ILi1EjENS0_6memory12LoadWithCastILi2EEENSI_13StoreWithCastILi1EEEEEviT_T0_T2_T3_T4_T5_:
.text._ZN2at6native27unrolled_elementwise_kernelINS0_13BinaryFunctorIN3c108BFloat16ES4_S4_ZZZNS0_15binary_internal21div_trunc_kernel_cudaERNS_18TensorIteratorBaseEENKUlvE1_clEvENKUlvE2_clEvEUlS4_S4_E_EESt5arrayIPcLm3EELi4E23TrivialOffsetCalculatorILi2EjESF_ILi1EjENS0_6memory12LoadWithCastILi2EEENSI_13StoreWithCastILi1EEEEEviT_T0_T2_T3_T4_T5_:
[----:B------:R-:W0:Y:S01]  /*0000*/  LDC R1, c[0x0][0x37c] ;  /* 0x0000df00ff017b82 */ /* 0x000e220000000800 */
[----:B------:R-:W1:Y:S07]  /*0010*/  S2R R2, SR_CTAID.X ;  /* 0x0000000000027919 */ /* 0x000e6e0000002500 */
[----:B------:R-:W1:Y:S01]  /*0020*/  LDC R3, c[0x0][0x380] ;  /* 0x0000e000ff037b82 */ /* 0x000e620000000800 */
[----:B------:R-:W2:Y:S01]  /*0030*/  LDCU.64 UR36, c[0x0][0x358] ;  /* 0x00006b00ff2477ac */ /* 0x000ea20008000a00 */
[----:B------:R-:W-:Y:S01]  /*0040*/  BSSY.RECONVERGENT B6, `(.L_x_417) ;  /* 0x0000232000067945 */ /* 0x000fe20003800200 */
[----:B------:R-:W3:Y:S01]  /*0050*/  S2R R23, SR_TID.X ;  /* 0x0000000000177919 */ /* 0x000ee20000002100 */
[----:B------:R-:W-:Y:S01]  /*0060*/  PRMT R27, RZ, 0x7610, R27 ;  /* 0x00007610ff1b7816 */ /* 0x000fe2000000001b */
[----:B------:R-:W4:Y:S01]  /*0070*/  LDCU.U8 UR38, c[0x0][0x3a4] ;  /* 0x00007480ff2677ac */ /* 0x000f220008000000 */
[----:B------:R-:W-:Y:S01]  /*0080*/  PRMT R26, RZ, 0x7610, R26 ;  /* 0x00007610ff1a7816 */ /* 0x000fe2000000001a */
[----:B------:R-:W0:Y:S01]  /*0090*/  LDCU.U8 UR39, c[0x0][0x3a5] ;  /* 0x000074a0ff2777ac */ /* 0x000e220008000000 */
[----:B-1----:R-:W-:-:S02]  /*00a0*/  IMAD R16, R2, -0x200, R3 ;  /* 0xfffffe0002107824 */ /* 0x002fc400078e0203 */
[----:B---3--:R-:W-:-:S03]  /*00b0*/  IMAD.MOV.U32 R25, RZ, RZ, R23 ;  /* 0x000000ffff197224 */ /* 0x008fc600078e0017 */
[----:B------:R-:W-:-:S13]  /*00c0*/  ISETP.GE.AND P0, PT, R23, R16, PT ;  /* 0x000000101700720c */ /* 0x000fda0003f06270 */
[----:B0-2-4-:R-:W-:Y:S05]  /*00d0*/  @P0 BRA `(.L_x_418) ;  /* 0x0000002000a00947 */ /* 0x015fea0003800000 */
[----:B------:R-:W0:Y:S01]  /*00e0*/  LDC.64 R4, c[0x0][0x390] ;  /* 0x0000e400ff047b82 */ /* 0x000e220000000a00 */
[----:B------:R-:W1:Y:S01]  /*00f0*/  LDCU UR5, c[0x0][0x3a8] ;  /* 0x00007500ff0577ac */ /* 0x000e620008000800 */
[----:B------:R-:W-:Y:S01]  /*0100*/  IMAD R17, R2, 0x200, R25 ;  /* 0x0000020002117824 */ /* 0x000fe200078e0219 */
[----:B------:R-:W-:-:S04]  /*0110*/  UPRMT UR4, UR38, 0x9910, URZ ;  /* 0x0000991026047896 */ /* 0x000fc800080000ff */
[----:B------:R-:W-:Y:S01]  /*0120*/  UISETP.GT.AND UP0, UPT, UR4, 0x9, UPT ;  /* 0x000000090400788c */ /* 0x000fe2000bf04270 */
[----:B-1----:R-:W-:-:S05]  /*0130*/  IMAD R3, R17, UR5, RZ ;  /* 0x0000000511037c24 */ /* 0x002fca000f8e02ff */
[----:B0-----:R-:W-:-:S05]  /*0140*/  IADD3 R4, P0, PT, R3, R4, RZ ;  /* 0x0000000403047210 */ /* 0x001fca0007f1e0ff */
[----:B------:R-:W-:Y:S01]  /*0150*/  IMAD.X R5, RZ, RZ, R5, P0 ;  /* 0x000000ffff057224 */ /* 0x000fe200000e0605 */
        /* <DEDUP_REMOVED lines=14> */
.L_x_422:
[----:B------:R-:W2:Y:S02]  /*0240*/  LDG.E.U8 R4, desc[UR36][R4.64] ;  /* 0x0000002404047981 */ /* 0x000ea4000c1e1100 */
[----:B--2---:R-:W-:-:S04]  /*0250*/  I2FP.F32.U32 R0, R4 ;  /* 0x0000000400007245 */ /* 0x004fc80000201000 */
[----:B------:R-:W-:-:S04]  /*0260*/  F2FP.BF16.F32.PACK_AB R0, RZ, R0 ;  /* 0x00000000ff00723e */ /* 0x000fc800000010ff */
[----:B------:R-:W-:Y:S01]  /*0270*/  PRMT R27, R0, 0x7610, R27 ;  /* 0x00007610001b7816 */ /* 0x000fe2000000001b */
[----:B------:R-:W-:Y:S06]  /*0280*/  BRA `(.L_x_424) ;  /* 0x0000000c00e47947 */ /* 0x000fec0003800000 */
.L_x_421:
        /* <DEDUP_REMOVED lines=11> */
.L_x_426:
[----:B------:R-:W2:Y:S02]  /*0340*/  LDG.E R4, desc[UR36][R4.64] ;  /* 0x0000002404047981 */ /* 0x000ea4000c1e1900 */
[----:B--2---:R-:W-:-:S04]  /*0350*/  I2FP.F32.S32 R0, R4 ;  /* 0x0000000400007245 */ /* 0x004fc80000201400 */
[----:B------:R-:W-:-:S04]  /*0360*/  F2FP.BF16.F32.PACK_AB R0, RZ, R0 ;  /* 0x00000000ff00723e */ /* 0x000fc800000010ff */
[----:B------:R-:W-:Y:S01]  /*0370*/  PRMT R27, R0, 0x7610, R27 ;  /* 0x00007610001b7816 */ /* 0x000fe2000000001b */
[----:B------:R-:W-:Y:S06]  /*0380*/  BRA `(.L_x_424) ;  /* 0x0000000c00a47947 */ /* 0x000fec0003800000 */
.L_x_425:
[----:B------:R-:W2:Y:S02]  /*0390*/  LDG.E.U16 R4, desc[UR36][R4.64] ;  /* 0x0000002404047981 */ /* 0x000ea4000c1e1500 */
[----:B--2---:R-:W0:Y:S02]  /*03a0*/  I2F.S16 R0, R4 ;  /* 0x0000000400007306 */ /* 0x004e240000101400 */
[----:B0-----:R-:W-:-:S04]  /*03b0*/  F2FP.BF16.F32.PACK_AB R0, RZ, R0 ;  /* 0x00000000ff00723e */ /* 0x001fc800000010ff */
[----:B------:R-:W-:Y:S01]  /*03c0*/  PRMT R27, R0, 0x7610, R27 ;  /* 0x00007610001b7816 */ /* 0x000fe2000000001b */
[----:B------:R-:W-:Y:S06]  /*03d0*/  BRA `(.L_x_424) ;  /* 0x0000000c00907947 */ /* 0x000fec0003800000 */
.L_x_420:
        /* <DEDUP_REMOVED lines=9> */
.L_x_428:
[----:B------:R-:W2:Y:S02]  /*0470*/  LDG.E.U16 R0, desc[UR36][R4.64] ;  /* 0x0000002404007981 */ /* 0x000ea4000c1e1500 */
[----:B--2---:R-:W-:-:S05]  /*0480*/  HADD2.F32 R0, -RZ, R0.H0_H0 ;  /* 0x20000000ff007230 */ /* 0x004fca0000004100 */
[----:B------:R-:W-:-:S04]  /*0490*/  F2FP.BF16.F32.PACK_AB R0, RZ, R0 ;  /* 0x00000000ff00723e */ /* 0x000fc800000010ff */
[----:B------:R-:W-:Y:S01]  /*04a0*/  PRMT R27, R0, 0x7610, R27 ;  /* 0x00007610001b7816 */ /* 0x000fe2000000001b */
[----:B------:R-:W-:Y:S06]  /*04b0*/  BRA `(.L_x_424) ;  /* 0x0000000c00587947 */ /* 0x000fec0003800000 */
.L_x_427:
        /* <DEDUP_REMOVED lines=9> */
.L_x_430:
[----:B------:R-:W2:Y:S02]  /*0550*/  LDG.E.U16 R4, desc[UR36][R4.64] ;  /* 0x0000002404047981 */ /* 0x000ea4000c1e1500 */
[----:B--2---:R-:W-:-:S05]  /*0560*/  HADD2.F32 R0, -RZ, R4.H0_H0 ;  /* 0x20000004ff007230 */ /* 0x004fca0000004100 */
[----:B------:R-:W-:-:S04]  /*0570*/  F2FP.BF16.F32.PACK_AB R0, RZ, R0 ;  /* 0x00000000ff00723e */ /* 0x000fc800000010ff */
[----:B------:R-:W-:Y:S01]  /*0580*/  PRMT R27, R0, 0x7610, R27 ;  /* 0x00007610001b7816 */ /* 0x000fe2000000001b */
[----:B------:R-:W-:Y:S06]  /*0590*/  BRA `(.L_x_424) ;  /* 0x0000000c00207947 */ /* 0x000fec0003800000 */
.L_x_429:
        /* <DEDUP_REMOVED lines=13> */
.L_x_419:
        /* <DEDUP_REMOVED lines=14> */
.L_x_433:
        /* <DEDUP_REMOVED lines=13> */
.L_x_432:
        /* <DEDUP_REMOVED lines=27> */
.L_x_435:
[----:B------:R-:W2:Y:S02]  /*09d0*/  LDG.E.U8 R4, desc[UR36][R4.64] ;  /* 0x0000002404047981 */ /* 0x000ea4000c1e1100 */
[C---:B--2---:R-:W-:Y:S02]  /*09e0*/  IMAD.SHL.U32 R3, R4.reuse, 0x2000000, RZ ;  /* 0x0200000004037824 */ /* 0x044fe400078e00ff */
[----:B------:R-:W-:-:S03]  /*09f0*/  IMAD.SHL.U32 R6, R4, 0x100, RZ ;  /* 0x0000010004067824 */ /* 0x000fc600078e00ff */
[----:B------:R-:W-:-:S13]  /*0a00*/  ISETP.GT.U32.AND P0, PT, R3, 0x7ffffff, PT ;  /* 0x07ffffff0300780c */ /* 0x000fda0003f04070 */
[----:B------:R-:W-:Y:S02]  /*0a10*/  @!P0 LOP3.LUT R0, R6, 0x7f00, RZ, 0xc0, !PT ;  /* 0x00007f0006008812 */ /* 0x000fe400078ec0ff */
[----:B------:R-:W-:Y:S02]  /*0a20*/  @P0 LEA.HI R3, R3, 0x70000000, RZ, 0x1c ;  /* 0x7000000003030811 */ /* 0x000fe400078fe0ff */
[----:B------:R-:W-:Y:S02]  /*0a30*/  @!P0 LOP3.LUT R0, R0, 0x3f000000, RZ, 0xfc, !PT ;  /* 0x3f00000000008812 */ /* 0x000fe400078efcff */
[----:B------:R-:W-:-:S03]  /*0a40*/  PRMT R6, R6, 0x9910, RZ ;  /* 0x0000991006067816 */ /* 0x000fc600000000ff */
[----:B------:R-:W-:Y:S01]  /*0a50*/  @!P0 FADD.FTZ R0, R0, -0.5 ;  /* 0xbf00000000008421 */ /* 0x000fe20000010000 */
[----:B------:R-:W-:Y:S01]  /*0a60*/  @P0 FMUL.FTZ R0, R3, 1.9259299443872358531e-34 ;  /* 0x0780000003000820 */ /* 0x000fe20000410000 */
[----:B------:R-:W-:-:S05]  /*0a70*/  IMAD.MOV.U32 R3, RZ, RZ, R6 ;  /* 0x000000ffff037224 */ /* 0x000fca00078e0006 */
[----:B------:R-:W-:-:S04]  /*0a80*/  LOP3.LUT R0, R0, 0x80000000, R3, 0xf8, !PT ;  /* 0x8000000000007812 */ /* 0x000fc800078ef803 */
[----:B------:R-:W-:-:S04]  /*0a90*/  F2FP.BF16.F32.PACK_AB R0, RZ, R0 ;  /* 0x00000000ff00723e */ /* 0x000fc800000010ff */
[----:B------:R-:W-:Y:S01]  /*0aa0*/  PRMT R27, R0, 0x7610, R27 ;  /* 0x00007610001b7816 */ /* 0x000fe2000000001b */
[----:B------:R-:W-:Y:S06]  /*0ab0*/  BRA `(.L_x_424) ;  /* 0x0000000400d87947 */ /* 0x000fec0003800000 */
.L_x_434:
[----:B------:R0:W5:Y:S01]  /*0ac0*/  LDG.E.U16 R27, desc[UR36][R4.64] ;  /* 0x00000024041b7981 */ /* 0x000162000c1e1500 */
[----:B------:R-:W-:Y:S05]  /*0ad0*/  BRA `(.L_x_424) ;  /* 0x0000000400d07947 */ /* 0x000fea0003800000 */
.L_x_431:
        /* <DEDUP_REMOVED lines=13> */
.L_x_438:
        /* <DEDUP_REMOVED lines=21> */
.L_x_442:
[----:B------:R-:W-:Y:S05]  /*0d00*/  BSYNC.RECONVERGENT B1 ;  /* 0x0000000000017941 */ /* 0x000fea0003800200 */
.L_x_441:
[----:B------:R-:W-:Y:S01]  /*0d10*/  IMAD.SHL.U32 R0, R0, 0x100000, RZ ;  /* 0x0010000000007824 */ /* 0x000fe200078e00ff */
[----:B------:R-:W-:-:S04]  /*0d20*/  LEA R3, R3, 0x3b800000, 0x17 ;  /* 0x3b80000003037811 */ /* 0x000fc800078eb8ff */
[----:B------:R-:W-:-:S07]  /*0d30*/  LOP3.LUT R0, R3, R0, R7, 0xfe, !PT ;  /* 0x0000000003007212 */ /* 0x000fce00078efe07 */
.L_x_440:
[----:B------:R-:W-:Y:S05]  /*0d40*/  BSYNC.RECONVERGENT B0 ;  /* 0x0000000000007941 */ /* 0x000fea0003800200 */
.L_x_439:
[----:B------:R-:W-:-:S04]  /*0d50*/  F2FP.BF16.F32.PACK_AB R0, RZ, R0 ;  /* 0x00000000ff00723e */ /* 0x000fc800000010ff */
[----:B------:R-:W-:Y:S01]  /*0d60*/  PRMT R27, R0, 0x7610, R27 ;  /* 0x00007610001b7816 */ /* 0x000fe2000000001b */
[----:B------:R-:W-:Y:S06]  /*0d70*/  BRA `(.L_x_424) ;  /* 0x0000000400287947 */ /* 0x000fec0003800000 */
.L_x_437:
        /* <DEDUP_REMOVED lines=21> */
.L_x_446:
[----:B------:R-:W-:Y:S05]  /*0ed0*/  BSYNC.RECONVERGENT B1 ;  /* 0x0000000000017941 */ /* 0x000fea0003800200 */
.L_x_445:
[----:B------:R-:W-:Y:S01]  /*0ee0*/  IMAD.SHL.U32 R0, R0, 0x200000, RZ ;  /* 0x0020000000007824 */ /* 0x000fe200078e00ff */
[----:B------:R-:W-:-:S04]  /*0ef0*/  LEA R3, R3, 0x37800000, 0x17 ;  /* 0x3780000003037811 */ /* 0x000fc800078eb8ff */
[----:B------:R-:W-:-:S07]  /*0f00*/  LOP3.LUT R0, R3, R0, R7, 0xfe, !PT ;  /* 0x0000000003007212 */ /* 0x000fce00078efe07 */
.L_x_444:
[----:B------:R-:W-:Y:S05]  /*0f10*/  BSYNC.RECONVERGENT B0 ;  /* 0x0000000000007941 */ /* 0x000fea0003800200 */
.L_x_443:
[----:B------:R-:W-:-:S04]  /*0f20*/  F2FP.BF16.F32.PACK_AB R0, RZ, R0 ;  /* 0x00000000ff00723e */ /* 0x000fc800000010ff */
[----:B------:R-:W-:Y:S01]  /*0f30*/  PRMT R27, R0, 0x7610, R27 ;  /* 0x00007610001b7816 */ /* 0x000fe2000000001b */
[----:B------:R-:W-:Y:S06]  /*0f40*/  BRA `(.L_x_424) ;  /* 0x0000000000b47947 */ /* 0x000fec0003800000 */
.L_x_436:
[----:B------:R-:W-:-:S09]  /*0f50*/  UISETP.NE.AND UP0, UPT, UR4, 0x1c, UPT ;  /* 0x0000001c0400788c */ /* 0x000fd2000bf05270 */
[----:B------:R-:W-:Y:S05]  /*0f60*/  BRA.U !UP0, `(.L_x_447) ;  /* 0x00000001089c7547 */ /* 0x000fea000b800000 */
[----:B------:R-:W-:-:S09]  /*0f70*/  UISETP.NE.AND UP0, UPT, UR4, 0x1d, UPT ;  /* 0x0000001d0400788c */ /* 0x000fd2000bf05270 */
[----:B------:R-:W-:Y:S05]  /*0f80*/  BRA.U !UP0, `(.L_x_448) ;  /* 0x0000000108807547 */ /* 0x000fea000b800000 */
[----:B------:R-:W-:-:S09]  /*0f90*/  UISETP.NE.AND UP0, UPT, UR4, 0x2c, UPT ;  /* 0x0000002c0400788c */ /* 0x000fd2000bf05270 */
[----:B------:R-:W-:Y:S05]  /*0fa0*/  BRA.U !UP0, `(.L_x_449) ;  /* 0x0000000108487547 */ /* 0x000fea000b800000 */
.L_x_423:
        /* <DEDUP_REMOVED lines=11> */
[----:B------:R-:W-:Y:S02]  /*1060*/  IMAD.U32 R7, RZ, RZ, UR7 ;  /* 0x00000007ff077e24 */ /* 0x000fe4000f8e00ff */
[----:B---3--:R-:W-:Y:S02]  /*1070*/  IMAD.U32 R10, RZ, RZ, UR8 ;  /* 0x00000008ff0a7e24 */ /* 0x008fe4000f8e00ff */
[----:B------:R-:W-:-:S07]  /*1080*/  IMAD.U32 R11, RZ, RZ, UR9 ;  /* 0x00000009ff0b7e24 */ /* 0x000fce000f8e00ff */
[----:B------:R-:W-:-:S07]  /*1090*/  LEPC R20, `(.L_x_450) ;  /* 0x000000001014794e */ /* 0x000fce0000000000 */
[----:B--2---:R-:W-:Y:S05]  /*10a0*/  CALL.ABS.NOINC R14 ;  /* 0x000000000e007343 */ /* 0x004fea0003c00000 */
.L_x_450:
[----:B------:R-:W-:Y:S01]  /*10b0*/  PRMT R27, RZ, 0x7610, R27 ;  /* 0x00007610ff1b7816 */ /* 0x000fe2000000001b */
[----:B------:R-:W-:Y:S06]  /*10c0*/  BRA `(.L_x_424) ;  /* 0x0000000000547947 */ /* 0x000fec0003800000 */
.L_x_449:
        /* <DEDUP_REMOVED lines=8> */
.L_x_452:
[----:B------:R-:W-:Y:S05]  /*1150*/  BSYNC.RECONVERGENT B0 ;  /* 0x0000000000007941 */ /* 0x000fea0003800200 */
.L_x_451:
[----:B------:R-:W-:-:S04]  /*1160*/  F2FP.BF16.F32.PACK_AB R0, RZ, R0 ;  /* 0x00000000ff00723e */ /* 0x000fc800000010ff */
[----:B------:R-:W-:Y:S01]  /*1170*/  PRMT R27, R0, 0x7610, R27 ;  /* 0x00007610001b7816 */ /* 0x000fe2000000001b */
[----:B------:R-:W-:Y:S06]  /*1180*/  BRA `(.L_x_424) ;  /* 0x0000000000247947 */ /* 0x000fec0003800000 */
.L_x_448:
[----:B------:R-:W2:Y:S02]  /*1190*/  LDG.E.64 R4, desc[UR36][R4.64] ;  /* 0x0000002404047981 */ /* 0x000ea4000c1e1b00 */
[----:B--2---:R-:W0:Y:S02]  /*11a0*/  I2F.U64 R0, R4 ;  /* 0x0000000400007312 */ /* 0x004e240000301000 */
[----:B0-----:R-:W-:-:S04]  /*11b0*/  F2FP.BF16.F32.PACK_AB R0, RZ, R0 ;  /* 0x00000000ff00723e */ /* 0x001fc800000010ff */
[----:B------:R-:W-:Y:S01]  /*11c0*/  PRMT R27, R0, 0x7610, R27 ;  /* 0x00007610001b7816 */ /* 0x000fe2000000001b */
[----:B------:R-:W-:Y:S06]  /*11d0*/  BRA `(.L_x_424) ;  /* 0x0000000000107947 */ /* 0x000fec0003800000 */
.L_x_447:
[----:B------:R-:W2:Y:S02]  /*11e0*/  LDG.E R4, desc[UR36][R4.64] ;  /* 0x0000002404047981 */ /* 0x000ea4000c1e1900 */
[----:B--2---:R-:W-:-:S04]  /*11f0*/  I2FP.F32.U32 R0, R4 ;  /* 0x0000000400007245 */ /* 0x004fc80000201000 */
[----:B------:R-:W-:-:S04]  /*1200*/  F2FP.BF16.F32.PACK_AB R0, RZ, R0 ;  /* 0x00000000ff00723e */ /* 0x000fc800000010ff */
[----:B------:R-:W-:-:S07]  /*1210*/  PRMT R27, R0, 0x7610, R27 ;  /* 0x00007610001b7816 */ /* 0x000fce000000001b */
.L_x_424:
[----:B0-----:R-:W0:Y:S01]  /*1220*/  LDC.64 R4, c[0x0][0x398] ;  /* 0x0000e600ff047b82 */ /* 0x001e220000000a00 */
[----:B------:R-:W1:Y:S01]  /*1230*/  LDCU UR5, c[0x0][0x3ac] ;  /* 0x00007580ff0577ac */ /* 0x000e620008000800 */
        /* <DEDUP_REMOVED lines=19> */
.L_x_456:
[----:B------:R-:W2:Y:S02]  /*1370*/  LDG.E.U8 R4, desc[UR36][R4.64] ;  /* 0x0000002404047981 */ /* 0x000ea4000c1e1100 */
[----:B--2---:R-:W-:-:S04]  /*1380*/  I2FP.F32.U32 R0, R4 ;  /* 0x0000000400007245 */ /* 0x004fc80000201000 */
[----:B------:R-:W-:-:S04]  /*1390*/  F2FP.BF16.F32.PACK_AB R0, RZ, R0 ;  /* 0x00000000ff00723e */ /* 0x000fc800000010ff */
[----:B------:R-:W-:Y:S01]  /*13a0*/  PRMT R26, R0, 0x7610, R26 ;  /* 0x00007610001a7816 */ /* 0x000fe2000000001a */
[----:B------:R-:W-:Y:S06]  /*13b0*/  BRA `(.L_x_458) ;  /* 0x0000000c00e47947 */ /* 0x000fec0003800000 */
.L_x_455:
        /* <DEDUP_REMOVED lines=11> */
.L_x_460:
[----:B------:R-:W2:Y:S02]  /*1470*/  LDG.E R4, desc[UR36][R4.64] ;  /* 0x0000002404047981 */ /* 0x000ea4000c1e1900 */
[----:B--2---:R-:W-:-:S04]  /*1480*/  I2FP.F32.S32 R0, R4 ;  /* 0x0000000400007245 */ /* 0x004fc80000201400 */
[----:B------:R-:W-:-:S04]  /*1490*/  F2FP.BF16.F32.PACK_AB R0, RZ, R0 ;  /* 0x00000000ff00723e */ /* 0x000fc800000010ff */
[----:B------:R-:W-:Y:S01]  /*14a0*/  PRMT R26, R0, 0x7610, R26 ;  /* 0x00007610001a7816 */ /* 0x000fe2000000001a */
[----:B------:R-:W-:Y:S06]  /*14b0*/  BRA `(.L_x_458) ;  /* 0x0000000c00a47947 */ /* 0x000fec0003800000 */
.L_x_459:
[----:B------:R-:W2:Y:S02]  /*14c0*/  LDG.E.U16 R4, desc[UR36][R4.64] ;  /* 0x0000002404047981 */ /* 0x000ea4000c1e1500 */
[----:B--2---:R-:W0:Y:S02]  /*14d0*/  I2F.S16 R0, R4 ;  /* 0x0000000400007306 */ /* 0x004e240000101400 */
[----:B0-----:R-:W-:-:S04]  /*14e0*/  F2FP.BF16.F32.PACK_AB R0, RZ, R0 ;  /* 0x00000000ff00723e */ /* 0x001fc800000010ff */
[----:B------:R-:W-:Y:S01]  /*14f0*/  PRMT R26, R0, 0x7610, R26 ;  /* 0x00007610001a7816 */ /* 0x000fe2000000001a */
[----:B------:R-:W-:Y:S06]  /*1500*/  BRA `(.L_x_458) ;  /* 0x0000000c00907947 */ /* 0x000fec0003800000 */
.L_x_454:
        /* <DEDUP_REMOVED lines=9> */
.L_x_462:
[----:B------:R-:W2:Y:S02]  /*15a0*/  LDG.E.U16 R0, desc[UR36][R4.64] ;  /* 0x0000002404007981 */ /* 0x000ea4000c1e1500 */
[----:B--2---:R-:W-:-:S05]  /*15b0*/  HADD2.F32 R0, -RZ, R0.H0_H0 ;  /* 0x20000000ff007230 */ /* 0x004fca0000004100 */
[----:B------:R-:W-:-:S04]  /*15c0*/  F2FP.BF16.F32.PACK_AB R0, RZ, R0 ;  /* 0x00000000ff00723e */ /* 0x000fc800000010ff */
[----:B------:R-:W-:Y:S01]  /*15d0*/  PRMT R26, R0, 0x7610, R26 ;  /* 0x00007610001a7816 */ /* 0x000fe2000000001a */
[----:B------:R-:W-:Y:S06]  /*15e0*/  BRA `(.L_x_458) ;  /* 0x0000000c00587947 */ /* 0x000fec0003800000 */
.L_x_461:
        /* <DEDUP_REMOVED lines=9> */
.L_x_464:
[----:B------:R-:W2:Y:S02]  /*1680*/  LDG.E.U16 R4, desc[UR36][R4.64] ;  /* 0x0000002404047981 */ /* 0x000ea4000c1e1500 */
[----:B--2---:R-:W-:-:S05]  /*1690*/  HADD2.F32 R0, -RZ, R4.H0_H0 ;  /* 0x20000004ff007230 */ /* 0x004fca0000004100 */
[----:B------:R-:W-:-:S04]  /*16a0*/  F2FP.BF16.F32.PACK_AB R0, RZ, R0 ;  /* 0x00000000ff00723e */ /* 0x000fc800000010ff */
[----:B------:R-:W-:Y:S01]  /*16b0*/  PRMT R26, R0, 0x7610, R26 ;  /* 0x00007610001a7816 */ /* 0x000fe2000000001a */
[----:B------:R-:W-:Y:S06]  /*16c0*/  BRA `(.L_x_458) ;  /* 0x0000000c00207947 */ /* 0x000fec0003800000 */
.L_x_463:
        /* <DEDUP_REMOVED lines=13> */
.L_x_453:
        /* <DEDUP_REMOVED lines=14> */
.L_x_467:
        /* <DEDUP_REMOVED lines=13> */
.L_x_466:
        /* <DEDUP_REMOVED lines=27> */
.L_x_469:
        /* <DEDUP_REMOVED lines=15> */
.L_x_468:
[----:B------:R0:W5:Y:S01]  /*1bf0*/  LDG.E.U16 R26, desc[UR36][R4.64] ;  /* 0x00000024041a7981 */ /* 0x000162000c1e1500 */
[----:B------:R-:W-:Y:S05]  /*1c00*/  BRA `(.L_x_458) ;  /* 0x0000000400d07947 */ /* 0x000fea0003800000 */
.L_x_465:
        /* <DEDUP_REMOVED lines=13> */
.L_x_472:
        /* <DEDUP_REMOVED lines=21> */
.L_x_476:
[----:B------:R-:W-:Y:S05]  /*1e30*/  BSYNC.RECONVERGENT B1 ;  /* 0x0000000000017941 */ /* 0x000fea0003800200 */
.L_x_475:
[----:B------:R-:W-:Y:S01]  /*1e40*/  IMAD.SHL.U32 R0, R0, 0x100000, RZ ;  /* 0x0010000000007824 */ /* 0x000fe200078e00ff */
[----:B------:R-:W-:-:S04]  /*1e50*/  LEA R3, R3, 0x3b800000, 0x17 ;  /* 0x3b80000003037811 */ /* 0x000fc800078eb8ff */
[----:B------:R-:W-:-:S07]  /*1e60*/  LOP3.LUT R0, R3, R0, R7, 0xfe, !PT ;  /* 0x0000000003007212 */ /* 0x000fce00078efe07 */
.L_x_474:
[----:B------:R-:W-:Y:S05]  /*1e70*/  BSYNC.RECONVERGENT B0 ;  /* 0x0000000000007941 */ /* 0x000fea0003800200 */
.L_x_473:
[----:B------:R-:W-:-:S04]  /*1e80*/  F2FP.BF16.F32.PACK_AB R0, RZ, R0 ;  /* 0x00000000ff00723e */ /* 0x000fc800000010ff */
[----:B------:R-:W-:Y:S01]  /*1e90*/  PRMT R26, R0, 0x7610, R26 ;  /* 0x00007610001a7816 */ /* 0x000fe2000000001a */
[----:B------:R-:W-:Y:S06]  /*1ea0*/  BRA `(.L_x_458) ;  /* 0x0000000400287947 */ /* 0x000fec0003800000 */
.L_x_471:
        /* <DEDUP_REMOVED lines=21> */
.L_x_480:
[----:B------:R-:W-:Y:S05]  /*2000*/  BSYNC.RECONVERGENT B1 ;  /* 0x0000000000017941 */ /* 0x000fea0003800200 */
.L_x_479:
[----:B------:R-:W-:Y:S01]  /*2010*/  IMAD.SHL.U32 R0, R0, 0x200000, RZ ;  /* 0x0020000000007824 */ /* 0x000fe200078e00ff */
[----:B------:R-:W-:-:S04]  /*2020*/  LEA R3, R3, 0x37800000, 0x17 ;  /* 0x3780000003037811 */ /* 0x000fc800078eb8ff */
[----:B------:R-:W-:-:S07]  /*2030*/  LOP3.LUT R0, R3, R0, R7, 0xfe, !PT ;  /* 0x0000000003007212 */ /* 0x000fce00078efe07 */
.L_x_478:
[----:B------:R-:W-:Y:S05]  /*2040*/  BSYNC.RECONVERGENT B0 ;  /* 0x0000000000007941 */ /* 0x000fea0003800200 */
.L_x_477:
[----:B------:R-:W-:-:S04]  /*2050*/  F2FP.BF16.F32.PACK_AB R0, RZ, R0 ;  /* 0x00000000ff00723e */ /* 0x000fc800000010ff */
[----:B------:R-:W-:Y:S01]  /*2060*/  PRMT R26, R0, 0x7610, R26 ;  /* 0x00007610001a7816 */ /* 0x000fe2000000001a */
[----:B------:R-:W-:Y:S06]  /*2070*/  BRA `(.L_x_458) ;  /* 0x0000000000b47947 */ /* 0x000fec0003800000 */
.L_x_470:
[----:B------:R-:W-:-:S09]  /*2080*/  UISETP.NE.AND UP0, UPT, UR4, 0x1c, UPT ;  /* 0x0000001c0400788c */ /* 0x000fd2000bf05270 */
[----:B------:R-:W-:Y:S05]  /*2090*/  BRA.U !UP0, `(.L_x_481) ;  /* 0x00000001089c7547 */ /* 0x000fea000b800000 */
[----:B------:R-:W-:-:S09]  /*20a0*/  UISETP.NE.AND UP0, UPT, UR4, 0x1d, UPT ;  /* 0x0000001d0400788c */ /* 0x000fd2000bf05270 */
[----:B------:R-:W-:Y:S05]  /*20b0*/  BRA.U !UP0, `(.L_x_482) ;  /* 0x0000000108807547 */ /* 0x000fea000b800000 */
[----:B------:R-:W-:-:S09]  /*20c0*/  UISETP.NE.AND UP0, UPT, UR4, 0x2c, UPT ;  /* 0x0000002c0400788c */ /* 0x000fd2000bf05270 */
[----:B------:R-:W-:Y:S05]  /*20d0*/  BRA.U !UP0, `(.L_x_483) ;  /* 0x0000000108487547 */ /* 0x000fea000b800000 */
.L_x_457:
        /* <DEDUP_REMOVED lines=15> */
[----:B--2--5:R-:W-:Y:S05]  /*21d0*/  CALL.ABS.NOINC R14 ;  /* 0x000000000e007343 */ /* 0x024fea0003c00000 */
.L_x_484:
[----:B------:R-:W-:Y:S01]  /*21e0*/  PRMT R26, RZ, 0x7610, R26 ;  /* 0x00007610ff1a7816 */ /* 0x000fe2000000001a */
[----:B------:R-:W-:Y:S06]  /*21f0*/  BRA `(.L_x_458) ;  /* 0x0000000000547947 */ /* 0x000fec0003800000 */
.L_x_483:
        /* <DEDUP_REMOVED lines=8> */
.L_x_486:
[----:B------:R-:W-:Y:S05]  /*2280*/  BSYNC.RECONVERGENT B0 ;  /* 0x0000000000007941 */ /* 0x000fea0003800200 */
.L_x_485:
[----:B------:R-:W-:-:S04]  /*2290*/  F2FP.BF16.F32.PACK_AB R0, RZ, R0 ;  /* 0x00000000ff00723e */ /* 0x000fc800000010ff */
[----:B------:R-:W-:Y:S01]  /*22a0*/  PRMT R26, R0, 0x7610, R26 ;  /* 0x00007610001a7816 */ /* 0x000fe2000000001a */
[----:B------:R-:W-:Y:S06]  /*22b0*/  BRA `(.L_x_458) ;  /* 0x0000000000247947 */ /* 0x000fec0003800000 */
.L_x_482:
[----:B------:R-:W2:Y:S02]  /*22c0*/  LDG.E.64 R4, desc[UR36][R4.64] ;  /* 0x0000002404047981 */ /* 0x000ea4000c1e1b00 */
[----:B--2---:R-:W0:Y:S02]  /*22d0*/  I2F.U64 R0, R4 ;  /* 0x0000000400007312 */ /* 0x004e240000301000 */
[----:B0-----:R-:W-:-:S04]  /*22e0*/  F2FP.BF16.F32.PACK_AB R0, RZ, R0 ;  /* 0x00000000ff00723e */ /* 0x001fc800000010ff */
[----:B------:R-:W-:Y:S01]  /*22f0*/  PRMT R26, R0, 0x7610, R26 ;  /* 0x00007610001a7816 */ /* 0x000fe2000000001a */
[----:B------:R-:W-:Y:S06]  /*2300*/  BRA `(.L_x_458) ;  /* 0x0000000000107947 */ /* 0x000fec0003800000 */
.L_x_481:
[----:B------:R-:W2:Y:S02]  /*2310*/  LDG.E R4, desc[UR36][R4.64] ;  /* 0x0000002404047981 */ /* 0x000ea4000c1e1900 */
[----:B--2---:R-:W-:-:S04]  /*2320*/  I2FP.F32.U32 R0, R4 ;  /* 0x0000000400007245 */ /* 0x004fc80000201000 */
[----:B------:R-:W-:-:S04]  /*2330*/  F2FP.BF16.F32.PACK_AB R0, RZ, R0 ;  /* 0x00000000ff00723e */ /* 0x000fc800000010ff */
[----:B------:R-:W-:-:S07]  /*2340*/  PRMT R26, R0, 0x7610, R26 ;  /* 0x00007610001a7816 */ /* 0x000fce000000001a */
.L_x_458:
[----:B------:R-:W-:-:S07]  /*2350*/  VIADD R23, R25, 0x80 ;  /* 0x0000008019177836 */ /* 0x000fce0000000000 */
.L_x_418:
[----:B------:R-:W-:Y:S05]  /*2360*/  BSYNC.RECONVERGENT B6 ;  /* 0x0000000000067941 */ /* 0x000fea0003800200 */
.L_x_417:
[----:B------:R-:W-:Y:S01]  /*2370*/  ISETP.GE.AND P0, PT, R23, R16, PT ;  /* 0x000000101700720c */ /* 0x000fe20003f06270 */
[----:B------:R-:W-:Y:S01]  /*2380*/  BSSY.RECONVERGENT B6, `(.L_x_487) ;  /* 0x000022c000067945 */ /* 0x000fe20003800200 */
[----:B------:R-:W-:Y:S02]  /*2390*/  PRMT R24, RZ, 0x7610, R24 ;  /* 0x00007610ff187816 */ /* 0x000fe40000000018 */
[----:B------:R-:W-:-:S09]  /*23a0*/  PRMT R22, RZ, 0x7610, R22 ;  /* 0x00007610ff167816 */ /* 0x000fd20000000016 */
[----:B------:R-:W-:Y:S05]  /*23b0*/  @P0 BRA `(.L_x_488) ;  /* 0x0000002000a00947 */ /* 0x000fea0003800000 */
[----:B0-----:R-:W0:Y:S01]  /*23c0*/  LDC.64 R4, c[0x0][0x390] ;  /* 0x0000e400ff047b82 */ /* 0x001e220000000a00 */
        /* <DEDUP_REMOVED lines=21> */
.L_x_492:
[----:B------:R-:W2:Y:S02]  /*2520*/  LDG.E.U8 R4, desc[UR36][R4.64] ;  /* 0x0000002404047981 */ /* 0x000ea4000c1e1100 */
[----:B--2---:R-:W-:-:S04]  /*2530*/  I2FP.F32.U32 R0, R4 ;  /* 0x0000000400007245 */ /* 0x004fc80000201000 */
[----:B------:R-:W-:-:S04]  /*2540*/  F2FP.BF16.F32.PACK_AB R0, RZ, R0 ;  /* 0x00000000ff00723e */ /* 0x000fc800000010ff */
[----:B------:R-:W-:Y:S01]  /*2550*/  PRMT R24, R0, 0x7610, R24 ;  /* 0x0000761000187816 */ /* 0x000fe20000000018 */
[----:B------:R-:W-:Y:S06]  /*2560*/  BRA `(.L_x_494) ;  /* 0x0000000c00e47947 */ /* 0x000fec0003800000 */
.L_x_491:
        /* <DEDUP_REMOVED lines=11> */
.L_x_496:
[----:B------:R-:W2:Y:S02]  /*2620*/  LDG.E R4, desc[UR36][R4.64] ;  /* 0x0000002404047981 */ /* 0x000ea4000c1e1900 */
[----:B--2---:R-:W-:-:S04]  /*2630*/  I2FP.F32.S32 R0, R4 ;  /* 0x0000000400007245 */ /* 0x004fc80000201400 */
[----:B------:R-:W-:-:S04]  /*2640*/  F2FP.BF16.F32.PACK_AB R0, RZ, R0 ;  /* 0x00000000ff00723e */ /* 0x000fc800000010ff */
[----:B------:R-:W-:Y:S01]  /*2650*/  PRMT R24, R0, 0x7610, R24 ;  /* 0x0000761000187816 */ /* 0x000fe20000000018 */
[----:B------:R-:W-:Y:S06]  /*2660*/  BRA `(.L_x_494) ;  /* 0x0000000c00a47947 */ /* 0x000fec0003800000 */
.L_x_495:
[----:B------:R-:W2:Y:S02]  /*2670*/  LDG.E.U16 R4, desc[UR36][R4.64] ;  /* 0x0000002404047981 */ /* 0x000ea4000c1e1500 */
[----:B--2---:R-:W0:Y:S02]  /*2680*/  I2F.S16 R0, R4 ;  /* 0x0000000400007306 */ /* 0x004e240000101400 */
[----:B0-----:R-:W-:-:S04]  /*2690*/  F2FP.BF16.F32.PACK_AB R0, RZ, R0 ;  /* 0x00000000ff00723e */ /* 0x001fc800000010ff */
[----:B------:R-:W-:Y:S01]  /*26a0*/  PRMT R24, R0, 0x7610, R24 ;  /* 0x0000761000187816 */ /* 0x000fe20000000018 */
[----:B------:R-:W-:Y:S06]  /*26b0*/  BRA `(.L_x_494) ;  /* 0x0000000c00907947 */ /* 0x000fec0003800000 */
.L_x_490:
        /* <DEDUP_REMOVED lines=9> */
.L_x_498:
[----:B------:R-:W2:Y:S02]  /*2750*/  LDG.E.U16 R0, desc[UR36][R4.64] ;  /* 0x0000002404007981 */ /* 0x000ea4000c1e1500 */
[----:B--2---:R-:W-:-:S05]  /*2760*/  HADD2.F32 R0, -RZ, R0.H0_H0 ;  /* 0x20000000ff007230 */ /* 0x004fca0000004100 */
[----:B------:R-:W-:-:S04]  /*2770*/  F2FP.BF16.F32.PACK_AB R0, RZ, R0 ;  /* 0x00000000ff00723e */ /* 0x000fc800000010ff */
[----:B------:R-:W-:Y:S01]  /*2780*/  PRMT R24, R0, 0x7610, R24 ;  /* 0x0000761000187816 */ /* 0x000fe20000000018 */
[----:B------:R-:W-:Y:S06]  /*2790*/  BRA `(.L_x_494) ;  /* 0x0000000c00587947 */ /* 0x000fec0003800000 */
.L_x_497:
        /* <DEDUP_REMOVED lines=9> */
.L_x_500:
[----:B------:R-:W2:Y:S02]  /*2830*/  LDG.E.U16 R4, desc[UR36][R4.64] ;  /* 0x0000002404047981 */ /* 0x000ea4000c1e1500 */
[----:B--2---:R-:W-:-:S05]  /*2840*/  HADD2.F32 R0, -RZ, R4.H0_H0 ;  /* 0x20000004ff007230 */ /* 0x004fca0000004100 */
[----:B------:R-:W-:-:S04]  /*2850*/  F2FP.BF16.F32.PACK_AB R0, RZ, R0 ;  /* 0x00000000ff00723e */ /* 0x000fc800000010ff */
[----:B------:R-:W-:Y:S01]  /*2860*/  PRMT R24, R0, 0x7610, R24 ;  /* 0x0000761000187816 */ /* 0x000fe20000000018 */
[----:B------:R-:W-:Y:S06]  /*2870*/  BRA `(.L_x_494) ;  /* 0x0000000c00207947 */ /* 0x000fec0003800000 */
.L_x_499:
        /* <DEDUP_REMOVED lines=13> */
.L_x_489:
        /* <DEDUP_REMOVED lines=14> */
.L_x_503:
        /* <DEDUP_REMOVED lines=13> */
.L_x_502:
        /* <DEDUP_REMOVED lines=27> */
.L_x_505:
[----:B------:R-:W2:Y:S02]  /*2cb0*/  LDG.E.U8 R4, desc[UR36][R4.64] ;  /* 0x0000002404047981 */ /* 0x000ea4000c1e1100 */
[C---:B--2---:R-:W-:Y:S02]  /*2cc0*/  IMAD.SHL.U32 R0, R4.reuse, 0x2000000, RZ ;  /* 0x0200000004007824 */ /* 0x044fe400078e00ff */
[----:B------:R-:W-:-:S03]  /*2cd0*/  IMAD.SHL.U32 R6, R4, 0x100, RZ ;  /* 0x0000010004067824 */ /* 0x000fc600078e00ff */
[----:B------:R-:W-:-:S13]  /*2ce0*/  ISETP.GE.U32.AND P0, PT, R0, 0x8000000, PT ;  /* 0x080000000000780c */ /* 0x000fda0003f06070 */
[----:B------:R-:W-:Y:S02]  /*2cf0*/  @!P0 LOP3.LUT R3, R6, 0x7f00, RZ, 0xc0, !PT ;  /* 0x00007f0006038812 */ /* 0x000fe400078ec0ff */
[----:B------:R-:W-:Y:S02]  /*2d00*/  @P0 LEA.HI R0, R0, 0x70000000, RZ, 0x1c ;  /* 0x7000000000000811 */ /* 0x000fe400078fe0ff */
[----:B------:R-:W-:Y:S02]  /*2d10*/  @!P0 LOP3.LUT R3, R3, 0x3f000000, RZ, 0xfc, !PT ;  /* 0x3f00000003038812 */ /* 0x000fe400078efcff */
[----:B------:R-:W-:Y:S01]  /*2d20*/  PRMT R6, R6, 0x9910, RZ ;  /* 0x0000991006067816 */ /* 0x000fe200000000ff */
[----:B------:R-:W-:Y:S02]  /*2d30*/  @P0 FMUL.FTZ R0, R0, 1.9259299443872358531e-34 ;  /* 0x0780000000000820 */ /* 0x000fe40000410000 */
[----:B------:R-:W-:Y:S02]  /*2d40*/  @!P0 FADD.FTZ R0, R3, -0.5 ;  /* 0xbf00000003008421 */ /* 0x000fe40000010000 */
[----:B------:R-:W-:-:S05]  /*2d50*/  IMAD.MOV.U32 R3, RZ, RZ, R6 ;  /* 0x000000ffff037224 */ /* 0x000fca00078e0006 */
[----:B------:R-:W-:-:S04]  /*2d60*/  LOP3.LUT R0, R0, 0x80000000, R3, 0xf8, !PT ;  /* 0x8000000000007812 */ /* 0x000fc800078ef803 */
[----:B------:R-:W-:-:S04]  /*2d70*/  F2FP.BF16.F32.PACK_AB R0, RZ, R0 ;  /* 0x00000000ff00723e */ /* 0x000fc800000010ff */
[----:B------:R-:W-:Y:S01]  /*2d80*/  PRMT R24, R0, 0x7610, R24 ;  /* 0x0000761000187816 */ /* 0x000fe20000000018 */
[----:B------:R-:W-:Y:S06]  /*2d90*/  BRA `(.L_x_494) ;  /* 0x0000000400d87947 */ /* 0x000fec0003800000 */
.L_x_504:
[----:B------:R0:W5:Y:S01]  /*2da0*/  LDG.E.U16 R24, desc[UR36][R4.64] ;  /* 0x0000002404187981 */ /* 0x000162000c1e1500 */
[----:B------:R-:W-:Y:S05]  /*2db0*/  BRA `(.L_x_494) ;  /* 0x0000000400d07947 */ /* 0x000fea0003800000 */
.L_x_501:
        /* <DEDUP_REMOVED lines=13> */
.L_x_508:
        /* <DEDUP_REMOVED lines=21> */
.L_x_512:
[----:B------:R-:W-:Y:S05]  /*2fe0*/  BSYNC.RECONVERGENT B1 ;  /* 0x0000000000017941 */ /* 0x000fea0003800200 */
.L_x_511:
[----:B------:R-:W-:Y:S01]  /*2ff0*/  IMAD.SHL.U32 R0, R0, 0x100000, RZ ;  /* 0x0010000000007824 */ /* 0x000fe200078e00ff */
[----:B------:R-:W-:-:S04]  /*3000*/  LEA R3, R3, 0x3b800000, 0x17 ;  /* 0x3b80000003037811 */ /* 0x000fc800078eb8ff */
[----:B------:R-:W-:-:S07]  /*3010*/  LOP3.LUT R0, R3, R0, R7, 0xfe, !PT ;  /* 0x0000000003007212 */ /* 0x000fce00078efe07 */
.L_x_510:
[----:B------:R-:W-:Y:S05]  /*3020*/  BSYNC.RECONVERGENT B0 ;  /* 0x0000000000007941 */ /* 0x000fea0003800200 */
.L_x_509:
[----:B------:R-:W-:-:S04]  /*3030*/  F2FP.BF16.F32.PACK_AB R0, RZ, R0 ;  /* 0x00000000ff00723e */ /* 0x000fc800000010ff */
[----:B------:R-:W-:Y:S01]  /*3040*/  PRMT R24, R0, 0x7610, R24 ;  /* 0x0000761000187816 */ /* 0x000fe20000000018 */
[----:B------:R-:W-:Y:S06]  /*3050*/  BRA `(.L_x_494) ;  /* 0x0000000400287947 */ /* 0x000fec0003800000 */
.L_x_507:
        /* <DEDUP_REMOVED lines=21> */
.L_x_516:
[----:B------:R-:W-:Y:S05]  /*31b0*/  BSYNC.RECONVERGENT B1 ;  /* 0x0000000000017941 */ /* 0x000fea0003800200 */
.L_x_515:
[----:B------:R-:W-:Y:S01]  /*31c0*/  IMAD.SHL.U32 R0, R0, 0x200000, RZ ;  /* 0x0020000000007824 */ /* 0x000fe200078e00ff */
[----:B------:R-:W-:-:S04]  /*31d0*/  LEA R3, R3, 0x37800000, 0x17 ;  /* 0x3780000003037811 */ /* 0x000fc800078eb8ff */
[----:B------:R-:W-:-:S07]  /*31e0*/  LOP3.LUT R0, R3, R0, R7, 0xfe, !PT ;  /* 0x0000000003007212 */ /* 0x000fce00078efe07 */
.L_x_514:
[----:B------:R-:W-:Y:S05]  /*31f0*/  BSYNC.RECONVERGENT B0 ;  /* 0x0000000000007941 */ /* 0x000fea0003800200 */
.L_x_513:
[----:B------:R-:W-:-:S04]  /*3200*/  F2FP.BF16.F32.PACK_AB R0, RZ, R0 ;  /* 0x00000000ff00723e */ /* 0x000fc800000010ff */
[----:B------:R-:W-:Y:S01]  /*3210*/  PRMT R24, R0, 0x7610, R24 ;  /* 0x0000761000187816 */ /* 0x000fe20000000018 */
[----:B------:R-:W-:Y:S06]  /*3220*/  BRA `(.L_x_494) ;  /* 0x0000000000b47947 */ /* 0x000fec0003800000 */
.L_x_506:
        /* <DEDUP_REMOVED lines=14> */
.L_x_520:
[----:B------:R-:W-:Y:S05]  /*3310*/  BSYNC.RECONVERGENT B0 ;  /* 0x0000000000007941 */ /* 0x000fea0003800200 */
.L_x_519:
[----:B------:R-:W-:-:S04]  /*3320*/  F2FP.BF16.F32.PACK_AB R0, RZ, R0 ;  /* 0x00000000ff00723e */ /* 0x000fc800000010ff */
[----:B------:R-:W-:Y:S01]  /*3330*/  PRMT R24, R0, 0x7610, R24 ;  /* 0x0000761000187816 */ /* 0x000fe20000000018 */
[----:B------:R-:W-:Y:S06]  /*3340*/  BRA `(.L_x_494) ;  /* 0x00000000006c7947 */ /* 0x000fec0003800000 */
.L_x_493:
        /* <DEDUP_REMOVED lines=16> */
.L_x_521:
[----:B------:R-:W-:Y:S01]  /*3450*/  PRMT R24, RZ, 0x7610, R24 ;  /* 0x00007610ff187816 */ /* 0x000fe20000000018 */
[----:B------:R-:W-:Y:S06]  /*3460*/  BRA `(.L_x_494) ;  /* 0x0000000000247947 */ /* 0x000fec0003800000 */
.L_x_518:
[----:B------:R-:W2:Y:S02]  /*3470*/  LDG.E.64 R4, desc[UR36][R4.64] ;  /* 0x0000002404047981 */ /* 0x000ea4000c1e1b00 */
[----:B--2---:R-:W0:Y:S02]  /*3480*/  I2F.U64 R0, R4 ;  /* 0x0000000400007312 */ /* 0x004e240000301000 */
[----:B0-----:R-:W-:-:S04]  /*3490*/  F2FP.BF16.F32.PACK_AB R0, RZ, R0 ;  /* 0x00000000ff00723e */ /* 0x001fc800000010ff */
[----:B------:R-:W-:Y:S01]  /*34a0*/  PRMT R24, R0, 0x7610, R24 ;  /* 0x0000761000187816 */ /* 0x000fe20000000018 */
[----:B------:R-:W-:Y:S06]  /*34b0*/  BRA `(.L_x_494) ;  /* 0x0000000000107947 */ /* 0x000fec0003800000 */
.L_x_517:
[----:B------:R-:W2:Y:S02]  /*34c0*/  LDG.E R4, desc[UR36][R4.64] ;  /* 0x0000002404047981 */ /* 0x000ea4000c1e1900 */
[----:B--2---:R-:W-:-:S04]  /*34d0*/  I2FP.F32.U32 R0, R4 ;  /* 0x0000000400007245 */ /* 0x004fc80000201000 */
[----:B------:R-:W-:-:S04]  /*34e0*/  F2FP.BF16.F32.PACK_AB R0, RZ, R0 ;  /* 0x00000000ff00723e */ /* 0x000fc800000010ff */
[----:B------:R-:W-:-:S07]  /*34f0*/  PRMT R24, R0, 0x7610, R24 ;  /* 0x0000761000187816 */ /* 0x000fce0000000018 */
.L_x_494:
        /* <DEDUP_REMOVED lines=21> */
.L_x_525:
[----:B------:R-:W2:Y:S02]  /*3650*/  LDG.E.U8 R4, desc[UR36][R4.64] ;  /* 0x0000002404047981 */ /* 0x000ea4000c1e1100 */
[----:B--2---:R-:W-:-:S04]  /*3660*/  I2FP.F32.U32 R0, R4 ;  /* 0x0000000400007245 */ /* 0x004fc80000201000 */
[----:B------:R-:W-:-:S04]  /*3670*/  F2FP.BF16.F32.PACK_AB R0, RZ, R0 ;  /* 0x00000000ff00723e */ /* 0x000fc800000010ff */
[----:B------:R-:W-:Y:S01]  /*3680*/  PRMT R22, R0, 0x7610, R22 ;  /* 0x0000761000167816 */ /* 0x000fe20000000016 */
[----:B------:R-:W-:Y:S06]  /*3690*/  BRA `(.L_x_527) ;  /* 0x0000000c00e47947 */ /* 0x000fec0003800000 */
.L_x_524:
        /* <DEDUP_REMOVED lines=11> */
.L_x_529:
[----:B------:R-:W2:Y:S02]  /*3750*/  LDG.E R4, desc[UR36][R4.64] ;  /* 0x0000002404047981 */ /* 0x000ea4000c1e1900 */
[----:B--2---:R-:W-:-:S04]  /*3760*/  I2FP.F32.S32 R0, R4 ;  /* 0x0000000400007245 */ /* 0x004fc80000201400 */
[----:B------:R-:W-:-:S04]  /*3770*/  F2FP.BF16.F32.PACK_AB R0, RZ, R0 ;  /* 0x00000000ff00723e */ /* 0x000fc800000010ff */
[----:B------:R-:W-:Y:S01]  /*3780*/  PRMT R22, R0, 0x7610, R22 ;  /* 0x0000761000167816 */ /* 0x000fe20000000016 */
[----:B------:R-:W-:Y:S06]  /*3790*/  BRA `(.L_x_527) ;  /* 0x0000000c00a47947 */ /* 0x000fec0003800000 */
.L_x_528:
[----:B------:R-:W2:Y:S02]  /*37a0*/  LDG.E.U16 R4, desc[UR36][R4.64] ;  /* 0x0000002404047981 */ /* 0x000ea4000c1e1500 */
[----:B--2---:R-:W0:Y:S02]  /*37b0*/  I2F.S16 R0, R4 ;  /* 0x0000000400007306 */ /* 0x004e240000101400 */
[----:B0-----:R-:W-:-:S04]  /*37c0*/  F2FP.BF16.F32.PACK_AB R0, RZ, R0 ;  /* 0x00000000ff00723e */ /* 0x001fc800000010ff */
[----:B------:R-:W-:Y:S01]  /*37d0*/  PRMT R22, R0, 0x7610, R22 ;  /* 0x0000761000167816 */ /* 0x000fe20000000016 */
[----:B------:R-:W-:Y:S06]  /*37e0*/  BRA `(.L_x_527) ;  /* 0x0000000c00907947 */ /* 0x000fec0003800000 */
.L_x_523:
        /* <DEDUP_REMOVED lines=9> */
.L_x_531:
[----:B------:R-:W2:Y:S02]  /*3880*/  LDG.E.U16 R0, desc[UR36][R4.64] ;  /* 0x0000002404007981 */ /* 0x000ea4000c1e1500 */
[----:B--2---:R-:W-:-:S05]  /*3890*/  HADD2.F32 R0, -RZ, R0.H0_H0 ;  /* 0x20000000ff007230 */ /* 0x004fca0000004100 */
[----:B------:R-:W-:-:S04]  /*38a0*/  F2FP.BF16.F32.PACK_AB R0, RZ, R0 ;  /* 0x00000000ff00723e */ /* 0x000fc800000010ff */
[----:B------:R-:W-:Y:S01]  /*38b0*/  PRMT R22, R0, 0x7610, R22 ;  /* 0x0000761000167816 */ /* 0x000fe20000000016 */
[----:B------:R-:W-:Y:S06]  /*38c0*/  BRA `(.L_x_527) ;  /* 0x0000000c00587947 */ /* 0x000fec0003800000 */
.L_x_530:
        /* <DEDUP_REMOVED lines=9> */
.L_x_533:
[----:B------:R-:W2:Y:S02]  /*3960*/  LDG.E.U16 R4, desc[UR36][R4.64] ;  /* 0x0000002404047981 */ /* 0x000ea4000c1e1500 */
[----:B--2---:R-:W-:-:S05]  /*3970*/  HADD2.F32 R0, -RZ, R4.H0_H0 ;  /* 0x20000004ff007230 */ /* 0x004fca0000004100 */
[----:B------:R-:W-:-:S04]  /*3980*/  F2FP.BF16.F32.PACK_AB R0, RZ, R0 ;  /* 0x00000000ff00723e */ /* 0x000fc800000010ff */
[----:B------:R-:W-:Y:S01]  /*3990*/  PRMT R22, R0, 0x7610, R22 ;  /* 0x0000761000167816 */ /* 0x000fe20000000016 */
[----:B------:R-:W-:Y:S06]  /*39a0*/  BRA `(.L_x_527) ;  /* 0x0000000c00207947 */ /* 0x000fec0003800000 */
.L_x_532:
        /* <DEDUP_REMOVED lines=13> */
.L_x_522:
        /* <DEDUP_REMOVED lines=14> */
.L_x_536:
        /* <DEDUP_REMOVED lines=13> */
.L_x_535:
        /* <DEDUP_REMOVED lines=27> */
.L_x_538:
        /* <DEDUP_REMOVED lines=15> */
.L_x_537:
[----:B------:R0:W5:Y:S01]  /*3ed0*/  LDG.E.U16 R22, desc[UR36][R4.64] ;  /* 0x0000002404167981 */ /* 0x000162000c1e1500 */
[----:B------:R-:W-:Y:S05]  /*3ee0*/  BRA `(.L_x_527) ;  /* 0x0000000400d07947 */ /* 0x000fea0003800000 */
.L_x_534:
        /* <DEDUP_REMOVED lines=13> */
.L_x_541:
        /* <DEDUP_REMOVED lines=21> */
.L_x_545:
[----:B------:R-:W-:Y:S05]  /*4110*/  BSYNC.RECONVERGENT B1 ;  /* 0x0000000000017941 */ /* 0x000fea0003800200 */
.L_x_544:
[----:B------:R-:W-:Y:S01]  /*4120*/  IMAD.SHL.U32 R0, R0, 0x100000, RZ ;  /* 0x0010000000007824 */ /* 0x000fe200078e00ff */
[----:B------:R-:W-:-:S04]  /*4130*/  LEA R3, R3, 0x3b800000, 0x17 ;  /* 0x3b80000003037811 */ /* 0x000fc800078eb8ff */
[----:B------:R-:W-:-:S07]  /*4140*/  LOP3.LUT R0, R3, R0, R7, 0xfe, !PT ;  /* 0x0000000003007212 */ /* 0x000fce00078efe07 */
.L_x_543:
[----:B------:R-:W-:Y:S05]  /*4150*/  BSYNC.RECONVERGENT B0 ;  /* 0x0000000000007941 */ /* 0x000fea0003800200 */
.L_x_542:
[----:B------:R-:W-:-:S04]  /*4160*/  F2FP.BF16.F32.PACK_AB R0, RZ, R0 ;  /* 0x00000000ff00723e */ /* 0x000fc800000010ff */
[----:B------:R-:W-:Y:S01]  /*4170*/  PRMT R22, R0, 0x7610, R22 ;  /* 0x0000761000167816 */ /* 0x000fe20000000016 */
[----:B------:R-:W-:Y:S06]  /*4180*/  BRA `(.L_x_527) ;  /* 0x0000000400287947 */ /* 0x000fec0003800000 */
.L_x_540:
        /* <DEDUP_REMOVED lines=21> */
.L_x_549:
[----:B------:R-:W-:Y:S05]  /*42e0*/  BSYNC.RECONVERGENT B1 ;  /* 0x0000000000017941 */ /* 0x000fea0003800200 */
.L_x_548:
[----:B------:R-:W-:Y:S01]  /*42f0*/  IMAD.SHL.U32 R0, R0, 0x200000, RZ ;  /* 0x0020000000007824 */ /* 0x000fe200078e00ff */
[----:B------:R-:W-:-:S04]  /*4300*/  LEA R3, R3, 0x37800000, 0x17 ;  /* 0x3780000003037811 */ /* 0x000fc800078eb8ff */
[----:B------:R-:W-:-:S07]  /*4310*/  LOP3.LUT R0, R3, R0, R7, 0xfe, !PT ;  /* 0x0000000003007212 */ /* 0x000fce00078efe07 */
.L_x_547:
[----:B------:R-:W-:Y:S05]  /*4320*/  BSYNC.RECONVERGENT B0 ;  /* 0x0000000000007941 */ /* 0x000fea0003800200 */
.L_x_546:
[----:B------:R-:W-:-:S04]  /*4330*/  F2FP.BF16.F32.PACK_AB R0, RZ, R0 ;  /* 0x00000000ff00723e */ /* 0x000fc800000010ff */
[----:B------:R-:W-:Y:S01]  /*4340*/  PRMT R22, R0, 0x7610, R22 ;  /* 0x0000761000167816 */ /* 0x000fe20000000016 */
[----:B------:R-:W-:Y:S06]  /*4350*/  BRA `(.L_x_527) ;  /* 0x0000000000b47947 */ /* 0x000fec0003800000 */
.L_x_539:
        /* <DEDUP_REMOVED lines=14> */
.L_x_553:
[----:B------:R-:W-:Y:S05]  /*4440*/  BSYNC.RECONVERGENT B0 ;  /* 0x0000000000007941 */ /* 0x000fea0003800200 */
.L_x_552:
[----:B------:R-:W-:-:S04]  /*4450*/  F2FP.BF16.F32.PACK_AB R0, RZ, R0 ;  /* 0x00000000ff00723e */ /* 0x000fc800000010ff */
[----:B------:R-:W-:Y:S01]  /*4460*/  PRMT R22, R0, 0x7610, R22 ;  /* 0x0000761000167816 */ /* 0x000fe20000000016 */
[----:B------:R-:W-:Y:S06]  /*4470*/  BRA `(.L_x_527) ;  /* 0x00000000006c7947 */ /* 0x000fec0003800000 */
.L_x_526:
        /* <DEDUP_REMOVED lines=16> */
.L_x_554:
[----:B------:R-:W-:Y:S01]  /*4580*/  PRMT R22, RZ, 0x7610, R22 ;  /* 0x00007610ff167816 */ /* 0x000fe20000000016 */
[----:B------:R-:W-:Y:S06]  /*4590*/  BRA `(.L_x_527) ;  /* 0x0000000000247947 */ /* 0x000fec0003800000 */
.L_x_551:
[----:B------:R-:W2:Y:S02]  /*45a0*/  LDG.E.64 R4, desc[UR36][R4.64] ;  /* 0x0000002404047981 */ /* 0x000ea4000c1e1b00 */
[----:B--2---:R-:W0:Y:S02]  /*45b0*/  I2F.U64 R0, R4 ;  /* 0x0000000400007312 */ /* 0x004e240000301000 */
[----:B0-----:R-:W-:-:S04]  /*45c0*/  F2FP.BF16.F32.PACK_AB R0, RZ, R0 ;  /* 0x00000000ff00723e */ /* 0x001fc800000010ff */
[----:B------:R-:W-:Y:S01]  /*45d0*/  PRMT R22, R0, 0x7610, R22 ;  /* 0x0000761000167816 */ /* 0x000fe20000000016 */
[----:B------:R-:W-:Y:S06]  /*45e0*/  BRA `(.L_x_527) ;  /* 0x0000000000107947 */ /* 0x000fec0003800000 */
.L_x_550:
[----:B------:R-:W2:Y:S02]  /*45f0*/  LDG.E R4, desc[UR36][R4.64] ;  /* 0x0000002404047981 */ /* 0x000ea4000c1e1900 */
[----:B--2---:R-:W-:-:S04]  /*4600*/  I2FP.F32.U32 R0, R4 ;  /* 0x0000000400007245 */ /* 0x004fc80000201000 */
[----:B------:R-:W-:-:S04]  /*4610*/  F2FP.BF16.F32.PACK_AB R0, RZ, R0 ;  /* 0x00000000ff00723e */ /* 0x000fc800000010ff */
[----:B------:R-:W-:-:S07]  /*4620*/  PRMT R22, R0, 0x7610, R22 ;  /* 0x0000761000167816 */ /* 0x000fce0000000016 */
.L_x_527:
[----:B------:R-:W-:-:S07]  /*4630*/  VIADD R23, R23, 0x80 ;  /* 0x0000008017177836 */ /* 0x000fce0000000000 */
.L_x_488:
[----:B------:R-:W-:Y:S05]  /*4640*/  BSYNC.RECONVERGENT B6 ;  /* 0x0000000000067941 */ /* 0x000fea0003800200 */
.L_x_487:
        /* <DEDUP_REMOVED lines=27> */
.L_x_560:
[----:B------:R-:W2:Y:S02]  /*4800*/  LDG.E.U8 R4, desc[UR36][R4.64] ;  /* 0x0000002404047981 */ /* 0x000ea4000c1e1100 */
[----:B--2---:R-:W-:-:S04]  /*4810*/  I2FP.F32.U32 R0, R4 ;  /* 0x0000000400007245 */ /* 0x004fc80000201000 */
[----:B------:R-:W-:-:S04]  /*4820*/  F2FP.BF16.F32.PACK_AB R0, RZ, R0 ;  /* 0x00000000ff00723e */ /* 0x000fc800000010ff */
[----:B------:R-:W-:Y:S01]  /*4830*/  PRMT R19, R0, 0x7610, R19 ;  /* 0x0000761000137816 */ /* 0x000fe20000000013 */
[----:B------:R-:W-:Y:S06]  /*4840*/  BRA `(.L_x_562) ;  /* 0x0000000c00e47947 */ /* 0x000fec0003800000 */
.L_x_559:
        /* <DEDUP_REMOVED lines=11> */
.L_x_564:
[----:B------:R-:W2:Y:S02]  /*4900*/  LDG.E R4, desc[UR36][R4.64] ;  /* 0x0000002404047981 */ /* 0x000ea4000c1e1900 */
[----:B--2---:R-:W-:-:S04]  /*4910*/  I2FP.F32.S32 R0, R4 ;  /* 0x0000000400007245 */ /* 0x004fc80000201400 */
[----:B------:R-:W-:-:S04]  /*4920*/  F2FP.BF16.F32.PACK_AB R0, RZ, R0 ;  /* 0x00000000ff00723e */ /* 0x000fc800000010ff */
[----:B------:R-:W-:Y:S01]  /*4930*/  PRMT R19, R0, 0x7610, R19 ;  /* 0x0000761000137816 */ /* 0x000fe20000000013 */
[----:B------:R-:W-:Y:S06]  /*4940*/  BRA `(.L_x_562) ;  /* 0x0000000c00a47947 */ /* 0x000fec0003800000 */
.L_x_563:
[----:B------:R-:W2:Y:S02]  /*4950*/  LDG.E.U16 R4, desc[UR36][R4.64] ;  /* 0x0000002404047981 */ /* 0x000ea4000c1e1500 */
[----:B--2---:R-:W0:Y:S02]  /*4960*/  I2F.S16 R0, R4 ;  /* 0x0000000400007306 */ /* 0x004e240000101400 */
[----:B0-----:R-:W-:-:S04]  /*4970*/  F2FP.BF16.F32.PACK_AB R0, RZ, R0 ;  /* 0x00000000ff00723e */ /* 0x001fc800000010ff */
[----:B------:R-:W-:Y:S01]  /*4980*/  PRMT R19, R0, 0x7610, R19 ;  /* 0x0000761000137816 */ /* 0x000fe20000000013 */
[----:B------:R-:W-:Y:S06]  /*4990*/  BRA `(.L_x_562) ;  /* 0x0000000c00907947 */ /* 0x000fec0003800000 */
.L_x_558:
        /* <DEDUP_REMOVED lines=9> */
.L_x_566:
[----:B------:R-:W2:Y:S02]  /*4a30*/  LDG.E.U16 R0, desc[UR36][R4.64] ;  /* 0x0000002404007981 */ /* 0x000ea4000c1e1500 */
[----:B--2---:R-:W-:-:S05]  /*4a40*/  HADD2.F32 R0, -RZ, R0.H0_H0 ;  /* 0x20000000ff007230 */ /* 0x004fca0000004100 */
[----:B------:R-:W-:-:S04]  /*4a50*/  F2FP.BF16.F32.PACK_AB R0, RZ, R0 ;  /* 0x00000000ff00723e */ /* 0x000fc800000010ff */
[----:B------:R-:W-:Y:S01]  /*4a60*/  PRMT R19, R0, 0x7610, R19 ;  /* 0x0000761000137816 */ /* 0x000fe20000000013 */
[----:B------:R-:W-:Y:S06]  /*4a70*/  BRA `(.L_x_562) ;  /* 0x0000000c00587947 */ /* 0x000fec0003800000 */
.L_x_565:
        /* <DEDUP_REMOVED lines=9> */
.L_x_568:
[----:B------:R-:W2:Y:S02]  /*4b10*/  LDG.E.U16 R4, desc[UR36][R4.64] ;  /* 0x0000002404047981 */ /* 0x000ea4000c1e1500 */
[----:B--2---:R-:W-:-:S05]  /*4b20*/  HADD2.F32 R0, -RZ, R4.H0_H0 ;  /* 0x20000004ff007230 */ /* 0x004fca0000004100 */
[----:B------:R-:W-:-:S04]  /*4b30*/  F2FP.BF16.F32.PACK_AB R0, RZ, R0 ;  /* 0x00000000ff00723e */ /* 0x000fc800000010ff */
[----:B------:R-:W-:Y:S01]  /*4b40*/  PRMT R19, R0, 0x7610, R19 ;  /* 0x0000761000137816 */ /* 0x000fe20000000013 */
[----:B------:R-:W-:Y:S06]  /*4b50*/  BRA `(.L_x_562) ;  /* 0x0000000c00207947 */ /* 0x000fec0003800000 */
.L_x_567:
        /* <DEDUP_REMOVED lines=13> */
.L_x_557:
        /* <DEDUP_REMOVED lines=14> */
.L_x_571:
        /* <DEDUP_REMOVED lines=13> */
.L_x_570:
        /* <DEDUP_REMOVED lines=27> */
.L_x_573:
        /* <DEDUP_REMOVED lines=15> */
.L_x_572:
[----:B------:R0:W5:Y:S01]  /*5080*/  LDG.E.U16 R19, desc[UR36][R4.64] ;  /* 0x0000002404137981 */ /* 0x000162000c1e1500 */
[----:B------:R-:W-:Y:S05]  /*5090*/  BRA `(.L_x_562) ;  /* 0x0000000400d07947 */ /* 0x000fea0003800000 */
.L_x_569:
        /* <DEDUP_REMOVED lines=13> */
.L_x_576:
        /* <DEDUP_REMOVED lines=21> */
.L_x_580:
[----:B------:R-:W-:Y:S05]  /*52c0*/  BSYNC.RECONVERGENT B1 ;  /* 0x0000000000017941 */ /* 0x000fea0003800200 */
.L_x_579:
[----:B------:R-:W-:Y:S01]  /*52d0*/  IMAD.SHL.U32 R0, R0, 0x100000, RZ ;  /* 0x0010000000007824 */ /* 0x000fe200078e00ff */
[----:B------:R-:W-:-:S04]  /*52e0*/  LEA R3, R3, 0x3b800000, 0x17 ;  /* 0x3b80000003037811 */ /* 0x000fc800078eb8ff */
[----:B------:R-:W-:-:S07]  /*52f0*/  LOP3.LUT R0, R3, R0, R7, 0xfe, !PT ;  /* 0x0000000003007212 */ /* 0x000fce00078efe07 */
.L_x_578:
[----:B------:R-:W-:Y:S05]  /*5300*/  BSYNC.RECONVERGENT B0 ;  /* 0x0000000000007941 */ /* 0x000fea0003800200 */
.L_x_577:
[----:B------:R-:W-:-:S04]  /*5310*/  F2FP.BF16.F32.PACK_AB R0, RZ, R0 ;  /* 0x00000000ff00723e */ /* 0x000fc800000010ff */
[----:B------:R-:W-:Y:S01]  /*5320*/  PRMT R19, R0, 0x7610, R19 ;  /* 0x0000761000137816 */ /* 0x000fe20000000013 */
[----:B------:R-:W-:Y:S06]  /*5330*/  BRA `(.L_x_562) ;  /* 0x0000000400287947 */ /* 0x000fec0003800000 */
.L_x_575:
        /* <DEDUP_REMOVED lines=21> */
.L_x_584:
[----:B------:R-:W-:Y:S05]  /*5490*/  BSYNC.RECONVERGENT B1 ;  /* 0x0000000000017941 */ /* 0x000fea0003800200 */
.L_x_583:
[----:B------:R-:W-:Y:S01]  /*54a0*/  IMAD.SHL.U32 R0, R0, 0x200000, RZ ;  /* 0x0020000000007824 */ /* 0x000fe200078e00ff */
[----:B------:R-:W-:-:S04]  /*54b0*/  LEA R3, R3, 0x37800000, 0x17 ;  /* 0x3780000003037811 */ /* 0x000fc800078eb8ff */
[----:B------:R-:W-:-:S07]  /*54c0*/  LOP3.LUT R0, R3, R0, R7, 0xfe, !PT ;  /* 0x0000000003007212 */ /* 0x000fce00078efe07 */
.L_x_582:
[----:B------:R-:W-:Y:S05]  /*54d0*/  BSYNC.RECONVERGENT B0 ;  /* 0x0000000000007941 */ /* 0x000fea0003800200 */
.L_x_581:
[----:B------:R-:W-:-:S04]  /*54e0*/  F2FP.BF16.F32.PACK_AB R0, RZ, R0 ;  /* 0x00000000ff00723e */ /* 0x000fc800000010ff */
[----:B------:R-:W-:Y:S01]  /*54f0*/  PRMT R19, R0, 0x7610, R19 ;  /* 0x0000761000137816 */ /* 0x000fe20000000013 */
[----:B------:R-:W-:Y:S06]  /*5500*/  BRA `(.L_x_562) ;  /* 0x0000000000b47947 */ /* 0x000fec0003800000 */
.L_x_574:
        /* <DEDUP_REMOVED lines=14> */
.L_x_588:
[----:B------:R-:W-:Y:S05]  /*55f0*/  BSYNC.RECONVERGENT B0 ;  /* 0x0000000000007941 */ /* 0x000fea0003800200 */
.L_x_587:
[----:B------:R-:W-:-:S04]  /*5600*/  F2FP.BF16.F32.PACK_AB R0, RZ, R0 ;  /* 0x00000000ff00723e */ /* 0x000fc800000010ff */
[----:B------:R-:W-:Y:S01]  /*5610*/  PRMT R19, R0, 0x7610, R19 ;  /* 0x0000761000137816 */ /* 0x000fe20000000013 */
[----:B------:R-:W-:Y:S06]  /*5620*/  BRA `(.L_x_562) ;  /* 0x00000000006c7947 */ /* 0x000fec0003800000 */
.L_x_561:
        /* <DEDUP_REMOVED lines=16> */
.L_x_589:
[----:B------:R-:W-:Y:S01]  /*5730*/  PRMT R19, RZ, 0x7610, R19 ;  /* 0x00007610ff137816 */ /* 0x000fe20000000013 */
[----:B------:R-:W-:Y:S06]  /*5740*/  BRA `(.L_x_562) ;  /* 0x0000000000247947 */ /* 0x000fec0003800000 */
.L_x_586:
[----:B------:R-:W2:Y:S02]  /*5750*/  LDG.E.64 R4, desc[UR36][R4.64] ;  /* 0x0000002404047981 */ /* 0x000ea4000c1e1b00 */
[----:B--2---:R-:W0:Y:S02]  /*5760*/  I2F.U64 R0, R4 ;  /* 0x0000000400007312 */ /* 0x004e240000301000 */
[----:B0-----:R-:W-:-:S04]  /*5770*/  F2FP.BF16.F32.PACK_AB R0, RZ, R0 ;  /* 0x00000000ff00723e */ /* 0x001fc800000010ff */
[----:B------:R-:W-:Y:S01]  /*5780*/  PRMT R19, R0, 0x7610, R19 ;  /* 0x0000761000137816 */ /* 0x000fe20000000013 */
[----:B------:R-:W-:Y:S06]  /*5790*/  BRA `(.L_x_562) ;  /* 0x0000000000107947 */ /* 0x000fec0003800000 */
.L_x_585:
[----:B------:R-:W2:Y:S02]  /*57a0*/  LDG.E R4, desc[UR36][R4.64] ;  /* 0x0000002404047981 */ /* 0x000ea4000c1e1900 */
[----:B--2---:R-:W-:-:S04]  /*57b0*/  I2FP.F32.U32 R0, R4 ;  /* 0x0000000400007245 */ /* 0x004fc80000201000 */
[----:B------:R-:W-:-:S04]  /*57c0*/  F2FP.BF16.F32.PACK_AB R0, RZ, R0 ;  /* 0x00000000ff00723e */ /* 0x000fc800000010ff */
[----:B------:R-:W-:-:S07]  /*57d0*/  PRMT R19, R0, 0x7610, R19 ;  /* 0x0000761000137816 */ /* 0x000fce0000000013 */
.L_x_562:
[----:B------:R-:W1:Y:S01]  /*57e0*/  LDCU.U8 UR6, c[0x0][0x3a5] ;  /* 0x000074a0ff0677ac */ /* 0x000e620008000000 */
[----:B0-----:R-:W0:Y:S01]  /*57f0*/  LDC.64 R4, c[0x0][0x398] ;  /* 0x0000e600ff047b82 */ /* 0x001e220000000a00 */
[----:B------:R-:W2:Y:S01]  /*5800*/  LDCU UR5, c[0x0][0x3ac] ;  /* 0x00007580ff0577ac */ /* 0x000ea20008000800 */
[----:B-1----:R-:W-:-:S04]  /*5810*/  UPRMT UR4, UR6, 0x9910, URZ ;  /* 0x0000991006047896 */ /* 0x002fc800080000ff */
[----:B------:R-:W-:Y:S01]  /*5820*/  UISETP.GT.AND UP0, UPT, UR4, 0x9, UPT ;  /* 0x000000090400788c */ /* 0x000fe2000bf04270 */
[----:B--2---:R-:W-:-:S05]  /*5830*/  IMAD R17, R17, UR5, RZ ;  /* 0x0000000511117c24 */ /* 0x004fca000f8e02ff */
        /* <DEDUP_REMOVED lines=16> */
.L_x_593:
[----:B------:R-:W2:Y:S02]  /*5940*/  LDG.E.U8 R4, desc[UR36][R4.64] ;  /* 0x0000002404047981 */ /* 0x000ea4000c1e1100 */
[----:B--2---:R-:W-:-:S04]  /*5950*/  I2FP.F32.U32 R0, R4 ;  /* 0x0000000400007245 */ /* 0x004fc80000201000 */
[----:B------:R-:W-:-:S04]  /*5960*/  F2FP.BF16.F32.PACK_AB R0, RZ, R0 ;  /* 0x00000000ff00723e */ /* 0x000fc800000010ff */
[----:B------:R-:W-:Y:S01]  /*5970*/  PRMT R18, R0, 0x7610, R18 ;  /* 0x0000761000127816 */ /* 0x000fe20000000012 */
[----:B------:R-:W-:Y:S06]  /*5980*/  BRA `(.L_x_595) ;  /* 0x0000000c00e47947 */ /* 0x000fec0003800000 */
.L_x_592:
        /* <DEDUP_REMOVED lines=11> */
.L_x_597:
[----:B------:R-:W2:Y:S02]  /*5a40*/  LDG.E R4, desc[UR36][R4.64] ;  /* 0x0000002404047981 */ /* 0x000ea4000c1e1900 */
[----:B--2---:R-:W-:-:S04]  /*5a50*/  I2FP.F32.S32 R0, R4 ;  /* 0x0000000400007245 */ /* 0x004fc80000201400 */
[----:B------:R-:W-:-:S04]  /*5a60*/  F2FP.BF16.F32.PACK_AB R0, RZ, R0 ;  /* 0x00000000ff00723e */ /* 0x000fc800000010ff */
[----:B------:R-:W-:Y:S01]  /*5a70*/  PRMT R18, R0, 0x7610, R18 ;  /* 0x0000761000127816 */ /* 0x000fe20000000012 */
[----:B------:R-:W-:Y:S06]  /*5a80*/  BRA `(.L_x_595) ;  /* 0x0000000c00a47947 */ /* 0x000fec0003800000 */
.L_x_596:
[----:B------:R-:W2:Y:S02]  /*5a90*/  LDG.E.U16 R4, desc[UR36][R4.64] ;  /* 0x0000002404047981 */ /* 0x000ea4000c1e1500 */
[----:B--2---:R-:W0:Y:S02]  /*5aa0*/  I2F.S16 R0, R4 ;  /* 0x0000000400007306 */ /* 0x004e240000101400 */
[----:B0-----:R-:W-:-:S04]  /*5ab0*/  F2FP.BF16.F32.PACK_AB R0, RZ, R0 ;  /* 0x00000000ff00723e */ /* 0x001fc800000010ff */
[----:B------:R-:W-:Y:S01]  /*5ac0*/  PRMT R18, R0, 0x7610, R18 ;  /* 0x0000761000127816 */ /* 0x000fe20000000012 */
[----:B------:R-:W-:Y:S06]  /*5ad0*/  BRA `(.L_x_595) ;  /* 0x0000000c00907947 */ /* 0x000fec0003800000 */
.L_x_591:
        /* <DEDUP_REMOVED lines=9> */
.L_x_599:
[----:B------:R-:W2:Y:S02]  /*5b70*/  LDG.E.U16 R0, desc[UR36][R4.64] ;  /* 0x0000002404007981 */ /* 0x000ea4000c1e1500 */
[----:B--2---:R-:W-:-:S05]  /*5b80*/  HADD2.F32 R0, -RZ, R0.H0_H0 ;  /* 0x20000000ff007230 */ /* 0x004fca0000004100 */
[----:B------:R-:W-:-:S04]  /*5b90*/  F2FP.BF16.F32.PACK_AB R0, RZ, R0 ;  /* 0x00000000ff00723e */ /* 0x000fc800000010ff */
[----:B------:R-:W-:Y:S01]  /*5ba0*/  PRMT R18, R0, 0x7610, R18 ;  /* 0x0000761000127816 */ /* 0x000fe20000000012 */
[----:B------:R-:W-:Y:S06]  /*5bb0*/  BRA `(.L_x_595) ;  /* 0x0000000c00587947 */ /* 0x000fec0003800000 */
.L_x_598:
        /* <DEDUP_REMOVED lines=9> */
.L_x_601:
[----:B------:R-:W2:Y:S02]  /*5c50*/  LDG.E.U16 R4, desc[UR36][R4.64] ;  /* 0x0000002404047981 */ /* 0x000ea4000c1e1500 */
[----:B--2---:R-:W-:-:S05]  /*5c60*/  HADD2.F32 R0, -RZ, R4.H0_H0 ;  /* 0x20000004ff007230 */ /* 0x004fca0000004100 */
[----:B------:R-:W-:-:S04]  /*5c70*/  F2FP.BF16.F32.PACK_AB R0, RZ, R0 ;  /* 0x00000000ff00723e */ /* 0x000fc800000010ff */
[----:B------:R-:W-:Y:S01]  /*5c80*/  PRMT R18, R0, 0x7610, R18 ;  /* 0x0000761000127816 */ /* 0x000fe20000000012 */
[----:B------:R-:W-:Y:S06]  /*5c90*/  BRA `(.L_x_595) ;  /* 0x0000000c00207947 */ /* 0x000fec0003800000 */
.L_x_600:
        /* <DEDUP_REMOVED lines=13> */
.L_x_590:
        /* <DEDUP_REMOVED lines=14> */
.L_x_604:
        /* <DEDUP_REMOVED lines=13> */
.L_x_603:
        /* <DEDUP_REMOVED lines=27> */
.L_x_606:
        /* <DEDUP_REMOVED lines=15> */
.L_x_605:
[----:B------:R0:W5:Y:S01]  /*61c0*/  LDG.E.U16 R18, desc[UR36][R4.64] ;  /* 0x0000002404127981 */ /* 0x000162000c1e1500 */
[----:B------:R-:W-:Y:S05]  /*61d0*/  BRA `(.L_x_595) ;  /* 0x0000000400d07947 */ /* 0x000fea0003800000 */
.L_x_602:
        /* <DEDUP_REMOVED lines=13> */
.L_x_609:
        /* <DEDUP_REMOVED lines=21> */
.L_x_613:
[----:B------:R-:W-:Y:S05]  /*6400*/  BSYNC.RECONVERGENT B1 ;  /* 0x0000000000017941 */ /* 0x000fea0003800200 */
.L_x_612:
[----:B------:R-:W-:Y:S01]  /*6410*/  IMAD.SHL.U32 R0, R0, 0x100000, RZ ;  /* 0x0010000000007824 */ /* 0x000fe200078e00ff */
[----:B------:R-:W-:-:S04]  /*6420*/  LEA R3, R3, 0x3b800000, 0x17 ;  /* 0x3b80000003037811 */ /* 0x000fc800078eb8ff */
[----:B------:R-:W-:-:S07]  /*6430*/  LOP3.LUT R0, R3, R0, R7, 0xfe, !PT ;  /* 0x0000000003007212 */ /* 0x000fce00078efe07 */
.L_x_611:
[----:B------:R-:W-:Y:S05]  /*6440*/  BSYNC.RECONVERGENT B0 ;  /* 0x0000000000007941 */ /* 0x000fea0003800200 */
.L_x_610:
[----:B------:R-:W-:-:S04]  /*6450*/  F2FP.BF16.F32.PACK_AB R0, RZ, R0 ;  /* 0x00000000ff00723e */ /* 0x000fc800000010ff */
[----:B------:R-:W-:Y:S01]  /*6460*/  PRMT R18, R0, 0x7610, R18 ;  /* 0x0000761000127816 */ /* 0x000fe20000000012 */
[----:B------:R-:W-:Y:S06]  /*6470*/  BRA `(.L_x_595) ;  /* 0x0000000400287947 */ /* 0x000fec0003800000 */
.L_x_608:
        /* <DEDUP_REMOVED lines=21> */
.L_x_617:
[----:B------:R-:W-:Y:S05]  /*65d0*/  BSYNC.RECONVERGENT B1 ;  /* 0x0000000000017941 */ /* 0x000fea0003800200 */
.L_x_616:
[----:B------:R-:W-:Y:S01]  /*65e0*/  IMAD.SHL.U32 R0, R0, 0x200000, RZ ;  /* 0x0020000000007824 */ /* 0x000fe200078e00ff */
[----:B------:R-:W-:-:S04]  /*65f0*/  LEA R3, R3, 0x37800000, 0x17 ;  /* 0x3780000003037811 */ /* 0x000fc800078eb8ff */
[----:B------:R-:W-:-:S07]  /*6600*/  LOP3.LUT R0, R3, R0, R7, 0xfe, !PT ;  /* 0x0000000003007212 */ /* 0x000fce00078efe07 */
.L_x_615:
[----:B------:R-:W-:Y:S05]  /*6610*/  BSYNC.RECONVERGENT B0 ;  /* 0x0000000000007941 */ /* 0x000fea0003800200 */
.L_x_614:
[----:B------:R-:W-:-:S04]  /*6620*/  F2FP.BF16.F32.PACK_AB R0, RZ, R0 ;  /* 0x00000000ff00723e */ /* 0x000fc800000010ff */
[----:B------:R-:W-:Y:S01]  /*6630*/  PRMT R18, R0, 0x7610, R18 ;  /* 0x0000761000127816 */ /* 0x000fe20000000012 */
[----:B------:R-:W-:Y:S06]  /*6640*/  BRA `(.L_x_595) ;  /* 0x0000000000b47947 */ /* 0x000fec0003800000 */
.L_x_607:
        /* <DEDUP_REMOVED lines=14> */
.L_x_621:
[----:B------:R-:W-:Y:S05]  /*6730*/  BSYNC.RECONVERGENT B0 ;  /* 0x0000000000007941 */ /* 0x000fea0003800200 */
.L_x_620:
[----:B------:R-:W-:-:S04]  /*6740*/  F2FP.BF16.F32.PACK_AB R0, RZ, R0 ;  /* 0x00000000ff00723e */ /* 0x000fc800000010ff */
[----:B------:R-:W-:Y:S01]  /*6750*/  PRMT R18, R0, 0x7610, R18 ;  /* 0x0000761000127816 */ /* 0x000fe20000000012 */
[----:B------:R-:W-:Y:S06]  /*6760*/  BRA `(.L_x_595) ;  /* 0x00000000006c7947 */ /* 0x000fec0003800000 */
.L_x_594:
        /* <DEDUP_REMOVED lines=16> */
.L_x_622:
[----:B------:R-:W-:Y:S01]  /*6870*/  PRMT R18, RZ, 0x7610, R18 ;  /* 0x00007610ff127816 */ /* 0x000fe20000000012 */
[----:B------:R-:W-:Y:S06]  /*6880*/  BRA `(.L_x_595) ;  /* 0x0000000000247947 */ /* 0x000fec0003800000 */
.L_x_619:
[----:B------:R-:W2:Y:S02]  /*6890*/  LDG.E.64 R4, desc[UR36][R4.64] ;  /* 0x0000002404047981 */ /* 0x000ea4000c1e1b00 */
[----:B--2---:R-:W0:Y:S02]  /*68a0*/  I2F.U64 R0, R4 ;  /* 0x0000000400007312 */ /* 0x004e240000301000 */
[----:B0-----:R-:W-:-:S04]  /*68b0*/  F2FP.BF16.F32.PACK_AB R0, RZ, R0 ;  /* 0x00000000ff00723e */ /* 0x001fc800000010ff */
[----:B------:R-:W-:Y:S01]  /*68c0*/  PRMT R18, R0, 0x7610, R18 ;  /* 0x0000761000127816 */ /* 0x000fe20000000012 */
[----:B------:R-:W-:Y:S06]  /*68d0*/  BRA `(.L_x_595) ;  /* 0x0000000000107947 */ /* 0x000fec0003800000 */
.L_x_618:
[----:B------:R-:W2:Y:S02]  /*68e0*/  LDG.E R4, desc[UR36][R4.64] ;  /* 0x0000002404047981 */ /* 0x000ea4000c1e1900 */
[----:B--2---:R-:W-:-:S04]  /*68f0*/  I2FP.F32.U32 R0, R4 ;  /* 0x0000000400007245 */ /* 0x004fc80000201000 */
[----:B------:R-:W-:-:S04]  /*6900*/  F2FP.BF16.F32.PACK_AB R0, RZ, R0 ;  /* 0x00000000ff00723e */ /* 0x000fc800000010ff */
[----:B------:R-:W-:-:S07]  /*6910*/  PRMT R18, R0, 0x7610, R18 ;  /* 0x0000761000127816 */ /* 0x000fce0000000012 */
.L_x_595:
[----:B------:R-:W-:-:S07]  /*6920*/  VIADD R23, R23, 0x80 ;  /* 0x0000008017177836 */ /* 0x000fce0000000000 */
.L_x_556:
[----:B------:R-:W-:Y:S05]  /*6930*/  BSYNC.RECONVERGENT B6 ;  /* 0x0000000000067941 */ /* 0x000fea0003800200 */
.L_x_555:
        /* <DEDUP_REMOVED lines=27> */
.L_x_628:
[----:B------:R-:W2:Y:S02]  /*6af0*/  LDG.E.U8 R4, desc[UR36][R4.64] ;  /* 0x0000002404047981 */ /* 0x000ea4000c1e1100 */
[----:B--2---:R-:W-:-:S04]  /*6b00*/  I2FP.F32.U32 R0, R4 ;  /* 0x0000000400007245 */ /* 0x004fc80000201000 */
[----:B------:R-:W-:-:S04]  /*6b10*/  F2FP.BF16.F32.PACK_AB R0, RZ, R0 ;  /* 0x00000000ff00723e */ /* 0x000fc800000010ff */
[----:B------:R-:W-:Y:S01]  /*6b20*/  PRMT R17, R0, 0x7610, R17 ;  /* 0x0000761000117816 */ /* 0x000fe20000000011 */
[----:B------:R-:W-:Y:S06]  /*6b30*/  BRA `(.L_x_630) ;  /* 0x0000000c00e47947 */ /* 0x000fec0003800000 */
.L_x_627:
        /* <DEDUP_REMOVED lines=11> */
.L_x_632:
[----:B------:R-:W2:Y:S02]  /*6bf0*/  LDG.E R4, desc[UR36][R4.64] ;  /* 0x0000002404047981 */ /* 0x000ea4000c1e1900 */
[----:B--2---:R-:W-:-:S04]  /*6c00*/  I2FP.F32.S32 R0, R4 ;  /* 0x0000000400007245 */ /* 0x004fc80000201400 */
[----:B------:R-:W-:-:S04]  /*6c10*/  F2FP.BF16.F32.PACK_AB R0, RZ, R0 ;  /* 0x00000000ff00723e */ /* 0x000fc800000010ff */
[----:B------:R-:W-:Y:S01]  /*6c20*/  PRMT R17, R0, 0x7610, R17 ;  /* 0x0000761000117816 */ /* 0x000fe20000000011 */
[----:B------:R-:W-:Y:S06]  /*6c30*/  BRA `(.L_x_630) ;  /* 0x0000000c00a47947 */ /* 0x000fec0003800000 */
.L_x_631:
[----:B------:R-:W2:Y:S02]  /*6c40*/  LDG.E.U16 R4, desc[UR36][R4.64] ;  /* 0x0000002404047981 */ /* 0x000ea4000c1e1500 */
[----:B--2---:R-:W0:Y:S02]  /*6c50*/  I2F.S16 R0, R4 ;  /* 0x0000000400007306 */ /* 0x004e240000101400 */
[----:B0-----:R-:W-:-:S04]  /*6c60*/  F2FP.BF16.F32.PACK_AB R0, RZ, R0 ;  /* 0x00000000ff00723e */ /* 0x001fc800000010ff */
[----:B------:R-:W-:Y:S01]  /*6c70*/  PRMT R17, R0, 0x7610, R17 ;  /* 0x0000761000117816 */ /* 0x000fe20000000011 */
[----:B------:R-:W-:Y:S06]  /*6c80*/  BRA `(.L_x_630) ;  /* 0x0000000c00907947 */ /* 0x000fec0003800000 */
.L_x_626:
        /* <DEDUP_REMOVED lines=9> */
.L_x_634:
[----:B------:R-:W2:Y:S02]  /*6d20*/  LDG.E.U16 R0, desc[UR36][R4.64] ;  /* 0x0000002404007981 */ /* 0x000ea4000c1e1500 */
[----:B--2---:R-:W-:-:S05]  /*6d30*/  HADD2.F32 R0, -RZ, R0.H0_H0 ;  /* 0x20000000ff007230 */ /* 0x004fca0000004100 */
[----:B------:R-:W-:-:S04]  /*6d40*/  F2FP.BF16.F32.PACK_AB R0, RZ, R0 ;  /* 0x00000000ff00723e */ /* 0x000fc800000010ff */
[----:B------:R-:W-:Y:S01]  /*6d50*/  PRMT R17, R0, 0x7610, R17 ;  /* 0x0000761000117816 */ /* 0x000fe20000000011 */
[----:B------:R-:W-:Y:S06]  /*6d60*/  BRA `(.L_x_630) ;  /* 0x0000000c00587947 */ /* 0x000fec0003800000 */
.L_x_633:
        /* <DEDUP_REMOVED lines=9> */
.L_x_636:
[----:B------:R-:W2:Y:S02]  /*6e00*/  LDG.E.U16 R4, desc[UR36][R4.64] ;  /* 0x0000002404047981 */ /* 0x000ea4000c1e1500 */
[----:B--2---:R-:W-:-:S05]  /*6e10*/  HADD2.F32 R0, -RZ, R4.H0_H0 ;  /* 0x20000004ff007230 */ /* 0x004fca0000004100 */
[----:B------:R-:W-:-:S04]  /*6e20*/  F2FP.BF16.F32.PACK_AB R0, RZ, R0 ;  /* 0x00000000ff00723e */ /* 0x000fc800000010ff */
[----:B------:R-:W-:Y:S01]  /*6e30*/  PRMT R17, R0, 0x7610, R17 ;  /* 0x0000761000117816 */ /* 0x000fe20000000011 */
[----:B------:R-:W-:Y:S06]  /*6e40*/  BRA `(.L_x_630) ;  /* 0x0000000c00207947 */ /* 0x000fec0003800000 */
.L_x_635:
        /* <DEDUP_REMOVED lines=13> */
.L_x_625:
        /* <DEDUP_REMOVED lines=14> */
.L_x_639:
        /* <DEDUP_REMOVED lines=13> */
.L_x_638:
        /* <DEDUP_REMOVED lines=27> */
.L_x_641:
        /* <DEDUP_REMOVED lines=15> */
.L_x_640:
[----:B------:R0:W5:Y:S01]  /*7370*/  LDG.E.U16 R17, desc[UR36][R4.64] ;  /* 0x0000002404117981 */ /* 0x000162000c1e1500 */
[----:B------:R-:W-:Y:S05]  /*7380*/  BRA `(.L_x_630) ;  /* 0x0000000400d07947 */ /* 0x000fea0003800000 */
.L_x_637:
        /* <DEDUP_REMOVED lines=13> */
.L_x_644:
        /* <DEDUP_REMOVED lines=21> */
.L_x_648:
[----:B------:R-:W-:Y:S05]  /*75b0*/  BSYNC.RECONVERGENT B1 ;  /* 0x0000000000017941 */ /* 0x000fea0003800200 */
.L_x_647:
[----:B------:R-:W-:Y:S01]  /*75c0*/  IMAD.SHL.U32 R0, R0, 0x100000, RZ ;  /* 0x0010000000007824 */ /* 0x000fe200078e00ff */
[----:B------:R-:W-:-:S04]  /*75d0*/  LEA R3, R3, 0x3b800000, 0x17 ;  /* 0x3b80000003037811 */ /* 0x000fc800078eb8ff */
[----:B------:R-:W-:-:S07]  /*75e0*/  LOP3.LUT R0, R3, R0, R7, 0xfe, !PT ;  /* 0x0000000003007212 */ /* 0x000fce00078efe07 */
.L_x_646:
[----:B------:R-:W-:Y:S05]  /*75f0*/  BSYNC.RECONVERGENT B0 ;  /* 0x0000000000007941 */ /* 0x000fea0003800200 */
.L_x_645:
[----:B------:R-:W-:-:S04]  /*7600*/  F2FP.BF16.F32.PACK_AB R0, RZ, R0 ;  /* 0x00000000ff00723e */ /* 0x000fc800000010ff */
[----:B------:R-:W-:Y:S01]  /*7610*/  PRMT R17, R0, 0x7610, R17 ;  /* 0x0000761000117816 */ /* 0x000fe20000000011 */
[----:B------:R-:W-:Y:S06]  /*7620*/  BRA `(.L_x_630) ;  /* 0x0000000400287947 */ /* 0x000fec0003800000 */
.L_x_643:
        /* <DEDUP_REMOVED lines=21> */
.L_x_652:
[----:B------:R-:W-:Y:S05]  /*7780*/  BSYNC.RECONVERGENT B1 ;  /* 0x0000000000017941 */ /* 0x000fea0003800200 */
.L_x_651:
[----:B------:R-:W-:Y:S01]  /*7790*/  IMAD.SHL.U32 R0, R0, 0x200000, RZ ;  /* 0x0020000000007824 */ /* 0x000fe200078e00ff */
[----:B------:R-:W-:-:S04]  /*77a0*/  LEA R3, R3, 0x37800000, 0x17 ;  /* 0x3780000003037811 */ /* 0x000fc800078eb8ff */
[----:B------:R-:W-:-:S07]  /*77b0*/  LOP3.LUT R0, R3, R0, R7, 0xfe, !PT ;  /* 0x0000000003007212 */ /* 0x000fce00078efe07 */
.L_x_650:
[----:B------:R-:W-:Y:S05]  /*77c0*/  BSYNC.RECONVERGENT B0 ;  /* 0x0000000000007941 */ /* 0x000fea0003800200 */
.L_x_649:
[----:B------:R-:W-:-:S04]  /*77d0*/  F2FP.BF16.F32.PACK_AB R0, RZ, R0 ;  /* 0x00000000ff00723e */ /* 0x000fc800000010ff */
[----:B------:R-:W-:Y:S01]  /*77e0*/  PRMT R17, R0, 0x7610, R17 ;  /* 0x0000761000117816 */ /* 0x000fe20000000011 */
[----:B------:R-:W-:Y:S06]  /*77f0*/  BRA `(.L_x_630) ;  /* 0x0000000000b47947 */ /* 0x000fec0003800000 */
.L_x_642:
        /* <DEDUP_REMOVED lines=14> */
.L_x_656:
[----:B------:R-:W-:Y:S05]  /*78e0*/  BSYNC.RECONVERGENT B0 ;  /* 0x0000000000007941 */ /* 0x000fea0003800200 */
.L_x_655:
[----:B------:R-:W-:-:S04]  /*78f0*/  F2FP.BF16.F32.PACK_AB R0, RZ, R0 ;  /* 0x00000000ff00723e */ /* 0x000fc800000010ff */
[----:B------:R-:W-:Y:S01]  /*7900*/  PRMT R17, R0, 0x7610, R17 ;  /* 0x0000761000117816 */ /* 0x000fe20000000011 */
[----:B------:R-:W-:Y:S06]  /*7910*/  BRA `(.L_x_630) ;  /* 0x00000000006c7947 */ /* 0x000fec0003800000 */
.L_x_629:
        /* <DEDUP_REMOVED lines=16> */
.L_x_657:
[----:B------:R-:W-:Y:S01]  /*7a20*/  PRMT R17, RZ, 0x7610, R17 ;  /* 0x00007610ff117816 */ /* 0x000fe20000000011 */
[----:B------:R-:W-:Y:S06]  /*7a30*/  BRA `(.L_x_630) ;  /* 0x0000000000247947 */ /* 0x000fec0003800000 */
.L_x_654:
[----:B------:R-:W2:Y:S02]  /*7a40*/  LDG.E.64 R4, desc[UR36][R4.64] ;  /* 0x0000002404047981 */ /* 0x000ea4000c1e1b00 */
[----:B--2---:R-:W0:Y:S02]  /*7a50*/  I2F.U64 R0, R4 ;  /* 0x0000000400007312 */ /* 0x004e240000301000 */
[----:B0-----:R-:W-:-:S04]  /*7a60*/  F2FP.BF16.F32.PACK_AB R0, RZ, R0 ;  /* 0x00000000ff00723e */ /* 0x001fc800000010ff */
[----:B------:R-:W-:Y:S01]  /*7a70*/  PRMT R17, R0, 0x7610, R17 ;  /* 0x0000761000117816 */ /* 0x000fe20000000011 */
[----:B------:R-:W-:Y:S06]  /*7a80*/  BRA `(.L_x_630) ;  /* 0x0000000000107947 */ /* 0x000fec0003800000 */
.L_x_653:
[----:B------:R-:W2:Y:S02]  /*7a90*/  LDG.E R4, desc[UR36][R4.64] ;  /* 0x0000002404047981 */ /* 0x000ea4000c1e1900 */
[----:B--2---:R-:W-:-:S04]  /*7aa0*/  I2FP.F32.U32 R0, R4 ;  /* 0x0000000400007245 */ /* 0x004fc80000201000 */
[----:B------:R-:W-:-:S04]  /*7ab0*/  F2FP.BF16.F32.PACK_AB R0, RZ, R0 ;  /* 0x00000000ff00723e */ /* 0x000fc800000010ff */
[----:B------:R-:W-:-:S07]  /*7ac0*/  PRMT R17, R0, 0x7610, R17 ;  /* 0x0000761000117816 */ /* 0x000fce0000000011 */
.L_x_630:
        /* <DEDUP_REMOVED lines=21> */
.L_x_661:
[----:B------:R-:W2:Y:S02]  /*7c20*/  LDG.E.U8 R4, desc[UR36][R4.64] ;  /* 0x0000002404047981 */ /* 0x000ea4000c1e1100 */
[----:B--2---:R-:W-:-:S04]  /*7c30*/  I2FP.F32.U32 R0, R4 ;  /* 0x0000000400007245 */ /* 0x004fc80000201000 */
[----:B------:R-:W-:Y:S01]  /*7c40*/  F2FP.BF16.F32.PACK_AB R0, RZ, R0 ;  /* 0x00000000ff00723e */ /* 0x000fe200000010ff */
[----:B------:R-:W-:Y:S06]  /*7c50*/  BRA `(.L_x_624) ;  /* 0x0000000c00a87947 */ /* 0x000fec0003800000 */
.L_x_660:
        /* <DEDUP_REMOVED lines=10> */
.L_x_664:
[----:B------:R-:W2:Y:S02]  /*7d00*/  LDG.E R4, desc[UR36][R4.64] ;  /* 0x0000002404047981 */ /* 0x000ea4000c1e1900 */
[----:B--2---:R-:W-:-:S04]  /*7d10*/  I2FP.F32.S32 R0, R4 ;  /* 0x0000000400007245 */ /* 0x004fc80000201400 */
[----:B------:R-:W-:Y:S01]  /*7d20*/  F2FP.BF16.F32.PACK_AB R0, RZ, R0 ;  /* 0x00000000ff00723e */ /* 0x000fe200000010ff */
[----:B------:R-:W-:Y:S06]  /*7d30*/  BRA `(.L_x_624) ;  /* 0x0000000c00707947 */ /* 0x000fec0003800000 */
.L_x_663:
[----:B------:R-:W2:Y:S02]  /*7d40*/  LDG.E.U16 R4, desc[UR36][R4.64] ;  /* 0x0000002404047981 */ /* 0x000ea4000c1e1500 */
[----:B--2---:R-:W0:Y:S02]  /*7d50*/  I2F.S16 R0, R4 ;  /* 0x0000000400007306 */ /* 0x004e240000101400 */
[----:B0-----:R-:W-:Y:S01]  /*7d60*/  F2FP.BF16.F32.PACK_AB R0, RZ, R0 ;  /* 0x00000000ff00723e */ /* 0x001fe200000010ff */
[----:B------:R-:W-:Y:S06]  /*7d70*/  BRA `(.L_x_624) ;  /* 0x0000000c00607947 */ /* 0x000fec0003800000 */
.L_x_659:
        /* <DEDUP_REMOVED lines=9> */
.L_x_666:
[----:B------:R-:W2:Y:S02]  /*7e10*/  LDG.E.U16 R0, desc[UR36][R4.64] ;  /* 0x0000002404007981 */ /* 0x000ea4000c1e1500 */
[----:B--2---:R-:W-:-:S05]  /*7e20*/  HADD2.F32 R0, -RZ, R0.H0_H0 ;  /* 0x20000000ff007230 */ /* 0x004fca0000004100 */
[----:B------:R-:W-:Y:S01]  /*7e30*/  F2FP.BF16.F32.PACK_AB R0, RZ, R0 ;  /* 0x00000000ff00723e */ /* 0x000fe200000010ff */
[----:B------:R-:W-:Y:S06]  /*7e40*/  BRA `(.L_x_624) ;  /* 0x0000000c002c7947 */ /* 0x000fec0003800000 */
.L_x_665:
        /* <DEDUP_REMOVED lines=9> */
.L_x_668:
[----:B------:R-:W2:Y:S02]  /*7ee0*/  LDG.E.U16 R4, desc[UR36][R4.64] ;  /* 0x0000002404047981 */ /* 0x000ea4000c1e1500 */
[----:B--2---:R-:W-:-:S05]  /*7ef0*/  HADD2.F32 R0, -RZ, R4.H0_H0 ;  /* 0x20000004ff007230 */ /* 0x004fca0000004100 */
[----:B------:R-:W-:Y:S01]  /*7f00*/  F2FP.BF16.F32.PACK_AB R0, RZ, R0 ;  /* 0x00000000ff00723e */ /* 0x000fe200000010ff */
[----:B------:R-:W-:Y:S06]  /*7f10*/  BRA `(.L_x_624) ;  /* 0x0000000800f87947 */ /* 0x000fec0003800000 */
.L_x_667:
        /* <DEDUP_REMOVED lines=12> */
.L_x_658:
        /* <DEDUP_REMOVED lines=13> */
.L_x_671:
        /* <DEDUP_REMOVED lines=12> */
.L_x_670:
        /* <DEDUP_REMOVED lines=27> */
.L_x_673:
        /* <DEDUP_REMOVED lines=12> */
[----:B------:R-:W-:Y:S01]  /*83e0*/  F2FP.BF16.F32.PACK_AB R0, RZ, R0 ;  /* 0x00000000ff00723e */ /* 0x000fe200000010ff */
[----:B------:R-:W-:Y:S06]  /*83f0*/  BRA `(.L_x_624) ;  /* 0x0000000400c07947 */ /* 0x000fec0003800000 */
.L_x_672:
[----:B------:R1:W5:Y:S01]  /*8400*/  LDG.E.U16 R0, desc[UR36][R4.64] ;  /* 0x0000002404007981 */ /* 0x000362000c1e1500 */
[----:B------:R-:W-:Y:S05]  /*8410*/  BRA `(.L_x_624) ;  /* 0x0000000400b87947 */ /* 0x000fea0003800000 */
.L_x_669:
        /* <DEDUP_REMOVED lines=12> */
.L_x_676:
        /* <DEDUP_REMOVED lines=21> */
.L_x_680:
[----:B------:R-:W-:Y:S05]  /*8630*/  BSYNC.RECONVERGENT B1 ;  /* 0x0000000000017941 */ /* 0x000fea0003800200 */
.L_x_679:
[----:B------:R-:W-:Y:S01]  /*8640*/  IMAD.SHL.U32 R0, R0, 0x100000, RZ ;  /* 0x0010000000007824 */ /* 0x000fe200078e00ff */
[----:B------:R-:W-:-:S04]  /*8650*/  LEA R3, R3, 0x3b800000, 0x17 ;  /* 0x3b80000003037811 */ /* 0x000fc800078eb8ff */
[----:B------:R-:W-:-:S07]  /*8660*/  LOP3.LUT R0, R3, R0, R7, 0xfe, !PT ;  /* 0x0000000003007212 */ /* 0x000fce00078efe07 */
.L_x_678:
[----:B------:R-:W-:Y:S05]  /*8670*/  BSYNC.RECONVERGENT B0 ;  /* 0x0000000000007941 */ /* 0x000fea0003800200 */
.L_x_677:
[----:B------:R-:W-:Y:S01]  /*8680*/  F2FP.BF16.F32.PACK_AB R0, RZ, R0 ;  /* 0x00000000ff00723e */ /* 0x000fe200000010ff */
[----:B------:R-:W-:Y:S06]  /*8690*/  BRA `(.L_x_624) ;  /* 0x0000000400187947 */ /* 0x000fec0003800000 */
.L_x_675:
        /* <DEDUP_REMOVED lines=21> */
.L_x_684:
[----:B------:R-:W-:Y:S05]  /*87f0*/  BSYNC.RECONVERGENT B1 ;  /* 0x0000000000017941 */ /* 0x000fea0003800200 */
.L_x_683:
[----:B------:R-:W-:Y:S01]  /*8800*/  IMAD.SHL.U32 R0, R0, 0x200000, RZ ;  /* 0x0020000000007824 */ /* 0x000fe200078e00ff */
[----:B------:R-:W-:-:S04]  /*8810*/  LEA R3, R3, 0x37800000, 0x17 ;  /* 0x3780000003037811 */ /* 0x000fc800078eb8ff */
[----:B------:R-:W-:-:S07]  /*8820*/  LOP3.LUT R0, R3, R0, R7, 0xfe, !PT ;  /* 0x0000000003007212 */ /* 0x000fce00078efe07 */
.L_x_682:
[----:B------:R-:W-:Y:S05]  /*8830*/  BSYNC.RECONVERGENT B0 ;  /* 0x0000000000007941 */ /* 0x000fea0003800200 */
.L_x_681:
[----:B------:R-:W-:Y:S01]  /*8840*/  F2FP.BF16.F32.PACK_AB R0, RZ, R0 ;  /* 0x00000000ff00723e */ /* 0x000fe200000010ff */
[----:B------:R-:W-:Y:S06]  /*8850*/  BRA `(.L_x_624) ;  /* 0x0000000000a87947 */ /* 0x000fec0003800000 */
.L_x_674:
        /* <DEDUP_REMOVED lines=14> */
.L_x_688:
[----:B------:R-:W-:Y:S05]  /*8940*/  BSYNC.RECONVERGENT B0 ;  /* 0x0000000000007941 */ /* 0x000fea0003800200 */
.L_x_687:
[----:B------:R-:W-:Y:S01]  /*8950*/  F2FP.BF16.F32.PACK_AB R0, RZ, R0 ;  /* 0x00000000ff00723e */ /* 0x000fe200000010ff */
[----:B------:R-:W-:Y:S06]  /*8960*/  BRA `(.L_x_624) ;  /* 0x0000000000647947 */ /* 0x000fec0003800000 */
.L_x_662:
        /* <DEDUP_REMOVED lines=16> */
.L_x_689:
[----:B------:R-:W-:Y:S01]  /*8a70*/  PRMT R0, RZ, 0x7610, R0 ;  /* 0x00007610ff007816 */ /* 0x000fe20000000000 */
[----:B------:R-:W-:Y:S06]  /*8a80*/  BRA `(.L_x_624) ;  /* 0x00000000001c7947 */ /* 0x000fec0003800000 */
.L_x_686:
[----:B------:R-:W2:Y:S02]  /*8a90*/  LDG.E.64 R4, desc[UR36][R4.64] ;  /* 0x0000002404047981 */ /* 0x000ea4000c1e1b00 */
[----:B--2---:R-:W0:Y:S02]  /*8aa0*/  I2F.U64 R0, R4 ;  /* 0x0000000400007312 */ /* 0x004e240000301000 */
[----:B0-----:R-:W-:Y:S01]  /*8ab0*/  F2FP.BF16.F32.PACK_AB R0, RZ, R0 ;  /* 0x00000000ff00723e */ /* 0x001fe200000010ff */
[----:B------:R-:W-:Y:S06]  /*8ac0*/  BRA `(.L_x_624) ;  /* 0x00000000000c7947 */ /* 0x000fec0003800000 */
.L_x_685:
[----:B------:R-:W2:Y:S02]  /*8ad0*/  LDG.E R4, desc[UR36][R4.64] ;  /* 0x0000002404047981 */ /* 0x000ea4000c1e1900 */
[----:B--2---:R-:W-:-:S04]  /*8ae0*/  I2FP.F32.U32 R0, R4 ;  /* 0x0000000400007245 */ /* 0x004fc80000201000 */
[----:B------:R-:W-:-:S07]  /*8af0*/  F2FP.BF16.F32.PACK_AB R0, RZ, R0 ;  /* 0x00000000ff00723e */ /* 0x000fce00000010ff */
.L_x_624:
[----:B------:R-:W-:Y:S05]  /*8b00*/  BSYNC.RECONVERGENT B6 ;  /* 0x0000000000067941 */ /* 0x000fea0003800200 */
.L_x_623:
[C---:B01----:R-:W-:Y:S01]  /*8b10*/  VIADD R5, R25.reuse, 0x100 ;  /* 0x0000010019057836 */ /* 0x043fe20000000000 */
[CC--:B------:R-:W-:Y:S01]  /*8b20*/  ISETP.GE.AND P0, PT, R25.reuse, R16.reuse, PT ;  /* 0x000000101900720c */ /* 0x0c0fe20003f06270 */
[----:B------:R-:W-:Y:S01]  /*8b30*/  VIADD R23, R25, 0x80 ;  /* 0x0000008019177836 */ /* 0x000fe20000000000 */
[----:B------:R-:W-:Y:S02]  /*8b40*/  BSSY.RECONVERGENT B6, `(.L_x_690) ;  /* 0x0000133000067945 */ /* 0x000fe40003800200 */
[-C--:B------:R-:W-:Y:S01]  /*8b50*/  ISETP.GE.AND P2, PT, R5, R16.reuse, PT ;  /* 0x000000100500720c */ /* 0x080fe20003f46270 */
[----:B------:R-:W-:Y:S01]  /*8b60*/  VIADD R5, R25, 0x180 ;  /* 0x0000018019057836 */ /* 0x000fe20000000000 */
[----:B------:R-:W-:-:S04]  /*8b70*/  ISETP.GE.AND P1, PT, R23, R16, PT ;  /* 0x000000101700720c */ /* 0x000fc80003f26270 */
[----:B------:R-:W-:-:S03]  /*8b80*/  ISETP.GE.AND P3, PT, R5, R16, PT ;  /* 0x000000100500720c */ /* 0x000fc60003f66270 */
[----:B-----5:R-:W-:Y:S02]  /*8b90*/  @!P0 IMAD.U32 R26, R26, 0x10000, RZ ;  /* 0x000100001a1a8824 */ /* 0x020fe400078e00ff */
[----:B------:R-:W-:Y:S02]  /*8ba0*/  @!P0 IMAD.U32 R27, R27, 0x10000, RZ ;  /* 0x000100001b1b8824 */ /* 0x000fe400078e00ff */
[----:B------:R-:W-:Y:S02]  /*8bb0*/  @!P2 IMAD.U32 R5, R18, 0x10000, RZ ;  /* 0x000100001205a824 */ /* 0x000fe400078e00ff */
[----:B------:R-:W-:Y:S01]  /*8bc0*/  @!P1 IMAD.U32 R4, R22, 0x10000, RZ ;  /* 0x0001000016049824 */ /* 0x000fe200078e00ff */
[----:B------:R-:W0:Y:S01]  /*8bd0*/  @!P0 MUFU.RCP R26, R26 ;  /* 0x0000001a001a8308 */ /* 0x000e220000001000 */
[----:B------:R-:W-:Y:S02]  /*8be0*/  @!P1 IMAD.U32 R24, R24, 0x10000, RZ ;  /* 0x0001000018189824 */ /* 0x000fe400078e00ff */
[----:B------:R-:W-:-:S02]  /*8bf0*/  @!P3 IMAD.U32 R6, R0, 0x10000, RZ ;  /* 0x000100000006b824 */ /* 0x000fc400078e00ff */
[----:B------:R-:W-:-:S03]  /*8c00*/  @!P3 IMAD.U32 R17, R17, 0x10000, RZ ;  /* 0x000100001111b824 */ /* 0x000fc600078e00ff */
[----:B------:R1:W2:Y:S08]  /*8c10*/  @!P1 MUFU.RCP R7, R4 ;  /* 0x0000000400079308 */ /* 0x0002b00000001000 */
[----:B------:R-:W3:Y:S01]  /*8c20*/  @!P2 MUFU.RCP R5, R5 ;  /* 0x000000050005a308 */ /* 0x000ee20000001000 */
[----:B-1----:R-:W-:Y:S02]  /*8c30*/  @!P2 IMAD.U32 R4, R19, 0x10000, RZ ;  /* 0x000100001304a824 */ /* 0x002fe400078e00ff */
[----:B0-----:R-:W-:-:S05]  /*8c40*/  @!P0 FMUL.FTZ R27, R27, R26 ;  /* 0x0000001a1b1b8220 */ /* 0x001fca0000410000 */
[----:B------:R-:W0:Y:S01]  /*8c50*/  @!P3 MUFU.RCP R6, R6 ;  /* 0x000000060006b308 */ /* 0x000e220000001000 */
[----:B--2---:R-:W-:-:S07]  /*8c60*/  @!P1 FMUL.FTZ R24, R24, R7 ;  /* 0x0000000718189220 */ /* 0x004fce0000410000 */
[----:B------:R-:W1:Y:S01]  /*8c70*/  @!P0 F2F.BF16.F32 R27, R27 ;  /* 0x0000001b001b8304 */ /* 0x000e620000202000 */
[----:B---3--:R-:W-:-:S07]  /*8c80*/  @!P2 FMUL.FTZ R5, R4, R5 ;  /* 0x000000050405a220 */ /* 0x008fce0000410000 */
[----:B------:R-:W2:Y:S01]  /*8c90*/  @!P1 F2F.BF16.F32 R24, R24 ;  /* 0x0000001800189304 */ /* 0x000ea20000202000 */
[----:B0-----:R-:W-:Y:S02]  /*8ca0*/  @!P3 FMUL.FTZ R7, R17, R6 ;  /* 0x000000061107b220 */ /* 0x001fe40000410000 */
[----:B------:R-:W0:Y:S01]  /*8cb0*/  LDC.U8 R17, c[0x0][0x3b0] ;  /* 0x0000ec00ff117b82 */ /* 0x000e220000000000 */
[----:B-1----:R-:W-:-:S04]  /*8cc0*/  @!P0 IMAD.U32 R0, R27, 0x10000, RZ ;  /* 0x000100001b008824 */ /* 0x002fc800078e00ff */
[----:B------:R-:W1:Y:S01]  /*8cd0*/  @!P2 F2F.BF16.F32 R5, R5 ;  /* 0x000000050005a304 */ /* 0x000e620000202000 */
[----:B--2---:R-:W-:-:S07]  /*8ce0*/  @!P1 IMAD.U32 R4, R24, 0x10000, RZ ;  /* 0x0001000018049824 */ /* 0x004fce00078e00ff */
[----:B------:R-:W2:Y:S01]  /*8cf0*/  @!P3 F2F.BF16.F32 R7, R7 ;  /* 0x000000070007b304 */ /* 0x000ea20000202000 */
[----:B-1----:R-:W-:-:S07]  /*8d00*/  @!P2 IMAD.U32 R6, R5, 0x10000, RZ ;  /* 0x000100000506a824 */ /* 0x002fce00078e00ff */
[----:B------:R-:W1:Y:S01]  /*8d10*/  @!P0 FRND.TRUNC R0, R0 ;  /* 0x0000000000008307 */ /* 0x000e62000020d000 */
[----:B--2---:R-:W-:-:S07]  /*8d20*/  @!P3 IMAD.U32 R8, R7, 0x10000, RZ ;  /* 0x000100000708b824 */ /* 0x004fce00078e00ff */
[----:B------:R-:W2:Y:S08]  /*8d30*/  @!P1 FRND.TRUNC R4, R4 ;  /* 0x0000000400049307 */ /* 0x000eb0000020d000 */
[----:B------:R-:W3:Y:S08]  /*8d40*/  @!P2 FRND.TRUNC R6, R6 ;  /* 0x000000060006a307 */ /* 0x000ef0000020d000 */
[----:B------:R-:W4:Y:S08]  /*8d50*/  @!P3 FRND.TRUNC R8, R8 ;  /* 0x000000080008b307 */ /* 0x000f30000020d000 */
[----:B-1----:R1:W0:Y:S08]  /*8d60*/  @!P0 F2F.BF16.F32 R3, R0 ;  /* 0x0000000000038304 */ /* 0x0022300000202000 */
[----:B--2---:R1:W2:Y:S08]  /*8d70*/  @!P1 F2F.BF16.F32 R22, R4 ;  /* 0x0000000400169304 */ /* 0x0042b00000202000 */
[----:B---3--:R1:W3:Y:S08]  /*8d80*/  @!P2 F2F.BF16.F32 R18, R6 ;  /* 0x000000060012a304 */ /* 0x0082f00000202000 */
[----:B----4-:R1:W4:Y:S01]  /*8d90*/  @!P3 F2F.BF16.F32 R19, R8 ;  /* 0x000000080013b304 */ /* 0x0103220000202000 */
[----:B0-2---:R-:W-:Y:S05]  /*8da0*/  @P0 BRA `(.L_x_691) ;  /* 0x0000001000300947 */ /* 0x005fea0003800000 */
[----:B------:R-:W0:Y:S01]  /*8db0*/  LDCU UR4, c[0x0][0x3b4] ;  /* 0x00007680ff0477ac */ /* 0x000e220008000800 */
[----:B-1----:R-:W1:Y:S01]  /*8dc0*/  LDC.64 R8, c[0x0][0x388] ;  /* 0x0000e200ff087b82 */ /* 0x002e620000000a00 */
[----:B------:R-:W-:Y:S01]  /*8dd0*/  IMAD R0, R2, 0x200, R25 ;  /* 0x0000020002007824 */ /* 0x000fe200078e0219 */
[----:B------:R-:W-:-:S03]  /*8de0*/  PRMT R4, R17, 0x9910, RZ ;  /* 0x0000991011047816 */ /* 0x000fc600000000ff */
[----:B0-----:R-:W-:Y:S02]  /*8df0*/  IMAD R5, R0, UR4, RZ ;  /* 0x0000000400057c24 */ /* 0x001fe4000f8e02ff */
[----:B------:R-:W-:-:S05]  /*8e00*/  IMAD.MOV.U32 R0, RZ, RZ, R4 ;  /* 0x000000ffff007224 */ /* 0x000fca00078e0004 */
[----:B------:R-:W-:Y:S02]  /*8e10*/  ISETP.GT.AND P0, PT, R0, 0x9, PT ;  /* 0x000000090000780c */ /* 0x000fe40003f04270 */
[----:B-1----:R-:W-:-:S05]  /*8e20*/  IADD3 R8, P1, PT, R5, R8, RZ ;  /* 0x0000000805087210 */ /* 0x002fca0007f3e0ff */
[----:B------:R-:W-:-:S06]  /*8e30*/  IMAD.X R9, RZ, RZ, R9, P1 ;  /* 0x000000ffff097224 */ /* 0x000fcc00008e0609 */
[----:B------:R-:W-:Y:S05]  /*8e40*/  @P0 BRA `(.L_x_692) ;  /* 0x0000000400340947 */ /* 0x000fea0003800000 */
[----:B------:R-:W-:-:S13]  /*8e50*/  ISETP.GT.AND P0, PT, R0, 0x4, PT ;  /* 0x000000040000780c */ /* 0x000fda0003f04270 */
[----:B------:R-:W-:Y:S05]  /*8e60*/  @P0 BRA `(.L_x_693) ;  /* 0x0000000000940947 */ /* 0x000fea0003800000 */
[----:B------:R-:W-:-:S13]  /*8e70*/  ISETP.GT.AND P0, PT, R0, 0x1, PT ;  /* 0x000000010000780c */ /* 0x000fda0003f04270 */
[----:B------:R-:W-:Y:S05]  /*8e80*/  @P0 BRA `(.L_x_694) ;  /* 0x0000000000380947 */ /* 0x000fea0003800000 */
[----:B------:R-:W-:-:S13]  /*8e90*/  ISETP.NE.AND P0, PT, R17, RZ, PT ;  /* 0x000000ff1100720c */ /* 0x000fda0003f05270 */
[----:B------:R-:W-:Y:S05]  /*8ea0*/  @!P0 BRA `(.L_x_695) ;  /* 0x00000000001c8947 */ /* 0x000fea0003800000 */
[----:B------:R-:W-:-:S13]  /*8eb0*/  ISETP.NE.AND P0, PT, R0, 0x1, PT ;  /* 0x000000010000780c */ /* 0x000fda0003f05270 */
[----:B------:R-:W-:Y:S05]  /*8ec0*/  @P0 BRA `(.L_x_696) ;  /* 0x0000000c00380947 */ /* 0x000fea0003800000 */
[----:B------:R-:W-:Y:S02]  /*8ed0*/  IMAD.U32 R3, R3, 0x10000, RZ ;  /* 0x0001000003037824 */ /* 0x000fe400078e00ff */
[----:B------:R-:W-:-:S04]  /*8ee0*/  IMAD.MOV.U32 R25, RZ, RZ, R23 ;  /* 0x000000ffff197224 */ /* 0x000fc800078e0017 */
[----:B------:R-:W0:Y:S02]  /*8ef0*/  F2I.FTZ.TRUNC.NTZ R3, R3 ;  /* 0x0000000300037305 */ /* 0x000e24000021f100 */
[----:B0-----:R0:W-:Y:S01]  /*8f00*/  STG.E.U8 desc[UR36][R8.64], R3 ;  /* 0x0000000308007986 */ /* 0x0011e2000c101124 */
[----:B------:R-:W-:Y:S05]  /*8f10*/  BRA `(.L_x_691) ;  /* 0x0000000c00d47947 */ /* 0x000fea0003800000 */
.L_x_695:
[----:B------:R-:W-:Y:S02]  /*8f20*/  IMAD.U32 R5, R3, 0x10000, RZ ;  /* 0x0001000003057824 */ /* 0x000fe400078e00ff */
[----:B------:R-:W-:-:S04]  /*8f30*/  IMAD.MOV.U32 R25, RZ, RZ, R23 ;  /* 0x000000ffff197224 */ /* 0x000fc800078e0017 */
[----:B------:R-:W0:Y:S02]  /*8f40*/  F2I.S64.TRUNC R4, R5 ;  /* 0x0000000500047311 */ /* 0x000e24000020d900 */
[----:B0-----:R0:W-:Y:S01]  /*8f50*/  STG.E.U8 desc[UR36][R8.64], R4 ;  /* 0x0000000408007986 */ /* 0x0011e2000c101124 */
[----:B------:R-:W-:Y:S05]  /*8f60*/  BRA `(.L_x_691) ;  /* 0x0000000c00c07947 */ /* 0x000fea0003800000 */
.L_x_694:
[----:B------:R-:W-:-:S13]  /*8f70*/  ISETP.NE.AND P0, PT, R0, 0x2, PT ;  /* 0x000000020000780c */ /* 0x000fda0003f05270 */
[----:B------:R-:W-:Y:S05]  /*8f80*/  @!P0 BRA `(.L_x_697) ;  /* 0x0000000000388947 */ /* 0x000fea0003800000 */
[----:B------:R-:W-:-:S13]  /*8f90*/  ISETP.NE.AND P0, PT, R0, 0x3, PT ;  /* 0x000000030000780c */ /* 0x000fda0003f05270 */
[----:B------:R-:W-:Y:S05]  /*8fa0*/  @!P0 BRA `(.L_x_698) ;  /* 0x00000000001c8947 */ /* 0x000fea0003800000 */
[----:B------:R-:W-:-:S13]  /*8fb0*/  ISETP.NE.AND P0, PT, R0, 0x4, PT ;  /* 0x000000040000780c */ /* 0x000fda0003f05270 */
[----:B------:R-:W-:Y:S05]  /*8fc0*/  @P0 BRA `(.L_x_696) ;  /* 0x0000000800f80947 */ /* 0x000fea0003800000 */
[----:B------:R-:W-:Y:S02]  /*8fd0*/  IMAD.U32 R4, R3, 0x10000, RZ ;  /* 0x0001000003047824 */ /* 0x000fe400078e00ff */
[----:B------:R-:W-:-:S04]  /*8fe0*/  IMAD.MOV.U32 R25, RZ, RZ, R23 ;  /* 0x000000ffff197224 */ /* 0x000fc800078e0017 */
[----:B------:R-:W0:Y:S02]  /*8ff0*/  F2I.S64.TRUNC R4, R4 ;  /* 0x0000000400047311 */ /* 0x000e24000020d900 */
[----:B0-----:R0:W-:Y:S01]  /*9000*/  STG.E.64 desc[UR36][R8.64], R4 ;  /* 0x0000000408007986 */ /* 0x0011e2000c101b24 */
[----:B------:R-:W-:Y:S05]  /*9010*/  BRA `(.L_x_691) ;  /* 0x0000000c00947947 */ /* 0x000fea0003800000 */
.L_x_698:
[----:B------:R-:W-:Y:S02]  /*9020*/  IMAD.U32 R3, R3, 0x10000, RZ ;  /* 0x0001000003037824 */ /* 0x000fe400078e00ff */
[----:B------:R-:W-:-:S04]  /*9030*/  IMAD.MOV.U32 R25, RZ, RZ, R23 ;  /* 0x000000ffff197224 */ /* 0x000fc800078e0017 */
[----:B------:R-:W0:Y:S02]  /*9040*/  F2I.FTZ.TRUNC.NTZ R3, R3 ;  /* 0x0000000300037305 */ /* 0x000e24000021f100 */
[----:B0-----:R0:W-:Y:S01]  /*9050*/  STG.E desc[UR36][R8.64], R3 ;  /* 0x0000000308007986 */ /* 0x0011e2000c101924 */
[----:B------:R-:W-:Y:S05]  /*9060*/  BRA `(.L_x_691) ;  /* 0x0000000c00807947 */ /* 0x000fea0003800000 */
.L_x_697:
[----:B------:R-:W-:Y:S02]  /*9070*/  IMAD.U32 R3, R3, 0x10000, RZ ;  /* 0x0001000003037824 */ /* 0x000fe400078e00ff */
[----:B------:R-:W-:-:S04]  /*9080*/  IMAD.MOV.U32 R25, RZ, RZ, R23 ;  /* 0x000000ffff197224 */ /* 0x000fc800078e0017 */
[----:B------:R-:W0:Y:S02]  /*9090*/  F2I.FTZ.TRUNC.NTZ R3, R3 ;  /* 0x0000000300037305 */ /* 0x000e24000021f100 */
[----:B0-----:R0:W-:Y:S01]  /*90a0*/  STG.E.U16 desc[UR36][R8.64], R3 ;  /* 0x0000000308007986 */ /* 0x0011e2000c101524 */
[----:B------:R-:W-:Y:S05]  /*90b0*/  BRA `(.L_x_691) ;  /* 0x0000000c006c7947 */ /* 0x000fea0003800000 */
.L_x_693:
[----:B------:R-:W-:-:S13]  /*90c0*/  ISETP.GT.AND P0, PT, R0, 0x6, PT ;  /* 0x000000060000780c */ /* 0x000fda0003f04270 */
[----:B------:R-:W-:Y:S05]  /*90d0*/  @P0 BRA `(.L_x_699) ;  /* 0x0000000000340947 */ /* 0x000fea0003800000 */
[----:B------:R-:W-:-:S13]  /*90e0*/  ISETP.NE.AND P0, PT, R0, 0x5, PT ;  /* 0x000000050000780c */ /* 0x000fda0003f05270 */
[----:B------:R-:W-:Y:S05]  /*90f0*/  @!P0 BRA `(.L_x_700) ;  /* 0x0000000000188947 */ /* 0x000fea0003800000 */
[----:B------:R-:W-:-:S13]  /*9100*/  ISETP.NE.AND P0, PT, R0, 0x6, PT ;  /* 0x000000060000780c */ /* 0x000fda0003f05270 */
[----:B------:R-:W-:Y:S05]  /*9110*/  @P0 BRA `(.L_x_696) ;  /* 0x0000000800a40947 */ /* 0x000fea0003800000 */
[----:B------:R-:W-:Y:S02]  /*9120*/  IMAD.U32 R3, R3, 0x10000, RZ ;  /* 0x0001000003037824 */ /* 0x000fe400078e00ff */
[----:B------:R-:W-:-:S03]  /*9130*/  IMAD.MOV.U32 R25, RZ, RZ, R23 ;  /* 0x000000ffff197224 */ /* 0x000fc600078e0017 */
[----:B------:R2:W-:Y:S01]  /*9140*/  STG.E desc[UR36][R8.64], R3 ;  /* 0x0000000308007986 */ /* 0x0005e2000c101924 */
[----:B------:R-:W-:Y:S05]  /*9150*/  BRA `(.L_x_691) ;  /* 0x0000000c00447947 */ /* 0x000fea0003800000 */
.L_x_700:
[----:B------:R-:W-:Y:S02]  /*9160*/  IMAD.U32 R0, R3, 0x10000, RZ ;  /* 0x0001000003007824 */ /* 0x000fe400078e00ff */
[----:B------:R-:W-:-:S03]  /*9170*/  IMAD.MOV.U32 R25, RZ, RZ, R23 ;  /* 0x000000ffff197224 */ /* 0x000fc600078e0017 */
[----:B------:R-:W-:-:S05]  /*9180*/  F2FP.F16.F32.PACK_AB R0, RZ, R0 ;  /* 0x00000000ff00723e */ /* 0x000fca00000000ff */
[----:B------:R0:W-:Y:S01]  /*9190*/  STG.E.U16 desc[UR36][R8.64], R0 ;  /* 0x0000000008007986 */ /* 0x0001e2000c101524 */
[----:B------:R-:W-:Y:S05]  /*91a0*/  BRA `(.L_x_691) ;  /* 0x0000000c00307947 */ /* 0x000fea0003800000 */
.L_x_699:
[----:B------:R-:W-:-:S13]  /*91b0*/  ISETP.NE.AND P0, PT, R0, 0x7, PT ;  /* 0x000000070000780c */ /* 0x000fda0003f05270 */
[----:B------:R-:W-:Y:S05]  /*91c0*/  @!P0 BRA `(.L_x_701) ;  /* 0x00000000003c8947 */ /* 0x000fea0003800000 */
[----:B------:R-:W-:-:S13]  /*91d0*/  ISETP.NE.AND P0, PT, R0, 0x8, PT ;  /* 0x000000080000780c */ /* 0x000fda0003f05270 */
[----:B------:R-:W-:Y:S05]  /*91e0*/  @!P0 BRA `(.L_x_702) ;  /* 0x00000000001c8947 */ /* 0x000fea0003800000 */
[----:B------:R-:W-:-:S13]  /*91f0*/  ISETP.NE.AND P0, PT, R0, 0x9, PT ;  /* 0x000000090000780c */ /* 0x000fda0003f05270 */
[----:B------:R-:W-:Y:S05]  /*9200*/  @P0 BRA `(.L_x_696) ;  /* 0x0000000800680947 */ /* 0x000fea0003800000 */
[----:B------:R-:W-:Y:S02]  /*9210*/  IMAD.U32 R4, R3, 0x10000, RZ ;  /* 0x0001000003047824 */ /* 0x000fe400078e00ff */
[----:B------:R-:W-:Y:S02]  /*9220*/  IMAD.MOV.U32 R5, RZ, RZ, RZ ;  /* 0x000000ffff057224 */ /* 0x000fe400078e00ff */
[----:B------:R-:W-:-:S03]  /*9230*/  IMAD.MOV.U32 R25, RZ, RZ, R23 ;  /* 0x000000ffff197224 */ /* 0x000fc600078e0017 */
[----:B------:R0:W-:Y:S01]  /*9240*/  STG.E.64 desc[UR36][R8.64], R4 ;  /* 0x0000000408007986 */ /* 0x0001e2000c101b24 */
[----:B------:R-:W-:Y:S05]  /*9250*/  BRA `(.L_x_691) ;  /* 0x0000000c00047947 */ /* 0x000fea0003800000 */
.L_x_702:
[----:B------:R-:W-:Y:S02]  /*9260*/  IMAD.U32 R3, R3, 0x10000, RZ ;  /* 0x0001000003037824 */ /* 0x000fe400078e00ff */
[----:B------:R-:W-:-:S03]  /*9270*/  IMAD.MOV.U32 R25, RZ, RZ, R23 ;  /* 0x000000ffff197224 */ /* 0x000fc600078e0017 */
[----:B------:R-:W-:-:S04]  /*9280*/  F2FP.F16.F32.PACK_AB R3, RZ, R3 ;  /* 0x00000003ff03723e */ /* 0x000fc800000000ff */
[----:B------:R-:W-:-:S05]  /*9290*/  PRMT R3, R3, 0x5410, RZ ;  /* 0x0000541003037816 */ /* 0x000fca00000000ff */
[----:B------:R0:W-:Y:S01]  /*92a0*/  STG.E desc[UR36][R8.64], R3 ;  /* 0x0000000308007986 */ /* 0x0001e2000c101924 */
[----:B------:R-:W-:Y:S05]  /*92b0*/  BRA `(.L_x_691) ;  /* 0x0000000800ec7947 */ /* 0x000fea0003800000 */
.L_x_701:
[----:B------:R-:W-:Y:S02]  /*92c0*/  IMAD.U32 R4, R3, 0x10000, RZ ;  /* 0x0001000003047824 */ /* 0x000fe400078e00ff */
[----:B------:R-:W-:Y:S02]  /*92d0*/  IMAD.MOV.U32 R25, RZ, RZ, R23 ;  /* 0x000000ffff197224 */ /* 0x000fe400078e0017 */
[----:B------:R-:W-:-:S06]  /*92e0*/  FMUL.FTZ R4, R4, 1 ;  /* 0x3f80000004047820 */ /* 0x000fcc0000410000 */
[----:B------:R-:W0:Y:S02]  /*92f0*/  F2F.F64.F32 R4, R4 ;  /* 0x0000000400047310 */ /* 0x000e240000201800 */
[----:B0-----:R0:W-:Y:S01]  /*9300*/  STG.E.64 desc[UR36][R8.64], R4 ;  /* 0x0000000408007986 */ /* 0x0011e2000c101b24 */
[----:B------:R-:W-:Y:S05]  /*9310*/  BRA `(.L_x_691) ;  /* 0x0000000800d47947 */ /* 0x000fea0003800000 */
.L_x_692:
[----:B------:R-:W-:-:S13]  /*9320*/  ISETP.GT.AND P0, PT, R0, 0x18, PT ;  /* 0x000000180000780c */ /* 0x000fda0003f04270 */
[----:B------:R-:W-:Y:S05]  /*9330*/  @P0 BRA `(.L_x_703) ;  /* 0x0000000400080947 */ /* 0x000fea0003800000 */
        /* <DEDUP_REMOVED lines=8> */
[----:B------:R-:W-:-:S04]  /*93c0*/  FSETP.NEU.FTZ.AND P0, PT, R3, RZ, PT ;  /* 0x000000ff0300720b */ /* 0x000fc80003f1d000 */
[----:B------:R-:W-:-:S05]  /*93d0*/  SEL R3, RZ, 0x1, !P0 ;  /* 0x00000001ff037807 */ /* 0x000fca0004000000 */
[----:B------:R0:W-:Y:S01]  /*93e0*/  STG.E.U8 desc[UR36][R8.64], R3 ;  /* 0x0000000308007986 */ /* 0x0001e2000c101124 */
[----:B------:R-:W-:Y:S05]  /*93f0*/  BRA `(.L_x_691) ;  /* 0x00000008009c7947 */ /* 0x000fea0003800000 */
.L_x_705:
[----:B------:R-:W-:Y:S01]  /*9400*/  IMAD.U32 R3, R3, 0x10000, RZ ;  /* 0x0001000003037824 */ /* 0x000fe200078e00ff */
[----:B------:R-:W-:Y:S01]  /*9410*/  CS2R R6, SRZ ;  /* 0x0000000000067805 */ /* 0x000fe2000001ff00 */
[----:B------:R-:W-:Y:S02]  /*9420*/  IMAD.MOV.U32 R25, RZ, RZ, R23 ;  /* 0x000000ffff197224 */ /* 0x000fe400078e0017 */
[----:B------:R-:W-:-:S04]  /*9430*/  FMUL.FTZ R3, R3, 1 ;  /* 0x3f80000003037820 */ /* 0x000fc80000410000 */
[----:B------:R-:W0:Y:S02]  /*9440*/  F2F.F64.F32 R4, R3 ;  /* 0x0000000300047310 */ /* 0x000e240000201800 */
[----:B0-----:R0:W-:Y:S01]  /*9450*/  STG.E.128 desc[UR36][R8.64], R4 ;  /* 0x0000000408007986 */ /* 0x0011e2000c101d24 */
[----:B------:R-:W-:Y:S05]  /*9460*/  BRA `(.L_x_691) ;  /* 0x0000000800807947 */ /* 0x000fea0003800000 */
.L_x_704:
[----:B------:R-:W-:-:S13]  /*9470*/  ISETP.NE.AND P0, PT, R0, 0xf, PT ;  /* 0x0000000f0000780c */ /* 0x000fda0003f05270 */
[----:B------:R-:W-:Y:S05]  /*9480*/  @!P0 BRA `(.L_x_706) ;  /* 0x0000000000a88947 */ /* 0x000fea0003800000 */
[----:B------:R-:W-:-:S13]  /*9490*/  ISETP.NE.AND P0, PT, R0, 0x17, PT ;  /* 0x000000170000780c */ /* 0x000fda0003f05270 */
[----:B------:R-:W-:Y:S05]  /*94a0*/  @!P0 BRA `(.L_x_707) ;  /* 0x0000000000508947 */ /* 0x000fea0003800000 */
[----:B------:R-:W-:-:S13]  /*94b0*/  ISETP.NE.AND P0, PT, R0, 0x18, PT ;  /* 0x000000180000780c */ /* 0x000fda0003f05270 */
[----:B------:R-:W-:Y:S05]  /*94c0*/  @P0 BRA `(.L_x_696) ;  /* 0x0000000400b80947 */ /* 0x000fea0003800000 */
[----:B------:R-:W-:Y:S01]  /*94d0*/  IMAD.U32 R6, R3, 0x10000, RZ ;  /* 0x0001000003067824 */ /* 0x000fe200078e00ff */
        /* <DEDUP_REMOVED lines=8> */
[----:B------:R-:W-:Y:S01]  /*9560*/  @P0 LOP3.LUT R3, R0, 0x1, RZ, 0xc0, !PT ;  /* 0x0000000100030812 */ /* 0x000fe200078ec0ff */
[----:B------:R-:W-:-:S03]  /*9570*/  @!P0 FADD.FTZ R0, R4, 16384 ;  /* 0x4680000004008421 */ /* 0x000fc60000010000 */
[----:B------:R-:W-:-:S04]  /*9580*/  @P0 IADD3 R3, PT, PT, R6, 0x407ffff, R3 ;  /* 0x0407ffff06030810 */ /* 0x000fc80007ffe003 */
[----:B------:R-:W-:-:S07]  /*9590*/  @P0 SHF.R.U32.HI R0, RZ, 0x14, R3 ;  /* 0x00000014ff000819 */ /* 0x000fce0000011603 */
.L_x_709:
[----:B------:R-:W-:Y:S05]  /*95a0*/  BSYNC.RECONVERGENT B0 ;  /* 0x0000000000007941 */ /* 0x000fea0003800200 */
.L_x_708:
[----:B------:R-:W-:Y:S01]  /*95b0*/  LOP3.LUT R5, R0, 0x80, R5, 0xf8, !PT ;  /* 0x0000008000057812 */ /* 0x000fe200078ef805 */
[----:B------:R-:W-:-:S04]  /*95c0*/  IMAD.MOV.U32 R25, RZ, RZ, R23 ;  /* 0x000000ffff197224 */ /* 0x000fc800078e0017 */
[----:B------:R0:W-:Y:S01]  /*95d0*/  STG.E.U8 desc[UR36][R8.64], R5 ;  /* 0x0000000508007986 */ /* 0x0001e2000c101124 */
[----:B------:R-:W-:Y:S05]  /*95e0*/  BRA `(.L_x_691) ;  /* 0x0000000800207947 */ /* 0x000fea0003800000 */
.L_x_707:
[----:B------:R-:W-:Y:S01]  /*95f0*/  IMAD.U32 R6, R3, 0x10000, RZ ;  /* 0x0001000003067824 */ /* 0x000fe200078e00ff */
[----:B------:R-:W-:Y:S04]  /*9600*/  BSSY.RECONVERGENT B0, `(.L_x_710) ;  /* 0x000000e000007945 */ /* 0x000fe80003800200 */
[----:B------:R-:W-:Y:S02]  /*9610*/  LOP3.LUT R4, R6, 0x7fffffff, RZ, 0xc0, !PT ;  /* 0x7fffffff06047812 */ /* 0x000fe400078ec0ff */
[----:B------:R-:W-:Y:S02]  /*9620*/  SHF.R.U32.HI R5, RZ, 0x18, R6 ;  /* 0x00000018ff057819 */ /* 0x000fe40000011606 */
[----:B------:R-:W-:-:S13]  /*9630*/  ISETP.GE.U32.AND P1, PT, R4, 0x47800000, PT ;  /* 0x478000000400780c */ /* 0x000fda0003f26070 */
[----:B------:R-:W-:Y:S01]  /*9640*/  @P1 IMAD.MOV.U32 R0, RZ, RZ, 0x7f ;  /* 0x0000007fff001424 */ /* 0x000fe200078e00ff */
[----:B------:R-:W-:-:S04]  /*9650*/  @P1 ISETP.GT.U32.AND P0, PT, R4, 0x7f800000, PT ;  /* 0x7f8000000400180c */ /* 0x000fc80003f04070 */
[----:B------:R-:W-:Y:S01]  /*9660*/  @P1 SEL R0, R0, 0x7c, P0 ;  /* 0x0000007c00001807 */ /* 0x000fe20000000000 */
[----:B------:R-:W-:Y:S08]  /*9670*/  @P1 BRA `(.L_x_711) ;  /* 0x0000000000181947 */ /* 0x000ff00003800000 */
[----:B------:R-:W-:-:S13]  /*9680*/  ISETP.GT.U32.AND P0, PT, R4, 0x387fffff, PT ;  /* 0x387fffff0400780c */ /* 0x000fda0003f04070 */
[----:B------:R-:W-:-:S04]  /*9690*/  @P0 SHF.R.U32.HI R0, RZ, 0x15, R6 ;  /* 0x00000015ff000819 */ /* 0x000fc80000011606 */
[----:B------:R-:W-:Y:S01]  /*96a0*/  @P0 LOP3.LUT R3, R0, 0x1, RZ, 0xc0, !PT ;  /* 0x0000000100030812 */ /* 0x000fe200078ec0ff */
[----:B------:R-:W-:-:S03]  /*96b0*/  @!P0 FADD.FTZ R0, R4, 128 ;  /* 0x4300000004008421 */ /* 0x000fc60000010000 */
[----:B------:R-:W-:-:S04]  /*96c0*/  @P0 IADD3 R3, PT, PT, R6, 0x80fffff, R3 ;  /* 0x080fffff06030810 */ /* 0x000fc80007ffe003 */
[----:B------:R-:W-:-:S07]  /*96d0*/  @P0 SHF.R.U32.HI R0, RZ, 0x15, R3 ;  /* 0x00000015ff000819 */ /* 0x000fce0000011603 */
.L_x_711:
[----:B------:R-:W-:Y:S05]  /*96e0*/  BSYNC.RECONVERGENT B0 ;  /* 0x0000000000007941 */ /* 0x000fea0003800200 */
.L_x_710:
[----:B------:R-:W-:Y:S01]  /*96f0*/  LOP3.LUT R5, R0, 0x80, R5, 0xf8, !PT ;  /* 0x0000008000057812 */ /* 0x000fe200078ef805 */
[----:B------:R-:W-:-:S04]  /*9700*/  IMAD.MOV.U32 R25, RZ, RZ, R23 ;  /* 0x000000ffff197224 */ /* 0x000fc800078e0017 */
[----:B------:R0:W-:Y:S01]  /*9710*/  STG.E.U8 desc[UR36][R8.64], R5 ;  /* 0x0000000508007986 */ /* 0x0001e2000c101124 */
[----:B------:R-:W-:Y:S05]  /*9720*/  BRA `(.L_x_691) ;  /* 0x0000000400d07947 */ /* 0x000fea0003800000 */
.L_x_706:
[----:B------:R0:W-:Y:S01]  /*9730*/  STG.E.U16 desc[UR36][R8.64], R3 ;  /* 0x0000000308007986 */ /* 0x0001e2000c101524 */
[----:B------:R-:W-:Y:S01]  /*9740*/  IMAD.MOV.U32 R25, RZ, RZ, R23 ;  /* 0x000000ffff197224 */ /* 0x000fe200078e0017 */
[----:B------:R-:W-:Y:S06]  /*9750*/  BRA `(.L_x_691) ;  /* 0x0000000400c47947 */ /* 0x000fec0003800000 */
.L_x_703:
[----:B------:R-:W-:-:S13]  /*9760*/  ISETP.GT.AND P0, PT, R0, 0x1b, PT ;  /* 0x0000001b0000780c */ /* 0x000fda0003f04270 */
[----:B------:R-:W-:Y:S05]  /*9770*/  @P0 BRA `(.L_x_712) ;  /* 0x0000000000f40947 */ /* 0x000fea0003800000 */
        /* <DEDUP_REMOVED lines=8> */
[----:B------:R-:W0:Y:S02]  /*9800*/  F2I.FTZ.U32.TRUNC.NTZ R3, R3 ;  /* 0x0000000300037305 */ /* 0x000e24000021f000 */
[----:B0-----:R0:W-:Y:S01]  /*9810*/  STG.E.U16 desc[UR36][R8.64], R3 ;  /* 0x0000000308007986 */ /* 0x0011e2000c101524 */
[----:B------:R-:W-:Y:S05]  /*9820*/  BRA `(.L_x_691) ;  /* 0x0000000400907947 */ /* 0x000fea0003800000 */
.L_x_714:
[----:B------:R-:W-:Y:S01]  /*9830*/  IMAD.U32 R3, R3, 0x10000, RZ ;  /* 0x0001000003037824 */ /* 0x000fe200078e00ff */
[----:B------:R-:W-:Y:S01]  /*9840*/  BSSY.RECONVERGENT B0, `(.L_x_715) ;  /* 0x0000014000007945 */ /* 0x000fe20003800200 */
[----:B------:R-:W-:-:S03]  /*9850*/  IMAD.MOV.U32 R4, RZ, RZ, 0x80 ;  /* 0x00000080ff047424 */ /* 0x000fc600078e00ff */
[----:B------:R-:W-:-:S04]  /*9860*/  LOP3.LUT R0, R3, 0x7fffffff, RZ, 0xc0, !PT ;  /* 0x7fffffff03007812 */ /* 0x000fc800078ec0ff */
[----:B------:R-:W-:-:S13]  /*9870*/  ISETP.GT.U32.AND P0, PT, R0, 0x437fffff, PT ;  /* 0x437fffff0000780c */ /* 0x000fda0003f04070 */
[----:B------:R-:W-:Y:S05]  /*9880*/  @P0 BRA `(.L_x_716) ;  /* 0x00000000003c0947 */ /* 0x000fea0003800000 */
[----:B------:R-:W-:-:S13]  /*9890*/  ISETP.GT.U32.AND P0, PT, R0, 0x3bffffff, PT ;  /* 0x3bffffff0000780c */ /* 0x000fda0003f04070 */
[----:B------:R-:W-:Y:S05]  /*98a0*/  @P0 BRA `(.L_x_717) ;  /* 0x0000000000140947 */ /* 0x000fea0003800000 */
[----:B------:R-:W-:Y:S01]  /*98b0*/  FADD.FTZ R0, R0, 8192 ;  /* 0x4600000000007421 */ /* 0x000fe20000010000 */
[----:B------:R-:W-:-:S04]  /*98c0*/  PRMT R4, RZ, 0x7610, R4 ;  /* 0x00007610ff047816 */ /* 0x000fc80000000004 */
[----:B------:R-:W-:-:S13]  /*98d0*/  LOP3.LUT P0, R0, R0, 0xff, RZ, 0xc0, !PT ;  /* 0x000000ff00007812 */ /* 0x000fda000780c0ff */
[----:B------:R-:W-:Y:S05]  /*98e0*/  @!P0 BRA `(.L_x_716) ;  /* 0x0000000000248947 */ /* 0x000fea0003800000 */
[----:B------:R-:W-:Y:S05]  /*98f0*/  BRA `(.L_x_718) ;  /* 0x0000000000147947 */ /* 0x000fea0003800000 */
.L_x_717:
[----:B------:R-:W-:-:S04]  /*9900*/  SHF.R.U32.HI R0, RZ, 0x14, R3 ;  /* 0x00000014ff007819 */ /* 0x000fc80000011603 */
[----:B------:R-:W-:-:S04]  /*9910*/  LOP3.LUT R0, R0, 0x1, RZ, 0xc0, !PT ;  /* 0x0000000100007812 */ /* 0x000fc800078ec0ff */
[----:B------:R-:W-:-:S04]  /*9920*/  IADD3 R0, PT, PT, R3, 0x487ffff, R0 ;  /* 0x0487ffff03007810 */ /* 0x000fc80007ffe000 */
[----:B------:R-:W-:-:S04]  /*9930*/  SHF.R.U32.HI R0, RZ, 0x14, R0 ;  /* 0x00000014ff007819 */ /* 0x000fc80000011600 */
[----:B------:R-:W-:-:S07]  /*9940*/  LOP3.LUT R0, R0, 0xff, RZ, 0xc0, !PT ;  /* 0x000000ff00007812 */ /* 0x000fce00078ec0ff */
.L_x_718:
[----:B------:R-:W-:-:S04]  /*9950*/  SHF.R.U32.HI R3, RZ, 0x18, R3 ;  /* 0x00000018ff037819 */ /* 0x000fc80000011603 */
[----:B------:R-:W-:-:S04]  /*9960*/  LOP3.LUT R0, R0, 0x80, R3, 0xf8, !PT ;  /* 0x0000008000007812 */ /* 0x000fc800078ef803 */
[----:B------:R-:W-:-:S07]  /*9970*/  PRMT R4, R0, 0x7610, R4 ;  /* 0x0000761000047816 */ /* 0x000fce0000000004 */
.L_x_716:
[----:B------:R-:W-:Y:S05]  /*9980*/  BSYNC.RECONVERGENT B0 ;  /* 0x0000000000007941 */ /* 0x000fea0003800200 */
.L_x_715:
[----:B------:R0:W-:Y:S01]  /*9990*/  STG.E.U8 desc[UR36][R8.64], R4 ;  /* 0x0000000408007986 */ /* 0x0001e2000c101124 */
[----:B------:R-:W-:Y:S01]  /*99a0*/  IMAD.MOV.U32 R25, RZ, RZ, R23 ;  /* 0x000000ffff197224 */ /* 0x000fe200078e0017 */
[----:B------:R-:W-:Y:S06]  /*99b0*/  BRA `(.L_x_691) ;  /* 0x00000004002c7947 */ /* 0x000fec0003800000 */
.L_x_713:
        /* <DEDUP_REMOVED lines=13> */
.L_x_721:
[----:B------:R-:W-:-:S04]  /*9a90*/  SHF.R.U32.HI R0, RZ, 0x15, R3 ;  /* 0x00000015ff007819 */ /* 0x000fc80000011603 */
[----:B------:R-:W-:-:S04]  /*9aa0*/  LOP3.LUT R0, R0, 0x1, RZ, 0xc0, !PT ;  /* 0x0000000100007812 */ /* 0x000fc800078ec0ff */
[----:B------:R-:W-:-:S04]  /*9ab0*/  IADD3 R0, PT, PT, R3, 0x88fffff, R0 ;  /* 0x088fffff03007810 */ /* 0x000fc80007ffe000 */
[----:B------:R-:W-:-:S04]  /*9ac0*/  SHF.R.U32.HI R0, RZ, 0x15, R0 ;  /* 0x00000015ff007819 */ /* 0x000fc80000011600 */
[----:B------:R-:W-:-:S07]  /*9ad0*/  LOP3.LUT R0, R0, 0xff, RZ, 0xc0, !PT ;  /* 0x000000ff00007812 */ /* 0x000fce00078ec0ff */
.L_x_722:
[----:B------:R-:W-:-:S04]  /*9ae0*/  SHF.R.U32.HI R3, RZ, 0x18, R3 ;  /* 0x00000018ff037819 */ /* 0x000fc80000011603 */
[----:B------:R-:W-:-:S04]  /*9af0*/  LOP3.LUT R0, R0, 0x80, R3, 0xf8, !PT ;  /* 0x0000008000007812 */ /* 0x000fc800078ef803 */
[----:B------:R-:W-:-:S07]  /*9b00*/  PRMT R4, R0, 0x7610, R4 ;  /* 0x0000761000047816 */ /* 0x000fce0000000004 */
.L_x_720:
[----:B------:R-:W-:Y:S05]  /*9b10*/  BSYNC.RECONVERGENT B0 ;  /* 0x0000000000007941 */ /* 0x000fea0003800200 */
.L_x_719:
[----:B------:R0:W-:Y:S01]  /*9b20*/  STG.E.U8 desc[UR36][R8.64], R4 ;  /* 0x0000000408007986 */ /* 0x0001e2000c101124 */
[----:B------:R-:W-:Y:S01]  /*9b30*/  IMAD.MOV.U32 R25, RZ, RZ, R23 ;  /* 0x000000ffff197224 */ /* 0x000fe200078e0017 */
[----:B------:R-:W-:Y:S06]  /*9b40*/  BRA `(.L_x_691) ;  /* 0x0000000000c87947 */ /* 0x000fec0003800000 */
.L_x_712:
[----:B------:R-:W-:-:S13]  /*9b50*/  ISETP.NE.AND P0, PT, R0, 0x1c, PT ;  /* 0x0000001c0000780c */ /* 0x000fda0003f05270 */
[----:B------:R-:W-:Y:S05]  /*9b60*/  @!P0 BRA `(.L_x_723) ;  /* 0x0000000000b08947 */ /* 0x000fea0003800000 */
[----:B------:R-:W-:-:S13]  /*9b70*/  ISETP.NE.AND P0, PT, R0, 0x1d, PT ;  /* 0x0000001d0000780c */ /* 0x000fda0003f05270 */
[----:B------:R-:W-:Y:S05]  /*9b80*/  @!P0 BRA `(.L_x_724) ;  /* 0x0000000000948947 */ /* 0x000fea0003800000 */
[----:B------:R-:W-:-:S13]  /*9b90*/  ISETP.NE.AND P0, PT, R0, 0x2c, PT ;  /* 0x0000002c0000780c */ /* 0x000fda0003f05270 */
[----:B------:R-:W-:Y:S05]  /*9ba0*/  @!P0 BRA `(.L_x_725) ;  /* 0x0000000000488947 */ /* 0x000fea0003800000 */
.L_x_696:
[----:B------:R-:W-:Y:S01]  /*9bb0*/  MOV R14, 0x0 ;  /* 0x00000000000e7802 */ /* 0x000fe20000000f00 */
[----:B------:R-:W0:Y:S01]  /*9bc0*/  LDCU.64 UR6, c[0x4][0x178] ;  /* 0x01002f00ff0677ac */ /* 0x000e220008000a00 */
[----:B------:R-:W-:Y:S02]  /*9bd0*/  IMAD.MOV.U32 R8, RZ, RZ, 0x65 ;  /* 0x00000065ff087424 */ /* 0x000fe400078e00ff */
[----:B------:R-:W-:Y:S01]  /*9be0*/  IMAD.MOV.U32 R12, RZ, RZ, 0x1 ;  /* 0x00000001ff0c7424 */ /* 0x000fe200078e00ff */
[----:B------:R-:W1:Y:S01]  /*9bf0*/  LDCU.64 UR8, c[0x4][0x180] ;  /* 0x01003000ff0877ac */ /* 0x000e620008000a00 */
[----:B------:R-:W2:Y:S01]  /*9c00*/  LDC.64 R14, c[0x4][R14] ;  /* 0x010000000e0e7b82 */ /* 0x000ea20000000a00 */
[----:B------:R-:W-:Y:S01]  /*9c10*/  IMAD.MOV.U32 R13, RZ, RZ, RZ ;  /* 0x000000ffff0d7224 */ /* 0x000fe200078e00ff */
[----:B------:R-:W5:Y:S01]  /*9c20*/  LDCU.64 UR4, c[0x4][0x90] ;  /* 0x01001200ff0477ac */ /* 0x000f620008000a00 */
[----:B0-----:R-:W-:Y:S02]  /*9c30*/  IMAD.U32 R4, RZ, RZ, UR6 ;  /* 0x00000006ff047e24 */ /* 0x001fe4000f8e00ff */
[----:B------:R-:W-:-:S02]  /*9c40*/  IMAD.U32 R5, RZ, RZ, UR7 ;  /* 0x00000007ff057e24 */ /* 0x000fc4000f8e00ff */
[----:B-1----:R-:W-:Y:S02]  /*9c50*/  IMAD.U32 R6, RZ, RZ, UR8 ;  /* 0x00000008ff067e24 */ /* 0x002fe4000f8e00ff */
[----:B------:R-:W-:Y:S02]  /*9c60*/  IMAD.U32 R7, RZ, RZ, UR9 ;  /* 0x00000009ff077e24 */ /* 0x000fe4000f8e00ff */
[----:B-----5:R-:W-:Y:S02]  /*9c70*/  IMAD.U32 R10, RZ, RZ, UR4 ;  /* 0x00000004ff0a7e24 */ /* 0x020fe4000f8e00ff */
[----:B------:R-:W-:-:S07]  /*9c80*/  IMAD.U32 R11, RZ, RZ, UR5 ;  /* 0x00000005ff0b7e24 */ /* 0x000fce000f8e00ff */
[----:B------:R-:W-:-:S07]  /*9c90*/  LEPC R20, `(.L_x_726) ;  /* 0x000000001014794e */ /* 0x000fce0000000000 */
[----:B--234-:R-:W-:Y:S05]  /*9ca0*/  CALL.ABS.NOINC R14 ;  /* 0x000000000e007343 */ /* 0x01cfea0003c00000 */
.L_x_726:
[----:B------:R-:W-:Y:S01]  /*9cb0*/  IMAD.MOV.U32 R25, RZ, RZ, R23 ;  /* 0x000000ffff197224 */ /* 0x000fe200078e0017 */
[----:B------:R-:W-:Y:S06]  /*9cc0*/  BRA `(.L_x_691) ;  /* 0x0000000000687947 */ /* 0x000fec0003800000 */
.L_x_725:
[----:B------:R-:W-:Y:S02]  /*9cd0*/  IMAD.U32 R4, R3, 0x10000, RZ ;  /* 0x0001000003047824 */ /* 0x000fe400078e00ff */
[----:B------:R-:W-:-:S03]  /*9ce0*/  IMAD.MOV.U32 R25, RZ, RZ, R23 ;  /* 0x000000ffff197224 */ /* 0x000fc600078e0017 */
[----:B------:R-:W-:-:S04]  /*9cf0*/  SHF.R.U32.HI R5, RZ, 0x17, R4 ;  /* 0x00000017ff057819 */ /* 0x000fc80000011604 */
[----:B------:R-:W-:-:S04]  /*9d00*/  LOP3.LUT R3, R5, 0xff, RZ, 0xc0, !PT ;  /* 0x000000ff05037812 */ /* 0x000fc800078ec0ff */
        /* <DEDUP_REMOVED lines=13> */
.L_x_724:
[----:B------:R-:W-:Y:S02]  /*9de0*/  IMAD.U32 R4, R3, 0x10000, RZ ;  /* 0x0001000003047824 */ /* 0x000fe400078e00ff */
[----:B------:R-:W-:-:S04]  /*9df0*/  IMAD.MOV.U32 R25, RZ, RZ, R23 ;  /* 0x000000ffff197224 */ /* 0x000fc800078e0017 */
[----:B------:R-:W0:Y:S02]  /*9e00*/  F2I.U64.TRUNC R4, R4 ;  /* 0x0000000400047311 */ /* 0x000e24000020d800 */
[----:B0-----:R0:W-:Y:S01]  /*9e10*/  STG.E.64 desc[UR36][R8.64], R4 ;  /* 0x0000000408007986 */ /* 0x0011e2000c101b24 */
[----:B------:R-:W-:Y:S05]  /*9e20*/  BRA `(.L_x_691) ;  /* 0x0000000000107947 */ /* 0x000fea0003800000 */
.L_x_723:
[----:B------:R-:W-:Y:S02]  /*9e30*/  IMAD.U32 R3, R3, 0x10000, RZ ;  /* 0x0001000003037824 */ /* 0x000fe400078e00ff */
[----:B------:R-:W-:-:S04]  /*9e40*/  IMAD.MOV.U32 R25, RZ, RZ, R23 ;  /* 0x000000ffff197224 */ /* 0x000fc800078e0017 */
[----:B------:R-:W0:Y:S02]  /*9e50*/  F2I.FTZ.U32.TRUNC.NTZ R3, R3 ;  /* 0x0000000300037305 */ /* 0x000e24000021f000 */
[----:B0-----:R0:W-:Y:S02]  /*9e60*/  STG.E desc[UR36][R8.64], R3 ;  /* 0x0000000308007986 */ /* 0x0011e4000c101924 */
.L_x_691:
[----:B------:R-:W-:Y:S05]  /*9e70*/  BSYNC.RECONVERGENT B6 ;  /* 0x0000000000067941 */ /* 0x000fea0003800200 */
.L_x_690:
[----:B------:R-:W-:Y:S01]  /*9e80*/  ISETP.GE.AND P0, PT, R25, R16, PT ;  /* 0x000000101900720c */ /* 0x000fe20003f06270 */
[----:B------:R-:W-:-:S12]  /*9e90*/  BSSY.RECONVERGENT B6, `(.L_x_727) ;  /* 0x00001f0000067945 */ /* 0x000fd80003800200 */
[----:B------:R-:W-:Y:S05]  /*9ea0*/  @P0 BRA `(.L_x_728) ;  /* 0x0000001c00b80947 */ /* 0x000fea0003800000 */
[----:B------:R-:W5:Y:S01]  /*9eb0*/  LDCU UR4, c[0x0][0x3b4] ;  /* 0x00007680ff0477ac */ /* 0x000f620008000800 */
[----:B012---:R-:W0:Y:S01]  /*9ec0*/  LDC.64 R8, c[0x0][0x388] ;  /* 0x0000e200ff087b82 */ /* 0x007e220000000a00 */
[----:B------:R-:W-:Y:S01]  /*9ed0*/  IMAD R0, R2, 0x200, R25 ;  /* 0x0000020002007824 */ /* 0x000fe200078e0219 */
[----:B------:R-:W-:-:S03]  /*9ee0*/  PRMT R4, R17, 0x9910, RZ ;  /* 0x0000991011047816 */ /* 0x000fc600000000ff */
[----:B-----5:R-:W-:Y:S02]  /*9ef0*/  IMAD R3, R0, UR4, RZ ;  /* 0x0000000400037c24 */ /* 0x020fe4000f8e02ff */
[----:B------:R-:W-:-:S05]  /*9f00*/  IMAD.MOV.U32 R0, RZ, RZ, R4 ;  /* 0x000000ffff007224 */ /* 0x000fca00078e0004 */
[----:B------:R-:W-:Y:S02]  /*9f10*/  ISETP.GT.AND P1, PT, R0, 0x9, PT ;  /* 0x000000090000780c */ /* 0x000fe40003f24270 */
[----:B0-----:R-:W-:-:S05]  /*9f20*/  IADD3 R8, P0, PT, R3, R8, RZ ;  /* 0x0000000803087210 */ /* 0x001fca0007f1e0ff */
        /* <DEDUP_REMOVED lines=10> */
[----:B------:R-:W-:-:S04]  /*9fd0*/  IMAD.U32 R22, R22, 0x10000, RZ ;  /* 0x0001000016167824 */ /* 0x000fc800078e00ff */
[----:B------:R-:W0:Y:S02]  /*9fe0*/  F2I.FTZ.TRUNC.NTZ R3, R22 ;  /* 0x0000001600037305 */ /* 0x000e24000021f100 */
[----:B0-----:R0:W-:Y:S01]  /*9ff0*/  STG.E.U8 desc[UR36][R8.64], R3 ;  /* 0x0000000308007986 */ /* 0x0011e2000c101124 */
[----:B------:R-:W-:Y:S05]  /*a000*/  BRA `(.L_x_734) ;  /* 0x0000000c007c7947 */ /* 0x000fea0003800000 */
.L_x_732:
[----:B------:R-:W-:-:S06]  /*a010*/  IMAD.U32 R5, R22, 0x10000, RZ ;  /* 0x0001000016057824 */ /* 0x000fcc00078e00ff */
[----:B------:R-:W0:Y:S02]  /*a020*/  F2I.S64.TRUNC R4, R5 ;  /* 0x0000000500047311 */ /* 0x000e24000020d900 */
[----:B0-----:R0:W-:Y:S01]  /*a030*/  STG.E.U8 desc[UR36][R8.64], R4 ;  /* 0x0000000408007986 */ /* 0x0011e2000c101124 */
[----:B------:R-:W-:Y:S05]  /*a040*/  BRA `(.L_x_734) ;  /* 0x0000000c006c7947 */ /* 0x000fea0003800000 */
.L_x_731:
[----:B------:R-:W-:-:S13]  /*a050*/  ISETP.NE.AND P0, PT, R0, 0x2, PT ;  /* 0x000000020000780c */ /* 0x000fda0003f05270 */
[----:B------:R-:W-:Y:S05]  /*a060*/  @!P0 BRA `(.L_x_735) ;  /* 0x0000000000308947 */ /* 0x000fea0003800000 */
[----:B------:R-:W-:-:S13]  /*a070*/  ISETP.NE.AND P0, PT, R0, 0x3, PT ;  /* 0x000000030000780c */ /* 0x000fda0003f05270 */
[----:B------:R-:W-:Y:S05]  /*a080*/  @!P0 BRA `(.L_x_736) ;  /* 0x0000000000188947 */ /* 0x000fea0003800000 */
[----:B------:R-:W-:-:S13]  /*a090*/  ISETP.NE.AND P0, PT, R0, 0x4, PT ;  /* 0x000000040000780c */ /* 0x000fda0003f05270 */
[----:B------:R-:W-:Y:S05]  /*a0a0*/  @P0 BRA `(.L_x_733) ;  /* 0x0000000800780947 */ /* 0x000fea0003800000 */
[----:B------:R-:W-:-:S06]  /*a0b0*/  IMAD.U32 R4, R22, 0x10000, RZ ;  /* 0x0001000016047824 */ /* 0x000fcc00078e00ff */
[----:B------:R-:W0:Y:S02]  /*a0c0*/  F2I.S64.TRUNC R4, R4 ;  /* 0x0000000400047311 */ /* 0x000e24000020d900 */
[----:B0-----:R0:W-:Y:S01]  /*a0d0*/  STG.E.64 desc[UR36][R8.64], R4 ;  /* 0x0000000408007986 */ /* 0x0011e2000c101b24 */
[----:B------:R-:W-:Y:S05]  /*a0e0*/  BRA `(.L_x_734) ;  /* 0x0000000c00447947 */ /* 0x000fea0003800000 */
.L_x_736:
[----:B------:R-:W-:-:S04]  /*a0f0*/  IMAD.U32 R22, R22, 0x10000, RZ ;  /* 0x0001000016167824 */ /* 0x000fc800078e00ff */
[----:B------:R-:W0:Y:S02]  /*a100*/  F2I.FTZ.TRUNC.NTZ R3, R22 ;  /* 0x0000001600037305 */ /* 0x000e24000021f100 */
[----:B0-----:R0:W-:Y:S01]  /*a110*/  STG.E desc[UR36][R8.64], R3 ;  /* 0x0000000308007986 */ /* 0x0011e2000c101924 */
[----:B------:R-:W-:Y:S05]  /*a120*/  BRA `(.L_x_734) ;  /* 0x0000000c00347947 */ /* 0x000fea0003800000 */
.L_x_735:
[----:B------:R-:W-:-:S04]  /*a130*/  IMAD.U32 R22, R22, 0x10000, RZ ;  /* 0x0001000016167824 */ /* 0x000fc800078e00ff */
[----:B------:R-:W0:Y:S02]  /*a140*/  F2I.FTZ.TRUNC.NTZ R3, R22 ;  /* 0x0000001600037305 */ /* 0x000e24000021f100 */
[----:B0-----:R0:W-:Y:S01]  /*a150*/  STG.E.U16 desc[UR36][R8.64], R3 ;  /* 0x0000000308007986 */ /* 0x0011e2000c101524 */
[----:B------:R-:W-:Y:S05]  /*a160*/  BRA `(.L_x_734) ;  /* 0x0000000c00247947 */ /* 0x000fea0003800000 */
.L_x_730:
[----:B------:R-:W-:-:S13]  /*a170*/  ISETP.GT.AND P0, PT, R0, 0x6, PT ;  /* 0x000000060000780c */ /* 0x000fda0003f04270 */
[----:B------:R-:W-:Y:S05]  /*a180*/  @P0 BRA `(.L_x_737) ;  /* 0x00000000002c0947 */ /* 0x000fea0003800000 */
[----:B------:R-:W-:-:S13]  /*a190*/  ISETP.NE.AND P0, PT, R0, 0x5, PT ;  /* 0x000000050000780c */ /* 0x000fda0003f05270 */
[----:B------:R-:W-:Y:S05]  /*a1a0*/  @!P0 BRA `(.L_x_738) ;  /* 0x0000000000148947 */ /* 0x000fea0003800000 */
[----:B------:R-:W-:-:S13]  /*a1b0*/  ISETP.NE.AND P0, PT, R0, 0x6, PT ;  /* 0x000000060000780c */ /* 0x000fda0003f05270 */
[----:B------:R-:W-:Y:S05]  /*a1c0*/  @P0 BRA `(.L_x_733) ;  /* 0x0000000800300947 */ /* 0x000fea0003800000 */
[----:B------:R-:W-:-:S05]  /*a1d0*/  IMAD.U32 R3, R22, 0x10000, RZ ;  /* 0x0001000016037824 */ /* 0x000fca00078e00ff */
[----:B------:R1:W-:Y:S01]  /*a1e0*/  STG.E desc[UR36][R8.64], R3 ;  /* 0x0000000308007986 */ /* 0x0003e2000c101924 */
[----:B------:R-:W-:Y:S05]  /*a1f0*/  BRA `(.L_x_734) ;  /* 0x0000000c00007947 */ /* 0x000fea0003800000 */
.L_x_738:
[----:B------:R-:W-:-:S05]  /*a200*/  IMAD.U32 R0, R22, 0x10000, RZ ;  /* 0x0001000016007824 */ /* 0x000fca00078e00ff */
[----:B------:R-:W-:-:S05]  /*a210*/  F2FP.F16.F32.PACK_AB R0, RZ, R0 ;  /* 0x00000000ff00723e */ /* 0x000fca00000000ff */
[----:B------:R0:W-:Y:S01]  /*a220*/  STG.E.U16 desc[UR36][R8.64], R0 ;  /* 0x0000000008007986 */ /* 0x0001e2000c101524 */
[----:B------:R-:W-:Y:S05]  /*a230*/  BRA `(.L_x_734) ;  /* 0x0000000800f07947 */ /* 0x000fea0003800000 */
.L_x_737:
[----:B------:R-:W-:-:S13]  /*a240*/  ISETP.NE.AND P0, PT, R0, 0x7, PT ;  /* 0x000000070000780c */ /* 0x000fda0003f05270 */
[----:B------:R-:W-:Y:S05]  /*a250*/  @!P0 BRA `(.L_x_739) ;  /* 0x0000000000348947 */ /* 0x000fea0003800000 */
[----:B------:R-:W-:-:S13]  /*a260*/  ISETP.NE.AND P0, PT, R0, 0x8, PT ;  /* 0x000000080000780c */ /* 0x000fda0003f05270 */
[----:B------:R-:W-:Y:S05]  /*a270*/  @!P0 BRA `(.L_x_740) ;  /* 0x0000000000188947 */ /* 0x000fea0003800000 */
[----:B------:R-:W-:-:S13]  /*a280*/  ISETP.NE.AND P0, PT, R0, 0x9, PT ;  /* 0x000000090000780c */ /* 0x000fda0003f05270 */
[----:B------:R-:W-:Y:S05]  /*a290*/  @P0 BRA `(.L_x_733) ;  /* 0x0000000400fc0947 */ /* 0x000fea0003800000 */
[----:B------:R-:W-:Y:S02]  /*a2a0*/  IMAD.U32 R22, R22, 0x10000, RZ ;  /* 0x0001000016167824 */ /* 0x000fe400078e00ff */
[----:B------:R-:W-:-:S05]  /*a2b0*/  IMAD.MOV.U32 R23, RZ, RZ, RZ ;  /* 0x000000ffff177224 */ /* 0x000fca00078e00ff */
[----:B------:R0:W-:Y:S01]  /*a2c0*/  STG.E.64 desc[UR36][R8.64], R22 ;  /* 0x0000001608007986 */ /* 0x0001e2000c101b24 */
[----:B------:R-:W-:Y:S05]  /*a2d0*/  BRA `(.L_x_734) ;  /* 0x0000000800c87947 */ /* 0x000fea0003800000 */
.L_x_740:
[----:B------:R-:W-:-:S05]  /*a2e0*/  IMAD.U32 R22, R22, 0x10000, RZ ;  /* 0x0001000016167824 */ /* 0x000fca00078e00ff */
[----:B------:R-:W-:-:S04]  /*a2f0*/  F2FP.F16.F32.PACK_AB R3, RZ, R22 ;  /* 0x00000016ff03723e */ /* 0x000fc800000000ff */
[----:B------:R-:W-:-:S05]  /*a300*/  PRMT R3, R3, 0x5410, RZ ;  /* 0x0000541003037816 */ /* 0x000fca00000000ff */
[----:B------:R2:W-:Y:S01]  /*a310*/  STG.E desc[UR36][R8.64], R3 ;  /* 0x0000000308007986 */ /* 0x0005e2000c101924 */
[----:B------:R-:W-:Y:S05]  /*a320*/  BRA `(.L_x_734) ;  /* 0x0000000800b47947 */ /* 0x000fea0003800000 */
.L_x_739:
[----:B------:R-:W-:-:S04]  /*a330*/  IMAD.U32 R4, R22, 0x10000, RZ ;  /* 0x0001000016047824 */ /* 0x000fc800078e00ff */
[----:B------:R-:W-:-:S06]  /*a340*/  FMUL.FTZ R4, R4, 1 ;  /* 0x3f80000004047820 */ /* 0x000fcc0000410000 */
[----:B------:R-:W0:Y:S02]  /*a350*/  F2F.F64.F32 R4, R4 ;  /* 0x0000000400047310 */ /* 0x000e240000201800 */
[----:B0-----:R0:W-:Y:S01]  /*a360*/  STG.E.64 desc[UR36][R8.64], R4 ;  /* 0x0000000408007986 */ /* 0x0011e2000c101b24 */
[----:B------:R-:W-:Y:S05]  /*a370*/  BRA `(.L_x_734) ;  /* 0x0000000800a07947 */ /* 0x000fea0003800000 */
.L_x_729:
[----:B------:R-:W-:-:S13]  /*a380*/  ISETP.GT.AND P0, PT, R0, 0x18, PT ;  /* 0x000000180000780c */ /* 0x000fda0003f04270 */
[----:B------:R-:W-:Y:S05]  /*a390*/  @!P0 BRA `(.L_x_741) ;  /* 0x0000000400608947 */ /* 0x000fea0003800000 */
        /* <DEDUP_REMOVED lines=8> */
[----:B------:R-:W-:-:S06]  /*a420*/  IMAD.U32 R3, R22, 0x10000, RZ ;  /* 0x0001000016037824 */ /* 0x000fcc00078e00ff */
[----:B------:R-:W0:Y:S02]  /*a430*/  F2I.FTZ.U32.TRUNC.NTZ R3, R3 ;  /* 0x0000000300037305 */ /* 0x000e24000021f000 */
[----:B0-----:R0:W-:Y:S01]  /*a440*/  STG.E.U16 desc[UR36][R8.64], R3 ;  /* 0x0000000308007986 */ /* 0x0011e2000c101524 */
[----:B------:R-:W-:Y:S05]  /*a450*/  BRA `(.L_x_734) ;  /* 0x0000000800687947 */ /* 0x000fea0003800000 */
.L_x_744:
[----:B------:R-:W-:Y:S01]  /*a460*/  IMAD.U32 R5, R22, 0x10000, RZ ;  /* 0x0001000016057824 */ /* 0x000fe200078e00ff */
[----:B------:R-:W-:Y:S01]  /*a470*/  BSSY.RECONVERGENT B0, `(.L_x_745) ;  /* 0x0000013000007945 */ /* 0x000fe20003800200 */
[----:B------:R-:W-:-:S03]  /*a480*/  IMAD.MOV.U32 R4, RZ, RZ, 0x80 ;  /* 0x00000080ff047424 */ /* 0x000fc600078e00ff */
[----:B------:R-:W-:-:S04]  /*a490*/  LOP3.LUT R3, R5, 0x7fffffff, RZ, 0xc0, !PT ;  /* 0x7fffffff05037812 */ /* 0x000fc800078ec0ff */
        /* <DEDUP_REMOVED lines=13> */
.L_x_747:
[----:B------:R-:W-:-:S04]  /*a570*/  SHF.R.U32.HI R3, RZ, 0x18, R5 ;  /* 0x00000018ff037819 */ /* 0x000fc80000011605 */
[----:B------:R-:W-:-:S04]  /*a580*/  LOP3.LUT R0, R0, 0x80, R3, 0xf8, !PT ;  /* 0x0000008000007812 */ /* 0x000fc800078ef803 */
[----:B------:R-:W-:-:S07]  /*a590*/  PRMT R4, R0, 0x7610, R4 ;  /* 0x0000761000047816 */ /* 0x000fce0000000004 */
.L_x_746:
[----:B------:R-:W-:Y:S05]  /*a5a0*/  BSYNC.RECONVERGENT B0 ;  /* 0x0000000000007941 */ /* 0x000fea0003800200 */
.L_x_745:
[----:B------:R0:W-:Y:S01]  /*a5b0*/  STG.E.U8 desc[UR36][R8.64], R4 ;  /* 0x0000000408007986 */ /* 0x0001e2000c101124 */
[----:B------:R-:W-:Y:S05]  /*a5c0*/  BRA `(.L_x_734) ;  /* 0x00000008000c7947 */ /* 0x000fea0003800000 */
.L_x_743:
        /* <DEDUP_REMOVED lines=17> */
.L_x_750:
[----:B------:R-:W-:-:S04]  /*a6e0*/  SHF.R.U32.HI R3, RZ, 0x18, R5 ;  /* 0x00000018ff037819 */ /* 0x000fc80000011605 */
[----:B------:R-:W-:-:S04]  /*a6f0*/  LOP3.LUT R0, R0, 0x80, R3, 0xf8, !PT ;  /* 0x0000008000007812 */ /* 0x000fc800078ef803 */
[----:B------:R-:W-:-:S07]  /*a700*/  PRMT R4, R0, 0x7610, R4 ;  /* 0x0000761000047816 */ /* 0x000fce0000000004 */
.L_x_749:
[----:B------:R-:W-:Y:S05]  /*a710*/  BSYNC.RECONVERGENT B0 ;  /* 0x0000000000007941 */ /* 0x000fea0003800200 */
.L_x_748:
[----:B------:R0:W-:Y:S01]  /*a720*/  STG.E.U8 desc[UR36][R8.64], R4 ;  /* 0x0000000408007986 */ /* 0x0001e2000c101124 */
[----:B------:R-:W-:Y:S05]  /*a730*/  BRA `(.L_x_734) ;  /* 0x0000000400b07947 */ /* 0x000fea0003800000 */
.L_x_742:
[----:B------:R-:W-:-:S13]  /*a740*/  ISETP.NE.AND P0, PT, R0, 0x1c, PT ;  /* 0x0000001c0000780c */ /* 0x000fda0003f05270 */
[----:B------:R-:W-:Y:S05]  /*a750*/  @!P0 BRA `(.L_x_751) ;  /* 0x0000000000608947 */ /* 0x000fea0003800000 */
[----:B------:R-:W-:-:S13]  /*a760*/  ISETP.NE.AND P0, PT, R0, 0x1d, PT ;  /* 0x0000001d0000780c */ /* 0x000fda0003f05270 */
[----:B------:R-:W-:Y:S05]  /*a770*/  @!P0 BRA `(.L_x_752) ;  /* 0x0000000000488947 */ /* 0x000fea0003800000 */
[----:B------:R-:W-:-:S13]  /*a780*/  ISETP.NE.AND P0, PT, R0, 0x2c, PT ;  /* 0x0000002c0000780c */ /* 0x000fda0003f05270 */
[----:B------:R-:W-:Y:S05]  /*a790*/  @P0 BRA `(.L_x_733) ;  /* 0x0000000000bc0947 */ /* 0x000fea0003800000 */
[----:B------:R-:W-:-:S05]  /*a7a0*/  IMAD.U32 R22, R22, 0x10000, RZ ;  /* 0x0001000016167824 */ /* 0x000fca00078e00ff */
        /* <DEDUP_REMOVED lines=15> */
.L_x_752:
[----:B------:R-:W-:-:S06]  /*a8a0*/  IMAD.U32 R4, R22, 0x10000, RZ ;  /* 0x0001000016047824 */ /* 0x000fcc00078e00ff */
[----:B------:R-:W0:Y:S02]  /*a8b0*/  F2I.U64.TRUNC R4, R4 ;  /* 0x0000000400047311 */ /* 0x000e24000020d800 */
[----:B0-----:R0:W-:Y:S01]  /*a8c0*/  STG.E.64 desc[UR36][R8.64], R4 ;  /* 0x0000000408007986 */ /* 0x0011e2000c101b24 */
[----:B------:R-:W-:Y:S05]  /*a8d0*/  BRA `(.L_x_734) ;  /* 0x0000000400487947 */ /* 0x000fea0003800000 */
.L_x_751:
[----:B------:R-:W-:-:S04]  /*a8e0*/  IMAD.U32 R22, R22, 0x10000, RZ ;  /* 0x0001000016167824 */ /* 0x000fc800078e00ff */
[----:B------:R-:W0:Y:S02]  /*a8f0*/  F2I.FTZ.U32.TRUNC.NTZ R3, R22 ;  /* 0x0000001600037305 */ /* 0x000e24000021f000 */
[----:B0-----:R0:W-:Y:S01]  /*a900*/  STG.E desc[UR36][R8.64], R3 ;  /* 0x0000000308007986 */ /* 0x0011e2000c101924 */
[----:B------:R-:W-:Y:S05]  /*a910*/  BRA `(.L_x_734) ;  /* 0x0000000400387947 */ /* 0x000fea0003800000 */
.L_x_741:
[----:B------:R-:W-:-:S13]  /*a920*/  ISETP.GT.AND P0, PT, R0, 0xe, PT ;  /* 0x0000000e0000780c */ /* 0x000fda0003f04270 */
[----:B------:R-:W-:Y:S05]  /*a930*/  @P0 BRA `(.L_x_753) ;  /* 0x00000000003c0947 */ /* 0x000fea0003800000 */
[----:B------:R-:W-:-:S13]  /*a940*/  ISETP.NE.AND P0, PT, R0, 0xa, PT ;  /* 0x0000000a0000780c */ /* 0x000fda0003f05270 */
[----:B------:R-:W-:Y:S05]  /*a950*/  @!P0 BRA `(.L_x_754) ;  /* 0x00000000001c8947 */ /* 0x000fea0003800000 */
[----:B------:R-:W-:-:S13]  /*a960*/  ISETP.NE.AND P0, PT, R0, 0xb, PT ;  /* 0x0000000b0000780c */ /* 0x000fda0003f05270 */
[----:B------:R-:W-:Y:S05]  /*a970*/  @P0 BRA `(.L_x_733) ;  /* 0x0000000000440947 */ /* 0x000fea0003800000 */
[----:B------:R-:W-:-:S05]  /*a980*/  IMAD.U32 R22, R22, 0x10000, RZ ;  /* 0x0001000016167824 */ /* 0x000fca00078e00ff */
[----:B------:R-:W-:-:S04]  /*a990*/  FSETP.NEU.FTZ.AND P0, PT, R22, RZ, PT ;  /* 0x000000ff1600720b */ /* 0x000fc80003f1d000 */
[----:B------:R-:W-:-:S05]  /*a9a0*/  SEL R3, RZ, 0x1, !P0 ;  /* 0x00000001ff037807 */ /* 0x000fca0004000000 */
[----:B------:R0:W-:Y:S01]  /*a9b0*/  STG.E.U8 desc[UR36][R8.64], R3 ;  /* 0x0000000308007986 */ /* 0x0001e2000c101124 */
[----:B------:R-:W-:Y:S05]  /*a9c0*/  BRA `(.L_x_734) ;  /* 0x00000004000c7947 */ /* 0x000fea0003800000 */
.L_x_754:
[----:B------:R-:W-:Y:S01]  /*a9d0*/  IMAD.U32 R22, R22, 0x10000, RZ ;  /* 0x0001000016167824 */ /* 0x000fe200078e00ff */
[----:B------:R-:W-:-:S03]  /*a9e0*/  CS2R R6, SRZ ;  /* 0x0000000000067805 */ /* 0x000fc6000001ff00 */
[----:B------:R-:W-:-:S06]  /*a9f0*/  FMUL.FTZ R4, R22, 1 ;  /* 0x3f80000016047820 */ /* 0x000fcc0000410000 */
[----:B------:R-:W0:Y:S02]  /*aa00*/  F2F.F64.F32 R4, R4 ;  /* 0x0000000400047310 */ /* 0x000e240000201800 */
[----:B0-----:R0:W-:Y:S01]  /*aa10*/  STG.E.128 desc[UR36][R8.64], R4 ;  /* 0x0000000408007986 */ /* 0x0011e2000c101d24 */
[----:B------:R-:W-:Y:S05]  /*aa20*/  BRA `(.L_x_734) ;  /* 0x0000000000f47947 */ /* 0x000fea0003800000 */
.L_x_753:
[----:B------:R-:W-:-:S13]  /*aa30*/  ISETP.NE.AND P0, PT, R0, 0xf, PT ;  /* 0x0000000f0000780c */ /* 0x000fda0003f05270 */
[----:B------:R-:W-:Y:S05]  /*aa40*/  @!P0 BRA `(.L_x_755) ;  /* 0x0000000000e88947 */ /* 0x000fea0003800000 */
[----:B------:R-:W-:-:S13]  /*aa50*/  ISETP.NE.AND P0, PT, R0, 0x17, PT ;  /* 0x000000170000780c */ /* 0x000fda0003f05270 */
[----:B------:R-:W-:Y:S05]  /*aa60*/  @!P0 BRA `(.L_x_756) ;  /* 0x0000000000908947 */ /* 0x000fea0003800000 */
[----:B------:R-:W-:-:S13]  /*aa70*/  ISETP.NE.AND P0, PT, R0, 0x18, PT ;  /* 0x000000180000780c */ /* 0x000fda0003f05270 */
[----:B------:R-:W-:Y:S05]  /*aa80*/  @!P0 BRA `(.L_x_757) ;  /* 0x0000000000448947 */ /* 0x000fea0003800000 */
.L_x_733:
        /* <DEDUP_REMOVED lines=16> */
.L_x_758:
[----:B------:R-:W-:Y:S05]  /*ab90*/  BRA `(.L_x_734) ;  /* 0x0000000000987947 */ /* 0x000fea0003800000 */
.L_x_757:
[----:B------:R-:W-:Y:S01]  /*aba0*/  IMAD.U32 R5, R22, 0x10000, RZ ;  /* 0x0001000016057824 */ /* 0x000fe200078e00ff */
[----:B------:R-:W-:Y:S01]  /*abb0*/  BSSY.RECONVERGENT B0, `(.L_x_759) ;  /* 0x000000c000007945 */ /* 0x000fe20003800200 */
[----:B------:R-:W-:-:S03]  /*abc0*/  IMAD.MOV.U32 R0, RZ, RZ, 0x7f ;  /* 0x0000007fff007424 */ /* 0x000fc600078e00ff */
[----:B------:R-:W-:Y:S02]  /*abd0*/  LOP3.LUT R4, R5, 0x7fffffff, RZ, 0xc0, !PT ;  /* 0x7fffffff05047812 */ /* 0x000fe400078ec0ff */
        /* <DEDUP_REMOVED lines=9> */
.L_x_760:
[----:B------:R-:W-:Y:S05]  /*ac70*/  BSYNC.RECONVERGENT B0 ;  /* 0x0000000000007941 */ /* 0x000fea0003800200 */
.L_x_759:
[----:B------:R-:W-:-:S05]  /*ac80*/  LOP3.LUT R3, R0, 0x80, R3, 0xf8, !PT ;  /* 0x0000008000037812 */ /* 0x000fca00078ef803 */
[----:B------:R0:W-:Y:S01]  /*ac90*/  STG.E.U8 desc[UR36][R8.64], R3 ;  /* 0x0000000308007986 */ /* 0x0001e2000c101124 */
[----:B------:R-:W-:Y:S05]  /*aca0*/  BRA `(.L_x_734) ;  /* 0x0000000000547947 */ /* 0x000fea0003800000 */
.L_x_756:
[----:B------:R-:W-:Y:S01]  /*acb0*/  IMAD.U32 R3, R22, 0x10000, RZ ;  /* 0x0001000016037824 */ /* 0x000fe200078e00ff */
[----:B------:R-:W-:Y:S04]  /*acc0*/  BSSY.RECONVERGENT B0, `(.L_x_761) ;  /* 0x000000e000007945 */ /* 0x000fe80003800200 */
[----:B------:R-:W-:-:S04]  /*acd0*/  LOP3.LUT R4, R3, 0x7fffffff, RZ, 0xc0, !PT ;  /* 0x7fffffff03047812 */ /* 0x000fc800078ec0ff */
        /* <DEDUP_REMOVED lines=9> */
.L_x_762:
[----:B------:R-:W-:Y:S01]  /*ad70*/  IMAD.MOV.U32 R0, RZ, RZ, 0x7f ;  /* 0x0000007fff007424 */ /* 0x000fe200078e00ff */
[----:B------:R-:W-:-:S04]  /*ad80*/  ISETP.GT.U32.AND P0, PT, R4, 0x7f800000, PT ;  /* 0x7f8000000400780c */ /* 0x000fc80003f04070 */
[----:B------:R-:W-:-:S09]  /*ad90*/  SEL R0, R0, 0x7c, P0 ;  /* 0x0000007c00007807 */ /* 0x000fd20000000000 */
.L_x_763:
[----:B------:R-:W-:Y:S05]  /*ada0*/  BSYNC.RECONVERGENT B0 ;  /* 0x0000000000007941 */ /* 0x000fea0003800200 */
.L_x_761:
[----:B------:R-:W-:-:S04]  /*adb0*/  SHF.R.U32.HI R3, RZ, 0x18, R3 ;  /* 0x00000018ff037819 */ /* 0x000fc80000011603 */
[----:B------:R-:W-:-:S05]  /*adc0*/  LOP3.LUT R3, R0, 0x80, R3, 0xf8, !PT ;  /* 0x0000008000037812 */ /* 0x000fca00078ef803 */
[----:B------:R0:W-:Y:S01]  /*add0*/  STG.E.U8 desc[UR36][R8.64], R3 ;  /* 0x0000000308007986 */ /* 0x0001e2000c101124 */
[----:B------:R-:W-:Y:S05]  /*ade0*/  BRA `(.L_x_734) ;  /* 0x0000000000047947 */ /* 0x000fea0003800000 */
.L_x_755:
[----:B------:R0:W-:Y:S02]  /*adf0*/  STG.E.U16 desc[UR36][R8.64], R22 ;  /* 0x0000001608007986 */ /* 0x0001e4000c101524 */
.L_x_734:
[----:B------:R-:W-:-:S05]  /*ae00*/  VIADD R25, R25, 0x80 ;  /* 0x0000008019197836 */ /* 0x000fca0000000000 */
[----:B------:R-:W-:-:S13]  /*ae10*/  ISETP.GE.AND P0, PT, R25, R16, PT ;  /* 0x000000101900720c */ /* 0x000fda0003f06270 */
        /* <DEDUP_REMOVED lines=19> */
[----:B---3--:R-:W-:-:S04]  /*af50*/  IMAD.U32 R18, R18, 0x10000, RZ ;  /* 0x0001000012127824 */ /* 0x008fc800078e00ff */
[----:B------:R-:W0:Y:S02]  /*af60*/  F2I.FTZ.TRUNC.NTZ R3, R18 ;  /* 0x0000001200037305 */ /* 0x000e24000021f100 */
[----:B0-----:R3:W-:Y:S01]  /*af70*/  STG.E.U8 desc[UR36][R8.64], R3 ;  /* 0x0000000308007986 */ /* 0x0017e2000c101124 */
[----:B------:R-:W-:Y:S05]  /*af80*/  BRA `(.L_x_769) ;  /* 0x0000000c007c7947 */ /* 0x000fea0003800000 */
.L_x_767:
[----:B---3--:R-:W-:-:S06]  /*af90*/  IMAD.U32 R5, R18, 0x10000, RZ ;  /* 0x0001000012057824 */ /* 0x008fcc00078e00ff */
[----:B------:R-:W0:Y:S02]  /*afa0*/  F2I.S64.TRUNC R4, R5 ;  /* 0x0000000500047311 */ /* 0x000e24000020d900 */
[----:B0-----:R0:W-:Y:S01]  /*afb0*/  STG.E.U8 desc[UR36][R8.64], R4 ;  /* 0x0000000408007986 */ /* 0x0011e2000c101124 */
[----:B------:R-:W-:Y:S05]  /*afc0*/  BRA `(.L_x_769) ;  /* 0x0000000c006c7947 */ /* 0x000fea0003800000 */
.L_x_766:
[----:B------:R-:W-:-:S13]  /*afd0*/  ISETP.NE.AND P0, PT, R0, 0x2, PT ;  /* 0x000000020000780c */ /* 0x000fda0003f05270 */
[----:B------:R-:W-:Y:S05]  /*afe0*/  @!P0 BRA `(.L_x_770) ;  /* 0x0000000000308947 */ /* 0x000fea0003800000 */
[----:B------:R-:W-:-:S13]  /*aff0*/  ISETP.NE.AND P0, PT, R0, 0x3, PT ;  /* 0x000000030000780c */ /* 0x000fda0003f05270 */
[----:B------:R-:W-:Y:S05]  /*b000*/  @!P0 BRA `(.L_x_771) ;  /* 0x0000000000188947 */ /* 0x000fea0003800000 */
[----:B------:R-:W-:-:S13]  /*b010*/  ISETP.NE.AND P0, PT, R0, 0x4, PT ;  /* 0x000000040000780c */ /* 0x000fda0003f05270 */
[----:B------:R-:W-:Y:S05]  /*b020*/  @P0 BRA `(.L_x_768) ;  /* 0x0000000800780947 */ /* 0x000fea0003800000 */
[----:B---3--:R-:W-:-:S06]  /*b030*/  IMAD.U32 R4, R18, 0x10000, RZ ;  /* 0x0001000012047824 */ /* 0x008fcc00078e00ff */
[----:B------:R-:W0:Y:S02]  /*b040*/  F2I.S64.TRUNC R4, R4 ;  /* 0x0000000400047311 */ /* 0x000e24000020d900 */
[----:B0-----:R1:W-:Y:S01]  /*b050*/  STG.E.64 desc[UR36][R8.64], R4 ;  /* 0x0000000408007986 */ /* 0x0013e2000c101b24 */
[----:B------:R-:W-:Y:S05]  /*b060*/  BRA `(.L_x_769) ;  /* 0x0000000c00447947 */ /* 0x000fea0003800000 */
.L_x_771:
[----:B---3--:R-:W-:-:S04]  /*b070*/  IMAD.U32 R18, R18, 0x10000, RZ ;  /* 0x0001000012127824 */ /* 0x008fc800078e00ff */
[----:B------:R-:W0:Y:S02]  /*b080*/  F2I.FTZ.TRUNC.NTZ R3, R18 ;  /* 0x0000001200037305 */ /* 0x000e24000021f100 */
[----:B0-----:R2:W-:Y:S01]  /*b090*/  STG.E desc[UR36][R8.64], R3 ;  /* 0x0000000308007986 */ /* 0x0015e2000c101924 */
[----:B------:R-:W-:Y:S05]  /*b0a0*/  BRA `(.L_x_769) ;  /* 0x0000000c00347947 */ /* 0x000fea0003800000 */
.L_x_770:
[----:B---3--:R-:W-:-:S04]  /*b0b0*/  IMAD.U32 R18, R18, 0x10000, RZ ;  /* 0x0001000012127824 */ /* 0x008fc800078e00ff */
[----:B------:R-:W0:Y:S02]  /*b0c0*/  F2I.FTZ.TRUNC.NTZ R3, R18 ;  /* 0x0000001200037305 */ /* 0x000e24000021f100 */
[----:B0-----:R0:W-:Y:S01]  /*b0d0*/  STG.E.U16 desc[UR36][R8.64], R3 ;  /* 0x0000000308007986 */ /* 0x0011e2000c101524 */
[----:B------:R-:W-:Y:S05]  /*b0e0*/  BRA `(.L_x_769) ;  /* 0x0000000c00247947 */ /* 0x000fea0003800000 */
.L_x_765:
[----:B------:R-:W-:-:S13]  /*b0f0*/  ISETP.GT.AND P0, PT, R0, 0x6, PT ;  /* 0x000000060000780c */ /* 0x000fda0003f04270 */
[----:B------:R-:W-:Y:S05]  /*b100*/  @P0 BRA `(.L_x_772) ;  /* 0x00000000002c0947 */ /* 0x000fea0003800000 */
[----:B------:R-:W-:-:S13]  /*b110*/  ISETP.NE.AND P0, PT, R0, 0x5, PT ;  /* 0x000000050000780c */ /* 0x000fda0003f05270 */
[----:B------:R-:W-:Y:S05]  /*b120*/  @!P0 BRA `(.L_x_773) ;  /* 0x0000000000148947 */ /* 0x000fea0003800000 */
[----:B------:R-:W-:-:S13]  /*b130*/  ISETP.NE.AND P0, PT, R0, 0x6, PT ;  /* 0x000000060000780c */ /* 0x000fda0003f05270 */
[----:B------:R-:W-:Y:S05]  /*b140*/  @P0 BRA `(.L_x_768) ;  /* 0x0000000800300947 */ /* 0x000fea0003800000 */
[----:B---3--:R-:W-:-:S05]  /*b150*/  IMAD.U32 R3, R18, 0x10000, RZ ;  /* 0x0001000012037824 */ /* 0x008fca00078e00ff */
[----:B------:R0:W-:Y:S01]  /*b160*/  STG.E desc[UR36][R8.64], R3 ;  /* 0x0000000308007986 */ /* 0x0001e2000c101924 */
[----:B------:R-:W-:Y:S05]  /*b170*/  BRA `(.L_x_769) ;  /* 0x0000000c00007947 */ /* 0x000fea0003800000 */
.L_x_773:
[----:B---3--:R-:W-:-:S05]  /*b180*/  IMAD.U32 R0, R18, 0x10000, RZ ;  /* 0x0001000012007824 */ /* 0x008fca00078e00ff */
[----:B------:R-:W-:-:S05]  /*b190*/  F2FP.F16.F32.PACK_AB R0, RZ, R0 ;  /* 0x00000000ff00723e */ /* 0x000fca00000000ff */
[----:B------:R0:W-:Y:S01]  /*b1a0*/  STG.E.U16 desc[UR36][R8.64], R0 ;  /* 0x0000000008007986 */ /* 0x0001e2000c101524 */
[----:B------:R-:W-:Y:S05]  /*b1b0*/  BRA `(.L_x_769) ;  /* 0x0000000800f07947 */ /* 0x000fea0003800000 */
.L_x_772:
[----:B------:R-:W-:-:S13]  /*b1c0*/  ISETP.NE.AND P0, PT, R0, 0x7, PT ;  /* 0x000000070000780c */ /* 0x000fda0003f05270 */
[----:B------:R-:W-:Y:S05]  /*b1d0*/  @!P0 BRA `(.L_x_774) ;  /* 0x0000000000348947 */ /* 0x000fea0003800000 */
[----:B------:R-:W-:-:S13]  /*b1e0*/  ISETP.NE.AND P0, PT, R0, 0x8, PT ;  /* 0x000000080000780c */ /* 0x000fda0003f05270 */
[----:B------:R-:W-:Y:S05]  /*b1f0*/  @!P0 BRA `(.L_x_775) ;  /* 0x0000000000188947 */ /* 0x000fea0003800000 */
[----:B------:R-:W-:-:S13]  /*b200*/  ISETP.NE.AND P0, PT, R0, 0x9, PT ;  /* 0x000000090000780c */ /* 0x000fda0003f05270 */
[----:B------:R-:W-:Y:S05]  /*b210*/  @P0 BRA `(.L_x_768) ;  /* 0x0000000400fc0947 */ /* 0x000fea0003800000 */
[----:B---3--:R-:W-:Y:S02]  /*b220*/  IMAD.U32 R4, R18, 0x10000, RZ ;  /* 0x0001000012047824 */ /* 0x008fe400078e00ff */
[----:B------:R-:W-:-:S05]  /*b230*/  IMAD.MOV.U32 R5, RZ, RZ, RZ ;  /* 0x000000ffff057224 */ /* 0x000fca00078e00ff */
[----:B------:R0:W-:Y:S01]  /*b240*/  STG.E.64 desc[UR36][R8.64], R4 ;  /* 0x0000000408007986 */ /* 0x0001e2000c101b24 */
[----:B------:R-:W-:Y:S05]  /*b250*/  BRA `(.L_x_769) ;  /* 0x0000000800c87947 */ /* 0x000fea0003800000 */
.L_x_775:
[----:B---3--:R-:W-:-:S05]  /*b260*/  IMAD.U32 R18, R18, 0x10000, RZ ;  /* 0x0001000012127824 */ /* 0x008fca00078e00ff */
[----:B------:R-:W-:-:S04]  /*b270*/  F2FP.F16.F32.PACK_AB R3, RZ, R18 ;  /* 0x00000012ff03723e */ /* 0x000fc800000000ff */
[----:B------:R-:W-:-:S05]  /*b280*/  PRMT R3, R3, 0x5410, RZ ;  /* 0x0000541003037816 */ /* 0x000fca00000000ff */
[----:B------:R0:W-:Y:S01]  /*b290*/  STG.E desc[UR36][R8.64], R3 ;  /* 0x0000000308007986 */ /* 0x0001e2000c101924 */
[----:B------:R-:W-:Y:S05]  /*b2a0*/  BRA `(.L_x_769) ;  /* 0x0000000800b47947 */ /* 0x000fea0003800000 */
.L_x_774:
[----:B---3--:R-:W-:-:S04]  /*b2b0*/  IMAD.U32 R4, R18, 0x10000, RZ ;  /* 0x0001000012047824 */ /* 0x008fc800078e00ff */
[----:B------:R-:W-:-:S06]  /*b2c0*/  FMUL.FTZ R4, R4, 1 ;  /* 0x3f80000004047820 */ /* 0x000fcc0000410000 */
[----:B------:R-:W0:Y:S02]  /*b2d0*/  F2F.F64.F32 R4, R4 ;  /* 0x0000000400047310 */ /* 0x000e240000201800 */
[----:B0-----:R0:W-:Y:S01]  /*b2e0*/  STG.E.64 desc[UR36][R8.64], R4 ;  /* 0x0000000408007986 */ /* 0x0011e2000c101b24 */
[----:B------:R-:W-:Y:S05]  /*b2f0*/  BRA `(.L_x_769) ;  /* 0x0000000800a07947 */ /* 0x000fea0003800000 */
.L_x_764:
        /* <DEDUP_REMOVED lines=10> */
[----:B---3--:R-:W-:-:S06]  /*b3a0*/  IMAD.U32 R3, R18, 0x10000, RZ ;  /* 0x0001000012037824 */ /* 0x008fcc00078e00ff */
[----:B------:R-:W0:Y:S02]  /*b3b0*/  F2I.FTZ.U32.TRUNC.NTZ R3, R3 ;  /* 0x0000000300037305 */ /* 0x000e24000021f000 */
[----:B0-----:R0:W-:Y:S01]  /*b3c0*/  STG.E.U16 desc[UR36][R8.64], R3 ;  /* 0x0000000308007986 */ /* 0x0011e2000c101524 */
[----:B------:R-:W-:Y:S05]  /*b3d0*/  BRA `(.L_x_769) ;  /* 0x0000000800687947 */ /* 0x000fea0003800000 */
.L_x_779:
[----:B---3--:R-:W-:Y:S01]  /*b3e0*/  IMAD.U32 R5, R18, 0x10000, RZ ;  /* 0x0001000012057824 */ /* 0x008fe200078e00ff */
        /* <DEDUP_REMOVED lines=16> */
.L_x_782:
[----:B------:R-:W-:-:S04]  /*b4f0*/  SHF.R.U32.HI R3, RZ, 0x18, R5 ;  /* 0x00000018ff037819 */ /* 0x000fc80000011605 */
[----:B------:R-:W-:-:S04]  /*b500*/  LOP3.LUT R0, R0, 0x80, R3, 0xf8, !PT ;  /* 0x0000008000007812 */ /* 0x000fc800078ef803 */
[----:B------:R-:W-:-:S07]  /*b510*/  PRMT R4, R0, 0x7610, R4 ;  /* 0x0000761000047816 */ /* 0x000fce0000000004 */
.L_x_781:
[----:B------:R-:W-:Y:S05]  /*b520*/  BSYNC.RECONVERGENT B0 ;  /* 0x0000000000007941 */ /* 0x000fea0003800200 */
.L_x_780:
[----:B------:R0:W-:Y:S01]  /*b530*/  STG.E.U8 desc[UR36][R8.64], R4 ;  /* 0x0000000408007986 */ /* 0x0001e2000c101124 */
[----:B------:R-:W-:Y:S05]  /*b540*/  BRA `(.L_x_769) ;  /* 0x00000008000c7947 */ /* 0x000fea0003800000 */
.L_x_778:
        /* <DEDUP_REMOVED lines=17> */
.L_x_785:
[----:B------:R-:W-:-:S04]  /*b660*/  SHF.R.U32.HI R3, RZ, 0x18, R5 ;  /* 0x00000018ff037819 */ /* 0x000fc80000011605 */
[----:B------:R-:W-:-:S04]  /*b670*/  LOP3.LUT R0, R0, 0x80, R3, 0xf8, !PT ;  /* 0x0000008000007812 */ /* 0x000fc800078ef803 */
[----:B------:R-:W-:-:S07]  /*b680*/  PRMT R4, R0, 0x7610, R4 ;  /* 0x0000761000047816 */ /* 0x000fce0000000004 */
.L_x_784:
[----:B------:R-:W-:Y:S05]  /*b690*/  BSYNC.RECONVERGENT B0 ;  /* 0x0000000000007941 */ /* 0x000fea0003800200 */
.L_x_783:
[----:B------:R0:W-:Y:S01]  /*b6a0*/  STG.E.U8 desc[UR36][R8.64], R4 ;  /* 0x0000000408007986 */ /* 0x0001e2000c101124 */
[----:B------:R-:W-:Y:S05]  /*b6b0*/  BRA `(.L_x_769) ;  /* 0x0000000400b07947 */ /* 0x000fea0003800000 */
.L_x_777:
[----:B------:R-:W-:-:S13]  /*b6c0*/  ISETP.NE.AND P0, PT, R0, 0x1c, PT ;  /* 0x0000001c0000780c */ /* 0x000fda0003f05270 */
[----:B------:R-:W-:Y:S05]  /*b6d0*/  @!P0 BRA `(.L_x_786) ;  /* 0x0000000000608947 */ /* 0x000fea0003800000 */
[----:B------:R-:W-:-:S13]  /*b6e0*/  ISETP.NE.AND P0, PT, R0, 0x1d, PT ;  /* 0x0000001d0000780c */ /* 0x000fda0003f05270 */
[----:B------:R-:W-:Y:S05]  /*b6f0*/  @!P0 BRA `(.L_x_787) ;  /* 0x0000000000488947 */ /* 0x000fea0003800000 */
[----:B------:R-:W-:-:S13]  /*b700*/  ISETP.NE.AND P0, PT, R0, 0x2c, PT ;  /* 0x0000002c0000780c */ /* 0x000fda0003f05270 */
[----:B------:R-:W-:Y:S05]  /*b710*/  @P0 BRA `(.L_x_768) ;  /* 0x0000000000bc0947 */ /* 0x000fea0003800000 */
[----:B---3--:R-:W-:-:S05]  /*b720*/  IMAD.U32 R18, R18, 0x10000, RZ ;  /* 0x0001000012127824 */ /* 0x008fca00078e00ff */
        /* <DEDUP_REMOVED lines=15> */
.L_x_787:
[----:B---3--:R-:W-:-:S06]  /*b820*/  IMAD.U32 R4, R18, 0x10000, RZ ;  /* 0x0001000012047824 */ /* 0x008fcc00078e00ff */
[----:B------:R-:W0:Y:S02]  /*b830*/  F2I.U64.TRUNC R4, R4 ;  /* 0x0000000400047311 */ /* 0x000e24000020d800 */
[----:B0-----:R0:W-:Y:S01]  /*b840*/  STG.E.64 desc[UR36][R8.64], R4 ;  /* 0x0000000408007986 */ /* 0x0011e2000c101b24 */
[----:B------:R-:W-:Y:S05]  /*b850*/  BRA `(.L_x_769) ;  /* 0x0000000400487947 */ /* 0x000fea0003800000 */
.L_x_786:
[----:B---3--:R-:W-:-:S04]  /*b860*/  IMAD.U32 R18, R18, 0x10000, RZ ;  /* 0x0001000012127824 */ /* 0x008fc800078e00ff */
[----:B------:R-:W0:Y:S02]  /*b870*/  F2I.FTZ.U32.TRUNC.NTZ R3, R18 ;  /* 0x0000001200037305 */ /* 0x000e24000021f000 */
[----:B0-----:R0:W-:Y:S01]  /*b880*/  STG.E desc[UR36][R8.64], R3 ;  /* 0x0000000308007986 */ /* 0x0011e2000c101924 */
[----:B------:R-:W-:Y:S05]  /*b890*/  BRA `(.L_x_769) ;  /* 0x0000000400387947 */ /* 0x000fea0003800000 */
.L_x_776:
[----:B------:R-:W-:-:S13]  /*b8a0*/  ISETP.GT.AND P0, PT, R0, 0xe, PT ;  /* 0x0000000e0000780c */ /* 0x000fda0003f04270 */
[----:B------:R-:W-:Y:S05]  /*b8b0*/  @P0 BRA `(.L_x_788) ;  /* 0x00000000003c0947 */ /* 0x000fea0003800000 */
[----:B------:R-:W-:-:S13]  /*b8c0*/  ISETP.NE.AND P0, PT, R0, 0xa, PT ;  /* 0x0000000a0000780c */ /* 0x000fda0003f05270 */
[----:B------:R-:W-:Y:S05]  /*b8d0*/  @!P0 BRA `(.L_x_789) ;  /* 0x00000000001c8947 */ /* 0x000fea0003800000 */
[----:B------:R-:W-:-:S13]  /*b8e0*/  ISETP.NE.AND P0, PT, R0, 0xb, PT ;  /* 0x0000000b0000780c */ /* 0x000fda0003f05270 */
[----:B------:R-:W-:Y:S05]  /*b8f0*/  @P0 BRA `(.L_x_768) ;  /* 0x0000000000440947 */ /* 0x000fea0003800000 */
[----:B---3--:R-:W-:-:S05]  /*b900*/  IMAD.U32 R18, R18, 0x10000, RZ ;  /* 0x0001000012127824 */ /* 0x008fca00078e00ff */
[----:B------:R-:W-:-:S04]  /*b910*/  FSETP.NEU.FTZ.AND P0, PT, R18, RZ, PT ;  /* 0x000000ff1200720b */ /* 0x000fc80003f1d000 */
[----:B------:R-:W-:-:S05]  /*b920*/  SEL R3, RZ, 0x1, !P0 ;  /* 0x00000001ff037807 */ /* 0x000fca0004000000 */
[----:B------:R0:W-:Y:S01]  /*b930*/  STG.E.U8 desc[UR36][R8.64], R3 ;  /* 0x0000000308007986 */ /* 0x0001e2000c101124 */
[----:B------:R-:W-:Y:S05]  /*b940*/  BRA `(.L_x_769) ;  /* 0x00000004000c7947 */ /* 0x000fea0003800000 */
.L_x_789:
[----:B---3--:R-:W-:Y:S01]  /*b950*/  IMAD.U32 R18, R18, 0x10000, RZ ;  /* 0x0001000012127824 */ /* 0x008fe200078e00ff */
[----:B------:R-:W-:-:S03]  /*b960*/  CS2R R6, SRZ ;  /* 0x0000000000067805 */ /* 0x000fc6000001ff00 */
[----:B------:R-:W-:-:S06]  /*b970*/  FMUL.FTZ R4, R18, 1 ;  /* 0x3f80000012047820 */ /* 0x000fcc0000410000 */
[----:B------:R-:W0:Y:S02]  /*b980*/  F2F.F64.F32 R4, R4 ;  /* 0x0000000400047310 */ /* 0x000e240000201800 */
[----:B0-----:R0:W-:Y:S01]  /*b990*/  STG.E.128 desc[UR36][R8.64], R4 ;  /* 0x0000000408007986 */ /* 0x0011e2000c101d24 */
[----:B------:R-:W-:Y:S05]  /*b9a0*/  BRA `(.L_x_769) ;  /* 0x0000000000f47947 */ /* 0x000fea0003800000 */
.L_x_788:
[----:B------:R-:W-:-:S13]  /*b9b0*/  ISETP.NE.AND P0, PT, R0, 0xf, PT ;  /* 0x0000000f0000780c */ /* 0x000fda0003f05270 */
[----:B------:R-:W-:Y:S05]  /*b9c0*/  @!P0 BRA `(.L_x_790) ;  /* 0x0000000000e88947 */ /* 0x000fea0003800000 */
[----:B------:R-:W-:-:S13]  /*b9d0*/  ISETP.NE.AND P0, PT, R0, 0x17, PT ;  /* 0x000000170000780c */ /* 0x000fda0003f05270 */
[----:B------:R-:W-:Y:S05]  /*b9e0*/  @!P0 BRA `(.L_x_791) ;  /* 0x0000000000908947 */ /* 0x000fea0003800000 */
[----:B------:R-:W-:-:S13]  /*b9f0*/  ISETP.NE.AND P0, PT, R0, 0x18, PT ;  /* 0x000000180000780c */ /* 0x000fda0003f05270 */
[----:B------:R-:W-:Y:S05]  /*ba00*/  @!P0 BRA `(.L_x_792) ;  /* 0x0000000000448947 */ /* 0x000fea0003800000 */
.L_x_768:
        /* <DEDUP_REMOVED lines=16> */
.L_x_793:
[----:B------:R-:W-:Y:S05]  /*bb10*/  BRA `(.L_x_769) ;  /* 0x0000000000987947 */ /* 0x000fea0003800000 */
.L_x_792:
[----:B---3--:R-:W-:Y:S01]  /*bb20*/  IMAD.U32 R5, R18, 0x10000, RZ ;  /* 0x0001000012057824 */ /* 0x008fe200078e00ff */
        /* <DEDUP_REMOVED lines=12> */
.L_x_795:
[----:B------:R-:W-:Y:S05]  /*bbf0*/  BSYNC.RECONVERGENT B0 ;  /* 0x0000000000007941 */ /* 0x000fea0003800200 */
.L_x_794:
[----:B------:R-:W-:-:S05]  /*bc00*/  LOP3.LUT R3, R0, 0x80, R3, 0xf8, !PT ;  /* 0x0000008000037812 */ /* 0x000fca00078ef803 */
[----:B------:R0:W-:Y:S01]  /*bc10*/  STG.E.U8 desc[UR36][R8.64], R3 ;  /* 0x0000000308007986 */ /* 0x0001e2000c101124 */
[----:B------:R-:W-:Y:S05]  /*bc20*/  BRA `(.L_x_769) ;  /* 0x0000000000547947 */ /* 0x000fea0003800000 */
.L_x_791:
[----:B---3--:R-:W-:Y:S01]  /*bc30*/  IMAD.U32 R3, R18, 0x10000, RZ ;  /* 0x0001000012037824 */ /* 0x008fe200078e00ff */
        /* <DEDUP_REMOVED lines=11> */
.L_x_797:
[----:B------:R-:W-:Y:S01]  /*bcf0*/  IMAD.MOV.U32 R0, RZ, RZ, 0x7f ;  /* 0x0000007fff007424 */ /* 0x000fe200078e00ff */
[----:B------:R-:W-:-:S04]  /*bd00*/  ISETP.GT.U32.AND P0, PT, R4, 0x7f800000, PT ;  /* 0x7f8000000400780c */ /* 0x000fc80003f04070 */
[----:B------:R-:W-:-:S09]  /*bd10*/  SEL R0, R0, 0x7c, P0 ;  /* 0x0000007c00007807 */ /* 0x000fd20000000000 */
.L_x_798:
[----:B------:R-:W-:Y:S05]  /*bd20*/  BSYNC.RECONVERGENT B0 ;  /* 0x0000000000007941 */ /* 0x000fea0003800200 */
.L_x_796:
[----:B------:R-:W-:-:S04]  /*bd30*/  SHF.R.U32.HI R3, RZ, 0x18, R3 ;  /* 0x00000018ff037819 */ /* 0x000fc80000011603 */
[----:B------:R-:W-:-:S05]  /*bd40*/  LOP3.LUT R3, R0, 0x80, R3, 0xf8, !PT ;  /* 0x0000008000037812 */ /* 0x000fca00078ef803 */
[----:B------:R0:W-:Y:S01]  /*bd50*/  STG.E.U8 desc[UR36][R8.64], R3 ;  /* 0x0000000308007986 */ /* 0x0001e2000c101124 */
[----:B------:R-:W-:Y:S05]  /*bd60*/  BRA `(.L_x_769) ;  /* 0x0000000000047947 */ /* 0x000fea0003800000 */
.L_x_790:
[----:B---3--:R0:W-:Y:S02]  /*bd70*/  STG.E.U16 desc[UR36][R8.64], R18 ;  /* 0x0000001208007986 */ /* 0x0081e4000c101524 */
.L_x_769:
[----:B------:R-:W-:-:S07]  /*bd80*/  VIADD R25, R25, 0x80 ;  /* 0x0000008019197836 */ /* 0x000fce0000000000 */
.L_x_728:
[----:B------:R-:W-:Y:S05]  /*bd90*/  BSYNC.RECONVERGENT B6 ;  /* 0x0000000000067941 */ /* 0x000fea0003800200 */
.L_x_727:
[----:B------:R-:W-:-:S13]  /*bda0*/  ISETP.GE.AND P0, PT, R25, R16, PT ;  /* 0x000000101900720c */ /* 0x000fda0003f06270 */
[----:B------:R-:W-:Y:S05]  /*bdb0*/  @P0 EXIT ;  /* 0x000000000000094d */ /* 0x000fea0003800000 */
[----:B01----:R-:W0:Y:S01]  /*bdc0*/  LDC.64 R4, c[0x0][0x388] ;  /* 0x0000e200ff047b82 */ /* 0x003e220000000a00 */
[----:B------:R-:W2:Y:S01]  /*bdd0*/  LDCU UR4, c[0x0][0x3b4] ;  /* 0x00007680ff0477ac */ /* 0x000ea20008000800 */
[----:B------:R-:W-:Y:S01]  /*bde0*/  PRMT R0, R17, 0x9910, RZ ;  /* 0x0000991011007816 */ /* 0x000fe200000000ff */
[----:B------:R-:W-:-:S03]  /*bdf0*/  IMAD R2, R2, 0x200, R25 ;  /* 0x0000020002027824 */ /* 0x000fc600078e0219 */
[----:B------:R-:W-:Y:S01]  /*be00*/  ISETP.GT.AND P1, PT, R0, 0x9, PT ;  /* 0x000000090000780c */ /* 0x000fe20003f24270 */
[----:B--23--:R-:W-:-:S05]  /*be10*/  IMAD R3, R2, UR4, RZ ;  /* 0x0000000402037c24 */ /* 0x00cfca000f8e02ff */
[----:B0-----:R-:W-:-:S05]  /*be20*/  IADD3 R2, P0, PT, R3, R4, RZ ;  /* 0x0000000403027210 */ /* 0x001fca0007f1e0ff */
[----:B------:R-:W-:Y:S02]  /*be30*/  IMAD.X R3, RZ, RZ, R5, P0 ;  /* 0x000000ffff037224 */ /* 0x000fe400000e0605 */
[----:B------:R-:W-:Y:S06]  /*be40*/  @P1 BRA `(.L_x_799) ;  /* 0x00000004000c1947 */ /* 0x000fec0003800000 */
        /* <DEDUP_REMOVED lines=8> */
[----:B----4-:R-:W-:-:S06]  /*bed0*/  IMAD.U32 R19, R19, 0x10000, RZ ;  /* 0x0001000013137824 */ /* 0x010fcc00078e00ff */
[----:B------:R-:W0:Y:S02]  /*bee0*/  F2I.FTZ.TRUNC.NTZ R19, R19 ;  /* 0x0000001300137305 */ /* 0x000e24000021f100 */
[----:B0-----:R-:W-:Y:S01]  /*bef0*/  STG.E.U8 desc[UR36][R2.64], R19 ;  /* 0x0000001302007986 */ /* 0x001fe2000c101124 */
[----:B------:R-:W-:Y:S05]  /*bf00*/  EXIT ;  /* 0x000000000000794d */ /* 0x000fea0003800000 */
.L_x_802:
[----:B----4-:R-:W-:-:S06]  /*bf10*/  IMAD.U32 R5, R19, 0x10000, RZ ;  /* 0x0001000013057824 */ /* 0x010fcc00078e00ff */
[----:B------:R-:W0:Y:S02]  /*bf20*/  F2I.S64.TRUNC R4, R5 ;  /* 0x0000000500047311 */ /* 0x000e24000020d900 */
[----:B0-----:R-:W-:Y:S01]  /*bf30*/  STG.E.U8 desc[UR36][R2.64], R4 ;  /* 0x0000000402007986 */ /* 0x001fe2000c101124 */
[----:B------:R-:W-:Y:S05]  /*bf40*/  EXIT ;  /* 0x000000000000794d */ /* 0x000fea0003800000 */
.L_x_801:
[----:B------:R-:W-:-:S13]  /*bf50*/  ISETP.NE.AND P0, PT, R0, 0x2, PT ;  /* 0x000000020000780c */ /* 0x000fda0003f05270 */
[----:B------:R-:W-:Y:S05]  /*bf60*/  @!P0 BRA `(.L_x_804) ;  /* 0x0000000000308947 */ /* 0x000fea0003800000 */
[----:B------:R-:W-:-:S13]  /*bf70*/  ISETP.NE.AND P0, PT, R0, 0x3, PT ;  /* 0x000000030000780c */ /* 0x000fda0003f05270 */
[----:B------:R-:W-:Y:S05]  /*bf80*/  @!P0 BRA `(.L_x_805) ;  /* 0x0000000000188947 */ /* 0x000fea0003800000 */
[----:B------:R-:W-:-:S13]  /*bf90*/  ISETP.NE.AND P0, PT, R0, 0x4, PT ;  /* 0x000000040000780c */ /* 0x000fda0003f05270 */
[----:B------:R-:W-:Y:S05]  /*bfa0*/  @P0 BRA `(.L_x_803) ;  /* 0x0000000800780947 */ /* 0x000fea0003800000 */
[----:B----4-:R-:W-:-:S06]  /*bfb0*/  IMAD.U32 R4, R19, 0x10000, RZ ;  /* 0x0001000013047824 */ /* 0x010fcc00078e00ff */
[----:B------:R-:W0:Y:S02]  /*bfc0*/  F2I.S64.TRUNC R4, R4 ;  /* 0x0000000400047311 */ /* 0x000e24000020d900 */
[----:B0-----:R-:W-:Y:S01]  /*bfd0*/  STG.E.64 desc[UR36][R2.64], R4 ;  /* 0x0000000402007986 */ /* 0x001fe2000c101b24 */
[----:B------:R-:W-:Y:S05]  /*bfe0*/  EXIT ;  /* 0x000000000000794d */ /* 0x000fea0003800000 */
.L_x_805:
[----:B----4-:R-:W-:-:S06]  /*bff0*/  IMAD.U32 R19, R19, 0x10000, RZ ;  /* 0x0001000013137824 */ /* 0x010fcc00078e00ff */
[----:B------:R-:W0:Y:S02]  /*c000*/  F2I.FTZ.TRUNC.NTZ R19, R19 ;  /* 0x0000001300137305 */ /* 0x000e24000021f100 */
[----:B0-----:R-:W-:Y:S01]  /*c010*/  STG.E desc[UR36][R2.64], R19 ;  /* 0x0000001302007986 */ /* 0x001fe2000c101924 */
[----:B------:R-:W-:Y:S05]  /*c020*/  EXIT ;  /* 0x000000000000794d */ /* 0x000fea0003800000 */
.L_x_804:
[----:B----4-:R-:W-:-:S06]  /*c030*/  IMAD.U32 R19, R19, 0x10000, RZ ;  /* 0x0001000013137824 */ /* 0x010fcc00078e00ff */
[----:B------:R-:W0:Y:S02]  /*c040*/  F2I.FTZ.TRUNC.NTZ R19, R19 ;  /* 0x0000001300137305 */ /* 0x000e24000021f100 */
[----:B0-----:R-:W-:Y:S01]  /*c050*/  STG.E.U16 desc[UR36][R2.64], R19 ;  /* 0x0000001302007986 */ /* 0x001fe2000c101524 */
[----:B------:R-:W-:Y:S05]  /*c060*/  EXIT ;  /* 0x000000000000794d */ /* 0x000fea0003800000 */
.L_x_800:
[----:B------:R-:W-:-:S13]  /*c070*/  ISETP.GT.AND P0, PT, R0, 0x6, PT ;  /* 0x000000060000780c */ /* 0x000fda0003f04270 */
[----:B------:R-:W-:Y:S05]  /*c080*/  @P0 BRA `(.L_x_806) ;  /* 0x00000000002c0947 */ /* 0x000fea0003800000 */
[----:B------:R-:W-:-:S13]  /*c090*/  ISETP.NE.AND P0, PT, R0, 0x5, PT ;  /* 0x000000050000780c */ /* 0x000fda0003f05270 */
[----:B------:R-:W-:Y:S05]  /*c0a0*/  @!P0 BRA `(.L_x_807) ;  /* 0x0000000000148947 */ /* 0x000fea0003800000 */
[----:B------:R-:W-:-:S13]  /*c0b0*/  ISETP.NE.AND P0, PT, R0, 0x6, PT ;  /* 0x000000060000780c */ /* 0x000fda0003f05270 */
[----:B------:R-:W-:Y:S05]  /*c0c0*/  @P0 BRA `(.L_x_803) ;  /* 0x0000000800300947 */ /* 0x000fea0003800000 */
[----:B----4-:R-:W-:-:S05]  /*c0d0*/  IMAD.U32 R19, R19, 0x10000, RZ ;  /* 0x0001000013137824 */ /* 0x010fca00078e00ff */
[----:B------:R-:W-:Y:S01]  /*c0e0*/  STG.E desc[UR36][R2.64], R19 ;  /* 0x0000001302007986 */ /* 0x000fe2000c101924 */
[----:B------:R-:W-:Y:S05]  /*c0f0*/  EXIT ;  /* 0x000000000000794d */ /* 0x000fea0003800000 */
.L_x_807:
[----:B----4-:R-:W-:-:S05]  /*c100*/  IMAD.U32 R0, R19, 0x10000, RZ ;  /* 0x0001000013007824 */ /* 0x010fca00078e00ff */
[----:B------:R-:W-:-:S05]  /*c110*/  F2FP.F16.F32.PACK_AB R0, RZ, R0 ;  /* 0x00000000ff00723e */ /* 0x000fca00000000ff */
[----:B------:R-:W-:Y:S01]  /*c120*/  STG.E.U16 desc[UR36][R2.64], R0 ;  /* 0x0000000002007986 */ /* 0x000fe2000c101524 */
[----:B------:R-:W-:Y:S05]  /*c130*/  EXIT ;  /* 0x000000000000794d */ /* 0x000fea0003800000 */
.L_x_806:
[----:B------:R-:W-:-:S13]  /*c140*/  ISETP.NE.AND P0, PT, R0, 0x7, PT ;  /* 0x000000070000780c */ /* 0x000fda0003f05270 */
[----:B------:R-:W-:Y:S05]  /*c150*/  @!P0 BRA `(.L_x_808) ;  /* 0x0000000000348947 */ /* 0x000fea0003800000 */
[----:B------:R-:W-:-:S13]  /*c160*/  ISETP.NE.AND P0, PT, R0, 0x8, PT ;  /* 0x000000080000780c */ /* 0x000fda0003f05270 */
[----:B------:R-:W-:Y:S05]  /*c170*/  @!P0 BRA `(.L_x_809) ;  /* 0x0000000000188947 */ /* 0x000fea0003800000 */
[----:B------:R-:W-:-:S13]  /*c180*/  ISETP.NE.AND P0, PT, R0, 0x9, PT ;  /* 0x000000090000780c */ /* 0x000fda0003f05270 */
[----:B------:R-:W-:Y:S05]  /*c190*/  @P0 BRA `(.L_x_803) ;  /* 0x0000000400fc0947 */ /* 0x000fea0003800000 */
[----:B----4-:R-:W-:Y:S02]  /*c1a0*/  IMAD.U32 R4, R19, 0x10000, RZ ;  /* 0x0001000013047824 */ /* 0x010fe400078e00ff */
[----:B------:R-:W-:-:S05]  /*c1b0*/  IMAD.MOV.U32 R5, RZ, RZ, RZ ;  /* 0x000000ffff057224 */ /* 0x000fca00078e00ff */
[----:B------:R-:W-:Y:S01]  /*c1c0*/  STG.E.64 desc[UR36][R2.64], R4 ;  /* 0x0000000402007986 */ /* 0x000fe2000c101b24 */
[----:B------:R-:W-:Y:S05]  /*c1d0*/  EXIT ;  /* 0x000000000000794d */ /* 0x000fea0003800000 */
.L_x_809:
[----:B----4-:R-:W-:-:S05]  /*c1e0*/  IMAD.U32 R19, R19, 0x10000, RZ ;  /* 0x0001000013137824 */ /* 0x010fca00078e00ff */
[----:B------:R-:W-:-:S04]  /*c1f0*/  F2FP.F16.F32.PACK_AB R5, RZ, R19 ;  /* 0x00000013ff05723e */ /* 0x000fc800000000ff */
[----:B------:R-:W-:-:S05]  /*c200*/  PRMT R5, R5, 0x5410, RZ ;  /* 0x0000541005057816 */ /* 0x000fca00000000ff */
[----:B------:R-:W-:Y:S01]  /*c210*/  STG.E desc[UR36][R2.64], R5 ;  /* 0x0000000502007986 */ /* 0x000fe2000c101924 */
[----:B------:R-:W-:Y:S05]  /*c220*/  EXIT ;  /* 0x000000000000794d */ /* 0x000fea0003800000 */
.L_x_808:
[----:B----4-:R-:W-:-:S04]  /*c230*/  IMAD.U32 R4, R19, 0x10000, RZ ;  /* 0x0001000013047824 */ /* 0x010fc800078e00ff */
[----:B------:R-:W-:-:S06]  /*c240*/  FMUL.FTZ R4, R4, 1 ;  /* 0x3f80000004047820 */ /* 0x000fcc0000410000 */
[----:B------:R-:W0:Y:S02]  /*c250*/  F2F.F64.F32 R4, R4 ;  /* 0x0000000400047310 */ /* 0x000e240000201800 */
[----:B0-----:R-:W-:Y:S01]  /*c260*/  STG.E.64 desc[UR36][R2.64], R4 ;  /* 0x0000000402007986 */ /* 0x001fe2000c101b24 */
[----:B------:R-:W-:Y:S05]  /*c270*/  EXIT ;  /* 0x000000000000794d */ /* 0x000fea0003800000 */
.L_x_799:
        /* <DEDUP_REMOVED lines=10> */
[----:B----4-:R-:W-:-:S06]  /*c320*/  IMAD.U32 R5, R19, 0x10000, RZ ;  /* 0x0001000013057824 */ /* 0x010fcc00078e00ff */
[----:B------:R-:W0:Y:S02]  /*c330*/  F2I.FTZ.U32.TRUNC.NTZ R5, R5 ;  /* 0x0000000500057305 */ /* 0x000e24000021f000 */
[----:B0-----:R-:W-:Y:S01]  /*c340*/  STG.E.U16 desc[UR36][R2.64], R5 ;  /* 0x0000000502007986 */ /* 0x001fe2000c101524 */
[----:B------:R-:W-:Y:S05]  /*c350*/  EXIT ;  /* 0x000000000000794d */ /* 0x000fea0003800000 */
.L_x_813:
[----:B----4-:R-:W-:Y:S01]  /*c360*/  IMAD.U32 R5, R19, 0x10000, RZ ;  /* 0x0001000013057824 */ /* 0x010fe200078e00ff */
        /* <DEDUP_REMOVED lines=17> */
.L_x_816:
[----:B------:R-:W-:-:S04]  /*c480*/  SHF.R.U32.HI R5, RZ, 0x18, R5 ;  /* 0x00000018ff057819 */ /* 0x000fc80000011605 */
[----:B------:R-:W-:-:S07]  /*c490*/  LOP3.LUT R0, R0, 0x80, R5, 0xf8, !PT ;  /* 0x0000008000007812 */ /* 0x000fce00078ef805 */
.L_x_815:
[----:B------:R-:W-:Y:S05]  /*c4a0*/  BSYNC.RECONVERGENT B0 ;  /* 0x0000000000007941 */ /* 0x000fea0003800200 */
.L_x_814:
[----:B------:R-:W-:Y:S01]  /*c4b0*/  STG.E.U8 desc[UR36][R2.64], R0 ;  /* 0x0000000002007986 */ /* 0x000fe2000c101124 */
[----:B------:R-:W-:Y:S05]  /*c4c0*/  EXIT ;  /* 0x000000000000794d */ /* 0x000fea0003800000 */
.L_x_812:
        /* <DEDUP_REMOVED lines=18> */
.L_x_819:
[----:B------:R-:W-:-:S04]  /*c5f0*/  SHF.R.U32.HI R5, RZ, 0x18, R5 ;  /* 0x00000018ff057819 */ /* 0x000fc80000011605 */
[----:B------:R-:W-:-:S07]  /*c600*/  LOP3.LUT R0, R0, 0x80, R5, 0xf8, !PT ;  /* 0x0000008000007812 */ /* 0x000fce00078ef805 */
.L_x_818:
[----:B------:R-:W-:Y:S05]  /*c610*/  BSYNC.RECONVERGENT B0 ;  /* 0x0000000000007941 */ /* 0x000fea0003800200 */
.L_x_817:
[----:B------:R-:W-:Y:S01]  /*c620*/  STG.E.U8 desc[UR36][R2.64], R0 ;  /* 0x0000000002007986 */ /* 0x000fe2000c101124 */
[----:B------:R-:W-:Y:S05]  /*c630*/  EXIT ;  /* 0x000000000000794d */ /* 0x000fea0003800000 */
.L_x_811:
[----:B------:R-:W-:-:S13]  /*c640*/  ISETP.NE.AND P0, PT, R0, 0x1c, PT ;  /* 0x0000001c0000780c */ /* 0x000fda0003f05270 */
[----:B------:R-:W-:Y:S05]  /*c650*/  @!P0 BRA `(.L_x_820) ;  /* 0x0000000000608947 */ /* 0x000fea0003800000 */
[----:B------:R-:W-:-:S13]  /*c660*/  ISETP.NE.AND P0, PT, R0, 0x1d, PT ;  /* 0x0000001d0000780c */ /* 0x000fda0003f05270 */
[----:B------:R-:W-:Y:S05]  /*c670*/  @!P0 BRA `(.L_x_821) ;  /* 0x0000000000488947 */ /* 0x000fea0003800000 */
[----:B------:R-:W-:-:S13]  /*c680*/  ISETP.NE.AND P0, PT, R0, 0x2c, PT ;  /* 0x0000002c0000780c */ /* 0x000fda0003f05270 */
[----:B------:R-:W-:Y:S05]  /*c690*/  @P0 BRA `(.L_x_803) ;  /* 0x0000000000bc0947 */ /* 0x000fea0003800000 */
[----:B----4-:R-:W-:Y:S02]  /*c6a0*/  IMAD.U32 R19, R19, 0x10000, RZ ;  /* 0x0001000013137824 */ /* 0x010fe400078e00ff */
[----:B------:R-:W-:-:S03]  /*c6b0*/  IMAD.MOV.U32 R5, RZ, RZ, 0xff ;  /* 0x000000ffff057424 */ /* 0x000fc600078e00ff */
[----:B------:R-:W-:-:S04]  /*c6c0*/  SHF.R.U32.HI R6, RZ, 0x17, R19 ;  /* 0x00000017ff067819 */ /* 0x000fc80000011613 */
[----:B------:R-:W-:-:S04]  /*c6d0*/  LOP3.LUT R4, R6, 0xff, RZ, 0xc0, !PT ;  /* 0x000000ff06047812 */ /* 0x000fc800078ec0ff */
[----:B------:R-:W-:-:S13]  /*c6e0*/  ISETP.NE.AND P2, PT, R4, 0xff, PT ;  /* 0x000000ff0400780c */ /* 0x000fda0003f45270 */
[--C-:B------:R-:W-:Y:S02]  /*c6f0*/  @P2 SHF.R.U32.HI R0, RZ, 0x16, R19.reuse ;  /* 0x00000016ff002819 */ /* 0x100fe40000011613 */
[----:B------:R-:W-:Y:S02]  /*c700*/  @P2 LOP3.LUT P0, RZ, R4, 0x3fffff, R19, 0xf8, !PT ;  /* 0x003fffff04ff2812 */ /* 0x000fe4000780f813 */
[----:B------:R-:W-:-:S04]  /*c710*/  @P2 LOP3.LUT R0, R0, 0x1, RZ, 0xc0, !PT ;  /* 0x0000000100002812 */ /* 0x000fc800078ec0ff */
[----:B------:R-:W-:Y:S01]  /*c720*/  @P2 ISETP.EQ.U32.AND P1, PT, R0, 0x1, P0 ;  /* 0x000000010000280c */ /* 0x000fe20000722070 */
[----:B------:R-:W-:Y:S01]  /*c730*/  @P2 VIADD R0, R6, 0x1 ;  /* 0x0000000106002836 */ /* 0x000fe20000000000 */
[----:B------:R-:W-:Y:S02]  /*c740*/  PLOP3.LUT P0, PT, PT, PT, PT, 0x80, 0x8 ;  /* 0x000000000008781c */ /* 0x000fe40003f0f070 */
[----:B------:R-:W-:-:S13]  /*c750*/  @P2 PLOP3.LUT P0, PT, P1, PT, PT, 0x80, 0x8 ;  /* 0x000000000008281c */ /* 0x000fda0000f0f070 */
[----:B------:R-:W-:-:S04]  /*c760*/  @!P0 IMAD.MOV R0, RZ, RZ, R6 ;  /* 0x000000ffff008224 */ /* 0x000fc800078e0206 */
[----:B------:R-:W-:-:S05]  /*c770*/  @P2 IMAD.MOV.U32 R5, RZ, RZ, R0 ;  /* 0x000000ffff052224 */ /* 0x000fca00078e0000 */
[----:B------:R-:W-:Y:S01]  /*c780*/  STG.E.U8 desc[UR36][R2.64], R5 ;  /* 0x0000000502007986 */ /* 0x000fe2000c101124 */
[----:B------:R-:W-:Y:S05]  /*c790*/  EXIT ;  /* 0x000000000000794d */ /* 0x000fea0003800000 */
.L_x_821:
[----:B----4-:R-:W-:-:S06]  /*c7a0*/  IMAD.U32 R4, R19, 0x10000, RZ ;  /* 0x0001000013047824 */ /* 0x010fcc00078e00ff */
[----:B------:R-:W0:Y:S02]  /*c7b0*/  F2I.U64.TRUNC R4, R4 ;  /* 0x0000000400047311 */ /* 0x000e24000020d800 */
[----:B0-----:R-:W-:Y:S01]  /*c7c0*/  STG.E.64 desc[UR36][R2.64], R4 ;  /* 0x0000000402007986 */ /* 0x001fe2000c101b24 */
[----:B------:R-:W-:Y:S05]  /*c7d0*/  EXIT ;  /* 0x000000000000794d */ /* 0x000fea0003800000 */
.L_x_820:
[----:B----4-:R-:W-:-:S06]  /*c7e0*/  IMAD.U32 R19, R19, 0x10000, RZ ;  /* 0x0001000013137824 */ /* 0x010fcc00078e00ff */
[----:B------:R-:W0:Y:S02]  /*c7f0*/  F2I.FTZ.U32.TRUNC.NTZ R19, R19 ;  /* 0x0000001300137305 */ /* 0x000e24000021f000 */
[----:B0-----:R-:W-:Y:S01]  /*c800*/  STG.E desc[UR36][R2.64], R19 ;  /* 0x0000001302007986 */ /* 0x001fe2000c101924 */
[----:B------:R-:W-:Y:S05]  /*c810*/  EXIT ;  /* 0x000000000000794d */ /* 0x000fea0003800000 */
.L_x_810:
[----:B------:R-:W-:-:S13]  /*c820*/  ISETP.GT.AND P0, PT, R0, 0xe, PT ;  /* 0x0000000e0000780c */ /* 0x000fda0003f04270 */
[----:B------:R-:W-:Y:S05]  /*c830*/  @P0 BRA `(.L_x_822) ;  /* 0x00000000003c0947 */ /* 0x000fea0003800000 */
[----:B------:R-:W-:-:S13]  /*c840*/  ISETP.NE.AND P0, PT, R0, 0xa, PT ;  /* 0x0000000a0000780c */ /* 0x000fda0003f05270 */
[----:B------:R-:W-:Y:S05]  /*c850*/  @!P0 BRA `(.L_x_823) ;  /* 0x00000000001c8947 */ /* 0x000fea0003800000 */
[----:B------:R-:W-:-:S13]  /*c860*/  ISETP.NE.AND P0, PT, R0, 0xb, PT ;  /* 0x0000000b0000780c */ /* 0x000fda0003f05270 */
[----:B------:R-:W-:Y:S05]  /*c870*/  @P0 BRA `(.L_x_803) ;  /* 0x0000000000440947 */ /* 0x000fea0003800000 */
[----:B----4-:R-:W-:-:S05]  /*c880*/  IMAD.U32 R19, R19, 0x10000, RZ ;  /* 0x0001000013137824 */ /* 0x010fca00078e00ff */
[----:B------:R-:W-:-:S04]  /*c890*/  FSETP.NEU.FTZ.AND P0, PT, R19, RZ, PT ;  /* 0x000000ff1300720b */ /* 0x000fc80003f1d000 */
[----:B------:R-:W-:-:S05]  /*c8a0*/  SEL R5, RZ, 0x1, !P0 ;  /* 0x00000001ff057807 */ /* 0x000fca0004000000 */
[----:B------:R-:W-:Y:S01]  /*c8b0*/  STG.E.U8 desc[UR36][R2.64], R5 ;  /* 0x0000000502007986 */ /* 0x000fe2000c101124 */
[----:B------:R-:W-:Y:S05]  /*c8c0*/  EXIT ;  /* 0x000000000000794d */ /* 0x000fea0003800000 */
.L_x_823:
[----:B----4-:R-:W-:Y:S01]  /*c8d0*/  IMAD.U32 R19, R19, 0x10000, RZ ;  /* 0x0001000013137824 */ /* 0x010fe200078e00ff */
[----:B------:R-:W-:-:S03]  /*c8e0*/  CS2R R6, SRZ ;  /* 0x0000000000067805 */ /* 0x000fc6000001ff00 */
[----:B------:R-:W-:-:S06]  /*c8f0*/  FMUL.FTZ R4, R19, 1 ;  /* 0x3f80000013047820 */ /* 0x000fcc0000410000 */
[----:B------:R-:W0:Y:S02]  /*c900*/  F2F.F64.F32 R4, R4 ;  /* 0x0000000400047310 */ /* 0x000e240000201800 */
[----:B0-----:R-:W-:Y:S01]  /*c910*/  STG.E.128 desc[UR36][R2.64], R4 ;  /* 0x0000000402007986 */ /* 0x001fe2000c101d24 */
[----:B------:R-:W-:Y:S05]  /*c920*/  EXIT ;  /* 0x000000000000794d */ /* 0x000fea0003800000 */
.L_x_822:
[----:B------:R-:W-:-:S13]  /*c930*/  ISETP.NE.AND P0, PT, R0, 0xf, PT ;  /* 0x0000000f0000780c */ /* 0x000fda0003f05270 */
[----:B------:R-:W-:Y:S05]  /*c940*/  @!P0 BRA `(.L_x_824) ;  /* 0x0000000000e88947 */ /* 0x000fea0003800000 */
[----:B------:R-:W-:-:S13]  /*c950*/  ISETP.NE.AND P0, PT, R0, 0x17, PT ;  /* 0x000000170000780c */ /* 0x000fda0003f05270 */
[----:B------:R-:W-:Y:S05]  /*c960*/  @!P0 BRA `(.L_x_825) ;  /* 0x0000000000908947 */ /* 0x000fea0003800000 */
[----:B------:R-:W-:-:S13]  /*c970*/  ISETP.NE.AND P0, PT, R0, 0x18, PT ;  /* 0x000000180000780c */ /* 0x000fda0003f05270 */
[----:B------:R-:W-:Y:S05]  /*c980*/  @!P0 BRA `(.L_x_826) ;  /* 0x0000000000448947 */ /* 0x000fea0003800000 */
.L_x_803:
[----:B------:R-:W-:Y:S01]  /*c990*/  MOV R0, 0x0 ;  /* 0x0000000000007802 */ /* 0x000fe20000000f00 */
[----:B------:R-:W0:Y:S01]  /*c9a0*/  LDCU.64 UR4, c[0x4][0x178] ;  /* 0x01002f00ff0477ac */ /* 0x000e220008000a00 */
[----:B------:R-:W-:Y:S02]  /*c9b0*/  IMAD.MOV.U32 R8, RZ, RZ, 0x65 ;  /* 0x00000065ff087424 */ /* 0x000fe400078e00ff */
[----:B------:R1:W2:Y:S01]  /*c9c0*/  LDC.64 R2, c[0x4][R0] ;  /* 0x0100000000027b82 */ /* 0x0002a20000000a00 */
[----:B------:R-:W3:Y:S01]  /*c9d0*/  LDCU.64 UR6, c[0x4][0x180] ;  /* 0x01003000ff0677ac */ /* 0x000ee20008000a00 */
[----:B------:R-:W-:Y:S02]  /*c9e0*/  IMAD.MOV.U32 R12, RZ, RZ, 0x1 ;  /* 0x00000001ff0c7424 */ /* 0x000fe400078e00ff */
[----:B------:R-:W-:Y:S01]  /*c9f0*/  IMAD.MOV.U32 R13, RZ, RZ, RZ ;  /* 0x000000ffff0d7224 */ /* 0x000fe200078e00ff */
[----:B------:R-:W5:Y:S01]  /*ca00*/  LDCU.64 UR8, c[0x4][0x90] ;  /* 0x01001200ff0877ac */ /* 0x000f620008000a00 */
[----:B0-----:R-:W-:-:S02]  /*ca10*/  IMAD.U32 R4, RZ, RZ, UR4 ;  /* 0x00000004ff047e24 */ /* 0x001fc4000f8e00ff */
[----:B------:R-:W-:Y:S02]  /*ca20*/  IMAD.U32 R5, RZ, RZ, UR5 ;  /* 0x00000005ff057e24 */ /* 0x000fe4000f8e00ff */
[----:B---3--:R-:W-:Y:S02]  /*ca30*/  IMAD.U32 R6, RZ, RZ, UR6 ;  /* 0x00000006ff067e24 */ /* 0x008fe4000f8e00ff */
[----:B------:R-:W-:Y:S02]  /*ca40*/  IMAD.U32 R7, RZ, RZ, UR7 ;  /* 0x00000007ff077e24 */ /* 0x000fe4000f8e00ff */
[----:B-----5:R-:W-:Y:S02]  /*ca50*/  IMAD.U32 R10, RZ, RZ, UR8 ;  /* 0x00000008ff0a7e24 */ /* 0x020fe4000f8e00ff */
[----:B-1----:R-:W-:-:S07]  /*ca60*/  IMAD.U32 R11, RZ, RZ, UR9 ;  /* 0x00000009ff0b7e24 */ /* 0x002fce000f8e00ff */
[----:B------:R-:W-:-:S07]  /*ca70*/  LEPC R20, `(.L_x_827) ;  /* 0x000000001014794e */ /* 0x000fce0000000000 */
[----:B--2-4-:R-:W-:Y:S05]  /*ca80*/  CALL.ABS.NOINC R2 ;  /* 0x0000000002007343 */ /* 0x014fea0003c00000 */
.L_x_827:
[----:B------:R-:W-:Y:S05]  /*ca90*/  EXIT ;  /* 0x000000000000794d */ /* 0x000fea0003800000 */
.L_x_826:
[----:B----4-:R-:W-:Y:S01]  /*caa0*/  IMAD.U32 R19, R19, 0x10000, RZ ;  /* 0x0001000013137824 */ /* 0x010fe200078e00ff */
        /* <DEDUP_REMOVED lines=12> */
.L_x_829:
[----:B------:R-:W-:Y:S05]  /*cb70*/  BSYNC.RECONVERGENT B0 ;  /* 0x0000000000007941 */ /* 0x000fea0003800200 */
.L_x_828:
[----:B------:R-:W-:-:S05]  /*cb80*/  LOP3.LUT R5, R0, 0x80, R5, 0xf8, !PT ;  /* 0x0000008000057812 */ /* 0x000fca00078ef805 */
[----:B------:R-:W-:Y:S01]  /*cb90*/  STG.E.U8 desc[UR36][R2.64], R5 ;  /* 0x0000000502007986 */ /* 0x000fe2000c101124 */
[----:B------:R-:W-:Y:S05]  /*cba0*/  EXIT ;  /* 0x000000000000794d */ /* 0x000fea0003800000 */
.L_x_825:
[----:B----4-:R-:W-:Y:S01]  /*cbb0*/  IMAD.U32 R5, R19, 0x10000, RZ ;  /* 0x0001000013057824 */ /* 0x010fe200078e00ff */
        /* <DEDUP_REMOVED lines=11> */
.L_x_831:
[----:B------:R-:W-:Y:S01]  /*cc70*/  IMAD.MOV.U32 R0, RZ, RZ, 0x7f ;  /* 0x0000007fff007424 */ /* 0x000fe200078e00ff */
[----:B------:R-:W-:-:S04]  /*cc80*/  ISETP.GT.U32.AND P0, PT, R4, 0x7f800000, PT ;  /* 0x7f8000000400780c */ /* 0x000fc80003f04070 */
[----:B------:R-:W-:-:S09]  /*cc90*/  SEL R0, R0, 0x7c, P0 ;  /* 0x0000007c00007807 */ /* 0x000fd20000000000 */
.L_x_832:
[----:B------:R-:W-:Y:S05]  /*cca0*/  BSYNC.RECONVERGENT B0 ;  /* 0x0000000000007941 */ /* 0x000fea0003800200 */
.L_x_830:
[----:B------:R-:W-:-:S04]  /*ccb0*/  SHF.R.U32.HI R5, RZ, 0x18, R5 ;  /* 0x00000018ff057819 */ /* 0x000fc80000011605 */
[----:B------:R-:W-:-:S05]  /*ccc0*/  LOP3.LUT R5, R0, 0x80, R5, 0xf8, !PT ;  /* 0x0000008000057812 */ /* 0x000fca00078ef805 */
[----:B------:R-:W-:Y:S01]  /*ccd0*/  STG.E.U8 desc[UR36][R2.64], R5 ;  /* 0x0000000502007986 */ /* 0x000fe2000c101124 */
[----:B------:R-:W-:Y:S05]  /*cce0*/  EXIT ;  /* 0x000000000000794d */ /* 0x000fea0003800000 */
.L_x_824:
[----:B----4-:R-:W-:Y:S01]  /*ccf0*/  STG.E.U16 desc[UR36][R2.64], R19 ;  /* 0x0000001302007986 */ /* 0x010fe2000c101524 */
[----:B------:R-:W-:Y:S05]  /*cd00*/  EXIT ;  /* 0x000000000000794d */ /* 0x000fea0003800000 */
.L_x_833:
        /* <DEDUP_REMOVED lines=15> */
.L_x_22312:


//--------------------- .text._ZN2at6native18elementwise_kernelILi128ELi4EZNS0_22gpu_kernel_impl_nocastINS0_13BinaryFunctorIN3c108BFloat16ES5_S5_ZZZNS0_15binary_internal21div_trunc_kernel_cudaERNS_18TensorIteratorBaseEENKUlvE1_clEvENKUlvE2_clEvEUlS5_S5_E_EEEEvS8_RKT_EUliE_EEviT1_ --------------------------
	.section	.text._ZN2at6native18elementwise_kernelILi128ELi4EZNS0_22gpu_kernel_impl_nocastINS0_13BinaryFunctorIN3c108BFloat16ES5_S5_ZZZNS0_15binary_internal21div_trunc_kernel_cudaERNS_18TensorIteratorBaseEENKUlvE1_clEvENKUlvE2_clEvEUlS5_S5_E_EEEEvS8_RKT_EUliE_EEviT1_,"ax",@progbits
	.align	128
        .global         _ZN2at6native18elementwise_kernelILi128ELi4EZNS0_22gpu_kernel_impl_nocastINS0_13BinaryFunctorIN3c108BFloat16ES5_S5_ZZZNS0_15binary_internal21div_trunc_kernel_cudaERNS_18TensorIteratorBaseEENKUlvE1_clEvENKUlvE2_clEvEUlS5_S5_E_EEEEvS8_RKT_EUliE_EEviT1_
        .type           _ZN2at6native18elementwise_kernelILi128ELi4EZNS0_22gpu_kernel_impl_nocastINS0_13BinaryFunctorIN3c108BFloat16ES5_S5_ZZZNS0_15binary_internal21div_trunc_kernel_cudaERNS_18TensorIteratorBaseEENKUlvE1_clEvENKUlvE2_clEvEUlS5_S5_E_EEEEvS8_RKT_EUliE_EEviT1_,@function
        .size           _ZN2at6native18elementwise_kernelILi128ELi4EZNS0_22gpu_kernel_impl_nocastINS0_13BinaryFunctorIN3c108BFloat16ES5_S5_ZZZNS0_15binary_internal21div_trunc_kernel_cudaERNS_18TensorIteratorBaseEENKUlvE1_clEvENKUlvE2_clEvEUlS5_S5_E_EEEEvS8_RKT_EUliE_EEviT1_,(.L_x_22313 - _ZN2at6native18elementwise_kernelILi128ELi4EZNS0_22gpu_kernel_impl_nocastINS0_13BinaryFunctorIN3c108BFloat16ES5_S5_ZZZNS0_15binary_internal21div_trunc_kernel_cudaERNS_18TensorIteratorBaseEENKUlvE1_clEvENKUlvE2_clEvEUlS5_S5_E_EEEEvS8_RKT_EUliE_EEviT1_)
        .other          _ZN2at6native18elementwise_kernelILi128ELi4EZNS0_22gpu_kernel_impl_nocastINS0_13BinaryFunctorIN3c108BFloat16ES5_S5_ZZZNS0_15binary_internal21div_trunc_kernel_cudaERNS_18TensorIteratorBaseEENKUlvE1_clEvENKUlvE2_clEvEUlS5_S5_E_EEEEvS8_RKT_EUliE_EEviT1_,@"STO_CUDA_ENTRY STV_DEFAULT"
_ZN2at6native18elementwise_kernelILi128ELi4EZNS0_22gpu_kernel_impl_nocastINS0_13BinaryFunctorIN3c108BFloat16ES5_S5_ZZZNS0_15binary_internal21div_trunc_kernel_cudaERNS_18TensorIteratorBaseEENKUlvE1_clEvENKUlvE2_clEvEUlS5_S5_E_EEEEvS8_RKT_EUliE_EEviT1_:
.text._ZN2at6native18elementwise_kernelILi128ELi4EZNS0_22gpu_kernel_impl_nocastINS0_13BinaryFunctorIN3c108BFloat16ES5_S5_ZZZNS0_15binary_internal21div_trunc_kernel_cudaERNS_18TensorIteratorBaseEENKUlvE1_clEvENKUlvE2_clEvEUlS5_S5_E_EEEEvS8_RKT_EUliE_EEviT1_:
[----:B------:R-:W-:Y:S08]  /*0000*/  LDC R1, c[0x0][0x37c] ;  /* 0x0000df00ff017b82 */ /* 0x000ff00000000800 */
[----:B------:R-:W0:Y:S01]  /*0010*/  LDC R2, c[0x0][0x388] ;  /* 0x0000e200ff027b82 */ /* 0x000e220000000800 */
[----:B------:R-:W1:Y:S01]  /*0020*/  S2R R3, SR_TID.X ;  /* 0x0000000000037919 */ /* 0x000e620000002100 */
[----:B------:R-:W2:Y:S06]  /*0030*/  LDCU.64 UR6, c[0x0][0x358] ;  /* 0x00006b00ff0677ac */ /* 0x000eac0008000a00 */
[----:B------:R-:W3:Y:S01]  /*0040*/  S2UR UR4, SR_CTAID.X ;  /* 0x00000000000479c3 */ /* 0x000ee20000002500 */
[----:B0-----:R-:W-:Y:S01]  /*0050*/  ISETP.NE.AND P0, PT, R2, RZ, PT ;  /* 0x000000ff0200720c */ /* 0x001fe20003f05270 */
[----:B---3--:R-:W-:-:S06]  /*0060*/  USHF.L.U32 UR4, UR4, 0x9, URZ ;  /* 0x0000000904047899 */ /* 0x008fcc00080006ff */
[----:B-1----:R-:W-:-:S06]  /*0070*/  LOP3.LUT R3, R3, UR4, RZ, 0xfc, !PT ;  /* 0x0000000403037c12 */ /* 0x002fcc000f8efcff */
[----:B--2---:R-:W-:Y:S05]  /*0080*/  @P0 BRA `(.L_x_834) ;  /* 0x0000000400300947 */ /* 0x004fea0003800000 */
[----:B------:R-:W0:Y:S01]  /*0090*/  LDCU UR4, c[0x0][0x380] ;  /* 0x00007000ff0477ac */ /* 0x000e220008000800 */
[----:B------:R-:W-:Y:S04]  /*00a0*/  BSSY.RECONVERGENT B0, `(.L_x_835) ;  /* 0x0000038000007945 */ /* 0x000fe80003800200 */
[----:B------:R-:W-:Y:S01]  /*00b0*/  BSSY.RELIABLE B1, `(.L_x_836) ;  /* 0x0000027000017945 */ /* 0x000fe20003800100 */
[----:B0-----:R-:W-:-:S13]  /*00c0*/  ISETP.GE.AND P0, PT, R3, UR4, PT ;  /* 0x0000000403007c0c */ /* 0x001fda000bf06270 */
[----:B------:R-:W-:Y:S05]  /*00d0*/  @P0 BRA `(.L_x_837) ;  /* 0x0000000000840947 */ /* 0x000fea0003800000 */
[----:B------:R-:W0:Y:S08]  /*00e0*/  LDC.64 R6, c[0x0][0x5f8] ;  /* 0x00017e00ff067b82 */ /* 0x000e300000000a00 */
[----:B------:R-:W1:Y:S01]  /*00f0*/  LDC.64 R4, c[0x0][0x5f0] ;  /* 0x00017c00ff047b82 */ /* 0x000e620000000a00 */
[----:B0-----:R-:W2:Y:S04]  /*0100*/  LDG.E.U16 R6, desc[UR6][R6.64] ;  /* 0x0000000606067981 */ /* 0x001ea8000c1e1500 */
[----:B-1----:R-:W3:Y:S01]  /*0110*/  LDG.E.U16 R4, desc[UR6][R4.64] ;  /* 0x0000000604047981 */ /* 0x002ee2000c1e1500 */
[----:B------:R-:W-:-:S04]  /*0120*/  IADD3 R3, PT, PT, R3, 0x80, RZ ;  /* 0x0000008003037810 */ /* 0x000fc80007ffe0ff */
[----:B------:R-:W-:-:S13]  /*0130*/  ISETP.GE.AND P0, PT, R3, UR4, PT ;  /* 0x0000000403007c0c */ /* 0x000fda000bf06270 */
[----:B------:R-:W-:Y:S05]  /*0140*/  @P0 BREAK.RELIABLE B1 ;  /* 0x0000000000010942 */ /* 0x000fea0003800100 */
[----:B--2---:R-:W-:-:S04]  /*0150*/  SHF.L.U32 R2, R6, 0x10, RZ ;  /* 0x0000001006027819 */ /* 0x004fc800000006ff */
[----:B------:R-:W0:Y:S01]  /*0160*/  MUFU.RCP R9, R2 ;  /* 0x0000000200097308 */ /* 0x000e220000001000 */
[----:B---3--:R-:W-:-:S05]  /*0170*/  SHF.L.U32 R0, R4, 0x10, RZ ;  /* 0x0000001004007819 */ /* 0x008fca00000006ff */
[----:B0-----:R-:W-:Y:S02]  /*0180*/  FMUL.FTZ R0, R0, R9 ;  /* 0x0000000900007220 */ /* 0x001fe40000410000 */
[----:B------:R-:W0:Y:S04]  /*0190*/  LDC.64 R8, c[0x0][0x5e8] ;  /* 0x00017a00ff087b82 */ /* 0x000e280000000a00 */
[----:B------:R-:W1:Y:S02]  /*01a0*/  F2F.BF16.F32 R0, R0 ;  /* 0x0000000000007304 */ /* 0x000e640000202000 */
[----:B-1----:R-:W-:-:S06]  /*01b0*/  SHF.L.U32 R10, R0, 0x10, RZ ;  /* 0x00000010000a7819 */ /* 0x002fcc00000006ff */
[----:B------:R-:W1:Y:S02]  /*01c0*/  FRND.TRUNC R10, R10 ;  /* 0x0000000a000a7307 */ /* 0x000e64000020d000 */
[----:B-1----:R-:W-:-:S05]  /*01d0*/  F2FP.BF16.F32.PACK_AB R5, RZ, R10 ;  /* 0x0000000aff05723e */ /* 0x002fca00000010ff */
[----:B0-----:R0:W-:Y:S01]  /*01e0*/  STG.E.U16 desc[UR6][R8.64], R5 ;  /* 0x0000000508007986 */ /* 0x0011e2000c101506 */
[----:B------:R-:W-:Y:S05]  /*01f0*/  @P0 BRA `(.L_x_838) ;  /* 0x0000000000880947 */ /* 0x000fea0003800000 */
[----:B------:R-:W1:Y:S08]  /*0200*/  LDC.64 R6, c[0x0][0x5f8] ;  /* 0x00017e00ff067b82 */ /* 0x000e700000000a00 */
[----:B0-----:R-:W0:Y:S01]  /*0210*/  LDC.64 R4, c[0x0][0x5f0] ;  /* 0x00017c00ff047b82 */ /* 0x001e220000000a00 */
[----:B-1----:R-:W2:Y:S04]  /*0220*/  LDG.E.U16 R6, desc[UR6][R6.64] ;  /* 0x0000000606067981 */ /* 0x002ea8000c1e1500 */
[----:B0-----:R-:W3:Y:S01]  /*0230*/  LDG.E.U16 R4, desc[UR6][R4.64] ;  /* 0x0000000604047981 */ /* 0x001ee2000c1e1500 */
[----:B------:R-:W-:-:S02]  /*0240*/  IADD3 R3, PT, PT, R3, 0x80, RZ ;  /* 0x0000008003037810 */ /* 0x000fc40007ffe0ff */
        /* <DEDUP_REMOVED lines=9> */
[----:B0-----:R0:W-:Y:S02]  /*02e0*/  STG.E.U16 desc[UR6][R8.64], R5 ;  /* 0x0000000508007986 */ /* 0x0011e4000c101506 */
.L_x_837:
[----:B------:R-:W-:-:S13]  /*02f0*/  ISETP.GE.AND P0, PT, R3, UR4, PT ;  /* 0x0000000403007c0c */ /* 0x000fda000bf06270 */
[----:B------:R-:W-:Y:S05]  /*0300*/  @P0 BREAK.RELIABLE B1 ;  /* 0x0000000000010942 */ /* 0x000fea0003800100 */
[----:B------:R-:W-:Y:S05]  /*0310*/  @P0 BRA `(.L_x_838) ;  /* 0x0000000000400947 */ /* 0x000fea0003800000 */
[----:B------:R-:W-:Y:S05]  /*0320*/  BSYNC.RELIABLE B1 ;  /* 0x0000000000017941 */ /* 0x000fea0003800100 */
.L_x_836:
        /* <DEDUP_REMOVED lines=15> */
.L_x_838:
[----:B------:R-:W-:Y:S05]  /*0420*/  BSYNC.RECONVERGENT B0 ;  /* 0x0000000000007941 */ /* 0x000fea0003800200 */
.L_x_835:
[----:B------:R-:W-:Y:S05]  /*0430*/  WARPSYNC.ALL ;  /* 0x0000000000007948 */ /* 0x000fea0003800000 */
[----:B------:R-:W-:-:S13]  /*0440*/  ISETP.GE.AND P0, PT, R3, UR4, PT ;  /* 0x0000000403007c0c */ /* 0x000fda000bf06270 */
[----:B------:R-:W-:Y:S05]  /*0450*/  @P0 EXIT ;  /* 0x000000000000094d */ /* 0x000fea0003800000 */
[----:B01----:R-:W0:Y:S08]  /*0460*/  LDC.64 R4, c[0x0][0x5f8] ;  /* 0x00017e00ff047b82 */ /* 0x003e300000000a00 */
[----:B------:R-:W1:Y:S01]  /*0470*/  LDC.64 R2, c[0x0][0x5f0] ;  /* 0x00017c00ff027b82 */ /* 0x000e620000000a00 */
[----:B0-----:R-:W2:Y:S04]  /*0480*/  LDG.E.U16 R4, desc[UR6][R4.64] ;  /* 0x0000000604047981 */ /* 0x001ea8000c1e1500 */
[----:B-1----:R-:W3:Y:S01]  /*0490*/  LDG.E.U16 R2, desc[UR6][R2.64] ;  /* 0x0000000602027981 */ /* 0x002ee2000c1e1500 */
        /* <DEDUP_REMOVED lines=9> */
[----:B0-----:R-:W-:Y:S01]  /*0530*/  STG.E.U16 desc[UR6][R6.64], R3 ;  /* 0x0000000306007986 */ /* 0x001fe2000c101506 */
[----:B------:R-:W-:Y:S05]  /*0540*/  EXIT ;  /* 0x000000000000794d */ /* 0x000fea0003800000 */
.L_x_834:
[----:B------:R-:W0:Y:S01]  /*0550*/  LDCU UR4, c[0x0][0x380] ;  /* 0x00007000ff0477ac */ /* 0x000e220008000800 */
[----:B------:R-:W-:Y:S01]  /*0560*/  IADD3 R2, PT, PT, R2, -0x1, RZ ;  /* 0xffffffff02027810 */ /* 0x000fe20007ffe0ff */
[----:B------:R-:W-:Y:S04]  /*0570*/  BSSY.RECONVERGENT B0, `(.L_x_839) ;  /* 0x000045d000007945 */ /* 0x000fe80003800200 */
[----:B------:R-:W-:Y:S01]  /*0580*/  BSSY.RELIABLE B1, `(.L_x_840) ;  /* 0x00002eb000017945 */ /* 0x000fe20003800100 */
[----:B------:R-:W-:-:S04]  /*0590*/  VIMNMX.U32 R0, PT, PT, R2, 0x18, PT ;  /* 0x0000001802007848 */ /* 0x000fc80003fe0000 */
[----:B------:R-:W-:Y:S02]  /*05a0*/  IADD3 R0, PT, PT, R0, 0x1, RZ ;  /* 0x0000000100007810 */ /* 0x000fe40007ffe0ff */
[----:B0-----:R-:W-:-:S13]  /*05b0*/  ISETP.GE.AND P0, PT, R3, UR4, PT ;  /* 0x0000000403007c0c */ /* 0x001fda000bf06270 */
[----:B------:R-:W-:Y:S05]  /*05c0*/  @P0 BRA `(.L_x_841) ;  /* 0x0000002c008c0947 */ /* 0x000fea0003800000 */
[----:B------:R-:W0:Y:S01]  /*05d0*/  LDCU.64 UR8, c[0x0][0x390] ;  /* 0x00007200ff0877ac */ /* 0x000e220008000a00 */
[----:B------:R-:W-:Y:S01]  /*05e0*/  HFMA2 R4, -RZ, RZ, 0, 0 ;  /* 0x00000000ff047431 */ /* 0x000fe200000001ff */
[----:B------:R-:W-:Y:S01]  /*05f0*/  MOV R5, R3 ;  /* 0x0000000300057202 */ /* 0x000fe20000000f00 */
[----:B------:R-:W1:Y:S01]  /*0600*/  LDCU UR5, c[0x0][0x38c] ;  /* 0x00007180ff0577ac */ /* 0x000e620008000800 */
[----:B------:R-:W-:Y:S01]  /*0610*/  ISETP.NE.AND P0, PT, R2, RZ, PT ;  /* 0x000000ff0200720c */ /* 0x000fe20003f05270 */
[----:B------:R-:W2:Y:S01]  /*0620*/  LDCU.64 UR10, c[0x0][0x4b8] ;  /* 0x00009700ff0a77ac */ /* 0x000ea20008000a00 */
[----:B0-----:R-:W-:Y:S01]  /*0630*/  IMAD.HI.U32 R8, R3, UR8, R4 ;  /* 0x0000000803087c27 */ /* 0x001fe2000f8e0004 */
[----:B------:R-:W0:Y:S04]  /*0640*/  LDCU UR8, c[0x0][0x4c0] ;  /* 0x00009800ff0877ac */ /* 0x000e280008000800 */
[----:B------:R-:W-:-:S04]  /*0650*/  SHF.R.U32.HI R9, RZ, UR9, R8 ;  /* 0x00000009ff097c19 */ /* 0x000fc80008011608 */
[----:B------:R-:W-:-:S05]  /*0660*/  IADD3 R6, PT, PT, -R9, RZ, RZ ;  /* 0x000000ff09067210 */ /* 0x000fca0007ffe1ff */
[----:B-1----:R-:W-:-:S04]  /*0670*/  IMAD R6, R6, UR5, R3 ;  /* 0x0000000506067c24 */ /* 0x002fc8000f8e0203 */
[C---:B--2---:R-:W-:Y:S02]  /*0680*/  IMAD R5, R6.reuse, UR10, RZ ;  /* 0x0000000a06057c24 */ /* 0x044fe4000f8e02ff */
[C---:B------:R-:W-:Y:S02]  /*0690*/  IMAD R4, R6.reuse, UR11, RZ ;  /* 0x0000000b06047c24 */ /* 0x040fe4000f8e02ff */
[----:B0-----:R-:W-:Y:S01]  /*06a0*/  IMAD R6, R6, UR8, RZ ;  /* 0x0000000806067c24 */ /* 0x001fe2000f8e02ff */
[----:B------:R-:W-:Y:S06]  /*06b0*/  @!P0 BRA `(.L_x_842) ;  /* 0x0000001400348947 */ /* 0x000fec0003800000 */
[----:B------:R-:W0:Y:S01]  /*06c0*/  LDCU.64 UR8, c[0x0][0x398] ;  /* 0x00007300ff0877ac */ /* 0x000e220008000a00 */
[----:B------:R-:W-:Y:S02]  /*06d0*/  MOV R8, RZ ;  /* 0x000000ff00087202 */ /* 0x000fe40000000f00 */
[----:B------:R-:W-:Y:S01]  /*06e0*/  ISETP.NE.AND P0, PT, R0, 0x2, PT ;  /* 0x000000020000780c */ /* 0x000fe20003f05270 */
[----:B------:R-:W1:Y:S01]  /*06f0*/  LDCU UR5, c[0x0][0x3a0] ;  /* 0x00007400ff0577ac */ /* 0x000e620008000800 */
[----:B------:R-:W2:Y:S01]  /*0700*/  LDCU UR10, c[0x0][0x4c4] ;  /* 0x00009880ff0a77ac */ /* 0x000ea20008000800 */
[----:B------:R-:W3:Y:S01]  /*0710*/  LDCU.64 UR12, c[0x0][0x4c8] ;  /* 0x00009900ff0c77ac */ /* 0x000ee20008000a00 */
[----:B0-----:R-:W-:-:S05]  /*0720*/  IMAD.HI.U32 R10, R9, UR9, R8 ;  /* 0x00000009090a7c27 */ /* 0x001fca000f8e0008 */
[----:B-1----:R-:W-:-:S04]  /*0730*/  SHF.R.U32.HI R11, RZ, UR5, R10 ;  /* 0x00000005ff0b7c19 */ /* 0x002fc8000801160a */
[----:B------:R-:W-:-:S05]  /*0740*/  IADD3 R7, PT, PT, -R11, RZ, RZ ;  /* 0x000000ff0b077210 */ /* 0x000fca0007ffe1ff */
[----:B------:R-:W-:-:S04]  /*0750*/  IMAD R9, R7, UR8, R9 ;  /* 0x0000000807097c24 */ /* 0x000fc8000f8e0209 */
[C---:B--2---:R-:W-:Y:S02]  /*0760*/  IMAD R5, R9.reuse, UR10, R5 ;  /* 0x0000000a09057c24 */ /* 0x044fe4000f8e0205 */
[C---:B---3--:R-:W-:Y:S02]  /*0770*/  IMAD R4, R9.reuse, UR12, R4 ;  /* 0x0000000c09047c24 */ /* 0x048fe4000f8e0204 */
[----:B------:R-:W-:Y:S01]  /*0780*/  IMAD R6, R9, UR13, R6 ;  /* 0x0000000d09067c24 */ /* 0x000fe2000f8e0206 */
[----:B------:R-:W-:Y:S06]  /*0790*/  @!P0 BRA `(.L_x_842) ;  /* 0x0000001000fc8947 */ /* 0x000fec0003800000 */
[----:B------:R-:W0:Y:S01]  /*07a0*/  LDCU.64 UR8, c[0x0][0x3a8] ;  /* 0x00007500ff0877ac */ /* 0x000e220008000a00 */
[----:B------:R-:W-:Y:S01]  /*07b0*/  HFMA2 R10, -RZ, RZ, 0, 0 ;  /* 0x00000000ff0a7431 */ /* 0x000fe200000001ff */
[----:B------:R-:W-:Y:S01]  /*07c0*/  ISETP.NE.AND P0, PT, R0, 0x3, PT ;  /* 0x000000030000780c */ /* 0x000fe20003f05270 */
[----:B------:R-:W1:Y:S01]  /*07d0*/  LDCU UR5, c[0x0][0x3a4] ;  /* 0x00007480ff0577ac */ /* 0x000e620008000800 */
[----:B------:R-:W2:Y:S02]  /*07e0*/  LDCU.64 UR10, c[0x0][0x4d0] ;  /* 0x00009a00ff0a77ac */ /* 0x000ea40008000a00 */
[----:B0-----:R-:W-:Y:S01]  /*07f0*/  IMAD.HI.U32 R8, R11, UR8, R10 ;  /* 0x000000080b087c27 */ /* 0x001fe2000f8e000a */
[----:B------:R-:W0:Y:S04]  /*0800*/  LDCU UR8, c[0x0][0x4d8] ;  /* 0x00009b00ff0877ac */ /* 0x000e280008000800 */
[----:B------:R-:W-:-:S04]  /*0810*/  SHF.R.U32.HI R9, RZ, UR9, R8 ;  /* 0x00000009ff097c19 */ /* 0x000fc80008011608 */
[----:B------:R-:W-:-:S05]  /*0820*/  IADD3 R7, PT, PT, -R9, RZ, RZ ;  /* 0x000000ff09077210 */ /* 0x000fca0007ffe1ff */
[----:B-1----:R-:W-:-:S04]  /*0830*/  IMAD R11, R7, UR5, R11 ;  /* 0x00000005070b7c24 */ /* 0x002fc8000f8e020b */
[C---:B--2---:R-:W-:Y:S02]  /*0840*/  IMAD R5, R11.reuse, UR10, R5 ;  /* 0x0000000a0b057c24 */ /* 0x044fe4000f8e0205 */
[C---:B------:R-:W-:Y:S02]  /*0850*/  IMAD R4, R11.reuse, UR11, R4 ;  /* 0x0000000b0b047c24 */ /* 0x040fe4000f8e0204 */
[----:B0-----:R-:W-:Y:S01]  /*0860*/  IMAD R6, R11, UR8, R6 ;  /* 0x000000080b067c24 */ /* 0x001fe2000f8e0206 */
        /* <DEDUP_REMOVED lines=16> */
[----:B------:R-:W-:Y:S02]  /*0970*/  MOV R10, RZ ;  /* 0x000000ff000a7202 */ /* 0x000fe40000000f00 */
[----:B------:R-:W-:Y:S01]  /*0980*/  ISETP.NE.AND P0, PT, R0, 0x5, PT ;  /* 0x000000050000780c */ /* 0x000fe20003f05270 */
[----:B------:R-:W1:Y:S01]  /*0990*/  LDCU UR5, c[0x0][0x3bc] ;  /* 0x00007780ff0577ac */ /* 0x000e620008000800 */
[----:B------:R-:W2:Y:S01]  /*09a0*/  LDCU.64 UR10, c[0x0][0x4e8] ;  /* 0x00009d00ff0a77ac */ /* 0x000ea20008000a00 */
        /* <DEDUP_REMOVED lines=10> */
[----:B------:R-:W-:Y:S01]  /*0a50*/  HFMA2 R8, -RZ, RZ, 0, 0 ;  /* 0x00000000ff087431 */ /* 0x000fe200000001ff */
        /* <DEDUP_REMOVED lines=250> */
[----:B------:R-:W-:Y:S01]  /*1a00*/  ISETP.NE.AND P0, PT, R0, 0x18, PT ;  /* 0x000000180000780c */ /* 0x000fe20003f05270 */
[----:B------:R-:W0:Y:S01]  /*1a10*/  LDCU.64 UR8, c[0x0][0x4a0] ;  /* 0x00009400ff0877ac */ /* 0x000e220008000a00 */
[----:B------:R-:W-:Y:S01]  /*1a20*/  HFMA2 R8, -RZ, RZ, 0, 0 ;  /* 0x00000000ff087431 */ /* 0x000fe200000001ff */
[----:B------:R-:W1:Y:S01]  /*1a30*/  LDCU UR5, c[0x0][0x4a8] ;  /* 0x00009500ff0577ac */ /* 0x000e620008000800 */
[----:B------:R-:W2:Y:S09]  /*1a40*/  LDCU.64 UR10, c[0x0][0x5d0] ;  /* 0x0000ba00ff0a77ac */ /* 0x000eb20008000a00 */
[----:B------:R-:W3:Y:S01]  /*1a50*/  @P0 LDC.64 R14, c[0x0][0x4b0] ;  /* 0x00012c00ff0e0b82 */ /* 0x000ee20000000a00 */
[----:B0-----:R-:W-:Y:S01]  /*1a60*/  IMAD.HI.U32 R12, R9, UR9, R8 ;  /* 0x00000009090c7c27 */ /* 0x001fe2000f8e0008 */
[----:B------:R-:W0:Y:S06]  /*1a70*/  LDCU UR9, c[0x0][0x5cc] ;  /* 0x0000b980ff0977ac */ /* 0x000e2c0008000800 */
[----:B------:R-:W4:Y:S01]  /*1a80*/  @P0 LDC R17, c[0x0][0x4ac] ;  /* 0x00012b00ff110b82 */ /* 0x000f220000000800 */
[----:B-1----:R-:W-:-:S02]  /*1a90*/  SHF.R.U32.HI R13, RZ, UR5, R12 ;  /* 0x00000005ff0d7c19 */ /* 0x002fc4000801160c */
[----:B------:R-:W-:Y:S02]  /*1aa0*/  @P0 MOV R12, RZ ;  /* 0x000000ff000c0202 */ /* 0x000fe40000000f00 */
[----:B------:R-:W-:-:S03]  /*1ab0*/  IADD3 R7, PT, PT, -R13, RZ, RZ ;  /* 0x000000ff0d077210 */ /* 0x000fc60007ffe1ff */
[----:B------:R-:W1:Y:S02]  /*1ac0*/  @P0 LDC.64 R10, c[0x0][0x5d8] ;  /* 0x00017600ff0a0b82 */ /* 0x000e640000000a00 */
[----:B------:R-:W-:-:S06]  /*1ad0*/  IMAD R9, R7, UR8, R9 ;  /* 0x0000000807097c24 */ /* 0x000fcc000f8e0209 */
[----:B------:R-:W5:Y:S01]  /*1ae0*/  @P0 LDC R16, c[0x0][0x5e0] ;  /* 0x00017800ff100b82 */ /* 0x000f620000000800 */
[----:B---3--:R-:W-:-:S04]  /*1af0*/  @P0 IMAD.HI.U32 R8, R13, R14, R12 ;  /* 0x0000000e0d080227 */ /* 0x008fc800078e000c */
[C---:B0-----:R-:W-:Y:S01]  /*1b00*/  IMAD R5, R9.reuse, UR9, R5 ;  /* 0x0000000909057c24 */ /* 0x041fe2000f8e0205 */
[----:B------:R-:W-:Y:S01]  /*1b10*/  @P0 SHF.R.U32.HI R8, RZ, R15, R8 ;  /* 0x0000000fff080219 */ /* 0x000fe20000011608 */
[C---:B--2---:R-:W-:Y:S02]  /*1b20*/  IMAD R4, R9.reuse, UR10, R4 ;  /* 0x0000000a09047c24 */ /* 0x044fe4000f8e0204 */
[----:B------:R-:W-:Y:S01]  /*1b30*/  IMAD R6, R9, UR11, R6 ;  /* 0x0000000b09067c24 */ /* 0x000fe2000f8e0206 */
[----:B------:R-:W-:-:S05]  /*1b40*/  @P0 IADD3 R12, PT, PT, -R8, RZ, RZ ;  /* 0x000000ff080c0210 */ /* 0x000fca0007ffe1ff */
[----:B----4-:R-:W-:-:S04]  /*1b50*/  @P0 IMAD R13, R12, R17, R13 ;  /* 0x000000110c0d0224 */ /* 0x010fc800078e020d */
[C---:B-1----:R-:W-:Y:S02]  /*1b60*/  @P0 IMAD R5, R13.reuse, R10, R5 ;  /* 0x0000000a0d050224 */ /* 0x042fe400078e0205 */
[C---:B------:R-:W-:Y:S02]  /*1b70*/  @P0 IMAD R4, R13.reuse, R11, R4 ;  /* 0x0000000b0d040224 */ /* 0x040fe400078e0204 */
[----:B-----5:R-:W-:-:S07]  /*1b80*/  @P0 IMAD R6, R13, R16, R6 ;  /* 0x000000100d060224 */ /* 0x020fce00078e0206 */
.L_x_842:
[----:B------:R-:W0:Y:S02]  /*1b90*/  LDCU.128 UR8, c[0x0][0x5f0] ;  /* 0x0000be00ff0877ac */ /* 0x000e240008000c00 */
[----:B0-----:R-:W-:-:S04]  /*1ba0*/  IADD3 R8, P0, PT, R6, UR10, RZ ;  /* 0x0000000a06087c10 */ /* 0x001fc8000ff1e0ff */
[----:B------:R-:W-:-:S05]  /*1bb0*/  IADD3.X R9, PT, PT, RZ, UR11, RZ, P0, !PT ;  /* 0x0000000bff097c10 */ /* 0x000fca00087fe4ff */
[----:B------:R-:W2:Y:S01]  /*1bc0*/  LDG.E.U16 R8, desc[UR6][R8.64] ;  /* 0x0000000608087981 */ /* 0x000ea2000c1e1500 */
[----:B------:R-:W-:-:S04]  /*1bd0*/  IADD3 R6, P0, PT, R4, UR8, RZ ;  /* 0x0000000804067c10 */ /* 0x000fc8000ff1e0ff */
[----:B------:R-:W-:Y:S01]  /*1be0*/  IADD3.X R7, PT, PT, RZ, UR9, RZ, P0, !PT ;  /* 0x00000009ff077c10 */ /* 0x000fe200087fe4ff */
[----:B------:R-:W0:Y:S04]  /*1bf0*/  LDCU.64 UR8, c[0x0][0x5e8] ;  /* 0x0000bd00ff0877ac */ /* 0x000e280008000a00 */
[----:B------:R-:W3:Y:S01]  /*1c00*/  LDG.E.U16 R6, desc[UR6][R6.64] ;  /* 0x0000000606067981 */ /* 0x000ee2000c1e1500 */
[----:B------:R-:W-:Y:S02]  /*1c10*/  IADD3 R3, PT, PT, R3, 0x80, RZ ;  /* 0x0000008003037810 */ /* 0x000fe40007ffe0ff */
[----:B--2---:R-:W-:-:S04]  /*1c20*/  SHF.L.U32 R10, R8, 0x10, RZ ;  /* 0x00000010080a7819 */ /* 0x004fc800000006ff */
[----:B------:R-:W1:Y:S01]  /*1c30*/  MUFU.RCP R11, R10 ;  /* 0x0000000a000b7308 */ /* 0x000e620000001000 */
[----:B---3--:R-:W-:-:S05]  /*1c40*/  SHF.L.U32 R4, R6, 0x10, RZ ;  /* 0x0000001006047819 */ /* 0x008fca00000006ff */
[----:B-1----:R-:W-:Y:S01]  /*1c50*/  FMUL.FTZ R11, R4, R11 ;  /* 0x0000000b040b7220 */ /* 0x002fe20000410000 */
[----:B0-----:R-:W-:-:S04]  /*1c60*/  IADD3 R4, P0, PT, R5, UR8, RZ ;  /* 0x0000000805047c10 */ /* 0x001fc8000ff1e0ff */
[----:B------:R-:W-:Y:S01]  /*1c70*/  IADD3.X R5, PT, PT, RZ, UR9, RZ, P0, !PT ;  /* 0x00000009ff057c10 */ /* 0x000fe200087fe4ff */
[----:B------:R-:W0:Y:S01]  /*1c80*/  F2F.BF16.F32 R11, R11 ;  /* 0x0000000b000b7304 */ /* 0x000e220000202000 */
[----:B------:R-:W-:-:S13]  /*1c90*/  ISETP.GE.AND P0, PT, R3, UR4, PT ;  /* 0x0000000403007c0c */ /* 0x000fda000bf06270 */
[----:B------:R-:W-:Y:S05]  /*1ca0*/  @P0 BREAK.RELIABLE B1 ;  /* 0x0000000000010942 */ /* 0x000fea0003800100 */
[----:B0-----:R-:W-:-:S06]  /*1cb0*/  SHF.L.U32 R12, R11, 0x10, RZ ;  /* 0x000000100b0c7819 */ /* 0x001fcc00000006ff */
[----:B------:R-:W0:Y:S02]  /*1cc0*/  FRND.TRUNC R12, R12 ;  /* 0x0000000c000c7307 */ /* 0x000e24000020d000 */
[----:B0-----:R-:W-:-:S05]  /*1cd0*/  F2FP.BF16.F32.PACK_AB R7, RZ, R12 ;  /* 0x0000000cff07723e */ /* 0x001fca00000010ff */
[----:B------:R0:W-:Y:S01]  /*1ce0*/  STG.E.U16 desc[UR6][R4.64], R7 ;  /* 0x0000000704007986 */ /* 0x0001e2000c101506 */
[----:B------:R-:W-:Y:S05]  /*1cf0*/  @P0 BRA `(.L_x_843) ;  /* 0x0000002c00900947 */ /* 0x000fea0003800000 */
[----:B------:R-:W1:Y:S01]  /*1d00*/  LDCU.64 UR8, c[0x0][0x390] ;  /* 0x00007200ff0877ac */ /* 0x000e620008000a00 */
[----:B0-----:R-:W-:Y:S01]  /*1d10*/  HFMA2 R4, -RZ, RZ, 0, 0 ;  /* 0x00000000ff047431 */ /* 0x001fe200000001ff */
[----:B------:R-:W-:Y:S01]  /*1d20*/  MOV R5, R3 ;  /* 0x0000000300057202 */ /* 0x000fe20000000f00 */
[----:B------:R-:W0:Y:S01]  /*1d30*/  LDCU UR5, c[0x0][0x38c] ;  /* 0x00007180ff0577ac */ /* 0x000e220008000800 */
[----:B------:R-:W-:Y:S01]  /*1d40*/  ISETP.NE.AND P0, PT, R2, RZ, PT ;  /* 0x000000ff0200720c */ /* 0x000fe20003f05270 */
[----:B------:R-:W2:Y:S01]  /*1d50*/  LDCU.64 UR10, c[0x0][0x4b8] ;  /* 0x00009700ff0a77ac */ /* 0x000ea20008000a00 */
[----:B-1----:R-:W-:Y:S01]  /*1d60*/  IMAD.HI.U32 R8, R3, UR8, R4 ;  /* 0x0000000803087c27 */ /* 0x002fe2000f8e0004 */
[----:B------:R-:W1:Y:S04]  /*1d70*/  LDCU UR8, c[0x0][0x4c0] ;  /* 0x00009800ff0877ac */ /* 0x000e680008000800 */
[----:B------:R-:W-:-:S04]  /*1d80*/  SHF.R.U32.HI R9, RZ, UR9, R8 ;  /* 0x00000009ff097c19 */ /* 0x000fc80008011608 */
[----:B------:R-:W-:-:S05]  /*1d90*/  IADD3 R6, PT, PT, -R9, RZ, RZ ;  /* 0x000000ff09067210 */ /* 0x000fca0007ffe1ff */
[----:B0-----:R-:W-:-:S04]  /*1da0*/  IMAD R6, R6, UR5, R3 ;  /* 0x0000000506067c24 */ /* 0x001fc8000f8e0203 */
[C---:B--2---:R-:W-:Y:S02]  /*1db0*/  IMAD R5, R6.reuse, UR10, RZ ;  /* 0x0000000a06057c24 */ /* 0x044fe4000f8e02ff */
[C---:B------:R-:W-:Y:S02]  /*1dc0*/  IMAD R4, R6.reuse, UR11, RZ ;  /* 0x0000000b06047c24 */ /* 0x040fe4000f8e02ff */
[----:B-1----:R-:W-:Y:S01]  /*1dd0*/  IMAD R6, R6, UR8, RZ ;  /* 0x0000000806067c24 */ /* 0x002fe2000f8e02ff */
        /* <DEDUP_REMOVED lines=334> */
.L_x_844:
        /* <DEDUP_REMOVED lines=15> */
[----:B------:R-:W0:Y:S02]  /*33b0*/  F2F.BF16.F32 R11, R11 ;  /* 0x0000000b000b7304 */ /* 0x000e240000202000 */
[----:B0-----:R-:W-:-:S06]  /*33c0*/  SHF.L.U32 R12, R11, 0x10, RZ ;  /* 0x000000100b0c7819 */ /* 0x001fcc00000006ff */
[----:B------:R-:W0:Y:S02]  /*33d0*/  FRND.TRUNC R12, R12 ;  /* 0x0000000c000c7307 */ /* 0x000e24000020d000 */
[----:B0-----:R-:W-:-:S05]  /*33e0*/  F2FP.BF16.F32.PACK_AB R7, RZ, R12 ;  /* 0x0000000cff07723e */ /* 0x001fca00000010ff */
[----:B------:R0:W-:Y:S02]  /*33f0*/  STG.E.U16 desc[UR6][R4.64], R7 ;  /* 0x0000000704007986 */ /* 0x0001e4000c101506 */
.L_x_841:
[----:B------:R-:W-:-:S13]  /*3400*/  ISETP.GE.AND P0, PT, R3, UR4, PT ;  /* 0x0000000403007c0c */ /* 0x000fda000bf06270 */
[----:B------:R-:W-:Y:S05]  /*3410*/  @P0 BREAK.RELIABLE B1 ;  /* 0x0000000000010942 */ /* 0x000fea0003800100 */
[----:B------:R-:W-:Y:S05]  /*3420*/  @P0 BRA `(.L_x_843) ;  /* 0x0000001400c40947 */ /* 0x000fea0003800000 */
[----:B------:R-:W-:Y:S05]  /*3430*/  BSYNC.RELIABLE B1 ;  /* 0x0000000000017941 */ /* 0x000fea0003800100 */
.L_x_840:
        /* <DEDUP_REMOVED lines=348> */
.L_x_845:
        /* <DEDUP_REMOVED lines=20> */
.L_x_843:
[----:B------:R-:W-:Y:S05]  /*4b40*/  BSYNC.RECONVERGENT B0 ;  /* 0x0000000000007941 */ /* 0x000fea0003800200 */
.L_x_839:
[----:B------:R-:W-:Y:S05]  /*4b50*/  WARPSYNC.ALL ;  /* 0x0000000000007948 */ /* 0x000fea0003800000 */
[----:B------:R-:W-:-:S13]  /*4b60*/  ISETP.GE.AND P0, PT, R3, UR4, PT ;  /* 0x0000000403007c0c */ /* 0x000fda000bf06270 */
[----:B------:R-:W-:Y:S05]  /*4b70*/  @P0 EXIT ;  /* 0x000000000000094d */ /* 0x000fea0003800000 */
[----:B------:R-:W2:Y:S01]  /*4b80*/  LDCU.64 UR4, c[0x0][0x390] ;  /* 0x00007200ff0477ac */ /* 0x000ea20008000a00 */
[----:B01----:R-:W-:Y:S01]  /*4b90*/  HFMA2 R4, -RZ, RZ, 0, 0 ;  /* 0x00000000ff047431 */ /* 0x003fe200000001ff */
[----:B------:R-:W-:Y:S01]  /*4ba0*/  MOV R5, R3 ;  /* 0x0000000300057202 */ /* 0x000fe20000000f00 */
[----:B------:R-:W0:Y:S01]  /*4bb0*/  LDCU UR8, c[0x0][0x38c] ;  /* 0x00007180ff0877ac */ /* 0x000e220008000800 */
[----:B------:R-:W-:Y:S01]  /*4bc0*/  ISETP.NE.AND P0, PT, R2, RZ, PT ;  /* 0x000000ff0200720c */ /* 0x000fe20003f05270 */
[----:B------:R-:W1:Y:S01]  /*4bd0*/  LDCU.64 UR10, c[0x0][0x4b8] ;  /* 0x00009700ff0a77ac */ /* 0x000e620008000a00 */
[----:B--2---:R-:W-:Y:S01]  /*4be0*/  IMAD.HI.U32 R6, R3, UR4, R4 ;  /* 0x0000000403067c27 */ /* 0x004fe2000f8e0004 */
[----:B------:R-:W2:Y:S04]  /*4bf0*/  LDCU UR4, c[0x0][0x4c0] ;  /* 0x00009800ff0477ac */ /* 0x000ea80008000800 */
[----:B------:R-:W-:-:S04]  /*4c00*/  SHF.R.U32.HI R7, RZ, UR5, R6 ;  /* 0x00000005ff077c19 */ /* 0x000fc80008011606 */
[----:B------:R-:W-:-:S05]  /*4c10*/  IADD3 R4, PT, PT, -R7, RZ, RZ ;  /* 0x000000ff07047210 */ /* 0x000fca0007ffe1ff */
[----:B0-----:R-:W-:-:S04]  /*4c20*/  IMAD R4, R4, UR8, R3 ;  /* 0x0000000804047c24 */ /* 0x001fc8000f8e0203 */
[C---:B-1----:R-:W-:Y:S02]  /*4c30*/  IMAD R3, R4.reuse, UR10, RZ ;  /* 0x0000000a04037c24 */ /* 0x042fe4000f8e02ff */
[C---:B------:R-:W-:Y:S02]  /*4c40*/  IMAD R2, R4.reuse, UR11, RZ ;  /* 0x0000000b04027c24 */ /* 0x040fe4000f8e02ff */
[----:B--2---:R-:W-:Y:S01]  /*4c50*/  IMAD R4, R4, UR4, RZ ;  /* 0x0000000404047c24 */ /* 0x004fe2000f8e02ff */
        /* <DEDUP_REMOVED lines=313> */
[----:B------:R-:W2:Y:S09]  /*5ff0*/  LDCU UR5, c[0x0][0x5cc] ;  /* 0x0000b980ff0577ac */ /* 0x000eb20008000800 */
[----:B------:R-:W3:Y:S01]  /*6000*/  @P0 LDC.64 R12, c[0x0][0x4b0] ;  /* 0x00012c00ff0c0b82 */ /* 0x000ee20000000a00 */
[----:B------:R-:W4:Y:S01]  /*6010*/  LDCU.64 UR10, c[0x0][0x5d0] ;  /* 0x0000ba00ff0a77ac */ /* 0x000f220008000a00 */
[----:B0-----:R-:W-:-:S06]  /*6020*/  IMAD.HI.U32 R10, R7, UR9, R6 ;  /* 0x00000009070a7c27 */ /* 0x001fcc000f8e0006 */
[----:B------:R-:W0:Y:S01]  /*6030*/  @P0 LDC R15, c[0x0][0x4ac] ;  /* 0x00012b00ff0f0b82 */ /* 0x000e220000000800 */
[----:B-1----:R-:W-:Y:S02]  /*6040*/  SHF.R.U32.HI R11, RZ, UR4, R10 ;  /* 0x00000004ff0b7c19 */ /* 0x002fe4000801160a */
[----:B------:R-:W-:Y:S02]  /*6050*/  @P0 MOV R10, RZ ;  /* 0x000000ff000a0202 */ /* 0x000fe40000000f00 */
[----:B------:R-:W-:-:S03]  /*6060*/  IADD3 R5, PT, PT, -R11, RZ, RZ ;  /* 0x000000ff0b057210 */ /* 0x000fc60007ffe1ff */
[----:B------:R-:W1:Y:S02]  /*6070*/  @P0 LDC.64 R8, c[0x0][0x5d8] ;  /* 0x00017600ff080b82 */ /* 0x000e640000000a00 */
[----:B------:R-:W-:-:S06]  /*6080*/  IMAD R7, R5, UR8, R7 ;  /* 0x0000000805077c24 */ /* 0x000fcc000f8e0207 */
[----:B------:R-:W5:Y:S01]  /*6090*/  @P0 LDC R6, c[0x0][0x5e0] ;  /* 0x00017800ff060b82 */ /* 0x000f620000000800 */
[----:B---3--:R-:W-:-:S04]  /*60a0*/  @P0 IMAD.HI.U32 R0, R11, R12, R10 ;  /* 0x0000000c0b000227 */ /* 0x008fc800078e000a */
[C---:B--2---:R-:W-:Y:S01]  /*60b0*/  IMAD R3, R7.reuse, UR5, R3 ;  /* 0x0000000507037c24 */ /* 0x044fe2000f8e0203 */
[----:B------:R-:W-:Y:S01]  /*60c0*/  @P0 SHF.R.U32.HI R0, RZ, R13, R0 ;  /* 0x0000000dff000219 */ /* 0x000fe20000011600 */
[C---:B----4-:R-:W-:Y:S02]  /*60d0*/  IMAD R2, R7.reuse, UR10, R2 ;  /* 0x0000000a07027c24 */ /* 0x050fe4000f8e0202 */
[----:B------:R-:W-:Y:S01]  /*60e0*/  IMAD R4, R7, UR11, R4 ;  /* 0x0000000b07047c24 */ /* 0x000fe2000f8e0204 */
[----:B------:R-:W-:-:S05]  /*60f0*/  @P0 IADD3 R10, PT, PT, -R0, RZ, RZ ;  /* 0x000000ff000a0210 */ /* 0x000fca0007ffe1ff */
[----:B0-----:R-:W-:-:S04]  /*6100*/  @P0 IMAD R11, R15, R10, R11 ;  /* 0x0000000a0f0b0224 */ /* 0x001fc800078e020b */
[C---:B-1----:R-:W-:Y:S02]  /*6110*/  @P0 IMAD R3, R11.reuse, R8, R3 ;  /* 0x000000080b030224 */ /* 0x042fe400078e0203 */
[C---:B------:R-:W-:Y:S02]  /*6120*/  @P0 IMAD R2, R11.reuse, R9, R2 ;  /* 0x000000090b020224 */ /* 0x040fe400078e0202 */
[----:B-----5:R-:W-:-:S07]  /*6130*/  @P0 IMAD R4, R11, R6, R4 ;  /* 0x000000060b040224 */ /* 0x020fce00078e0204 */
.L_x_846:
[----:B------:R-:W0:Y:S01]  /*6140*/  LDCU.128 UR8, c[0x0][0x5f0] ;  /* 0x0000be00ff0877ac */ /* 0x000e220008000c00 */
[----:B------:R-:W1:Y:S01]  /*6150*/  LDCU.64 UR4, c[0x0][0x5e8] ;  /* 0x0000bd00ff0477ac */ /* 0x000e620008000a00 */
[----:B0-----:R-:W-:-:S04]  /*6160*/  IADD3 R6, P0, PT, R4, UR10, RZ ;  /* 0x0000000a04067c10 */ /* 0x001fc8000ff1e0ff */
[----:B------:R-:W-:-:S05]  /*6170*/  IADD3.X R7, PT, PT, RZ, UR11, RZ, P0, !PT ;  /* 0x0000000bff077c10 */ /* 0x000fca00087fe4ff */
[----:B------:R-:W2:Y:S01]  /*6180*/  LDG.E.U16 R6, desc[UR6][R6.64] ;  /* 0x0000000606067981 */ /* 0x000ea2000c1e1500 */
[----:B------:R-:W-:-:S04]  /*6190*/  IADD3 R4, P0, PT, R2, UR8, RZ ;  /* 0x0000000802047c10 */ /* 0x000fc8000ff1e0ff */
[----:B------:R-:W-:-:S05]  /*61a0*/  IADD3.X R5, PT, PT, RZ, UR9, RZ, P0, !PT ;  /* 0x00000009ff057c10 */ /* 0x000fca00087fe4ff */
[----:B------:R-:W3:Y:S01]  /*61b0*/  LDG.E.U16 R4, desc[UR6][R4.64] ;  /* 0x0000000604047981 */ /* 0x000ee2000c1e1500 */
[----:B-1----:R-:W-:-:S04]  /*61c0*/  IADD3 R2, P0, PT, R3, UR4, RZ ;  /* 0x0000000403027c10 */ /* 0x002fc8000ff1e0ff */
[----:B------:R-:W-:Y:S02]  /*61d0*/  IADD3.X R3, PT, PT, RZ, UR5, RZ, P0, !PT ;  /* 0x00000005ff037c10 */ /* 0x000fe400087fe4ff */
[----:B--2---:R-:W-:-:S04]  /*61e0*/  SHF.L.U32 R8, R6, 0x10, RZ ;  /* 0x0000001006087819 */ /* 0x004fc800000006ff */
[----:B------:R-:W0:Y:S01]  /*61f0*/  MUFU.RCP R9, R8 ;  /* 0x0000000800097308 */ /* 0x000e220000001000 */
[----:B---3--:R-:W-:-:S05]  /*6200*/  SHF.L.U32 R0, R4, 0x10, RZ ;  /* 0x0000001004007819 */ /* 0x008fca00000006ff */
[----:B0-----:R-:W-:-:S06]  /*6210*/  FMUL.FTZ R0, R0, R9 ;  /* 0x0000000900007220 */ /* 0x001fcc0000410000 */
[----:B------:R-:W0:Y:S02]  /*6220*/  F2F.BF16.F32 R0, R0 ;  /* 0x0000000000007304 */ /* 0x000e240000202000 */
[----:B0-----:R-:W-:-:S06]  /*6230*/  SHF.L.U32 R9, R0, 0x10, RZ ;  /* 0x0000001000097819 */ /* 0x001fcc00000006ff */
[----:B------:R-:W0:Y:S02]  /*6240*/  FRND.TRUNC R9, R9 ;  /* 0x0000000900097307 */ /* 0x000e24000020d000 */
[----:B0-----:R-:W-:-:S05]  /*6250*/  F2FP.BF16.F32.PACK_AB R5, RZ, R9 ;  /* 0x00000009ff05723e */ /* 0x001fca00000010ff */
[----:B------:R-:W-:Y:S01]  /*6260*/  STG.E.U16 desc[UR6][R2.64], R5 ;  /* 0x0000000502007986 */ /* 0x000fe2000c101506 */
[----:B------:R-:W-:Y:S05]  /*6270*/  EXIT ;  /* 0x000000000000794d */ /* 0x000fea0003800000 */
.L_x_847:
        /* <DEDUP_REMOVED lines=16> */
.L_x_22313:


//--------------------- .text._ZN2at6native27unrolled_elementwise_kernelINS0_13BinaryFunctorIN3c108BFloat16ES4_S4_ZZZNS0_15binary_internal21div_trunc_kernel_cudaERNS_18TensorIteratorBaseEENKUlvE1_clEvENKUlvE2_clEvEUlS4_S4_E_EESt5arrayIPcLm3EELi4E23TrivialOffsetCalculatorILi2EjESF_ILi1EjENS0_6memory15LoadWithoutCastENSI_16StoreWithoutCastEEEviT_T0_T2_T3_T4_T5_ --------------------------
	.section	.text._ZN2at6native27unrolled_elementwise_kernelINS0_13BinaryFunctorIN3c108BFloat16ES4_S4_ZZZNS0_15binary_internal21div_trunc_kernel_cudaERNS_18TensorIteratorBaseEENKUlvE1_clEvENKUlvE2_clEvEUlS4_S4_E_EESt5arrayIPcLm3EELi4E23TrivialOffsetCalculatorILi2EjESF_ILi1EjENS0_6memory15LoadWithoutCastENSI_16StoreWithoutCastEEEviT_T0_T2_T3_T4_T5_,"ax",@progbits
	.align	128
        .global         _ZN2at6native27unrolled_elementwise_kernelINS0_13BinaryFunctorIN3c108BFloat16ES4_S4_ZZZNS0_15binary_internal21div_trunc_kernel_cudaERNS_18TensorIteratorBaseEENKUlvE1_clEvENKUlvE2_clEvEUlS4_S4_E_EESt5arrayIPcLm3EELi4E23TrivialOffsetCalculatorILi2EjESF_ILi1EjENS0_6memory15LoadWithoutCastENSI_16StoreWithoutCastEEEviT_T0_T2_T3_T4_T5_
        .type           _ZN2at6native27unrolled_elementwise_kernelINS0_13BinaryFunctorIN3c108BFloat16ES4_S4_ZZZNS0_15binary_internal21div_trunc_kernel_cudaERNS_18TensorIteratorBaseEENKUlvE1_clEvENKUlvE2_clEvEUlS4_S4_E_EESt5arrayIPcLm3EELi4E23TrivialOffsetCalculatorILi2EjESF_ILi1EjENS0_6memory15LoadWithoutCastENSI_16StoreWithoutCastEEEviT_T0_T2_T3_T4_T5_,@function
        .size           _ZN2at6native27unrolled_elementwise_kernelINS0_13BinaryFunctorIN3c108BFloat16ES4_S4_ZZZNS0_15binary_internal21div_trunc_kernel_cudaERNS_18TensorIteratorBaseEENKUlvE1_clEvENKUlvE2_clEvEUlS4_S4_E_EESt5arrayIPcLm3EELi4E23TrivialOffsetCalculatorILi2EjESF_ILi1EjENS0_6memory15LoadWithoutCastENSI_16StoreWithoutCastEEEviT_T0_T2_T3_T4_T5_,(.L_x_22314 - _ZN2at6native27unrolled_elementwise_kernelINS0_13BinaryFunctorIN3c108BFloat16ES4_S4_ZZZNS0_15binary_internal21div_trunc_kernel_cudaERNS_18TensorIteratorBaseEENKUlvE1_clEvENKUlvE2_clEvEUlS4_S4_E_EESt5arrayIPcLm3EELi4E23TrivialOffsetCalculatorILi2EjESF_ILi1EjENS0_6memory15LoadWithoutCastENSI_16StoreWithoutCastEEEviT_T0_T2_T3_T4_T5_)
        .other          _ZN2at6native27unrolled_elementwise_kernelINS0_13BinaryFunctorIN3c108BFloat16ES4_S4_ZZZNS0_15binary_internal21div_trunc_kernel_cudaERNS_18TensorIteratorBaseEENKUlvE1_clEvENKUlvE2_clEvEUlS4_S4_E_EESt5arrayIPcLm3EELi4E23TrivialOffsetCalculatorILi2EjESF_ILi1EjENS0_6memory15LoadWithoutCastENSI_16StoreWithoutCastEEEviT_T0_T2_T3_T4_T5_,@"STO_CUDA_ENTRY STV_DEFAULT"
_ZN2at6native27unrolled_elementwise_kernelINS0_13BinaryFunctorIN3c108BFloat16ES4_S4_ZZZNS0_15binary_internal21div_trunc_kernel_cudaERNS_18TensorIteratorBaseEENKUlvE1_clEvENKUlvE2_clEvEUlS4_S4_E_EESt5arrayIPcLm3EELi4E23TrivialOffsetCalculatorILi2EjESF_ILi1EjENS0_6memory15LoadWithoutCastENSI_16StoreWithoutCastEEEviT_T0_T2_T3_T4_T5_:
.text._ZN2at6native27unrolled_elementwise_kernelINS0_13BinaryFunctorIN3c108BFloat16ES4_S4_ZZZNS0_15binary_internal21div_trunc_kernel_cudaERNS_18TensorIteratorBaseEENKUlvE1_clEvENKUlvE2_clEvEUlS4_S4_E_EESt5arrayIPcLm3EELi4E23TrivialOffsetCalculatorILi2EjESF_ILi1EjENS0_6memory15LoadWithoutCastENSI_16StoreWithoutCastEEEviT_T0_T2_T3_T4_T5_:
[----:B------:R-:W-:Y:S01]  /*0000*/  LDC R1, c[0x0][0x37c] ;  /* 0x0000df00ff017b82 */ /* 0x000fe20000000800 */
[----:B------:R-:W0:Y:S07]  /*0010*/  S2R R0, SR_CTAID.X ;  /* 0x0000000000007919 */ /* 0x000e2e0000002500 */
[----:B------:R-:W0:Y:S01]  /*0020*/  LDC R3, c[0x0][0x380] ;  /* 0x0000e000ff037b82 */ /* 0x000e220000000800 */
[----:B------:R-:W1:Y:S01]  /*0030*/  LDCU.64 UR4, c[0x0][0x358] ;  /* 0x00006b00ff0477ac */ /* 0x000e620008000a00 */
[----:B------:R-:W-:Y:S01]  /*0040*/  PRMT R17, RZ, 0x7610, R17 ;  /* 0x00007610ff117816 */ /* 0x000fe20000000011 */
[----:B------:R-:W2:Y:S05]  /*0050*/  S2R R21, SR_TID.X ;  /* 0x0000000000157919 */ /* 0x000eaa0000002100 */
[----:B------:R-:W3:Y:S08]  /*0060*/  LDC.64 R6, c[0x0][0x398] ;  /* 0x0000e600ff067b82 */ /* 0x000ef00000000a00 */
[----:B------:R-:W4:Y:S08]  /*0070*/  LDC.64 R10, c[0x0][0x398] ;  /* 0x0000e600ff0a7b82 */ /* 0x000f300000000a00 */
[----:B------:R-:W5:Y:S01]  /*0080*/  LDC.64 R8, c[0x0][0x398] ;  /* 0x0000e600ff087b82 */ /* 0x000f620000000a00 */
[----:B0-----:R-:W-:-:S07]  /*0090*/  IMAD R12, R0, -0x200, R3 ;  /* 0xfffffe00000c7824 */ /* 0x001fce00078e0203 */
[----:B------:R-:W0:Y:S01]  /*00a0*/  LDC.64 R4, c[0x0][0x390] ;  /* 0x0000e400ff047b82 */ /* 0x000e220000000a00 */
[----:B--2---:R-:W-:Y:S01]  /*00b0*/  IMAD.MOV.U32 R13, RZ, RZ, R21 ;  /* 0x000000ffff0d7224 */ /* 0x004fe200078e0015 */
[----:B------:R-:W-:-:S06]  /*00c0*/  ISETP.GE.AND P0, PT, R21, R12, PT ;  /* 0x0000000c1500720c */ /* 0x000fcc0003f06270 */
[----:B------:R-:W2:Y:S07]  /*00d0*/  LDC.64 R2, c[0x0][0x390] ;  /* 0x0000e400ff027b82 */ /* 0x000eae0000000a00 */
[----:B------:R-:W-:Y:S02]  /*00e0*/  @!P0 VIADD R21, R13, 0x80 ;  /* 0x000000800d158836 */ /* 0x000fe40000000000 */
[----:B------:R-:W-:-:S03]  /*00f0*/  @!P0 IMAD R23, R0, 0x200, R13 ;  /* 0x0000020000178824 */ /* 0x000fc600078e020d */
[----:B------:R-:W-:Y:S01]  /*0100*/  ISETP.GE.AND P1, PT, R21, R12, PT ;  /* 0x0000000c1500720c */ /* 0x000fe20003f26270 */
[----:B---3--:R-:W-:Y:S01]  /*0110*/  @!P0 IMAD.WIDE.U32 R24, R23, 0x2, R6 ;  /* 0x0000000217188825 */ /* 0x008fe200078e0006 */
[----:B------:R-:W-:Y:S01]  /*0120*/  PRMT R26, RZ, 0x7610, R26 ;  /* 0x00007610ff1a7816 */ /* 0x000fe2000000001a */
[----:B------:R-:W3:Y:S03]  /*0130*/  LDC.64 R6, c[0x0][0x390] ;  /* 0x0000e400ff067b82 */ /* 0x000ee60000000a00 */
[----:B-1----:R1:W3:Y:S07]  /*0140*/  @!P0 LDG.E.U16 R17, desc[UR4][R24.64] ;  /* 0x0000000418118981 */ /* 0x0022ee000c1e1500 */
[----:B------:R-:W-:Y:S01]  /*0150*/  @!P1 LEA R19, R0, R21, 0x9 ;  /* 0x0000001500139211 */ /* 0x000fe200078e48ff */
[----:B------:R-:W-:-:S05]  /*0160*/  @!P1 VIADD R21, R21, 0x80 ;  /* 0x0000008015159836 */ /* 0x000fca0000000000 */
[----:B------:R-:W-:Y:S01]  /*0170*/  ISETP.GE.AND P2, PT, R21, R12, PT ;  /* 0x0000000c1500720c */ /* 0x000fe20003f46270 */
[----:B--2---:R-:W-:Y:S01]  /*0180*/  @!P0 IMAD.WIDE.U32 R2, R23, 0x2, R2 ;  /* 0x0000000217028825 */ /* 0x004fe200078e0002 */
[----:B------:R-:W-:Y:S01]  /*0190*/  PRMT R18, RZ, 0x7610, R18 ;  /* 0x00007610ff127816 */ /* 0x000fe20000000012 */
[----:B------:R-:W2:Y:S01]  /*01a0*/  LDC.64 R22, c[0x0][0x398] ;  /* 0x0000e600ff167b82 */ /* 0x000ea20000000a00 */
[----:B------:R-:W-:Y:S01]  /*01b0*/  PRMT R20, RZ, 0x7610, R20 ;  /* 0x00007610ff147816 */ /* 0x000fe20000000014 */
[----:B----4-:R-:W-:Y:S01]  /*01c0*/  @!P1 IMAD.WIDE.U32 R10, R19, 0x2, R10 ;  /* 0x00000002130a9825 */ /* 0x010fe200078e000a */
[----:B------:R-:W4:Y:S04]  /*01d0*/  @!P0 LDG.E.U16 R26, desc[UR4][R2.64] ;  /* 0x00000004021a8981 */ /* 0x000f28000c1e1500 */
[----:B------:R3:W4:Y:S03]  /*01e0*/  @!P1 LDG.E.U16 R18, desc[UR4][R10.64] ;  /* 0x000000040a129981 */ /* 0x000726000c1e1500 */
[----:B------:R-:W-:Y:S01]  /*01f0*/  @!P2 LEA R27, R0, R21, 0x9 ;  /* 0x00000015001ba211 */ /* 0x000fe200078e48ff */
[----:B------:R-:W-:-:S04]  /*0200*/  @!P2 VIADD R21, R21, 0x80 ;  /* 0x000000801515a836 */ /* 0x000fc80000000000 */
[----:B-----5:R-:W-:Y:S01]  /*0210*/  @!P2 IMAD.WIDE.U32 R8, R27, 0x2, R8 ;  /* 0x000000021b08a825 */ /* 0x020fe200078e0008 */
[----:B------:R-:W-:-:S04]  /*0220*/  ISETP.GE.AND P0, PT, R21, R12, PT ;  /* 0x0000000c1500720c */ /* 0x000fc80003f06270 */
[----:B------:R5:W4:Y:S01]  /*0230*/  @!P2 LDG.E.U16 R20, desc[UR4][R8.64] ;  /* 0x000000040814a981 */ /* 0x000b22000c1e1500 */
[----:B0-----:R-:W-:Y:S01]  /*0240*/  @!P1 IMAD.WIDE.U32 R4, R19, 0x2, R4 ;  /* 0x0000000213049825 */ /* 0x001fe200078e0004 */
[----:B------:R-:W-:Y:S02]  /*0250*/  PRMT R19, RZ, 0x7610, R19 ;  /* 0x00007610ff137816 */ /* 0x000fe40000000013 */
[----:B-1----:R-:W-:Y:S01]  /*0260*/  PRMT R24, RZ, 0x7610, R24 ;  /* 0x00007610ff187816 */ /* 0x002fe20000000018 */
[----:B---3--:R-:W-:Y:S02]  /*0270*/  @!P2 IMAD.WIDE.U32 R10, R27, 0x2, R6 ;  /* 0x000000021b0aa825 */ /* 0x008fe400078e0006 */
[----:B------:R-:W0:Y:S01]  /*0280*/  LDC.64 R6, c[0x0][0x390] ;  /* 0x0000e400ff067b82 */ /* 0x000e220000000a00 */
[----:B------:R1:W3:Y:S01]  /*0290*/  @!P1 LDG.E.U16 R19, desc[UR4][R4.64] ;  /* 0x0000000404139981 */ /* 0x0002e2000c1e1500 */
[----:B-----5:R-:W-:Y:S01]  /*02a0*/  @!P0 IMAD R9, R0, 0x200, R21 ;  /* 0x0000020000098824 */ /* 0x020fe200078e0215 */
[----:B------:R-:W-:-:S02]  /*02b0*/  PRMT R8, RZ, 0x7610, R8 ;  /* 0x00007610ff087816 */ /* 0x000fc40000000008 */
[----:B------:R5:W3:Y:S01]  /*02c0*/  @!P2 LDG.E.U16 R24, desc[UR4][R10.64] ;  /* 0x000000040a18a981 */ /* 0x000ae2000c1e1500 */
[----:B--2---:R-:W-:-:S05]  /*02d0*/  @!P0 IMAD.WIDE.U32 R22, R9, 0x2, R22 ;  /* 0x0000000209168825 */ /* 0x004fca00078e0016 */
[----:B------:R-:W2:Y:S01]  /*02e0*/  @!P0 LDG.E.U16 R8, desc[UR4][R22.64] ;  /* 0x0000000416088981 */ /* 0x000ea2000c1e1500 */
[----:B------:R-:W-:Y:S01]  /*02f0*/  PRMT R2, RZ, 0x7610, R2 ;  /* 0x00007610ff027816 */ /* 0x000fe20000000002 */
[----:B0-----:R-:W-:-:S05]  /*0300*/  @!P0 IMAD.WIDE.U32 R6, R9, 0x2, R6 ;  /* 0x0000000209068825 */ /* 0x001fca00078e0006 */
[----:B------:R0:W2:Y:S01]  /*0310*/  @!P0 LDG.E.U16 R2, desc[UR4][R6.64] ;  /* 0x0000000406028981 */ /* 0x0000a2000c1e1500 */
[C---:B------:R-:W-:Y:S01]  /*0320*/  ISETP.GE.AND P1, PT, R13.reuse, R12, PT ;  /* 0x0000000c0d00720c */ /* 0x040fe20003f26270 */
[C---:B-1----:R-:W-:Y:S01]  /*0330*/  VIADD R5, R13.reuse, 0x100 ;  /* 0x000001000d057836 */ /* 0x042fe20000000000 */
[----:B------:R-:W-:-:S04]  /*0340*/  IADD3 R3, PT, PT, R13, 0x80, RZ ;  /* 0x000000800d037810 */ /* 0x000fc80007ffe0ff */
[-C--:B------:R-:W-:Y:S02]  /*0350*/  ISETP.GE.AND P2, PT, R3, R12.reuse, PT ;  /* 0x0000000c0300720c */ /* 0x080fe40003f46270 */
[----:B------:R-:W-:Y:S01]  /*0360*/  ISETP.GE.AND P3, PT, R5, R12, PT ;  /* 0x0000000c0500720c */ /* 0x000fe20003f66270 */
[----:B------:R-:W-:-:S05]  /*0370*/  VIADD R5, R13, 0x180 ;  /* 0x000001800d057836 */ /* 0x000fca0000000000 */
[----:B------:R-:W-:Y:S02]  /*0380*/  ISETP.GE.AND P0, PT, R5, R12, PT ;  /* 0x0000000c0500720c */ /* 0x000fe40003f06270 */
[----:B------:R-:W1:Y:S01]  /*0390*/  @!P1 LDC.64 R4, c[0x0][0x388] ;  /* 0x0000e200ff049b82 */ /* 0x000e620000000a00 */
[----:B-----5:R-:W-:Y:S01]  /*03a0*/  @!P1 IMAD R11, R0, 0x200, R13 ;  /* 0x00000200000b9824 */ /* 0x020fe200078e020d */
[----:B------:R-:W-:-:S04]  /*03b0*/  @!P1 MOV R13, R3 ;  /* 0x00000003000d9202 */ /* 0x000fc80000000f00 */
[----:B------:R-:W-:Y:S01]  /*03c0*/  ISETP.GE.AND P4, PT, R13, R12, PT ;  /* 0x0000000c0d00720c */ /* 0x000fe20003f86270 */
[----:B-1----:R-:W-:Y:S01]  /*03d0*/  @!P1 IMAD.WIDE.U32 R4, R11, 0x2, R4 ;  /* 0x000000020b049825 */ /* 0x002fe200078e0004 */
[----:B------:R-:W-:Y:S03]  /*03e0*/  BSSY.RECONVERGENT B0, `(.L_x_848) ;  /* 0x000002a000007945 */ /* 0x000fe60003800200 */
[----:B------:R-:W-:-:S06]  /*03f0*/  @!P1 IMAD.U32 R17, R17, 0x10000, RZ ;  /* 0x0001000011119824 */ /* 0x000fcc00078e00ff */
[----:B------:R-:W1:Y:S01]  /*0400*/  @!P1 MUFU.RCP R17, R17 ;  /* 0x0000001100119308 */ /* 0x000e620000001000 */
[----:B----4-:R-:W-:Y:S02]  /*0410*/  @!P1 SHF.L.U32 R26, R26, 0x10, RZ ;  /* 0x000000101a1a9819 */ /* 0x010fe400000006ff */
[----:B------:R-:W-:-:S03]  /*0420*/  @!P2 SHF.L.U32 R18, R18, 0x10, RZ ;  /* 0x000000101212a819 */ /* 0x000fc600000006ff */
[----:B-1----:R-:W-:-:S03]  /*0430*/  @!P1 FMUL.FTZ R26, R26, R17 ;  /* 0x000000111a1a9220 */ /* 0x002fc60000410000 */
[----:B------:R-:W-:Y:S01]  /*0440*/  @!P2 MUFU.RCP R18, R18 ;  /* 0x000000120012a308 */ /* 0x000fe20000001000 */
[----:B------:R-:W-:-:S07]  /*0450*/  @!P3 IMAD.U32 R20, R20, 0x10000, RZ ;  /* 0x000100001414b824 */ /* 0x000fce00078e00ff */
[----:B------:R-:W1:Y:S08]  /*0460*/  @!P1 F2F.BF16.F32 R26, R26 ;  /* 0x0000001a001a9304 */ /* 0x000e700000202000 */
[----:B0-----:R-:W0:Y:S01]  /*0470*/  @!P3 MUFU.RCP R7, R20 ;  /* 0x000000140007b308 */ /* 0x001e220000001000 */
[----:B---3--:R-:W-:Y:S01]  /*0480*/  @!P2 SHF.L.U32 R19, R19, 0x10, RZ ;  /* 0x000000101313a819 */ /* 0x008fe200000006ff */
[----:B------:R-:W-:-:S02]  /*0490*/  @!P3 IMAD.U32 R24, R24, 0x10000, RZ ;  /* 0x000100001818b824 */ /* 0x000fc400078e00ff */
[----:B-1----:R-:W-:Y:S02]  /*04a0*/  @!P1 IMAD.U32 R6, R26, 0x10000, RZ ;  /* 0x000100001a069824 */ /* 0x002fe400078e00ff */
[----:B------:R-:W-:Y:S01]  /*04b0*/  @!P2 FMUL.FTZ R19, R19, R18 ;  /* 0x000000121313a220 */ /* 0x000fe20000410000 */
[----:B--2---:R-:W-:-:S03]  /*04c0*/  @!P0 SHF.L.U32 R9, R8, 0x10, RZ ;  /* 0x0000001008098819 */ /* 0x004fc600000006ff */
[----:B------:R-:W1:Y:S01]  /*04d0*/  @!P1 FRND.TRUNC R6, R6 ;  /* 0x0000000600069307 */ /* 0x000e62000020d000 */
[----:B0-----:R-:W-:-:S07]  /*04e0*/  @!P3 FMUL.FTZ R24, R24, R7 ;  /* 0x000000071818b220 */ /* 0x001fce0000410000 */
[----:B------:R-:W0:Y:S08]  /*04f0*/  @!P2 F2F.BF16.F32 R19, R19 ;  /* 0x000000130013a304 */ /* 0x000e300000202000 */
[----:B------:R-:W2:Y:S08]  /*0500*/  @!P3 F2F.BF16.F32 R24, R24 ;  /* 0x000000180018b304 */ /* 0x000eb00000202000 */
[----:B------:R-:W3:Y:S01]  /*0510*/  @!P0 MUFU.RCP R9, R9 ;  /* 0x0000000900098308 */ /* 0x000ee20000001000 */
[----:B-1----:R-:W-:-:S02]  /*0520*/  @!P1 F2FP.BF16.F32.PACK_AB R14, RZ, R6 ;  /* 0x00000006ff0e923e */ /* 0x002fc400000010ff */
[----:B0-----:R-:W-:Y:S02]  /*0530*/  @!P2 SHF.L.U32 R7, R19, 0x10, RZ ;  /* 0x000000101307a819 */ /* 0x001fe400000006ff */
[----:B------:R-:W-:Y:S01]  /*0540*/  @!P0 SHF.L.U32 R2, R2, 0x10, RZ ;  /* 0x0000001002028819 */ /* 0x000fe200000006ff */
[----:B------:R0:W-:Y:S01]  /*0550*/  @!P1 STG.E.U16 desc[UR4][R4.64], R14 ;  /* 0x0000000e04009986 */ /* 0x0001e2000c101504 */
[----:B--2---:R-:W-:Y:S02]  /*0560*/  @!P3 IMAD.U32 R8, R24, 0x10000, RZ ;  /* 0x000100001808b824 */ /* 0x004fe400078e00ff */
[----:B------:R-:W1:Y:S08]  /*0570*/  @!P2 FRND.TRUNC R7, R7 ;  /* 0x000000070007a307 */ /* 0x000e70000020d000 */
[----:B------:R-:W2:Y:S01]  /*0580*/  @!P3 FRND.TRUNC R8, R8 ;  /* 0x000000080008b307 */ /* 0x000ea2000020d000 */
[----:B---3--:R-:W-:-:S07]  /*0590*/  @!P0 FMUL.FTZ R2, R2, R9 ;  /* 0x0000000902028220 */ /* 0x008fce0000410000 */
[----:B------:R0:W3:Y:S01]  /*05a0*/  @!P0 F2F.BF16.F32 R6, R2 ;  /* 0x0000000200068304 */ /* 0x0000e20000202000 */
[----:B-1----:R-:W-:Y:S02]  /*05b0*/  @!P2 F2FP.BF16.F32.PACK_AB R15, RZ, R7 ;  /* 0x00000007ff0fa23e */ /* 0x002fe400000010ff */
[----:B--2---:R-:W-:Y:S01]  /*05c0*/  @!P3 F2FP.BF16.F32.PACK_AB R16, RZ, R8 ;  /* 0x00000008ff10b23e */ /* 0x004fe200000010ff */
[----:B------:R-:W-:Y:S06]  /*05d0*/  @P4 BRA `(.L_x_849) ;  /* 0x0000000000284947 */ /* 0x000fec0003800000 */
[----:B0-----:R-:W0:Y:S01]  /*05e0*/  LDC.64 R2, c[0x0][0x388] ;  /* 0x0000e200ff027b82 */ /* 0x001e220000000a00 */
[----:B------:R-:W-:Y:S01]  /*05f0*/  IMAD R5, R0, 0x200, R13 ;  /* 0x0000020000057824 */ /* 0x000fe200078e020d */
[----:B------:R-:W-:-:S04]  /*0600*/  IADD3 R13, PT, PT, R13, 0x80, RZ ;  /* 0x000000800d0d7810 */ /* 0x000fc80007ffe0ff */
[----:B------:R-:W-:-:S13]  /*0610*/  ISETP.GE.AND P1, PT, R13, R12, PT ;  /* 0x0000000c0d00720c */ /* 0x000fda0003f26270 */
[----:B------:R-:W-:Y:S01]  /*0620*/  @!P1 IMAD R7, R0, 0x200, R13 ;  /* 0x0000020000079824 */ /* 0x000fe200078e020d */
[----:B------:R-:W-:Y:S01]  /*0630*/  @!P1 IADD3 R13, PT, PT, R13, 0x80, RZ ;  /* 0x000000800d0d9810 */ /* 0x000fe20007ffe0ff */
[----:B0-----:R-:W-:-:S04]  /*0640*/  IMAD.WIDE.U32 R4, R5, 0x2, R2 ;  /* 0x0000000205047825 */ /* 0x001fc800078e0002 */
[----:B------:R-:W-:Y:S01]  /*0650*/  @!P1 IMAD.WIDE.U32 R2, R7, 0x2, R2 ;  /* 0x0000000207029825 */ /* 0x000fe200078e0002 */
[----:B------:R1:W-:Y:S04]  /*0660*/  STG.E.U16 desc[UR4][R4.64], R15 ;  /* 0x0000000f04007986 */ /* 0x0003e8000c101504 */
[----:B------:R1:W-:Y:S02]  /*0670*/  @!P1 STG.E.U16 desc[UR4][R2.64], R16 ;  /* 0x0000001002009986 */ /* 0x0003e4000c101504 */
.L_x_849:
[----:B------:R-:W-:Y:S05]  /*0680*/  BSYNC.RECONVERGENT B0 ;  /* 0x0000000000007941 */ /* 0x000fea0003800200 */
.L_x_848:
[----:B------:R-:W-:Y:S01]  /*0690*/  ISETP.GE.AND P1, PT, R13, R12, PT ;  /* 0x0000000c0d00720c */ /* 0x000fe20003f26270 */
[----:B---3--:R-:W-:-:S12]  /*06a0*/  @!P0 IMAD.U32 R6, R6, 0x10000, RZ ;  /* 0x0001000006068824 */ /* 0x008fd800078e00ff */
[----:B------:R-:W-:Y:S05]  /*06b0*/  @P1 EXIT ;  /* 0x000000000000194d */ /* 0x000fea0003800000 */
[----:B01----:R-:W0:Y:S01]  /*06c0*/  LDC.64 R2, c[0x0][0x388] ;  /* 0x0000e200ff027b82 */ /* 0x003e220000000a00 */
[----:B------:R-:W1:Y:S01]  /*06d0*/  @!P0 FRND.TRUNC R6, R6 ;  /* 0x0000000600068307 */ /* 0x000e62000020d000 */
[----:B------:R-:W-:Y:S02]  /*06e0*/  LEA R13, R0, R13, 0x9 ;  /* 0x0000000d000d7211 */ /* 0x000fe400078e48ff */
[----:B-1----:R-:W-:-:S03]  /*06f0*/  @!P0 F2FP.BF16.F32.PACK_AB R4, RZ, R6 ;  /* 0x00000006ff04823e */ /* 0x002fc600000010ff */
[----:B0-----:R-:W-:-:S05]  /*0700*/  IMAD.WIDE.U32 R2, R13, 0x2, R2 ;  /* 0x000000020d027825 */ /* 0x001fca00078e0002 */
[----:B------:R-:W-:Y:S01]  /*0710*/  STG.E.U16 desc[UR4][R2.64], R4 ;  /* 0x0000000402007986 */ /* 0x000fe2000c101504 */
[----:B------:R-:W-:Y:S05]  /*0720*/  EXIT ;  /* 0x000000000000794d */ /* 0x000fea0003800000 */
.L_x_850:
        /* <DEDUP_REMOVED lines=13> */
.L_x_22314:


//--------------------- .text._ZN2at6native29vectorized_elementwise_kernelILi2ENS0_13BinaryFunctorIN3c108BFloat16ES4_S4_ZZZNS0_15binary_internal21div_trunc_kernel_cudaERNS_18TensorIteratorBaseEENKUlvE1_clEvENKUlvE2_clEvEUlS4_S4_E_EESt5arrayIPcLm3EEEEviT0_T1_ --------------------------
	.section	.text._ZN2at6native29vectorized_elementwise_kernelILi2ENS0_13BinaryFunctorIN3c108BFloat16ES4_S4_ZZZNS0_15binary_internal21div_trunc_kernel_cudaERNS_18TensorIteratorBaseEENKUlvE1_clEvENKUlvE2_clEvEUlS4_S4_E_EESt5arrayIPcLm3EEEEviT0_T1_,"ax",@progbits
	.align	128
        .global         _ZN2at6native29vectorized_elementwise_kernelILi2ENS0_13BinaryFunctorIN3c108BFloat16ES4_S4_ZZZNS0_15binary_internal21div_trunc_kernel_cudaERNS_18TensorIteratorBaseEENKUlvE1_clEvENKUlvE2_clEvEUlS4_S4_E_EESt5arrayIPcLm3EEEEviT0_T1_
        .type           _ZN2at6native29vectorized_elementwise_kernelILi2ENS0_13BinaryFunctorIN3c108BFloat16ES4_S4_ZZZNS0_15binary_internal21div_trunc_kernel_cudaERNS_18TensorIteratorBaseEENKUlvE1_clEvENKUlvE2_clEvEUlS4_S4_E_EESt5arrayIPcLm3EEEEviT0_T1_,@function
        .size           _ZN2at6native29vectorized_elementwise_kernelILi2ENS0_13BinaryFunctorIN3c108BFloat16ES4_S4_ZZZNS0_15binary_internal21div_trunc_kernel_cudaERNS_18TensorIteratorBaseEENKUlvE1_clEvENKUlvE2_clEvEUlS4_S4_E_EESt5arrayIPcLm3EEEEviT0_T1_,(.L_x_22315 - _ZN2at6native29vectorized_elementwise_kernelILi2ENS0_13BinaryFunctorIN3c108BFloat16ES4_S4_ZZZNS0_15binary_internal21div_trunc_kernel_cudaERNS_18TensorIteratorBaseEENKUlvE1_clEvENKUlvE2_clEvEUlS4_S4_E_EESt5arrayIPcLm3EEEEviT0_T1_)
        .other          _ZN2at6native29vectorized_elementwise_kernelILi2ENS0_13BinaryFunctorIN3c108BFloat16ES4_S4_ZZZNS0_15binary_internal21div_trunc_kernel_cudaERNS_18TensorIteratorBaseEENKUlvE1_clEvENKUlvE2_clEvEUlS4_S4_E_EESt5arrayIPcLm3EEEEviT0_T1_,@"STO_CUDA_ENTRY STV_DEFAULT"
_ZN2at6native29vectorized_elementwise_kernelILi2ENS0_13BinaryFunctorIN3c108BFloat16ES4_S4_ZZZNS0_15binary_internal21div_trunc_kernel_cudaERNS_18TensorIteratorBaseEENKUlvE1_clEvENKUlvE2_clEvEUlS4_S4_E_EESt5arrayIPcLm3EEEEviT0_T1_:
.text._ZN2at6native29vectorized_elementwise_kernelILi2ENS0_13BinaryFunctorIN3c108BFloat16ES4_S4_ZZZNS0_15binary_internal21div_trunc_kernel_cudaERNS_18TensorIteratorBaseEENKUlvE1_clEvENKUlvE2_clEvEUlS4_S4_E_EESt5arrayIPcLm3EEEEviT0_T1_:
[----:B------:R-:W-:Y:S01]  /*0000*/  LDC R1, c[0x0][0x37c] ;  /* 0x0000df00ff017b82 */ /* 0x000fe20000000800 */
[----:B------:R-:W0:Y:S01]  /*0010*/  S2R R0, SR_CTAID.X ;  /* 0x0000000000007919 */ /* 0x000e220000002500 */
[----:B------:R-:W1:Y:S01]  /*0020*/  LDCU UR6, c[0x0][0x380] ;  /* 0x00007000ff0677ac */ /* 0x000e620008000800 */
[----:B------:R-:W2:Y:S01]  /*0030*/  LDCU.64 UR4, c[0x0][0x358] ;  /* 0x00006b00ff0477ac */ /* 0x000ea20008000a00 */
[----:B0-----:R-:W-:-:S05]  /*0040*/  IMAD.SHL.U32 R0, R0, 0x400, RZ ;  /* 0x0000040000007824 */ /* 0x001fca00078e00ff */
[----:B-1----:R-:W-:-:S04]  /*0050*/  IADD3 R2, PT, PT, -R0, UR6, RZ ;  /* 0x0000000600027c10 */ /* 0x002fc8000fffe1ff */
[----:B------:R-:W-:-:S13]  /*0060*/  ISETP.GT.U32.AND P0, PT, R2, 0x3ff, PT ;  /* 0x000003ff0200780c */ /* 0x000fda0003f04070 */
[----:B--2---:R-:W-:Y:S05]  /*0070*/  @P0 BRA `(.L_x_851) ;  /* 0x0000000c008c0947 */ /* 0x004fea0003800000 */
[----:B------:R-:W0:Y:S01]  /*0080*/  S2R R27, SR_TID.X ;  /* 0x00000000001b7919 */ /* 0x000e220000002100 */
[----:B------:R-:W1:Y:S01]  /*0090*/  LDC.64 R30, c[0x0][0x390] ;  /* 0x0000e400ff1e7b82 */ /* 0x000e620000000a00 */
[----:B------:R-:W-:Y:S02]  /*00a0*/  PRMT R16, RZ, 0x7610, R16 ;  /* 0x00007610ff107816 */ /* 0x000fe40000000010 */
[----:B------:R-:W-:-:S05]  /*00b0*/  PRMT R26, RZ, 0x7610, R26 ;  /* 0x00007610ff1a7816 */ /* 0x000fca000000001a */
[----:B------:R-:W2:Y:S08]  /*00c0*/  LDC.64 R28, c[0x0][0x398] ;  /* 0x0000e600ff1c7b82 */ /* 0x000eb00000000a00 */
[----:B------:R-:W3:Y:S08]  /*00d0*/  LDC.64 R24, c[0x0][0x390] ;  /* 0x0000e400ff187b82 */ /* 0x000ef00000000a00 */
[----:B------:R-:W4:Y:S01]  /*00e0*/  LDC.64 R36, c[0x0][0x398] ;  /* 0x0000e600ff247b82 */ /* 0x000f220000000a00 */
[----:B0-----:R-:W-:Y:S01]  /*00f0*/  ISETP.GE.U32.AND P0, PT, R27, R2, PT ;  /* 0x000000021b00720c */ /* 0x001fe20003f06070 */
[----:B------:R-:W-:-:S06]  /*0100*/  IMAD.MOV.U32 R3, RZ, RZ, R27 ;  /* 0x000000ffff037224 */ /* 0x000fcc00078e001b */
[----:B------:R-:W0:Y:S08]  /*0110*/  LDC.64 R14, c[0x0][0x390] ;  /* 0x0000e400ff0e7b82 */ /* 0x000e300000000a00 */
[----:B------:R-:W5:Y:S01]  /*0120*/  LDC.64 R32, c[0x0][0x398] ;  /* 0x0000e600ff207b82 */ /* 0x000f620000000a00 */
[----:B------:R-:W-:Y:S02]  /*0130*/  @!P0 IADD3 R27, PT, PT, R3, 0x80, RZ ;  /* 0x00000080031b8810 */ /* 0x000fe40007ffe0ff */
[----:B------:R-:W-:-:S02]  /*0140*/  @!P0 IADD3 R11, PT, PT, R0, R3, RZ ;  /* 0x00000003000b8210 */ /* 0x000fc40007ffe0ff */
[----:B------:R-:W-:-:S03]  /*0150*/  ISETP.GE.U32.AND P1, PT, R27, R2, PT ;  /* 0x000000021b00720c */ /* 0x000fc60003f26070 */
[----:B------:R-:W0:Y:S01]  /*0160*/  LDC.64 R34, c[0x0][0x390] ;  /* 0x0000e400ff227b82 */ /* 0x000e220000000a00 */
[----:B-1----:R-:W-:-:S04]  /*0170*/  @!P0 IMAD.WIDE.U32 R30, R11, 0x2, R30 ;  /* 0x000000020b1e8825 */ /* 0x002fc800078e001e */
[----:B--2---:R-:W-:Y:S01]  /*0180*/  @!P0 IMAD.WIDE.U32 R28, R11, 0x2, R28 ;  /* 0x000000020b1c8825 */ /* 0x004fe200078e001c */
[----:B------:R-:W-:Y:S01]  /*0190*/  PRMT R11, RZ, 0x7610, R11 ;  /* 0x00007610ff0b7816 */ /* 0x000fe2000000000b */
[----:B------:R1:W2:Y:S01]  /*01a0*/  @!P0 LDG.E.U16 R16, desc[UR4][R30.64] ;  /* 0x000000041e108981 */ /* 0x0002a2000c1e1500 */
[----:B------:R-:W5:Y:S02]  /*01b0*/  LDC.64 R22, c[0x0][0x398] ;  /* 0x0000e600ff167b82 */ /* 0x000f640000000a00 */
[C---:B------:R-:W-:Y:S02]  /*01c0*/  @!P1 IMAD.IADD R13, R0.reuse, 0x1, R27 ;  /* 0x00000001000d9824 */ /* 0x040fe400078e021b */
[----:B------:R4:W2:Y:S01]  /*01d0*/  @!P0 LDG.E.U16 R11, desc[UR4][R28.64] ;  /* 0x000000041c0b8981 */ /* 0x0008a2000c1e1500 */
[----:B------:R-:W-:Y:S02]  /*01e0*/  @!P1 VIADD R27, R27, 0x80 ;  /* 0x000000801b1b9836 */ /* 0x000fe40000000000 */
[----:B---3--:R-:W-:Y:S01]  /*01f0*/  @!P1 IMAD.WIDE.U32 R24, R13, 0x2, R24 ;  /* 0x000000020d189825 */ /* 0x008fe200078e0018 */
[----:B-1----:R-:W1:Y:S02]  /*0200*/  LDC.64 R30, c[0x0][0x390] ;  /* 0x0000e400ff1e7b82 */ /* 0x002e640000000a00 */
[----:B------:R-:W-:Y:S01]  /*0210*/  ISETP.GE.U32.AND P2, PT, R27, R2, PT ;  /* 0x000000021b00720c */ /* 0x000fe20003f46070 */
[----:B----4-:R-:W-:Y:S01]  /*0220*/  @!P1 IMAD.WIDE.U32 R36, R13, 0x2, R36 ;  /* 0x000000020d249825 */ /* 0x010fe200078e0024 */
[----:B------:R3:W4:Y:S04]  /*0230*/  @!P1 LDG.E.U16 R26, desc[UR4][R24.64] ;  /* 0x00000004181a9981 */ /* 0x000728000c1e1500 */
[----:B------:R-:W1:Y:S07]  /*0240*/  LDC.64 R28, c[0x0][0x398] ;  /* 0x0000e600ff1c7b82 */ /* 0x000e6e0000000a00 */
[----:B------:R-:W-:-:S02]  /*0250*/  @!P2 IMAD.IADD R19, R0, 0x1, R27 ;  /* 0x000000010013a824 */ /* 0x000fc400078e021b */
[----:B------:R-:W-:-:S05]  /*0260*/  @!P2 VIADD R27, R27, 0x80 ;  /* 0x000000801b1ba836 */ /* 0x000fca0000000000 */
[----:B------:R-:W-:Y:S02]  /*0270*/  ISETP.GE.U32.AND P0, PT, R27, R2, PT ;  /* 0x000000021b00720c */ /* 0x000fe40003f06070 */
[----:B------:R-:W-:-:S06]  /*0280*/  PRMT R13, RZ, 0x7610, R13 ;  /* 0x00007610ff0d7816 */ /* 0x000fcc000000000d */
[----:B------:R5:W4:Y:S05]  /*0290*/  @!P1 LDG.E.U16 R13, desc[UR4][R36.64] ;  /* 0x00000004240d9981 */ /* 0x000b2a000c1e1500 */
[----:B------:R-:W-:Y:S01]  /*02a0*/  @!P0 IADD3 R17, PT, PT, R0, R27, RZ ;  /* 0x0000001b00118210 */ /* 0x000fe20007ffe0ff */
[----:B------:R-:W-:Y:S01]  /*02b0*/  @!P0 VIADD R27, R27, 0x80 ;  /* 0x000000801b1b8836 */ /* 0x000fe20000000000 */
[----:B---3--:R-:W-:Y:S02]  /*02c0*/  PRMT R24, RZ, 0x7610, R24 ;  /* 0x00007610ff187816 */ /* 0x008fe40000000018 */
[----:B------:R-:W-:Y:S01]  /*02d0*/  PRMT R18, RZ, 0x7610, R18 ;  /* 0x00007610ff127816 */ /* 0x000fe20000000012 */
[----:B0-----:R-:W-:Y:S01]  /*02e0*/  @!P2 IMAD.WIDE.U32 R34, R19, 0x2, R34 ;  /* 0x000000021322a825 */ /* 0x001fe200078e0022 */
[----:B------:R-:W-:Y:S01]  /*02f0*/  ISETP.GE.U32.AND P1, PT, R27, R2, PT ;  /* 0x000000021b00720c */ /* 0x000fe20003f26070 */
[----:B-----5:R-:W0:Y:S02]  /*0300*/  LDC.64 R36, c[0x0][0x390] ;  /* 0x0000e400ff247b82 */ /* 0x020e240000000a00 */
[----:B------:R-:W-:-:S04]  /*0310*/  @!P0 IMAD.WIDE.U32 R14, R17, 0x2, R14 ;  /* 0x00000002110e8825 */ /* 0x000fc800078e000e */
[----:B------:R-:W-:Y:S01]  /*0320*/  @!P0 IMAD.WIDE.U32 R32, R17, 0x2, R32 ;  /* 0x0000000211208825 */ /* 0x000fe200078e0020 */
[----:B------:R3:W5:Y:S01]  /*0330*/  @!P0 LDG.E.U16 R24, desc[UR4][R14.64] ;  /* 0x000000040e188981 */ /* 0x000762000c1e1500 */
[----:B------:R-:W-:-:S03]  /*0340*/  PRMT R20, RZ, 0x7610, R20 ;  /* 0x00007610ff147816 */ /* 0x000fc60000000014 */
[----:B------:R1:W5:Y:S01]  /*0350*/  @!P0 LDG.E.U16 R18, desc[UR4][R32.64] ;  /* 0x0000000420128981 */ /* 0x000362000c1e1500 */
[----:B------:R-:W-:Y:S01]  /*0360*/  PRMT R25, RZ, 0x7610, R25 ;  /* 0x00007610ff197816 */ /* 0x000fe20000000019 */
[----:B------:R-:W-:Y:S02]  /*0370*/  @!P2 IMAD.WIDE.U32 R22, R19, 0x2, R22 ;  /* 0x000000021316a825 */ /* 0x000fe400078e0016 */
[----:B------:R1:W5:Y:S02]  /*0380*/  @!P2 LDG.E.U16 R20, desc[UR4][R34.64] ;  /* 0x000000042214a981 */ /* 0x000364000c1e1500 */
[----:B---3--:R-:W-:Y:S01]  /*0390*/  @!P1 IMAD.IADD R15, R0, 0x1, R27 ;  /* 0x00000001000f9824 */ /* 0x008fe200078e021b */
[----:B------:R-:W-:Y:S01]  /*03a0*/  @!P1 IADD3 R27, PT, PT, R27, 0x80, RZ ;  /* 0x000000801b1b9810 */ /* 0x000fe20007ffe0ff */
[----:B------:R3:W5:Y:S01]  /*03b0*/  @!P2 LDG.E.U16 R25, desc[UR4][R22.64] ;  /* 0x000000041619a981 */ /* 0x000762000c1e1500 */
[----:B------:R-:W-:Y:S01]  /*03c0*/  PRMT R17, RZ, 0x7610, R17 ;  /* 0x00007610ff117816 */ /* 0x000fe20000000011 */
[----:B-1----:R-:W1:Y:S01]  /*03d0*/  LDC.64 R32, c[0x0][0x390] ;  /* 0x0000e400ff207b82 */ /* 0x002e620000000a00 */
[----:B------:R-:W-:Y:S01]  /*03e0*/  ISETP.GE.U32.AND P0, PT, R27, R2, PT ;  /* 0x000000021b00720c */ /* 0x000fe20003f06070 */
[----:B------:R-:W-:-:S06]  /*03f0*/  @!P1 IMAD.WIDE.U32 R30, R15, 0x2, R30 ;  /* 0x000000020f1e9825 */ /* 0x000fcc00078e001e */
[----:B------:R-:W1:Y:S01]  /*0400*/  LDC.64 R34, c[0x0][0x398] ;  /* 0x0000e600ff227b82 */ /* 0x000e620000000a00 */
[----:B------:R-:W-:Y:S01]  /*0410*/  @!P1 IMAD.WIDE.U32 R28, R15, 0x2, R28 ;  /* 0x000000020f1c9825 */ /* 0x000fe200078e001c */
[----:B---3--:R-:W-:-:S04]  /*0420*/  PRMT R23, RZ, 0x7610, R23 ;  /* 0x00007610ff177816 */ /* 0x008fc80000000017 */
[----:B------:R-:W-:Y:S01]  /*0430*/  @!P0 IMAD.IADD R15, R0, 0x1, R27 ;  /* 0x00000001000f8824 */ /* 0x000fe200078e021b */
[----:B------:R3:W5:Y:S01]  /*0440*/  @!P1 LDG.E.U16 R17, desc[UR4][R28.64] ;  /* 0x000000041c119981 */ /* 0x000762000c1e1500 */
[----:B------:R-:W-:-:S03]  /*0450*/  @!P0 VIADD R27, R27, 0x80 ;  /* 0x000000801b1b8836 */ /* 0x000fc60000000000 */
[----:B------:R1:W5:Y:S02]  /*0460*/  @!P1 LDG.E.U16 R23, desc[UR4][R30.64] ;  /* 0x000000041e179981 */ /* 0x000364000c1e1500 */
[----:B------:R-:W-:Y:S01]  /*0470*/  ISETP.GE.U32.AND P1, PT, R27, R2, PT ;  /* 0x000000021b00720c */ /* 0x000fe20003f26070 */
[C---:B0-----:R-:W-:Y:S01]  /*0480*/  @!P0 IMAD.WIDE.U32 R36, R15.reuse, 0x2, R36 ;  /* 0x000000020f248825 */ /* 0x041fe200078e0024 */
[----:B------:R-:W-:Y:S02]  /*0490*/  PRMT R21, RZ, 0x7610, R21 ;  /* 0x00007610ff157816 */ /* 0x000fe40000000015 */
[----:B------:R-:W-:Y:S01]  /*04a0*/  PRMT R22, RZ, 0x7610, R22 ;  /* 0x00007610ff167816 */ /* 0x000fe20000000016 */
[----:B---3--:R-:W0:Y:S03]  /*04b0*/  LDC.64 R28, c[0x0][0x398] ;  /* 0x0000e600ff1c7b82 */ /* 0x008e260000000a00 */
[----:B------:R-:W3:Y:S01]  /*04c0*/  @!P0 LDG.E.U16 R21, desc[UR4][R36.64] ;  /* 0x0000000424158981 */ /* 0x000ee2000c1e1500 */
[----:B-1----:R-:W-:-:S04]  /*04d0*/  @!P0 IMAD.WIDE.U32 R34, R15, 0x2, R34 ;  /* 0x000000020f228825 */ /* 0x002fc800078e0022 */
[----:B------:R-:W1:Y:S01]  /*04e0*/  LDC.64 R14, c[0x0][0x390] ;  /* 0x0000e400ff0e7b82 */ /* 0x000e620000000a00 */
[----:B------:R-:W-:Y:S01]  /*04f0*/  @!P1 IADD3 R30, PT, PT, R0, R27, RZ ;  /* 0x0000001b001e9210 */ /* 0x000fe20007ffe0ff */
[----:B------:R-:W-:Y:S01]  /*0500*/  @!P1 VIADD R27, R27, 0x80 ;  /* 0x000000801b1b9836 */ /* 0x000fe20000000000 */
[----:B------:R1:W3:Y:S04]  /*0510*/  @!P0 LDG.E.U16 R22, desc[UR4][R34.64] ;  /* 0x0000000422168981 */ /* 0x0002e8000c1e1500 */
[----:B------:R-:W-:-:S13]  /*0520*/  ISETP.GE.U32.AND P0, PT, R27, R2, PT ;  /* 0x000000021b00720c */ /* 0x000fda0003f06070 */
[----:B------:R-:W-:-:S04]  /*0530*/  @!P0 IMAD.IADD R27, R0, 0x1, R27 ;  /* 0x00000001001b8824 */ /* 0x000fc800078e021b */
[----:B-1----:R-:W-:Y:S02]  /*0540*/  @!P0 IMAD.WIDE.U32 R34, R27, 0x2, R14 ;  /* 0x000000021b228825 */ /* 0x002fe400078e000e */
[----:B------:R-:W1:Y:S02]  /*0550*/  LDC.64 R14, c[0x0][0x398] ;  /* 0x0000e600ff0e7b82 */ /* 0x000e640000000a00 */
[----:B------:R-:W-:-:S04]  /*0560*/  @!P1 IMAD.WIDE.U32 R32, R30, 0x2, R32 ;  /* 0x000000021e209825 */ /* 0x000fc800078e0020 */
[----:B0-----:R-:W-:Y:S01]  /*0570*/  @!P1 IMAD.WIDE.U32 R30, R30, 0x2, R28 ;  /* 0x000000021e1e9825 */ /* 0x001fe200078e001c */
[----:B------:R-:W-:-:S06]  /*0580*/  PRMT R28, RZ, 0x7610, R28 ;  /* 0x00007610ff1c7816 */ /* 0x000fcc000000001c */
[----:B------:R0:W3:Y:S01]  /*0590*/  @!P1 LDG.E.U16 R28, desc[UR4][R30.64] ;  /* 0x000000041e1c9981 */ /* 0x0000e2000c1e1500 */
[----:B-1----:R-:W-:Y:S01]  /*05a0*/  @!P0 IMAD.WIDE.U32 R14, R27, 0x2, R14 ;  /* 0x000000021b0e8825 */ /* 0x002fe200078e000e */
[----:B------:R-:W-:-:S06]  /*05b0*/  PRMT R27, RZ, 0x7610, R27 ;  /* 0x00007610ff1b7816 */ /* 0x000fcc000000001b */
[----:B------:R-:W3:Y:S01]  /*05c0*/  @!P0 LDG.E.U16 R27, desc[UR4][R14.64] ;  /* 0x000000040e1b8981 */ /* 0x000ee2000c1e1500 */
[----:B------:R-:W-:Y:S02]  /*05d0*/  PRMT R29, RZ, 0x7610, R29 ;  /* 0x00007610ff1d7816 */ /* 0x000fe4000000001d */
[----:B------:R-:W-:-:S04]  /*05e0*/  PRMT R19, RZ, 0x7610, R19 ;  /* 0x00007610ff137816 */ /* 0x000fc80000000013 */
[----:B------:R-:W3:Y:S04]  /*05f0*/  @!P0 LDG.E.U16 R29, desc[UR4][R34.64] ;  /* 0x00000004221d8981 */ /* 0x000ee8000c1e1500 */
[----:B------:R1:W3:Y:S01]  /*0600*/  @!P1 LDG.E.U16 R19, desc[UR4][R32.64] ;  /* 0x0000000420139981 */ /* 0x0002e2000c1e1500 */
[C---:B0-----:R-:W-:Y:S01]  /*0610*/  VIADD R31, R3.reuse, 0x80 ;  /* 0x00000080031f7836 */ /* 0x041fe20000000000 */
[----:B------:R-:W-:-:S04]  /*0620*/  ISETP.GE.U32.AND P0, PT, R3, R2, PT ;  /* 0x000000020300720c */ /* 0x000fc80003f06070 */
[----:B------:R-:W-:Y:S02]  /*0630*/  ISETP.GE.U32.AND P5, PT, R31, R2, PT ;  /* 0x000000021f00720c */ /* 0x000fe40003fa6070 */
[----:B-1----:R-:W-:-:S04]  /*0640*/  IADD3 R33, PT, PT, R3, 0x100, RZ ;  /* 0x0000010003217810 */ /* 0x002fc80007ffe0ff */
[----:B------:R-:W-:Y:S02]  /*0650*/  ISETP.GE.U32.AND P1, PT, R33, R2, PT ;  /* 0x000000022100720c */ /* 0x000fe40003f26070 */
[----:B------:R-:W-:-:S04]  /*0660*/  IADD3 R33, PT, PT, R3, 0x180, RZ ;  /* 0x0000018003217810 */ /* 0x000fc80007ffe0ff */
[----:B------:R-:W-:Y:S01]  /*0670*/  ISETP.GE.U32.AND P2, PT, R33, R2, PT ;  /* 0x000000022100720c */ /* 0x000fe20003f46070 */
[----:B--2---:R-:W-:-:S06]  /*0680*/  @!P0 IMAD.U32 R30, R11, 0x10000, RZ ;  /* 0x000100000b1e8824 */ /* 0x004fcc00078e00ff */
[----:B------:R-:W0:Y:S01]  /*0690*/  @!P0 MUFU.RCP R30, R30 ;  /* 0x0000001e001e8308 */ /* 0x000e220000001000 */
[----:B----4-:R-:W-:Y:S01]  /*06a0*/  @!P5 IMAD.U32 R26, R26, 0x10000, RZ ;  /* 0x000100001a1ad824 */ /* 0x010fe200078e00ff */
[----:B------:R-:W-:-:S06]  /*06b0*/  @!P5 SHF.L.U32 R11, R13, 0x10, RZ ;  /* 0x000000100d0bd819 */ /* 0x000fcc00000006ff */
[----:B------:R-:W1:Y:S01]  /*06c0*/  @!P5 MUFU.RCP R11, R11 ;  /* 0x0000000b000bd308 */ /* 0x000e620000001000 */
[----:B------:R-:W-:-:S04]  /*06d0*/  @!P0 IMAD.U32 R13, R16, 0x10000, RZ ;  /* 0x00010000100d8824 */ /* 0x000fc800078e00ff */
[----:B0-----:R-:W-:Y:S01]  /*06e0*/  @!P0 FMUL.FTZ R15, R13, R30 ;  /* 0x0000001e0d0f8220 */ /* 0x001fe20000410000 */
[----:B-1----:R-:W-:Y:S01]  /*06f0*/  @!P5 FMUL.FTZ R13, R26, R11 ;  /* 0x0000000b1a0dd220 */ /* 0x002fe20000410000 */
[----:B-----5:R-:W-:-:S05]  /*0700*/  @!P1 IMAD.U32 R14, R25, 0x10000, RZ ;  /* 0x00010000190e9824 */ /* 0x020fca00078e00ff */
[----:B------:R-:W0:Y:S01]  /*0710*/  @!P5 F2F.BF16.F32 R13, R13 ;  /* 0x0000000d000dd304 */ /* 0x000e220000202000 */
[----:B------:R-:W-:-:S07]  /*0720*/  VIADD R25, R3, 0x200 ;  /* 0x0000020003197836 */ /* 0x000fce0000000000 */
[----:B------:R-:W1:Y:S01]  /*0730*/  @!P1 MUFU.RCP R14, R14 ;  /* 0x0000000e000e9308 */ /* 0x000e620000001000 */
[----:B------:R-:W-:Y:S01]  /*0740*/  ISETP.GE.U32.AND P3, PT, R25, R2, PT ;  /* 0x000000021900720c */ /* 0x000fe20003f66070 */
[----:B------:R-:W-:Y:S01]  /*0750*/  @!P1 IMAD.U32 R25, R20, 0x10000, RZ ;  /* 0x0001000014199824 */ /* 0x000fe200078e00ff */
[----:B0-----:R-:W-:-:S05]  /*0760*/  @!P5 SHF.L.U32 R13, R13, 0x10, RZ ;  /* 0x000000100d0dd819 */ /* 0x001fca00000006ff */
[----:B------:R-:W0:Y:S08]  /*0770*/  @!P0 F2F.BF16.F32 R15, R15 ;  /* 0x0000000f000f8304 */ /* 0x000e300000202000 */
[----:B------:R-:W2:Y:S01]  /*0780*/  @!P5 FRND.TRUNC R13, R13 ;  /* 0x0000000d000dd307 */ /* 0x000ea2000020d000 */
[----:B-1----:R-:W-:Y:S01]  /*0790*/  @!P1 FMUL.FTZ R25, R25, R14 ;  /* 0x0000000e19199220 */ /* 0x002fe20000410000 */
[----:B------:R-:W-:Y:S01]  /*07a0*/  @!P3 IMAD.U32 R14, R17, 0x10000, RZ ;  /* 0x00010000110eb824 */ /* 0x000fe200078e00ff */
[----:B------:R-:W-:-:S02]  /*07b0*/  @!P2 SHF.L.U32 R18, R18, 0x10, RZ ;  /* 0x000000101212a819 */ /* 0x000fc400000006ff */
[----:B------:R-:W-:-:S03]  /*07c0*/  IADD3 R17, PT, PT, R3, 0x280, RZ ;  /* 0x0000028003117810 */ /* 0x000fc60007ffe0ff */
[----:B------:R-:W1:Y:S01]  /*07d0*/  @!P3 MUFU.RCP R14, R14 ;  /* 0x0000000e000eb308 */ /* 0x000e620000001000 */
[----:B0-----:R-:W-:Y:S01]  /*07e0*/  @!P0 IMAD.U32 R11, R15, 0x10000, RZ ;  /* 0x000100000f0b8824 */ /* 0x001fe200078e00ff */
[----:B------:R-:W-:-:S06]  /*07f0*/  ISETP.GE.U32.AND P4, PT, R17, R2, PT ;  /* 0x000000021100720c */ /* 0x000fcc0003f86070 */
[----:B------:R-:W0:Y:S01]  /*0800*/  @!P2 MUFU.RCP R15, R18 ;  /* 0x00000012000fa308 */ /* 0x000e220000001000 */
[----:B--2---:R-:W-:Y:S02]  /*0810*/  @!P5 F2FP.BF16.F32.PACK_AB R4, RZ, R13 ;  /* 0x0000000dff04d23e */ /* 0x004fe400000010ff */
[----:B------:R-:W-:-:S05]  /*0820*/  IADD3 R13, PT, PT, R3, 0x380, RZ ;  /* 0x00000380030d7810 */ /* 0x000fca0007ffe0ff */
[----:B------:R2:W-:Y:S01]  /*0830*/  @!P1 F2F.BF16.F32 R16, R25 ;  /* 0x0000001900109304 */ /* 0x0005e20000202000 */
[----:B------:R-:W-:Y:S01]  /*0840*/  ISETP.GE.U32.AND P5, PT, R13, R2, PT ;  /* 0x000000020d00720c */ /* 0x000fe20003fa6070 */
[----:B--2---:R-:W-:-:S05]  /*0850*/  VIADD R25, R3, 0x300 ;  /* 0x0000030003197836 */ /* 0x004fca0000000000 */
[----:B------:R-:W-:Y:S01]  /*0860*/  ISETP.GE.U32.AND P6, PT, R25, R2, PT ;  /* 0x000000021900720c */ /* 0x000fe20003fc6070 */
[----:B------:R-:W-:Y:S02]  /*0870*/  @!P3 IMAD.U32 R23, R23, 0x10000, RZ ;  /* 0x000100001717b824 */ /* 0x000fe400078e00ff */
[----:B------:R-:W-:Y:S02]  /*0880*/  @!P2 IMAD.U32 R24, R24, 0x10000, RZ ;  /* 0x000100001818a824 */ /* 0x000fe400078e00ff */
[----:B-1----:R-:W-:Y:S01]  /*0890*/  @!P3 FMUL.FTZ R23, R23, R14 ;  /* 0x0000000e1717b220 */ /* 0x002fe20000410000 */
[----:B---3--:R-:W-:Y:S02]  /*08a0*/  @!P4 IMAD.U32 R14, R22, 0x10000, RZ ;  /* 0x00010000160ec824 */ /* 0x008fe400078e00ff */
[----:B0-----:R-:W-:-:S05]  /*08b0*/  @!P2 FMUL.FTZ R15, R24, R15 ;  /* 0x0000000f180fa220 */ /* 0x001fca0000410000 */
[----:B------:R-:W-:Y:S01]  /*08c0*/  @!P6 SHF.L.U32 R20, R28, 0x10, RZ ;  /* 0x000000101c14e819 */ /* 0x000fe200000006ff */
[----:B------:R-:W-:Y:S08]  /*08d0*/  @!P4 MUFU.RCP R14, R14 ;  /* 0x0000000e000ec308 */ /* 0x000ff00000001000 */
[----:B------:R-:W0:Y:S01]  /*08e0*/  @!P2 F2F.BF16.F32 R15, R15 ;  /* 0x0000000f000fa304 */ /* 0x000e220000202000 */
[----:B------:R-:W-:-:S07]  /*08f0*/  @!P5 IMAD.U32 R27, R27, 0x10000, RZ ;  /* 0x000100001b1bd824 */ /* 0x000fce00078e00ff */
[----:B------:R-:W1:Y:S08]  /*0900*/  @!P6 MUFU.RCP R20, R20 ;  /* 0x000000140014e308 */ /* 0x000e700000001000 */
[----:B------:R-:W2:Y:S01]  /*0910*/  @!P5 MUFU.RCP R18, R27 ;  /* 0x0000001b0012d308 */ /* 0x000ea20000001000 */
[----:B------:R-:W-:Y:S01]  /*0920*/  @!P4 SHF.L.U32 R21, R21, 0x10, RZ ;  /* 0x000000101515c819 */ /* 0x000fe200000006ff */
[----:B------:R-:W-:Y:S01]  /*0930*/  @!P6 IMAD.U32 R19, R19, 0x10000, RZ ;  /* 0x000100001313e824 */ /* 0x000fe200078e00ff */
[----:B------:R-:W-:-:S02]  /*0940*/  @!P5 SHF.L.U32 R29, R29, 0x10, RZ ;  /* 0x000000101d1dd819 */ /* 0x000fc400000006ff */
[----:B0-----:R-:W-:Y:S01]  /*0950*/  @!P2 SHF.L.U32 R17, R15, 0x10, RZ ;  /* 0x000000100f11a819 */ /* 0x001fe200000006ff */
[----:B------:R-:W-:Y:S02]  /*0960*/  @!P4 FMUL.FTZ R21, R21, R14 ;  /* 0x0000000e1515c220 */ /* 0x000fe40000410000 */
[----:B------:R-:W0:Y:S01]  /*0970*/  @!P0 LDC.64 R14, c[0x0][0x388] ;  /* 0x0000e200ff0e8b82 */ /* 0x000e220000000a00 */
[----:B------:R-:W3:Y:S01]  /*0980*/  @!P3 F2F.BF16.F32 R23, R23 ;  /* 0x000000170017b304 */ /* 0x000ee20000202000 */
[----:B-1----:R-:W-:Y:S01]  /*0990*/  @!P6 FMUL.FTZ R19, R19, R20 ;  /* 0x000000141313e220 */ /* 0x002fe20000410000 */
[----:B--2---:R-:W-:-:S06]  /*09a0*/  @!P5 FMUL.FTZ R29, R29, R18 ;  /* 0x000000121d1dd220 */ /* 0x004fcc0000410000 */
[----:B------:R-:W1:Y:S08]  /*09b0*/  @!P0 FRND.TRUNC R11, R11 ;  /* 0x0000000b000b8307 */ /* 0x000e70000020d000 */
[----:B------:R-:W2:Y:S08]  /*09c0*/  @!P4 F2F.BF16.F32 R21, R21 ;  /* 0x000000150015c304 */ /* 0x000eb00000202000 */
[----:B------:R-:W4:Y:S08]  /*09d0*/  @!P6 F2F.BF16.F32 R19, R19 ;  /* 0x000000130013e304 */ /* 0x000f300000202000 */
[----:B------:R-:W5:Y:S01]  /*09e0*/  @!P5 F2F.BF16.F32 R29, R29 ;  /* 0x0000001d001dd304 */ /* 0x000f620000202000 */
[----:B---3--:R-:W-:Y:S01]  /*09f0*/  @!P3 IMAD.U32 R13, R23, 0x10000, RZ ;  /* 0x00010000170db824 */ /* 0x008fe200078e00ff */
[----:B------:R-:W-:Y:S01]  /*0a00*/  @!P0 IADD3 R23, PT, PT, R0, R3, RZ ;  /* 0x0000000300178210 */ /* 0x000fe20007ffe0ff */
[----:B------:R-:W-:Y:S01]  /*0a10*/  @!P1 IMAD.U32 R16, R16, 0x10000, RZ ;  /* 0x0001000010109824 */ /* 0x000fe200078e00ff */
[----:B-1----:R-:W-:Y:S01]  /*0a20*/  @!P0 F2FP.BF16.F32.PACK_AB R12, RZ, R11 ;  /* 0x0000000bff0c823e */ /* 0x002fe200000010ff */
[----:B--2---:R-:W-:-:S02]  /*0a30*/  @!P4 IMAD.U32 R18, R21, 0x10000, RZ ;  /* 0x000100001512c824 */ /* 0x004fc400078e00ff */
[----:B----4-:R-:W-:Y:S02]  /*0a40*/  @!P6 IMAD.U32 R20, R19, 0x10000, RZ ;  /* 0x000100001314e824 */ /* 0x010fe400078e00ff */
[----:B0-----:R-:W-:-:S04]  /*0a50*/  @!P0 IMAD.WIDE.U32 R14, R23, 0x2, R14 ;  /* 0x00000002170e8825 */ /* 0x001fc800078e000e */
[----:B------:R-:W-:Y:S01]  /*0a60*/  @!P0 IMAD.MOV.U32 R3, RZ, RZ, R31 ;  /* 0x000000ffff038224 */ /* 0x000fe200078e001f */
[----:B-----5:R-:W-:Y:S01]  /*0a70*/  @!P5 SHF.L.U32 R11, R29, 0x10, RZ ;  /* 0x000000101d0bd819 */ /* 0x020fe200000006ff */
[----:B------:R0:W-:Y:S01]  /*0a80*/  @!P0 STG.E.U16 desc[UR4][R14.64], R12 ;  /* 0x0000000c0e008986 */ /* 0x0001e2000c101504 */
[----:B------:R-:W1:Y:S02]  /*0a90*/  @!P1 FRND.TRUNC R16, R16 ;  /* 0x0000001000109307 */ /* 0x000e64000020d000 */
[----:B------:R-:W-:-:S06]  /*0aa0*/  ISETP.GE.U32.AND P0, PT, R3, R2, PT ;  /* 0x000000020300720c */ /* 0x000fcc0003f06070 */
[----:B------:R-:W2:Y:S08]  /*0ab0*/  @!P2 FRND.TRUNC R17, R17 ;  /* 0x000000110011a307 */ /* 0x000eb0000020d000 */
[----:B------:R-:W3:Y:S08]  /*0ac0*/  @!P3 FRND.TRUNC R13, R13 ;  /* 0x0000000d000db307 */ /* 0x000ef0000020d000 */
[----:B------:R-:W4:Y:S08]  /*0ad0*/  @!P4 FRND.TRUNC R18, R18 ;  /* 0x000000120012c307 */ /* 0x000f30000020d000 */
[----:B------:R-:W5:Y:S08]  /*0ae0*/  @!P6 FRND.TRUNC R20, R20 ;  /* 0x000000140014e307 */ /* 0x000f70000020d000 */
[----:B------:R-:W0:Y:S01]  /*0af0*/  @!P5 FRND.TRUNC R11, R11 ;  /* 0x0000000b000bd307 */ /* 0x000e22000020d000 */
[----:B------:R-:W-:Y:S04]  /*0b00*/  BSSY.RECONVERGENT B0, `(.L_x_852) ;  /* 0x0000032000007945 */ /* 0x000fe80003800200 */
[----:B------:R-:W-:Y:S01]  /*0b10*/  BSSY.RELIABLE B1, `(.L_x_853) ;  /* 0x000002a000017945 */ /* 0x000fe20003800100 */
[----:B-1----:R-:W-:-:S02]  /*0b20*/  @!P1 F2FP.BF16.F32.PACK_AB R5, RZ, R16 ;  /* 0x00000010ff05923e */ /* 0x002fc400000010ff */
[----:B--2---:R-:W-:Y:S02]  /*0b30*/  @!P2 F2FP.BF16.F32.PACK_AB R6, RZ, R17 ;  /* 0x00000011ff06a23e */ /* 0x004fe400000010ff */
[----:B---3--:R-:W-:Y:S02]  /*0b40*/  @!P3 F2FP.BF16.F32.PACK_AB R7, RZ, R13 ;  /* 0x0000000dff07b23e */ /* 0x008fe400000010ff */
[----:B----4-:R-:W-:Y:S02]  /*0b50*/  @!P4 F2FP.BF16.F32.PACK_AB R8, RZ, R18 ;  /* 0x00000012ff08c23e */ /* 0x010fe400000010ff */
[----:B-----5:R-:W-:Y:S02]  /*0b60*/  @!P6 F2FP.BF16.F32.PACK_AB R9, RZ, R20 ;  /* 0x00000014ff09e23e */ /* 0x020fe400000010ff */
[----:B0-----:R-:W-:Y:S01]  /*0b70*/  @!P5 F2FP.BF16.F32.PACK_AB R10, RZ, R11 ;  /* 0x0000000bff0ad23e */ /* 0x001fe200000010ff */
[----:B------:R-:W-:Y:S06]  /*0b80*/  @P0 BRA `(.L_x_854) ;  /* 0x0000000000300947 */ /* 0x000fec0003800000 */
[----:B------:R-:W0:Y:S01]  /*0b90*/  LDC.64 R12, c[0x0][0x388] ;  /* 0x0000e200ff0c7b82 */ /* 0x000e220000000a00 */
[----:B------:R-:W-:Y:S01]  /*0ba0*/  IADD3 R11, PT, PT, R0, R3, RZ ;  /* 0x00000003000b7210 */ /* 0x000fe20007ffe0ff */
[----:B------:R-:W-:-:S05]  /*0bb0*/  VIADD R3, R3, 0x80 ;  /* 0x0000008003037836 */ /* 0x000fca0000000000 */
[----:B------:R-:W-:Y:S01]  /*0bc0*/  ISETP.GE.U32.AND P0, PT, R3, R2, PT ;  /* 0x000000020300720c */ /* 0x000fe20003f06070 */
[----:B0-----:R-:W-:-:S05]  /*0bd0*/  IMAD.WIDE.U32 R12, R11, 0x2, R12 ;  /* 0x000000020b0c7825 */ /* 0x001fca00078e000c */
[----:B------:R0:W-:Y:S07]  /*0be0*/  STG.E.U16 desc[UR4][R12.64], R4 ;  /* 0x000000040c007986 */ /* 0x0001ee000c101504 */
[----:B------:R-:W-:Y:S05]  /*0bf0*/  @P0 BRA `(.L_x_855) ;  /* 0x0000000000300947 */ /* 0x000fea0003800000 */
[----:B0-----:R-:W0:Y:S01]  /*0c00*/  LDC.64 R12, c[0x0][0x388] ;  /* 0x0000e200ff0c7b82 */ /* 0x001e220000000a00 */
[----:B------:R-:W-:Y:S01]  /*0c10*/  IADD3 R11, PT, PT, R0, R3, RZ ;  /* 0x00000003000b7210 */ /* 0x000fe20007ffe0ff */
[----:B------:R-:W-:-:S04]  /*0c20*/  VIADD R3, R3, 0x80 ;  /* 0x0000008003037836 */ /* 0x000fc80000000000 */
[----:B0-----:R-:W-:-:S05]  /*0c30*/  IMAD.WIDE.U32 R12, R11, 0x2, R12 ;  /* 0x000000020b0c7825 */ /* 0x001fca00078e000c */
[----:B------:R0:W-:Y:S02]  /*0c40*/  STG.E.U16 desc[UR4][R12.64], R5 ;  /* 0x000000050c007986 */ /* 0x0001e4000c101504 */
.L_x_854:
[----:B------:R-:W-:-:S13]  /*0c50*/  ISETP.GE.U32.AND P0, PT, R3, R2, PT ;  /* 0x000000020300720c */ /* 0x000fda0003f06070 */
[----:B------:R-:W-:Y:S05]  /*0c60*/  @P0 BRA `(.L_x_856) ;  /* 0x0000000000300947 */ /* 0x000fea0003800000 */
[----:B0-----:R-:W0:Y:S01]  /*0c70*/  LDC.64 R4, c[0x0][0x388] ;  /* 0x0000e200ff047b82 */ /* 0x001e220000000a00 */
[----:B------:R-:W-:Y:S01]  /*0c80*/  IADD3 R11, PT, PT, R0, R3, RZ ;  /* 0x00000003000b7210 */ /* 0x000fe20007ffe0ff */
[----:B------:R-:W-:-:S04]  /*0c90*/  VIADD R3, R3, 0x80 ;  /* 0x0000008003037836 */ /* 0x000fc80000000000 */
[----:B0-----:R-:W-:-:S05]  /*0ca0*/  IMAD.WIDE.U32 R4, R11, 0x2, R4 ;  /* 0x000000020b047825 */ /* 0x001fca00078e0004 */
[----:B------:R1:W-:Y:S02]  /*0cb0*/  STG.E.U16 desc[UR4][R4.64], R6 ;  /* 0x0000000604007986 */ /* 0x0003e4000c101504 */
.L_x_855:
[----:B------:R-:W-:-:S13]  /*0cc0*/  ISETP.GE.U32.AND P0, PT, R3, R2, PT ;  /* 0x000000020300720c */ /* 0x000fda0003f06070 */
[----:B------:R-:W-:Y:S05]  /*0cd0*/  @P0 BRA `(.L_x_857) ;  /* 0x0000000000340947 */ /* 0x000fea0003800000 */
[----:B01----:R-:W0:Y:S01]  /*0ce0*/  LDC.64 R4, c[0x0][0x388] ;  /* 0x0000e200ff047b82 */ /* 0x003e220000000a00 */
[----:B------:R-:W-:Y:S01]  /*0cf0*/  IADD3 R11, PT, PT, R0, R3, RZ ;  /* 0x00000003000b7210 */ /* 0x000fe20007ffe0ff */
[----:B------:R-:W-:-:S04]  /*0d00*/  VIADD R3, R3, 0x80 ;  /* 0x0000008003037836 */ /* 0x000fc80000000000 */
[----:B0-----:R-:W-:-:S05]  /*0d10*/  IMAD.WIDE.U32 R4, R11, 0x2, R4 ;  /* 0x000000020b047825 */ /* 0x001fca00078e0004 */
[----:B------:R1:W-:Y:S02]  /*0d20*/  STG.E.U16 desc[UR4][R4.64], R7 ;  /* 0x0000000704007986 */ /* 0x0003e4000c101504 */
.L_x_856:
[----:B------:R-:W-:-:S13]  /*0d30*/  ISETP.GE.U32.AND P0, PT, R3, R2, PT ;  /* 0x000000020300720c */ /* 0x000fda0003f06070 */
[----:B------:R-:W-:Y:S05]  /*0d40*/  @P0 BREAK.RELIABLE B1 ;  /* 0x0000000000010942 */ /* 0x000fea0003800100 */
[----:B------:R-:W-:Y:S05]  /*0d50*/  @P0 BRA `(.L_x_858) ;  /* 0x0000000000300947 */ /* 0x000fea0003800000 */
[----:B01----:R-:W0:Y:S01]  /*0d60*/  LDC.64 R4, c[0x0][0x388] ;  /* 0x0000e200ff047b82 */ /* 0x003e220000000a00 */
[----:B------:R-:W-:Y:S01]  /*0d70*/  IADD3 R7, PT, PT, R0, R3, RZ ;  /* 0x0000000300077210 */ /* 0x000fe20007ffe0ff */
[----:B------:R-:W-:-:S04]  /*0d80*/  VIADD R3, R3, 0x80 ;  /* 0x0000008003037836 */ /* 0x000fc80000000000 */
[----:B0-----:R-:W-:-:S05]  /*0d90*/  IMAD.WIDE.U32 R4, R7, 0x2, R4 ;  /* 0x0000000207047825 */ /* 0x001fca00078e0004 */
[----:B------:R2:W-:Y:S02]  /*0da0*/  STG.E.U16 desc[UR4][R4.64], R8 ;  /* 0x0000000804007986 */ /* 0x0005e4000c101504 */
.L_x_857:
[----:B------:R-:W-:Y:S05]  /*0db0*/  BSYNC.RELIABLE B1 ;  /* 0x0000000000017941 */ /* 0x000fea0003800100 */
.L_x_853:
[----:B------:R-:W-:-:S13]  /*0dc0*/  ISETP.GE.U32.AND P0, PT, R3, R2, PT ;  /* 0x000000020300720c */ /* 0x000fda0003f06070 */
[----:B012---:R-:W0:Y:S01]  /*0dd0*/  @!P0 LDC.64 R4, c[0x0][0x388] ;  /* 0x0000e200ff048b82 */ /* 0x007e220000000a00 */
[----:B------:R-:W-:Y:S01]  /*0de0*/  @!P0 IADD3 R7, PT, PT, R0, R3, RZ ;  /* 0x0000000300078210 */ /* 0x000fe20007ffe0ff */
[----:B------:R-:W-:-:S04]  /*0df0*/  @!P0 VIADD R3, R3, 0x80 ;  /* 0x0000008003038836 */ /* 0x000fc80000000000 */
[----:B0-----:R-:W-:-:S05]  /*0e00*/  @!P0 IMAD.WIDE.U32 R4, R7, 0x2, R4 ;  /* 0x0000000207048825 */ /* 0x001fca00078e0004 */
[----:B------:R2:W-:Y:S02]  /*0e10*/  @!P0 STG.E.U16 desc[UR4][R4.64], R9 ;  /* 0x0000000904008986 */ /* 0x0005e4000c101504 */
.L_x_858:
[----:B------:R-:W-:Y:S05]  /*0e20*/  BSYNC.RECONVERGENT B0 ;  /* 0x0000000000007941 */ /* 0x000fea0003800200 */
.L_x_852:
[----:B------:R-:W-:Y:S05]  /*0e30*/  WARPSYNC.ALL ;  /* 0x0000000000007948 */ /* 0x000fea0003800000 */
[----:B------:R-:W-:-:S13]  /*0e40*/  ISETP.GE.U32.AND P0, PT, R3, R2, PT ;  /* 0x000000020300720c */ /* 0x000fda0003f06070 */
[----:B------:R-:W-:Y:S05]  /*0e50*/  @P0 EXIT ;  /* 0x000000000000094d */ /* 0x000fea0003800000 */
[----:B012---:R-:W0:Y:S01]  /*0e60*/  LDC.64 R4, c[0x0][0x388] ;  /* 0x0000e200ff047b82 */ /* 0x007e220000000a00 */
[----:B------:R-:W-:-:S05]  /*0e70*/  IADD3 R3, PT, PT, R0, R3, RZ ;  /* 0x0000000300037210 */ /* 0x000fca0007ffe0ff */
[----:B0-----:R-:W-:-:S05]  /*0e80*/  IMAD.WIDE.U32 R2, R3, 0x2, R4 ;  /* 0x0000000203027825 */ /* 0x001fca00078e0004 */
[----:B------:R-:W-:Y:S01]  /*0e90*/  STG.E.U16 desc[UR4][R2.64], R10 ;  /* 0x0000000a02007986 */ /* 0x000fe2000c101504 */
[----:B------:R-:W-:Y:S05]  /*0ea0*/  EXIT ;  /* 0x000000000000794d */ /* 0x000fea0003800000 */
.L_x_851:
[----:B------:R-:W0:Y:S01]  /*0eb0*/  S2R R2, SR_TID.X ;  /* 0x0000000000027919 */ /* 0x000e220000002100 */
[----:B------:R-:W1:Y:S02]  /*0ec0*/  LDC.64 R4, c[0x0][0x398] ;  /* 0x0000e600ff047b82 */ /* 0x000e640000000a00 */
[----:B-1----:R-:W-:-:S04]  /*0ed0*/  IMAD.WIDE.U32 R4, R0, 0x2, R4 ;  /* 0x0000000200047825 */ /* 0x002fc800078e0004 */
[----:B0-----:R-:W-:Y:S02]  /*0ee0*/  IMAD.WIDE.U32 R10, R2, 0x4, R4 ;  /* 0x00000004020a7825 */ /* 0x001fe400078e0004 */
[----:B------:R-:W0:Y:S03]  /*0ef0*/  LDC.64 R4, c[0x0][0x390] ;  /* 0x0000e400ff047b82 */ /* 0x000e260000000a00 */
[----:B------:R-:W2:Y:S04]  /*0f00*/  LDG.E R15, desc[UR4][R10.64+0x200] ;  /* 0x000200040a0f7981 */ /* 0x000ea8000c1e1900 */
[----:B------:R-:W3:Y:S04]  /*0f10*/  LDG.E R16, desc[UR4][R10.64+0x400] ;  /* 0x000400040a107981 */ /* 0x000ee8000c1e1900 */
[----:B------:R-:W4:Y:S04]  /*0f20*/  LDG.E R7, desc[UR4][R10.64] ;  /* 0x000000040a077981 */ /* 0x000f28000c1e1900 */
[----:B------:R-:W5:Y:S01]  /*0f30*/  LDG.E R17, desc[UR4][R10.64+0x600] ;  /* 0x000600040a117981 */ /* 0x000f62000c1e1900 */
[----:B0-----:R-:W-:-:S04]  /*0f40*/  IMAD.WIDE.U32 R4, R0, 0x2, R4 ;  /* 0x0000000200047825 */ /* 0x001fc800078e0004 */
[----:B------:R-:W-:-:S05]  /*0f50*/  IMAD.WIDE.U32 R8, R2, 0x4, R4 ;  /* 0x0000000402087825 */ /* 0x000fca00078e0004 */
[----:B------:R-:W5:Y:S04]  /*0f60*/  LDG.E R5, desc[UR4][R8.64+0x200] ;  /* 0x0002000408057981 */ /* 0x000f68000c1e1900 */
[----:B------:R-:W5:Y:S04]  /*0f70*/  LDG.E R3, desc[UR4][R8.64+0x400] ;  /* 0x0004000408037981 */ /* 0x000f68000c1e1900 */
[----:B------:R-:W5:Y:S04]  /*0f80*/  LDG.E R6, desc[UR4][R8.64] ;  /* 0x0000000408067981 */ /* 0x000f68000c1e1900 */
[----:B------:R0:W5:Y:S01]  /*0f90*/  LDG.E R4, desc[UR4][R8.64+0x600] ;  /* 0x0006000408047981 */ /* 0x000162000c1e1900 */
[----:B--2---:R-:W-:Y:S01]  /*0fa0*/  SHF.L.U32 R14, R15, 0x10, RZ ;  /* 0x000000100f0e7819 */ /* 0x004fe200000006ff */
[----:B---3--:R-:W-:-:S05]  /*0fb0*/  IMAD.U32 R12, R16, 0x10000, RZ ;  /* 0x00010000100c7824 */ /* 0x008fca00078e00ff */
[----:B------:R-:W1:Y:S01]  /*0fc0*/  MUFU.RCP R14, R14 ;  /* 0x0000000e000e7308 */ /* 0x000e620000001000 */
[C---:B----4-:R-:W-:Y:S01]  /*0fd0*/  IMAD.U32 R13, R7.reuse, 0x10000, RZ ;  /* 0x00010000070d7824 */ /* 0x050fe200078e00ff */
[----:B------:R-:W-:Y:S02]  /*0fe0*/  PRMT R7, R7, 0x7632, R7 ;  /* 0x0000763207077816 */ /* 0x000fe40000000007 */
[----:B-----5:R-:W-:-:S04]  /*0ff0*/  SHF.L.U32 R10, R17, 0x10, RZ ;  /* 0x00000010110a7819 */ /* 0x020fc800000006ff */
[----:B------:R-:W2:Y:S01]  /*1000*/  MUFU.RCP R12, R12 ;  /* 0x0000000c000c7308 */ /* 0x000ea20000001000 */
[----:B------:R-:W-:Y:S01]  /*1010*/  PRMT R15, R15, 0x7632, R15 ;  /* 0x000076320f0f7816 */ /* 0x000fe2000000000f */
[----:B------:R-:W-:-:S03]  /*1020*/  IMAD.U32 R18, R7, 0x10000, RZ ;  /* 0x0001000007127824 */ /* 0x000fc600078e00ff */
[----:B------:R-:W-:-:S03]  /*1030*/  SHF.L.U32 R7, R15, 0x10, RZ ;  /* 0x000000100f077819 */ /* 0x000fc600000006ff */
[----:B------:R-:W3:Y:S01]  /*1040*/  MUFU.RCP R13, R13 ;  /* 0x0000000d000d7308 */ /* 0x000ee20000001000 */
[----:B------:R-:W-:-:S07]  /*1050*/  PRMT R16, R16, 0x7632, R16 ;  /* 0x0000763210107816 */ /* 0x000fce0000000010 */
[----:B------:R-:W4:Y:S01]  /*1060*/  MUFU.RCP R10, R10 ;  /* 0x0000000a000a7308 */ /* 0x000f220000001000 */
[----:B------:R-:W-:Y:S01]  /*1070*/  SHF.L.U32 R15, R5, 0x10, RZ ;  /* 0x00000010050f7819 */ /* 0x000fe200000006ff */
[----:B0-----:R-:W-:Y:S01]  /*1080*/  IMAD.U32 R8, R16, 0x10000, RZ ;  /* 0x0001000010087824 */ /* 0x001fe200078e00ff */
[----:B------:R-:W-:-:S03]  /*1090*/  PRMT R17, R17, 0x7632, R17 ;  /* 0x0000763211117816 */ /* 0x000fc60000000011 */
[----:B-1----:R-:W-:Y:S01]  /*10a0*/  FMUL.FTZ R14, R15, R14 ;  /* 0x0000000e0f0e7220 */ /* 0x002fe20000410000 */
[----:B------:R-:W-:Y:S01]  /*10b0*/  IMAD.U32 R15, R3, 0x10000, RZ ;  /* 0x00010000030f7824 */ /* 0x000fe200078e00ff */
[----:B------:R-:W0:Y:S01]  /*10c0*/  MUFU.RCP R9, R18 ;  /* 0x0000001200097308 */ /* 0x000e220000001000 */
[C---:B------:R-:W-:Y:S02]  /*10d0*/  SHF.L.U32 R16, R6.reuse, 0x10, RZ ;  /* 0x0000001006107819 */ /* 0x040fe400000006ff */
[----:B--2---:R-:W-:Y:S01]  /*10e0*/  FMUL.FTZ R12, R15, R12 ;  /* 0x0000000c0f0c7220 */ /* 0x004fe20000410000 */
[----:B------:R-:W-:Y:S02]  /*10f0*/  PRMT R3, R6, 0x7632, R3 ;  /* 0x0000763206037816 */ /* 0x000fe40000000003 */
[----:B------:R-:W-:Y:S01]  /*1100*/  SHF.L.U32 R15, R4, 0x10, RZ ;  /* 0x00000010040f7819 */ /* 0x000fe200000006ff */
[----:B------:R-:W-:Y:S02]  /*1110*/  IMAD.U32 R11, R17, 0x10000, RZ ;  /* 0x00010000110b7824 */ /* 0x000fe400078e00ff */
[----:B---3--:R-:W-:Y:S01]  /*1120*/  FMUL.FTZ R13, R16, R13 ;  /* 0x0000000d100d7220 */ /* 0x008fe20000410000 */
[----:B------:R-:W1:Y:S01]  /*1130*/  MUFU.RCP R7, R7 ;  /* 0x0000000700077308 */ /* 0x000e620000001000 */
[----:B----4-:R-:W-:Y:S01]  /*1140*/  FMUL.FTZ R16, R15, R10 ;  /* 0x0000000a0f107220 */ /* 0x010fe20000410000 */
[----:B------:R-:W-:Y:S01]  /*1150*/  IMAD.U32 R10, R3, 0x10000, RZ ;  /* 0x00010000030a7824 */ /* 0x000fe200078e00ff */
[----:B------:R-:W-:-:S05]  /*1160*/  PRMT R3, R5, 0x7632, R3 ;  /* 0x0000763205037816 */ /* 0x000fca0000000003 */
[----:B------:R-:W2:Y:S01]  /*1170*/  MUFU.RCP R8, R8 ;  /* 0x0000000800087308 */ /* 0x000ea20000001000 */
[----:B------:R-:W-:-:S07]  /*1180*/  PRMT R4, R3, 0x7632, R4 ;  /* 0x0000763203047816 */ /* 0x000fce0000000004 */
[----:B------:R-:W3:Y:S01]  /*1190*/  MUFU.RCP R11, R11 ;  /* 0x0000000b000b7308 */ /* 0x000ee20000001000 */
[C---:B------:R-:W-:Y:S01]  /*11a0*/  IMAD.U32 R15, R4.reuse, 0x10000, RZ ;  /* 0x00010000040f7824 */ /* 0x040fe200078e00ff */
[----:B------:R-:W-:Y:S01]  /*11b0*/  PRMT R4, R4, 0x7632, R4 ;  /* 0x0000763204047816 */ /* 0x000fe20000000004 */
[----:B0-----:R-:W-:Y:S01]  /*11c0*/  FMUL.FTZ R9, R10, R9 ;  /* 0x000000090a097220 */ /* 0x001fe20000410000 */
[----:B------:R-:W-:Y:S02]  /*11d0*/  SHF.L.U32 R10, R3, 0x10, RZ ;  /* 0x00000010030a7819 */ /* 0x000fe400000006ff */
[----:B------:R-:W-:Y:S02]  /*11e0*/  SHF.L.U32 R4, R4, 0x10, RZ ;  /* 0x0000001004047819 */ /* 0x000fe400000006ff */
[----:B------:R-:W0:Y:S01]  /*11f0*/  F2F.BF16.F32 R5, R16 ;  /* 0x0000001000057304 */ /* 0x000e220000202000 */
[----:B-1----:R-:W-:Y:S01]  /*1200*/  FMUL.FTZ R7, R10, R7 ;  /* 0x000000070a077220 */ /* 0x002fe20000410000 */
[----:B--2---:R-:W-:Y:S01]  /*1210*/  FMUL.FTZ R15, R15, R8 ;  /* 0x000000080f0f7220 */ /* 0x004fe20000410000 */
[----:B---3--:R-:W-:-:S05]  /*1220*/  FMUL.FTZ R11, R4, R11 ;  /* 0x0000000b040b7220 */ /* 0x008fca0000410000 */
[----:B------:R-:W1:Y:S08]  /*1230*/  F2F.BF16.F32 R13, R13 ;  /* 0x0000000d000d7304 */ /* 0x000e700000202000 */
[----:B------:R-:W2:Y:S08]  /*1240*/  F2F.BF16.F32 R14, R14 ;  /* 0x0000000e000e7304 */ /* 0x000eb00000202000 */
[----:B------:R-:W3:Y:S08]  /*1250*/  F2F.BF16.F32 R6, R12 ;  /* 0x0000000c00067304 */ /* 0x000ef00000202000 */
[----:B------:R-:W4:Y:S08]  /*1260*/  F2F.BF16.F32 R7, R7 ;  /* 0x0000000700077304 */ /* 0x000f300000202000 */
[----:B------:R-:W5:Y:S08]  /*1270*/  F2F.BF16.F32 R15, R15 ;  /* 0x0000000f000f7304 */ /* 0x000f700000202000 */
[----:B------:R0:W5:Y:S08]  /*1280*/  F2F.BF16.F32 R3, R9 ;  /* 0x0000000900037304 */ /* 0x0001700000202000 */
[----:B------:R-:W5:Y:S01]  /*1290*/  F2F.BF16.F32 R11, R11 ;  /* 0x0000000b000b7304 */ /* 0x000f620000202000 */
[----:B0-----:R-:W-:-:S02]  /*12a0*/  SHF.L.U32 R9, R5, 0x10, RZ ;  /* 0x0000001005097819 */ /* 0x001fc400000006ff */
[----:B------:R-:W0:Y:S01]  /*12b0*/  LDC.64 R4, c[0x0][0x388] ;  /* 0x0000e200ff047b82 */ /* 0x000e220000000a00 */
[----:B-1----:R-:W-:Y:S01]  /*12c0*/  IMAD.U32 R13, R13, 0x10000, RZ ;  /* 0x000100000d0d7824 */ /* 0x002fe200078e00ff */
[----:B--2---:R-:W-:Y:S01]  /*12d0*/  SHF.L.U32 R14, R14, 0x10, RZ ;  /* 0x000000100e0e7819 */ /* 0x004fe200000006ff */
[----:B---3--:R-:W-:Y:S01]  /*12e0*/  IMAD.U32 R8, R6, 0x10000, RZ ;  /* 0x0001000006087824 */ /* 0x008fe200078e00ff */
[----:B----4-:R-:W-:Y:S01]  /*12f0*/  SHF.L.U32 R7, R7, 0x10, RZ ;  /* 0x0000001007077819 */ /* 0x010fe200000006ff */
[----:B-----5:R-:W-:Y:S02]  /*1300*/  IMAD.U32 R15, R15, 0x10000, RZ ;  /* 0x000100000f0f7824 */ /* 0x020fe400078e00ff */
[----:B------:R-:W-:Y:S01]  /*1310*/  IMAD.U32 R3, R3, 0x10000, RZ ;  /* 0x0001000003037824 */ /* 0x000fe200078e00ff */
[----:B------:R-:W-:Y:S01]  /*1320*/  FRND.TRUNC R13, R13 ;  /* 0x0000000d000d7307 */ /* 0x000fe2000020d000 */
[----:B------:R-:W-:-:S07]  /*1330*/  SHF.L.U32 R11, R11, 0x10, RZ ;  /* 0x000000100b0b7819 */ /* 0x000fce00000006ff */
[----:B------:R-:W-:Y:S08]  /*1340*/  FRND.TRUNC R14, R14 ;  /* 0x0000000e000e7307 */ /* 0x000ff0000020d000 */
[----:B------:R-:W-:Y:S08]  /*1350*/  FRND.TRUNC R8, R8 ;  /* 0x0000000800087307 */ /* 0x000ff0000020d000 */
[----:B------:R-:W-:Y:S08]  /*1360*/  FRND.TRUNC R9, R9 ;  /* 0x0000000900097307 */ /* 0x000ff0000020d000 */
[----:B------:R-:W1:Y:S08]  /*1370*/  FRND.TRUNC R6, R3 ;  /* 0x0000000300067307 */ /* 0x000e70000020d000 */
[----:B------:R-:W2:Y:S08]  /*1380*/  FRND.TRUNC R7, R7 ;  /* 0x0000000700077307 */ /* 0x000eb0000020d000 */
[----:B------:R-:W3:Y:S08]  /*1390*/  FRND.TRUNC R15, R15 ;  /* 0x0000000f000f7307 */ /* 0x000ef0000020d000 */
[----:B------:R-:W4:Y:S01]  /*13a0*/  FRND.TRUNC R10, R11 ;  /* 0x0000000b000a7307 */ /* 0x000f22000020d000 */
[----:B0-----:R-:W-:Y:S01]  /*13b0*/  IMAD.WIDE.U32 R4, R0, 0x2, R4 ;  /* 0x0000000200047825 */ /* 0x001fe200078e0004 */
[----:B-1----:R-:W-:-:S02]  /*13c0*/  F2FP.BF16.F32.PACK_AB R13, R6, R13 ;  /* 0x0000000d060d723e */ /* 0x002fc400000010ff */
[----:B--2---:R-:W-:Y:S01]  /*13d0*/  F2FP.BF16.F32.PACK_AB R17, R7, R14 ;  /* 0x0000000e0711723e */ /* 0x004fe200000010ff */
[----:B------:R-:W-:Y:S01]  /*13e0*/  IMAD.WIDE.U32 R4, R2, 0x4, R4 ;  /* 0x0000000402047825 */ /* 0x000fe200078e0004 */
[----:B---3--:R-:W-:Y:S02]  /*13f0*/  F2FP.BF16.F32.PACK_AB R3, R15, R8 ;  /* 0x000000080f03723e */ /* 0x008fe400000010ff */
[----:B----4-:R-:W-:Y:S02]  /*1400*/  F2FP.BF16.F32.PACK_AB R9, R10, R9 ;  /* 0x000000090a09723e */ /* 0x010fe400000010ff */
[----:B------:R-:W-:Y:S04]  /*1410*/  STG.E desc[UR4][R4.64], R13 ;  /* 0x0000000d04007986 */ /* 0x000fe8000c101904 */
[----:B------:R-:W-:Y:S04]  /*1420*/  STG.E desc[UR4][R4.64+0x200], R17 ;  /* 0x0002001104007986 */ /* 0x000fe8000c101904 */
[----:B------:R-:W-:Y:S04]  /*1430*/  STG.E desc[UR4][R4.64+0x400], R3 ;  /* 0x0004000304007986 */ /* 0x000fe8000c101904 */
[----:B------:R-:W-:Y:S01]  /*1440*/  STG.E desc[UR4][R4.64+0x600], R9 ;  /* 0x0006000904007986 */ /* 0x000fe2000c101904 */
[----:B------:R-:W-:Y:S05]  /*1450*/  EXIT ;  /* 0x000000000000794d */ /* 0x000fea0003800000 */
.L_x_859:
        /* <DEDUP_REMOVED lines=10> */
.L_x_22315:


//--------------------- .text._ZN2at6native29vectorized_elementwise_kernelILi4ENS0_13BinaryFunctorIN3c108BFloat16ES4_S4_ZZZNS0_15binary_internal21div_trunc_kernel_cudaERNS_18TensorIteratorBaseEENKUlvE1_clEvENKUlvE2_clEvEUlS4_S4_E_EESt5arrayIPcLm3EEEEviT0_T1_ --------------------------
	.section	.text._ZN2at6native29vectorized_elementwise_kernelILi4ENS0_13BinaryFunctorIN3c108BFloat16ES4_S4_ZZZNS0_15binary_internal21div_trunc_kernel_cudaERNS_18TensorIteratorBaseEENKUlvE1_clEvENKUlvE2_clEvEUlS4_S4_E_EESt5arrayIPcLm3EEEEviT0_T1_,"ax",@progbits
	.align	128
        .global         _ZN2at6native29vectorized_elementwise_kernelILi4ENS0_13BinaryFunctorIN3c108BFloat16ES4_S4_ZZZNS0_15binary_internal21div_trunc_kernel_cudaERNS_18TensorIteratorBaseEENKUlvE1_clEvENKUlvE2_clEvEUlS4_S4_E_EESt5arrayIPcLm3EEEEviT0_T1_
        .type           _ZN2at6native29vectorized_elementwise_kernelILi4ENS0_13BinaryFunctorIN3c108BFloat16ES4_S4_ZZZNS0_15binary_internal21div_trunc_kernel_cudaERNS_18TensorIteratorBaseEENKUlvE1_clEvENKUlvE2_clEvEUlS4_S4_E_EESt5arrayIPcLm3EEEEviT0_T1_,@function
        .size           _ZN2at6native29vectorized_elementwise_kernelILi4ENS0_13BinaryFunctorIN3c108BFloat16ES4_S4_ZZZNS0_15binary_internal21div_trunc_kernel_cudaERNS_18TensorIteratorBaseEENKUlvE1_clEvENKUlvE2_clEvEUlS4_S4_E_EESt5arrayIPcLm3EEEEviT0_T1_,(.L_x_22316 - _ZN2at6native29vectorized_elementwise_kernelILi4ENS0_13BinaryFunctorIN3c108BFloat16ES4_S4_ZZZNS0_15binary_internal21div_trunc_kernel_cudaERNS_18TensorIteratorBaseEENKUlvE1_clEvENKUlvE2_clEvEUlS4_S4_E_EESt5arrayIPcLm3EEEEviT0_T1_)
        .other          _ZN2at6native29vectorized_elementwise_kernelILi4ENS0_13BinaryFunctorIN3c108BFloat16ES4_S4_ZZZNS0_15binary_internal21div_trunc_kernel_cudaERNS_18TensorIteratorBaseEENKUlvE1_clEvENKUlvE2_clEvEUlS4_S4_E_EESt5arrayIPcLm3EEEEviT0_T1_,@"STO_CUDA_ENTRY STV_DEFAULT"
_ZN2at6native29vectorized_elementwise_kernelILi4ENS0_13BinaryFunctorIN3c108BFloat16ES4_S4_ZZZNS0_15binary_internal21div_trunc_kernel_cudaERNS_18TensorIteratorBaseEENKUlvE1_clEvENKUlvE2_clEvEUlS4_S4_E_EESt5arrayIPcLm3EEEEviT0_T1_:
.text._ZN2at6native29vectorized_elementwise_kernelILi4ENS0_13BinaryFunctorIN3c108BFloat16ES4_S4_ZZZNS0_15binary_internal21div_trunc_kernel_cudaERNS_18TensorIteratorBaseEENKUlvE1_clEvENKUlvE2_clEvEUlS4_S4_E_EESt5arrayIPcLm3EEEEviT0_T1_:
        /* <DEDUP_REMOVED lines=197> */
.L_x_863:
[----:B------:R-:W-:-:S13]  /*0c50*/  ISETP.GE.U32.AND P0, PT, R3, R2, PT ;  /* 0x000000020300720c */ /* 0x000fda0003f06070 */
[----:B------:R-:W-:Y:S05]  /*0c60*/  @P0 BRA `(.L_x_865) ;  /* 0x0000000000300947 */ /* 0x000fea0003800000 */
[----:B0-----:R-:W0:Y:S01]  /*0c70*/  LDC.64 R4, c[0x0][0x388] ;  /* 0x0000e200ff047b82 */ /* 0x001e220000000a00 */
[----:B------:R-:W-:Y:S01]  /*0c80*/  IADD3 R11, PT, PT, R0, R3, RZ ;  /* 0x00000003000b7210 */ /* 0x000fe20007ffe0ff */
[----:B------:R-:W-:-:S04]  /*0c90*/  VIADD R3, R3, 0x80 ;  /* 0x0000008003037836 */ /* 0x000fc80000000000 */
[----:B0-----:R-:W-:-:S05]  /*0ca0*/  IMAD.WIDE.U32 R4, R11, 0x2, R4 ;  /* 0x000000020b047825 */ /* 0x001fca00078e0004 */
[----:B------:R1:W-:Y:S02]  /*0cb0*/  STG.E.U16 desc[UR4][R4.64], R6 ;  /* 0x0000000604007986 */ /* 0x0003e4000c101504 */
.L_x_864:
[----:B------:R-:W-:-:S13]  /*0cc0*/  ISETP.GE.U32.AND P0, PT, R3, R2, PT ;  /* 0x000000020300720c */ /* 0x000fda0003f06070 */
[----:B------:R-:W-:Y:S05]  /*0cd0*/  @P0 BRA `(.L_x_866) ;  /* 0x0000000000340947 */ /* 0x000fea0003800000 */
[----:B01----:R-:W0:Y:S01]  /*0ce0*/  LDC.64 R4, c[0x0][0x388] ;  /* 0x0000e200ff047b82 */ /* 0x003e220000000a00 */
[----:B------:R-:W-:Y:S01]  /*0cf0*/  IADD3 R11, PT, PT, R0, R3, RZ ;  /* 0x00000003000b7210 */ /* 0x000fe20007ffe0ff */
[----:B------:R-:W-:-:S04]  /*0d00*/  VIADD R3, R3, 0x80 ;  /* 0x0000008003037836 */ /* 0x000fc80000000000 */
[----:B0-----:R-:W-:-:S05]  /*0d10*/  IMAD.WIDE.U32 R4, R11, 0x2, R4 ;  /* 0x000000020b047825 */ /* 0x001fca00078e0004 */
[----:B------:R1:W-:Y:S02]  /*0d20*/  STG.E.U16 desc[UR4][R4.64], R7 ;  /* 0x0000000704007986 */ /* 0x0003e4000c101504 */
.L_x_865:
        /* <DEDUP_REMOVED lines=8> */
.L_x_866:
[----:B------:R-:W-:Y:S05]  /*0db0*/  BSYNC.RELIABLE B1 ;  /* 0x0000000000017941 */ /* 0x000fea0003800100 */
.L_x_862:
[----:B------:R-:W-:-:S13]  /*0dc0*/  ISETP.GE.U32.AND P0, PT, R3, R2, PT ;  /* 0x000000020300720c */ /* 0x000fda0003f06070 */
[----:B012---:R-:W0:Y:S01]  /*0dd0*/  @!P0 LDC.64 R4, c[0x0][0x388] ;  /* 0x0000e200ff048b82 */ /* 0x007e220000000a00 */
[----:B------:R-:W-:Y:S01]  /*0de0*/  @!P0 IADD3 R7, PT, PT, R0, R3, RZ ;  /* 0x0000000300078210 */ /* 0x000fe20007ffe0ff */
[----:B------:R-:W-:-:S04]  /*0df0*/  @!P0 VIADD R3, R3, 0x80 ;  /* 0x0000008003038836 */ /* 0x000fc80000000000 */
[----:B0-----:R-:W-:-:S05]  /*0e00*/  @!P0 IMAD.WIDE.U32 R4, R7, 0x2, R4 ;  /* 0x0000000207048825 */ /* 0x001fca00078e0004 */
[----:B------:R2:W-:Y:S02]  /*0e10*/  @!P0 STG.E.U16 desc[UR4][R4.64], R9 ;  /* 0x0000000904008986 */ /* 0x0005e4000c101504 */
.L_x_867:
[----:B------:R-:W-:Y:S05]  /*0e20*/  BSYNC.RECONVERGENT B0 ;  /* 0x0000000000007941 */ /* 0x000fea0003800200 */
.L_x_861:
        /* <DEDUP_REMOVED lines=8> */
.L_x_860:
[----:B------:R-:W0:Y:S01]  /*0eb0*/  S2R R6, SR_TID.X ;  /* 0x0000000000067919 */ /* 0x000e220000002100 */
[----:B------:R-:W1:Y:S02]  /*0ec0*/  LDC.64 R2, c[0x0][0x398] ;  /* 0x0000e600ff027b82 */ /* 0x000e640000000a00 */
[----:B-1----:R-:W-:-:S04]  /*0ed0*/  IMAD.WIDE.U32 R2, R0, 0x2, R2 ;  /* 0x0000000200027825 */ /* 0x002fc800078e0002 */
[----:B0-----:R-:W-:Y:S02]  /*0ee0*/  IMAD.WIDE.U32 R18, R6, 0x8, R2 ;  /* 0x0000000806127825 */ /* 0x001fe400078e0002 */
[----:B------:R-:W0:Y:S03]  /*0ef0*/  LDC.64 R2, c[0x0][0x390] ;  /* 0x0000e400ff027b82 */ /* 0x000e260000000a00 */
[----:B------:R-:W2:Y:S04]  /*0f00*/  LDG.E.64 R10, desc[UR4][R18.64] ;  /* 0x00000004120a7981 */ /* 0x000ea8000c1e1b00 */
[----:B------:R-:W3:Y:S01]  /*0f10*/  LDG.E.64 R8, desc[UR4][R18.64+0x400] ;  /* 0x0004000412087981 */ /* 0x000ee2000c1e1b00 */
[----:B0-----:R-:W-:-:S04]  /*0f20*/  IMAD.WIDE.U32 R2, R0, 0x2, R2 ;  /* 0x0000000200027825 */ /* 0x001fc800078e0002 */
[----:B------:R-:W-:-:S05]  /*0f30*/  IMAD.WIDE.U32 R16, R6, 0x8, R2 ;  /* 0x0000000806107825 */ /* 0x000fca00078e0002 */
[----:B------:R-:W4:Y:S04]  /*0f40*/  LDG.E.64 R2, desc[UR4][R16.64] ;  /* 0x0000000410027981 */ /* 0x000f28000c1e1b00 */
[----:B------:R4:W5:Y:S01]  /*0f50*/  LDG.E.64 R4, desc[UR4][R16.64+0x400] ;  /* 0x0004000410047981 */ /* 0x000962000c1e1b00 */
[C---:B--2---:R-:W-:Y:S01]  /*0f60*/  IMAD.U32 R15, R10.reuse, 0x10000, RZ ;  /* 0x000100000a0f7824 */ /* 0x044fe200078e00ff */
[----:B------:R-:W-:Y:S02]  /*0f70*/  SHF.L.U32 R14, R11, 0x10, RZ ;  /* 0x000000100b0e7819 */ /* 0x000fe400000006ff */
[----:B------:R-:W-:Y:S01]  /*0f80*/  PRMT R10, R10, 0x7632, R10 ;  /* 0x000076320a0a7816 */ /* 0x000fe2000000000a */
[C---:B---3--:R-:W-:Y:S01]  /*0f90*/  IMAD.U32 R13, R8.reuse, 0x10000, RZ ;  /* 0x00010000080d7824 */ /* 0x048fe200078e00ff */
[----:B------:R-:W-:Y:S01]  /*0fa0*/  SHF.L.U32 R12, R9, 0x10, RZ ;  /* 0x00000010090c7819 */ /* 0x000fe200000006ff */
[----:B------:R-:W0:Y:S01]  /*0fb0*/  MUFU.RCP R15, R15 ;  /* 0x0000000f000f7308 */ /* 0x000e220000001000 */
[----:B------:R-:W-:Y:S01]  /*0fc0*/  PRMT R8, R8, 0x7632, R8 ;  /* 0x0000763208087816 */ /* 0x000fe20000000008 */
[----:B------:R-:W-:Y:S01]  /*0fd0*/  IMAD.U32 R10, R10, 0x10000, RZ ;  /* 0x000100000a0a7824 */ /* 0x000fe200078e00ff */
[----:B------:R-:W-:-:S02]  /*0fe0*/  PRMT R11, R11, 0x7632, R11 ;  /* 0x000076320b0b7816 */ /* 0x000fc4000000000b */
[----:B------:R-:W-:Y:S01]  /*0ff0*/  PRMT R9, R9, 0x7632, R9 ;  /* 0x0000763209097816 */ /* 0x000fe20000000009 */
[----:B------:R-:W-:Y:S01]  /*1000*/  IMAD.U32 R8, R8, 0x10000, RZ ;  /* 0x0001000008087824 */ /* 0x000fe200078e00ff */
[----:B------:R-:W-:Y:S01]  /*1010*/  SHF.L.U32 R7, R11, 0x10, RZ ;  /* 0x000000100b077819 */ /* 0x000fe200000006ff */
[----:B------:R-:W1:Y:S02]  /*1020*/  MUFU.RCP R13, R13 ;  /* 0x0000000d000d7308 */ /* 0x000e640000001000 */
[----:B------:R-:W-:-:S06]  /*1030*/  IMAD.U32 R9, R9, 0x10000, RZ ;  /* 0x0001000009097824 */ /* 0x000fcc00078e00ff */
[----:B------:R-:W2:Y:S08]  /*1040*/  MUFU.RCP R14, R14 ;  /* 0x0000000e000e7308 */ /* 0x000eb00000001000 */
[----:B------:R-:W3:Y:S01]  /*1050*/  MUFU.RCP R12, R12 ;  /* 0x0000000c000c7308 */ /* 0x000ee20000001000 */
[----:B----4-:R-:W-:-:S05]  /*1060*/  SHF.L.U32 R16, R2, 0x10, RZ ;  /* 0x0000001002107819 */ /* 0x010fca00000006ff */
[----:B0-----:R-:W-:Y:S02]  /*1070*/  FMUL.FTZ R11, R16, R15 ;  /* 0x0000000f100b7220 */ /* 0x001fe40000410000 */
[----:B------:R-:W0:Y:S01]  /*1080*/  MUFU.RCP R10, R10 ;  /* 0x0000000a000a7308 */ /* 0x000e220000001000 */
[----:B-----5:R-:W-:Y:S01]  /*1090*/  IMAD.U32 R16, R4, 0x10000, RZ ;  /* 0x0001000004107824 */ /* 0x020fe200078e00ff */
[----:B------:R-:W-:Y:S02]  /*10a0*/  SHF.L.U32 R15, R3, 0x10, RZ ;  /* 0x00000010030f7819 */ /* 0x000fe400000006ff */
[----:B------:R-:W-:Y:S01]  /*10b0*/  PRMT R3, R2, 0x7632, R3 ;  /* 0x0000763202037816 */ /* 0x000fe20000000003 */
[----:B-1----:R-:W-:Y:S01]  /*10c0*/  FMUL.FTZ R16, R16, R13 ;  /* 0x0000000d10107220 */ /* 0x002fe20000410000 */
[----:B------:R-:W-:Y:S01]  /*10d0*/  SHF.L.U32 R13, R5, 0x10, RZ ;  /* 0x00000010050d7819 */ /* 0x000fe200000006ff */
[----:B--2---:R-:W-:Y:S01]  /*10e0*/  FMUL.FTZ R14, R15, R14 ;  /* 0x0000000e0f0e7220 */ /* 0x004fe20000410000 */
[----:B------:R-:W1:Y:S01]  /*10f0*/  MUFU.RCP R8, R8 ;  /* 0x0000000800087308 */ /* 0x000e620000001000 */
[----:B------:R-:W-:-:S02]  /*1100*/  PRMT R4, R3, 0x7632, R4 ;  /* 0x0000763203047816 */ /* 0x000fc40000000004 */
[----:B---3--:R-:W-:Y:S01]  /*1110*/  FMUL.FTZ R15, R13, R12 ;  /* 0x0000000c0d0f7220 */ /* 0x008fe20000410000 */
[----:B------:R-:W-:Y:S01]  /*1120*/  IMAD.U32 R13, R3, 0x10000, RZ ;  /* 0x00010000030d7824 */ /* 0x000fe200078e00ff */
[C---:B------:R-:W-:Y:S02]  /*1130*/  PRMT R5, R4.reuse, 0x7632, R5 ;  /* 0x0000763204057816 */ /* 0x040fe40000000005 */
[----:B------:R-:W-:Y:S01]  /*1140*/  SHF.L.U32 R12, R4, 0x10, RZ ;  /* 0x00000010040c7819 */ /* 0x000fe200000006ff */
[----:B------:R-:W2:Y:S01]  /*1150*/  MUFU.RCP R7, R7 ;  /* 0x0000000700077308 */ /* 0x000ea20000001000 */
[----:B0-----:R-:W-:Y:S01]  /*1160*/  FMUL.FTZ R10, R13, R10 ;  /* 0x0000000a0d0a7220 */ /* 0x001fe20000410000 */
[C---:B------:R-:W-:Y:S01]  /*1170*/  IMAD.U32 R13, R5.reuse, 0x10000, RZ ;  /* 0x00010000050d7824 */ /* 0x040fe200078e00ff */
[----:B------:R-:W-:-:S05]  /*1180*/  PRMT R5, R5, 0x7632, R5 ;  /* 0x0000763205057816 */ /* 0x000fca0000000005 */
[----:B------:R-:W0:Y:S01]  /*1190*/  MUFU.RCP R9, R9 ;  /* 0x0000000900097308 */ /* 0x000e220000001000 */
[----:B-1----:R-:W-:Y:S01]  /*11a0*/  FMUL.FTZ R13, R13, R8 ;  /* 0x000000080d0d7220 */ /* 0x002fe20000410000 */
[----:B------:R-:W-:-:S06]  /*11b0*/  SHF.L.U32 R8, R5, 0x10, RZ ;  /* 0x0000001005087819 */ /* 0x000fcc00000006ff */
[----:B------:R-:W1:Y:S01]  /*11c0*/  F2F.BF16.F32 R2, R16 ;  /* 0x0000001000027304 */ /* 0x000e620000202000 */
[----:B--2---:R-:W-:-:S07]  /*11d0*/  FMUL.FTZ R7, R12, R7 ;  /* 0x000000070c077220 */ /* 0x004fce0000410000 */
[----:B------:R-:W2:Y:S01]  /*11e0*/  F2F.BF16.F32 R3, R15 ;  /* 0x0000000f00037304 */ /* 0x000ea20000202000 */
[----:B0-----:R-:W-:Y:S01]  /*11f0*/  FMUL.FTZ R12, R8, R9 ;  /* 0x00000009080c7220 */ /* 0x001fe20000410000 */
[----:B-1----:R-:W-:-:S06]  /*1200*/  IMAD.U32 R8, R2, 0x10000, RZ ;  /* 0x0001000002087824 */ /* 0x002fcc00078e00ff */
[----:B------:R-:W0:Y:S01]  /*1210*/  F2F.BF16.F32 R11, R11 ;  /* 0x0000000b000b7304 */ /* 0x000e220000202000 */
[----:B--2---:R-:W-:-:S07]  /*1220*/  SHF.L.U32 R9, R3, 0x10, RZ ;  /* 0x0000001003097819 */ /* 0x004fce00000006ff */
[----:B------:R-:W1:Y:S01]  /*1230*/  F2F.BF16.F32 R14, R14 ;  /* 0x0000000e000e7304 */ /* 0x000e620000202000 */
[----:B------:R-:W2:Y:S01]  /*1240*/  LDC.64 R2, c[0x0][0x388] ;  /* 0x0000e200ff027b82 */ /* 0x000ea20000000a00 */
[----:B0-----:R-:W-:-:S06]  /*1250*/  IMAD.U32 R5, R11, 0x10000, RZ ;  /* 0x000100000b057824 */ /* 0x001fcc00078e00ff */
[----:B------:R-:W0:Y:S01]  /*1260*/  F2F.BF16.F32 R4, R10 ;  /* 0x0000000a00047304 */ /* 0x000e220000202000 */
[----:B-1----:R-:W-:-:S07]  /*1270*/  SHF.L.U32 R14, R14, 0x10, RZ ;  /* 0x000000100e0e7819 */ /* 0x002fce00000006ff */
[----:B------:R-:W1:Y:S01]  /*1280*/  F2F.BF16.F32 R7, R7 ;  /* 0x0000000700077304 */ /* 0x000e620000202000 */
[----:B0-----:R-:W-:-:S07]  /*1290*/  IMAD.U32 R4, R4, 0x10000, RZ ;  /* 0x0001000004047824 */ /* 0x001fce00078e00ff */
[----:B------:R-:W0:Y:S01]  /*12a0*/  F2F.BF16.F32 R13, R13 ;  /* 0x0000000d000d7304 */ /* 0x000e220000202000 */
[----:B--2---:R-:W-:Y:S01]  /*12b0*/  IMAD.WIDE.U32 R2, R0, 0x2, R2 ;  /* 0x0000000200027825 */ /* 0x004fe200078e0002 */
[----:B-1----:R-:W-:-:S06]  /*12c0*/  SHF.L.U32 R7, R7, 0x10, RZ ;  /* 0x0000001007077819 */ /* 0x002fcc00000006ff */
[----:B------:R-:W1:Y:S01]  /*12d0*/  F2F.BF16.F32 R12, R12 ;  /* 0x0000000c000c7304 */ /* 0x000e620000202000 */
[----:B------:R-:W-:-:S04]  /*12e0*/  IMAD.WIDE.U32 R2, R6, 0x8, R2 ;  /* 0x0000000806027825 */ /* 0x000fc800078e0002 */
[----:B0-----:R-:W-:-:S03]  /*12f0*/  IMAD.U32 R13, R13, 0x10000, RZ ;  /* 0x000100000d0d7824 */ /* 0x001fc600078e00ff */
[----:B------:R-:W-:Y:S01]  /*1300*/  FRND.TRUNC R5, R5 ;  /* 0x0000000500057307 */ /* 0x000fe2000020d000 */
[----:B-1----:R-:W-:-:S07]  /*1310*/  SHF.L.U32 R12, R12, 0x10, RZ ;  /* 0x000000100c0c7819 */ /* 0x002fce00000006ff */
[----:B------:R-:W-:Y:S08]  /*1320*/  FRND.TRUNC R14, R14 ;  /* 0x0000000e000e7307 */ /* 0x000ff0000020d000 */
[----:B------:R-:W-:Y:S08]  /*1330*/  FRND.TRUNC R8, R8 ;  /* 0x0000000800087307 */ /* 0x000ff0000020d000 */
[----:B------:R-:W-:Y:S08]  /*1340*/  FRND.TRUNC R9, R9 ;  /* 0x0000000900097307 */ /* 0x000ff0000020d000 */
[----:B------:R-:W0:Y:S08]  /*1350*/  FRND.TRUNC R4, R4 ;  /* 0x0000000400047307 */ /* 0x000e30000020d000 */
[----:B------:R-:W1:Y:S01]  /*1360*/  FRND.TRUNC R7, R7 ;  /* 0x0000000700077307 */ /* 0x000e62000020d000 */
[----:B0-----:R-:W-:-:S07]  /*1370*/  F2FP.BF16.F32.PACK_AB R10, R4, R5 ;  /* 0x00000005040a723e */ /* 0x001fce00000010ff */
[----:B------:R-:W0:Y:S01]  /*1380*/  FRND.TRUNC R13, R13 ;  /* 0x0000000d000d7307 */ /* 0x000e22000020d000 */
[----:B-1----:R-:W-:-:S07]  /*1390*/  F2FP.BF16.F32.PACK_AB R11, R7, R14 ;  /* 0x0000000e070b723e */ /* 0x002fce00000010ff */
[----:B------:R-:W1:Y:S01]  /*13a0*/  FRND.TRUNC R12, R12 ;  /* 0x0000000c000c7307 */ /* 0x000e62000020d000 */
[----:B------:R-:W-:Y:S01]  /*13b0*/  STG.E.64 desc[UR4][R2.64], R10 ;  /* 0x0000000a02007986 */ /* 0x000fe2000c101b04 */
[----:B0-----:R-:W-:Y:S02]  /*13c0*/  F2FP.BF16.F32.PACK_AB R8, R13, R8 ;  /* 0x000000080d08723e */ /* 0x001fe400000010ff */
[----:B-1----:R-:W-:-:S05]  /*13d0*/  F2FP.BF16.F32.PACK_AB R9, R12, R9 ;  /* 0x000000090c09723e */ /* 0x002fca00000010ff */
[----:B------:R-:W-:Y:S01]  /*13e0*/  STG.E.64 desc[UR4][R2.64+0x400], R8 ;  /* 0x0004000802007986 */ /* 0x000fe2000c101b04 */
[----:B------:R-:W-:Y:S05]  /*13f0*/  EXIT ;  /* 0x000000000000794d */ /* 0x000fea0003800000 */
.L_x_868:
        /* <DEDUP_REMOVED lines=16> */
.L_x_22316:


//--------------------- .text._ZN2at6native29vectorized_elementwise_kernelILi8ENS0_13BinaryFunctorIN3c108BFloat16ES4_S4_ZZZNS0_15binary_internal21div_trunc_kernel_cudaERNS_18TensorIteratorBaseEENKUlvE1_clEvENKUlvE2_clEvEUlS4_S4_E_EESt5arrayIPcLm3EEEEviT0_T1_ --------------------------
	.section	.text._ZN2at6native29vectorized_elementwise_kernelILi8ENS0_13BinaryFunctorIN3c108BFloat16ES4_S4_ZZZNS0_15binary_internal21div_trunc_kernel_cudaERNS_18TensorIteratorBaseEENKUlvE1_clEvENKUlvE2_clEvEUlS4_S4_E_EESt5arrayIPcLm3EEEEviT0_T1_,"ax",@progbits
	.align	128
        .global         _ZN2at6native29vectorized_elementwise_kernelILi8ENS0_13BinaryFunctorIN3c108BFloat16ES4_S4_ZZZNS0_15binary_internal21div_trunc_kernel_cudaERNS_18TensorIteratorBaseEENKUlvE1_clEvENKUlvE2_clEvEUlS4_S4_E_EESt5arrayIPcLm3EEEEviT0_T1_
        .type           _ZN2at6native29vectorized_elementwise_kernelILi8ENS0_13BinaryFunctorIN3c108BFloat16ES4_S4_ZZZNS0_15binary_internal21div_trunc_kernel_cudaERNS_18TensorIteratorBaseEENKUlvE1_clEvENKUlvE2_clEvEUlS4_S4_E_EESt5arrayIPcLm3EEEEviT0_T1_,@function
        .size           _ZN2at6native29vectorized_elementwise_kernelILi8ENS0_13BinaryFunctorIN3c108BFloat16ES4_S4_ZZZNS0_15binary_internal21div_trunc_kernel_cudaERNS_18TensorIteratorBaseEENKUlvE1_clEvENKUlvE2_clEvEUlS4_S4_E_EESt5arrayIPcLm3EEEEviT0_T1_,(.L_x_22317 - _ZN2at6native29vectorized_elementwise_kernelILi8ENS0_13BinaryFunctorIN3c108BFloat16ES4_S4_ZZZNS0_15binary_internal21div_trunc_kernel_cudaERNS_18TensorIteratorBaseEENKUlvE1_clEvENKUlvE2_clEvEUlS4_S4_E_EESt5arrayIPcLm3EEEEviT0_T1_)
        .other          _ZN2at6native29vectorized_elementwise_kernelILi8ENS0_13BinaryFunctorIN3c108BFloat16ES4_S4_ZZZNS0_15binary_internal21div_trunc_kernel_cudaERNS_18TensorIteratorBaseEENKUlvE1_clEvENKUlvE2_clEvEUlS4_S4_E_EESt5arrayIPcLm3EEEEviT0_T1_,@"STO_CUDA_ENTRY STV_DEFAULT"
_ZN2at6native29vectorized_elementwise_kernelILi8ENS0_13BinaryFunctorIN3c108BFloat16ES4_S4_ZZZNS0_15binary_internal21div_trunc_kernel_cudaERNS_18TensorIteratorBaseEENKUlvE1_clEvENKUlvE2_clEvEUlS4_S4_E_EESt5arrayIPcLm3EEEEviT0_T1_:
.text._ZN2at6native29vectorized_elementwise_kernelILi8ENS0_13BinaryFunctorIN3c108BFloat16ES4_S4_ZZZNS0_15binary_internal21div_trunc_kernel_cudaERNS_18TensorIteratorBaseEENKUlvE1_clEvENKUlvE2_clEvEUlS4_S4_E_EESt5arrayIPcLm3EEEEviT0_T1_:
[----:B------:R-:W-:Y:S01]  /*0000*/  LDC R1, c[0x0][0x37c] ;  /* 0x0000df00ff017b82 */ /* 0x000fe20000000800 */
[----:B------:R-:W-:Y:S05]  /*0010*/  EXIT ;  /* 0x000000000000794d */ /* 0x000fea0003800000 */
.L_x_869:
        /* <DEDUP_REMOVED lines=14> */
.L_x_22317:


//--------------------- .text._ZN2at6native18elementwise_kernelILi128ELi4EZNS0_15gpu_kernel_implINS0_13BUnaryFunctorIN3c108BFloat16ES5_S5_ZZZNS0_15binary_internal21div_trunc_kernel_cudaERNS_18TensorIteratorBaseEENKUlvE1_clEvENKUlvE2_clEvEUlS5_S5_E_EEEEvS8_RKT_EUliE_EEviT1_ --------------------------
	.section	.text._ZN2at6native18elementwise_kernelILi128ELi4EZNS0_15gpu_kernel_implINS0_13BUnaryFunctorIN3c108BFloat16ES5_S5_ZZZNS0_15binary_internal21div_trunc_kernel_cudaERNS_18TensorIteratorBaseEENKUlvE1_clEvENKUlvE2_clEvEUlS5_S5_E_EEEEvS8_RKT_EUliE_EEviT1_,"ax",@progbits
	.align	128
        .global         _ZN2at6native18elementwise_kernelILi128ELi4EZNS0_15gpu_kernel_implINS0_13BUnaryFunctorIN3c108BFloat16ES5_S5_ZZZNS0_15binary_internal21div_trunc_kernel_cudaERNS_18TensorIteratorBaseEENKUlvE1_clEvENKUlvE2_clEvEUlS5_S5_E_EEEEvS8_RKT_EUliE_EEviT1_
        .type           _ZN2at6native18elementwise_kernelILi128ELi4EZNS0_15gpu_kernel_implINS0_13BUnaryFunctorIN3c108BFloat16ES5_S5_ZZZNS0_15binary_internal21div_trunc_kernel_cudaERNS_18TensorIteratorBaseEENKUlvE1_clEvENKUlvE2_clEvEUlS5_S5_E_EEEEvS8_RKT_EUliE_EEviT1_,@function
        .size           _ZN2at6native18elementwise_kernelILi128ELi4EZNS0_15gpu_kernel_implINS0_13BUnaryFunctorIN3c108BFloat16ES5_S5_ZZZNS0_15binary_internal21div_trunc_kernel_cudaERNS_18TensorIteratorBaseEENKUlvE1_clEvENKUlvE2_clEvEUlS5_S5_E_EEEEvS8_RKT_EUliE_EEviT1_,(.L_x_22318 - _ZN2at6native18elementwise_kernelILi128ELi4EZNS0_15gpu_kernel_implINS0_13BUnaryFunctorIN3c108BFloat16ES5_S5_ZZZNS0_15binary_internal21div_trunc_kernel_cudaERNS_18TensorIteratorBaseEENKUlvE1_clEvENKUlvE2_clEvEUlS5_S5_E_EEEEvS8_RKT_EUliE_EEviT1_)
        .other          _ZN2at6native18elementwise_kernelILi128ELi4EZNS0_15gpu_kernel_implINS0_13BUnaryFunctorIN3c108BFloat16ES5_S5_ZZZNS0_15binary_internal21div_trunc_kernel_cudaERNS_18TensorIteratorBaseEENKUlvE1_clEvENKUlvE2_clEvEUlS5_S5_E_EEEEvS8_RKT_EUliE_EEviT1_,@"STO_CUDA_ENTRY STV_DEFAULT"
_ZN2at6native18elementwise_kernelILi128ELi4EZNS0_15gpu_kernel_implINS0_13BUnaryFunctorIN3c108BFloat16ES5_S5_ZZZNS0_15binary_internal21div_trunc_kernel_cudaERNS_18TensorIteratorBaseEENKUlvE1_clEvENKUlvE2_clEvEUlS5_S5_E_EEEEvS8_RKT_EUliE_EEviT1_:
.text._ZN2at6native18elementwise_kernelILi128ELi4EZNS0_15gpu_kernel_implINS0_13BUnaryFunctorIN3c108BFloat16ES5_S5_ZZZNS0_15binary_internal21div_trunc_kernel_cudaERNS_18TensorIteratorBaseEENKUlvE1_clEvENKUlvE2_clEvEUlS5_S5_E_EEEEvS8_RKT_EUliE_EEviT1_:
        /* <DEDUP_REMOVED lines=10> */
[----:B------:R-:W3:Y:S01]  /*00a0*/  LDCU.U16 UR43, c[0x0][0x592] ;  /* 0x0000b240ff2b77ac */ /* 0x000ee20008000400 */
        /* <DEDUP_REMOVED lines=9> */
[----:B------:R-:W-:-:S06]  /*0140*/  IMAD.MOV.U32 R16, RZ, RZ, RZ ;  /* 0x000000ffff107224 */ /* 0x000fcc00078e00ff */
[----:B------:R-:W-:Y:S05]  /*0150*/  BRA.U !UP0, `(.L_x_872) ;  /* 0x0000001108a87547 */ /* 0x000fea000b800000 */
[----:B------:R-:W0:Y:S01]  /*0160*/  LDCU.64 UR4, c[0x0][0x390] ;  /* 0x00007200ff0477ac */ /* 0x000e220008000a00 */
[----:B------:R-:W-:Y:S01]  /*0170*/  IMAD.MOV.U32 R16, RZ, RZ, RZ ;  /* 0x000000ffff107224 */ /* 0x000fe200078e00ff */
[----:B------:R-:W1:Y:S01]  /*0180*/  LDCU UR6, c[0x0][0x38c] ;  /* 0x00007180ff0677ac */ /* 0x000e620008000800 */
[----:B------:R-:W2:Y:S01]  /*0190*/  LDCU.64 UR8, c[0x0][0x4b8] ;  /* 0x00009700ff0877ac */ /* 0x000ea20008000a00 */
[----:B------:R-:W-:Y:S01]  /*01a0*/  UISETP.NE.AND UP0, UPT, UR41, URZ, UPT ;  /* 0x000000ff2900728c */ /* 0x000fe2000bf05270 */
[----:B0-----:R-:W-:-:S05]  /*01b0*/  IMAD.HI.U32 R2, R17, UR4, R16 ;  /* 0x0000000411027c27 */ /* 0x001fca000f8e0010 */
[----:B------:R-:W-:-:S04]  /*01c0*/  SHF.R.U32.HI R3, RZ, UR5, R2 ;  /* 0x00000005ff037c19 */ /* 0x000fc80008011602 */
[----:B------:R-:W-:-:S05]  /*01d0*/  IADD3 R0, PT, PT, -R3, RZ, RZ ;  /* 0x000000ff03007210 */ /* 0x000fca0007ffe1ff */
[----:B-1----:R-:W-:-:S04]  /*01e0*/  IMAD R0, R0, UR6, R17 ;  /* 0x0000000600007c24 */ /* 0x002fc8000f8e0211 */
[C---:B--2---:R-:W-:Y:S02]  /*01f0*/  IMAD R16, R0.reuse, UR8, RZ ;  /* 0x0000000800107c24 */ /* 0x044fe4000f8e02ff */
[----:B------:R-:W-:Y:S01]  /*0200*/  IMAD R0, R0, UR9, RZ ;  /* 0x0000000900007c24 */ /* 0x000fe2000f8e02ff */
[----:B------:R-:W-:Y:S06]  /*0210*/  BRA.U !UP0, `(.L_x_872) ;  /* 0x0000001108787547 */ /* 0x000fec000b800000 */
[----:B------:R-:W0:Y:S01]  /*0220*/  LDCU.64 UR6, c[0x0][0x398] ;  /* 0x00007300ff0677ac */ /* 0x000e220008000a00 */
[----:B------:R-:W-:Y:S01]  /*0230*/  IMAD.MOV.U32 R2, RZ, RZ, RZ ;  /* 0x000000ffff027224 */ /* 0x000fe200078e00ff */
[----:B------:R-:W1:Y:S01]  /*0240*/  LDCU UR4, c[0x0][0x3a0] ;  /* 0x00007400ff0477ac */ /* 0x000e620008000800 */
[----:B------:R-:W2:Y:S01]  /*0250*/  LDCU.64 UR8, c[0x0][0x4c0] ;  /* 0x00009800ff0877ac */ /* 0x000ea20008000a00 */
[----:B------:R-:W-:Y:S01]  /*0260*/  UISETP.NE.AND UP0, UPT, UR38, 0x2, UPT ;  /* 0x000000022600788c */ /* 0x000fe2000bf05270 */
[----:B0-----:R-:W-:-:S05]  /*0270*/  IMAD.HI.U32 R4, R3, UR7, R2 ;  /* 0x0000000703047c27 */ /* 0x001fca000f8e0002 */
[----:B-1----:R-:W-:-:S05]  /*0280*/  SHF.R.U32.HI R5, RZ, UR4, R4 ;  /* 0x00000004ff057c19 */ /* 0x002fca0008011604 */
[----:B------:R-:W-:-:S04]  /*0290*/  IMAD.MOV R2, RZ, RZ, -R5 ;  /* 0x000000ffff027224 */ /* 0x000fc800078e0a05 */
[----:B------:R-:W-:-:S04]  /*02a0*/  IMAD R3, R2, UR6, R3 ;  /* 0x0000000602037c24 */ /* 0x000fc8000f8e0203 */
[C---:B--2---:R-:W-:Y:S02]  /*02b0*/  IMAD R16, R3.reuse, UR8, R16 ;  /* 0x0000000803107c24 */ /* 0x044fe4000f8e0210 */
[----:B------:R-:W-:Y:S01]  /*02c0*/  IMAD R0, R3, UR9, R0 ;  /* 0x0000000903007c24 */ /* 0x000fe2000f8e0200 */
[----:B------:R-:W-:Y:S06]  /*02d0*/  BRA.U !UP0, `(.L_x_872) ;  /* 0x0000001108487547 */ /* 0x000fec000b800000 */
[----:B------:R-:W0:Y:S01]  /*02e0*/  LDCU.64 UR4, c[0x0][0x3a8] ;  /* 0x00007500ff0477ac */ /* 0x000e220008000a00 */
[----:B------:R-:W-:Y:S01]  /*02f0*/  IMAD.MOV.U32 R4, RZ, RZ, RZ ;  /* 0x000000ffff047224 */ /* 0x000fe200078e00ff */
[----:B------:R-:W1:Y:S01]  /*0300*/  LDCU UR6, c[0x0][0x3a4] ;  /* 0x00007480ff0677ac */ /* 0x000e620008000800 */
[----:B------:R-:W2:Y:S01]  /*0310*/  LDCU.64 UR8, c[0x0][0x4c8] ;  /* 0x00009900ff0877ac */ /* 0x000ea20008000a00 */
[----:B------:R-:W-:Y:S01]  /*0320*/  UISETP.NE.AND UP0, UPT, UR38, 0x3, UPT ;  /* 0x000000032600788c */ /* 0x000fe2000bf05270 */
[----:B0-----:R-:W-:-:S05]  /*0330*/  IMAD.HI.U32 R2, R5, UR4, R4 ;  /* 0x0000000405027c27 */ /* 0x001fca000f8e0004 */
[----:B------:R-:W-:-:S04]  /*0340*/  SHF.R.U32.HI R3, RZ, UR5, R2 ;  /* 0x00000005ff037c19 */ /* 0x000fc80008011602 */
[----:B------:R-:W-:-:S05]  /*0350*/  IADD3 R4, PT, PT, -R3, RZ, RZ ;  /* 0x000000ff03047210 */ /* 0x000fca0007ffe1ff */
[----:B-1----:R-:W-:-:S04]  /*0360*/  IMAD R5, R4, UR6, R5 ;  /* 0x0000000604057c24 */ /* 0x002fc8000f8e0205 */
        /* <DEDUP_REMOVED lines=258> */
[----:B------:R-:W2:Y:S02]  /*1390*/  LDCU.64 UR8, c[0x0][0x578] ;  /* 0x0000af00ff0877ac */ /* 0x000ea40008000a00 */
[----:B0-----:R-:W-:-:S05]  /*13a0*/  IMAD.HI.U32 R2, R5, UR4, R4 ;  /* 0x0000000405027c27 */ /* 0x001fca000f8e0004 */
[----:B------:R-:W-:-:S04]  /*13b0*/  SHF.R.U32.HI R2, RZ, UR5, R2 ;  /* 0x00000005ff027c19 */ /* 0x000fc80008011602 */
[----:B------:R-:W-:-:S05]  /*13c0*/  IADD3 R3, PT, PT, -R2, RZ, RZ ;  /* 0x000000ff02037210 */ /* 0x000fca0007ffe1ff */
[----:B-1----:R-:W-:-:S04]  /*13d0*/  IMAD R5, R3, UR6, R5 ;  /* 0x0000000603057c24 */ /* 0x002fc8000f8e0205 */
[C---:B--2---:R-:W-:Y:S02]  /*13e0*/  IMAD R16, R5.reuse, UR8, R16 ;  /* 0x0000000805107c24 */ /* 0x044fe4000f8e0210 */
[----:B------:R-:W-:-:S07]  /*13f0*/  IMAD R0, R5, UR9, R0 ;  /* 0x0000000905007c24 */ /* 0x000fce000f8e0200 */
.L_x_872:
        /* <DEDUP_REMOVED lines=18> */
.L_x_876:
[----:B------:R-:W2:Y:S02]  /*1520*/  LDG.E.U8 R2, desc[UR36][R2.64] ;  /* 0x0000002402027981 */ /* 0x000ea4000c1e1100 */
[----:B--2---:R-:W-:-:S04]  /*1530*/  I2FP.F32.U32 R0, R2 ;  /* 0x0000000200007245 */ /* 0x004fc80000201000 */
[----:B------:R-:W-:Y:S01]  /*1540*/  F2FP.BF16.F32.PACK_AB R0, RZ, R0 ;  /* 0x00000000ff00723e */ /* 0x000fe200000010ff */
[----:B------:R-:W-:Y:S06]  /*1550*/  BRA `(.L_x_878) ;  /* 0x0000000c00a47947 */ /* 0x000fec0003800000 */
.L_x_875:
        /* <DEDUP_REMOVED lines=10> */
.L_x_880:
[----:B------:R-:W2:Y:S02]  /*1600*/  LDG.E R2, desc[UR36][R2.64] ;  /* 0x0000002402027981 */ /* 0x000ea4000c1e1900 */
[----:B--2---:R-:W-:-:S04]  /*1610*/  I2FP.F32.S32 R0, R2 ;  /* 0x0000000200007245 */ /* 0x004fc80000201400 */
[----:B------:R-:W-:Y:S01]  /*1620*/  F2FP.BF16.F32.PACK_AB R0, RZ, R0 ;  /* 0x00000000ff00723e */ /* 0x000fe200000010ff */
[----:B------:R-:W-:Y:S06]  /*1630*/  BRA `(.L_x_878) ;  /* 0x0000000c006c7947 */ /* 0x000fec0003800000 */
.L_x_879:
[----:B------:R-:W2:Y:S02]  /*1640*/  LDG.E.U16 R2, desc[UR36][R2.64] ;  /* 0x0000002402027981 */ /* 0x000ea4000c1e1500 */
[----:B--2---:R-:W0:Y:S02]  /*1650*/  I2F.S16 R0, R2 ;  /* 0x0000000200007306 */ /* 0x004e240000101400 */
[----:B0-----:R-:W-:Y:S01]  /*1660*/  F2FP.BF16.F32.PACK_AB R0, RZ, R0 ;  /* 0x00000000ff00723e */ /* 0x001fe200000010ff */
[----:B------:R-:W-:Y:S06]  /*1670*/  BRA `(.L_x_878) ;  /* 0x0000000c005c7947 */ /* 0x000fec0003800000 */
.L_x_874:
        /* <DEDUP_REMOVED lines=9> */
.L_x_882:
[----:B------:R-:W2:Y:S02]  /*1710*/  LDG.E.U16 R0, desc[UR36][R2.64] ;  /* 0x0000002402007981 */ /* 0x000ea4000c1e1500 */
[----:B--2---:R-:W-:-:S05]  /*1720*/  HADD2.F32 R0, -RZ, R0.H0_H0 ;  /* 0x20000000ff007230 */ /* 0x004fca0000004100 */
[----:B------:R-:W-:Y:S01]  /*1730*/  F2FP.BF16.F32.PACK_AB R0, RZ, R0 ;  /* 0x00000000ff00723e */ /* 0x000fe200000010ff */
[----:B------:R-:W-:Y:S06]  /*1740*/  BRA `(.L_x_878) ;  /* 0x0000000c00287947 */ /* 0x000fec0003800000 */
.L_x_881:
        /* <DEDUP_REMOVED lines=9> */
.L_x_884:
[----:B------:R-:W2:Y:S02]  /*17e0*/  LDG.E.U16 R2, desc[UR36][R2.64] ;  /* 0x0000002402027981 */ /* 0x000ea4000c1e1500 */
[----:B--2---:R-:W-:-:S05]  /*17f0*/  HADD2.F32 R0, -RZ, R2.H0_H0 ;  /* 0x20000002ff007230 */ /* 0x004fca0000004100 */
[----:B------:R-:W-:Y:S01]  /*1800*/  F2FP.BF16.F32.PACK_AB R0, RZ, R0 ;  /* 0x00000000ff00723e */ /* 0x000fe200000010ff */
[----:B------:R-:W-:Y:S06]  /*1810*/  BRA `(.L_x_878) ;  /* 0x0000000800f47947 */ /* 0x000fec0003800000 */
.L_x_883:
        /* <DEDUP_REMOVED lines=12> */
.L_x_873:
        /* <DEDUP_REMOVED lines=13> */
.L_x_887:
        /* <DEDUP_REMOVED lines=12> */
.L_x_886:
        /* <DEDUP_REMOVED lines=12> */
[----:B0-----:R-:W-:-:S04]  /*1b30*/  IADD3 R5, PT, PT, -R5, RZ, RZ ;  /* 0x000000ff05057210 */ /* 0x001fc80007ffe1ff */
[----:B------:R-:W-:-:S05]  /*1b40*/  VIADDMNMX.U32 R5, R5, R6, 0x4, !PT ;  /* 0x0000000405057446 */ /* 0x000fca0007800006 */
[----:B------:R-:W-:-:S04]  /*1b50*/  VIADD R5, R5, 0xfffffffc ;  /* 0xfffffffc05057836 */ /* 0x000fc80000000000 */
[----:B------:R-:W-:Y:S01]  /*1b60*/  IMAD.SHL.U32 R7, R5, 0x800000, RZ ;  /* 0x0080000005077824 */ /* 0x000fe200078e00ff */
[C---:B------:R-:W-:Y:S01]  /*1b70*/  SHF.L.U32 R6, R4.reuse, R5, RZ ;  /* 0x0000000504067219 */ /* 0x040fe200000006ff */
[----:B------:R-:W-:-:S03]  /*1b80*/  VIADD R5, R4, 0x1000000 ;  /* 0x0100000004057836 */ /* 0x000fc60000000000 */
[----:B------:R-:W-:Y:S02]  /*1b90*/  LEA.HI R6, R6, -R7, RZ, 0x1c ;  /* 0x8000000706067211 */ /* 0x000fe400078fe0ff */
[----:B------:R-:W-:Y:S02]  /*1ba0*/  SHF.R.S32.HI R5, RZ, 0x8, R5 ;  /* 0x00000008ff057819 */ /* 0x000fe40000011405 */
[----:B------:R-:W-:-:S04]  /*1bb0*/  IADD3 R6, PT, PT, R6, 0x3c000000, RZ ;  /* 0x3c00000006067810 */ /* 0x000fc80007ffe0ff */
[----:B------:R-:W-:-:S04]  /*1bc0*/  LOP3.LUT R5, R6, 0x7f800000, R5, 0xf8, !PT ;  /* 0x7f80000006057812 */ /* 0x000fc800078ef805 */
[----:B------:R-:W-:-:S04]  /*1bd0*/  SEL R5, R5, RZ, P0 ;  /* 0x000000ff05057207 */ /* 0x000fc80000000000 */
[----:B------:R-:W-:-:S04]  /*1be0*/  LOP3.LUT R5, R5, 0x80000000, R0, 0xf8, !PT ;  /* 0x8000000005057812 */ /* 0x000fc800078ef800 */
[----:B------:R-:W-:-:S04]  /*1bf0*/  F2FP.BF16.F32.PACK_AB R5, RZ, R5 ;  /* 0x00000005ff05723e */ /* 0x000fc800000010ff */
[----:B------:R-:W-:Y:S01]  /*1c00*/  PRMT R0, R5, 0x7610, R0 ;  /* 0x0000761005007816 */ /* 0x000fe20000000000 */
[----:B------:R-:W-:Y:S06]  /*1c10*/  BRA `(.L_x_878) ;  /* 0x0000000400f47947 */ /* 0x000fec0003800000 */
.L_x_889:
        /* <DEDUP_REMOVED lines=13> */
.L_x_888:
[----:B------:R0:W5:Y:S01]  /*1cf0*/  LDG.E.U16 R0, desc[UR36][R2.64] ;  /* 0x0000002402007981 */ /* 0x000162000c1e1500 */
[----:B------:R-:W-:Y:S05]  /*1d00*/  BRA `(.L_x_878) ;  /* 0x0000000400b87947 */ /* 0x000fea0003800000 */
.L_x_885:
        /* <DEDUP_REMOVED lines=12> */
.L_x_892:
        /* <DEDUP_REMOVED lines=21> */
.L_x_896:
[----:B------:R-:W-:Y:S05]  /*1f20*/  BSYNC.RECONVERGENT B1 ;  /* 0x0000000000017941 */ /* 0x000fea0003800200 */
.L_x_895:
[----:B------:R-:W-:Y:S01]  /*1f30*/  IMAD.SHL.U32 R0, R0, 0x100000, RZ ;  /* 0x0010000000007824 */ /* 0x000fe200078e00ff */
[----:B------:R-:W-:-:S04]  /*1f40*/  LEA R2, R2, 0x3b800000, 0x17 ;  /* 0x3b80000002027811 */ /* 0x000fc800078eb8ff */
[----:B------:R-:W-:-:S07]  /*1f50*/  LOP3.LUT R0, R2, R0, R7, 0xfe, !PT ;  /* 0x0000000002007212 */ /* 0x000fce00078efe07 */
.L_x_894:
[----:B------:R-:W-:Y:S05]  /*1f60*/  BSYNC.RECONVERGENT B0 ;  /* 0x0000000000007941 */ /* 0x000fea0003800200 */
.L_x_893:
[----:B------:R-:W-:Y:S01]  /*1f70*/  F2FP.BF16.F32.PACK_AB R0, RZ, R0 ;  /* 0x00000000ff00723e */ /* 0x000fe200000010ff */
[----:B------:R-:W-:Y:S06]  /*1f80*/  BRA `(.L_x_878) ;  /* 0x0000000400187947 */ /* 0x000fec0003800000 */
.L_x_891:
[----:B------:R-:W2:Y:S01]  /*1f90*/  LDG.E.U8 R3, desc[UR36][R2.64] ;  /* 0x0000002402037981 */ /* 0x000ea2000c1e1100 */
[----:B------:R-:W-:Y:S01]  /*1fa0*/  BSSY.RECONVERGENT B0, `(.L_x_897) ;  /* 0x0000018000007945 */ /* 0x000fe20003800200 */
[----:B------:R-:W-:Y:S01]  /*1fb0*/  HFMA2 R0, -RZ, RZ, 0, 0 ;  /* 0x00000000ff007431 */ /* 0x000fe200000001ff */
        /* <DEDUP_REMOVED lines=18> */
.L_x_900:
[----:B------:R-:W-:Y:S05]  /*20e0*/  BSYNC.RECONVERGENT B1 ;  /* 0x0000000000017941 */ /* 0x000fea0003800200 */
.L_x_899:
[----:B------:R-:W-:Y:S02]  /*20f0*/  SHF.L.U32 R0, R0, 0x15, RZ ;  /* 0x0000001500007819 */ /* 0x000fe400000006ff */
[----:B------:R-:W-:-:S04]  /*2100*/  LEA R2, R2, 0x37800000, 0x17 ;  /* 0x3780000002027811 */ /* 0x000fc800078eb8ff */
[----:B------:R-:W-:-:S07]  /*2110*/  LOP3.LUT R0, R2, R0, R7, 0xfe, !PT ;  /* 0x0000000002007212 */ /* 0x000fce00078efe07 */
.L_x_898:
[----:B------:R-:W-:Y:S05]  /*2120*/  BSYNC.RECONVERGENT B0 ;  /* 0x0000000000007941 */ /* 0x000fea0003800200 */
.L_x_897:
[----:B------:R-:W-:Y:S01]  /*2130*/  F2FP.BF16.F32.PACK_AB R0, RZ, R0 ;  /* 0x00000000ff00723e */ /* 0x000fe200000010ff */
[----:B------:R-:W-:Y:S06]  /*2140*/  BRA `(.L_x_878) ;  /* 0x0000000000a87947 */ /* 0x000fec0003800000 */
.L_x_890:
[----:B------:R-:W-:-:S09]  /*2150*/  UISETP.NE.AND UP0, UPT, UR4, 0x1c, UPT ;  /* 0x0000001c0400788c */ /* 0x000fd2000bf05270 */
[----:B------:R-:W-:Y:S05]  /*2160*/  BRA.U !UP0, `(.L_x_901) ;  /* 0x0000000108947547 */ /* 0x000fea000b800000 */
[----:B------:R-:W-:-:S09]  /*2170*/  UISETP.NE.AND UP0, UPT, UR4, 0x1d, UPT ;  /* 0x0000001d0400788c */ /* 0x000fd2000bf05270 */
[----:B------:R-:W-:Y:S05]  /*2180*/  BRA.U !UP0, `(.L_x_902) ;  /* 0x00000001087c7547 */ /* 0x000fea000b800000 */
[----:B------:R-:W-:-:S09]  /*2190*/  UISETP.NE.AND UP0, UPT, UR4, 0x2c, UPT ;  /* 0x0000002c0400788c */ /* 0x000fd2000bf05270 */
[----:B------:R-:W-:Y:S05]  /*21a0*/  BRA.U !UP0, `(.L_x_903) ;  /* 0x0000000108487547 */ /* 0x000fea000b800000 */
.L_x_877:
        /* <DEDUP_REMOVED lines=16> */
.L_x_904:
[----:B------:R-:W-:Y:S01]  /*22b0*/  PRMT R0, RZ, 0x7610, R0 ;  /* 0x00007610ff007816 */ /* 0x000fe20000000000 */
[----:B------:R-:W-:Y:S06]  /*22c0*/  BRA `(.L_x_878) ;  /* 0x0000000000487947 */ /* 0x000fec0003800000 */
.L_x_903:
[----:B------:R-:W2:Y:S01]  /*22d0*/  LDG.E.U8 R2, desc[UR36][R2.64] ;  /* 0x0000002402027981 */ /* 0x000ea2000c1e1100 */
[----:B------:R-:W-:Y:S01]  /*22e0*/  BSSY.RECONVERGENT B0, `(.L_x_905) ;  /* 0x0000007000007945 */ /* 0x000fe20003800200 */
[----:B------:R-:W-:Y:S01]  /*22f0*/  IMAD.MOV.U32 R0, RZ, RZ, 0x400000 ;  /* 0x00400000ff007424 */ /* 0x000fe200078e00ff */
[----:B--2---:R-:W-:-:S13]  /*2300*/  ISETP.NE.AND P0, PT, R2, RZ, PT ;  /* 0x000000ff0200720c */ /* 0x004fda0003f05270 */
[----:B------:R-:W-:Y:S05]  /*2310*/  @!P0 BRA `(.L_x_906) ;  /* 0x00000000000c8947 */ /* 0x000fea0003800000 */
[----:B------:R-:W-:-:S13]  /*2320*/  ISETP.NE.AND P0, PT, R2, 0xff, PT ;  /* 0x000000ff0200780c */ /* 0x000fda0003f05270 */
[----:B------:R-:W-:Y:S01]  /*2330*/  @!P0 IMAD.MOV.U32 R0, RZ, RZ, 0x7f800001 ;  /* 0x7f800001ff008424 */ /* 0x000fe200078e00ff */
[----:B------:R-:W-:-:S07]  /*2340*/  @P0 SHF.L.U32 R0, R2, 0x17, RZ ;  /* 0x0000001702000819 */ /* 0x000fce00000006ff */
.L_x_906:
[----:B------:R-:W-:Y:S05]  /*2350*/  BSYNC.RECONVERGENT B0 ;  /* 0x0000000000007941 */ /* 0x000fea0003800200 */
.L_x_905:
[----:B------:R-:W-:Y:S01]  /*2360*/  F2FP.BF16.F32.PACK_AB R0, RZ, R0 ;  /* 0x00000000ff00723e */ /* 0x000fe200000010ff */
[----:B------:R-:W-:Y:S06]  /*2370*/  BRA `(.L_x_878) ;  /* 0x00000000001c7947 */ /* 0x000fec0003800000 */
.L_x_902:
[----:B------:R-:W2:Y:S02]  /*2380*/  LDG.E.64 R2, desc[UR36][R2.64] ;  /* 0x0000002402027981 */ /* 0x000ea4000c1e1b00 */
[----:B--2---:R-:W0:Y:S02]  /*2390*/  I2F.U64 R0, R2 ;  /* 0x0000000200007312 */ /* 0x004e240000301000 */
[----:B0-----:R-:W-:Y:S01]  /*23a0*/  F2FP.BF16.F32.PACK_AB R0, RZ, R0 ;  /* 0x00000000ff00723e */ /* 0x001fe200000010ff */
[----:B------:R-:W-:Y:S06]  /*23b0*/  BRA `(.L_x_878) ;  /* 0x00000000000c7947 */ /* 0x000fec0003800000 */
.L_x_901:
[----:B------:R-:W2:Y:S02]  /*23c0*/  LDG.E R2, desc[UR36][R2.64] ;  /* 0x0000002402027981 */ /* 0x000ea4000c1e1900 */
[----:B--2---:R-:W-:-:S04]  /*23d0*/  I2FP.F32.U32 R0, R2 ;  /* 0x0000000200007245 */ /* 0x004fc80000201000 */
[----:B------:R-:W-:-:S07]  /*23e0*/  F2FP.BF16.F32.PACK_AB R0, RZ, R0 ;  /* 0x00000000ff00723e */ /* 0x000fce00000010ff */
.L_x_878:
[----:B------:R-:W-:Y:S01]  /*23f0*/  USHF.L.U32 UR4, UR43, 0x10, URZ ;  /* 0x000000102b047899 */ /* 0x000fe200080006ff */
[----:B-----5:R-:W-:Y:S01]  /*2400*/  IMAD.U32 R0, R0, 0x10000, RZ ;  /* 0x0001000000007824 */ /* 0x020fe200078e00ff */
[----:B------:R-:W1:Y:S07]  /*2410*/  LDCU.64 UR6, c[0x0][0x580] ;  /* 0x0000b000ff0677ac */ /* 0x000e6e0008000a00 */
[----:B0-----:R-:W0:Y:S01]  /*2420*/  MUFU.RCP R3, UR4 ;  /* 0x0000000400037d08 */ /* 0x001e220008001000 */
[----:B------:R-:W-:-:S04]  /*2430*/  UPRMT UR4, UR39, 0x9910, URZ ;  /* 0x0000991027047896 */ /* 0x000fc800080000ff */
[----:B------:R-:W-:Y:S01]  /*2440*/  UISETP.GT.AND UP0, UPT, UR4, 0x9, UPT ;  /* 0x000000090400788c */ /* 0x000fe2000bf04270 */
[----:B-1----:R-:W-:Y:S01]  /*2450*/  IADD3 R2, P0, PT, R16, UR6, RZ ;  /* 0x0000000610027c10 */ /* 0x002fe2000ff1e0ff */
[----:B0-----:R-:W-:-:S04]  /*2460*/  FMUL.FTZ R0, R0, R3 ;  /* 0x0000000300007220 */ /* 0x001fc80000410000 */
        /* <DEDUP_REMOVED lines=18> */
.L_x_910:
[----:B-1----:R-:W-:-:S06]  /*2590*/  IMAD.U32 R5, R5, 0x10000, RZ ;  /* 0x0001000005057824 */ /* 0x002fcc00078e00ff */
[----:B0-----:R-:W0:Y:S02]  /*25a0*/  F2I.S64.TRUNC R4, R5 ;  /* 0x0000000500047311 */ /* 0x001e24000020d900 */
[----:B0-----:R3:W-:Y:S01]  /*25b0*/  STG.E.U8 desc[UR36][R2.64], R4 ;  /* 0x0000000402007986 */ /* 0x0017e2000c101124 */
[----:B------:R-:W-:Y:S05]  /*25c0*/  BRA `(.L_x_912) ;  /* 0x0000000c00707947 */ /* 0x000fea0003800000 */
.L_x_909:
        /* <DEDUP_REMOVED lines=10> */
.L_x_914:
[----:B-1----:R-:W-:-:S06]  /*2670*/  IMAD.U32 R5, R5, 0x10000, RZ ;  /* 0x0001000005057824 */ /* 0x002fcc00078e00ff */
[----:B------:R-:W1:Y:S02]  /*2680*/  F2I.FTZ.TRUNC.NTZ R5, R5 ;  /* 0x0000000500057305 */ /* 0x000e64000021f100 */
[----:B-1----:R1:W-:Y:S01]  /*2690*/  STG.E desc[UR36][R2.64], R5 ;  /* 0x0000000502007986 */ /* 0x0023e2000c101924 */
[----:B------:R-:W-:Y:S05]  /*26a0*/  BRA `(.L_x_912) ;  /* 0x0000000c00387947 */ /* 0x000fea0003800000 */
.L_x_913:
[----:B-1----:R-:W-:-:S06]  /*26b0*/  SHF.L.U32 R5, R5, 0x10, RZ ;  /* 0x0000001005057819 */ /* 0x002fcc00000006ff */
[----:B------:R-:W1:Y:S02]  /*26c0*/  F2I.FTZ.TRUNC.NTZ R5, R5 ;  /* 0x0000000500057305 */ /* 0x000e64000021f100 */
[----:B-1----:R2:W-:Y:S01]  /*26d0*/  STG.E.U16 desc[UR36][R2.64], R5 ;  /* 0x0000000502007986 */ /* 0x0025e2000c101524 */
[----:B------:R-:W-:Y:S05]  /*26e0*/  BRA `(.L_x_912) ;  /* 0x0000000c00287947 */ /* 0x000fea0003800000 */
.L_x_908:
        /* <DEDUP_REMOVED lines=9> */
.L_x_916:
[----:B-1----:R-:W-:-:S05]  /*2780*/  IMAD.U32 R0, R5, 0x10000, RZ ;  /* 0x0001000005007824 */ /* 0x002fca00078e00ff */
[----:B------:R-:W-:-:S05]  /*2790*/  F2FP.F16.F32.PACK_AB R0, RZ, R0 ;  /* 0x00000000ff00723e */ /* 0x000fca00000000ff */
[----:B------:R1:W-:Y:S01]  /*27a0*/  STG.E.U16 desc[UR36][R2.64], R0 ;  /* 0x0000000002007986 */ /* 0x0003e2000c101524 */
[----:B------:R-:W-:Y:S05]  /*27b0*/  BRA `(.L_x_912) ;  /* 0x0000000800f47947 */ /* 0x000fea0003800000 */
.L_x_915:
[----:B------:R-:W-:-:S09]  /*27c0*/  UISETP.NE.AND UP0, UPT, UR4, 0x7, UPT ;  /* 0x000000070400788c */ /* 0x000fd2000bf05270 */
[----:B------:R-:W-:Y:S05]  /*27d0*/  BRA.U !UP0, `(.L_x_917) ;  /* 0x0000000108347547 */ /* 0x000fea000b800000 */
[----:B------:R-:W-:-:S09]  /*27e0*/  UISETP.NE.AND UP0, UPT, UR4, 0x8, UPT ;  /* 0x000000080400788c */ /* 0x000fd2000bf05270 */
[----:B------:R-:W-:Y:S05]  /*27f0*/  BRA.U !UP0, `(.L_x_918) ;  /* 0x0000000108187547 */ /* 0x000fea000b800000 */
[----:B------:R-:W-:-:S09]  /*2800*/  UISETP.NE.AND UP0, UPT, UR4, 0x9, UPT ;  /* 0x000000090400788c */ /* 0x000fd2000bf05270 */
[----:B------:R-:W-:Y:S05]  /*2810*/  BRA.U UP0, `(.L_x_911) ;  /* 0x00000009003c7547 */ /* 0x000fea000b800000 */
[----:B01----:R-:W-:Y:S01]  /*2820*/  IMAD.U32 R4, R5, 0x10000, RZ ;  /* 0x0001000005047824 */ /* 0x003fe200078e00ff */
[----:B------:R-:W-:-:S05]  /*2830*/  MOV R5, RZ ;  /* 0x000000ff00057202 */ /* 0x000fca0000000f00 */
[----:B------:R0:W-:Y:S01]  /*2840*/  STG.E.64 desc[UR36][R2.64], R4 ;  /* 0x0000000402007986 */ /* 0x0001e2000c101b24 */
[----:B------:R-:W-:Y:S05]  /*2850*/  BRA `(.L_x_912) ;  /* 0x0000000800cc7947 */ /* 0x000fea0003800000 */
.L_x_918:
[----:B-1----:R-:W-:-:S05]  /*2860*/  IMAD.U32 R5, R5, 0x10000, RZ ;  /* 0x0001000005057824 */ /* 0x002fca00078e00ff */
[----:B------:R-:W-:-:S04]  /*2870*/  F2FP.F16.F32.PACK_AB R5, RZ, R5 ;  /* 0x00000005ff05723e */ /* 0x000fc800000000ff */
[----:B------:R-:W-:-:S05]  /*2880*/  PRMT R5, R5, 0x5410, RZ ;  /* 0x0000541005057816 */ /* 0x000fca00000000ff */
[----:B------:R1:W-:Y:S01]  /*2890*/  STG.E desc[UR36][R2.64], R5 ;  /* 0x0000000502007986 */ /* 0x0003e2000c101924 */
[----:B------:R-:W-:Y:S05]  /*28a0*/  BRA `(.L_x_912) ;  /* 0x0000000800b87947 */ /* 0x000fea0003800000 */
.L_x_917:
[----:B01----:R-:W-:-:S04]  /*28b0*/  IMAD.U32 R4, R5, 0x10000, RZ ;  /* 0x0001000005047824 */ /* 0x003fc800078e00ff */
[----:B------:R-:W-:-:S06]  /*28c0*/  FMUL.FTZ R4, R4, 1 ;  /* 0x3f80000004047820 */ /* 0x000fcc0000410000 */
[----:B------:R-:W0:Y:S02]  /*28d0*/  F2F.F64.F32 R4, R4 ;  /* 0x0000000400047310 */ /* 0x000e240000201800 */
[----:B0-----:R0:W-:Y:S01]  /*28e0*/  STG.E.64 desc[UR36][R2.64], R4 ;  /* 0x0000000402007986 */ /* 0x0011e2000c101b24 */
[----:B------:R-:W-:Y:S05]  /*28f0*/  BRA `(.L_x_912) ;  /* 0x0000000800a47947 */ /* 0x000fea0003800000 */
.L_x_907:
        /* <DEDUP_REMOVED lines=13> */
.L_x_921:
[----:B-1----:R-:W-:Y:S02]  /*29d0*/  SHF.L.U32 R5, R5, 0x10, RZ ;  /* 0x0000001005057819 */ /* 0x002fe400000006ff */
[----:B------:R-:W-:-:S03]  /*29e0*/  CS2R R6, SRZ ;  /* 0x0000000000067805 */ /* 0x000fc6000001ff00 */
[----:B------:R-:W-:-:S06]  /*29f0*/  FMUL.FTZ R5, R5, 1 ;  /* 0x3f80000005057820 */ /* 0x000fcc0000410000 */
[----:B0-----:R-:W0:Y:S02]  /*2a00*/  F2F.F64.F32 R4, R5 ;  /* 0x0000000500047310 */ /* 0x001e240000201800 */
[----:B0-----:R0:W-:Y:S01]  /*2a10*/  STG.E.128 desc[UR36][R2.64], R4 ;  /* 0x0000000402007986 */ /* 0x0011e2000c101d24 */
[----:B------:R-:W-:Y:S05]  /*2a20*/  BRA `(.L_x_912) ;  /* 0x0000000800587947 */ /* 0x000fea0003800000 */
.L_x_920:
        /* <DEDUP_REMOVED lines=19> */
.L_x_925:
[----:B------:R-:W-:Y:S05]  /*2b60*/  BSYNC.RECONVERGENT B0 ;  /* 0x0000000000007941 */ /* 0x000fea0003800200 */
.L_x_924:
[----:B------:R-:W-:-:S05]  /*2b70*/  LOP3.LUT R5, R0, 0x80, R5, 0xf8, !PT ;  /* 0x0000008000057812 */ /* 0x000fca00078ef805 */
[----:B------:R1:W-:Y:S01]  /*2b80*/  STG.E.U8 desc[UR36][R2.64], R5 ;  /* 0x0000000502007986 */ /* 0x0003e2000c101124 */
[----:B------:R-:W-:Y:S05]  /*2b90*/  BRA `(.L_x_912) ;  /* 0x0000000400fc7947 */ /* 0x000fea0003800000 */
.L_x_923:
        /* <DEDUP_REMOVED lines=15> */
.L_x_927:
[----:B------:R-:W-:Y:S05]  /*2c90*/  BSYNC.RECONVERGENT B0 ;  /* 0x0000000000007941 */ /* 0x000fea0003800200 */
.L_x_926:
[----:B------:R-:W-:-:S05]  /*2ca0*/  LOP3.LUT R5, R0, 0x80, R5, 0xf8, !PT ;  /* 0x0000008000057812 */ /* 0x000fca00078ef805 */
[----:B------:R1:W-:Y:S01]  /*2cb0*/  STG.E.U8 desc[UR36][R2.64], R5 ;  /* 0x0000000502007986 */ /* 0x0003e2000c101124 */
[----:B------:R-:W-:Y:S05]  /*2cc0*/  BRA `(.L_x_912) ;  /* 0x0000000400b07947 */ /* 0x000fea0003800000 */
.L_x_922:
[----:B-1----:R1:W-:Y:S01]  /*2cd0*/  STG.E.U16 desc[UR36][R2.64], R5 ;  /* 0x0000000502007986 */ /* 0x0023e2000c101524 */
[----:B------:R-:W-:Y:S05]  /*2ce0*/  BRA `(.L_x_912) ;  /* 0x0000000400a87947 */ /* 0x000fea0003800000 */
.L_x_919:
        /* <DEDUP_REMOVED lines=12> */
.L_x_930:
        /* <DEDUP_REMOVED lines=13> */
.L_x_933:
[----:B------:R-:W-:-:S04]  /*2e80*/  SHF.R.U32.HI R0, RZ, 0x14, R5 ;  /* 0x00000014ff007819 */ /* 0x000fc80000011605 */
[----:B------:R-:W-:-:S04]  /*2e90*/  LOP3.LUT R0, R0, 0x1, RZ, 0xc0, !PT ;  /* 0x0000000100007812 */ /* 0x000fc800078ec0ff */
[----:B------:R-:W-:-:S04]  /*2ea0*/  IADD3 R0, PT, PT, R5, 0x487ffff, R0 ;  /* 0x0487ffff05007810 */ /* 0x000fc80007ffe000 */
[----:B------:R-:W-:-:S04]  /*2eb0*/  SHF.R.U32.HI R0, RZ, 0x14, R0 ;  /* 0x00000014ff007819 */ /* 0x000fc80000011600 */
[----:B------:R-:W-:-:S07]  /*2ec0*/  LOP3.LUT R4, R0, 0xff, RZ, 0xc0, !PT ;  /* 0x000000ff00047812 */ /* 0x000fce00078ec0ff */
.L_x_934:
[----:B------:R-:W-:-:S04]  /*2ed0*/  SHF.R.U32.HI R5, RZ, 0x18, R5 ;  /* 0x00000018ff057819 */ /* 0x000fc80000011605 */
[----:B------:R-:W-:-:S04]  /*2ee0*/  LOP3.LUT R4, R4, 0x80, R5, 0xf8, !PT ;  /* 0x0000008004047812 */ /* 0x000fc800078ef805 */
[----:B------:R-:W-:-:S07]  /*2ef0*/  PRMT R0, R4, 0x7610, R0 ;  /* 0x0000761004007816 */ /* 0x000fce0000000000 */
.L_x_932:
[----:B------:R-:W-:Y:S05]  /*2f00*/  BSYNC.RECONVERGENT B0 ;  /* 0x0000000000007941 */ /* 0x000fea0003800200 */
.L_x_931:
[----:B------:R0:W-:Y:S01]  /*2f10*/  STG.E.U8 desc[UR36][R2.64], R0 ;  /* 0x0000000002007986 */ /* 0x0001e2000c101124 */
[----:B------:R-:W-:Y:S05]  /*2f20*/  BRA `(.L_x_912) ;  /* 0x0000000400187947 */ /* 0x000fea0003800000 */
.L_x_929:
[----:B-1----:R-:W-:Y:S01]  /*2f30*/  SHF.L.U32 R5, R5, 0x10, RZ ;  /* 0x0000001005057819 */ /* 0x002fe200000006ff */
[----:B------:R-:W-:Y:S01]  /*2f40*/  BSSY.RECONVERGENT B0, `(.L_x_935) ;  /* 0x0000014000007945 */ /* 0x000fe20003800200 */
[----:B------:R-:W-:Y:S02]  /*2f50*/  IMAD.MOV.U32 R0, RZ, RZ, 0x80 ;  /* 0x00000080ff007424 */ /* 0x000fe400078e00ff */
        /* <DEDUP_REMOVED lines=10> */
.L_x_937:
[----:B------:R-:W-:-:S04]  /*3000*/  SHF.R.U32.HI R0, RZ, 0x15, R5 ;  /* 0x00000015ff007819 */ /* 0x000fc80000011605 */
[----:B------:R-:W-:-:S04]  /*3010*/  LOP3.LUT R0, R0, 0x1, RZ, 0xc0, !PT ;  /* 0x0000000100007812 */ /* 0x000fc800078ec0ff */
[----:B------:R-:W-:-:S04]  /*3020*/  IADD3 R0, PT, PT, R5, 0x88fffff, R0 ;  /* 0x088fffff05007810 */ /* 0x000fc80007ffe000 */
[----:B------:R-:W-:-:S04]  /*3030*/  SHF.R.U32.HI R0, RZ, 0x15, R0 ;  /* 0x00000015ff007819 */ /* 0x000fc80000011600 */
[----:B------:R-:W-:-:S07]  /*3040*/  LOP3.LUT R4, R0, 0xff, RZ, 0xc0, !PT ;  /* 0x000000ff00047812 */ /* 0x000fce00078ec0ff */
.L_x_938:
[----:B------:R-:W-:-:S04]  /*3050*/  SHF.R.U32.HI R5, RZ, 0x18, R5 ;  /* 0x00000018ff057819 */ /* 0x000fc80000011605 */
[----:B------:R-:W-:-:S04]  /*3060*/  LOP3.LUT R4, R4, 0x80, R5, 0xf8, !PT ;  /* 0x0000008004047812 */ /* 0x000fc800078ef805 */
[----:B------:R-:W-:-:S07]  /*3070*/  PRMT R0, R4, 0x7610, R0 ;  /* 0x0000761004007816 */ /* 0x000fce0000000000 */
.L_x_936:
[----:B------:R-:W-:Y:S05]  /*3080*/  BSYNC.RECONVERGENT B0 ;  /* 0x0000000000007941 */ /* 0x000fea0003800200 */
.L_x_935:
[----:B------:R0:W-:Y:S01]  /*3090*/  STG.E.U8 desc[UR36][R2.64], R0 ;  /* 0x0000000002007986 */ /* 0x0001e2000c101124 */
[----:B------:R-:W-:Y:S05]  /*30a0*/  BRA `(.L_x_912) ;  /* 0x0000000000b87947 */ /* 0x000fea0003800000 */
.L_x_928:
[----:B------:R-:W-:-:S09]  /*30b0*/  UISETP.NE.AND UP0, UPT, UR4, 0x1c, UPT ;  /* 0x0000001c0400788c */ /* 0x000fd2000bf05270 */
[----:B------:R-:W-:Y:S05]  /*30c0*/  BRA.U !UP0, `(.L_x_939) ;  /* 0x0000000108a47547 */ /* 0x000fea000b800000 */
[----:B------:R-:W-:-:S09]  /*30d0*/  UISETP.NE.AND UP0, UPT, UR4, 0x1d, UPT ;  /* 0x0000001d0400788c */ /* 0x000fd2000bf05270 */
[----:B------:R-:W-:Y:S05]  /*30e0*/  BRA.U !UP0, `(.L_x_940) ;  /* 0x00000001088c7547 */ /* 0x000fea000b800000 */
[----:B------:R-:W-:-:S09]  /*30f0*/  UISETP.NE.AND UP0, UPT, UR4, 0x2c, UPT ;  /* 0x0000002c0400788c */ /* 0x000fd2000bf05270 */
[----:B------:R-:W-:Y:S05]  /*3100*/  BRA.U !UP0, `(.L_x_941) ;  /* 0x0000000108447547 */ /* 0x000fea000b800000 */
.L_x_911:
        /* <DEDUP_REMOVED lines=8> */
[----:B0-----:R-:W-:Y:S02]  /*3190*/  IMAD.U32 R4, RZ, RZ, UR6 ;  /* 0x00000006ff047e24 */ /* 0x001fe4000f8e00ff */
[----:B-1----:R-:W-:Y:S01]  /*31a0*/  IMAD.U32 R5, RZ, RZ, UR7 ;  /* 0x00000007ff057e24 */ /* 0x002fe2000f8e00ff */
[----:B----4-:R-:W-:Y:S01]  /*31b0*/  MOV R6, UR8 ;  /* 0x0000000800067c02 */ /* 0x010fe20008000f00 */
[----:B------:R-:W-:-:S02]  /*31c0*/  IMAD.U32 R7, RZ, RZ, UR9 ;  /* 0x00000009ff077e24 */ /* 0x000fc4000f8e00ff */
[----:B-----5:R-:W-:Y:S02]  /*31d0*/  IMAD.U32 R10, RZ, RZ, UR4 ;  /* 0x00000004ff0a7e24 */ /* 0x020fe4000f8e00ff */
[----:B--2---:R-:W-:-:S07]  /*31e0*/  IMAD.U32 R11, RZ, RZ, UR5 ;  /* 0x00000005ff0b7e24 */ /* 0x004fce000f8e00ff */
[----:B------:R-:W-:-:S07]  /*31f0*/  LEPC R20, `(.L_x_942) ;  /* 0x000000001014794e */ /* 0x000fce0000000000 */
[----:B---3--:R-:W-:Y:S05]  /*3200*/  CALL.ABS.NOINC R2 ;  /* 0x0000000002007343 */ /* 0x008fea0003c00000 */
.L_x_942:
[----:B------:R-:W-:Y:S05]  /*3210*/  BRA `(.L_x_912) ;  /* 0x00000000005c7947 */ /* 0x000fea0003800000 */
.L_x_941:
[----:B-1----:R-:W-:-:S05]  /*3220*/  IMAD.U32 R5, R5, 0x10000, RZ ;  /* 0x0001000005057824 */ /* 0x002fca00078e00ff */
[----:B------:R-:W-:-:S04]  /*3230*/  SHF.R.U32.HI R6, RZ, 0x17, R5 ;  /* 0x00000017ff067819 */ /* 0x000fc80000011605 */
[----:B0-----:R-:W-:-:S04]  /*3240*/  LOP3.LUT R4, R6, 0xff, RZ, 0xc0, !PT ;  /* 0x000000ff06047812 */ /* 0x001fc800078ec0ff */
[----:B------:R-:W-:-:S13]  /*3250*/  ISETP.NE.AND P1, PT, R4, 0xff, PT ;  /* 0x000000ff0400780c */ /* 0x000fda0003f25270 */
[--C-:B------:R-:W-:Y:S02]  /*3260*/  @P1 SHF.R.U32.HI R0, RZ, 0x16, R5.reuse ;  /* 0x00000016ff001819 */ /* 0x100fe40000011605 */
[----:B------:R-:W-:Y:S01]  /*3270*/  @P1 LOP3.LUT P0, RZ, R4, 0x3fffff, R5, 0xf8, !PT ;  /* 0x003fffff04ff1812 */ /* 0x000fe2000780f805 */
[----:B------:R-:W-:Y:S01]  /*3280*/  HFMA2 R5, -RZ, RZ, 0, 1.5199184417724609375e-05 ;  /* 0x000000ffff057431 */ /* 0x000fe200000001ff */
        /* <DEDUP_REMOVED lines=9> */
.L_x_940:
[----:B-1----:R-:W-:-:S06]  /*3320*/  SHF.L.U32 R5, R5, 0x10, RZ ;  /* 0x0000001005057819 */ /* 0x002fcc00000006ff */
[----:B0-----:R-:W0:Y:S02]  /*3330*/  F2I.U64.TRUNC R4, R5 ;  /* 0x0000000500047311 */ /* 0x001e24000020d800 */
[----:B0-----:R0:W-:Y:S01]  /*3340*/  STG.E.64 desc[UR36][R2.64], R4 ;  /* 0x0000000402007986 */ /* 0x0011e2000c101b24 */
[----:B------:R-:W-:Y:S05]  /*3350*/  BRA `(.L_x_912) ;  /* 0x00000000000c7947 */ /* 0x000fea0003800000 */
.L_x_939:
[----:B-1----:R-:W-:-:S06]  /*3360*/  IMAD.U32 R5, R5, 0x10000, RZ ;  /* 0x0001000005057824 */ /* 0x002fcc00078e00ff */
[----:B------:R-:W1:Y:S02]  /*3370*/  F2I.FTZ.U32.TRUNC.NTZ R5, R5 ;  /* 0x0000000500057305 */ /* 0x000e64000021f000 */
[----:B-1----:R1:W-:Y:S02]  /*3380*/  STG.E desc[UR36][R2.64], R5 ;  /* 0x0000000502007986 */ /* 0x0023e4000c101924 */
.L_x_912:
[----:B------:R-:W-:-:S07]  /*3390*/  VIADD R17, R17, 0x80 ;  /* 0x0000008011117836 */ /* 0x000fce0000000000 */
.L_x_871:
[----:B------:R-:W-:Y:S05]  /*33a0*/  BSYNC.RECONVERGENT B6 ;  /* 0x0000000000067941 */ /* 0x000fea0003800200 */
.L_x_870:
[----:B------:R-:W5:Y:S01]  /*33b0*/  LDCU UR4, c[0x0][0x380] ;  /* 0x00007000ff0477ac */ /* 0x000f620008000800 */
[----:B------:R-:W-:Y:S01]  /*33c0*/  BSSY.RECONVERGENT B6, `(.L_x_943) ;  /* 0x000032b000067945 */ /* 0x000fe20003800200 */
[----:B-----5:R-:W-:-:S13]  /*33d0*/  ISETP.GE.AND P0, PT, R17, UR4, PT ;  /* 0x0000000411007c0c */ /* 0x020fda000bf06270 */
[----:B------:R-:W-:Y:S05]  /*33e0*/  @P0 BRA `(.L_x_944) ;  /* 0x0000003000a00947 */ /* 0x000fea0003800000 */
[----:B------:R-:W5:Y:S01]  /*33f0*/  LDCU UR4, c[0x0][0x388] ;  /* 0x00007100ff0477ac */ /* 0x000f620008000800 */
[----:B01----:R-:W-:Y:S01]  /*3400*/  IMAD.MOV.U32 R0, RZ, RZ, RZ ;  /* 0x000000ffff007224 */ /* 0x003fe200078e00ff */
[----:B------:R-:W-:Y:S01]  /*3410*/  MOV R16, RZ ;  /* 0x000000ff00107202 */ /* 0x000fe20000000f00 */
[----:B-----5:R-:W-:-:S09]  /*3420*/  UISETP.NE.AND UP0, UPT, UR4, URZ, UPT ;  /* 0x000000ff0400728c */ /* 0x020fd2000bf05270 */
[----:B------:R-:W-:Y:S05]  /*3430*/  BRA.U !UP0, `(.L_x_945) ;  /* 0x0000001108a87547 */ /* 0x000fea000b800000 */
[----:B------:R-:W2:Y:S01]  /*3440*/  LDCU.64 UR4, c[0x0][0x390] ;  /* 0x00007200ff0477ac */ /* 0x000ea20008000a00 */
[----:B------:R-:W-:Y:S01]  /*3450*/  IMAD.MOV.U32 R16, RZ, RZ, RZ ;  /* 0x000000ffff107224 */ /* 0x000fe200078e00ff */
[----:B------:R-:W0:Y:S01]  /*3460*/  LDCU UR6, c[0x0][0x38c] ;  /* 0x00007180ff0677ac */ /* 0x000e220008000800 */
[----:B------:R-:W1:Y:S01]  /*3470*/  LDCU.64 UR8, c[0x0][0x4b8] ;  /* 0x00009700ff0877ac */ /* 0x000e620008000a00 */
[----:B------:R-:W-:Y:S01]  /*3480*/  UISETP.NE.AND UP0, UPT, UR41, URZ, UPT ;  /* 0x000000ff2900728c */ /* 0x000fe2000bf05270 */
[----:B--234-:R-:W-:-:S05]  /*3490*/  IMAD.HI.U32 R2, R17, UR4, R16 ;  /* 0x0000000411027c27 */ /* 0x01cfca000f8e0010 */
[----:B------:R-:W-:-:S05]  /*34a0*/  SHF.R.U32.HI R3, RZ, UR5, R2 ;  /* 0x00000005ff037c19 */ /* 0x000fca0008011602 */
[----:B------:R-:W-:-:S04]  /*34b0*/  IMAD.MOV R0, RZ, RZ, -R3 ;  /* 0x000000ffff007224 */ /* 0x000fc800078e0a03 */
[----:B0-----:R-:W-:-:S04]  /*34c0*/  IMAD R0, R0, UR6, R17 ;  /* 0x0000000600007c24 */ /* 0x001fc8000f8e0211 */
[C---:B-1----:R-:W-:Y:S02]  /*34d0*/  IMAD R16, R0.reuse, UR8, RZ ;  /* 0x0000000800107c24 */ /* 0x042fe4000f8e02ff */
[----:B------:R-:W-:Y:S01]  /*34e0*/  IMAD R0, R0, UR9, RZ ;  /* 0x0000000900007c24 */ /* 0x000fe2000f8e02ff */
[----:B------:R-:W-:Y:S06]  /*34f0*/  BRA.U !UP0, `(.L_x_945) ;  /* 0x0000001108787547 */ /* 0x000fec000b800000 */
[----:B------:R-:W0:Y:S01]  /*3500*/  LDCU.64 UR6, c[0x0][0x398] ;  /* 0x00007300ff0677ac */ /* 0x000e220008000a00 */
[----:B------:R-:W-:Y:S01]  /*3510*/  HFMA2 R2, -RZ, RZ, 0, 0 ;  /* 0x00000000ff027431 */ /* 0x000fe200000001ff */
[----:B------:R-:W1:Y:S01]  /*3520*/  LDCU UR4, c[0x0][0x3a0] ;  /* 0x00007400ff0477ac */ /* 0x000e620008000800 */
[----:B------:R-:W2:Y:S01]  /*3530*/  LDCU.64 UR8, c[0x0][0x4c0] ;  /* 0x00009800ff0877ac */ /* 0x000ea20008000a00 */
[----:B------:R-:W-:Y:S02]  /*3540*/  UISETP.NE.AND UP0, UPT, UR38, 0x2, UPT ;  /* 0x000000022600788c */ /* 0x000fe4000bf05270 */
        /* <DEDUP_REMOVED lines=32> */
[----:B------:R-:W-:Y:S01]  /*3750*/  MOV R4, RZ ;  /* 0x000000ff00047202 */ /* 0x000fe20000000f00 */
[----:B------:R-:W1:Y:S01]  /*3760*/  LDCU UR6, c[0x0][0x3bc] ;  /* 0x00007780ff0677ac */ /* 0x000e620008000800 */
[----:B------:R-:W2:Y:S01]  /*3770*/  LDCU.64 UR8, c[0x0][0x4d8] ;  /* 0x00009b00ff0877ac */ /* 0x000ea20008000a00 */
[----:B------:R-:W-:Y:S02]  /*3780*/  UISETP.NE.AND UP0, UPT, UR38, 0x5, UPT ;  /* 0x000000052600788c */ /* 0x000fe4000bf05270 */
[----:B0-----:R-:W-:-:S05]  /*3790*/  IMAD.HI.U32 R2, R5, UR4, R4 ;  /* 0x0000000405027c27 */ /* 0x001fca000f8e0004 */
[----:B------:R-:W-:-:S05]  /*37a0*/  SHF.R.U32.HI R3, RZ, UR5, R2 ;  /* 0x00000005ff037c19 */ /* 0x000fca0008011602 */
[----:B------:R-:W-:-:S04]  /*37b0*/  IMAD.MOV R4, RZ, RZ, -R3 ;  /* 0x000000ffff047224 */ /* 0x000fc800078e0a03 */
        /* <DEDUP_REMOVED lines=10> */
[----:B-1----:R-:W-:-:S04]  /*3860*/  SHF.R.U32.HI R5, RZ, UR4, R4 ;  /* 0x00000004ff057c19 */ /* 0x002fc80008011604 */
[----:B------:R-:W-:-:S05]  /*3870*/  IADD3 R2, PT, PT, -R5, RZ, RZ ;  /* 0x000000ff05027210 */ /* 0x000fca0007ffe1ff */
        /* <DEDUP_REMOVED lines=225> */
[----:B------:R-:W-:-:S05]  /*4690*/  SHF.R.U32.HI R2, RZ, UR5, R2 ;  /* 0x00000005ff027c19 */ /* 0x000fca0008011602 */
[----:B------:R-:W-:-:S04]  /*46a0*/  IMAD.MOV R3, RZ, RZ, -R2 ;  /* 0x000000ffff037224 */ /* 0x000fc800078e0a02 */
[----:B-1----:R-:W-:-:S04]  /*46b0*/  IMAD R5, R3, UR6, R5 ;  /* 0x0000000603057c24 */ /* 0x002fc8000f8e0205 */
[C---:B--2---:R-:W-:Y:S02]  /*46c0*/  IMAD R16, R5.reuse, UR8, R16 ;  /* 0x0000000805107c24 */ /* 0x044fe4000f8e0210 */
[----:B------:R-:W-:-:S07]  /*46d0*/  IMAD R0, R5, UR9, R0 ;  /* 0x0000000905007c24 */ /* 0x000fce000f8e0200 */
.L_x_945:
[----:B------:R-:W2:Y:S01]  /*46e0*/  LDCU.64 UR6, c[0x0][0x588] ;  /* 0x0000b100ff0677ac */ /* 0x000ea20008000a00 */
[----:B------:R-:W-:-:S04]  /*46f0*/  UPRMT UR4, UR42, 0x9910, URZ ;  /* 0x000099102a047896 */ /* 0x000fc800080000ff */
[----:B------:R-:W-:Y:S01]  /*4700*/  UISETP.GT.AND UP0, UPT, UR4, 0x9, UPT ;  /* 0x000000090400788c */ /* 0x000fe2000bf04270 */
[----:B--234-:R-:W-:-:S04]  /*4710*/  IADD3 R2, P0, PT, R0, UR6, RZ ;  /* 0x0000000600027c10 */ /* 0x01cfc8000ff1e0ff */
        /* <DEDUP_REMOVED lines=14> */
.L_x_949:
[----:B------:R-:W2:Y:S02]  /*4800*/  LDG.E.U8 R2, desc[UR36][R2.64] ;  /* 0x0000002402027981 */ /* 0x000ea4000c1e1100 */
[----:B--2---:R-:W-:-:S04]  /*4810*/  I2FP.F32.U32 R0, R2 ;  /* 0x0000000200007245 */ /* 0x004fc80000201000 */
[----:B------:R-:W-:Y:S01]  /*4820*/  F2FP.BF16.F32.PACK_AB R0, RZ, R0 ;  /* 0x00000000ff00723e */ /* 0x000fe200000010ff */
[----:B------:R-:W-:Y:S06]  /*4830*/  BRA `(.L_x_951) ;  /* 0x0000000c00a47947 */ /* 0x000fec0003800000 */
.L_x_948:
        /* <DEDUP_REMOVED lines=10> */
.L_x_953:
[----:B------:R-:W2:Y:S02]  /*48e0*/  LDG.E R2, desc[UR36][R2.64] ;  /* 0x0000002402027981 */ /* 0x000ea4000c1e1900 */
[----:B--2---:R-:W-:-:S04]  /*48f0*/  I2FP.F32.S32 R0, R2 ;  /* 0x0000000200007245 */ /* 0x004fc80000201400 */
[----:B------:R-:W-:Y:S01]  /*4900*/  F2FP.BF16.F32.PACK_AB R0, RZ, R0 ;  /* 0x00000000ff00723e */ /* 0x000fe200000010ff */
[----:B------:R-:W-:Y:S06]  /*4910*/  BRA `(.L_x_951) ;  /* 0x0000000c006c7947 */ /* 0x000fec0003800000 */
.L_x_952:
[----:B------:R-:W2:Y:S02]  /*4920*/  LDG.E.U16 R2, desc[UR36][R2.64] ;  /* 0x0000002402027981 */ /* 0x000ea4000c1e1500 */
[----:B--2---:R-:W0:Y:S02]  /*4930*/  I2F.S16 R0, R2 ;  /* 0x0000000200007306 */ /* 0x004e240000101400 */
[----:B0-----:R-:W-:Y:S01]  /*4940*/  F2FP.BF16.F32.PACK_AB R0, RZ, R0 ;  /* 0x00000000ff00723e */ /* 0x001fe200000010ff */
[----:B------:R-:W-:Y:S06]  /*4950*/  BRA `(.L_x_951) ;  /* 0x0000000c005c7947 */ /* 0x000fec0003800000 */
.L_x_947:
        /* <DEDUP_REMOVED lines=9> */
.L_x_955:
[----:B------:R-:W2:Y:S02]  /*49f0*/  LDG.E.U16 R0, desc[UR36][R2.64] ;  /* 0x0000002402007981 */ /* 0x000ea4000c1e1500 */
[----:B--2---:R-:W-:-:S05]  /*4a00*/  HADD2.F32 R0, -RZ, R0.H0_H0 ;  /* 0x20000000ff007230 */ /* 0x004fca0000004100 */
[----:B------:R-:W-:Y:S01]  /*4a10*/  F2FP.BF16.F32.PACK_AB R0, RZ, R0 ;  /* 0x00000000ff00723e */ /* 0x000fe200000010ff */
[----:B------:R-:W-:Y:S06]  /*4a20*/  BRA `(.L_x_951) ;  /* 0x0000000c00287947 */ /* 0x000fec0003800000 */
.L_x_954:
        /* <DEDUP_REMOVED lines=9> */
.L_x_957:
[----:B------:R-:W2:Y:S02]  /*4ac0*/  LDG.E.U16 R2, desc[UR36][R2.64] ;  /* 0x0000002402027981 */ /* 0x000ea4000c1e1500 */
[----:B--2---:R-:W-:-:S05]  /*4ad0*/  HADD2.F32 R0, -RZ, R2.H0_H0 ;  /* 0x20000002ff007230 */ /* 0x004fca0000004100 */
[----:B------:R-:W-:Y:S01]  /*4ae0*/  F2FP.BF16.F32.PACK_AB R0, RZ, R0 ;  /* 0x00000000ff00723e */ /* 0x000fe200000010ff */
[----:B------:R-:W-:Y:S06]  /*4af0*/  BRA `(.L_x_951) ;  /* 0x0000000800f47947 */ /* 0x000fec0003800000 */
.L_x_956:
        /* <DEDUP_REMOVED lines=12> */
.L_x_946:
        /* <DEDUP_REMOVED lines=13> */
.L_x_960:
        /* <DEDUP_REMOVED lines=12> */
.L_x_959:
        /* <DEDUP_REMOVED lines=27> */
.L_x_962:
        /* <DEDUP_REMOVED lines=13> */
.L_x_961:
[----:B------:R0:W5:Y:S01]  /*4fd0*/  LDG.E.U16 R0, desc[UR36][R2.64] ;  /* 0x0000002402007981 */ /* 0x000162000c1e1500 */
[----:B------:R-:W-:Y:S05]  /*4fe0*/  BRA `(.L_x_951) ;  /* 0x0000000400b87947 */ /* 0x000fea0003800000 */
.L_x_958:
        /* <DEDUP_REMOVED lines=12> */
.L_x_965:
        /* <DEDUP_REMOVED lines=21> */
.L_x_969:
[----:B------:R-:W-:Y:S05]  /*5200*/  BSYNC.RECONVERGENT B1 ;  /* 0x0000000000017941 */ /* 0x000fea0003800200 */
.L_x_968:
[----:B------:R-:W-:Y:S01]  /*5210*/  IMAD.SHL.U32 R0, R0, 0x100000, RZ ;  /* 0x0010000000007824 */ /* 0x000fe200078e00ff */
[----:B------:R-:W-:-:S04]  /*5220*/  LEA R2, R2, 0x3b800000, 0x17 ;  /* 0x3b80000002027811 */ /* 0x000fc800078eb8ff */
[----:B------:R-:W-:-:S07]  /*5230*/  LOP3.LUT R0, R2, R0, R7, 0xfe, !PT ;  /* 0x0000000002007212 */ /* 0x000fce00078efe07 */
.L_x_967:
[----:B------:R-:W-:Y:S05]  /*5240*/  BSYNC.RECONVERGENT B0 ;  /* 0x0000000000007941 */ /* 0x000fea0003800200 */
.L_x_966:
[----:B------:R-:W-:Y:S01]  /*5250*/  F2FP.BF16.F32.PACK_AB R0, RZ, R0 ;  /* 0x00000000ff00723e */ /* 0x000fe200000010ff */
[----:B------:R-:W-:Y:S06]  /*5260*/  BRA `(.L_x_951) ;  /* 0x0000000400187947 */ /* 0x000fec0003800000 */
.L_x_964:
        /* <DEDUP_REMOVED lines=21> */
.L_x_973:
[----:B------:R-:W-:Y:S05]  /*53c0*/  BSYNC.RECONVERGENT B1 ;  /* 0x0000000000017941 */ /* 0x000fea0003800200 */
.L_x_972:
[----:B------:R-:W-:Y:S01]  /*53d0*/  IMAD.SHL.U32 R0, R0, 0x200000, RZ ;  /* 0x0020000000007824 */ /* 0x000fe200078e00ff */
[----:B------:R-:W-:-:S04]  /*53e0*/  LEA R2, R2, 0x37800000, 0x17 ;  /* 0x3780000002027811 */ /* 0x000fc800078eb8ff */
[----:B------:R-:W-:-:S07]  /*53f0*/  LOP3.LUT R0, R2, R0, R7, 0xfe, !PT ;  /* 0x0000000002007212 */ /* 0x000fce00078efe07 */
.L_x_971:
[----:B------:R-:W-:Y:S05]  /*5400*/  BSYNC.RECONVERGENT B0 ;  /* 0x0000000000007941 */ /* 0x000fea0003800200 */
.L_x_970:
[----:B------:R-:W-:Y:S01]  /*5410*/  F2FP.BF16.F32.PACK_AB R0, RZ, R0 ;  /* 0x00000000ff00723e */ /* 0x000fe200000010ff */
[----:B------:R-:W-:Y:S06]  /*5420*/  BRA `(.L_x_951) ;  /* 0x0000000000a87947 */ /* 0x000fec0003800000 */
.L_x_963:
        /* <DEDUP_REMOVED lines=14> */
.L_x_977:
[----:B------:R-:W-:Y:S05]  /*5510*/  BSYNC.RECONVERGENT B0 ;  /* 0x0000000000007941 */ /* 0x000fea0003800200 */
.L_x_976:
[----:B------:R-:W-:Y:S01]  /*5520*/  F2FP.BF16.F32.PACK_AB R0, RZ, R0 ;  /* 0x00000000ff00723e */ /* 0x000fe200000010ff */
[----:B------:R-:W-:Y:S06]  /*5530*/  BRA `(.L_x_951) ;  /* 0x0000000000647947 */ /* 0x000fec0003800000 */
.L_x_950:
        /* <DEDUP_REMOVED lines=11> */
[----:B------:R-:W-:Y:S01]  /*55f0*/  IMAD.U32 R7, RZ, RZ, UR7 ;  /* 0x00000007ff077e24 */ /* 0x000fe2000f8e00ff */
[----:B---3--:R-:W-:Y:S01]  /*5600*/  MOV R10, UR8 ;  /* 0x00000008000a7c02 */ /* 0x008fe20008000f00 */
[----:B------:R-:W-:-:S07]  /*5610*/  IMAD.U32 R11, RZ, RZ, UR9 ;  /* 0x00000009ff0b7e24 */ /* 0x000fce000f8e00ff */
[----:B------:R-:W-:-:S07]  /*5620*/  LEPC R20, `(.L_x_978) ;  /* 0x000000001014794e */ /* 0x000fce0000000000 */
[----:B--2---:R-:W-:Y:S05]  /*5630*/  CALL.ABS.NOINC R2 ;  /* 0x0000000002007343 */ /* 0x004fea0003c00000 */
.L_x_978:
[----:B------:R-:W-:Y:S01]  /*5640*/  PRMT R0, RZ, 0x7610, R0 ;  /* 0x00007610ff007816 */ /* 0x000fe20000000000 */
[----:B------:R-:W-:Y:S06]  /*5650*/  BRA `(.L_x_951) ;  /* 0x00000000001c7947 */ /* 0x000fec0003800000 */
.L_x_975:
[----:B------:R-:W2:Y:S02]  /*5660*/  LDG.E.64 R2, desc[UR36][R2.64] ;  /* 0x0000002402027981 */ /* 0x000ea4000c1e1b00 */
[----:B--2---:R-:W0:Y:S02]  /*5670*/  I2F.U64 R0, R2 ;  /* 0x0000000200007312 */ /* 0x004e240000301000 */
[----:B0-----:R-:W-:Y:S01]  /*5680*/  F2FP.BF16.F32.PACK_AB R0, RZ, R0 ;  /* 0x00000000ff00723e */ /* 0x001fe200000010ff */
[----:B------:R-:W-:Y:S06]  /*5690*/  BRA `(.L_x_951) ;  /* 0x00000000000c7947 */ /* 0x000fec0003800000 */
.L_x_974:
[----:B------:R-:W2:Y:S02]  /*56a0*/  LDG.E R2, desc[UR36][R2.64] ;  /* 0x0000002402027981 */ /* 0x000ea4000c1e1900 */
[----:B--2---:R-:W-:-:S04]  /*56b0*/  I2FP.F32.U32 R0, R2 ;  /* 0x0000000200007245 */ /* 0x004fc80000201000 */
[----:B------:R-:W-:-:S07]  /*56c0*/  F2FP.BF16.F32.PACK_AB R0, RZ, R0 ;  /* 0x00000000ff00723e */ /* 0x000fce00000010ff */
.L_x_951:
        /* <DEDUP_REMOVED lines=26> */
.L_x_982:
[----:B-1----:R-:W-:-:S06]  /*5870*/  SHF.L.U32 R5, R5, 0x10, RZ ;  /* 0x0000001005057819 */ /* 0x002fcc00000006ff */
[----:B0-----:R-:W0:Y:S02]  /*5880*/  F2I.S64.TRUNC R4, R5 ;  /* 0x0000000500047311 */ /* 0x001e24000020d900 */
[----:B0-----:R0:W-:Y:S01]  /*5890*/  STG.E.U8 desc[UR36][R2.64], R4 ;  /* 0x0000000402007986 */ /* 0x0011e2000c101124 */
[----:B------:R-:W-:Y:S05]  /*58a0*/  BRA `(.L_x_984) ;  /* 0x0000000c006c7947 */ /* 0x000fea0003800000 */
.L_x_981:
        /* <DEDUP_REMOVED lines=10> */
.L_x_986:
[----:B-1----:R-:W-:-:S06]  /*5950*/  IMAD.U32 R5, R5, 0x10000, RZ ;  /* 0x0001000005057824 */ /* 0x002fcc00078e00ff */
[----:B------:R-:W1:Y:S02]  /*5960*/  F2I.FTZ.TRUNC.NTZ R5, R5 ;  /* 0x0000000500057305 */ /* 0x000e64000021f100 */
[----:B-1----:R1:W-:Y:S01]  /*5970*/  STG.E desc[UR36][R2.64], R5 ;  /* 0x0000000502007986 */ /* 0x0023e2000c101924 */
[----:B------:R-:W-:Y:S05]  /*5980*/  BRA `(.L_x_984) ;  /* 0x0000000c00347947 */ /* 0x000fea0003800000 */
.L_x_985:
[----:B-1----:R-:W-:-:S06]  /*5990*/  SHF.L.U32 R5, R5, 0x10, RZ ;  /* 0x0000001005057819 */ /* 0x002fcc00000006ff */
[----:B------:R-:W1:Y:S02]  /*59a0*/  F2I.FTZ.TRUNC.NTZ R5, R5 ;  /* 0x0000000500057305 */ /* 0x000e64000021f100 */
[----:B-1----:R1:W-:Y:S01]  /*59b0*/  STG.E.U16 desc[UR36][R2.64], R5 ;  /* 0x0000000502007986 */ /* 0x0023e2000c101524 */
[----:B------:R-:W-:Y:S05]  /*59c0*/  BRA `(.L_x_984) ;  /* 0x0000000c00247947 */ /* 0x000fea0003800000 */
.L_x_980:
        /* <DEDUP_REMOVED lines=9> */
.L_x_988:
[----:B-1----:R-:W-:-:S05]  /*5a60*/  IMAD.U32 R0, R5, 0x10000, RZ ;  /* 0x0001000005007824 */ /* 0x002fca00078e00ff */
[----:B------:R-:W-:-:S05]  /*5a70*/  F2FP.F16.F32.PACK_AB R0, RZ, R0 ;  /* 0x00000000ff00723e */ /* 0x000fca00000000ff */
[----:B------:R1:W-:Y:S01]  /*5a80*/  STG.E.U16 desc[UR36][R2.64], R0 ;  /* 0x0000000002007986 */ /* 0x0003e2000c101524 */
[----:B------:R-:W-:Y:S05]  /*5a90*/  BRA `(.L_x_984) ;  /* 0x0000000800f07947 */ /* 0x000fea0003800000 */
.L_x_987:
[----:B------:R-:W-:-:S09]  /*5aa0*/  UISETP.NE.AND UP0, UPT, UR4, 0x7, UPT ;  /* 0x000000070400788c */ /* 0x000fd2000bf05270 */
[----:B------:R-:W-:Y:S05]  /*5ab0*/  BRA.U !UP0, `(.L_x_989) ;  /* 0x0000000108347547 */ /* 0x000fea000b800000 */
[----:B------:R-:W-:-:S09]  /*5ac0*/  UISETP.NE.AND UP0, UPT, UR4, 0x8, UPT ;  /* 0x000000080400788c */ /* 0x000fd2000bf05270 */
[----:B------:R-:W-:Y:S05]  /*5ad0*/  BRA.U !UP0, `(.L_x_990) ;  /* 0x0000000108187547 */ /* 0x000fea000b800000 */
[----:B------:R-:W-:-:S09]  /*5ae0*/  UISETP.NE.AND UP0, UPT, UR4, 0x9, UPT ;  /* 0x000000090400788c */ /* 0x000fd2000bf05270 */
[----:B------:R-:W-:Y:S05]  /*5af0*/  BRA.U UP0, `(.L_x_983) ;  /* 0x0000000500fc7547 */ /* 0x000fea000b800000 */
[----:B01----:R-:W-:Y:S01]  /*5b00*/  SHF.L.U32 R4, R5, 0x10, RZ ;  /* 0x0000001005047819 */ /* 0x003fe200000006ff */
[----:B------:R-:W-:-:S05]  /*5b10*/  IMAD.MOV.U32 R5, RZ, RZ, RZ ;  /* 0x000000ffff057224 */ /* 0x000fca00078e00ff */
[----:B------:R0:W-:Y:S01]  /*5b20*/  STG.E.64 desc[UR36][R2.64], R4 ;  /* 0x0000000402007986 */ /* 0x0001e2000c101b24 */
[----:B------:R-:W-:Y:S05]  /*5b30*/  BRA `(.L_x_984) ;  /* 0x0000000800c87947 */ /* 0x000fea0003800000 */
.L_x_990:
[----:B-1----:R-:W-:-:S05]  /*5b40*/  IMAD.U32 R5, R5, 0x10000, RZ ;  /* 0x0001000005057824 */ /* 0x002fca00078e00ff */
[----:B------:R-:W-:-:S04]  /*5b50*/  F2FP.F16.F32.PACK_AB R5, RZ, R5 ;  /* 0x00000005ff05723e */ /* 0x000fc800000000ff */
[----:B------:R-:W-:-:S05]  /*5b60*/  PRMT R5, R5, 0x5410, RZ ;  /* 0x0000541005057816 */ /* 0x000fca00000000ff */
[----:B------:R1:W-:Y:S01]  /*5b70*/  STG.E desc[UR36][R2.64], R5 ;  /* 0x0000000502007986 */ /* 0x0003e2000c101924 */
[----:B------:R-:W-:Y:S05]  /*5b80*/  BRA `(.L_x_984) ;  /* 0x0000000800b47947 */ /* 0x000fea0003800000 */
.L_x_989:
[----:B01----:R-:W-:-:S05]  /*5b90*/  SHF.L.U32 R4, R5, 0x10, RZ ;  /* 0x0000001005047819 */ /* 0x003fca00000006ff */
[----:B------:R-:W-:-:S06]  /*5ba0*/  FMUL.FTZ R4, R4, 1 ;  /* 0x3f80000004047820 */ /* 0x000fcc0000410000 */
[----:B------:R-:W0:Y:S02]  /*5bb0*/  F2F.F64.F32 R4, R4 ;  /* 0x0000000400047310 */ /* 0x000e240000201800 */
[----:B0-----:R0:W-:Y:S01]  /*5bc0*/  STG.E.64 desc[UR36][R2.64], R4 ;  /* 0x0000000402007986 */ /* 0x0011e2000c101b24 */
[----:B------:R-:W-:Y:S05]  /*5bd0*/  BRA `(.L_x_984) ;  /* 0x0000000800a07947 */ /* 0x000fea0003800000 */
.L_x_979:
        /* <DEDUP_REMOVED lines=14> */
.L_x_994:
[----:B-1----:R-:W-:Y:S01]  /*5cc0*/  IMAD.U32 R5, R5, 0x10000, RZ ;  /* 0x0001000005057824 */ /* 0x002fe200078e00ff */
[----:B------:R-:W-:Y:S01]  /*5cd0*/  BSSY.RECONVERGENT B0, `(.L_x_995) ;  /* 0x0000013000007945 */ /* 0x000fe20003800200 */
[----:B------:R-:W-:-:S03]  /*5ce0*/  MOV R0, 0x80 ;  /* 0x0000008000007802 */ /* 0x000fc60000000f00 */
        /* <DEDUP_REMOVED lines=15> */
.L_x_997:
[----:B------:R-:W-:-:S04]  /*5de0*/  SHF.R.U32.HI R5, RZ, 0x18, R5 ;  /* 0x00000018ff057819 */ /* 0x000fc80000011605 */
[----:B------:R-:W-:-:S07]  /*5df0*/  LOP3.LUT R0, R0, 0x80, R5, 0xf8, !PT ;  /* 0x0000008000007812 */ /* 0x000fce00078ef805 */
.L_x_996:
[----:B------:R-:W-:Y:S05]  /*5e00*/  BSYNC.RECONVERGENT B0 ;  /* 0x0000000000007941 */ /* 0x000fea0003800200 */
.L_x_995:
[----:B------:R0:W-:Y:S01]  /*5e10*/  STG.E.U8 desc[UR36][R2.64], R0 ;  /* 0x0000000002007986 */ /* 0x0001e2000c101124 */
[----:B------:R-:W-:Y:S05]  /*5e20*/  BRA `(.L_x_984) ;  /* 0x00000008000c7947 */ /* 0x000fea0003800000 */
.L_x_993:
[----:B-1----:R-:W-:Y:S01]  /*5e30*/  IMAD.U32 R5, R5, 0x10000, RZ ;  /* 0x0001000005057824 */ /* 0x002fe200078e00ff */
[----:B------:R-:W-:Y:S01]  /*5e40*/  BSSY.RECONVERGENT B0, `(.L_x_998) ;  /* 0x0000013000007945 */ /* 0x000fe20003800200 */
[----:B------:R-:W-:-:S03]  /*5e50*/  HFMA2 R0, -RZ, RZ, 0, 7.62939453125e-06 ;  /* 0x00000080ff007431 */ /* 0x000fc600000001ff */
        /* <DEDUP_REMOVED lines=15> */
.L_x_1000:
[----:B------:R-:W-:-:S04]  /*5f50*/  SHF.R.U32.HI R5, RZ, 0x18, R5 ;  /* 0x00000018ff057819 */ /* 0x000fc80000011605 */
[----:B------:R-:W-:-:S07]  /*5f60*/  LOP3.LUT R0, R0, 0x80, R5, 0xf8, !PT ;  /* 0x0000008000007812 */ /* 0x000fce00078ef805 */
.L_x_999:
[----:B------:R-:W-:Y:S05]  /*5f70*/  BSYNC.RECONVERGENT B0 ;  /* 0x0000000000007941 */ /* 0x000fea0003800200 */
.L_x_998:
[----:B------:R0:W-:Y:S01]  /*5f80*/  STG.E.U8 desc[UR36][R2.64], R0 ;  /* 0x0000000002007986 */ /* 0x0001e2000c101124 */
[----:B------:R-:W-:Y:S05]  /*5f90*/  BRA `(.L_x_984) ;  /* 0x0000000400b07947 */ /* 0x000fea0003800000 */
.L_x_992:
        /* <DEDUP_REMOVED lines=18> */
[----:B------:R-:W-:-:S05]  /*60c0*/  @!P0 IMAD.MOV R0, RZ, RZ, R6 ;  /* 0x000000ffff008224 */ /* 0x000fca00078e0206 */
[----:B------:R-:W-:-:S05]  /*60d0*/  @P1 MOV R5, R0 ;  /* 0x0000000000051202 */ /* 0x000fca0000000f00 */
[----:B------:R0:W-:Y:S01]  /*60e0*/  STG.E.U8 desc[UR36][R2.64], R5 ;  /* 0x0000000502007986 */ /* 0x0001e2000c101124 */
[----:B------:R-:W-:Y:S05]  /*60f0*/  BRA `(.L_x_984) ;  /* 0x0000000400587947 */ /* 0x000fea0003800000 */
.L_x_1002:
[----:B-1----:R-:W-:-:S06]  /*6100*/  IMAD.U32 R5, R5, 0x10000, RZ ;  /* 0x0001000005057824 */ /* 0x002fcc00078e00ff */
[----:B0-----:R-:W0:Y:S02]  /*6110*/  F2I.U64.TRUNC R4, R5 ;  /* 0x0000000500047311 */ /* 0x001e24000020d800 */
[----:B0-----:R0:W-:Y:S01]  /*6120*/  STG.E.64 desc[UR36][R2.64], R4 ;  /* 0x0000000402007986 */ /* 0x0011e2000c101b24 */
[----:B------:R-:W-:Y:S05]  /*6130*/  BRA `(.L_x_984) ;  /* 0x0000000400487947 */ /* 0x000fea0003800000 */
.L_x_1001:
[----:B-1----:R-:W-:-:S06]  /*6140*/  IMAD.U32 R5, R5, 0x10000, RZ ;  /* 0x0001000005057824 */ /* 0x002fcc00078e00ff */
[----:B------:R-:W1:Y:S02]  /*6150*/  F2I.FTZ.U32.TRUNC.NTZ R5, R5 ;  /* 0x0000000500057305 */ /* 0x000e64000021f000 */
[----:B-1----:R1:W-:Y:S01]  /*6160*/  STG.E desc[UR36][R2.64], R5 ;  /* 0x0000000502007986 */ /* 0x0023e2000c101924 */
[----:B------:R-:W-:Y:S05]  /*6170*/  BRA `(.L_x_984) ;  /* 0x0000000400387947 */ /* 0x000fea0003800000 */
.L_x_991:
[----:B------:R-:W-:-:S09]  /*6180*/  UISETP.GT.AND UP0, UPT, UR4, 0xe, UPT ;  /* 0x0000000e0400788c */ /* 0x000fd2000bf04270 */
[----:B------:R-:W-:Y:S05]  /*6190*/  BRA.U UP0, `(.L_x_1003) ;  /* 0x00000001003c7547 */ /* 0x000fea000b800000 */
[----:B------:R-:W-:-:S09]  /*61a0*/  UISETP.NE.AND UP0, UPT, UR4, 0xa, UPT ;  /* 0x0000000a0400788c */ /* 0x000fd2000bf05270 */
[----:B------:R-:W-:Y:S05]  /*61b0*/  BRA.U !UP0, `(.L_x_1004) ;  /* 0x00000001081c7547 */ /* 0x000fea000b800000 */
[----:B------:R-:W-:-:S09]  /*61c0*/  UISETP.NE.AND UP0, UPT, UR4, 0xb, UPT ;  /* 0x0000000b0400788c */ /* 0x000fd2000bf05270 */
[----:B------:R-:W-:Y:S05]  /*61d0*/  BRA.U UP0, `(.L_x_983) ;  /* 0x0000000100447547 */ /* 0x000fea000b800000 */
[----:B-1----:R-:W-:-:S04]  /*61e0*/  SHF.L.U32 R5, R5, 0x10, RZ ;  /* 0x0000001005057819 */ /* 0x002fc800000006ff */
[----:B------:R-:W-:-:S04]  /*61f0*/  FSETP.NEU.FTZ.AND P0, PT, R5, RZ, PT ;  /* 0x000000ff0500720b */ /* 0x000fc80003f1d000 */
[----:B------:R-:W-:-:S05]  /*6200*/  SEL R5, RZ, 0x1, !P0 ;  /* 0x00000001ff057807 */ /* 0x000fca0004000000 */
[----:B------:R4:W-:Y:S01]  /*6210*/  STG.E.U8 desc[UR36][R2.64], R5 ;  /* 0x0000000502007986 */ /* 0x0009e2000c101124 */
[----:B------:R-:W-:Y:S05]  /*6220*/  BRA `(.L_x_984) ;  /* 0x00000004000c7947 */ /* 0x000fea0003800000 */
.L_x_1004:
[----:B-1----:R-:W-:Y:S01]  /*6230*/  IMAD.U32 R5, R5, 0x10000, RZ ;  /* 0x0001000005057824 */ /* 0x002fe200078e00ff */
[----:B------:R-:W-:-:S03]  /*6240*/  CS2R R6, SRZ ;  /* 0x0000000000067805 */ /* 0x000fc6000001ff00 */
[----:B------:R-:W-:-:S06]  /*6250*/  FMUL.FTZ R5, R5, 1 ;  /* 0x3f80000005057820 */ /* 0x000fcc0000410000 */
[----:B0-----:R-:W0:Y:S02]  /*6260*/  F2F.F64.F32 R4, R5 ;  /* 0x0000000500047310 */ /* 0x001e240000201800 */
[----:B0-----:R0:W-:Y:S01]  /*6270*/  STG.E.128 desc[UR36][R2.64], R4 ;  /* 0x0000000402007986 */ /* 0x0011e2000c101d24 */
[----:B------:R-:W-:Y:S05]  /*6280*/  BRA `(.L_x_984) ;  /* 0x0000000000f47947 */ /* 0x000fea0003800000 */
.L_x_1003:
[----:B------:R-:W-:-:S09]  /*6290*/  UISETP.NE.AND UP0, UPT, UR4, 0xf, UPT ;  /* 0x0000000f0400788c */ /* 0x000fd2000bf05270 */
[----:B------:R-:W-:Y:S05]  /*62a0*/  BRA.U !UP0, `(.L_x_1005) ;  /* 0x0000000108e87547 */ /* 0x000fea000b800000 */
[----:B------:R-:W-:-:S09]  /*62b0*/  UISETP.NE.AND UP0, UPT, UR4, 0x17, UPT ;  /* 0x000000170400788c */ /* 0x000fd2000bf05270 */
[----:B------:R-:W-:Y:S05]  /*62c0*/  BRA.U !UP0, `(.L_x_1006) ;  /* 0x0000000108907547 */ /* 0x000fea000b800000 */
[----:B------:R-:W-:-:S09]  /*62d0*/  UISETP.NE.AND UP0, UPT, UR4, 0x18, UPT ;  /* 0x000000180400788c */ /* 0x000fd2000bf05270 */
[----:B------:R-:W-:Y:S05]  /*62e0*/  BRA.U !UP0, `(.L_x_1007) ;  /* 0x0000000108447547 */ /* 0x000fea000b800000 */
.L_x_983:
[----:B------:R-:W-:Y:S01]  /*62f0*/  MOV R0, 0x0 ;  /* 0x0000000000007802 */ /* 0x000fe20000000f00 */
[----:B------:R-:W0:Y:S01]  /*6300*/  LDCU.64 UR4, c[0x4][0x178] ;  /* 0x01002f00ff0477ac */ /* 0x000e220008000a00 */
[----:B------:R-:W-:Y:S02]  /*6310*/  HFMA2 R12, -RZ, RZ, 0, 5.9604644775390625e-08 ;  /* 0x00000001ff0c7431 */ /* 0x000fe400000001ff */
[----:B------:R-:W-:Y:S01]  /*6320*/  IMAD.MOV.U32 R8, RZ, RZ, 0x65 ;  /* 0x00000065ff087424 */ /* 0x000fe200078e00ff */
[----:B------:R2:W3:Y:S01]  /*6330*/  LDC.64 R2, c[0x4][R0] ;  /* 0x0100000000027b82 */ /* 0x0004e20000000a00 */
[----:B------:R-:W4:Y:S01]  /*6340*/  LDCU.64 UR6, c[0x4][0x180] ;  /* 0x01003000ff0677ac */ /* 0x000f220008000a00 */
[----:B------:R-:W-:Y:S01]  /*6350*/  IMAD.MOV.U32 R13, RZ, RZ, RZ ;  /* 0x000000ffff0d7224 */ /* 0x000fe200078e00ff */
[----:B------:R-:W5:Y:S01]  /*6360*/  LDCU.64 UR8, c[0x4][0x90] ;  /* 0x01001200ff0877ac */ /* 0x000f620008000a00 */
[----:B0-----:R-:W-:Y:S01]  /*6370*/  IMAD.U32 R4, RZ, RZ, UR4 ;  /* 0x00000004ff047e24 */ /* 0x001fe2000f8e00ff */
[----:B-1----:R-:W-:Y:S01]  /*6380*/  MOV R5, UR5 ;  /* 0x0000000500057c02 */ /* 0x002fe20008000f00 */
[----:B----4-:R-:W-:-:S02]  /*6390*/  IMAD.U32 R6, RZ, RZ, UR6 ;  /* 0x00000006ff067e24 */ /* 0x010fc4000f8e00ff */
[----:B------:R-:W-:Y:S01]  /*63a0*/  IMAD.U32 R7, RZ, RZ, UR7 ;  /* 0x00000007ff077e24 */ /* 0x000fe2000f8e00ff */
[----:B-----5:R-:W-:Y:S01]  /*63b0*/  MOV R10, UR8 ;  /* 0x00000008000a7c02 */ /* 0x020fe20008000f00 */
[----:B--2---:R-:W-:-:S07]  /*63c0*/  IMAD.U32 R11, RZ, RZ, UR9 ;  /* 0x00000009ff0b7e24 */ /* 0x004fce000f8e00ff */
[----:B------:R-:W-:-:S07]  /*63d0*/  LEPC R20, `(.L_x_1008) ;  /* 0x000000001014794e */ /* 0x000fce0000000000 */
[----:B---3--:R-:W-:Y:S05]  /*63e0*/  CALL.ABS.NOINC R2 ;  /* 0x0000000002007343 */ /* 0x008fea0003c00000 */
.L_x_1008:
[----:B------:R-:W-:Y:S05]  /*63f0*/  BRA `(.L_x_984) ;  /* 0x0000000000987947 */ /* 0x000fea0003800000 */
.L_x_1007:
[----:B-1----:R-:W-:Y:S01]  /*6400*/  IMAD.U32 R7, R5, 0x10000, RZ ;  /* 0x0001000005077824 */ /* 0x002fe200078e00ff */
[----:B------:R-:W-:Y:S01]  /*6410*/  BSSY.RECONVERGENT B0, `(.L_x_1009) ;  /* 0x000000c000007945 */ /* 0x000fe20003800200 */
[----:B------:R-:W-:-:S03]  /*6420*/  MOV R0, 0x7f ;  /* 0x0000007f00007802 */ /* 0x000fc60000000f00 */
        /* <DEDUP_REMOVED lines=10> */
.L_x_1010:
[----:B------:R-:W-:Y:S05]  /*64d0*/  BSYNC.RECONVERGENT B0 ;  /* 0x0000000000007941 */ /* 0x000fea0003800200 */
.L_x_1009:
[----:B------:R-:W-:-:S05]  /*64e0*/  LOP3.LUT R5, R0, 0x80, R5, 0xf8, !PT ;  /* 0x0000008000057812 */ /* 0x000fca00078ef805 */
[----:B------:R3:W-:Y:S01]  /*64f0*/  STG.E.U8 desc[UR36][R2.64], R5 ;  /* 0x0000000502007986 */ /* 0x0007e2000c101124 */
[----:B------:R-:W-:Y:S05]  /*6500*/  BRA `(.L_x_984) ;  /* 0x0000000000547947 */ /* 0x000fea0003800000 */
.L_x_1006:
        /* <DEDUP_REMOVED lines=12> */
.L_x_1012:
[----:B------:R-:W-:Y:S01]  /*65d0*/  IMAD.MOV.U32 R0, RZ, RZ, 0x7f ;  /* 0x0000007fff007424 */ /* 0x000fe200078e00ff */
[----:B------:R-:W-:-:S04]  /*65e0*/  ISETP.GT.U32.AND P0, PT, R4, 0x7f800000, PT ;  /* 0x7f8000000400780c */ /* 0x000fc80003f04070 */
[----:B------:R-:W-:-:S09]  /*65f0*/  SEL R0, R0, 0x7c, P0 ;  /* 0x0000007c00007807 */ /* 0x000fd20000000000 */
.L_x_1013:
[----:B------:R-:W-:Y:S05]  /*6600*/  BSYNC.RECONVERGENT B0 ;  /* 0x0000000000007941 */ /* 0x000fea0003800200 */
.L_x_1011:
[----:B------:R-:W-:-:S04]  /*6610*/  SHF.R.U32.HI R5, RZ, 0x18, R5 ;  /* 0x00000018ff057819 */ /* 0x000fc80000011605 */
[----:B------:R-:W-:-:S05]  /*6620*/  LOP3.LUT R5, R0, 0x80, R5, 0xf8, !PT ;  /* 0x0000008000057812 */ /* 0x000fca00078ef805 */
[----:B------:R2:W-:Y:S01]  /*6630*/  STG.E.U8 desc[UR36][R2.64], R5 ;  /* 0x0000000502007986 */ /* 0x0005e2000c101124 */
[----:B------:R-:W-:Y:S05]  /*6640*/  BRA `(.L_x_984) ;  /* 0x0000000000047947 */ /* 0x000fea0003800000 */
.L_x_1005:
[----:B-1----:R1:W-:Y:S02]  /*6650*/  STG.E.U16 desc[UR36][R2.64], R5 ;  /* 0x0000000502007986 */ /* 0x0023e4000c101524 */
.L_x_984:
[----:B------:R-:W-:-:S07]  /*6660*/  IADD3 R17, PT, PT, R17, 0x80, RZ ;  /* 0x0000008011117810 */ /* 0x000fce0007ffe0ff */
.L_x_944:
[----:B------:R-:W-:Y:S05]  /*6670*/  BSYNC.RECONVERGENT B6 ;  /* 0x0000000000067941 */ /* 0x000fea0003800200 */
.L_x_943:
[----:B------:R-:W5:Y:S01]  /*6680*/  LDCU UR4, c[0x0][0x380] ;  /* 0x00007000ff0477ac */ /* 0x000f620008000800 */
[----:B------:R-:W-:Y:S01]  /*6690*/  BSSY.RECONVERGENT B6, `(.L_x_1014) ;  /* 0x000032b000067945 */ /* 0x000fe20003800200 */
[----:B-----5:R-:W-:-:S13]  /*66a0*/  ISETP.GE.AND P0, PT, R17, UR4, PT ;  /* 0x0000000411007c0c */ /* 0x020fda000bf06270 */
[----:B------:R-:W-:Y:S05]  /*66b0*/  @P0 BRA `(.L_x_1015) ;  /* 0x0000003000a00947 */ /* 0x000fea0003800000 */
[----:B------:R-:W5:Y:S01]  /*66c0*/  LDCU UR4, c[0x0][0x388] ;  /* 0x00007100ff0477ac */ /* 0x000f620008000800 */
[----:B01----:R-:W-:Y:S02]  /*66d0*/  IMAD.MOV.U32 R0, RZ, RZ, RZ ;  /* 0x000000ffff007224 */ /* 0x003fe400078e00ff */
[----:B------:R-:W-:Y:S01]  /*66e0*/  IMAD.MOV.U32 R16, RZ, RZ, RZ ;  /* 0x000000ffff107224 */ /* 0x000fe200078e00ff */
[----:B-----5:R-:W-:-:S09]  /*66f0*/  UISETP.NE.AND UP0, UPT, UR4, URZ, UPT ;  /* 0x000000ff0400728c */ /* 0x020fd2000bf05270 */
[----:B------:R-:W-:Y:S05]  /*6700*/  BRA.U !UP0, `(.L_x_1016) ;  /* 0x0000001108a87547 */ /* 0x000fea000b800000 */
[----:B------:R-:W2:Y:S01]  /*6710*/  LDCU.64 UR4, c[0x0][0x390] ;  /* 0x00007200ff0477ac */ /* 0x000ea20008000a00 */
[----:B------:R-:W-:Y:S01]  /*6720*/  HFMA2 R16, -RZ, RZ, 0, 0 ;  /* 0x00000000ff107431 */ /* 0x000fe200000001ff */
[----:B------:R-:W0:Y:S01]  /*6730*/  LDCU UR6, c[0x0][0x38c] ;  /* 0x00007180ff0677ac */ /* 0x000e220008000800 */
[----:B------:R-:W1:Y:S01]  /*6740*/  LDCU.64 UR8, c[0x0][0x4b8] ;  /* 0x00009700ff0877ac */ /* 0x000e620008000a00 */
[----:B------:R-:W-:Y:S02]  /*6750*/  UISETP.NE.AND UP0, UPT, UR41, URZ, UPT ;  /* 0x000000ff2900728c */ /* 0x000fe4000bf05270 */
        /* <DEDUP_REMOVED lines=286> */
[----:B------:R-:W2:Y:S03]  /*7940*/  LDCU.64 UR8, c[0x0][0x578] ;  /* 0x0000af00ff0877ac */ /* 0x000ea60008000a00 */
[----:B0-----:R-:W-:-:S05]  /*7950*/  IMAD.HI.U32 R2, R5, UR4, R4 ;  /* 0x0000000405027c27 */ /* 0x001fca000f8e0004 */
[----:B------:R-:W-:-:S05]  /*7960*/  SHF.R.U32.HI R2, RZ, UR5, R2 ;  /* 0x00000005ff027c19 */ /* 0x000fca0008011602 */
[----:B------:R-:W-:-:S04]  /*7970*/  IMAD.MOV R3, RZ, RZ, -R2 ;  /* 0x000000ffff037224 */ /* 0x000fc800078e0a02 */
[----:B-1----:R-:W-:-:S04]  /*7980*/  IMAD R5, R3, UR6, R5 ;  /* 0x0000000603057c24 */ /* 0x002fc8000f8e0205 */
[C---:B--2---:R-:W-:Y:S02]  /*7990*/  IMAD R16, R5.reuse, UR8, R16 ;  /* 0x0000000805107c24 */ /* 0x044fe4000f8e0210 */
[----:B------:R-:W-:-:S07]  /*79a0*/  IMAD R0, R5, UR9, R0 ;  /* 0x0000000905007c24 */ /* 0x000fce000f8e0200 */
.L_x_1016:
        /* <DEDUP_REMOVED lines=18> */
.L_x_1020:
[----:B------:R-:W2:Y:S02]  /*7ad0*/  LDG.E.U8 R2, desc[UR36][R2.64] ;  /* 0x0000002402027981 */ /* 0x000ea4000c1e1100 */
[----:B--2---:R-:W-:-:S04]  /*7ae0*/  I2FP.F32.U32 R0, R2 ;  /* 0x0000000200007245 */ /* 0x004fc80000201000 */
[----:B------:R-:W-:Y:S01]  /*7af0*/  F2FP.BF16.F32.PACK_AB R0, RZ, R0 ;  /* 0x00000000ff00723e */ /* 0x000fe200000010ff */
[----:B------:R-:W-:Y:S06]  /*7b00*/  BRA `(.L_x_1022) ;  /* 0x0000000c00a47947 */ /* 0x000fec0003800000 */
.L_x_1019:
        /* <DEDUP_REMOVED lines=10> */
.L_x_1024:
[----:B------:R-:W2:Y:S02]  /*7bb0*/  LDG.E R2, desc[UR36][R2.64] ;  /* 0x0000002402027981 */ /* 0x000ea4000c1e1900 */
[----:B--2---:R-:W-:-:S04]  /*7bc0*/  I2FP.F32.S32 R0, R2 ;  /* 0x0000000200007245 */ /* 0x004fc80000201400 */
[----:B------:R-:W-:Y:S01]  /*7bd0*/  F2FP.BF16.F32.PACK_AB R0, RZ, R0 ;  /* 0x00000000ff00723e */ /* 0x000fe200000010ff */
[----:B------:R-:W-:Y:S06]  /*7be0*/  BRA `(.L_x_1022) ;  /* 0x0000000c006c7947 */ /* 0x000fec0003800000 */
.L_x_1023:
[----:B------:R-:W2:Y:S02]  /*7bf0*/  LDG.E.U16 R2, desc[UR36][R2.64] ;  /* 0x0000002402027981 */ /* 0x000ea4000c1e1500 */
[----:B--2---:R-:W0:Y:S02]  /*7c00*/  I2F.S16 R0, R2 ;  /* 0x0000000200007306 */ /* 0x004e240000101400 */
[----:B0-----:R-:W-:Y:S01]  /*7c10*/  F2FP.BF16.F32.PACK_AB R0, RZ, R0 ;  /* 0x00000000ff00723e */ /* 0x001fe200000010ff */
[----:B------:R-:W-:Y:S06]  /*7c20*/  BRA `(.L_x_1022) ;  /* 0x0000000c005c7947 */ /* 0x000fec0003800000 */
.L_x_1018:
        /* <DEDUP_REMOVED lines=9> */
.L_x_1026:
[----:B------:R-:W2:Y:S02]  /*7cc0*/  LDG.E.U16 R0, desc[UR36][R2.64] ;  /* 0x0000002402007981 */ /* 0x000ea4000c1e1500 */
[----:B--2---:R-:W-:-:S05]  /*7cd0*/  HADD2.F32 R0, -RZ, R0.H0_H0 ;  /* 0x20000000ff007230 */ /* 0x004fca0000004100 */
[----:B------:R-:W-:Y:S01]  /*7ce0*/  F2FP.BF16.F32.PACK_AB R0, RZ, R0 ;  /* 0x00000000ff00723e */ /* 0x000fe200000010ff */
[----:B------:R-:W-:Y:S06]  /*7cf0*/  BRA `(.L_x_1022) ;  /* 0x0000000c00287947 */ /* 0x000fec0003800000 */
.L_x_1025:
        /* <DEDUP_REMOVED lines=9> */
.L_x_1028:
[----:B------:R-:W2:Y:S02]  /*7d90*/  LDG.E.U16 R2, desc[UR36][R2.64] ;  /* 0x0000002402027981 */ /* 0x000ea4000c1e1500 */
[----:B--2---:R-:W-:-:S05]  /*7da0*/  HADD2.F32 R0, -RZ, R2.H0_H0 ;  /* 0x20000002ff007230 */ /* 0x004fca0000004100 */
[----:B------:R-:W-:Y:S01]  /*7db0*/  F2FP.BF16.F32.PACK_AB R0, RZ, R0 ;  /* 0x00000000ff00723e */ /* 0x000fe200000010ff */
[----:B------:R-:W-:Y:S06]  /*7dc0*/  BRA `(.L_x_1022) ;  /* 0x0000000800f47947 */ /* 0x000fec0003800000 */
.L_x_1027:
        /* <DEDUP_REMOVED lines=12> */
.L_x_1017:
        /* <DEDUP_REMOVED lines=13> */
.L_x_1031:
        /* <DEDUP_REMOVED lines=12> */
.L_x_1030:
        /* <DEDUP_REMOVED lines=27> */
.L_x_1033:
        /* <DEDUP_REMOVED lines=13> */
.L_x_1032:
[----:B------:R0:W5:Y:S01]  /*82a0*/  LDG.E.U16 R0, desc[UR36][R2.64] ;  /* 0x0000002402007981 */ /* 0x000162000c1e1500 */
[----:B------:R-:W-:Y:S05]  /*82b0*/  BRA `(.L_x_1022) ;  /* 0x0000000400b87947 */ /* 0x000fea0003800000 */
.L_x_1029:
        /* <DEDUP_REMOVED lines=12> */
.L_x_1036:
        /* <DEDUP_REMOVED lines=21> */
.L_x_1040:
[----:B------:R-:W-:Y:S05]  /*84d0*/  BSYNC.RECONVERGENT B1 ;  /* 0x0000000000017941 */ /* 0x000fea0003800200 */
.L_x_1039:
[----:B------:R-:W-:Y:S01]  /*84e0*/  IMAD.SHL.U32 R0, R0, 0x100000, RZ ;  /* 0x0010000000007824 */ /* 0x000fe200078e00ff */
[----:B------:R-:W-:-:S04]  /*84f0*/  LEA R2, R2, 0x3b800000, 0x17 ;  /* 0x3b80000002027811 */ /* 0x000fc800078eb8ff */
[----:B------:R-:W-:-:S07]  /*8500*/  LOP3.LUT R0, R2, R0, R7, 0xfe, !PT ;  /* 0x0000000002007212 */ /* 0x000fce00078efe07 */
.L_x_1038:
[----:B------:R-:W-:Y:S05]  /*8510*/  BSYNC.RECONVERGENT B0 ;  /* 0x0000000000007941 */ /* 0x000fea0003800200 */
.L_x_1037:
[----:B------:R-:W-:Y:S01]  /*8520*/  F2FP.BF16.F32.PACK_AB R0, RZ, R0 ;  /* 0x00000000ff00723e */ /* 0x000fe200000010ff */
[----:B------:R-:W-:Y:S06]  /*8530*/  BRA `(.L_x_1022) ;  /* 0x0000000400187947 */ /* 0x000fec0003800000 */
.L_x_1035:
        /* <DEDUP_REMOVED lines=21> */
.L_x_1044:
[----:B------:R-:W-:Y:S05]  /*8690*/  BSYNC.RECONVERGENT B1 ;  /* 0x0000000000017941 */ /* 0x000fea0003800200 */
.L_x_1043:
[----:B------:R-:W-:Y:S02]  /*86a0*/  SHF.L.U32 R0, R0, 0x15, RZ ;  /* 0x0000001500007819 */ /* 0x000fe400000006ff */
[----:B------:R-:W-:-:S04]  /*86b0*/  LEA R2, R2, 0x37800000, 0x17 ;  /* 0x3780000002027811 */ /* 0x000fc800078eb8ff */
[----:B------:R-:W-:-:S07]  /*86c0*/  LOP3.LUT R0, R2, R0, R7, 0xfe, !PT ;  /* 0x0000000002007212 */ /* 0x000fce00078efe07 */
.L_x_1042:
[----:B------:R-:W-:Y:S05]  /*86d0*/  BSYNC.RECONVERGENT B0 ;  /* 0x0000000000007941 */ /* 0x000fea0003800200 */
.L_x_1041:
[----:B------:R-:W-:Y:S01]  /*86e0*/  F2FP.BF16.F32.PACK_AB R0, RZ, R0 ;  /* 0x00000000ff00723e */ /* 0x000fe200000010ff */
[----:B------:R-:W-:Y:S06]  /*86f0*/  BRA `(.L_x_1022) ;  /* 0x0000000000a87947 */ /* 0x000fec0003800000 */
.L_x_1034:
        /* <DEDUP_REMOVED lines=14> */
.L_x_1048:
[----:B------:R-:W-:Y:S05]  /*87e0*/  BSYNC.RECONVERGENT B0 ;  /* 0x0000000000007941 */ /* 0x000fea0003800200 */
.L_x_1047:
[----:B------:R-:W-:Y:S01]  /*87f0*/  F2FP.BF16.F32.PACK_AB R0, RZ, R0 ;  /* 0x00000000ff00723e */ /* 0x000fe200000010ff */
[----:B------:R-:W-:Y:S06]  /*8800*/  BRA `(.L_x_1022) ;  /* 0x0000000000647947 */ /* 0x000fec0003800000 */
.L_x_1021:
        /* <DEDUP_REMOVED lines=12> */
[----:B---3--:R-:W-:Y:S01]  /*88d0*/  IMAD.U32 R10, RZ, RZ, UR8 ;  /* 0x00000008ff0a7e24 */ /* 0x008fe2000f8e00ff */
[----:B------:R-:W-:-:S07]  /*88e0*/  MOV R11, UR9 ;  /* 0x00000009000b7c02 */ /* 0x000fce0008000f00 */
[----:B------:R-:W-:-:S07]  /*88f0*/  LEPC R20, `(.L_x_1049) ;  /* 0x000000001014794e */ /* 0x000fce0000000000 */
[----:B--2---:R-:W-:Y:S05]  /*8900*/  CALL.ABS.NOINC R2 ;  /* 0x0000000002007343 */ /* 0x004fea0003c00000 */
.L_x_1049:
[----:B------:R-:W-:Y:S01]  /*8910*/  PRMT R0, RZ, 0x7610, R0 ;  /* 0x00007610ff007816 */ /* 0x000fe20000000000 */
[----:B------:R-:W-:Y:S06]  /*8920*/  BRA `(.L_x_1022) ;  /* 0x00000000001c7947 */ /* 0x000fec0003800000 */
.L_x_1046:
[----:B------:R-:W2:Y:S02]  /*8930*/  LDG.E.64 R2, desc[UR36][R2.64] ;  /* 0x0000002402027981 */ /* 0x000ea4000c1e1b00 */
[----:B--2---:R-:W0:Y:S02]  /*8940*/  I2F.U64 R0, R2 ;  /* 0x0000000200007312 */ /* 0x004e240000301000 */
[----:B0-----:R-:W-:Y:S01]  /*8950*/  F2FP.BF16.F32.PACK_AB R0, RZ, R0 ;  /* 0x00000000ff00723e */ /* 0x001fe200000010ff */
[----:B------:R-:W-:Y:S06]  /*8960*/  BRA `(.L_x_1022) ;  /* 0x00000000000c7947 */ /* 0x000fec0003800000 */
.L_x_1045:
[----:B------:R-:W2:Y:S02]  /*8970*/  LDG.E R2, desc[UR36][R2.64] ;  /* 0x0000002402027981 */ /* 0x000ea4000c1e1900 */
[----:B--2---:R-:W-:-:S04]  /*8980*/  I2FP.F32.U32 R0, R2 ;  /* 0x0000000200007245 */ /* 0x004fc80000201000 */
[----:B------:R-:W-:-:S07]  /*8990*/  F2FP.BF16.F32.PACK_AB R0, RZ, R0 ;  /* 0x00000000ff00723e */ /* 0x000fce00000010ff */
.L_x_1022:
[----:B------:R-:W-:Y:S01]  /*89a0*/  USHF.L.U32 UR4, UR43, 0x10, URZ ;  /* 0x000000102b047899 */ /* 0x000fe200080006ff */
[----:B-----5:R-:W-:Y:S01]  /*89b0*/  IMAD.U32 R0, R0, 0x10000, RZ ;  /* 0x0001000000007824 */ /* 0x020fe200078e00ff */
[----:B------:R-:W1:Y:S07]  /*89c0*/  LDCU.64 UR6, c[0x0][0x580] ;  /* 0x0000b000ff0677ac */ /* 0x000e6e0008000a00 */
[----:B0-----:R-:W0:Y:S01]  /*89d0*/  MUFU.RCP R3, UR4 ;  /* 0x0000000400037d08 */ /* 0x001e220008001000 */
[----:B------:R-:W-:-:S04]  /*89e0*/  UPRMT UR4, UR39, 0x9910, URZ ;  /* 0x0000991027047896 */ /* 0x000fc800080000ff */
[----:B------:R-:W-:Y:S01]  /*89f0*/  UISETP.GT.AND UP0, UPT, UR4, 0x9, UPT ;  /* 0x000000090400788c */ /* 0x000fe2000bf04270 */
[----:B-1----:R-:W-:Y:S01]  /*8a00*/  IADD3 R2, P0, PT, R16, UR6, RZ ;  /* 0x0000000610027c10 */ /* 0x002fe2000ff1e0ff */
[----:B0-----:R-:W-:-:S03]  /*8a10*/  FMUL.FTZ R0, R0, R3 ;  /* 0x0000000300007220 */ /* 0x001fc60000410000 */
[----:B------:R-:W-:-:S03]  /*8a20*/  IADD3.X R3, PT, PT, RZ, UR7, RZ, P0, !PT ;  /* 0x00000007ff037c10 */ /* 0x000fc600087fe4ff */
        /* <DEDUP_REMOVED lines=17> */
.L_x_1053:
[----:B-1----:R-:W-:-:S06]  /*8b40*/  IMAD.U32 R5, R5, 0x10000, RZ ;  /* 0x0001000005057824 */ /* 0x002fcc00078e00ff */
[----:B0-----:R-:W0:Y:S02]  /*8b50*/  F2I.S64.TRUNC R4, R5 ;  /* 0x0000000500047311 */ /* 0x001e24000020d900 */
[----:B0-----:R0:W-:Y:S01]  /*8b60*/  STG.E.U8 desc[UR36][R2.64], R4 ;  /* 0x0000000402007986 */ /* 0x0011e2000c101124 */
[----:B------:R-:W-:Y:S05]  /*8b70*/  BRA `(.L_x_1055) ;  /* 0x0000000c006c7947 */ /* 0x000fea0003800000 */
.L_x_1052:
[----:B------:R-:W-:-:S09]  /*8b80*/  UISETP.NE.AND UP0, UPT, UR4, 0x2, UPT ;  /* 0x000000020400788c */ /* 0x000fd2000bf05270 */
[----:B------:R-:W-:Y:S05]  /*8b90*/  BRA.U !UP0, `(.L_x_1056) ;  /* 0x0000000108307547 */ /* 0x000fea000b800000 */
[----:B------:R-:W-:-:S09]  /*8ba0*/  UISETP.NE.AND UP0, UPT, UR4, 0x3, UPT ;  /* 0x000000030400788c */ /* 0x000fd2000bf05270 */
[----:B------:R-:W-:Y:S05]  /*8bb0*/  BRA.U !UP0, `(.L_x_1057) ;  /* 0x0000000108187547 */ /* 0x000fea000b800000 */
[----:B------:R-:W-:-:S09]  /*8bc0*/  UISETP.NE.AND UP0, UPT, UR4, 0x4, UPT ;  /* 0x000000040400788c */ /* 0x000fd2000bf05270 */
[----:B------:R-:W-:Y:S05]  /*8bd0*/  BRA.U UP0, `(.L_x_1054) ;  /* 0x0000000900787547 */ /* 0x000fea000b800000 */
[----:B-1----:R-:W-:-:S06]  /*8be0*/  SHF.L.U32 R5, R5, 0x10, RZ ;  /* 0x0000001005057819 */ /* 0x002fcc00000006ff */
[----:B0-----:R-:W0:Y:S02]  /*8bf0*/  F2I.S64.TRUNC R4, R5 ;  /* 0x0000000500047311 */ /* 0x001e24000020d900 */
[----:B0-----:R2:W-:Y:S01]  /*8c00*/  STG.E.64 desc[UR36][R2.64], R4 ;  /* 0x0000000402007986 */ /* 0x0015e2000c101b24 */
[----:B------:R-:W-:Y:S05]  /*8c10*/  BRA `(.L_x_1055) ;  /* 0x0000000c00447947 */ /* 0x000fea0003800000 */
.L_x_1057:
[----:B-1----:R-:W-:-:S06]  /*8c20*/  IMAD.U32 R5, R5, 0x10000, RZ ;  /* 0x0001000005057824 */ /* 0x002fcc00078e00ff */
[----:B------:R-:W1:Y:S02]  /*8c30*/  F2I.FTZ.TRUNC.NTZ R5, R5 ;  /* 0x0000000500057305 */ /* 0x000e64000021f100 */
[----:B-1----:R3:W-:Y:S01]  /*8c40*/  STG.E desc[UR36][R2.64], R5 ;  /* 0x0000000502007986 */ /* 0x0027e2000c101924 */
[----:B------:R-:W-:Y:S05]  /*8c50*/  BRA `(.L_x_1055) ;  /* 0x0000000c00347947 */ /* 0x000fea0003800000 */
.L_x_1056:
[----:B-1----:R-:W-:-:S06]  /*8c60*/  IMAD.U32 R5, R5, 0x10000, RZ ;  /* 0x0001000005057824 */ /* 0x002fcc00078e00ff */
[----:B------:R-:W1:Y:S02]  /*8c70*/  F2I.FTZ.TRUNC.NTZ R5, R5 ;  /* 0x0000000500057305 */ /* 0x000e64000021f100 */
[----:B-1----:R1:W-:Y:S01]  /*8c80*/  STG.E.U16 desc[UR36][R2.64], R5 ;  /* 0x0000000502007986 */ /* 0x0023e2000c101524 */
[----:B------:R-:W-:Y:S05]  /*8c90*/  BRA `(.L_x_1055) ;  /* 0x0000000c00247947 */ /* 0x000fea0003800000 */
.L_x_1051:
[----:B------:R-:W-:-:S09]  /*8ca0*/  UISETP.GT.AND UP0, UPT, UR4, 0x6, UPT ;  /* 0x000000060400788c */ /* 0x000fd2000bf04270 */
[----:B------:R-:W-:Y:S05]  /*8cb0*/  BRA.U UP0, `(.L_x_1058) ;  /* 0x00000001002c7547 */ /* 0x000fea000b800000 */
[----:B------:R-:W-:-:S09]  /*8cc0*/  UISETP.NE.AND UP0, UPT, UR4, 0x5, UPT ;  /* 0x000000050400788c */ /* 0x000fd2000bf05270 */
[----:B------:R-:W-:Y:S05]  /*8cd0*/  BRA.U !UP0, `(.L_x_1059) ;  /* 0x0000000108147547 */ /* 0x000fea000b800000 */
[----:B------:R-:W-:-:S09]  /*8ce0*/  UISETP.NE.AND UP0, UPT, UR4, 0x6, UPT ;  /* 0x000000060400788c */ /* 0x000fd2000bf05270 */
[----:B------:R-:W-:Y:S05]  /*8cf0*/  BRA.U UP0, `(.L_x_1054) ;  /* 0x0000000900307547 */ /* 0x000fea000b800000 */
[----:B-1----:R-:W-:-:S05]  /*8d00*/  SHF.L.U32 R5, R5, 0x10, RZ ;  /* 0x0000001005057819 */ /* 0x002fca00000006ff */
[----:B------:R1:W-:Y:S01]  /*8d10*/  STG.E desc[UR36][R2.64], R5 ;  /* 0x0000000502007986 */ /* 0x0003e2000c101924 */
[----:B------:R-:W-:Y:S05]  /*8d20*/  BRA `(.L_x_1055) ;  /* 0x0000000c00007947 */ /* 0x000fea0003800000 */
.L_x_1059:
[----:B-1----:R-:W-:-:S05]  /*8d30*/  IMAD.U32 R0, R5, 0x10000, RZ ;  /* 0x0001000005007824 */ /* 0x002fca00078e00ff */
[----:B------:R-:W-:-:S05]  /*8d40*/  F2FP.F16.F32.PACK_AB R0, RZ, R0 ;  /* 0x00000000ff00723e */ /* 0x000fca00000000ff */
[----:B------:R1:W-:Y:S01]  /*8d50*/  STG.E.U16 desc[UR36][R2.64], R0 ;  /* 0x0000000002007986 */ /* 0x0003e2000c101524 */
[----:B------:R-:W-:Y:S05]  /*8d60*/  BRA `(.L_x_1055) ;  /* 0x0000000800f07947 */ /* 0x000fea0003800000 */
.L_x_1058:
        /* <DEDUP_REMOVED lines=10> */
.L_x_1061:
[----:B-1----:R-:W-:-:S05]  /*8e10*/  IMAD.U32 R5, R5, 0x10000, RZ ;  /* 0x0001000005057824 */ /* 0x002fca00078e00ff */
[----:B------:R-:W-:-:S04]  /*8e20*/  F2FP.F16.F32.PACK_AB R5, RZ, R5 ;  /* 0x00000005ff05723e */ /* 0x000fc800000000ff */
[----:B------:R-:W-:-:S05]  /*8e30*/  PRMT R5, R5, 0x5410, RZ ;  /* 0x0000541005057816 */ /* 0x000fca00000000ff */
[----:B------:R1:W-:Y:S01]  /*8e40*/  STG.E desc[UR36][R2.64], R5 ;  /* 0x0000000502007986 */ /* 0x0003e2000c101924 */
[----:B------:R-:W-:Y:S05]  /*8e50*/  BRA `(.L_x_1055) ;  /* 0x0000000800b47947 */ /* 0x000fea0003800000 */
.L_x_1060:
[----:B01----:R-:W-:-:S04]  /*8e60*/  IMAD.U32 R4, R5, 0x10000, RZ ;  /* 0x0001000005047824 */ /* 0x003fc800078e00ff */
[----:B------:R-:W-:-:S06]  /*8e70*/  FMUL.FTZ R4, R4, 1 ;  /* 0x3f80000004047820 */ /* 0x000fcc0000410000 */
[----:B------:R-:W0:Y:S02]  /*8e80*/  F2F.F64.F32 R4, R4 ;  /* 0x0000000400047310 */ /* 0x000e240000201800 */
[----:B0-----:R0:W-:Y:S01]  /*8e90*/  STG.E.64 desc[UR36][R2.64], R4 ;  /* 0x0000000402007986 */ /* 0x0011e2000c101b24 */
[----:B------:R-:W-:Y:S05]  /*8ea0*/  BRA `(.L_x_1055) ;  /* 0x0000000800a07947 */ /* 0x000fea0003800000 */
.L_x_1050:
        /* <DEDUP_REMOVED lines=10> */
[----:B-1----:R-:W-:-:S06]  /*8f50*/  SHF.L.U32 R5, R5, 0x10, RZ ;  /* 0x0000001005057819 */ /* 0x002fcc00000006ff */
[----:B------:R-:W1:Y:S02]  /*8f60*/  F2I.FTZ.U32.TRUNC.NTZ R5, R5 ;  /* 0x0000000500057305 */ /* 0x000e64000021f000 */
[----:B-1----:R1:W-:Y:S01]  /*8f70*/  STG.E.U16 desc[UR36][R2.64], R5 ;  /* 0x0000000502007986 */ /* 0x0023e2000c101524 */
[----:B------:R-:W-:Y:S05]  /*8f80*/  BRA `(.L_x_1055) ;  /* 0x0000000800687947 */ /* 0x000fea0003800000 */
.L_x_1065:
        /* <DEDUP_REMOVED lines=17> */
[----:B------:R-:W-:-:S07]  /*90a0*/  MOV R0, R4 ;  /* 0x0000000400007202 */ /* 0x000fce0000000f00 */
.L_x_1068:
[----:B------:R-:W-:-:S04]  /*90b0*/  SHF.R.U32.HI R5, RZ, 0x18, R5 ;  /* 0x00000018ff057819 */ /* 0x000fc80000011605 */
[----:B------:R-:W-:-:S07]  /*90c0*/  LOP3.LUT R0, R0, 0x80, R5, 0xf8, !PT ;  /* 0x0000008000007812 */ /* 0x000fce00078ef805 */
.L_x_1067:
[----:B------:R-:W-:Y:S05]  /*90d0*/  BSYNC.RECONVERGENT B0 ;  /* 0x0000000000007941 */ /* 0x000fea0003800200 */
.L_x_1066:
[----:B------:R0:W-:Y:S01]  /*90e0*/  STG.E.U8 desc[UR36][R2.64], R0 ;  /* 0x0000000002007986 */ /* 0x0001e2000c101124 */
[----:B------:R-:W-:Y:S05]  /*90f0*/  BRA `(.L_x_1055) ;  /* 0x00000008000c7947 */ /* 0x000fea0003800000 */
.L_x_1064:
        /* <DEDUP_REMOVED lines=18> */
.L_x_1071:
[----:B------:R-:W-:-:S04]  /*9220*/  SHF.R.U32.HI R5, RZ, 0x18, R5 ;  /* 0x00000018ff057819 */ /* 0x000fc80000011605 */
[----:B------:R-:W-:-:S07]  /*9230*/  LOP3.LUT R0, R0, 0x80, R5, 0xf8, !PT ;  /* 0x0000008000007812 */ /* 0x000fce00078ef805 */
.L_x_1070:
[----:B------:R-:W-:Y:S05]  /*9240*/  BSYNC.RECONVERGENT B0 ;  /* 0x0000000000007941 */ /* 0x000fea0003800200 */
.L_x_1069:
[----:B------:R0:W-:Y:S01]  /*9250*/  STG.E.U8 desc[UR36][R2.64], R0 ;  /* 0x0000000002007986 */ /* 0x0001e2000c101124 */
[----:B------:R-:W-:Y:S05]  /*9260*/  BRA `(.L_x_1055) ;  /* 0x0000000400b07947 */ /* 0x000fea0003800000 */
.L_x_1063:
        /* <DEDUP_REMOVED lines=14> */
[----:B------:R-:W-:Y:S02]  /*9350*/  @P1 ISETP.EQ.U32.AND P2, PT, R0, 0x1, P0 ;  /* 0x000000010000180c */ /* 0x000fe40000742070 */
[----:B------:R-:W-:Y:S02]  /*9360*/  PLOP3.LUT P0, PT, PT, PT, PT, 0x80, 0x8 ;  /* 0x000000000008781c */ /* 0x000fe40003f0f070 */
[----:B------:R-:W-:Y:S02]  /*9370*/  @P1 PLOP3.LUT P0, PT, P2, PT, PT, 0x80, 0x8 ;  /* 0x000000000008181c */ /* 0x000fe4000170f070 */
[----:B------:R-:W-:-:S11]  /*9380*/  @P1 IADD3 R0, PT, PT, R6, 0x1, RZ ;  /* 0x0000000106001810 */ /* 0x000fd60007ffe0ff */
[----:B------:R-:W-:-:S04]  /*9390*/  @!P0 IMAD.MOV R0, RZ, RZ, R6 ;  /* 0x000000ffff008224 */ /* 0x000fc800078e0206 */
[----:B------:R-:W-:-:S05]  /*93a0*/  @P1 IMAD.MOV.U32 R5, RZ, RZ, R0 ;  /* 0x000000ffff051224 */ /* 0x000fca00078e0000 */
[----:B------:R0:W-:Y:S01]  /*93b0*/  STG.E.U8 desc[UR36][R2.64], R5 ;  /* 0x0000000502007986 */ /* 0x0001e2000c101124 */
[----:B------:R-:W-:Y:S05]  /*93c0*/  BRA `(.L_x_1055) ;  /* 0x0000000400587947 */ /* 0x000fea0003800000 */
.L_x_1073:
[----:B-1----:R-:W-:-:S06]  /*93d0*/  SHF.L.U32 R5, R5, 0x10, RZ ;  /* 0x0000001005057819 */ /* 0x002fcc00000006ff */
[----:B0-----:R-:W0:Y:S02]  /*93e0*/  F2I.U64.TRUNC R4, R5 ;  /* 0x0000000500047311 */ /* 0x001e24000020d800 */
[----:B0-----:R0:W-:Y:S01]  /*93f0*/  STG.E.64 desc[UR36][R2.64], R4 ;  /* 0x0000000402007986 */ /* 0x0011e2000c101b24 */
[----:B------:R-:W-:Y:S05]  /*9400*/  BRA `(.L_x_1055) ;  /* 0x0000000400487947 */ /* 0x000fea0003800000 */
.L_x_1072:
[----:B-1----:R-:W-:-:S06]  /*9410*/  IMAD.U32 R5, R5, 0x10000, RZ ;  /* 0x0001000005057824 */ /* 0x002fcc00078e00ff */
[----:B------:R-:W1:Y:S02]  /*9420*/  F2I.FTZ.U32.TRUNC.NTZ R5, R5 ;  /* 0x0000000500057305 */ /* 0x000e64000021f000 */
[----:B-1----:R1:W-:Y:S01]  /*9430*/  STG.E desc[UR36][R2.64], R5 ;  /* 0x0000000502007986 */ /* 0x0023e2000c101924 */
[----:B------:R-:W-:Y:S05]  /*9440*/  BRA `(.L_x_1055) ;  /* 0x0000000400387947 */ /* 0x000fea0003800000 */
.L_x_1062:
        /* <DEDUP_REMOVED lines=11> */
.L_x_1075:
[----:B-1----:R-:W-:Y:S02]  /*9500*/  SHF.L.U32 R5, R5, 0x10, RZ ;  /* 0x0000001005057819 */ /* 0x002fe400000006ff */
[----:B------:R-:W-:-:S03]  /*9510*/  CS2R R6, SRZ ;  /* 0x0000000000067805 */ /* 0x000fc6000001ff00 */
[----:B------:R-:W-:-:S06]  /*9520*/  FMUL.FTZ R5, R5, 1 ;  /* 0x3f80000005057820 */ /* 0x000fcc0000410000 */
[----:B0-----:R-:W0:Y:S02]  /*9530*/  F2F.F64.F32 R4, R5 ;  /* 0x0000000500047310 */ /* 0x001e240000201800 */
[----:B0-----:R0:W-:Y:S01]  /*9540*/  STG.E.128 desc[UR36][R2.64], R4 ;  /* 0x0000000402007986 */ /* 0x0011e2000c101d24 */
[----:B------:R-:W-:Y:S05]  /*9550*/  BRA `(.L_x_1055) ;  /* 0x0000000000f47947 */ /* 0x000fea0003800000 */
.L_x_1074:
[----:B------:R-:W-:-:S09]  /*9560*/  UISETP.NE.AND UP0, UPT, UR4, 0xf, UPT ;  /* 0x0000000f0400788c */ /* 0x000fd2000bf05270 */
[----:B------:R-:W-:Y:S05]  /*9570*/  BRA.U !UP0, `(.L_x_1076) ;  /* 0x0000000108e87547 */ /* 0x000fea000b800000 */
[----:B------:R-:W-:-:S09]  /*9580*/  UISETP.NE.AND UP0, UPT, UR4, 0x17, UPT ;  /* 0x000000170400788c */ /* 0x000fd2000bf05270 */
[----:B------:R-:W-:Y:S05]  /*9590*/  BRA.U !UP0, `(.L_x_1077) ;  /* 0x0000000108907547 */ /* 0x000fea000b800000 */
[----:B------:R-:W-:-:S09]  /*95a0*/  UISETP.NE.AND UP0, UPT, UR4, 0x18, UPT ;  /* 0x000000180400788c */ /* 0x000fd2000bf05270 */
[----:B------:R-:W-:Y:S05]  /*95b0*/  BRA.U !UP0, `(.L_x_1078) ;  /* 0x0000000108447547 */ /* 0x000fea000b800000 */
.L_x_1054:
[----:B------:R-:W-:Y:S01]  /*95c0*/  MOV R0, 0x0 ;  /* 0x0000000000007802 */ /* 0x000fe20000000f00 */
[----:B------:R-:W0:Y:S01]  /*95d0*/  LDCU.64 UR4, c[0x4][0x178] ;  /* 0x01002f00ff0477ac */ /* 0x000e220008000a00 */
[----:B------:R-:W-:Y:S02]  /*95e0*/  HFMA2 R13, -RZ, RZ, 0, 0 ;  /* 0x00000000ff0d7431 */ /* 0x000fe400000001ff */
[----:B------:R-:W-:Y:S01]  /*95f0*/  IMAD.MOV.U32 R8, RZ, RZ, 0x65 ;  /* 0x00000065ff087424 */ /* 0x000fe200078e00ff */
[----:B------:R2:W3:Y:S01]  /*9600*/  LDC.64 R2, c[0x4][R0] ;  /* 0x0100000000027b82 */ /* 0x0004e20000000a00 */
[----:B------:R-:W4:Y:S01]  /*9610*/  LDCU.64 UR6, c[0x4][0x180] ;  /* 0x01003000ff0677ac */ /* 0x000f220008000a00 */
[----:B------:R-:W-:Y:S01]  /*9620*/  IMAD.MOV.U32 R12, RZ, RZ, 0x1 ;  /* 0x00000001ff0c7424 */ /* 0x000fe200078e00ff */
[----:B------:R-:W5:Y:S01]  /*9630*/  LDCU.64 UR8, c[0x4][0x90] ;  /* 0x01001200ff0877ac */ /* 0x000f620008000a00 */
[----:B0-----:R-:W-:Y:S02]  /*9640*/  IMAD.U32 R4, RZ, RZ, UR4 ;  /* 0x00000004ff047e24 */ /* 0x001fe4000f8e00ff */
[----:B-1----:R-:W-:Y:S01]  /*9650*/  IMAD.U32 R5, RZ, RZ, UR5 ;  /* 0x00000005ff057e24 */ /* 0x002fe2000f8e00ff */
[----:B----4-:R-:W-:Y:S01]  /*9660*/  MOV R6, UR6 ;  /* 0x0000000600067c02 */ /* 0x010fe20008000f00 */
[----:B------:R-:W-:-:S02]  /*9670*/  IMAD.U32 R7, RZ, RZ, UR7 ;  /* 0x00000007ff077e24 */ /* 0x000fc4000f8e00ff */
[----:B-----5:R-:W-:Y:S01]  /*9680*/  IMAD.U32 R10, RZ, RZ, UR8 ;  /* 0x00000008ff0a7e24 */ /* 0x020fe2000f8e00ff */
[----:B--2---:R-:W-:-:S07]  /*9690*/  MOV R11, UR9 ;  /* 0x00000009000b7c02 */ /* 0x004fce0008000f00 */
[----:B------:R-:W-:-:S07]  /*96a0*/  LEPC R20, `(.L_x_1079) ;  /* 0x000000001014794e */ /* 0x000fce0000000000 */
[----:B---3--:R-:W-:Y:S05]  /*96b0*/  CALL.ABS.NOINC R2 ;  /* 0x0000000002007343 */ /* 0x008fea0003c00000 */
.L_x_1079:
[----:B------:R-:W-:Y:S05]  /*96c0*/  BRA `(.L_x_1055) ;  /* 0x0000000000987947 */ /* 0x000fea0003800000 */
.L_x_1078:
[----:B-1----:R-:W-:Y:S01]  /*96d0*/  IMAD.U32 R7, R5, 0x10000, RZ ;  /* 0x0001000005077824 */ /* 0x002fe200078e00ff */
[----:B------:R-:W-:Y:S01]  /*96e0*/  BSSY.RECONVERGENT B0, `(.L_x_1080) ;  /* 0x000000c000007945 */ /* 0x000fe20003800200 */
[----:B------:R-:W-:-:S03]  /*96f0*/  IMAD.MOV.U32 R0, RZ, RZ, 0x7f ;  /* 0x0000007fff007424 */ /* 0x000fc600078e00ff */
        /* <DEDUP_REMOVED lines=10> */
.L_x_1081:
[----:B------:R-:W-:Y:S05]  /*97a0*/  BSYNC.RECONVERGENT B0 ;  /* 0x0000000000007941 */ /* 0x000fea0003800200 */
.L_x_1080:
[----:B------:R-:W-:-:S05]  /*97b0*/  LOP3.LUT R5, R0, 0x80, R5, 0xf8, !PT ;  /* 0x0000008000057812 */ /* 0x000fca00078ef805 */
[----:B------:R0:W-:Y:S01]  /*97c0*/  STG.E.U8 desc[UR36][R2.64], R5 ;  /* 0x0000000502007986 */ /* 0x0001e2000c101124 */
[----:B------:R-:W-:Y:S05]  /*97d0*/  BRA `(.L_x_1055) ;  /* 0x0000000000547947 */ /* 0x000fea0003800000 */
.L_x_1077:
[----:B-1----:R-:W-:Y:S01]  /*97e0*/  SHF.L.U32 R5, R5, 0x10, RZ ;  /* 0x0000001005057819 */ /* 0x002fe200000006ff */
[----:B------:R-:W-:Y:S03]  /*97f0*/  BSSY.RECONVERGENT B0, `(.L_x_1082) ;  /* 0x000000e000007945 */ /* 0x000fe60003800200 */
        /* <DEDUP_REMOVED lines=10> */
.L_x_1083:
[----:B------:R-:W-:Y:S01]  /*98a0*/  IMAD.MOV.U32 R0, RZ, RZ, 0x7f ;  /* 0x0000007fff007424 */ /* 0x000fe200078e00ff */
[----:B------:R-:W-:-:S04]  /*98b0*/  ISETP.GT.U32.AND P0, PT, R4, 0x7f800000, PT ;  /* 0x7f8000000400780c */ /* 0x000fc80003f04070 */
[----:B------:R-:W-:-:S09]  /*98c0*/  SEL R0, R0, 0x7c, P0 ;  /* 0x0000007c00007807 */ /* 0x000fd20000000000 */
.L_x_1084:
[----:B------:R-:W-:Y:S05]  /*98d0*/  BSYNC.RECONVERGENT B0 ;  /* 0x0000000000007941 */ /* 0x000fea0003800200 */
.L_x_1082:
[----:B------:R-:W-:-:S04]  /*98e0*/  SHF.R.U32.HI R5, RZ, 0x18, R5 ;  /* 0x00000018ff057819 */ /* 0x000fc80000011605 */
[----:B------:R-:W-:-:S05]  /*98f0*/  LOP3.LUT R5, R0, 0x80, R5, 0xf8, !PT ;  /* 0x0000008000057812 */ /* 0x000fca00078ef805 */
[----:B------:R0:W-:Y:S01]  /*9900*/  STG.E.U8 desc[UR36][R2.64], R5 ;  /* 0x0000000502007986 */ /* 0x0001e2000c101124 */
[----:B------:R-:W-:Y:S05]  /*9910*/  BRA `(.L_x_1055) ;  /* 0x0000000000047947 */ /* 0x000fea0003800000 */
.L_x_1076:
[----:B-1----:R1:W-:Y:S02]  /*9920*/  STG.E.U16 desc[UR36][R2.64], R5 ;  /* 0x0000000502007986 */ /* 0x0023e4000c101524 */
.L_x_1055:
[----:B------:R-:W-:-:S07]  /*9930*/  VIADD R17, R17, 0x80 ;  /* 0x0000008011117836 */ /* 0x000fce0000000000 */
.L_x_1015:
[----:B------:R-:W-:Y:S05]  /*9940*/  BSYNC.RECONVERGENT B6 ;  /* 0x0000000000067941 */ /* 0x000fea0003800200 */
.L_x_1014:
[----:B------:R-:W5:Y:S02]  /*9950*/  LDCU UR4, c[0x0][0x380] ;  /* 0x00007000ff0477ac */ /* 0x000f640008000800 */
[----:B-----5:R-:W-:-:S13]  /*9960*/  ISETP.GE.AND P0, PT, R17, UR4, PT ;  /* 0x0000000411007c0c */ /* 0x020fda000bf06270 */
[----:B------:R-:W-:Y:S05]  /*9970*/  @P0 EXIT ;  /* 0x000000000000094d */ /* 0x000fea0003800000 */
[----:B------:R-:W5:Y:S01]  /*9980*/  LDCU UR4, c[0x0][0x388] ;  /* 0x00007100ff0477ac */ /* 0x000f620008000800 */
[----:B01----:R-:W-:Y:S01]  /*9990*/  MOV R0, RZ ;  /* 0x000000ff00007202 */ /* 0x003fe20000000f00 */
        /* <DEDUP_REMOVED lines=9> */
[----:B------:R-:W-:-:S04]  /*9a30*/  SHF.R.U32.HI R3, RZ, UR5, R2 ;  /* 0x00000005ff037c19 */ /* 0x000fc80008011602 */
[----:B------:R-:W-:-:S05]  /*9a40*/  IADD3 R0, PT, PT, -R3, RZ, RZ ;  /* 0x000000ff03007210 */ /* 0x000fca0007ffe1ff */
        /* <DEDUP_REMOVED lines=290> */
.L_x_1085:
[----:B------:R-:W0:Y:S01]  /*ac70*/  LDCU.128 UR8, c[0x0][0x580] ;  /* 0x0000b000ff0877ac */ /* 0x000e220008000c00 */
[----:B------:R-:W-:-:S04]  /*ac80*/  UPRMT UR4, UR42, 0x9910, URZ ;  /* 0x000099102a047896 */ /* 0x000fc800080000ff */
[----:B------:R-:W-:Y:S01]  /*ac90*/  UISETP.GT.AND UP0, UPT, UR4, 0x9, UPT ;  /* 0x000000090400788c */ /* 0x000fe2000bf04270 */
[----:B0-----:R-:W-:Y:S02]  /*aca0*/  IADD3 R16, P0, PT, R16, UR8, RZ ;  /* 0x0000000810107c10 */ /* 0x001fe4000ff1e0ff */
[----:B--234-:R-:W-:-:S03]  /*acb0*/  IADD3 R2, P1, PT, R0, UR10, RZ ;  /* 0x0000000a00027c10 */ /* 0x01cfc6000ff3e0ff */
        /* <DEDUP_REMOVED lines=15> */
.L_x_1089:
[----:B------:R-:W2:Y:S02]  /*adb0*/  LDG.E.U8 R2, desc[UR36][R2.64] ;  /* 0x0000002402027981 */ /* 0x000ea4000c1e1100 */
[----:B--2---:R-:W-:-:S04]  /*adc0*/  I2FP.F32.U32 R0, R2 ;  /* 0x0000000200007245 */ /* 0x004fc80000201000 */
[----:B------:R-:W-:Y:S01]  /*add0*/  F2FP.BF16.F32.PACK_AB R0, RZ, R0 ;  /* 0x00000000ff00723e */ /* 0x000fe200000010ff */
[----:B------:R-:W-:Y:S06]  /*ade0*/  BRA `(.L_x_1091) ;  /* 0x0000000c00a47947 */ /* 0x000fec0003800000 */
.L_x_1088:
        /* <DEDUP_REMOVED lines=10> */
.L_x_1093:
[----:B------:R-:W2:Y:S02]  /*ae90*/  LDG.E R2, desc[UR36][R2.64] ;  /* 0x0000002402027981 */ /* 0x000ea4000c1e1900 */
[----:B--2---:R-:W-:-:S04]  /*aea0*/  I2FP.F32.S32 R0, R2 ;  /* 0x0000000200007245 */ /* 0x004fc80000201400 */
[----:B------:R-:W-:Y:S01]  /*aeb0*/  F2FP.BF16.F32.PACK_AB R0, RZ, R0 ;  /* 0x00000000ff00723e */ /* 0x000fe200000010ff */
[----:B------:R-:W-:Y:S06]  /*aec0*/  BRA `(.L_x_1091) ;  /* 0x0000000c006c7947 */ /* 0x000fec0003800000 */
.L_x_1092:
[----:B------:R-:W2:Y:S02]  /*aed0*/  LDG.E.U16 R2, desc[UR36][R2.64] ;  /* 0x0000002402027981 */ /* 0x000ea4000c1e1500 */
[----:B--2---:R-:W0:Y:S02]  /*aee0*/  I2F.S16 R0, R2 ;  /* 0x0000000200007306 */ /* 0x004e240000101400 */
[----:B0-----:R-:W-:Y:S01]  /*aef0*/  F2FP.BF16.F32.PACK_AB R0, RZ, R0 ;  /* 0x00000000ff00723e */ /* 0x001fe200000010ff */
[----:B------:R-:W-:Y:S06]  /*af00*/  BRA `(.L_x_1091) ;  /* 0x0000000c005c7947 */ /* 0x000fec0003800000 */
.L_x_1087:
        /* <DEDUP_REMOVED lines=9> */
.L_x_1095:
[----:B------:R-:W2:Y:S02]  /*afa0*/  LDG.E.U16 R0, desc[UR36][R2.64] ;  /* 0x0000002402007981 */ /* 0x000ea4000c1e1500 */
[----:B--2---:R-:W-:-:S05]  /*afb0*/  HADD2.F32 R0, -RZ, R0.H0_H0 ;  /* 0x20000000ff007230 */ /* 0x004fca0000004100 */
[----:B------:R-:W-:Y:S01]  /*afc0*/  F2FP.BF16.F32.PACK_AB R0, RZ, R0 ;  /* 0x00000000ff00723e */ /* 0x000fe200000010ff */
[----:B------:R-:W-:Y:S06]  /*afd0*/  BRA `(.L_x_1091) ;  /* 0x0000000c00287947 */ /* 0x000fec0003800000 */
.L_x_1094:
        /* <DEDUP_REMOVED lines=9> */
.L_x_1097:
[----:B------:R-:W2:Y:S02]  /*b070*/  LDG.E.U16 R2, desc[UR36][R2.64] ;  /* 0x0000002402027981 */ /* 0x000ea4000c1e1500 */
[----:B--2---:R-:W-:-:S05]  /*b080*/  HADD2.F32 R0, -RZ, R2.H0_H0 ;  /* 0x20000002ff007230 */ /* 0x004fca0000004100 */
[----:B------:R-:W-:Y:S01]  /*b090*/  F2FP.BF16.F32.PACK_AB R0, RZ, R0 ;  /* 0x00000000ff00723e */ /* 0x000fe200000010ff */
[----:B------:R-:W-:Y:S06]  /*b0a0*/  BRA `(.L_x_1091) ;  /* 0x0000000800f47947 */ /* 0x000fec0003800000 */
.L_x_1096:
        /* <DEDUP_REMOVED lines=12> */
.L_x_1086:
        /* <DEDUP_REMOVED lines=13> */
.L_x_1100:
        /* <DEDUP_REMOVED lines=12> */
.L_x_1099:
        /* <DEDUP_REMOVED lines=27> */
.L_x_1102:
        /* <DEDUP_REMOVED lines=13> */
.L_x_1101:
[----:B------:R0:W5:Y:S01]  /*b580*/  LDG.E.U16 R0, desc[UR36][R2.64] ;  /* 0x0000002402007981 */ /* 0x000162000c1e1500 */
[----:B------:R-:W-:Y:S05]  /*b590*/  BRA `(.L_x_1091) ;  /* 0x0000000400b87947 */ /* 0x000fea0003800000 */
.L_x_1098:
        /* <DEDUP_REMOVED lines=12> */
.L_x_1105:
        /* <DEDUP_REMOVED lines=21> */
.L_x_1109:
[----:B------:R-:W-:Y:S05]  /*b7b0*/  BSYNC.RECONVERGENT B1 ;  /* 0x0000000000017941 */ /* 0x000fea0003800200 */
.L_x_1108:
[----:B------:R-:W-:Y:S01]  /*b7c0*/  IMAD.SHL.U32 R0, R0, 0x100000, RZ ;  /* 0x0010000000007824 */ /* 0x000fe200078e00ff */
[----:B------:R-:W-:-:S04]  /*b7d0*/  LEA R2, R2, 0x3b800000, 0x17 ;  /* 0x3b80000002027811 */ /* 0x000fc800078eb8ff */
[----:B------:R-:W-:-:S07]  /*b7e0*/  LOP3.LUT R0, R2, R0, R7, 0xfe, !PT ;  /* 0x0000000002007212 */ /* 0x000fce00078efe07 */
.L_x_1107:
[----:B------:R-:W-:Y:S05]  /*b7f0*/  BSYNC.RECONVERGENT B0 ;  /* 0x0000000000007941 */ /* 0x000fea0003800200 */
.L_x_1106:
[----:B------:R-:W-:Y:S01]  /*b800*/  F2FP.BF16.F32.PACK_AB R0, RZ, R0 ;  /* 0x00000000ff00723e */ /* 0x000fe200000010ff */
[----:B------:R-:W-:Y:S06]  /*b810*/  BRA `(.L_x_1091) ;  /* 0x0000000400187947 */ /* 0x000fec0003800000 */
.L_x_1104:
        /* <DEDUP_REMOVED lines=21> */
.L_x_1113:
[----:B------:R-:W-:Y:S05]  /*b970*/  BSYNC.RECONVERGENT B1 ;  /* 0x0000000000017941 */ /* 0x000fea0003800200 */
.L_x_1112:
[----:B------:R-:W-:Y:S02]  /*b980*/  SHF.L.U32 R0, R0, 0x15, RZ ;  /* 0x0000001500007819 */ /* 0x000fe400000006ff */
[----:B------:R-:W-:-:S04]  /*b990*/  LEA R2, R2, 0x37800000, 0x17 ;  /* 0x3780000002027811 */ /* 0x000fc800078eb8ff */
[----:B------:R-:W-:-:S07]  /*b9a0*/  LOP3.LUT R0, R2, R0, R7, 0xfe, !PT ;  /* 0x0000000002007212 */ /* 0x000fce00078efe07 */
.L_x_1111:
[----:B------:R-:W-:Y:S05]  /*b9b0*/  BSYNC.RECONVERGENT B0 ;  /* 0x0000000000007941 */ /* 0x000fea0003800200 */
.L_x_1110:
[----:B------:R-:W-:Y:S01]  /*b9c0*/  F2FP.BF16.F32.PACK_AB R0, RZ, R0 ;  /* 0x00000000ff00723e */ /* 0x000fe200000010ff */
[----:B------:R-:W-:Y:S06]  /*b9d0*/  BRA `(.L_x_1091) ;  /* 0x0000000000a87947 */ /* 0x000fec0003800000 */
.L_x_1103:
        /* <DEDUP_REMOVED lines=14> */
.L_x_1117:
[----:B------:R-:W-:Y:S05]  /*bac0*/  BSYNC.RECONVERGENT B0 ;  /* 0x0000000000007941 */ /* 0x000fea0003800200 */
.L_x_1116:
[----:B------:R-:W-:Y:S01]  /*bad0*/  F2FP.BF16.F32.PACK_AB R0, RZ, R0 ;  /* 0x00000000ff00723e */ /* 0x000fe200000010ff */
[----:B------:R-:W-:Y:S06]  /*bae0*/  BRA `(.L_x_1091) ;  /* 0x0000000000647947 */ /* 0x000fec0003800000 */
.L_x_1090:
[----:B------:R-:W-:Y:S01]  /*baf0*/  MOV R0, 0x0 ;  /* 0x0000000000007802 */ /* 0x000fe20000000f00 */
[----:B------:R-:W0:Y:S01]  /*bb00*/  LDCU.64 UR4, c[0x4][0x178] ;  /* 0x01002f00ff0477ac */ /* 0x000e220008000a00 */
[----:B------:R-:W-:Y:S02]  /*bb10*/  HFMA2 R13, -RZ, RZ, 0, 0 ;  /* 0x00000000ff0d7431 */ /* 0x000fe400000001ff */
[----:B------:R-:W-:Y:S01]  /*bb20*/  IMAD.MOV.U32 R8, RZ, RZ, 0x4e ;  /* 0x0000004eff087424 */ /* 0x000fe200078e00ff */
[----:B------:R1:W2:Y:S01]  /*bb30*/  LDC.64 R2, c[0x4][R0] ;  /* 0x0100000000027b82 */ /* 0x0002a20000000a00 */
[----:B------:R-:W3:Y:S01]  /*bb40*/  LDCU.64 UR6, c[0x4][0x180] ;  /* 0x01003000ff0677ac */ /* 0x000ee20008000a00 */
[----:B------:R-:W-:Y:S01]  /*bb50*/  IMAD.MOV.U32 R12, RZ, RZ, 0x1 ;  /* 0x00000001ff0c7424 */ /* 0x000fe200078e00ff */
[----:B------:R-:W4:Y:S01]  /*bb60*/  LDCU.64 UR8, c[0x4][0x88] ;  /* 0x01001100ff0877ac */ /* 0x000f220008000a00 */
[----:B0-----:R-:W-:Y:S02]  /*bb70*/  IMAD.U32 R4, RZ, RZ, UR4 ;  /* 0x00000004ff047e24 */ /* 0x001fe4000f8e00ff */
[----:B------:R-:W-:Y:S01]  /*bb80*/  IMAD.U32 R5, RZ, RZ, UR5 ;  /* 0x00000005ff057e24 */ /* 0x000fe2000f8e00ff */
[----:B---3--:R-:W-:Y:S01]  /*bb90*/  MOV R6, UR6 ;  /* 0x0000000600067c02 */ /* 0x008fe20008000f00 */
[----:B------:R-:W-:-:S02]  /*bba0*/  IMAD.U32 R7, RZ, RZ, UR7 ;  /* 0x00000007ff077e24 */ /* 0x000fc4000f8e00ff */
[----:B----4-:R-:W-:Y:S01]  /*bbb0*/  IMAD.U32 R10, RZ, RZ, UR8 ;  /* 0x00000008ff0a7e24 */ /* 0x010fe2000f8e00ff */
[----:B-1----:R-:W-:-:S07]  /*bbc0*/  MOV R11, UR9 ;  /* 0x00000009000b7c02 */ /* 0x002fce0008000f00 */
[----:B------:R-:W-:-:S07]  /*bbd0*/  LEPC R20, `(.L_x_1118) ;  /* 0x000000001014794e */ /* 0x000fce0000000000 */
[----:B--2---:R-:W-:Y:S05]  /*bbe0*/  CALL.ABS.NOINC R2 ;  /* 0x0000000002007343 */ /* 0x004fea0003c00000 */
.L_x_1118:
[----:B------:R-:W-:Y:S01]  /*bbf0*/  PRMT R0, RZ, 0x7610, R0 ;  /* 0x00007610ff007816 */ /* 0x000fe20000000000 */
[----:B------:R-:W-:Y:S06]  /*bc00*/  BRA `(.L_x_1091) ;  /* 0x00000000001c7947 */ /* 0x000fec0003800000 */
.L_x_1115:
[----:B------:R-:W2:Y:S02]  /*bc10*/  LDG.E.64 R2, desc[UR36][R2.64] ;  /* 0x0000002402027981 */ /* 0x000ea4000c1e1b00 */
[----:B--2---:R-:W0:Y:S02]  /*bc20*/  I2F.U64 R0, R2 ;  /* 0x0000000200007312 */ /* 0x004e240000301000 */
[----:B0-----:R-:W-:Y:S01]  /*bc30*/  F2FP.BF16.F32.PACK_AB R0, RZ, R0 ;  /* 0x00000000ff00723e */ /* 0x001fe200000010ff */
[----:B------:R-:W-:Y:S06]  /*bc40*/  BRA `(.L_x_1091) ;  /* 0x00000000000c7947 */ /* 0x000fec0003800000 */
.L_x_1114:
[----:B------:R-:W2:Y:S02]  /*bc50*/  LDG.E R2, desc[UR36][R2.64] ;  /* 0x0000002402027981 */ /* 0x000ea4000c1e1900 */
[----:B--2---:R-:W-:-:S04]  /*bc60*/  I2FP.F32.U32 R0, R2 ;  /* 0x0000000200007245 */ /* 0x004fc80000201000 */
[----:B------:R-:W-:-:S07]  /*bc70*/  F2FP.BF16.F32.PACK_AB R0, RZ, R0 ;  /* 0x00000000ff00723e */ /* 0x000fce00000010ff */
.L_x_1091:
[----:B------:R-:W-:Y:S01]  /*bc80*/  USHF.L.U32 UR4, UR43, 0x10, URZ ;  /* 0x000000102b047899 */ /* 0x000fe200080006ff */
[----:B-----5:R-:W-:-:S08]  /*bc90*/  IMAD.U32 R0, R0, 0x10000, RZ ;  /* 0x0001000000007824 */ /* 0x020fd000078e00ff */
[----:B0-----:R-:W0:Y:S01]  /*bca0*/  MUFU.RCP R3, UR4 ;  /* 0x0000000400037d08 */ /* 0x001e220008001000 */
[----:B------:R-:W-:-:S04]  /*bcb0*/  UPRMT UR4, UR39, 0x9910, URZ ;  /* 0x0000991027047896 */ /* 0x000fc800080000ff */
[----:B------:R-:W-:Y:S01]  /*bcc0*/  UISETP.GT.AND UP0, UPT, UR4, 0x9, UPT ;  /* 0x000000090400788c */ /* 0x000fe2000bf04270 */
[----:B0-----:R-:W-:-:S06]  /*bcd0*/  FMUL.FTZ R0, R0, R3 ;  /* 0x0000000300007220 */ /* 0x001fcc0000410000 */
        /* <DEDUP_REMOVED lines=15> */
[----:B-1----:R-:W-:Y:S01]  /*bdd0*/  STG.E.U8 desc[UR36][R16.64], R3 ;  /* 0x0000000310007986 */ /* 0x002fe2000c101124 */
[----:B------:R-:W-:Y:S05]  /*bde0*/  EXIT ;  /* 0x000000000000794d */ /* 0x000fea0003800000 */
.L_x_1122:
[----:B-1----:R-:W-:-:S06]  /*bdf0*/  IMAD.U32 R3, R3, 0x10000, RZ ;  /* 0x0001000003037824 */ /* 0x002fcc00078e00ff */
[----:B0-----:R-:W0:Y:S02]  /*be00*/  F2I.S64.TRUNC R2, R3 ;  /* 0x0000000300027311 */ /* 0x001e24000020d900 */
[----:B0-----:R-:W-:Y:S01]  /*be10*/  STG.E.U8 desc[UR36][R16.64], R2 ;  /* 0x0000000210007986 */ /* 0x001fe2000c101124 */
[----:B------:R-:W-:Y:S05]  /*be20*/  EXIT ;  /* 0x000000000000794d */ /* 0x000fea0003800000 */
.L_x_1121:
        /* <DEDUP_REMOVED lines=10> */
.L_x_1125:
[----:B-1----:R-:W-:-:S06]  /*bed0*/  SHF.L.U32 R3, R3, 0x10, RZ ;  /* 0x0000001003037819 */ /* 0x002fcc00000006ff */
[----:B------:R-:W1:Y:S02]  /*bee0*/  F2I.FTZ.TRUNC.NTZ R3, R3 ;  /* 0x0000000300037305 */ /* 0x000e64000021f100 */
[----:B-1----:R-:W-:Y:S01]  /*bef0*/  STG.E desc[UR36][R16.64], R3 ;  /* 0x0000000310007986 */ /* 0x002fe2000c101924 */
[----:B------:R-:W-:Y:S05]  /*bf00*/  EXIT ;  /* 0x000000000000794d */ /* 0x000fea0003800000 */
.L_x_1124:
[----:B-1----:R-:W-:-:S06]  /*bf10*/  IMAD.U32 R3, R3, 0x10000, RZ ;  /* 0x0001000003037824 */ /* 0x002fcc00078e00ff */
[----:B------:R-:W1:Y:S02]  /*bf20*/  F2I.FTZ.TRUNC.NTZ R3, R3 ;  /* 0x0000000300037305 */ /* 0x000e64000021f100 */
[----:B-1----:R-:W-:Y:S01]  /*bf30*/  STG.E.U16 desc[UR36][R16.64], R3 ;  /* 0x0000000310007986 */ /* 0x002fe2000c101524 */
[----:B------:R-:W-:Y:S05]  /*bf40*/  EXIT ;  /* 0x000000000000794d */ /* 0x000fea0003800000 */
.L_x_1120:
        /* <DEDUP_REMOVED lines=9> */
.L_x_1127:
[----:B-1----:R-:W-:-:S04]  /*bfe0*/  SHF.L.U32 R0, R3, 0x10, RZ ;  /* 0x0000001003007819 */ /* 0x002fc800000006ff */
[----:B------:R-:W-:-:S05]  /*bff0*/  F2FP.F16.F32.PACK_AB R0, RZ, R0 ;  /* 0x00000000ff00723e */ /* 0x000fca00000000ff */
[----:B------:R-:W-:Y:S01]  /*c000*/  STG.E.U16 desc[UR36][R16.64], R0 ;  /* 0x0000000010007986 */ /* 0x000fe2000c101524 */
[----:B------:R-:W-:Y:S05]  /*c010*/  EXIT ;  /* 0x000000000000794d */ /* 0x000fea0003800000 */
.L_x_1126:
        /* <DEDUP_REMOVED lines=10> */
.L_x_1129:
[----:B-1----:R-:W-:-:S04]  /*c0c0*/  SHF.L.U32 R3, R3, 0x10, RZ ;  /* 0x0000001003037819 */ /* 0x002fc800000006ff */
[----:B------:R-:W-:-:S04]  /*c0d0*/  F2FP.F16.F32.PACK_AB R3, RZ, R3 ;  /* 0x00000003ff03723e */ /* 0x000fc800000000ff */
[----:B------:R-:W-:-:S05]  /*c0e0*/  PRMT R3, R3, 0x5410, RZ ;  /* 0x0000541003037816 */ /* 0x000fca00000000ff */
[----:B------:R-:W-:Y:S01]  /*c0f0*/  STG.E desc[UR36][R16.64], R3 ;  /* 0x0000000310007986 */ /* 0x000fe2000c101924 */
[----:B------:R-:W-:Y:S05]  /*c100*/  EXIT ;  /* 0x000000000000794d */ /* 0x000fea0003800000 */
.L_x_1128:
[----:B01----:R-:W-:-:S04]  /*c110*/  IMAD.U32 R2, R3, 0x10000, RZ ;  /* 0x0001000003027824 */ /* 0x003fc800078e00ff */
[----:B------:R-:W-:-:S06]  /*c120*/  FMUL.FTZ R2, R2, 1 ;  /* 0x3f80000002027820 */ /* 0x000fcc0000410000 */
[----:B------:R-:W0:Y:S02]  /*c130*/  F2F.F64.F32 R2, R2 ;  /* 0x0000000200027310 */ /* 0x000e240000201800 */
[----:B0-----:R-:W-:Y:S01]  /*c140*/  STG.E.64 desc[UR36][R16.64], R2 ;  /* 0x0000000210007986 */ /* 0x001fe2000c101b24 */
[----:B------:R-:W-:Y:S05]  /*c150*/  EXIT ;  /* 0x000000000000794d */ /* 0x000fea0003800000 */
.L_x_1119:
        /* <DEDUP_REMOVED lines=14> */
.L_x_1133:
        /* <DEDUP_REMOVED lines=17> */
.L_x_1136:
[----:B------:R-:W-:-:S04]  /*c350*/  SHF.R.U32.HI R3, RZ, 0x18, R3 ;  /* 0x00000018ff037819 */ /* 0x000fc80000011603 */
[----:B------:R-:W-:-:S04]  /*c360*/  LOP3.LUT R0, R0, 0x80, R3, 0xf8, !PT ;  /* 0x0000008000007812 */ /* 0x000fc800078ef803 */
[----:B------:R-:W-:-:S07]  /*c370*/  PRMT R8, R0, 0x7610, R8 ;  /* 0x0000761000087816 */ /* 0x000fce0000000008 */
.L_x_1135:
[----:B------:R-:W-:Y:S05]  /*c380*/  BSYNC.RECONVERGENT B0 ;  /* 0x0000000000007941 */ /* 0x000fea0003800200 */
.L_x_1134:
[----:B------:R-:W-:Y:S01]  /*c390*/  STG.E.U8 desc[UR36][R16.64], R8 ;  /* 0x0000000810007986 */ /* 0x000fe2000c101124 */
[----:B------:R-:W-:Y:S05]  /*c3a0*/  EXIT ;  /* 0x000000000000794d */ /* 0x000fea0003800000 */
.L_x_1132:
        /* <DEDUP_REMOVED lines=17> */
.L_x_1139:
[----:B------:R-:W-:-:S04]  /*c4c0*/  SHF.R.U32.HI R3, RZ, 0x18, R3 ;  /* 0x00000018ff037819 */ /* 0x000fc80000011603 */
[----:B------:R-:W-:-:S04]  /*c4d0*/  LOP3.LUT R0, R0, 0x80, R3, 0xf8, !PT ;  /* 0x0000008000007812 */ /* 0x000fc800078ef803 */
[----:B------:R-:W-:-:S07]  /*c4e0*/  PRMT R8, R0, 0x7610, R8 ;  /* 0x0000761000087816 */ /* 0x000fce0000000008 */
.L_x_1138:
[----:B------:R-:W-:Y:S05]  /*c4f0*/  BSYNC.RECONVERGENT B0 ;  /* 0x0000000000007941 */ /* 0x000fea0003800200 */
.L_x_1137:
[----:B------:R-:W-:Y:S01]  /*c500*/  STG.E.U8 desc[UR36][R16.64], R8 ;  /* 0x0000000810007986 */ /* 0x000fe2000c101124 */
[----:B------:R-:W-:Y:S05]  /*c510*/  EXIT ;  /* 0x000000000000794d */ /* 0x000fea0003800000 */
.L_x_1131:
        /* <DEDUP_REMOVED lines=20> */
[----:B------:R-:W-:Y:S01]  /*c660*/  STG.E.U8 desc[UR36][R16.64], R3 ;  /* 0x0000000310007986 */ /* 0x000fe2000c101124 */
[----:B------:R-:W-:Y:S05]  /*c670*/  EXIT ;  /* 0x000000000000794d */ /* 0x000fea0003800000 */
.L_x_1141:
[----:B-1----:R-:W-:-:S06]  /*c680*/  SHF.L.U32 R3, R3, 0x10, RZ ;  /* 0x0000001003037819 */ /* 0x002fcc00000006ff */
[----:B0-----:R-:W0:Y:S02]  /*c690*/  F2I.U64.TRUNC R2, R3 ;  /* 0x0000000300027311 */ /* 0x001e24000020d800 */
[----:B0-----:R-:W-:Y:S01]  /*c6a0*/  STG.E.64 desc[UR36][R16.64], R2 ;  /* 0x0000000210007986 */ /* 0x001fe2000c101b24 */
[----:B------:R-:W-:Y:S05]  /*c6b0*/  EXIT ;  /* 0x000000000000794d */ /* 0x000fea0003800000 */
.L_x_1140:
[----:B-1----:R-:W-:-:S06]  /*c6c0*/  IMAD.U32 R3, R3, 0x10000, RZ ;  /* 0x0001000003037824 */ /* 0x002fcc00078e00ff */
[----:B------:R-:W1:Y:S02]  /*c6d0*/  F2I.FTZ.U32.TRUNC.NTZ R3, R3 ;  /* 0x0000000300037305 */ /* 0x000e64000021f000 */
[----:B-1----:R-:W-:Y:S01]  /*c6e0*/  STG.E desc[UR36][R16.64], R3 ;  /* 0x0000000310007986 */ /* 0x002fe2000c101924 */
[----:B------:R-:W-:Y:S05]  /*c6f0*/  EXIT ;  /* 0x000000000000794d */ /* 0x000fea0003800000 */
.L_x_1130:
        /* <DEDUP_REMOVED lines=11> */
.L_x_1143:
[----:B-1----:R-:W-:Y:S02]  /*c7b0*/  SHF.L.U32 R3, R3, 0x10, RZ ;  /* 0x0000001003037819 */ /* 0x002fe400000006ff */
[----:B------:R-:W-:-:S03]  /*c7c0*/  CS2R R6, SRZ ;  /* 0x0000000000067805 */ /* 0x000fc6000001ff00 */
[----:B------:R-:W-:-:S04]  /*c7d0*/  FMUL.FTZ R3, R3, 1 ;  /* 0x3f80000003037820 */ /* 0x000fc80000410000 */
[----:B------:R-:W1:Y:S02]  /*c7e0*/  F2F.F64.F32 R4, R3 ;  /* 0x0000000300047310 */ /* 0x000e640000201800 */
[----:B-1----:R-:W-:Y:S01]  /*c7f0*/  STG.E.128 desc[UR36][R16.64], R4 ;  /* 0x0000000410007986 */ /* 0x002fe2000c101d24 */
[----:B------:R-:W-:Y:S05]  /*c800*/  EXIT ;  /* 0x000000000000794d */ /* 0x000fea0003800000 */
.L_x_1142:
[----:B------:R-:W-:-:S09]  /*c810*/  UISETP.NE.AND UP0, UPT, UR4, 0xf, UPT ;  /* 0x0000000f0400788c */ /* 0x000fd2000bf05270 */
[----:B------:R-:W-:Y:S05]  /*c820*/  BRA.U !UP0, `(.L_x_1144) ;  /* 0x0000000108e87547 */ /* 0x000fea000b800000 */
[----:B------:R-:W-:-:S09]  /*c830*/  UISETP.NE.AND UP0, UPT, UR4, 0x17, UPT ;  /* 0x000000170400788c */ /* 0x000fd2000bf05270 */
[----:B------:R-:W-:Y:S05]  /*c840*/  BRA.U !UP0, `(.L_x_1145) ;  /* 0x0000000108907547 */ /* 0x000fea000b800000 */
[----:B------:R-:W-:-:S09]  /*c850*/  UISETP.NE.AND UP0, UPT, UR4, 0x18, UPT ;  /* 0x000000180400788c */ /* 0x000fd2000bf05270 */
[----:B------:R-:W-:Y:S05]  /*c860*/  BRA.U !UP0, `(.L_x_1146) ;  /* 0x0000000108447547 */ /* 0x000fea000b800000 */
.L_x_1123:
[----:B------:R-:W-:Y:S01]  /*c870*/  MOV R0, 0x0 ;  /* 0x0000000000007802 */ /* 0x000fe20000000f00 */
[----:B------:R-:W2:Y:S01]  /*c880*/  LDCU.64 UR4, c[0x4][0x178] ;  /* 0x01002f00ff0477ac */ /* 0x000ea20008000a00 */
[----:B------:R-:W-:Y:S02]  /*c890*/  HFMA2 R13, -RZ, RZ, 0, 0 ;  /* 0x00000000ff0d7431 */ /* 0x000fe400000001ff */
[----:B------:R-:W-:Y:S01]  /*c8a0*/  IMAD.MOV.U32 R8, RZ, RZ, 0x65 ;  /* 0x00000065ff087424 */ /* 0x000fe200078e00ff */
[----:B01----:R0:W1:Y:S01]  /*c8b0*/  LDC.64 R2, c[0x4][R0] ;  /* 0x0100000000027b82 */ /* 0x0030620000000a00 */
[----:B------:R-:W3:Y:S01]  /*c8c0*/  LDCU.64 UR6, c[0x4][0x180] ;  /* 0x01003000ff0677ac */ /* 0x000ee20008000a00 */
[----:B------:R-:W-:Y:S01]  /*c8d0*/  IMAD.MOV.U32 R12, RZ, RZ, 0x1 ;  /* 0x00000001ff0c7424 */ /* 0x000fe200078e00ff */
[----:B------:R-:W4:Y:S01]  /*c8e0*/  LDCU.64 UR8, c[0x4][0x90] ;  /* 0x01001200ff0877ac */ /* 0x000f220008000a00 */
[----:B--2---:R-:W-:Y:S02]  /*c8f0*/  IMAD.U32 R4, RZ, RZ, UR4 ;  /* 0x00000004ff047e24 */ /* 0x004fe4000f8e00ff */
[----:B------:R-:W-:Y:S01]  /*c900*/  IMAD.U32 R5, RZ, RZ, UR5 ;  /* 0x00000005ff057e24 */ /* 0x000fe2000f8e00ff */
[----:B---3--:R-:W-:Y:S01]  /*c910*/  MOV R6, UR6 ;  /* 0x0000000600067c02 */ /* 0x008fe20008000f00 */
[----:B------:R-:W-:-:S02]  /*c920*/  IMAD.U32 R7, RZ, RZ, UR7 ;  /* 0x00000007ff077e24 */ /* 0x000fc4000f8e00ff */
[----:B----4-:R-:W-:Y:S01]  /*c930*/  IMAD.U32 R10, RZ, RZ, UR8 ;  /* 0x00000008ff0a7e24 */ /* 0x010fe2000f8e00ff */
[----:B0-----:R-:W-:-:S07]  /*c940*/  MOV R11, UR9 ;  /* 0x00000009000b7c02 */ /* 0x001fce0008000f00 */
[----:B------:R-:W-:-:S07]  /*c950*/  LEPC R20, `(.L_x_1147) ;  /* 0x000000001014794e */ /* 0x000fce0000000000 */
[----:B-1----:R-:W-:Y:S05]  /*c960*/  CALL.ABS.NOINC R2 ;  /* 0x0000000002007343 */ /* 0x002fea0003c00000 */
.L_x_1147:
[----:B------:R-:W-:Y:S05]  /*c970*/  EXIT ;  /* 0x000000000000794d */ /* 0x000fea0003800000 */
.L_x_1146:
        /* <DEDUP_REMOVED lines=13> */
.L_x_1149:
[----:B------:R-:W-:Y:S05]  /*ca50*/  BSYNC.RECONVERGENT B0 ;  /* 0x0000000000007941 */ /* 0x000fea0003800200 */
.L_x_1148:
[----:B------:R-:W-:-:S05]  /*ca60*/  LOP3.LUT R3, R0, 0x80, R3, 0xf8, !PT ;  /* 0x0000008000037812 */ /* 0x000fca00078ef803 */
[----:B------:R-:W-:Y:S01]  /*ca70*/  STG.E.U8 desc[UR36][R16.64], R3 ;  /* 0x0000000310007986 */ /* 0x000fe2000c101124 */
[----:B------:R-:W-:Y:S05]  /*ca80*/  EXIT ;  /* 0x000000000000794d */ /* 0x000fea0003800000 */
.L_x_1145:
        /* <DEDUP_REMOVED lines=12> */
.L_x_1151:
[----:B------:R-:W-:Y:S01]  /*cb50*/  IMAD.MOV.U32 R0, RZ, RZ, 0x7f ;  /* 0x0000007fff007424 */ /* 0x000fe200078e00ff */
[----:B------:R-:W-:-:S04]  /*cb60*/  ISETP.GT.U32.AND P0, PT, R2, 0x7f800000, PT ;  /* 0x7f8000000200780c */ /* 0x000fc80003f04070 */
[----:B------:R-:W-:-:S09]  /*cb70*/  SEL R0, R0, 0x7c, P0 ;  /* 0x0000007c00007807 */ /* 0x000fd20000000000 */
.L_x_1152:
[----:B------:R-:W-:Y:S05]  /*cb80*/  BSYNC.RECONVERGENT B0 ;  /* 0x0000000000007941 */ /* 0x000fea0003800200 */
.L_x_1150:
[----:B------:R-:W-:-:S04]  /*cb90*/  SHF.R.U32.HI R3, RZ, 0x18, R3 ;  /* 0x00000018ff037819 */ /* 0x000fc80000011603 */
[----:B------:R-:W-:-:S05]  /*cba0*/  LOP3.LUT R3, R0, 0x80, R3, 0xf8, !PT ;  /* 0x0000008000037812 */ /* 0x000fca00078ef803 */
[----:B------:R-:W-:Y:S01]  /*cbb0*/  STG.E.U8 desc[UR36][R16.64], R3 ;  /* 0x0000000310007986 */ /* 0x000fe2000c101124 */
[----:B------:R-:W-:Y:S05]  /*cbc0*/  EXIT ;  /* 0x000000000000794d */ /* 0x000fea0003800000 */
.L_x_1144:
[----:B-1----:R-:W-:Y:S01]  /*cbd0*/  STG.E.U16 desc[UR36][R16.64], R3 ;  /* 0x0000000310007986 */ /* 0x002fe2000c101524 */
[----:B------:R-:W-:Y:S05]  /*cbe0*/  EXIT ;  /* 0x000000000000794d */ /* 0x000fea0003800000 */
.L_x_1153:
        /* <DEDUP_REMOVED lines=9> */
.L_x_22318:


//--------------------- .text._ZN2at6native27unrolled_elementwise_kernelINS0_13BUnaryFunctorIN3c108BFloat16ES4_S4_ZZZNS0_15binary_internal21div_trunc_kernel_cudaERNS_18TensorIteratorBaseEENKUlvE1_clEvENKUlvE2_clEvEUlS4_S4_E_EESt5arrayIPcLm2EELi4E23TrivialOffsetCalculatorILi1EjESG_NS0_6memory12LoadWithCastILi1EEENSH_13StoreWithCastILi1EEEEEviT_T0_T2_T3_T4_T5_ --------------------------
	.section	.text._ZN2at6native27unrolled_elementwise_kernelINS0_13BUnaryFunctorIN3c108BFloat16ES4_S4_ZZZNS0_15binary_internal21div_trunc_kernel_cudaERNS_18TensorIteratorBaseEENKUlvE1_clEvENKUlvE2_clEvEUlS4_S4_E_EESt5arrayIPcLm2EELi4E23TrivialOffsetCalculatorILi1EjESG_NS0_6memory12LoadWithCastILi1EEENSH_13StoreWithCastILi1EEEEEviT_T0_T2_T3_T4_T5_,"ax",@progbits
	.align	128
        .global         _ZN2at6native27unrolled_elementwise_kernelINS0_13BUnaryFunctorIN3c108BFloat16ES4_S4_ZZZNS0_15binary_internal21div_trunc_kernel_cudaERNS_18TensorIteratorBaseEENKUlvE1_clEvENKUlvE2_clEvEUlS4_S4_E_EESt5arrayIPcLm2EELi4E23TrivialOffsetCalculatorILi1EjESG_NS0_6memory12LoadWithCastILi1EEENSH_13StoreWithCastILi1EEEEEviT_T0_T2_T3_T4_T5_
        .type           _ZN2at6native27unrolled_elementwise_kernelINS0_13BUnaryFunctorIN3c108BFloat16ES4_S4_ZZZNS0_15binary_internal21div_trunc_kernel_cudaERNS_18TensorIteratorBaseEENKUlvE1_clEvENKUlvE2_clEvEUlS4_S4_E_EESt5arrayIPcLm2EELi4E23TrivialOffsetCalculatorILi1EjESG_NS0_6memory12LoadWithCastILi1EEENSH_13StoreWithCastILi1EEEEEviT_T0_T2_T3_T4_T5_,@function
        .size           _ZN2at6native27unrolled_elementwise_kernelINS0_13BUnaryFunctorIN3c108BFloat16ES4_S4_ZZZNS0_15binary_internal21div_trunc_kernel_cudaERNS_18TensorIteratorBaseEENKUlvE1_clEvENKUlvE2_clEvEUlS4_S4_E_EESt5arrayIPcLm2EELi4E23TrivialOffsetCalculatorILi1EjESG_NS0_6memory12LoadWithCastILi1EEENSH_13StoreWithCastILi1EEEEEviT_T0_T2_T3_T4_T5_,(.L_x_22319 - _ZN2at6native27unrolled_elementwise_kernelINS0_13BUnaryFunctorIN3c108BFloat16ES4_S4_ZZZNS0_15binary_internal21div_trunc_kernel_cudaERNS_18TensorIteratorBaseEENKUlvE1_clEvENKUlvE2_clEvEUlS4_S4_E_EESt5arrayIPcLm2EELi4E23TrivialOffsetCalculatorILi1EjESG_NS0_6memory12LoadWithCastILi1EEENSH_13StoreWithCastILi1EEEEEviT_T0_T2_T3_T4_T5_)
        .other          _ZN2at6native27unrolled_elementwise_kernelINS0_13BUnaryFunctorIN3c108BFloat16ES4_S4_ZZZNS0_15binary_internal21div_trunc_kernel_cudaERNS_18TensorIteratorBaseEENKUlvE1_clEvENKUlvE2_clEvEUlS4_S4_E_EESt5arrayIPcLm2EELi4E23TrivialOffsetCalculatorILi1EjESG_NS0_6memory12LoadWithCastILi1EEENSH_13StoreWithCastILi1EEEEEviT_T0_T2_T3_T4_T5_,@"STO_CUDA_ENTRY STV_DEFAULT"
_ZN2at6native27unrolled_elementwise_kernelINS0_13BUnaryFunctorIN3c108BFloat16ES4_S4_ZZZNS0_15binary_internal21div_trunc_kernel_cudaERNS_18TensorIteratorBaseEENKUlvE1_clEvENKUlvE2_clEvEUlS4_S4_E_EESt5arrayIPcLm2EELi4E23TrivialOffsetCalculatorILi1EjESG_NS0_6memory12LoadWithCastILi1EEENSH_13StoreWithCastILi1EEEEEviT_T0_T2_T3_T4_T5_:
.text._ZN2at6native27unrolled_elementwise_kernelINS0_13BUnaryFunctorIN3c108BFloat16ES4_S4_ZZZNS0_15binary_internal21div_trunc_kernel_cudaERNS_18TensorIteratorBaseEENKUlvE1_clEvENKUlvE2_clEvEUlS4_S4_E_EESt5arrayIPcLm2EELi4E23TrivialOffsetCalculatorILi1EjESG_NS0_6memory12LoadWithCastILi1EEENSH_13StoreWithCastILi1EEEEEviT_T0_T2_T3_T4_T5_:
        /* <DEDUP_REMOVED lines=34> */
.L_x_1159:
[----:B------:R-:W2:Y:S02]  /*0220*/  LDG.E.U8 R4, desc[UR36][R4.64] ;  /* 0x0000002404047981 */ /* 0x000ea4000c1e1100 */
[----:B--2---:R-:W-:-:S04]  /*0230*/  I2FP.F32.U32 R0, R4 ;  /* 0x0000000400007245 */ /* 0x004fc80000201000 */
[----:B------:R-:W-:-:S04]  /*0240*/  F2FP.BF16.F32.PACK_AB R0, RZ, R0 ;  /* 0x00000000ff00723e */ /* 0x000fc800000010ff */
[----:B------:R-:W-:Y:S01]  /*0250*/  PRMT R17, R0, 0x7610, R17 ;  /* 0x0000761000117816 */ /* 0x000fe20000000011 */
[----:B------:R-:W-:Y:S06]  /*0260*/  BRA `(.L_x_1161) ;  /* 0x0000000c00e47947 */ /* 0x000fec0003800000 */
.L_x_1158:
        /* <DEDUP_REMOVED lines=11> */
.L_x_1163:
[----:B------:R-:W2:Y:S02]  /*0320*/  LDG.E R4, desc[UR36][R4.64] ;  /* 0x0000002404047981 */ /* 0x000ea4000c1e1900 */
[----:B--2---:R-:W-:-:S04]  /*0330*/  I2FP.F32.S32 R0, R4 ;  /* 0x0000000400007245 */ /* 0x004fc80000201400 */
[----:B------:R-:W-:-:S04]  /*0340*/  F2FP.BF16.F32.PACK_AB R0, RZ, R0 ;  /* 0x00000000ff00723e */ /* 0x000fc800000010ff */
[----:B------:R-:W-:Y:S01]  /*0350*/  PRMT R17, R0, 0x7610, R17 ;  /* 0x0000761000117816 */ /* 0x000fe20000000011 */
[----:B------:R-:W-:Y:S06]  /*0360*/  BRA `(.L_x_1161) ;  /* 0x0000000c00a47947 */ /* 0x000fec0003800000 */
.L_x_1162:
[----:B------:R-:W2:Y:S02]  /*0370*/  LDG.E.U16 R4, desc[UR36][R4.64] ;  /* 0x0000002404047981 */ /* 0x000ea4000c1e1500 */
[----:B--2---:R-:W0:Y:S02]  /*0380*/  I2F.S16 R0, R4 ;  /* 0x0000000400007306 */ /* 0x004e240000101400 */
[----:B0-----:R-:W-:-:S04]  /*0390*/  F2FP.BF16.F32.PACK_AB R0, RZ, R0 ;  /* 0x00000000ff00723e */ /* 0x001fc800000010ff */
[----:B------:R-:W-:Y:S01]  /*03a0*/  PRMT R17, R0, 0x7610, R17 ;  /* 0x0000761000117816 */ /* 0x000fe20000000011 */
[----:B------:R-:W-:Y:S06]  /*03b0*/  BRA `(.L_x_1161) ;  /* 0x0000000c00907947 */ /* 0x000fec0003800000 */
.L_x_1157:
        /* <DEDUP_REMOVED lines=9> */
.L_x_1165:
[----:B------:R-:W2:Y:S02]  /*0450*/  LDG.E.U16 R0, desc[UR36][R4.64] ;  /* 0x0000002404007981 */ /* 0x000ea4000c1e1500 */
[----:B--2---:R-:W-:-:S05]  /*0460*/  HADD2.F32 R0, -RZ, R0.H0_H0 ;  /* 0x20000000ff007230 */ /* 0x004fca0000004100 */
[----:B------:R-:W-:-:S04]  /*0470*/  F2FP.BF16.F32.PACK_AB R0, RZ, R0 ;  /* 0x00000000ff00723e */ /* 0x000fc800000010ff */
[----:B------:R-:W-:Y:S01]  /*0480*/  PRMT R17, R0, 0x7610, R17 ;  /* 0x0000761000117816 */ /* 0x000fe20000000011 */
[----:B------:R-:W-:Y:S06]  /*0490*/  BRA `(.L_x_1161) ;  /* 0x0000000c00587947 */ /* 0x000fec0003800000 */
.L_x_1164:
        /* <DEDUP_REMOVED lines=9> */
.L_x_1167:
[----:B------:R-:W2:Y:S02]  /*0530*/  LDG.E.U16 R4, desc[UR36][R4.64] ;  /* 0x0000002404047981 */ /* 0x000ea4000c1e1500 */
[----:B--2---:R-:W-:-:S05]  /*0540*/  HADD2.F32 R0, -RZ, R4.H0_H0 ;  /* 0x20000004ff007230 */ /* 0x004fca0000004100 */
[----:B------:R-:W-:-:S04]  /*0550*/  F2FP.BF16.F32.PACK_AB R0, RZ, R0 ;  /* 0x00000000ff00723e */ /* 0x000fc800000010ff */
[----:B------:R-:W-:Y:S01]  /*0560*/  PRMT R17, R0, 0x7610, R17 ;  /* 0x0000761000117816 */ /* 0x000fe20000000011 */
[----:B------:R-:W-:Y:S06]  /*0570*/  BRA `(.L_x_1161) ;  /* 0x0000000c00207947 */ /* 0x000fec0003800000 */
.L_x_1166:
        /* <DEDUP_REMOVED lines=13> */
.L_x_1156:
        /* <DEDUP_REMOVED lines=14> */
.L_x_1170:
        /* <DEDUP_REMOVED lines=13> */
.L_x_1169:
        /* <DEDUP_REMOVED lines=27> */
.L_x_1172:
        /* <DEDUP_REMOVED lines=15> */
.L_x_1171:
[----:B------:R0:W5:Y:S01]  /*0aa0*/  LDG.E.U16 R17, desc[UR36][R4.64] ;  /* 0x0000002404117981 */ /* 0x000162000c1e1500 */
[----:B------:R-:W-:Y:S05]  /*0ab0*/  BRA `(.L_x_1161) ;  /* 0x0000000400d07947 */ /* 0x000fea0003800000 */
.L_x_1168:
        /* <DEDUP_REMOVED lines=13> */
.L_x_1175:
        /* <DEDUP_REMOVED lines=21> */
.L_x_1179:
[----:B------:R-:W-:Y:S05]  /*0ce0*/  BSYNC.RECONVERGENT B1 ;  /* 0x0000000000017941 */ /* 0x000fea0003800200 */
.L_x_1178:
[----:B------:R-:W-:Y:S01]  /*0cf0*/  IMAD.SHL.U32 R0, R0, 0x100000, RZ ;  /* 0x0010000000007824 */ /* 0x000fe200078e00ff */
[----:B------:R-:W-:-:S04]  /*0d00*/  LEA R3, R3, 0x3b800000, 0x17 ;  /* 0x3b80000003037811 */ /* 0x000fc800078eb8ff */
[----:B------:R-:W-:-:S07]  /*0d10*/  LOP3.LUT R0, R3, R0, R7, 0xfe, !PT ;  /* 0x0000000003007212 */ /* 0x000fce00078efe07 */
.L_x_1177:
[----:B------:R-:W-:Y:S05]  /*0d20*/  BSYNC.RECONVERGENT B0 ;  /* 0x0000000000007941 */ /* 0x000fea0003800200 */
.L_x_1176:
[----:B------:R-:W-:-:S04]  /*0d30*/  F2FP.BF16.F32.PACK_AB R0, RZ, R0 ;  /* 0x00000000ff00723e */ /* 0x000fc800000010ff */
[----:B------:R-:W-:Y:S01]  /*0d40*/  PRMT R17, R0, 0x7610, R17 ;  /* 0x0000761000117816 */ /* 0x000fe20000000011 */
[----:B------:R-:W-:Y:S06]  /*0d50*/  BRA `(.L_x_1161) ;  /* 0x0000000400287947 */ /* 0x000fec0003800000 */
.L_x_1174:
        /* <DEDUP_REMOVED lines=21> */
.L_x_1183:
[----:B------:R-:W-:Y:S05]  /*0eb0*/  BSYNC.RECONVERGENT B1 ;  /* 0x0000000000017941 */ /* 0x000fea0003800200 */
.L_x_1182:
[----:B------:R-:W-:Y:S01]  /*0ec0*/  IMAD.SHL.U32 R0, R0, 0x200000, RZ ;  /* 0x0020000000007824 */ /* 0x000fe200078e00ff */
[----:B------:R-:W-:-:S04]  /*0ed0*/  LEA R3, R3, 0x37800000, 0x17 ;  /* 0x3780000003037811 */ /* 0x000fc800078eb8ff */
[----:B------:R-:W-:-:S07]  /*0ee0*/  LOP3.LUT R0, R3, R0, R7, 0xfe, !PT ;  /* 0x0000000003007212 */ /* 0x000fce00078efe07 */
.L_x_1181:
[----:B------:R-:W-:Y:S05]  /*0ef0*/  BSYNC.RECONVERGENT B0 ;  /* 0x0000000000007941 */ /* 0x000fea0003800200 */
.L_x_1180:
[----:B------:R-:W-:-:S04]  /*0f00*/  F2FP.BF16.F32.PACK_AB R0, RZ, R0 ;  /* 0x00000000ff00723e */ /* 0x000fc800000010ff */
[----:B------:R-:W-:Y:S01]  /*0f10*/  PRMT R17, R0, 0x7610, R17 ;  /* 0x0000761000117816 */ /* 0x000fe20000000011 */
[----:B------:R-:W-:Y:S06]  /*0f20*/  BRA `(.L_x_1161) ;  /* 0x0000000000b47947 */ /* 0x000fec0003800000 */
.L_x_1173:
[----:B------:R-:W-:-:S09]  /*0f30*/  UISETP.NE.AND UP0, UPT, UR4, 0x1c, UPT ;  /* 0x0000001c0400788c */ /* 0x000fd2000bf05270 */
[----:B------:R-:W-:Y:S05]  /*0f40*/  BRA.U !UP0, `(.L_x_1184) ;  /* 0x00000001089c7547 */ /* 0x000fea000b800000 */
[----:B------:R-:W-:-:S09]  /*0f50*/  UISETP.NE.AND UP0, UPT, UR4, 0x1d, UPT ;  /* 0x0000001d0400788c */ /* 0x000fd2000bf05270 */
[----:B------:R-:W-:Y:S05]  /*0f60*/  BRA.U !UP0, `(.L_x_1185) ;  /* 0x0000000108807547 */ /* 0x000fea000b800000 */
[----:B------:R-:W-:-:S09]  /*0f70*/  UISETP.NE.AND UP0, UPT, UR4, 0x2c, UPT ;  /* 0x0000002c0400788c */ /* 0x000fd2000bf05270 */
[----:B------:R-:W-:Y:S05]  /*0f80*/  BRA.U !UP0, `(.L_x_1186) ;  /* 0x0000000108487547 */ /* 0x000fea000b800000 */
.L_x_1160:
        /* <DEDUP_REMOVED lines=16> */
.L_x_1187:
[----:B------:R-:W-:Y:S01]  /*1090*/  PRMT R17, RZ, 0x7610, R17 ;  /* 0x00007610ff117816 */ /* 0x000fe20000000011 */
[----:B------:R-:W-:Y:S06]  /*10a0*/  BRA `(.L_x_1161) ;  /* 0x0000000000547947 */ /* 0x000fec0003800000 */
.L_x_1186:
        /* <DEDUP_REMOVED lines=8> */
.L_x_1189:
[----:B------:R-:W-:Y:S05]  /*1130*/  BSYNC.RECONVERGENT B0 ;  /* 0x0000000000007941 */ /* 0x000fea0003800200 */
.L_x_1188:
[----:B------:R-:W-:-:S04]  /*1140*/  F2FP.BF16.F32.PACK_AB R0, RZ, R0 ;  /* 0x00000000ff00723e */ /* 0x000fc800000010ff */
[----:B------:R-:W-:Y:S01]  /*1150*/  PRMT R17, R0, 0x7610, R17 ;  /* 0x0000761000117816 */ /* 0x000fe20000000011 */
[----:B------:R-:W-:Y:S06]  /*1160*/  BRA `(.L_x_1161) ;  /* 0x0000000000247947 */ /* 0x000fec0003800000 */
.L_x_1185:
[----:B------:R-:W2:Y:S02]  /*1170*/  LDG.E.64 R4, desc[UR36][R4.64] ;  /* 0x0000002404047981 */ /* 0x000ea4000c1e1b00 */
[----:B--2---:R-:W0:Y:S02]  /*1180*/  I2F.U64 R0, R4 ;  /* 0x0000000400007312 */ /* 0x004e240000301000 */
[----:B0-----:R-:W-:-:S04]  /*1190*/  F2FP.BF16.F32.PACK_AB R0, RZ, R0 ;  /* 0x00000000ff00723e */ /* 0x001fc800000010ff */
[----:B------:R-:W-:Y:S01]  /*11a0*/  PRMT R17, R0, 0x7610, R17 ;  /* 0x0000761000117816 */ /* 0x000fe20000000011 */
[----:B------:R-:W-:Y:S06]  /*11b0*/  BRA `(.L_x_1161) ;  /* 0x0000000000107947 */ /* 0x000fec0003800000 */
.L_x_1184:
[----:B------:R-:W2:Y:S02]  /*11c0*/  LDG.E R4, desc[UR36][R4.64] ;  /* 0x0000002404047981 */ /* 0x000ea4000c1e1900 */
[----:B--2---:R-:W-:-:S04]  /*11d0*/  I2FP.F32.U32 R0, R4 ;  /* 0x0000000400007245 */ /* 0x004fc80000201000 */
[----:B------:R-:W-:-:S04]  /*11e0*/  F2FP.BF16.F32.PACK_AB R0, RZ, R0 ;  /* 0x00000000ff00723e */ /* 0x000fc800000010ff */
[----:B------:R-:W-:-:S07]  /*11f0*/  PRMT R17, R0, 0x7610, R17 ;  /* 0x0000761000117816 */ /* 0x000fce0000000011 */
.L_x_1161:
[----:B------:R-:W-:-:S07]  /*1200*/  VIADD R23, R25, 0x80 ;  /* 0x0000008019177836 */ /* 0x000fce0000000000 */
.L_x_1155:
[----:B------:R-:W-:Y:S05]  /*1210*/  BSYNC.RECONVERGENT B6 ;  /* 0x0000000000067941 */ /* 0x000fea0003800200 */
.L_x_1154:
[----:B------:R-:W-:Y:S01]  /*1220*/  ISETP.GE.AND P0, PT, R23, R16, PT ;  /* 0x000000101700720c */ /* 0x000fe20003f06270 */
[----:B------:R-:W-:Y:S01]  /*1230*/  BSSY.RECONVERGENT B6, `(.L_x_1190) ;  /* 0x0000118000067945 */ /* 0x000fe20003800200 */
[----:B------:R-:W-:-:S11]  /*1240*/  PRMT R18, RZ, 0x7610, R18 ;  /* 0x00007610ff127816 */ /* 0x000fd60000000012 */
        /* <DEDUP_REMOVED lines=23> */
.L_x_1195:
[----:B------:R-:W2:Y:S02]  /*13c0*/  LDG.E.U8 R4, desc[UR36][R4.64] ;  /* 0x0000002404047981 */ /* 0x000ea4000c1e1100 */
[----:B--2---:R-:W-:-:S04]  /*13d0*/  I2FP.F32.U32 R0, R4 ;  /* 0x0000000400007245 */ /* 0x004fc80000201000 */
[----:B------:R-:W-:-:S04]  /*13e0*/  F2FP.BF16.F32.PACK_AB R0, RZ, R0 ;  /* 0x00000000ff00723e */ /* 0x000fc800000010ff */
[----:B------:R-:W-:Y:S01]  /*13f0*/  PRMT R18, R0, 0x7610, R18 ;  /* 0x0000761000127816 */ /* 0x000fe20000000012 */
[----:B------:R-:W-:Y:S06]  /*1400*/  BRA `(.L_x_1197) ;  /* 0x0000000c00e47947 */ /* 0x000fec0003800000 */
.L_x_1194:
        /* <DEDUP_REMOVED lines=11> */
.L_x_1199:
[----:B------:R-:W2:Y:S02]  /*14c0*/  LDG.E R4, desc[UR36][R4.64] ;  /* 0x0000002404047981 */ /* 0x000ea4000c1e1900 */
[----:B--2---:R-:W-:-:S04]  /*14d0*/  I2FP.F32.S32 R0, R4 ;  /* 0x0000000400007245 */ /* 0x004fc80000201400 */
[----:B------:R-:W-:-:S04]  /*14e0*/  F2FP.BF16.F32.PACK_AB R0, RZ, R0 ;  /* 0x00000000ff00723e */ /* 0x000fc800000010ff */
[----:B------:R-:W-:Y:S01]  /*14f0*/  PRMT R18, R0, 0x7610, R18 ;  /* 0x0000761000127816 */ /* 0x000fe20000000012 */
[----:B------:R-:W-:Y:S06]  /*1500*/  BRA `(.L_x_1197) ;  /* 0x0000000c00a47947 */ /* 0x000fec0003800000 */
.L_x_1198:
[----:B------:R-:W2:Y:S02]  /*1510*/  LDG.E.U16 R4, desc[UR36][R4.64] ;  /* 0x0000002404047981 */ /* 0x000ea4000c1e1500 */
[----:B--2---:R-:W0:Y:S02]  /*1520*/  I2F.S16 R0, R4 ;  /* 0x0000000400007306 */ /* 0x004e240000101400 */
[----:B0-----:R-:W-:-:S04]  /*1530*/  F2FP.BF16.F32.PACK_AB R0, RZ, R0 ;  /* 0x00000000ff00723e */ /* 0x001fc800000010ff */
[----:B------:R-:W-:Y:S01]  /*1540*/  PRMT R18, R0, 0x7610, R18 ;  /* 0x0000761000127816 */ /* 0x000fe20000000012 */
[----:B------:R-:W-:Y:S06]  /*1550*/  BRA `(.L_x_1197) ;  /* 0x0000000c00907947 */ /* 0x000fec0003800000 */
.L_x_1193:
        /* <DEDUP_REMOVED lines=9> */
.L_x_1201:
[----:B------:R-:W2:Y:S02]  /*15f0*/  LDG.E.U16 R0, desc[UR36][R4.64] ;  /* 0x0000002404007981 */ /* 0x000ea4000c1e1500 */
[----:B--2---:R-:W-:-:S05]  /*1600*/  HADD2.F32 R0, -RZ, R0.H0_H0 ;  /* 0x20000000ff007230 */ /* 0x004fca0000004100 */
[----:B------:R-:W-:-:S04]  /*1610*/  F2FP.BF16.F32.PACK_AB R0, RZ, R0 ;  /* 0x00000000ff00723e */ /* 0x000fc800000010ff */
[----:B------:R-:W-:Y:S01]  /*1620*/  PRMT R18, R0, 0x7610, R18 ;  /* 0x0000761000127816 */ /* 0x000fe20000000012 */
[----:B------:R-:W-:Y:S06]  /*1630*/  BRA `(.L_x_1197) ;  /* 0x0000000c00587947 */ /* 0x000fec0003800000 */
.L_x_1200:
        /* <DEDUP_REMOVED lines=9> */
.L_x_1203:
[----:B------:R-:W2:Y:S02]  /*16d0*/  LDG.E.U16 R4, desc[UR36][R4.64] ;  /* 0x0000002404047981 */ /* 0x000ea4000c1e1500 */
[----:B--2---:R-:W-:-:S05]  /*16e0*/  HADD2.F32 R0, -RZ, R4.H0_H0 ;  /* 0x20000004ff007230 */ /* 0x004fca0000004100 */
[----:B------:R-:W-:-:S04]  /*16f0*/  F2FP.BF16.F32.PACK_AB R0, RZ, R0 ;  /* 0x00000000ff00723e */ /* 0x000fc800000010ff */
[----:B------:R-:W-:Y:S01]  /*1700*/  PRMT R18, R0, 0x7610, R18 ;  /* 0x0000761000127816 */ /* 0x000fe20000000012 */
[----:B------:R-:W-:Y:S06]  /*1710*/  BRA `(.L_x_1197) ;  /* 0x0000000c00207947 */ /* 0x000fec0003800000 */
.L_x_1202:
        /* <DEDUP_REMOVED lines=13> */
.L_x_1192:
        /* <DEDUP_REMOVED lines=14> */
.L_x_1206:
        /* <DEDUP_REMOVED lines=13> */
.L_x_1205:
        /* <DEDUP_REMOVED lines=27> */
.L_x_1208:
        /* <DEDUP_REMOVED lines=15> */
.L_x_1207:
[----:B------:R0:W5:Y:S01]  /*1c40*/  LDG.E.U16 R18, desc[UR36][R4.64] ;  /* 0x0000002404127981 */ /* 0x000162000c1e1500 */
[----:B------:R-:W-:Y:S05]  /*1c50*/  BRA `(.L_x_1197) ;  /* 0x0000000400d07947 */ /* 0x000fea0003800000 */
.L_x_1204:
        /* <DEDUP_REMOVED lines=13> */
.L_x_1211:
        /* <DEDUP_REMOVED lines=21> */
.L_x_1215:
[----:B------:R-:W-:Y:S05]  /*1e80*/  BSYNC.RECONVERGENT B1 ;  /* 0x0000000000017941 */ /* 0x000fea0003800200 */
.L_x_1214:
[----:B------:R-:W-:Y:S01]  /*1e90*/  IMAD.SHL.U32 R0, R0, 0x100000, RZ ;  /* 0x0010000000007824 */ /* 0x000fe200078e00ff */
[----:B------:R-:W-:-:S04]  /*1ea0*/  LEA R3, R3, 0x3b800000, 0x17 ;  /* 0x3b80000003037811 */ /* 0x000fc800078eb8ff */
[----:B------:R-:W-:-:S07]  /*1eb0*/  LOP3.LUT R0, R3, R0, R7, 0xfe, !PT ;  /* 0x0000000003007212 */ /* 0x000fce00078efe07 */
.L_x_1213:
[----:B------:R-:W-:Y:S05]  /*1ec0*/  BSYNC.RECONVERGENT B0 ;  /* 0x0000000000007941 */ /* 0x000fea0003800200 */
.L_x_1212:
[----:B------:R-:W-:-:S04]  /*1ed0*/  F2FP.BF16.F32.PACK_AB R0, RZ, R0 ;  /* 0x00000000ff00723e */ /* 0x000fc800000010ff */
[----:B------:R-:W-:Y:S01]  /*1ee0*/  PRMT R18, R0, 0x7610, R18 ;  /* 0x0000761000127816 */ /* 0x000fe20000000012 */
[----:B------:R-:W-:Y:S06]  /*1ef0*/  BRA `(.L_x_1197) ;  /* 0x0000000400287947 */ /* 0x000fec0003800000 */
.L_x_1210:
        /* <DEDUP_REMOVED lines=21> */
.L_x_1219:
[----:B------:R-:W-:Y:S05]  /*2050*/  BSYNC.RECONVERGENT B1 ;  /* 0x0000000000017941 */ /* 0x000fea0003800200 */
.L_x_1218:
[----:B------:R-:W-:Y:S01]  /*2060*/  IMAD.SHL.U32 R0, R0, 0x200000, RZ ;  /* 0x0020000000007824 */ /* 0x000fe200078e00ff */
[----:B------:R-:W-:-:S04]  /*2070*/  LEA R3, R3, 0x37800000, 0x17 ;  /* 0x3780000003037811 */ /* 0x000fc800078eb8ff */
[----:B------:R-:W-:-:S07]  /*2080*/  LOP3.LUT R0, R3, R0, R7, 0xfe, !PT ;  /* 0x0000000003007212 */ /* 0x000fce00078efe07 */
.L_x_1217:
[----:B------:R-:W-:Y:S05]  /*2090*/  BSYNC.RECONVERGENT B0 ;  /* 0x0000000000007941 */ /* 0x000fea0003800200 */
.L_x_1216:
[----:B------:R-:W-:-:S04]  /*20a0*/  F2FP.BF16.F32.PACK_AB R0, RZ, R0 ;  /* 0x00000000ff00723e */ /* 0x000fc800000010ff */
[----:B------:R-:W-:Y:S01]  /*20b0*/  PRMT R18, R0, 0x7610, R18 ;  /* 0x0000761000127816 */ /* 0x000fe20000000012 */
[----:B------:R-:W-:Y:S06]  /*20c0*/  BRA `(.L_x_1197) ;  /* 0x0000000000b47947 */ /* 0x000fec0003800000 */
.L_x_1209:
        /* <DEDUP_REMOVED lines=14> */
.L_x_1223:
[----:B------:R-:W-:Y:S05]  /*21b0*/  BSYNC.RECONVERGENT B0 ;  /* 0x0000000000007941 */ /* 0x000fea0003800200 */
.L_x_1222:
[----:B------:R-:W-:-:S04]  /*21c0*/  F2FP.BF16.F32.PACK_AB R0, RZ, R0 ;  /* 0x00000000ff00723e */ /* 0x000fc800000010ff */
[----:B------:R-:W-:Y:S01]  /*21d0*/  PRMT R18, R0, 0x7610, R18 ;  /* 0x0000761000127816 */ /* 0x000fe20000000012 */
[----:B------:R-:W-:Y:S06]  /*21e0*/  BRA `(.L_x_1197) ;  /* 0x00000000006c7947 */ /* 0x000fec0003800000 */
.L_x_1196:
        /* <DEDUP_REMOVED lines=16> */
.L_x_1224:
[----:B------:R-:W-:Y:S01]  /*22f0*/  PRMT R18, RZ, 0x7610, R18 ;  /* 0x00007610ff127816 */ /* 0x000fe20000000012 */
[----:B------:R-:W-:Y:S06]  /*2300*/  BRA `(.L_x_1197) ;  /* 0x0000000000247947 */ /* 0x000fec0003800000 */
.L_x_1221:
[----:B------:R-:W2:Y:S02]  /*2310*/  LDG.E.64 R4, desc[UR36][R4.64] ;  /* 0x0000002404047981 */ /* 0x000ea4000c1e1b00 */
[----:B--2---:R-:W0:Y:S02]  /*2320*/  I2F.U64 R0, R4 ;  /* 0x0000000400007312 */ /* 0x004e240000301000 */
[----:B0-----:R-:W-:-:S04]  /*2330*/  F2FP.BF16.F32.PACK_AB R0, RZ, R0 ;  /* 0x00000000ff00723e */ /* 0x001fc800000010ff */
[----:B------:R-:W-:Y:S01]  /*2340*/  PRMT R18, R0, 0x7610, R18 ;  /* 0x0000761000127816 */ /* 0x000fe20000000012 */
[----:B------:R-:W-:Y:S06]  /*2350*/  BRA `(.L_x_1197) ;  /* 0x0000000000107947 */ /* 0x000fec0003800000 */
.L_x_1220:
[----:B------:R-:W2:Y:S02]  /*2360*/  LDG.E R4, desc[UR36][R4.64] ;  /* 0x0000002404047981 */ /* 0x000ea4000c1e1900 */
[----:B--2---:R-:W-:-:S04]  /*2370*/  I2FP.F32.U32 R0, R4 ;  /* 0x0000000400007245 */ /* 0x004fc80000201000 */
[----:B------:R-:W-:-:S04]  /*2380*/  F2FP.BF16.F32.PACK_AB R0, RZ, R0 ;  /* 0x00000000ff00723e */ /* 0x000fc800000010ff */
[----:B------:R-:W-:-:S07]  /*2390*/  PRMT R18, R0, 0x7610, R18 ;  /* 0x0000761000127816 */ /* 0x000fce0000000012 */
.L_x_1197:
[----:B------:R-:W-:-:S07]  /*23a0*/  VIADD R23, R23, 0x80 ;  /* 0x0000008017177836 */ /* 0x000fce0000000000 */
.L_x_1191:
[----:B------:R-:W-:Y:S05]  /*23b0*/  BSYNC.RECONVERGENT B6 ;  /* 0x0000000000067941 */ /* 0x000fea0003800200 */
.L_x_1190:
        /* <DEDUP_REMOVED lines=26> */
.L_x_1230:
[----:B------:R-:W2:Y:S02]  /*2560*/  LDG.E.U8 R4, desc[UR36][R4.64] ;  /* 0x0000002404047981 */ /* 0x000ea4000c1e1100 */
[----:B--2---:R-:W-:-:S04]  /*2570*/  I2FP.F32.U32 R0, R4 ;  /* 0x0000000400007245 */ /* 0x004fc80000201000 */
[----:B------:R-:W-:-:S04]  /*2580*/  F2FP.BF16.F32.PACK_AB R0, RZ, R0 ;  /* 0x00000000ff00723e */ /* 0x000fc800000010ff */
[----:B------:R-:W-:Y:S01]  /*2590*/  PRMT R19, R0, 0x7610, R19 ;  /* 0x0000761000137816 */ /* 0x000fe20000000013 */
[----:B------:R-:W-:Y:S06]  /*25a0*/  BRA `(.L_x_1232) ;  /* 0x0000000c00e47947 */ /* 0x000fec0003800000 */
.L_x_1229:
        /* <DEDUP_REMOVED lines=11> */
.L_x_1234:
[----:B------:R-:W2:Y:S02]  /*2660*/  LDG.E R4, desc[UR36][R4.64] ;  /* 0x0000002404047981 */ /* 0x000ea4000c1e1900 */
[----:B--2---:R-:W-:-:S04]  /*2670*/  I2FP.F32.S32 R0, R4 ;  /* 0x0000000400007245 */ /* 0x004fc80000201400 */
[----:B------:R-:W-:-:S04]  /*2680*/  F2FP.BF16.F32.PACK_AB R0, RZ, R0 ;  /* 0x00000000ff00723e */ /* 0x000fc800000010ff */
[----:B------:R-:W-:Y:S01]  /*2690*/  PRMT R19, R0, 0x7610, R19 ;  /* 0x0000761000137816 */ /* 0x000fe20000000013 */
[----:B------:R-:W-:Y:S06]  /*26a0*/  BRA `(.L_x_1232) ;  /* 0x0000000c00a47947 */ /* 0x000fec0003800000 */
.L_x_1233:
[----:B------:R-:W2:Y:S02]  /*26b0*/  LDG.E.U16 R4, desc[UR36][R4.64] ;  /* 0x0000002404047981 */ /* 0x000ea4000c1e1500 */
[----:B--2---:R-:W0:Y:S02]  /*26c0*/  I2F.S16 R0, R4 ;  /* 0x0000000400007306 */ /* 0x004e240000101400 */
[----:B0-----:R-:W-:-:S04]  /*26d0*/  F2FP.BF16.F32.PACK_AB R0, RZ, R0 ;  /* 0x00000000ff00723e */ /* 0x001fc800000010ff */
[----:B------:R-:W-:Y:S01]  /*26e0*/  PRMT R19, R0, 0x7610, R19 ;  /* 0x0000761000137816 */ /* 0x000fe20000000013 */
[----:B------:R-:W-:Y:S06]  /*26f0*/  BRA `(.L_x_1232) ;  /* 0x0000000c00907947 */ /* 0x000fec0003800000 */
.L_x_1228:
        /* <DEDUP_REMOVED lines=9> */
.L_x_1236:
[----:B------:R-:W2:Y:S02]  /*2790*/  LDG.E.U16 R0, desc[UR36][R4.64] ;  /* 0x0000002404007981 */ /* 0x000ea4000c1e1500 */
[----:B--2---:R-:W-:-:S05]  /*27a0*/  HADD2.F32 R0, -RZ, R0.H0_H0 ;  /* 0x20000000ff007230 */ /* 0x004fca0000004100 */
[----:B------:R-:W-:-:S04]  /*27b0*/  F2FP.BF16.F32.PACK_AB R0, RZ, R0 ;  /* 0x00000000ff00723e */ /* 0x000fc800000010ff */
[----:B------:R-:W-:Y:S01]  /*27c0*/  PRMT R19, R0, 0x7610, R19 ;  /* 0x0000761000137816 */ /* 0x000fe20000000013 */
[----:B------:R-:W-:Y:S06]  /*27d0*/  BRA `(.L_x_1232) ;  /* 0x0000000c00587947 */ /* 0x000fec0003800000 */
.L_x_1235:
        /* <DEDUP_REMOVED lines=9> */
.L_x_1238:
[----:B------:R-:W2:Y:S02]  /*2870*/  LDG.E.U16 R4, desc[UR36][R4.64] ;  /* 0x0000002404047981 */ /* 0x000ea4000c1e1500 */
[----:B--2---:R-:W-:-:S05]  /*2880*/  HADD2.F32 R0, -RZ, R4.H0_H0 ;  /* 0x20000004ff007230 */ /* 0x004fca0000004100 */
[----:B------:R-:W-:-:S04]  /*2890*/  F2FP.BF16.F32.PACK_AB R0, RZ, R0 ;  /* 0x00000000ff00723e */ /* 0x000fc800000010ff */
[----:B------:R-:W-:Y:S01]  /*28a0*/  PRMT R19, R0, 0x7610, R19 ;  /* 0x0000761000137816 */ /* 0x000fe20000000013 */
[----:B------:R-:W-:Y:S06]  /*28b0*/  BRA `(.L_x_1232) ;  /* 0x0000000c00207947 */ /* 0x000fec0003800000 */
.L_x_1237:
        /* <DEDUP_REMOVED lines=13> */
.L_x_1227:
        /* <DEDUP_REMOVED lines=14> */
.L_x_1241:
        /* <DEDUP_REMOVED lines=13> */
.L_x_1240:
        /* <DEDUP_REMOVED lines=27> */
.L_x_1243:
        /* <DEDUP_REMOVED lines=15> */
.L_x_1242:
[----:B------:R0:W5:Y:S01]  /*2de0*/  LDG.E.U16 R19, desc[UR36][R4.64] ;  /* 0x0000002404137981 */ /* 0x000162000c1e1500 */
[----:B------:R-:W-:Y:S05]  /*2df0*/  BRA `(.L_x_1232) ;  /* 0x0000000400d07947 */ /* 0x000fea0003800000 */
.L_x_1239:
        /* <DEDUP_REMOVED lines=13> */
.L_x_1246:
        /* <DEDUP_REMOVED lines=21> */
.L_x_1250:
[----:B------:R-:W-:Y:S05]  /*3020*/  BSYNC.RECONVERGENT B1 ;  /* 0x0000000000017941 */ /* 0x000fea0003800200 */
.L_x_1249:
[----:B------:R-:W-:Y:S01]  /*3030*/  IMAD.SHL.U32 R0, R0, 0x100000, RZ ;  /* 0x0010000000007824 */ /* 0x000fe200078e00ff */
[----:B------:R-:W-:-:S04]  /*3040*/  LEA R3, R3, 0x3b800000, 0x17 ;  /* 0x3b80000003037811 */ /* 0x000fc800078eb8ff */
[----:B------:R-:W-:-:S07]  /*3050*/  LOP3.LUT R0, R3, R0, R7, 0xfe, !PT ;  /* 0x0000000003007212 */ /* 0x000fce00078efe07 */
.L_x_1248:
[----:B------:R-:W-:Y:S05]  /*3060*/  BSYNC.RECONVERGENT B0 ;  /* 0x0000000000007941 */ /* 0x000fea0003800200 */
.L_x_1247:
[----:B------:R-:W-:-:S04]  /*3070*/  F2FP.BF16.F32.PACK_AB R0, RZ, R0 ;  /* 0x00000000ff00723e */ /* 0x000fc800000010ff */
[----:B------:R-:W-:Y:S01]  /*3080*/  PRMT R19, R0, 0x7610, R19 ;  /* 0x0000761000137816 */ /* 0x000fe20000000013 */
[----:B------:R-:W-:Y:S06]  /*3090*/  BRA `(.L_x_1232) ;  /* 0x0000000400287947 */ /* 0x000fec0003800000 */
.L_x_1245:
        /* <DEDUP_REMOVED lines=21> */
.L_x_1254:
[----:B------:R-:W-:Y:S05]  /*31f0*/  BSYNC.RECONVERGENT B1 ;  /* 0x0000000000017941 */ /* 0x000fea0003800200 */
.L_x_1253:
[----:B------:R-:W-:Y:S01]  /*3200*/  IMAD.SHL.U32 R0, R0, 0x200000, RZ ;  /* 0x0020000000007824 */ /* 0x000fe200078e00ff */
[----:B------:R-:W-:-:S04]  /*3210*/  LEA R3, R3, 0x37800000, 0x17 ;  /* 0x3780000003037811 */ /* 0x000fc800078eb8ff */
[----:B------:R-:W-:-:S07]  /*3220*/  LOP3.LUT R0, R3, R0, R7, 0xfe, !PT ;  /* 0x0000000003007212 */ /* 0x000fce00078efe07 */
.L_x_1252:
[----:B------:R-:W-:Y:S05]  /*3230*/  BSYNC.RECONVERGENT B0 ;  /* 0x0000000000007941 */ /* 0x000fea0003800200 */
.L_x_1251:
[----:B------:R-:W-:-:S04]  /*3240*/  F2FP.BF16.F32.PACK_AB R0, RZ, R0 ;  /* 0x00000000ff00723e */ /* 0x000fc800000010ff */
[----:B------:R-:W-:Y:S01]  /*3250*/  PRMT R19, R0, 0x7610, R19 ;  /* 0x0000761000137816 */ /* 0x000fe20000000013 */
[----:B------:R-:W-:Y:S06]  /*3260*/  BRA `(.L_x_1232) ;  /* 0x0000000000b47947 */ /* 0x000fec0003800000 */
.L_x_1244:
        /* <DEDUP_REMOVED lines=14> */
.L_x_1258:
[----:B------:R-:W-:Y:S05]  /*3350*/  BSYNC.RECONVERGENT B0 ;  /* 0x0000000000007941 */ /* 0x000fea0003800200 */
.L_x_1257:
[----:B------:R-:W-:-:S04]  /*3360*/  F2FP.BF16.F32.PACK_AB R0, RZ, R0 ;  /* 0x00000000ff00723e */ /* 0x000fc800000010ff */
[----:B------:R-:W-:Y:S01]  /*3370*/  PRMT R19, R0, 0x7610, R19 ;  /* 0x0000761000137816 */ /* 0x000fe20000000013 */
[----:B------:R-:W-:Y:S06]  /*3380*/  BRA `(.L_x_1232) ;  /* 0x00000000006c7947 */ /* 0x000fec0003800000 */
.L_x_1231:
        /* <DEDUP_REMOVED lines=16> */
.L_x_1259:
[----:B------:R-:W-:Y:S01]  /*3490*/  PRMT R19, RZ, 0x7610, R19 ;  /* 0x00007610ff137816 */ /* 0x000fe20000000013 */
[----:B------:R-:W-:Y:S06]  /*34a0*/  BRA `(.L_x_1232) ;  /* 0x0000000000247947 */ /* 0x000fec0003800000 */
.L_x_1256:
[----:B------:R-:W2:Y:S02]  /*34b0*/  LDG.E.64 R4, desc[UR36][R4.64] ;  /* 0x0000002404047981 */ /* 0x000ea4000c1e1b00 */
[----:B--2---:R-:W0:Y:S02]  /*34c0*/  I2F.U64 R0, R4 ;  /* 0x0000000400007312 */ /* 0x004e240000301000 */
[----:B0-----:R-:W-:-:S04]  /*34d0*/  F2FP.BF16.F32.PACK_AB R0, RZ, R0 ;  /* 0x00000000ff00723e */ /* 0x001fc800000010ff */
[----:B------:R-:W-:Y:S01]  /*34e0*/  PRMT R19, R0, 0x7610, R19 ;  /* 0x0000761000137816 */ /* 0x000fe20000000013 */
[----:B------:R-:W-:Y:S06]  /*34f0*/  BRA `(.L_x_1232) ;  /* 0x0000000000107947 */ /* 0x000fec0003800000 */
.L_x_1255:
[----:B------:R-:W2:Y:S02]  /*3500*/  LDG.E R4, desc[UR36][R4.64] ;  /* 0x0000002404047981 */ /* 0x000ea4000c1e1900 */
[----:B--2---:R-:W-:-:S04]  /*3510*/  I2FP.F32.U32 R0, R4 ;  /* 0x0000000400007245 */ /* 0x004fc80000201000 */
[----:B------:R-:W-:-:S04]  /*3520*/  F2FP.BF16.F32.PACK_AB R0, RZ, R0 ;  /* 0x00000000ff00723e */ /* 0x000fc800000010ff */
[----:B------:R-:W-:-:S07]  /*3530*/  PRMT R19, R0, 0x7610, R19 ;  /* 0x0000761000137816 */ /* 0x000fce0000000013 */
.L_x_1232:
[----:B------:R-:W-:-:S07]  /*3540*/  VIADD R23, R23, 0x80 ;  /* 0x0000008017177836 */ /* 0x000fce0000000000 */
.L_x_1226:
[----:B------:R-:W-:Y:S05]  /*3550*/  BSYNC.RECONVERGENT B6 ;  /* 0x0000000000067941 */ /* 0x000fea0003800200 */
.L_x_1225:
        /* <DEDUP_REMOVED lines=25> */
.L_x_1265:
[----:B------:R-:W2:Y:S02]  /*36f0*/  LDG.E.U8 R4, desc[UR36][R4.64] ;  /* 0x0000002404047981 */ /* 0x000ea4000c1e1100 */
[----:B--2---:R-:W-:-:S04]  /*3700*/  I2FP.F32.U32 R0, R4 ;  /* 0x0000000400007245 */ /* 0x004fc80000201000 */
[----:B------:R-:W-:Y:S01]  /*3710*/  F2FP.BF16.F32.PACK_AB R0, RZ, R0 ;  /* 0x00000000ff00723e */ /* 0x000fe200000010ff */
[----:B------:R-:W-:Y:S06]  /*3720*/  BRA `(.L_x_1261) ;  /* 0x0000000c00a87947 */ /* 0x000fec0003800000 */
.L_x_1264:
        /* <DEDUP_REMOVED lines=10> */
.L_x_1268:
[----:B------:R-:W2:Y:S02]  /*37d0*/  LDG.E R4, desc[UR36][R4.64] ;  /* 0x0000002404047981 */ /* 0x000ea4000c1e1900 */
[----:B--2---:R-:W-:-:S04]  /*37e0*/  I2FP.F32.S32 R0, R4 ;  /* 0x0000000400007245 */ /* 0x004fc80000201400 */
[----:B------:R-:W-:Y:S01]  /*37f0*/  F2FP.BF16.F32.PACK_AB R0, RZ, R0 ;  /* 0x00000000ff00723e */ /* 0x000fe200000010ff */
[----:B------:R-:W-:Y:S06]  /*3800*/  BRA `(.L_x_1261) ;  /* 0x0000000c00707947 */ /* 0x000fec0003800000 */
.L_x_1267:
[----:B------:R-:W2:Y:S02]  /*3810*/  LDG.E.U16 R4, desc[UR36][R4.64] ;  /* 0x0000002404047981 */ /* 0x000ea4000c1e1500 */
[----:B--2---:R-:W0:Y:S02]  /*3820*/  I2F.S16 R0, R4 ;  /* 0x0000000400007306 */ /* 0x004e240000101400 */
[----:B0-----:R-:W-:Y:S01]  /*3830*/  F2FP.BF16.F32.PACK_AB R0, RZ, R0 ;  /* 0x00000000ff00723e */ /* 0x001fe200000010ff */
[----:B------:R-:W-:Y:S06]  /*3840*/  BRA `(.L_x_1261) ;  /* 0x0000000c00607947 */ /* 0x000fec0003800000 */
.L_x_1263:
        /* <DEDUP_REMOVED lines=9> */
.L_x_1270:
[----:B------:R-:W2:Y:S02]  /*38e0*/  LDG.E.U16 R0, desc[UR36][R4.64] ;  /* 0x0000002404007981 */ /* 0x000ea4000c1e1500 */
[----:B--2---:R-:W-:-:S05]  /*38f0*/  HADD2.F32 R0, -RZ, R0.H0_H0 ;  /* 0x20000000ff007230 */ /* 0x004fca0000004100 */
[----:B------:R-:W-:Y:S01]  /*3900*/  F2FP.BF16.F32.PACK_AB R0, RZ, R0 ;  /* 0x00000000ff00723e */ /* 0x000fe200000010ff */
[----:B------:R-:W-:Y:S06]  /*3910*/  BRA `(.L_x_1261) ;  /* 0x0000000c002c7947 */ /* 0x000fec0003800000 */
.L_x_1269:
        /* <DEDUP_REMOVED lines=9> */
.L_x_1272:
[----:B------:R-:W2:Y:S02]  /*39b0*/  LDG.E.U16 R4, desc[UR36][R4.64] ;  /* 0x0000002404047981 */ /* 0x000ea4000c1e1500 */
[----:B--2---:R-:W-:-:S05]  /*39c0*/  HADD2.F32 R0, -RZ, R4.H0_H0 ;  /* 0x20000004ff007230 */ /* 0x004fca0000004100 */
[----:B------:R-:W-:Y:S01]  /*39d0*/  F2FP.BF16.F32.PACK_AB R0, RZ, R0 ;  /* 0x00000000ff00723e */ /* 0x000fe200000010ff */
[----:B------:R-:W-:Y:S06]  /*39e0*/  BRA `(.L_x_1261) ;  /* 0x0000000800f87947 */ /* 0x000fec0003800000 */
.L_x_1271:
        /* <DEDUP_REMOVED lines=12> */
.L_x_1262:
        /* <DEDUP_REMOVED lines=13> */
.L_x_1275:
        /* <DEDUP_REMOVED lines=12> */
.L_x_1274:
        /* <DEDUP_REMOVED lines=27> */
.L_x_1277:
        /* <DEDUP_REMOVED lines=14> */
.L_x_1276:
[----:B------:R1:W5:Y:S01]  /*3ed0*/  LDG.E.U16 R0, desc[UR36][R4.64] ;  /* 0x0000002404007981 */ /* 0x000362000c1e1500 */
[----:B------:R-:W-:Y:S05]  /*3ee0*/  BRA `(.L_x_1261) ;  /* 0x0000000400b87947 */ /* 0x000fea0003800000 */
.L_x_1273:
        /* <DEDUP_REMOVED lines=12> */
.L_x_1280:
        /* <DEDUP_REMOVED lines=21> */
.L_x_1284:
[----:B------:R-:W-:Y:S05]  /*4100*/  BSYNC.RECONVERGENT B1 ;  /* 0x0000000000017941 */ /* 0x000fea0003800200 */
.L_x_1283:
[----:B------:R-:W-:Y:S01]  /*4110*/  IMAD.SHL.U32 R0, R0, 0x100000, RZ ;  /* 0x0010000000007824 */ /* 0x000fe200078e00ff */
[----:B------:R-:W-:-:S04]  /*4120*/  LEA R3, R3, 0x3b800000, 0x17 ;  /* 0x3b80000003037811 */ /* 0x000fc800078eb8ff */
[----:B------:R-:W-:-:S07]  /*4130*/  LOP3.LUT R0, R3, R0, R7, 0xfe, !PT ;  /* 0x0000000003007212 */ /* 0x000fce00078efe07 */
.L_x_1282:
[----:B------:R-:W-:Y:S05]  /*4140*/  BSYNC.RECONVERGENT B0 ;  /* 0x0000000000007941 */ /* 0x000fea0003800200 */
.L_x_1281:
[----:B------:R-:W-:Y:S01]  /*4150*/  F2FP.BF16.F32.PACK_AB R0, RZ, R0 ;  /* 0x00000000ff00723e */ /* 0x000fe200000010ff */
[----:B------:R-:W-:Y:S06]  /*4160*/  BRA `(.L_x_1261) ;  /* 0x0000000400187947 */ /* 0x000fec0003800000 */
.L_x_1279:
        /* <DEDUP_REMOVED lines=21> */
.L_x_1288:
[----:B------:R-:W-:Y:S05]  /*42c0*/  BSYNC.RECONVERGENT B1 ;  /* 0x0000000000017941 */ /* 0x000fea0003800200 */
.L_x_1287:
[----:B------:R-:W-:Y:S01]  /*42d0*/  IMAD.SHL.U32 R0, R0, 0x200000, RZ ;  /* 0x0020000000007824 */ /* 0x000fe200078e00ff */
[----:B------:R-:W-:-:S04]  /*42e0*/  LEA R3, R3, 0x37800000, 0x17 ;  /* 0x3780000003037811 */ /* 0x000fc800078eb8ff */
[----:B------:R-:W-:-:S07]  /*42f0*/  LOP3.LUT R0, R3, R0, R7, 0xfe, !PT ;  /* 0x0000000003007212 */ /* 0x000fce00078efe07 */
.L_x_1286:
[----:B------:R-:W-:Y:S05]  /*4300*/  BSYNC.RECONVERGENT B0 ;  /* 0x0000000000007941 */ /* 0x000fea0003800200 */
.L_x_1285:
[----:B------:R-:W-:Y:S01]  /*4310*/  F2FP.BF16.F32.PACK_AB R0, RZ, R0 ;  /* 0x00000000ff00723e */ /* 0x000fe200000010ff */
[----:B------:R-:W-:Y:S06]  /*4320*/  BRA `(.L_x_1261) ;  /* 0x0000000000a87947 */ /* 0x000fec0003800000 */
.L_x_1278:
        /* <DEDUP_REMOVED lines=14> */
.L_x_1292:
[----:B------:R-:W-:Y:S05]  /*4410*/  BSYNC.RECONVERGENT B0 ;  /* 0x0000000000007941 */ /* 0x000fea0003800200 */
.L_x_1291:
[----:B------:R-:W-:Y:S01]  /*4420*/  F2FP.BF16.F32.PACK_AB R0, RZ, R0 ;  /* 0x00000000ff00723e */ /* 0x000fe200000010ff */
[----:B------:R-:W-:Y:S06]  /*4430*/  BRA `(.L_x_1261) ;  /* 0x0000000000647947 */ /* 0x000fec0003800000 */
.L_x_1266:
        /* <DEDUP_REMOVED lines=16> */
.L_x_1293:
[----:B------:R-:W-:Y:S01]  /*4540*/  PRMT R0, RZ, 0x7610, R0 ;  /* 0x00007610ff007816 */ /* 0x000fe20000000000 */
[----:B------:R-:W-:Y:S06]  /*4550*/  BRA `(.L_x_1261) ;  /* 0x00000000001c7947 */ /* 0x000fec0003800000 */
.L_x_1290:
[----:B------:R-:W2:Y:S02]  /*4560*/  LDG.E.64 R4, desc[UR36][R4.64] ;  /* 0x0000002404047981 */ /* 0x000ea4000c1e1b00 */
[----:B--2---:R-:W0:Y:S02]  /*4570*/  I2F.U64 R0, R4 ;  /* 0x0000000400007312 */ /* 0x004e240000301000 */
[----:B0-----:R-:W-:Y:S01]  /*4580*/  F2FP.BF16.F32.PACK_AB R0, RZ, R0 ;  /* 0x00000000ff00723e */ /* 0x001fe200000010ff */
[----:B------:R-:W-:Y:S06]  /*4590*/  BRA `(.L_x_1261) ;  /* 0x00000000000c7947 */ /* 0x000fec0003800000 */
.L_x_1289:
[----:B------:R-:W2:Y:S02]  /*45a0*/  LDG.E R4, desc[UR36][R4.64] ;  /* 0x0000002404047981 */ /* 0x000ea4000c1e1900 */
[----:B--2---:R-:W-:-:S04]  /*45b0*/  I2FP.F32.U32 R0, R4 ;  /* 0x0000000400007245 */ /* 0x004fc80000201000 */
[----:B------:R-:W-:-:S07]  /*45c0*/  F2FP.BF16.F32.PACK_AB R0, RZ, R0 ;  /* 0x00000000ff00723e */ /* 0x000fce00000010ff */
.L_x_1261:
[----:B------:R-:W-:Y:S05]  /*45d0*/  BSYNC.RECONVERGENT B6 ;  /* 0x0000000000067941 */ /* 0x000fea0003800200 */
.L_x_1260:
[----:B------:R-:W2:Y:S01]  /*45e0*/  LDC.U16 R8, c[0x0][0x386] ;  /* 0x0000e180ff087b82 */ /* 0x000ea20000000400 */
[C---:B01----:R-:W-:Y:S01]  /*45f0*/  VIADD R5, R25.reuse, 0x100 ;  /* 0x0000010019057836 */ /* 0x043fe20000000000 */
[CC--:B------:R-:W-:Y:S01]  /*4600*/  ISETP.GE.AND P0, PT, R25.reuse, R16.reuse, PT ;  /* 0x000000101900720c */ /* 0x0c0fe20003f06270 */
[C---:B------:R-:W-:Y:S01]  /*4610*/  VIADD R23, R25.reuse, 0x80 ;  /* 0x0000008019177836 */ /* 0x040fe20000000000 */
[----:B------:R-:W-:Y:S01]  /*4620*/  BSSY.RECONVERGENT B6, `(.L_x_1294) ;  /* 0x0000133000067945 */ /* 0x000fe20003800200 */
[----:B------:R-:W-:Y:S01]  /*4630*/  VIADD R7, R25, 0x180 ;  /* 0x0000018019077836 */ /* 0x000fe20000000000 */
[-C--:B------:R-:W-:Y:S02]  /*4640*/  ISETP.GE.AND P2, PT, R5, R16.reuse, PT ;  /* 0x000000100500720c */ /* 0x080fe40003f46270 */
[-C--:B------:R-:W-:Y:S02]  /*4650*/  ISETP.GE.AND P1, PT, R23, R16.reuse, PT ;  /* 0x000000101700720c */ /* 0x080fe40003f26270 */
[----:B------:R-:W-:-:S05]  /*4660*/  ISETP.GE.AND P3, PT, R7, R16, PT ;  /* 0x000000100700720c */ /* 0x000fca0003f66270 */
[----:B-----5:R-:W-:-:S04]  /*4670*/  @!P0 IMAD.U32 R4, R17, 0x10000, RZ ;  /* 0x0001000011048824 */ /* 0x020fc800078e00ff */
[----:B------:R-:W-:Y:S02]  /*4680*/  @!P2 IMAD.U32 R6, R19, 0x10000, RZ ;  /* 0x000100001306a824 */ /* 0x000fe400078e00ff */
[----:B------:R-:W-:Y:S02]  /*4690*/  @!P1 IMAD.U32 R18, R18, 0x10000, RZ ;  /* 0x0001000012129824 */ /* 0x000fe400078e00ff */
[----:B------:R-:W-:Y:S02]  /*46a0*/  @!P3 IMAD.U32 R0, R0, 0x10000, RZ ;  /* 0x000100000000b824 */ /* 0x000fe400078e00ff */
[C---:B--2---:R-:W-:Y:S02]  /*46b0*/  @!P0 IMAD.U32 R5, R8.reuse, 0x10000, RZ ;  /* 0x0001000008058824 */ /* 0x044fe400078e00ff */
[C---:B------:R-:W-:Y:S02]  /*46c0*/  @!P2 IMAD.U32 R9, R8.reuse, 0x10000, RZ ;  /* 0x000100000809a824 */ /* 0x040fe400078e00ff */
[----:B------:R-:W-:-:S02]  /*46d0*/  @!P1 IMAD.U32 R7, R8, 0x10000, RZ ;  /* 0x0001000008079824 */ /* 0x000fc400078e00ff */
[----:B------:R-:W-:Y:S01]  /*46e0*/  @!P3 IMAD.U32 R8, R8, 0x10000, RZ ;  /* 0x000100000808b824 */ /* 0x000fe200078e00ff */
[----:B------:R-:W0:Y:S08]  /*46f0*/  @!P0 MUFU.RCP R5, R5 ;  /* 0x0000000500058308 */ /* 0x000e300000001000 */
[----:B------:R-:W1:Y:S08]  /*4700*/  @!P2 MUFU.RCP R9, R9 ;  /* 0x000000090009a308 */ /* 0x000e700000001000 */
[----:B------:R-:W2:Y:S01]  /*4710*/  @!P1 MUFU.RCP R7, R7 ;  /* 0x0000000700079308 */ /* 0x000ea20000001000 */
[----:B0-----:R-:W-:-:S07]  /*4720*/  @!P0 FMUL.FTZ R4, R4, R5 ;  /* 0x0000000504048220 */ /* 0x001fce0000410000 */
[----:B------:R-:W0:Y:S01]  /*4730*/  @!P3 MUFU.RCP R11, R8 ;  /* 0x00000008000bb308 */ /* 0x000e220000001000 */
[----:B-1----:R-:W-:-:S07]  /*4740*/  @!P2 FMUL.FTZ R6, R6, R9 ;  /* 0x000000090606a220 */ /* 0x002fce0000410000 */
[----:B------:R-:W1:Y:S01]  /*4750*/  @!P0 F2F.BF16.F32 R4, R4 ;  /* 0x0000000400048304 */ /* 0x000e620000202000 */
[----:B--2---:R-:W-:-:S07]  /*4760*/  @!P1 FMUL.FTZ R18, R18, R7 ;  /* 0x0000000712129220 */ /* 0x004fce0000410000 */
[----:B------:R-:W2:Y:S01]  /*4770*/  @!P2 F2F.BF16.F32 R6, R6 ;  /* 0x000000060006a304 */ /* 0x000ea20000202000 */
[----:B0-----:R-:W-:Y:S01]  /*4780*/  @!P3 FMUL.FTZ R7, R0, R11 ;  /* 0x0000000b0007b220 */ /* 0x001fe20000410000 */
[----:B-1----:R-:W-:-:S06]  /*4790*/  @!P0 IMAD.U32 R5, R4, 0x10000, RZ ;  /* 0x0001000004058824 */ /* 0x002fcc00078e00ff */
[----:B------:R-:W0:Y:S01]  /*47a0*/  @!P1 F2F.BF16.F32 R18, R18 ;  /* 0x0000001200129304 */ /* 0x000e220000202000 */
[----:B--2---:R-:W-:-:S07]  /*47b0*/  @!P2 IMAD.U32 R4, R6, 0x10000, RZ ;  /* 0x000100000604a824 */ /* 0x004fce00078e00ff */
[----:B------:R-:W1:Y:S01]  /*47c0*/  @!P3 F2F.BF16.F32 R7, R7 ;  /* 0x000000070007b304 */ /* 0x000e620000202000 */
[----:B0-----:R-:W-:-:S07]  /*47d0*/  @!P1 IMAD.U32 R0, R18, 0x10000, RZ ;  /* 0x0001000012009824 */ /* 0x001fce00078e00ff */
[----:B------:R-:W0:Y:S01]  /*47e0*/  @!P0 FRND.TRUNC R5, R5 ;  /* 0x0000000500058307 */ /* 0x000e22000020d000 */
[----:B------:R-:W2:Y:S01]  /*47f0*/  LDC.U8 R18, c[0x0][0x3a4] ;  /* 0x0000e900ff127b82 */ /* 0x000ea20000000000 */
[----:B-1----:R-:W-:-:S06]  /*4800*/  @!P3 IMAD.U32 R6, R7, 0x10000, RZ ;  /* 0x000100000706b824 */ /* 0x002fcc00078e00ff */
[----:B------:R-:W1:Y:S08]  /*4810*/  @!P2 FRND.TRUNC R4, R4 ;  /* 0x000000040004a307 */ /* 0x000e70000020d000 */
[----:B------:R-:W3:Y:S08]  /*4820*/  @!P1 FRND.TRUNC R0, R0 ;  /* 0x0000000000009307 */ /* 0x000ef0000020d000 */
[----:B------:R-:W4:Y:S08]  /*4830*/  @!P3 FRND.TRUNC R6, R6 ;  /* 0x000000060006b307 */ /* 0x000f30000020d000 */
[----:B0-----:R0:W0:Y:S08]  /*4840*/  @!P0 F2F.BF16.F32 R3, R5 ;  /* 0x0000000500038304 */ /* 0x0010300000202000 */
[----:B-1----:R1:W0:Y:S08]  /*4850*/  @!P2 F2F.BF16.F32 R17, R4 ;  /* 0x000000040011a304 */ /* 0x0022300000202000 */
[----:B---3--:R1:W3:Y:S08]  /*4860*/  @!P1 F2F.BF16.F32 R22, R0 ;  /* 0x0000000000169304 */ /* 0x0082f00000202000 */
[----:B----4-:R1:W4:Y:S01]  /*4870*/  @!P3 F2F.BF16.F32 R19, R6 ;  /* 0x000000060013b304 */ /* 0x0103220000202000 */
[----:B0-2---:R-:W-:Y:S05]  /*4880*/  @P0 BRA `(.L_x_1295) ;  /* 0x0000001000300947 */ /* 0x005fea0003800000 */
[----:B------:R-:W0:Y:S01]  /*4890*/  LDCU UR4, c[0x0][0x3a8] ;  /* 0x00007500ff0477ac */ /* 0x000e220008000800 */
[----:B------:R-:W2:Y:S01]  /*48a0*/  LDC.64 R8, c[0x0][0x388] ;  /* 0x0000e200ff087b82 */ /* 0x000ea20000000a00 */
[----:B-1----:R-:W-:Y:S01]  /*48b0*/  IMAD R0, R2, 0x200, R25 ;  /* 0x0000020002007824 */ /* 0x002fe200078e0219 */
[----:B------:R-:W-:-:S03]  /*48c0*/  PRMT R4, R18, 0x9910, RZ ;  /* 0x0000991012047816 */ /* 0x000fc600000000ff */
[----:B0-----:R-:W-:Y:S02]  /*48d0*/  IMAD R5, R0, UR4, RZ ;  /* 0x0000000400057c24 */ /* 0x001fe4000f8e02ff */
[----:B------:R-:W-:-:S05]  /*48e0*/  IMAD.MOV.U32 R0, RZ, RZ, R4 ;  /* 0x000000ffff007224 */ /* 0x000fca00078e0004 */
[----:B------:R-:W-:Y:S02]  /*48f0*/  ISETP.GT.AND P0, PT, R0, 0x9, PT ;  /* 0x000000090000780c */ /* 0x000fe40003f04270 */
[----:B--2---:R-:W-:-:S05]  /*4900*/  IADD3 R8, P1, PT, R5, R8, RZ ;  /* 0x0000000805087210 */ /* 0x004fca0007f3e0ff */
        /* <DEDUP_REMOVED lines=15> */
.L_x_1299:
[----:B------:R-:W-:Y:S02]  /*4a00*/  IMAD.U32 R5, R3, 0x10000, RZ ;  /* 0x0001000003057824 */ /* 0x000fe400078e00ff */
[----:B------:R-:W-:-:S04]  /*4a10*/  IMAD.MOV.U32 R25, RZ, RZ, R23 ;  /* 0x000000ffff197224 */ /* 0x000fc800078e0017 */
[----:B------:R-:W0:Y:S02]  /*4a20*/  F2I.S64.TRUNC R4, R5 ;  /* 0x0000000500047311 */ /* 0x000e24000020d900 */
[----:B0-----:R0:W-:Y:S01]  /*4a30*/  STG.E.U8 desc[UR36][R8.64], R4 ;  /* 0x0000000408007986 */ /* 0x0011e2000c101124 */
[----:B------:R-:W-:Y:S05]  /*4a40*/  BRA `(.L_x_1295) ;  /* 0x0000000c00c07947 */ /* 0x000fea0003800000 */
.L_x_1298:
        /* <DEDUP_REMOVED lines=11> */
.L_x_1302:
[----:B------:R-:W-:Y:S02]  /*4b00*/  IMAD.U32 R3, R3, 0x10000, RZ ;  /* 0x0001000003037824 */ /* 0x000fe400078e00ff */
[----:B------:R-:W-:-:S04]  /*4b10*/  IMAD.MOV.U32 R25, RZ, RZ, R23 ;  /* 0x000000ffff197224 */ /* 0x000fc800078e0017 */
[----:B------:R-:W0:Y:S02]  /*4b20*/  F2I.FTZ.TRUNC.NTZ R3, R3 ;  /* 0x0000000300037305 */ /* 0x000e24000021f100 */
[----:B0-----:R0:W-:Y:S01]  /*4b30*/  STG.E desc[UR36][R8.64], R3 ;  /* 0x0000000308007986 */ /* 0x0011e2000c101924 */
[----:B------:R-:W-:Y:S05]  /*4b40*/  BRA `(.L_x_1295) ;  /* 0x0000000c00807947 */ /* 0x000fea0003800000 */
.L_x_1301:
[----:B------:R-:W-:Y:S02]  /*4b50*/  IMAD.U32 R3, R3, 0x10000, RZ ;  /* 0x0001000003037824 */ /* 0x000fe400078e00ff */
[----:B------:R-:W-:-:S04]  /*4b60*/  IMAD.MOV.U32 R25, RZ, RZ, R23 ;  /* 0x000000ffff197224 */ /* 0x000fc800078e0017 */
[----:B------:R-:W0:Y:S02]  /*4b70*/  F2I.FTZ.TRUNC.NTZ R3, R3 ;  /* 0x0000000300037305 */ /* 0x000e24000021f100 */
[----:B0-----:R0:W-:Y:S01]  /*4b80*/  STG.E.U16 desc[UR36][R8.64], R3 ;  /* 0x0000000308007986 */ /* 0x0011e2000c101524 */
[----:B------:R-:W-:Y:S05]  /*4b90*/  BRA `(.L_x_1295) ;  /* 0x0000000c006c7947 */ /* 0x000fea0003800000 */
.L_x_1297:
        /* <DEDUP_REMOVED lines=10> */
.L_x_1304:
[----:B------:R-:W-:Y:S02]  /*4c40*/  IMAD.U32 R0, R3, 0x10000, RZ ;  /* 0x0001000003007824 */ /* 0x000fe400078e00ff */
[----:B------:R-:W-:-:S03]  /*4c50*/  IMAD.MOV.U32 R25, RZ, RZ, R23 ;  /* 0x000000ffff197224 */ /* 0x000fc600078e0017 */
[----:B------:R-:W-:-:S05]  /*4c60*/  F2FP.F16.F32.PACK_AB R0, RZ, R0 ;  /* 0x00000000ff00723e */ /* 0x000fca00000000ff */
[----:B------:R0:W-:Y:S01]  /*4c70*/  STG.E.U16 desc[UR36][R8.64], R0 ;  /* 0x0000000008007986 */ /* 0x0001e2000c101524 */
[----:B------:R-:W-:Y:S05]  /*4c80*/  BRA `(.L_x_1295) ;  /* 0x0000000c00307947 */ /* 0x000fea0003800000 */
.L_x_1303:
        /* <DEDUP_REMOVED lines=11> */
.L_x_1306:
[----:B------:R-:W-:Y:S02]  /*4d40*/  IMAD.U32 R3, R3, 0x10000, RZ ;  /* 0x0001000003037824 */ /* 0x000fe400078e00ff */
[----:B------:R-:W-:-:S03]  /*4d50*/  IMAD.MOV.U32 R25, RZ, RZ, R23 ;  /* 0x000000ffff197224 */ /* 0x000fc600078e0017 */
[----:B------:R-:W-:-:S04]  /*4d60*/  F2FP.F16.F32.PACK_AB R3, RZ, R3 ;  /* 0x00000003ff03723e */ /* 0x000fc800000000ff */
[----:B------:R-:W-:-:S05]  /*4d70*/  PRMT R3, R3, 0x5410, RZ ;  /* 0x0000541003037816 */ /* 0x000fca00000000ff */
[----:B------:R0:W-:Y:S01]  /*4d80*/  STG.E desc[UR36][R8.64], R3 ;  /* 0x0000000308007986 */ /* 0x0001e2000c101924 */
[----:B------:R-:W-:Y:S05]  /*4d90*/  BRA `(.L_x_1295) ;  /* 0x0000000800ec7947 */ /* 0x000fea0003800000 */
.L_x_1305:
[----:B------:R-:W-:Y:S02]  /*4da0*/  IMAD.U32 R4, R3, 0x10000, RZ ;  /* 0x0001000003047824 */ /* 0x000fe400078e00ff */
[----:B------:R-:W-:Y:S02]  /*4db0*/  IMAD.MOV.U32 R25, RZ, RZ, R23 ;  /* 0x000000ffff197224 */ /* 0x000fe400078e0017 */
[----:B------:R-:W-:-:S06]  /*4dc0*/  FMUL.FTZ R4, R4, 1 ;  /* 0x3f80000004047820 */ /* 0x000fcc0000410000 */
[----:B------:R-:W0:Y:S02]  /*4dd0*/  F2F.F64.F32 R4, R4 ;  /* 0x0000000400047310 */ /* 0x000e240000201800 */
[----:B0-----:R0:W-:Y:S01]  /*4de0*/  STG.E.64 desc[UR36][R8.64], R4 ;  /* 0x0000000408007986 */ /* 0x0011e2000c101b24 */
[----:B------:R-:W-:Y:S05]  /*4df0*/  BRA `(.L_x_1295) ;  /* 0x0000000800d47947 */ /* 0x000fea0003800000 */
.L_x_1296:
        /* <DEDUP_REMOVED lines=14> */
.L_x_1309:
[----:B------:R-:W-:Y:S01]  /*4ee0*/  IMAD.U32 R3, R3, 0x10000, RZ ;  /* 0x0001000003037824 */ /* 0x000fe200078e00ff */
[----:B------:R-:W-:Y:S01]  /*4ef0*/  CS2R R6, SRZ ;  /* 0x0000000000067805 */ /* 0x000fe2000001ff00 */
[----:B------:R-:W-:Y:S02]  /*4f00*/  IMAD.MOV.U32 R25, RZ, RZ, R23 ;  /* 0x000000ffff197224 */ /* 0x000fe400078e0017 */
[----:B------:R-:W-:-:S04]  /*4f10*/  FMUL.FTZ R3, R3, 1 ;  /* 0x3f80000003037820 */ /* 0x000fc80000410000 */
[----:B------:R-:W0:Y:S02]  /*4f20*/  F2F.F64.F32 R4, R3 ;  /* 0x0000000300047310 */ /* 0x000e240000201800 */
[----:B0-----:R0:W-:Y:S01]  /*4f30*/  STG.E.128 desc[UR36][R8.64], R4 ;  /* 0x0000000408007986 */ /* 0x0011e2000c101d24 */
[----:B------:R-:W-:Y:S05]  /*4f40*/  BRA `(.L_x_1295) ;  /* 0x0000000800807947 */ /* 0x000fea0003800000 */
.L_x_1308:
        /* <DEDUP_REMOVED lines=19> */
.L_x_1313:
[----:B------:R-:W-:Y:S05]  /*5080*/  BSYNC.RECONVERGENT B0 ;  /* 0x0000000000007941 */ /* 0x000fea0003800200 */
.L_x_1312:
[----:B------:R-:W-:Y:S01]  /*5090*/  LOP3.LUT R5, R0, 0x80, R5, 0xf8, !PT ;  /* 0x0000008000057812 */ /* 0x000fe200078ef805 */
[----:B------:R-:W-:-:S04]  /*50a0*/  IMAD.MOV.U32 R25, RZ, RZ, R23 ;  /* 0x000000ffff197224 */ /* 0x000fc800078e0017 */
[----:B------:R0:W-:Y:S01]  /*50b0*/  STG.E.U8 desc[UR36][R8.64], R5 ;  /* 0x0000000508007986 */ /* 0x0001e2000c101124 */
[----:B------:R-:W-:Y:S05]  /*50c0*/  BRA `(.L_x_1295) ;  /* 0x0000000800207947 */ /* 0x000fea0003800000 */
.L_x_1311:
        /* <DEDUP_REMOVED lines=15> */
.L_x_1315:
[----:B------:R-:W-:Y:S05]  /*51c0*/  BSYNC.RECONVERGENT B0 ;  /* 0x0000000000007941 */ /* 0x000fea0003800200 */
.L_x_1314:
[----:B------:R-:W-:Y:S01]  /*51d0*/  LOP3.LUT R5, R0, 0x80, R5, 0xf8, !PT ;  /* 0x0000008000057812 */ /* 0x000fe200078ef805 */
[----:B------:R-:W-:-:S04]  /*51e0*/  IMAD.MOV.U32 R25, RZ, RZ, R23 ;  /* 0x000000ffff197224 */ /* 0x000fc800078e0017 */
[----:B------:R2:W-:Y:S01]  /*51f0*/  STG.E.U8 desc[UR36][R8.64], R5 ;  /* 0x0000000508007986 */ /* 0x0005e2000c101124 */
[----:B------:R-:W-:Y:S05]  /*5200*/  BRA `(.L_x_1295) ;  /* 0x0000000400d07947 */ /* 0x000fea0003800000 */
.L_x_1310:
[----:B------:R0:W-:Y:S01]  /*5210*/  STG.E.U16 desc[UR36][R8.64], R3 ;  /* 0x0000000308007986 */ /* 0x0001e2000c101524 */
[----:B------:R-:W-:Y:S01]  /*5220*/  IMAD.MOV.U32 R25, RZ, RZ, R23 ;  /* 0x000000ffff197224 */ /* 0x000fe200078e0017 */
[----:B------:R-:W-:Y:S06]  /*5230*/  BRA `(.L_x_1295) ;  /* 0x0000000400c47947 */ /* 0x000fec0003800000 */
.L_x_1307:
        /* <DEDUP_REMOVED lines=13> */
.L_x_1318:
        /* <DEDUP_REMOVED lines=13> */
.L_x_1321:
[----:B------:R-:W-:-:S04]  /*53e0*/  SHF.R.U32.HI R0, RZ, 0x14, R3 ;  /* 0x00000014ff007819 */ /* 0x000fc80000011603 */
[----:B------:R-:W-:-:S04]  /*53f0*/  LOP3.LUT R0, R0, 0x1, RZ, 0xc0, !PT ;  /* 0x0000000100007812 */ /* 0x000fc800078ec0ff */
[----:B------:R-:W-:-:S04]  /*5400*/  IADD3 R0, PT, PT, R3, 0x487ffff, R0 ;  /* 0x0487ffff03007810 */ /* 0x000fc80007ffe000 */
[----:B------:R-:W-:-:S04]  /*5410*/  SHF.R.U32.HI R0, RZ, 0x14, R0 ;  /* 0x00000014ff007819 */ /* 0x000fc80000011600 */
[----:B------:R-:W-:-:S07]  /*5420*/  LOP3.LUT R0, R0, 0xff, RZ, 0xc0, !PT ;  /* 0x000000ff00007812 */ /* 0x000fce00078ec0ff */
.L_x_1322:
[----:B------:R-:W-:-:S04]  /*5430*/  SHF.R.U32.HI R3, RZ, 0x18, R3 ;  /* 0x00000018ff037819 */ /* 0x000fc80000011603 */
[----:B------:R-:W-:-:S04]  /*5440*/  LOP3.LUT R0, R0, 0x80, R3, 0xf8, !PT ;  /* 0x0000008000007812 */ /* 0x000fc800078ef803 */
[----:B------:R-:W-:-:S07]  /*5450*/  PRMT R4, R0, 0x7610, R4 ;  /* 0x0000761000047816 */ /* 0x000fce0000000004 */
.L_x_1320:
[----:B------:R-:W-:Y:S05]  /*5460*/  BSYNC.RECONVERGENT B0 ;  /* 0x0000000000007941 */ /* 0x000fea0003800200 */
.L_x_1319:
[----:B------:R0:W-:Y:S01]  /*5470*/  STG.E.U8 desc[UR36][R8.64], R4 ;  /* 0x0000000408007986 */ /* 0x0001e2000c101124 */
[----:B------:R-:W-:Y:S01]  /*5480*/  IMAD.MOV.U32 R25, RZ, RZ, R23 ;  /* 0x000000ffff197224 */ /* 0x000fe200078e0017 */
[----:B------:R-:W-:Y:S06]  /*5490*/  BRA `(.L_x_1295) ;  /* 0x00000004002c7947 */ /* 0x000fec0003800000 */
.L_x_1317:
        /* <DEDUP_REMOVED lines=13> */
.L_x_1325:
[----:B------:R-:W-:-:S04]  /*5570*/  SHF.R.U32.HI R0, RZ, 0x15, R3 ;  /* 0x00000015ff007819 */ /* 0x000fc80000011603 */
[----:B------:R-:W-:-:S04]  /*5580*/  LOP3.LUT R0, R0, 0x1, RZ, 0xc0, !PT ;  /* 0x0000000100007812 */ /* 0x000fc800078ec0ff */
[----:B------:R-:W-:-:S04]  /*5590*/  IADD3 R0, PT, PT, R3, 0x88fffff, R0 ;  /* 0x088fffff03007810 */ /* 0x000fc80007ffe000 */
[----:B------:R-:W-:-:S04]  /*55a0*/  SHF.R.U32.HI R0, RZ, 0x15, R0 ;  /* 0x00000015ff007819 */ /* 0x000fc80000011600 */
[----:B------:R-:W-:-:S07]  /*55b0*/  LOP3.LUT R0, R0, 0xff, RZ, 0xc0, !PT ;  /* 0x000000ff00007812 */ /* 0x000fce00078ec0ff */
.L_x_1326:
[----:B------:R-:W-:-:S04]  /*55c0*/  SHF.R.U32.HI R3, RZ, 0x18, R3 ;  /* 0x00000018ff037819 */ /* 0x000fc80000011603 */
[----:B------:R-:W-:-:S04]  /*55d0*/  LOP3.LUT R0, R0, 0x80, R3, 0xf8, !PT ;  /* 0x0000008000007812 */ /* 0x000fc800078ef803 */
[----:B------:R-:W-:-:S07]  /*55e0*/  PRMT R4, R0, 0x7610, R4 ;  /* 0x0000761000047816 */ /* 0x000fce0000000004 */
.L_x_1324:
[----:B------:R-:W-:Y:S05]  /*55f0*/  BSYNC.RECONVERGENT B0 ;  /* 0x0000000000007941 */ /* 0x000fea0003800200 */
.L_x_1323:
[----:B------:R0:W-:Y:S01]  /*5600*/  STG.E.U8 desc[UR36][R8.64], R4 ;  /* 0x0000000408007986 */ /* 0x0001e2000c101124 */
[----:B------:R-:W-:Y:S01]  /*5610*/  IMAD.MOV.U32 R25, RZ, RZ, R23 ;  /* 0x000000ffff197224 */ /* 0x000fe200078e0017 */
[----:B------:R-:W-:Y:S06]  /*5620*/  BRA `(.L_x_1295) ;  /* 0x0000000000c87947 */ /* 0x000fec0003800000 */
.L_x_1316:
[----:B------:R-:W-:-:S13]  /*5630*/  ISETP.NE.AND P0, PT, R0, 0x1c, PT ;  /* 0x0000001c0000780c */ /* 0x000fda0003f05270 */
[----:B------:R-:W-:Y:S05]  /*5640*/  @!P0 BRA `(.L_x_1327) ;  /* 0x0000000000b08947 */ /* 0x000fea0003800000 */
[----:B------:R-:W-:-:S13]  /*5650*/  ISETP.NE.AND P0, PT, R0, 0x1d, PT ;  /* 0x0000001d0000780c */ /* 0x000fda0003f05270 */
[----:B------:R-:W-:Y:S05]  /*5660*/  @!P0 BRA `(.L_x_1328) ;  /* 0x0000000000948947 */ /* 0x000fea0003800000 */
[----:B------:R-:W-:-:S13]  /*5670*/  ISETP.NE.AND P0, PT, R0, 0x2c, PT ;  /* 0x0000002c0000780c */ /* 0x000fda0003f05270 */
[----:B------:R-:W-:Y:S05]  /*5680*/  @!P0 BRA `(.L_x_1329) ;  /* 0x0000000000488947 */ /* 0x000fea0003800000 */
.L_x_1300:
        /* <DEDUP_REMOVED lines=16> */
.L_x_1330:
[----:B------:R-:W-:Y:S01]  /*5790*/  IMAD.MOV.U32 R25, RZ, RZ, R23 ;  /* 0x000000ffff197224 */ /* 0x000fe200078e0017 */
[----:B------:R-:W-:Y:S06]  /*57a0*/  BRA `(.L_x_1295) ;  /* 0x0000000000687947 */ /* 0x000fec0003800000 */
.L_x_1329:
        /* <DEDUP_REMOVED lines=17> */
.L_x_1328:
[----:B------:R-:W-:Y:S02]  /*58c0*/  IMAD.U32 R4, R3, 0x10000, RZ ;  /* 0x0001000003047824 */ /* 0x000fe400078e00ff */
[----:B------:R-:W-:-:S04]  /*58d0*/  IMAD.MOV.U32 R25, RZ, RZ, R23 ;  /* 0x000000ffff197224 */ /* 0x000fc800078e0017 */
[----:B------:R-:W0:Y:S02]  /*58e0*/  F2I.U64.TRUNC R4, R4 ;  /* 0x0000000400047311 */ /* 0x000e24000020d800 */
[----:B0-----:R0:W-:Y:S01]  /*58f0*/  STG.E.64 desc[UR36][R8.64], R4 ;  /* 0x0000000408007986 */ /* 0x0011e2000c101b24 */
[----:B------:R-:W-:Y:S05]  /*5900*/  BRA `(.L_x_1295) ;  /* 0x0000000000107947 */ /* 0x000fea0003800000 */
.L_x_1327:
[----:B------:R-:W-:Y:S02]  /*5910*/  IMAD.U32 R3, R3, 0x10000, RZ ;  /* 0x0001000003037824 */ /* 0x000fe400078e00ff */
[----:B------:R-:W-:-:S04]  /*5920*/  IMAD.MOV.U32 R25, RZ, RZ, R23 ;  /* 0x000000ffff197224 */ /* 0x000fc800078e0017 */
[----:B------:R-:W0:Y:S02]  /*5930*/  F2I.FTZ.U32.TRUNC.NTZ R3, R3 ;  /* 0x0000000300037305 */ /* 0x000e24000021f000 */
[----:B0-----:R0:W-:Y:S02]  /*5940*/  STG.E desc[UR36][R8.64], R3 ;  /* 0x0000000308007986 */ /* 0x0011e4000c101924 */
.L_x_1295:
[----:B------:R-:W-:Y:S05]  /*5950*/  BSYNC.RECONVERGENT B6 ;  /* 0x0000000000067941 */ /* 0x000fea0003800200 */
.L_x_1294:
[----:B------:R-:W-:Y:S01]  /*5960*/  ISETP.GE.AND P0, PT, R25, R16, PT ;  /* 0x000000101900720c */ /* 0x000fe20003f06270 */
[----:B------:R-:W-:-:S12]  /*5970*/  BSSY.RECONVERGENT B6, `(.L_x_1331) ;  /* 0x00001f0000067945 */ /* 0x000fd80003800200 */
[----:B------:R-:W-:Y:S05]  /*5980*/  @P0 BRA `(.L_x_1332) ;  /* 0x0000001c00b80947 */ /* 0x000fea0003800000 */
[----:B------:R-:W5:Y:S01]  /*5990*/  LDCU UR4, c[0x0][0x3a8] ;  /* 0x00007500ff0477ac */ /* 0x000f620008000800 */
[----:B0-2---:R-:W0:Y:S01]  /*59a0*/  LDC.64 R8, c[0x0][0x388] ;  /* 0x0000e200ff087b82 */ /* 0x005e220000000a00 */
[----:B-1----:R-:W-:Y:S01]  /*59b0*/  IMAD R0, R2, 0x200, R25 ;  /* 0x0000020002007824 */ /* 0x002fe200078e0219 */
        /* <DEDUP_REMOVED lines=19> */
.L_x_1336:
[----:B---3--:R-:W-:-:S06]  /*5af0*/  IMAD.U32 R5, R22, 0x10000, RZ ;  /* 0x0001000016057824 */ /* 0x008fcc00078e00ff */
[----:B------:R-:W0:Y:S02]  /*5b00*/  F2I.S64.TRUNC R4, R5 ;  /* 0x0000000500047311 */ /* 0x000e24000020d900 */
[----:B0-----:R0:W-:Y:S01]  /*5b10*/  STG.E.U8 desc[UR36][R8.64], R4 ;  /* 0x0000000408007986 */ /* 0x0011e2000c101124 */
[----:B------:R-:W-:Y:S05]  /*5b20*/  BRA `(.L_x_1338) ;  /* 0x0000000c006c7947 */ /* 0x000fea0003800000 */
.L_x_1335:
        /* <DEDUP_REMOVED lines=10> */
.L_x_1340:
[----:B---3--:R-:W-:-:S04]  /*5bd0*/  IMAD.U32 R22, R22, 0x10000, RZ ;  /* 0x0001000016167824 */ /* 0x008fc800078e00ff */
[----:B------:R-:W0:Y:S02]  /*5be0*/  F2I.FTZ.TRUNC.NTZ R3, R22 ;  /* 0x0000001600037305 */ /* 0x000e24000021f100 */
[----:B0-----:R0:W-:Y:S01]  /*5bf0*/  STG.E desc[UR36][R8.64], R3 ;  /* 0x0000000308007986 */ /* 0x0011e2000c101924 */
[----:B------:R-:W-:Y:S05]  /*5c00*/  BRA `(.L_x_1338) ;  /* 0x0000000c00347947 */ /* 0x000fea0003800000 */
.L_x_1339:
[----:B---3--:R-:W-:-:S04]  /*5c10*/  IMAD.U32 R22, R22, 0x10000, RZ ;  /* 0x0001000016167824 */ /* 0x008fc800078e00ff */
[----:B------:R-:W0:Y:S02]  /*5c20*/  F2I.FTZ.TRUNC.NTZ R3, R22 ;  /* 0x0000001600037305 */ /* 0x000e24000021f100 */
[----:B0-----:R0:W-:Y:S01]  /*5c30*/  STG.E.U16 desc[UR36][R8.64], R3 ;  /* 0x0000000308007986 */ /* 0x0011e2000c101524 */
[----:B------:R-:W-:Y:S05]  /*5c40*/  BRA `(.L_x_1338) ;  /* 0x0000000c00247947 */ /* 0x000fea0003800000 */
.L_x_1334:
        /* <DEDUP_REMOVED lines=9> */
.L_x_1342:
[----:B---3--:R-:W-:-:S05]  /*5ce0*/  IMAD.U32 R0, R22, 0x10000, RZ ;  /* 0x0001000016007824 */ /* 0x008fca00078e00ff */
[----:B------:R-:W-:-:S05]  /*5cf0*/  F2FP.F16.F32.PACK_AB R0, RZ, R0 ;  /* 0x00000000ff00723e */ /* 0x000fca00000000ff */
[----:B------:R0:W-:Y:S01]  /*5d00*/  STG.E.U16 desc[UR36][R8.64], R0 ;  /* 0x0000000008007986 */ /* 0x0001e2000c101524 */
[----:B------:R-:W-:Y:S05]  /*5d10*/  BRA `(.L_x_1338) ;  /* 0x0000000800f07947 */ /* 0x000fea0003800000 */
.L_x_1341:
        /* <DEDUP_REMOVED lines=10> */
.L_x_1344:
[----:B---3--:R-:W-:-:S05]  /*5dc0*/  IMAD.U32 R22, R22, 0x10000, RZ ;  /* 0x0001000016167824 */ /* 0x008fca00078e00ff */
[----:B------:R-:W-:-:S04]  /*5dd0*/  F2FP.F16.F32.PACK_AB R3, RZ, R22 ;  /* 0x00000016ff03723e */ /* 0x000fc800000000ff */
[----:B------:R-:W-:-:S05]  /*5de0*/  PRMT R3, R3, 0x5410, RZ ;  /* 0x0000541003037816 */ /* 0x000fca00000000ff */
[----:B------:R0:W-:Y:S01]  /*5df0*/  STG.E desc[UR36][R8.64], R3 ;  /* 0x0000000308007986 */ /* 0x0001e2000c101924 */
[----:B------:R-:W-:Y:S05]  /*5e00*/  BRA `(.L_x_1338) ;  /* 0x0000000800b47947 */ /* 0x000fea0003800000 */
.L_x_1343:
[----:B---3--:R-:W-:-:S04]  /*5e10*/  IMAD.U32 R4, R22, 0x10000, RZ ;  /* 0x0001000016047824 */ /* 0x008fc800078e00ff */
[----:B------:R-:W-:-:S06]  /*5e20*/  FMUL.FTZ R4, R4, 1 ;  /* 0x3f80000004047820 */ /* 0x000fcc0000410000 */
[----:B------:R-:W0:Y:S02]  /*5e30*/  F2F.F64.F32 R4, R4 ;  /* 0x0000000400047310 */ /* 0x000e240000201800 */
[----:B0-----:R0:W-:Y:S01]  /*5e40*/  STG.E.64 desc[UR36][R8.64], R4 ;  /* 0x0000000408007986 */ /* 0x0011e2000c101b24 */
[----:B------:R-:W-:Y:S05]  /*5e50*/  BRA `(.L_x_1338) ;  /* 0x0000000800a07947 */ /* 0x000fea0003800000 */
.L_x_1333:
        /* <DEDUP_REMOVED lines=14> */
.L_x_1348:
        /* <DEDUP_REMOVED lines=17> */
.L_x_1351:
[----:B------:R-:W-:-:S04]  /*6050*/  SHF.R.U32.HI R3, RZ, 0x18, R5 ;  /* 0x00000018ff037819 */ /* 0x000fc80000011605 */
[----:B------:R-:W-:-:S04]  /*6060*/  LOP3.LUT R0, R0, 0x80, R3, 0xf8, !PT ;  /* 0x0000008000007812 */ /* 0x000fc800078ef803 */
[----:B------:R-:W-:-:S07]  /*6070*/  PRMT R4, R0, 0x7610, R4 ;  /* 0x0000761000047816 */ /* 0x000fce0000000004 */
.L_x_1350:
[----:B------:R-:W-:Y:S05]  /*6080*/  BSYNC.RECONVERGENT B0 ;  /* 0x0000000000007941 */ /* 0x000fea0003800200 */
.L_x_1349:
[----:B------:R0:W-:Y:S01]  /*6090*/  STG.E.U8 desc[UR36][R8.64], R4 ;  /* 0x0000000408007986 */ /* 0x0001e2000c101124 */
[----:B------:R-:W-:Y:S05]  /*60a0*/  BRA `(.L_x_1338) ;  /* 0x00000008000c7947 */ /* 0x000fea0003800000 */
.L_x_1347:
        /* <DEDUP_REMOVED lines=17> */
.L_x_1354:
[----:B------:R-:W-:-:S04]  /*61c0*/  SHF.R.U32.HI R3, RZ, 0x18, R5 ;  /* 0x00000018ff037819 */ /* 0x000fc80000011605 */
[----:B------:R-:W-:-:S04]  /*61d0*/  LOP3.LUT R0, R0, 0x80, R3, 0xf8, !PT ;  /* 0x0000008000007812 */ /* 0x000fc800078ef803 */
[----:B------:R-:W-:-:S07]  /*61e0*/  PRMT R4, R0, 0x7610, R4 ;  /* 0x0000761000047816 */ /* 0x000fce0000000004 */
.L_x_1353:
[----:B------:R-:W-:Y:S05]  /*61f0*/  BSYNC.RECONVERGENT B0 ;  /* 0x0000000000007941 */ /* 0x000fea0003800200 */
.L_x_1352:
[----:B------:R0:W-:Y:S01]  /*6200*/  STG.E.U8 desc[UR36][R8.64], R4 ;  /* 0x0000000408007986 */ /* 0x0001e2000c101124 */
[----:B------:R-:W-:Y:S05]  /*6210*/  BRA `(.L_x_1338) ;  /* 0x0000000400b07947 */ /* 0x000fea0003800000 */
.L_x_1346:
        /* <DEDUP_REMOVED lines=22> */
.L_x_1356:
[----:B---3--:R-:W-:-:S06]  /*6380*/  IMAD.U32 R4, R22, 0x10000, RZ ;  /* 0x0001000016047824 */ /* 0x008fcc00078e00ff */
[----:B------:R-:W0:Y:S02]  /*6390*/  F2I.U64.TRUNC R4, R4 ;  /* 0x0000000400047311 */ /* 0x000e24000020d800 */
[----:B0-----:R0:W-:Y:S01]  /*63a0*/  STG.E.64 desc[UR36][R8.64], R4 ;  /* 0x0000000408007986 */ /* 0x0011e2000c101b24 */
[----:B------:R-:W-:Y:S05]  /*63b0*/  BRA `(.L_x_1338) ;  /* 0x0000000400487947 */ /* 0x000fea0003800000 */
.L_x_1355:
[----:B---3--:R-:W-:-:S04]  /*63c0*/  IMAD.U32 R22, R22, 0x10000, RZ ;  /* 0x0001000016167824 */ /* 0x008fc800078e00ff */
[----:B------:R-:W0:Y:S02]  /*63d0*/  F2I.FTZ.U32.TRUNC.NTZ R3, R22 ;  /* 0x0000001600037305 */ /* 0x000e24000021f000 */
[----:B0-----:R0:W-:Y:S01]  /*63e0*/  STG.E desc[UR36][R8.64], R3 ;  /* 0x0000000308007986 */ /* 0x0011e2000c101924 */
[----:B------:R-:W-:Y:S05]  /*63f0*/  BRA `(.L_x_1338) ;  /* 0x0000000400387947 */ /* 0x000fea0003800000 */
.L_x_1345:
        /* <DEDUP_REMOVED lines=11> */
.L_x_1358:
[----:B---3--:R-:W-:Y:S01]  /*64b0*/  IMAD.U32 R22, R22, 0x10000, RZ ;  /* 0x0001000016167824 */ /* 0x008fe200078e00ff */
[----:B------:R-:W-:-:S03]  /*64c0*/  CS2R R6, SRZ ;  /* 0x0000000000067805 */ /* 0x000fc6000001ff00 */
[----:B------:R-:W-:-:S06]  /*64d0*/  FMUL.FTZ R4, R22, 1 ;  /* 0x3f80000016047820 */ /* 0x000fcc0000410000 */
[----:B------:R-:W0:Y:S02]  /*64e0*/  F2F.F64.F32 R4, R4 ;  /* 0x0000000400047310 */ /* 0x000e240000201800 */
[----:B0-----:R0:W-:Y:S01]  /*64f0*/  STG.E.128 desc[UR36][R8.64], R4 ;  /* 0x0000000408007986 */ /* 0x0011e2000c101d24 */
[----:B------:R-:W-:Y:S05]  /*6500*/  BRA `(.L_x_1338) ;  /* 0x0000000000f47947 */ /* 0x000fea0003800000 */
.L_x_1357:
[----:B------:R-:W-:-:S13]  /*6510*/  ISETP.NE.AND P0, PT, R0, 0xf, PT ;  /* 0x0000000f0000780c */ /* 0x000fda0003f05270 */
[----:B------:R-:W-:Y:S05]  /*6520*/  @!P0 BRA `(.L_x_1359) ;  /* 0x0000000000e88947 */ /* 0x000fea0003800000 */
[----:B------:R-:W-:-:S13]  /*6530*/  ISETP.NE.AND P0, PT, R0, 0x17, PT ;  /* 0x000000170000780c */ /* 0x000fda0003f05270 */
[----:B------:R-:W-:Y:S05]  /*6540*/  @!P0 BRA `(.L_x_1360) ;  /* 0x0000000000908947 */ /* 0x000fea0003800000 */
[----:B------:R-:W-:-:S13]  /*6550*/  ISETP.NE.AND P0, PT, R0, 0x18, PT ;  /* 0x000000180000780c */ /* 0x000fda0003f05270 */
[----:B------:R-:W-:Y:S05]  /*6560*/  @!P0 BRA `(.L_x_1361) ;  /* 0x0000000000448947 */ /* 0x000fea0003800000 */
.L_x_1337:
        /* <DEDUP_REMOVED lines=16> */
.L_x_1362:
[----:B------:R-:W-:Y:S05]  /*6670*/  BRA `(.L_x_1338) ;  /* 0x0000000000987947 */ /* 0x000fea0003800000 */
.L_x_1361:
        /* <DEDUP_REMOVED lines=13> */
.L_x_1364:
[----:B------:R-:W-:Y:S05]  /*6750*/  BSYNC.RECONVERGENT B0 ;  /* 0x0000000000007941 */ /* 0x000fea0003800200 */
.L_x_1363:
[----:B------:R-:W-:-:S05]  /*6760*/  LOP3.LUT R3, R0, 0x80, R3, 0xf8, !PT ;  /* 0x0000008000037812 */ /* 0x000fca00078ef803 */
[----:B------:R2:W-:Y:S01]  /*6770*/  STG.E.U8 desc[UR36][R8.64], R3 ;  /* 0x0000000308007986 */ /* 0x0005e2000c101124 */
[----:B------:R-:W-:Y:S05]  /*6780*/  BRA `(.L_x_1338) ;  /* 0x0000000000547947 */ /* 0x000fea0003800000 */
.L_x_1360:
        /* <DEDUP_REMOVED lines=12> */
.L_x_1366:
[----:B------:R-:W-:Y:S01]  /*6850*/  IMAD.MOV.U32 R0, RZ, RZ, 0x7f ;  /* 0x0000007fff007424 */ /* 0x000fe200078e00ff */
[----:B------:R-:W-:-:S04]  /*6860*/  ISETP.GT.U32.AND P0, PT, R4, 0x7f800000, PT ;  /* 0x7f8000000400780c */ /* 0x000fc80003f04070 */
[----:B------:R-:W-:-:S09]  /*6870*/  SEL R0, R0, 0x7c, P0 ;  /* 0x0000007c00007807 */ /* 0x000fd20000000000 */
.L_x_1367:
[----:B------:R-:W-:Y:S05]  /*6880*/  BSYNC.RECONVERGENT B0 ;  /* 0x0000000000007941 */ /* 0x000fea0003800200 */
.L_x_1365:
[----:B------:R-:W-:-:S04]  /*6890*/  SHF.R.U32.HI R3, RZ, 0x18, R3 ;  /* 0x00000018ff037819 */ /* 0x000fc80000011603 */
[----:B------:R-:W-:-:S05]  /*68a0*/  LOP3.LUT R3, R0, 0x80, R3, 0xf8, !PT ;  /* 0x0000008000037812 */ /* 0x000fca00078ef803 */
[----:B------:R1:W-:Y:S01]  /*68b0*/  STG.E.U8 desc[UR36][R8.64], R3 ;  /* 0x0000000308007986 */ /* 0x0003e2000c101124 */
[----:B------:R-:W-:Y:S05]  /*68c0*/  BRA `(.L_x_1338) ;  /* 0x0000000000047947 */ /* 0x000fea0003800000 */
.L_x_1359:
[----:B---3--:R0:W-:Y:S02]  /*68d0*/  STG.E.U16 desc[UR36][R8.64], R22 ;  /* 0x0000001608007986 */ /* 0x0081e4000c101524 */
.L_x_1338:
[----:B------:R-:W-:-:S05]  /*68e0*/  VIADD R25, R25, 0x80 ;  /* 0x0000008019197836 */ /* 0x000fca0000000000 */
[----:B------:R-:W-:-:S13]  /*68f0*/  ISETP.GE.AND P0, PT, R25, R16, PT ;  /* 0x000000101900720c */ /* 0x000fda0003f06270 */
[----:B------:R-:W-:Y:S05]  /*6900*/  @P0 BRA `(.L_x_1332) ;  /* 0x0000000c00d80947 */ /* 0x000fea0003800000 */
[----:B------:R-:W5:Y:S01]  /*6910*/  LDCU UR4, c[0x0][0x3a8] ;  /* 0x00007500ff0477ac */ /* 0x000f620008000800 */
[----:B0123--:R-:W0:Y:S01]  /*6920*/  LDC.64 R8, c[0x0][0x388] ;  /* 0x0000e200ff087b82 */ /* 0x00fe220000000a00 */
        /* <DEDUP_REMOVED lines=16> */
[----:B------:R-:W-:-:S06]  /*6a30*/  IMAD.U32 R17, R17, 0x10000, RZ ;  /* 0x0001000011117824 */ /* 0x000fcc00078e00ff */
[----:B------:R-:W0:Y:S02]  /*6a40*/  F2I.FTZ.TRUNC.NTZ R17, R17 ;  /* 0x0000001100117305 */ /* 0x000e24000021f100 */
[----:B0-----:R1:W-:Y:S01]  /*6a50*/  STG.E.U8 desc[UR36][R8.64], R17 ;  /* 0x0000001108007986 */ /* 0x0013e2000c101124 */
[----:B------:R-:W-:Y:S05]  /*6a60*/  BRA `(.L_x_1373) ;  /* 0x0000000c007c7947 */ /* 0x000fea0003800000 */
.L_x_1371:
[----:B------:R-:W-:-:S06]  /*6a70*/  IMAD.U32 R5, R17, 0x10000, RZ ;  /* 0x0001000011057824 */ /* 0x000fcc00078e00ff */
[----:B------:R-:W0:Y:S02]  /*6a80*/  F2I.S64.TRUNC R4, R5 ;  /* 0x0000000500047311 */ /* 0x000e24000020d900 */
[----:B0-----:R0:W-:Y:S01]  /*6a90*/  STG.E.U8 desc[UR36][R8.64], R4 ;  /* 0x0000000408007986 */ /* 0x0011e2000c101124 */
[----:B------:R-:W-:Y:S05]  /*6aa0*/  BRA `(.L_x_1373) ;  /* 0x0000000c006c7947 */ /* 0x000fea0003800000 */
.L_x_1370:
        /* <DEDUP_REMOVED lines=10> */
.L_x_1375:
[----:B------:R-:W-:-:S06]  /*6b50*/  IMAD.U32 R17, R17, 0x10000, RZ ;  /* 0x0001000011117824 */ /* 0x000fcc00078e00ff */
[----:B------:R-:W0:Y:S02]  /*6b60*/  F2I.FTZ.TRUNC.NTZ R17, R17 ;  /* 0x0000001100117305 */ /* 0x000e24000021f100 */
[----:B0-----:R3:W-:Y:S01]  /*6b70*/  STG.E desc[UR36][R8.64], R17 ;  /* 0x0000001108007986 */ /* 0x0017e2000c101924 */
[----:B------:R-:W-:Y:S05]  /*6b80*/  BRA `(.L_x_1373) ;  /* 0x0000000c00347947 */ /* 0x000fea0003800000 */
.L_x_1374:
[----:B------:R-:W-:-:S06]  /*6b90*/  IMAD.U32 R17, R17, 0x10000, RZ ;  /* 0x0001000011117824 */ /* 0x000fcc00078e00ff */
[----:B------:R-:W0:Y:S02]  /*6ba0*/  F2I.FTZ.TRUNC.NTZ R17, R17 ;  /* 0x0000001100117305 */ /* 0x000e24000021f100 */
[----:B0-----:R2:W-:Y:S01]  /*6bb0*/  STG.E.U16 desc[UR36][R8.64], R17 ;  /* 0x0000001108007986 */ /* 0x0015e2000c101524 */
[----:B------:R-:W-:Y:S05]  /*6bc0*/  BRA `(.L_x_1373) ;  /* 0x0000000c00247947 */ /* 0x000fea0003800000 */
.L_x_1369:
        /* <DEDUP_REMOVED lines=9> */
.L_x_1377:
[----:B------:R-:W-:-:S05]  /*6c60*/  IMAD.U32 R0, R17, 0x10000, RZ ;  /* 0x0001000011007824 */ /* 0x000fca00078e00ff */
[----:B------:R-:W-:-:S05]  /*6c70*/  F2FP.F16.F32.PACK_AB R0, RZ, R0 ;  /* 0x00000000ff00723e */ /* 0x000fca00000000ff */
[----:B------:R0:W-:Y:S01]  /*6c80*/  STG.E.U16 desc[UR36][R8.64], R0 ;  /* 0x0000000008007986 */ /* 0x0001e2000c101524 */
[----:B------:R-:W-:Y:S05]  /*6c90*/  BRA `(.L_x_1373) ;  /* 0x0000000800f07947 */ /* 0x000fea0003800000 */
.L_x_1376:
        /* <DEDUP_REMOVED lines=10> */
.L_x_1379:
[----:B------:R-:W-:-:S05]  /*6d40*/  IMAD.U32 R17, R17, 0x10000, RZ ;  /* 0x0001000011117824 */ /* 0x000fca00078e00ff */
[----:B------:R-:W-:-:S04]  /*6d50*/  F2FP.F16.F32.PACK_AB R3, RZ, R17 ;  /* 0x00000011ff03723e */ /* 0x000fc800000000ff */
[----:B------:R-:W-:-:S05]  /*6d60*/  PRMT R3, R3, 0x5410, RZ ;  /* 0x0000541003037816 */ /* 0x000fca00000000ff */
[----:B------:R0:W-:Y:S01]  /*6d70*/  STG.E desc[UR36][R8.64], R3 ;  /* 0x0000000308007986 */ /* 0x0001e2000c101924 */
[----:B------:R-:W-:Y:S05]  /*6d80*/  BRA `(.L_x_1373) ;  /* 0x0000000800b47947 */ /* 0x000fea0003800000 */
.L_x_1378:
[----:B------:R-:W-:-:S04]  /*6d90*/  IMAD.U32 R4, R17, 0x10000, RZ ;  /* 0x0001000011047824 */ /* 0x000fc800078e00ff */
[----:B------:R-:W-:-:S06]  /*6da0*/  FMUL.FTZ R4, R4, 1 ;  /* 0x3f80000004047820 */ /* 0x000fcc0000410000 */
[----:B------:R-:W0:Y:S02]  /*6db0*/  F2F.F64.F32 R4, R4 ;  /* 0x0000000400047310 */ /* 0x000e240000201800 */
[----:B0-----:R0:W-:Y:S01]  /*6dc0*/  STG.E.64 desc[UR36][R8.64], R4 ;  /* 0x0000000408007986 */ /* 0x0011e2000c101b24 */
[----:B------:R-:W-:Y:S05]  /*6dd0*/  BRA `(.L_x_1373) ;  /* 0x0000000800a07947 */ /* 0x000fea0003800000 */
.L_x_1368:
        /* <DEDUP_REMOVED lines=14> */
.L_x_1383:
        /* <DEDUP_REMOVED lines=17> */
.L_x_1386:
[----:B------:R-:W-:-:S04]  /*6fd0*/  SHF.R.U32.HI R3, RZ, 0x18, R17 ;  /* 0x00000018ff037819 */ /* 0x000fc80000011611 */
[----:B------:R-:W-:-:S04]  /*6fe0*/  LOP3.LUT R0, R0, 0x80, R3, 0xf8, !PT ;  /* 0x0000008000007812 */ /* 0x000fc800078ef803 */
[----:B------:R-:W-:-:S07]  /*6ff0*/  PRMT R4, R0, 0x7610, R4 ;  /* 0x0000761000047816 */ /* 0x000fce0000000004 */
.L_x_1385:
[----:B------:R-:W-:Y:S05]  /*7000*/  BSYNC.RECONVERGENT B0 ;  /* 0x0000000000007941 */ /* 0x000fea0003800200 */
.L_x_1384:
[----:B------:R0:W-:Y:S01]  /*7010*/  STG.E.U8 desc[UR36][R8.64], R4 ;  /* 0x0000000408007986 */ /* 0x0001e2000c101124 */
[----:B------:R-:W-:Y:S05]  /*7020*/  BRA `(.L_x_1373) ;  /* 0x00000008000c7947 */ /* 0x000fea0003800000 */
.L_x_1382:
        /* <DEDUP_REMOVED lines=17> */
.L_x_1389:
[----:B------:R-:W-:-:S04]  /*7140*/  SHF.R.U32.HI R3, RZ, 0x18, R17 ;  /* 0x00000018ff037819 */ /* 0x000fc80000011611 */
[----:B------:R-:W-:-:S04]  /*7150*/  LOP3.LUT R0, R0, 0x80, R3, 0xf8, !PT ;  /* 0x0000008000007812 */ /* 0x000fc800078ef803 */
[----:B------:R-:W-:-:S07]  /*7160*/  PRMT R4, R0, 0x7610, R4 ;  /* 0x0000761000047816 */ /* 0x000fce0000000004 */
.L_x_1388:
[----:B------:R-:W-:Y:S05]  /*7170*/  BSYNC.RECONVERGENT B0 ;  /* 0x0000000000007941 */ /* 0x000fea0003800200 */
.L_x_1387:
[----:B------:R0:W-:Y:S01]  /*7180*/  STG.E.U8 desc[UR36][R8.64], R4 ;  /* 0x0000000408007986 */ /* 0x0001e2000c101124 */
[----:B------:R-:W-:Y:S05]  /*7190*/  BRA `(.L_x_1373) ;  /* 0x0000000400b07947 */ /* 0x000fea0003800000 */
.L_x_1381:
        /* <DEDUP_REMOVED lines=22> */
.L_x_1391:
[----:B------:R-:W-:-:S06]  /*7300*/  IMAD.U32 R4, R17, 0x10000, RZ ;  /* 0x0001000011047824 */ /* 0x000fcc00078e00ff */
[----:B------:R-:W0:Y:S02]  /*7310*/  F2I.U64.TRUNC R4, R4 ;  /* 0x0000000400047311 */ /* 0x000e24000020d800 */
[----:B0-----:R0:W-:Y:S01]  /*7320*/  STG.E.64 desc[UR36][R8.64], R4 ;  /* 0x0000000408007986 */ /* 0x0011e2000c101b24 */
[----:B------:R-:W-:Y:S05]  /*7330*/  BRA `(.L_x_1373) ;  /* 0x0000000400487947 */ /* 0x000fea0003800000 */
.L_x_1390:
[----:B------:R-:W-:-:S06]  /*7340*/  IMAD.U32 R17, R17, 0x10000, RZ ;  /* 0x0001000011117824 */ /* 0x000fcc00078e00ff */
[----:B------:R-:W0:Y:S02]  /*7350*/  F2I.FTZ.U32.TRUNC.NTZ R17, R17 ;  /* 0x0000001100117305 */ /* 0x000e24000021f000 */
[----:B0-----:R0:W-:Y:S01]  /*7360*/  STG.E desc[UR36][R8.64], R17 ;  /* 0x0000001108007986 */ /* 0x0011e2000c101924 */
[----:B------:R-:W-:Y:S05]  /*7370*/  BRA `(.L_x_1373) ;  /* 0x0000000400387947 */ /* 0x000fea0003800000 */
.L_x_1380:
        /* <DEDUP_REMOVED lines=11> */
.L_x_1393:
[----:B------:R-:W-:Y:S01]  /*7430*/  IMAD.U32 R17, R17, 0x10000, RZ ;  /* 0x0001000011117824 */ /* 0x000fe200078e00ff */
[----:B------:R-:W-:-:S03]  /*7440*/  CS2R R6, SRZ ;  /* 0x0000000000067805 */ /* 0x000fc6000001ff00 */
[----:B------:R-:W-:-:S06]  /*7450*/  FMUL.FTZ R4, R17, 1 ;  /* 0x3f80000011047820 */ /* 0x000fcc0000410000 */
[----:B------:R-:W0:Y:S02]  /*7460*/  F2F.F64.F32 R4, R4 ;  /* 0x0000000400047310 */ /* 0x000e240000201800 */
[----:B0-----:R0:W-:Y:S01]  /*7470*/  STG.E.128 desc[UR36][R8.64], R4 ;  /* 0x0000000408007986 */ /* 0x0011e2000c101d24 */
[----:B------:R-:W-:Y:S05]  /*7480*/  BRA `(.L_x_1373) ;  /* 0x0000000000f47947 */ /* 0x000fea0003800000 */
.L_x_1392:
[----:B------:R-:W-:-:S13]  /*7490*/  ISETP.NE.AND P0, PT, R0, 0xf, PT ;  /* 0x0000000f0000780c */ /* 0x000fda0003f05270 */
[----:B------:R-:W-:Y:S05]  /*74a0*/  @!P0 BRA `(.L_x_1394) ;  /* 0x0000000000e88947 */ /* 0x000fea0003800000 */
[----:B------:R-:W-:-:S13]  /*74b0*/  ISETP.NE.AND P0, PT, R0, 0x17, PT ;  /* 0x000000170000780c */ /* 0x000fda0003f05270 */
[----:B------:R-:W-:Y:S05]  /*74c0*/  @!P0 BRA `(.L_x_1395) ;  /* 0x0000000000908947 */ /* 0x000fea0003800000 */
[----:B------:R-:W-:-:S13]  /*74d0*/  ISETP.NE.AND P0, PT, R0, 0x18, PT ;  /* 0x000000180000780c */ /* 0x000fda0003f05270 */
[----:B------:R-:W-:Y:S05]  /*74e0*/  @!P0 BRA `(.L_x_1396) ;  /* 0x0000000000448947 */ /* 0x000fea0003800000 */
.L_x_1372:
        /* <DEDUP_REMOVED lines=15> */
[----:B--2-4-:R-:W-:Y:S05]  /*75e0*/  CALL.ABS.NOINC R14 ;  /* 0x000000000e007343 */ /* 0x014fea0003c00000 */
.L_x_1397:
[----:B------:R-:W-:Y:S05]  /*75f0*/  BRA `(.L_x_1373) ;  /* 0x0000000000987947 */ /* 0x000fea0003800000 */
.L_x_1396:
        /* <DEDUP_REMOVED lines=13> */
.L_x_1399:
[----:B------:R-:W-:Y:S05]  /*76d0*/  BSYNC.RECONVERGENT B0 ;  /* 0x0000000000007941 */ /* 0x000fea0003800200 */
.L_x_1398:
[----:B------:R-:W-:-:S05]  /*76e0*/  LOP3.LUT R3, R0, 0x80, R3, 0xf8, !PT ;  /* 0x0000008000037812 */ /* 0x000fca00078ef803 */
[----:B------:R0:W-:Y:S01]  /*76f0*/  STG.E.U8 desc[UR36][R8.64], R3 ;  /* 0x0000000308007986 */ /* 0x0001e2000c101124 */
[----:B------:R-:W-:Y:S05]  /*7700*/  BRA `(.L_x_1373) ;  /* 0x0000000000547947 */ /* 0x000fea0003800000 */
.L_x_1395:
        /* <DEDUP_REMOVED lines=12> */
.L_x_1401:
[----:B------:R-:W-:Y:S01]  /*77d0*/  IMAD.MOV.U32 R0, RZ, RZ, 0x7f ;  /* 0x0000007fff007424 */ /* 0x000fe200078e00ff */
[----:B------:R-:W-:-:S04]  /*77e0*/  ISETP.GT.U32.AND P0, PT, R4, 0x7f800000, PT ;  /* 0x7f8000000400780c */ /* 0x000fc80003f04070 */
[----:B------:R-:W-:-:S09]  /*77f0*/  SEL R0, R0, 0x7c, P0 ;  /* 0x0000007c00007807 */ /* 0x000fd20000000000 */
.L_x_1402:
[----:B------:R-:W-:Y:S05]  /*7800*/  BSYNC.RECONVERGENT B0 ;  /* 0x0000000000007941 */ /* 0x000fea0003800200 */
.L_x_1400:
[----:B------:R-:W-:-:S04]  /*7810*/  SHF.R.U32.HI R3, RZ, 0x18, R3 ;  /* 0x00000018ff037819 */ /* 0x000fc80000011603 */
[----:B------:R-:W-:-:S05]  /*7820*/  LOP3.LUT R3, R0, 0x80, R3, 0xf8, !PT ;  /* 0x0000008000037812 */ /* 0x000fca00078ef803 */
[----:B------:R0:W-:Y:S01]  /*7830*/  STG.E.U8 desc[UR36][R8.64], R3 ;  /* 0x0000000308007986 */ /* 0x0001e2000c101124 */
[----:B------:R-:W-:Y:S05]  /*7840*/  BRA `(.L_x_1373) ;  /* 0x0000000000047947 */ /* 0x000fea0003800000 */
.L_x_1394:
[----:B------:R0:W-:Y:S02]  /*7850*/  STG.E.U16 desc[UR36][R8.64], R17 ;  /* 0x0000001108007986 */ /* 0x0001e4000c101524 */
.L_x_1373:
[----:B------:R-:W-:-:S07]  /*7860*/  VIADD R25, R25, 0x80 ;  /* 0x0000008019197836 */ /* 0x000fce0000000000 */
.L_x_1332:
[----:B------:R-:W-:Y:S05]  /*7870*/  BSYNC.RECONVERGENT B6 ;  /* 0x0000000000067941 */ /* 0x000fea0003800200 */
.L_x_1331:
[----:B------:R-:W-:-:S13]  /*7880*/  ISETP.GE.AND P0, PT, R25, R16, PT ;  /* 0x000000101900720c */ /* 0x000fda0003f06270 */
[----:B------:R-:W-:Y:S05]  /*7890*/  @P0 EXIT ;  /* 0x000000000000094d */ /* 0x000fea0003800000 */
[----:B012---:R-:W0:Y:S01]  /*78a0*/  LDC.64 R4, c[0x0][0x388] ;  /* 0x0000e200ff047b82 */ /* 0x007e220000000a00 */
[----:B------:R-:W3:Y:S01]  /*78b0*/  LDCU UR4, c[0x0][0x3a8] ;  /* 0x00007500ff0477ac */ /* 0x000ee20008000800 */
[----:B------:R-:W-:Y:S01]  /*78c0*/  PRMT R0, R18, 0x9910, RZ ;  /* 0x0000991012007816 */ /* 0x000fe200000000ff */
[----:B------:R-:W-:-:S03]  /*78d0*/  IMAD R2, R2, 0x200, R25 ;  /* 0x0000020002027824 */ /* 0x000fc600078e0219 */
[----:B------:R-:W-:Y:S01]  /*78e0*/  ISETP.GT.AND P1, PT, R0, 0x9, PT ;  /* 0x000000090000780c */ /* 0x000fe20003f24270 */
[----:B---3--:R-:W-:-:S05]  /*78f0*/  IMAD R3, R2, UR4, RZ ;  /* 0x0000000402037c24 */ /* 0x008fca000f8e02ff */
        /* <DEDUP_REMOVED lines=15> */
.L_x_1406:
[----:B----4-:R-:W-:-:S06]  /*79f0*/  IMAD.U32 R5, R19, 0x10000, RZ ;  /* 0x0001000013057824 */ /* 0x010fcc00078e00ff */
[----:B------:R-:W0:Y:S02]  /*7a00*/  F2I.S64.TRUNC R4, R5 ;  /* 0x0000000500047311 */ /* 0x000e24000020d900 */
[----:B0-----:R-:W-:Y:S01]  /*7a10*/  STG.E.U8 desc[UR36][R2.64], R4 ;  /* 0x0000000402007986 */ /* 0x001fe2000c101124 */
[----:B------:R-:W-:Y:S05]  /*7a20*/  EXIT ;  /* 0x000000000000794d */ /* 0x000fea0003800000 */
.L_x_1405:
        /* <DEDUP_REMOVED lines=10> */
.L_x_1409:
[----:B----4-:R-:W-:-:S06]  /*7ad0*/  IMAD.U32 R19, R19, 0x10000, RZ ;  /* 0x0001000013137824 */ /* 0x010fcc00078e00ff */
[----:B------:R-:W0:Y:S02]  /*7ae0*/  F2I.FTZ.TRUNC.NTZ R19, R19 ;  /* 0x0000001300137305 */ /* 0x000e24000021f100 */
[----:B0-----:R-:W-:Y:S01]  /*7af0*/  STG.E desc[UR36][R2.64], R19 ;  /* 0x0000001302007986 */ /* 0x001fe2000c101924 */
[----:B------:R-:W-:Y:S05]  /*7b00*/  EXIT ;  /* 0x000000000000794d */ /* 0x000fea0003800000 */
.L_x_1408:
[----:B----4-:R-:W-:-:S06]  /*7b10*/  IMAD.U32 R19, R19, 0x10000, RZ ;  /* 0x0001000013137824 */ /* 0x010fcc00078e00ff */
[----:B------:R-:W0:Y:S02]  /*7b20*/  F2I.FTZ.TRUNC.NTZ R19, R19 ;  /* 0x0000001300137305 */ /* 0x000e24000021f100 */
[----:B0-----:R-:W-:Y:S01]  /*7b30*/  STG.E.U16 desc[UR36][R2.64], R19 ;  /* 0x0000001302007986 */ /* 0x001fe2000c101524 */
[----:B------:R-:W-:Y:S05]  /*7b40*/  EXIT ;  /* 0x000000000000794d */ /* 0x000fea0003800000 */
.L_x_1404:
        /* <DEDUP_REMOVED lines=9> */
.L_x_1411:
[----:B----4-:R-:W-:-:S05]  /*7be0*/  IMAD.U32 R0, R19, 0x10000, RZ ;  /* 0x0001000013007824 */ /* 0x010fca00078e00ff */
[----:B------:R-:W-:-:S05]  /*7bf0*/  F2FP.F16.F32.PACK_AB R0, RZ, R0 ;  /* 0x00000000ff00723e */ /* 0x000fca00000000ff */
[----:B------:R-:W-:Y:S01]  /*7c00*/  STG.E.U16 desc[UR36][R2.64], R0 ;  /* 0x0000000002007986 */ /* 0x000fe2000c101524 */
[----:B------:R-:W-:Y:S05]  /*7c10*/  EXIT ;  /* 0x000000000000794d */ /* 0x000fea0003800000 */
.L_x_1410:
        /* <DEDUP_REMOVED lines=10> */
.L_x_1413:
[----:B----4-:R-:W-:-:S05]  /*7cc0*/  IMAD.U32 R19, R19, 0x10000, RZ ;  /* 0x0001000013137824 */ /* 0x010fca00078e00ff */
[----:B------:R-:W-:-:S04]  /*7cd0*/  F2FP.F16.F32.PACK_AB R5, RZ, R19 ;  /* 0x00000013ff05723e */ /* 0x000fc800000000ff */
[----:B------:R-:W-:-:S05]  /*7ce0*/  PRMT R5, R5, 0x5410, RZ ;  /* 0x0000541005057816 */ /* 0x000fca00000000ff */
[----:B------:R-:W-:Y:S01]  /*7cf0*/  STG.E desc[UR36][R2.64], R5 ;  /* 0x0000000502007986 */ /* 0x000fe2000c101924 */
[----:B------:R-:W-:Y:S05]  /*7d00*/  EXIT ;  /* 0x000000000000794d */ /* 0x000fea0003800000 */
.L_x_1412:
[----:B----4-:R-:W-:-:S04]  /*7d10*/  IMAD.U32 R4, R19, 0x10000, RZ ;  /* 0x0001000013047824 */ /* 0x010fc800078e00ff */
[----:B------:R-:W-:-:S06]  /*7d20*/  FMUL.FTZ R4, R4, 1 ;  /* 0x3f80000004047820 */ /* 0x000fcc0000410000 */
[----:B------:R-:W0:Y:S02]  /*7d30*/  F2F.F64.F32 R4, R4 ;  /* 0x0000000400047310 */ /* 0x000e240000201800 */
[----:B0-----:R-:W-:Y:S01]  /*7d40*/  STG.E.64 desc[UR36][R2.64], R4 ;  /* 0x0000000402007986 */ /* 0x001fe2000c101b24 */
[----:B------:R-:W-:Y:S05]  /*7d50*/  EXIT ;  /* 0x000000000000794d */ /* 0x000fea0003800000 */
.L_x_1403:
        /* <DEDUP_REMOVED lines=14> */
.L_x_1417:
        /* <DEDUP_REMOVED lines=18> */
.L_x_1420:
[----:B------:R-:W-:-:S04]  /*7f60*/  SHF.R.U32.HI R5, RZ, 0x18, R5 ;  /* 0x00000018ff057819 */ /* 0x000fc80000011605 */
[----:B------:R-:W-:-:S07]  /*7f70*/  LOP3.LUT R0, R0, 0x80, R5, 0xf8, !PT ;  /* 0x0000008000007812 */ /* 0x000fce00078ef805 */
.L_x_1419:
[----:B------:R-:W-:Y:S05]  /*7f80*/  BSYNC.RECONVERGENT B0 ;  /* 0x0000000000007941 */ /* 0x000fea0003800200 */
.L_x_1418:
[----:B------:R-:W-:Y:S01]  /*7f90*/  STG.E.U8 desc[UR36][R2.64], R0 ;  /* 0x0000000002007986 */ /* 0x000fe2000c101124 */
[----:B------:R-:W-:Y:S05]  /*7fa0*/  EXIT ;  /* 0x000000000000794d */ /* 0x000fea0003800000 */
.L_x_1416:
        /* <DEDUP_REMOVED lines=18> */
.L_x_1423:
[----:B------:R-:W-:-:S04]  /*80d0*/  SHF.R.U32.HI R5, RZ, 0x18, R5 ;  /* 0x00000018ff057819 */ /* 0x000fc80000011605 */
[----:B------:R-:W-:-:S07]  /*80e0*/  LOP3.LUT R0, R0, 0x80, R5, 0xf8, !PT ;  /* 0x0000008000007812 */ /* 0x000fce00078ef805 */
.L_x_1422:
[----:B------:R-:W-:Y:S05]  /*80f0*/  BSYNC.RECONVERGENT B0 ;  /* 0x0000000000007941 */ /* 0x000fea0003800200 */
.L_x_1421:
[----:B------:R-:W-:Y:S01]  /*8100*/  STG.E.U8 desc[UR36][R2.64], R0 ;  /* 0x0000000002007986 */ /* 0x000fe2000c101124 */
[----:B------:R-:W-:Y:S05]  /*8110*/  EXIT ;  /* 0x000000000000794d */ /* 0x000fea0003800000 */
.L_x_1415:
        /* <DEDUP_REMOVED lines=22> */
.L_x_1425:
[----:B----4-:R-:W-:-:S06]  /*8280*/  IMAD.U32 R4, R19, 0x10000, RZ ;  /* 0x0001000013047824 */ /* 0x010fcc00078e00ff */
[----:B------:R-:W0:Y:S02]  /*8290*/  F2I.U64.TRUNC R4, R4 ;  /* 0x0000000400047311 */ /* 0x000e24000020d800 */
[----:B0-----:R-:W-:Y:S01]  /*82a0*/  STG.E.64 desc[UR36][R2.64], R4 ;  /* 0x0000000402007986 */ /* 0x001fe2000c101b24 */
[----:B------:R-:W-:Y:S05]  /*82b0*/  EXIT ;  /* 0x000000000000794d */ /* 0x000fea0003800000 */
.L_x_1424:
[----:B----4-:R-:W-:-:S06]  /*82c0*/  IMAD.U32 R19, R19, 0x10000, RZ ;  /* 0x0001000013137824 */ /* 0x010fcc00078e00ff */
[----:B------:R-:W0:Y:S02]  /*82d0*/  F2I.FTZ.U32.TRUNC.NTZ R19, R19 ;  /* 0x0000001300137305 */ /* 0x000e24000021f000 */
[----:B0-----:R-:W-:Y:S01]  /*82e0*/  STG.E desc[UR36][R2.64], R19 ;  /* 0x0000001302007986 */ /* 0x001fe2000c101924 */
[----:B------:R-:W-:Y:S05]  /*82f0*/  EXIT ;  /* 0x000000000000794d */ /* 0x000fea0003800000 */
.L_x_1414:
        /* <DEDUP_REMOVED lines=11> */
.L_x_1427:
[----:B----4-:R-:W-:Y:S01]  /*83b0*/  IMAD.U32 R19, R19, 0x10000, RZ ;  /* 0x0001000013137824 */ /* 0x010fe200078e00ff */
[----:B------:R-:W-:-:S03]  /*83c0*/  CS2R R6, SRZ ;  /* 0x0000000000067805 */ /* 0x000fc6000001ff00 */
[----:B------:R-:W-:-:S06]  /*83d0*/  FMUL.FTZ R4, R19, 1 ;  /* 0x3f80000013047820 */ /* 0x000fcc0000410000 */
[----:B------:R-:W0:Y:S02]  /*83e0*/  F2F.F64.F32 R4, R4 ;  /* 0x0000000400047310 */ /* 0x000e240000201800 */
[----:B0-----:R-:W-:Y:S01]  /*83f0*/  STG.E.128 desc[UR36][R2.64], R4 ;  /* 0x0000000402007986 */ /* 0x001fe2000c101d24 */
[----:B------:R-:W-:Y:S05]  /*8400*/  EXIT ;  /* 0x000000000000794d */ /* 0x000fea0003800000 */
.L_x_1426:
[----:B------:R-:W-:-:S13]  /*8410*/  ISETP.NE.AND P0, PT, R0, 0xf, PT ;  /* 0x0000000f0000780c */ /* 0x000fda0003f05270 */
[----:B------:R-:W-:Y:S05]  /*8420*/  @!P0 BRA `(.L_x_1428) ;  /* 0x0000000000e88947 */ /* 0x000fea0003800000 */
[----:B------:R-:W-:-:S13]  /*8430*/  ISETP.NE.AND P0, PT, R0, 0x17, PT ;  /* 0x000000170000780c */ /* 0x000fda0003f05270 */
[----:B------:R-:W-:Y:S05]  /*8440*/  @!P0 BRA `(.L_x_1429) ;  /* 0x0000000000908947 */ /* 0x000fea0003800000 */
[----:B------:R-:W-:-:S13]  /*8450*/  ISETP.NE.AND P0, PT, R0, 0x18, PT ;  /* 0x000000180000780c */ /* 0x000fda0003f05270 */
[----:B------:R-:W-:Y:S05]  /*8460*/  @!P0 BRA `(.L_x_1430) ;  /* 0x0000000000448947 */ /* 0x000fea0003800000 */
.L_x_1407:
        /* <DEDUP_REMOVED lines=16> */
.L_x_1431:
[----:B------:R-:W-:Y:S05]  /*8570*/  EXIT ;  /* 0x000000000000794d */ /* 0x000fea0003800000 */
.L_x_1430:
        /* <DEDUP_REMOVED lines=13> */
.L_x_1433:
[----:B------:R-:W-:Y:S05]  /*8650*/  BSYNC.RECONVERGENT B0 ;  /* 0x0000000000007941 */ /* 0x000fea0003800200 */
.L_x_1432:
[----:B------:R-:W-:-:S05]  /*8660*/  LOP3.LUT R5, R0, 0x80, R5, 0xf8, !PT ;  /* 0x0000008000057812 */ /* 0x000fca00078ef805 */
[----:B------:R-:W-:Y:S01]  /*8670*/  STG.E.U8 desc[UR36][R2.64], R5 ;  /* 0x0000000502007986 */ /* 0x000fe2000c101124 */
[----:B------:R-:W-:Y:S05]  /*8680*/  EXIT ;  /* 0x000000000000794d */ /* 0x000fea0003800000 */
.L_x_1429:
        /* <DEDUP_REMOVED lines=12> */
.L_x_1435:
[----:B------:R-:W-:Y:S01]  /*8750*/  IMAD.MOV.U32 R0, RZ, RZ, 0x7f ;  /* 0x0000007fff007424 */ /* 0x000fe200078e00ff */
[----:B------:R-:W-:-:S04]  /*8760*/  ISETP.GT.U32.AND P0, PT, R4, 0x7f800000, PT ;  /* 0x7f8000000400780c */ /* 0x000fc80003f04070 */
[----:B------:R-:W-:-:S09]  /*8770*/  SEL R0, R0, 0x7c, P0 ;  /* 0x0000007c00007807 */ /* 0x000fd20000000000 */
.L_x_1436:
[----:B------:R-:W-:Y:S05]  /*8780*/  BSYNC.RECONVERGENT B0 ;  /* 0x0000000000007941 */ /* 0x000fea0003800200 */
.L_x_1434:
[----:B------:R-:W-:-:S04]  /*8790*/  SHF.R.U32.HI R5, RZ, 0x18, R5 ;  /* 0x00000018ff057819 */ /* 0x000fc80000011605 */
[----:B------:R-:W-:-:S05]  /*87a0*/  LOP3.LUT R5, R0, 0x80, R5, 0xf8, !PT ;  /* 0x0000008000057812 */ /* 0x000fca00078ef805 */
[----:B------:R-:W-:Y:S01]  /*87b0*/  STG.E.U8 desc[UR36][R2.64], R5 ;  /* 0x0000000502007986 */ /* 0x000fe2000c101124 */
[----:B------:R-:W-:Y:S05]  /*87c0*/  EXIT ;  /* 0x000000000000794d */ /* 0x000fea0003800000 */
.L_x_1428:
[----:B----4-:R-:W-:Y:S01]  /*87d0*/  STG.E.U16 desc[UR36][R2.64], R19 ;  /* 0x0000001302007986 */ /* 0x010fe2000c101524 */
[----:B------:R-:W-:Y:S05]  /*87e0*/  EXIT ;  /* 0x000000000000794d */ /* 0x000fea0003800000 */
.L_x_1437:
        /* <DEDUP_REMOVED lines=9> */
.L_x_22319:


//--------------------- .text._ZN2at6native18elementwise_kernelILi128ELi4EZNS0_22gpu_kernel_impl_nocastINS0_13BUnaryFunctorIN3c108BFloat16ES5_S5_ZZZNS0_15binary_internal21div_trunc_kernel_cudaERNS_18TensorIteratorBaseEENKUlvE1_clEvENKUlvE2_clEvEUlS5_S5_E_EEEEvS8_RKT_EUliE_EEviT1_ --------------------------
	.section	.text._ZN2at6native18elementwise_kernelILi128ELi4EZNS0_22gpu_kernel_impl_nocastINS0_13BUnaryFunctorIN3c108BFloat16ES5_S5_ZZZNS0_15binary_internal21div_trunc_kernel_cudaERNS_18TensorIteratorBaseEENKUlvE1_clEvENKUlvE2_clEvEUlS5_S5_E_EEEEvS8_RKT_EUliE_EEviT1_,"ax",@progbits
	.align	128
        .global         _ZN2at6native18elementwise_kernelILi128ELi4EZNS0_22gpu_kernel_impl_nocastINS0_13BUnaryFunctorIN3c108BFloat16ES5_S5_ZZZNS0_15binary_internal21div_trunc_kernel_cudaERNS_18TensorIteratorBaseEENKUlvE1_clEvENKUlvE2_clEvEUlS5_S5_E_EEEEvS8_RKT_EUliE_EEviT1_
        .type           _ZN2at6native18elementwise_kernelILi128ELi4EZNS0_22gpu_kernel_impl_nocastINS0_13BUnaryFunctorIN3c108BFloat16ES5_S5_ZZZNS0_15binary_internal21div_trunc_kernel_cudaERNS_18TensorIteratorBaseEENKUlvE1_clEvENKUlvE2_clEvEUlS5_S5_E_EEEEvS8_RKT_EUliE_EEviT1_,@function
        .size           _ZN2at6native18elementwise_kernelILi128ELi4EZNS0_22gpu_kernel_impl_nocastINS0_13BUnaryFunctorIN3c108BFloat16ES5_S5_ZZZNS0_15binary_internal21div_trunc_kernel_cudaERNS_18TensorIteratorBaseEENKUlvE1_clEvENKUlvE2_clEvEUlS5_S5_E_EEEEvS8_RKT_EUliE_EEviT1_,(.L_x_22320 - _ZN2at6native18elementwise_kernelILi128ELi4EZNS0_22gpu_kernel_impl_nocastINS0_13BUnaryFunctorIN3c108BFloat16ES5_S5_ZZZNS0_15binary_internal21div_trunc_kernel_cudaERNS_18TensorIteratorBaseEENKUlvE1_clEvENKUlvE2_clEvEUlS5_S5_E_EEEEvS8_RKT_EUliE_EEviT1_)
        .other          _ZN2at6native18elementwise_kernelILi128ELi4EZNS0_22gpu_kernel_impl_nocastINS0_13BUnaryFunctorIN3c108BFloat16ES5_S5_ZZZNS0_15binary_internal21div_trunc_kernel_cudaERNS_18TensorIteratorBaseEENKUlvE1_clEvENKUlvE2_clEvEUlS5_S5_E_EEEEvS8_RKT_EUliE_EEviT1_,@"STO_CUDA_ENTRY STV_DEFAULT"
_ZN2at6native18elementwise_kernelILi128ELi4EZNS0_22gpu_kernel_impl_nocastINS0_13BUnaryFunctorIN3c108BFloat16ES5_S5_ZZZNS0_15binary_internal21div_trunc_kernel_cudaERNS_18TensorIteratorBaseEENKUlvE1_clEvENKUlvE2_clEvEUlS5_S5_E_EEEEvS8_RKT_EUliE_EEviT1_:
.text._ZN2at6native18elementwise_kernelILi128ELi4EZNS0_22gpu_kernel_impl_nocastINS0_13BUnaryFunctorIN3c108BFloat16ES5_S5_ZZZNS0_15binary_internal21div_trunc_kernel_cudaERNS_18TensorIteratorBaseEENKUlvE1_clEvENKUlvE2_clEvEUlS5_S5_E_EEEEvS8_RKT_EUliE_EEviT1_:
[----:B------:R-:W-:Y:S08]  /*0000*/  LDC R1, c[0x0][0x37c] ;  /* 0x0000df00ff017b82 */ /* 0x000ff00000000800 */
[----:B------:R-:W0:Y:S01]  /*0010*/  LDC R2, c[0x0][0x388] ;  /* 0x0000e200ff027b82 */ /* 0x000e220000000800 */
[----:B------:R-:W1:Y:S01]  /*0020*/  S2R R3, SR_TID.X ;  /* 0x0000000000037919 */ /* 0x000e620000002100 */
[----:B------:R-:W2:Y:S01]  /*0030*/  LDCU.64 UR6, c[0x0][0x358] ;  /* 0x00006b00ff0677ac */ /* 0x000ea20008000a00 */
[----:B------:R-:W3:Y:S05]  /*0040*/  LDCU.U16 UR5, c[0x0][0x592] ;  /* 0x0000b240ff0577ac */ /* 0x000eea0008000400 */
[----:B------:R-:W4:Y:S01]  /*0050*/  S2UR UR4, SR_CTAID.X ;  /* 0x00000000000479c3 */ /* 0x000f220000002500 */
[----:B0-----:R-:W-:Y:S01]  /*0060*/  ISETP.NE.AND P0, PT, R2, RZ, PT ;  /* 0x000000ff0200720c */ /* 0x001fe20003f05270 */
[----:B----4-:R-:W-:-:S06]  /*0070*/  USHF.L.U32 UR4, UR4, 0x9, URZ ;  /* 0x0000000904047899 */ /* 0x010fcc00080006ff */
[----:B-1----:R-:W-:-:S06]  /*0080*/  LOP3.LUT R3, R3, UR4, RZ, 0xfc, !PT ;  /* 0x0000000403037c12 */ /* 0x002fcc000f8efcff */
[----:B--23--:R-:W-:Y:S05]  /*0090*/  @P0 BRA `(.L_x_1438) ;  /* 0x0000000400100947 */ /* 0x00cfea0003800000 */
[----:B------:R-:W0:Y:S01]  /*00a0*/  LDCU UR8, c[0x0][0x380] ;  /* 0x00007000ff0877ac */ /* 0x000e220008000800 */
[----:B------:R-:W-:Y:S04]  /*00b0*/  BSSY.RECONVERGENT B0, `(.L_x_1439) ;  /* 0x0000032000007945 */ /* 0x000fe80003800200 */
[----:B------:R-:W-:Y:S01]  /*00c0*/  BSSY.RELIABLE B1, `(.L_x_1440) ;  /* 0x0000023000017945 */ /* 0x000fe20003800100 */
[----:B0-----:R-:W-:-:S13]  /*00d0*/  ISETP.GE.AND P0, PT, R3, UR8, PT ;  /* 0x0000000803007c0c */ /* 0x001fda000bf06270 */
[----:B------:R-:W-:Y:S05]  /*00e0*/  @P0 BRA `(.L_x_1441) ;  /* 0x0000000000740947 */ /* 0x000fea0003800000 */
[----:B------:R-:W0:Y:S02]  /*00f0*/  LDC.64 R4, c[0x0][0x588] ;  /* 0x00016200ff047b82 */ /* 0x000e240000000a00 */
[----:B0-----:R-:W2:Y:S01]  /*0100*/  LDG.E.U16 R4, desc[UR6][R4.64] ;  /* 0x0000000604047981 */ /* 0x001ea2000c1e1500 */
[----:B------:R-:W-:Y:S01]  /*0110*/  USHF.L.U32 UR4, UR5, 0x10, URZ ;  /* 0x0000001005047899 */ /* 0x000fe200080006ff */
[----:B------:R-:W-:-:S04]  /*0120*/  IADD3 R3, PT, PT, R3, 0x80, RZ ;  /* 0x0000008003037810 */ /* 0x000fc80007ffe0ff */
[----:B------:R-:W-:-:S04]  /*0130*/  ISETP.GE.AND P0, PT, R3, UR8, PT ;  /* 0x0000000803007c0c */ /* 0x000fc8000bf06270 */
[----:B------:R-:W0:Y:S09]  /*0140*/  MUFU.RCP R7, UR4 ;  /* 0x0000000400077d08 */ /* 0x000e320008001000 */
[----:B------:R-:W-:Y:S05]  /*0150*/  @P0 BREAK.RELIABLE B1 ;  /* 0x0000000000010942 */ /* 0x000fea0003800100 */
[----:B--2---:R-:W-:-:S05]  /*0160*/  SHF.L.U32 R0, R4, 0x10, RZ ;  /* 0x0000001004007819 */ /* 0x004fca00000006ff */
        /* <DEDUP_REMOVED lines=8> */
[----:B0-----:R-:W0:Y:S02]  /*01f0*/  LDC.64 R4, c[0x0][0x588] ;  /* 0x00016200ff047b82 */ /* 0x001e240000000a00 */
[----:B0-----:R-:W2:Y:S01]  /*0200*/  LDG.E.U16 R4, desc[UR6][R4.64] ;  /* 0x0000000604047981 */ /* 0x001ea2000c1e1500 */
[----:B------:R-:W-:Y:S01]  /*0210*/  USHF.L.U32 UR4, UR5, 0x10, URZ ;  /* 0x0000001005047899 */ /* 0x000fe200080006ff */
[----:B------:R-:W-:-:S08]  /*0220*/  IADD3 R3, PT, PT, R3, 0x80, RZ ;  /* 0x0000008003037810 */ /* 0x000fd00007ffe0ff */
[----:B------:R-:W0:Y:S01]  /*0230*/  MUFU.RCP R7, UR4 ;  /* 0x0000000400077d08 */ /* 0x000e220008001000 */
[----:B--2---:R-:W-:-:S05]  /*0240*/  SHF.L.U32 R0, R4, 0x10, RZ ;  /* 0x0000001004007819 */ /* 0x004fca00000006ff */
[----:B0-----:R-:W-:Y:S02]  /*0250*/  FMUL.FTZ R0, R0, R7 ;  /* 0x0000000700007220 */ /* 0x001fe40000410000 */
[----:B------:R-:W0:Y:S04]  /*0260*/  LDC.64 R6, c[0x0][0x580] ;  /* 0x00016000ff067b82 */ /* 0x000e280000000a00 */
[----:B------:R-:W1:Y:S02]  /*0270*/  F2F.BF16.F32 R0, R0 ;  /* 0x0000000000007304 */ /* 0x000e640000202000 */
[----:B-1----:R-:W-:-:S06]  /*0280*/  SHF.L.U32 R2, R0, 0x10, RZ ;  /* 0x0000001000027819 */ /* 0x002fcc00000006ff */
[----:B------:R-:W1:Y:S02]  /*0290*/  FRND.TRUNC R2, R2 ;  /* 0x0000000200027307 */ /* 0x000e64000020d000 */
[----:B-1----:R-:W-:-:S05]  /*02a0*/  F2FP.BF16.F32.PACK_AB R5, RZ, R2 ;  /* 0x00000002ff05723e */ /* 0x002fca00000010ff */
[----:B0-----:R0:W-:Y:S02]  /*02b0*/  STG.E.U16 desc[UR6][R6.64], R5 ;  /* 0x0000000506007986 */ /* 0x0011e4000c101506 */
.L_x_1441:
[----:B------:R-:W-:-:S13]  /*02c0*/  ISETP.GE.AND P0, PT, R3, UR8, PT ;  /* 0x0000000803007c0c */ /* 0x000fda000bf06270 */
[----:B------:R-:W-:Y:S05]  /*02d0*/  @P0 BREAK.RELIABLE B1 ;  /* 0x0000000000010942 */ /* 0x000fea0003800100 */
[----:B------:R-:W-:Y:S05]  /*02e0*/  @P0 BRA `(.L_x_1442) ;  /* 0x0000000000380947 */ /* 0x000fea0003800000 */
[----:B------:R-:W-:Y:S05]  /*02f0*/  BSYNC.RELIABLE B1 ;  /* 0x0000000000017941 */ /* 0x000fea0003800100 */
.L_x_1440:
[----:B0-----:R-:W0:Y:S02]  /*0300*/  LDC.64 R4, c[0x0][0x588] ;  /* 0x00016200ff047b82 */ /* 0x001e240000000a00 */
[----:B0-----:R-:W2:Y:S01]  /*0310*/  LDG.E.U16 R4, desc[UR6][R4.64] ;  /* 0x0000000604047981 */ /* 0x001ea2000c1e1500 */
[----:B------:R-:W-:Y:S01]  /*0320*/  USHF.L.U32 UR4, UR5, 0x10, URZ ;  /* 0x0000001005047899 */ /* 0x000fe200080006ff */
[----:B------:R-:W-:-:S08]  /*0330*/  VIADD R3, R3, 0x80 ;  /* 0x0000008003037836 */ /* 0x000fd00000000000 */
        /* <DEDUP_REMOVED lines=9> */
.L_x_1442:
[----:B------:R-:W-:Y:S05]  /*03d0*/  BSYNC.RECONVERGENT B0 ;  /* 0x0000000000007941 */ /* 0x000fea0003800200 */
.L_x_1439:
[----:B------:R-:W-:Y:S05]  /*03e0*/  WARPSYNC.ALL ;  /* 0x0000000000007948 */ /* 0x000fea0003800000 */
[----:B------:R-:W-:-:S13]  /*03f0*/  ISETP.GE.AND P0, PT, R3, UR8, PT ;  /* 0x0000000803007c0c */ /* 0x000fda000bf06270 */
[----:B------:R-:W-:Y:S05]  /*0400*/  @P0 EXIT ;  /* 0x000000000000094d */ /* 0x000fea0003800000 */
[----:B------:R-:W2:Y:S02]  /*0410*/  LDC.64 R2, c[0x0][0x588] ;  /* 0x00016200ff027b82 */ /* 0x000ea40000000a00 */
[----:B--2---:R-:W2:Y:S01]  /*0420*/  LDG.E.U16 R2, desc[UR6][R2.64] ;  /* 0x0000000602027981 */ /* 0x004ea2000c1e1500 */
[----:B------:R-:W-:-:S09]  /*0430*/  USHF.L.U32 UR4, UR5, 0x10, URZ ;  /* 0x0000001005047899 */ /* 0x000fd200080006ff */
[----:B01----:R-:W0:Y:S01]  /*0440*/  MUFU.RCP R5, UR4 ;  /* 0x0000000400057d08 */ /* 0x003e220008001000 */
[----:B--2---:R-:W-:-:S05]  /*0450*/  SHF.L.U32 R0, R2, 0x10, RZ ;  /* 0x0000001002007819 */ /* 0x004fca00000006ff */
        /* <DEDUP_REMOVED lines=8> */
.L_x_1438:
        /* <DEDUP_REMOVED lines=14> */
[----:B0-----:R-:W-:-:S05]  /*05c0*/  IMAD.HI.U32 R6, R3, UR8, R4 ;  /* 0x0000000803067c27 */ /* 0x001fca000f8e0004 */
[----:B------:R-:W-:-:S04]  /*05d0*/  SHF.R.U32.HI R7, RZ, UR9, R6 ;  /* 0x00000009ff077c19 */ /* 0x000fc80008011606 */
[----:B------:R-:W-:-:S05]  /*05e0*/  IADD3 R4, PT, PT, -R7, RZ, RZ ;  /* 0x000000ff07047210 */ /* 0x000fca0007ffe1ff */
[----:B-1----:R-:W-:-:S04]  /*05f0*/  IMAD R4, R4, UR10, R3 ;  /* 0x0000000a04047c24 */ /* 0x002fc8000f8e0203 */
[C---:B--2---:R-:W-:Y:S02]  /*0600*/  IMAD R5, R4.reuse, UR12, RZ ;  /* 0x0000000c04057c24 */ /* 0x044fe4000f8e02ff */
[----:B------:R-:W-:Y:S01]  /*0610*/  IMAD R4, R4, UR13, RZ ;  /* 0x0000000d04047c24 */ /* 0x000fe2000f8e02ff */
[----:B------:R-:W-:Y:S06]  /*0620*/  @!P0 BRA `(.L_x_1446) ;  /* 0x0000001000748947 */ /* 0x000fec0003800000 */
[----:B------:R-:W0:Y:S01]  /*0630*/  LDCU.64 UR10, c[0x0][0x398] ;  /* 0x00007300ff0a77ac */ /* 0x000e220008000a00 */
[----:B------:R-:W-:Y:S02]  /*0640*/  MOV R6, RZ ;  /* 0x000000ff00067202 */ /* 0x000fe40000000f00 */
[----:B------:R-:W-:Y:S01]  /*0650*/  ISETP.NE.AND P0, PT, R0, 0x2, PT ;  /* 0x000000020000780c */ /* 0x000fe20003f05270 */
[----:B------:R-:W1:Y:S01]  /*0660*/  LDCU UR8, c[0x0][0x3a0] ;  /* 0x00007400ff0877ac */ /* 0x000e620008000800 */
[----:B------:R-:W2:Y:S01]  /*0670*/  LDCU.64 UR12, c[0x0][0x4c0] ;  /* 0x00009800ff0c77ac */ /* 0x000ea20008000a00 */
[----:B0-----:R-:W-:-:S05]  /*0680*/  IMAD.HI.U32 R8, R7, UR11, R6 ;  /* 0x0000000b07087c27 */ /* 0x001fca000f8e0006 */
[----:B-1----:R-:W-:-:S05]  /*0690*/  SHF.R.U32.HI R9, RZ, UR8, R8 ;  /* 0x00000008ff097c19 */ /* 0x002fca0008011608 */
[----:B------:R-:W-:-:S04]  /*06a0*/  IMAD.MOV R6, RZ, RZ, -R9 ;  /* 0x000000ffff067224 */ /* 0x000fc800078e0a09 */
[----:B------:R-:W-:-:S04]  /*06b0*/  IMAD R6, R6, UR10, R7 ;  /* 0x0000000a06067c24 */ /* 0x000fc8000f8e0207 */
[C---:B--2---:R-:W-:Y:S02]  /*06c0*/  IMAD R5, R6.reuse, UR12, R5 ;  /* 0x0000000c06057c24 */ /* 0x044fe4000f8e0205 */
[----:B------:R-:W-:Y:S01]  /*06d0*/  IMAD R4, R6, UR13, R4 ;  /* 0x0000000d06047c24 */ /* 0x000fe2000f8e0204 */
[----:B------:R-:W-:Y:S06]  /*06e0*/  @!P0 BRA `(.L_x_1446) ;  /* 0x0000001000448947 */ /* 0x000fec0003800000 */
[----:B------:R-:W0:Y:S01]  /*06f0*/  LDCU.64 UR8, c[0x0][0x3a8] ;  /* 0x00007500ff0877ac */ /* 0x000e220008000a00 */
[----:B------:R-:W-:Y:S01]  /*0700*/  HFMA2 R8, -RZ, RZ, 0, 0 ;  /* 0x00000000ff087431 */ /* 0x000fe200000001ff */
[----:B------:R-:W-:Y:S01]  /*0710*/  ISETP.NE.AND P0, PT, R0, 0x3, PT ;  /* 0x000000030000780c */ /* 0x000fe20003f05270 */
[----:B------:R-:W1:Y:S01]  /*0720*/  LDCU UR10, c[0x0][0x3a4] ;  /* 0x00007480ff0a77ac */ /* 0x000e620008000800 */
[----:B------:R-:W2:Y:S02]  /*0730*/  LDCU.64 UR12, c[0x0][0x4c8] ;  /* 0x00009900ff0c77ac */ /* 0x000ea40008000a00 */
[----:B0-----:R-:W-:-:S05]  /*0740*/  IMAD.HI.U32 R6, R9, UR8, R8 ;  /* 0x0000000809067c27 */ /* 0x001fca000f8e0008 */
[----:B------:R-:W-:-:S04]  /*0750*/  SHF.R.U32.HI R7, RZ, UR9, R6 ;  /* 0x00000009ff077c19 */ /* 0x000fc80008011606 */
[----:B------:R-:W-:-:S05]  /*0760*/  IADD3 R8, PT, PT, -R7, RZ, RZ ;  /* 0x000000ff07087210 */ /* 0x000fca0007ffe1ff */
[----:B-1----:R-:W-:-:S04]  /*0770*/  IMAD R8, R8, UR10, R9 ;  /* 0x0000000a08087c24 */ /* 0x002fc8000f8e0209 */
[C---:B--2---:R-:W-:Y:S02]  /*0780*/  IMAD R5, R8.reuse, UR12, R5 ;  /* 0x0000000c08057c24 */ /* 0x044fe4000f8e0205 */
[----:B------:R-:W-:Y:S01]  /*0790*/  IMAD R4, R8, UR13, R4 ;  /* 0x0000000d08047c24 */ /* 0x000fe2000f8e0204 */
[----:B------:R-:W-:Y:S06]  /*07a0*/  @!P0 BRA `(.L_x_1446) ;  /* 0x0000001000148947 */ /* 0x000fec0003800000 */
[----:B------:R-:W0:Y:S01]  /*07b0*/  LDCU.64 UR10, c[0x0][0x3b0] ;  /* 0x00007600ff0a77ac */ /* 0x000e220008000a00 */
[----:B------:R-:W-:Y:S02]  /*07c0*/  MOV R6, RZ ;  /* 0x000000ff00067202 */ /* 0x000fe40000000f00 */
[----:B------:R-:W-:Y:S01]  /*07d0*/  ISETP.NE.AND P0, PT, R0, 0x4, PT ;  /* 0x000000040000780c */ /* 0x000fe20003f05270 */
[----:B------:R-:W1:Y:S01]  /*07e0*/  LDCU UR8, c[0x0][0x3b8] ;  /* 0x00007700ff0877ac */ /* 0x000e620008000800 */
[----:B------:R-:W2:Y:S01]  /*07f0*/  LDCU.64 UR12, c[0x0][0x4d0] ;  /* 0x00009a00ff0c77ac */ /* 0x000ea20008000a00 */
[----:B0-----:R-:W-:-:S05]  /*0800*/  IMAD.HI.U32 R8, R7, UR11, R6 ;  /* 0x0000000b07087c27 */ /* 0x001fca000f8e0006 */
[----:B-1----:R-:W-:-:S04]  /*0810*/  SHF.R.U32.HI R9, RZ, UR8, R8 ;  /* 0x00000008ff097c19 */ /* 0x002fc80008011608 */
[----:B------:R-:W-:-:S05]  /*0820*/  IADD3 R6, PT, PT, -R9, RZ, RZ ;  /* 0x000000ff09067210 */ /* 0x000fca0007ffe1ff */
[----:B------:R-:W-:-:S04]  /*0830*/  IMAD R6, R6, UR10, R7 ;  /* 0x0000000a06067c24 */ /* 0x000fc8000f8e0207 */
        /* <DEDUP_REMOVED lines=28> */
[----:B------:R-:W-:Y:S01]  /*0a00*/  IMAD.MOV.U32 R8, RZ, RZ, RZ ;  /* 0x000000ffff087224 */ /* 0x000fe200078e00ff */
        /* <DEDUP_REMOVED lines=52> */
[----:B------:R-:W-:-:S05]  /*0d50*/  SHF.R.U32.HI R7, RZ, UR9, R6 ;  /* 0x00000009ff077c19 */ /* 0x000fca0008011606 */
[----:B------:R-:W-:-:S04]  /*0d60*/  IMAD.MOV R8, RZ, RZ, -R7 ;  /* 0x000000ffff087224 */ /* 0x000fc800078e0a07 */
        /* <DEDUP_REMOVED lines=148> */
[----:B------:R-:W-:Y:S01]  /*16b0*/  ISETP.NE.AND P0, PT, R0, 0x18, PT ;  /* 0x000000180000780c */ /* 0x000fe20003f05270 */
[----:B------:R-:W0:Y:S01]  /*16c0*/  LDCU.64 UR10, c[0x0][0x4a0] ;  /* 0x00009400ff0a77ac */ /* 0x000e220008000a00 */
[----:B------:R-:W-:Y:S01]  /*16d0*/  HFMA2 R6, -RZ, RZ, 0, 0 ;  /* 0x00000000ff067431 */ /* 0x000fe200000001ff */
[----:B------:R-:W1:Y:S10]  /*16e0*/  LDCU UR8, c[0x0][0x4a8] ;  /* 0x00009500ff0877ac */ /* 0x000e740008000800 */
[----:B------:R-:W2:Y:S01]  /*16f0*/  @P0 LDC.64 R14, c[0x0][0x4b0] ;  /* 0x00012c00ff0e0b82 */ /* 0x000ea20000000a00 */
[----:B0-----:R-:W-:-:S07]  /*1700*/  IMAD.HI.U32 R10, R7, UR11, R6 ;  /* 0x0000000b070a7c27 */ /* 0x001fce000f8e0006 */
[----:B------:R-:W0:Y:S01]  /*1710*/  @P0 LDC R17, c[0x0][0x4ac] ;  /* 0x00012b00ff110b82 */ /* 0x000e220000000800 */
[----:B-1----:R-:W-:Y:S01]  /*1720*/  SHF.R.U32.HI R11, RZ, UR8, R10 ;  /* 0x00000008ff0b7c19 */ /* 0x002fe2000801160a */
[----:B------:R-:W1:Y:S01]  /*1730*/  LDCU.64 UR8, c[0x0][0x570] ;  /* 0x0000ae00ff0877ac */ /* 0x000e620008000a00 */
[----:B------:R-:W-:-:S05]  /*1740*/  @P0 MOV R10, RZ ;  /* 0x000000ff000a0202 */ /* 0x000fca0000000f00 */
[----:B------:R-:W3:Y:S01]  /*1750*/  @P0 LDC.64 R8, c[0x0][0x578] ;  /* 0x00015e00ff080b82 */ /* 0x000ee20000000a00 */
[--C-:B------:R-:W-:Y:S02]  /*1760*/  IMAD.MOV R13, RZ, RZ, -R11.reuse ;  /* 0x000000ffff0d7224 */ /* 0x100fe400078e0a0b */
[----:B--2---:R-:W-:-:S05]  /*1770*/  @P0 IMAD.HI.U32 R6, R11, R14, R10 ;  /* 0x0000000e0b060227 */ /* 0x004fca00078e000a */
[----:B------:R-:W-:Y:S01]  /*1780*/  @P0 SHF.R.U32.HI R10, RZ, R15, R6 ;  /* 0x0000000fff0a0219 */ /* 0x000fe20000011606 */
[----:B------:R-:W-:-:S03]  /*1790*/  IMAD R6, R13, UR10, R7 ;  /* 0x0000000a0d067c24 */ /* 0x000fc6000f8e0207 */
[----:B------:R-:W-:Y:S01]  /*17a0*/  @P0 IADD3 R10, PT, PT, -R10, RZ, RZ ;  /* 0x000000ff0a0a0210 */ /* 0x000fe20007ffe1ff */
[C---:B-1----:R-:W-:Y:S02]  /*17b0*/  IMAD R5, R6.reuse, UR8, R5 ;  /* 0x0000000806057c24 */ /* 0x042fe4000f8e0205 */
[----:B------:R-:W-:Y:S02]  /*17c0*/  IMAD R4, R6, UR9, R4 ;  /* 0x0000000906047c24 */ /* 0x000fe4000f8e0204 */
[----:B0-----:R-:W-:-:S04]  /*17d0*/  @P0 IMAD R10, R10, R17, R11 ;  /* 0x000000110a0a0224 */ /* 0x001fc800078e020b */
[C---:B---3--:R-:W-:Y:S02]  /*17e0*/  @P0 IMAD R5, R10.reuse, R8, R5 ;  /* 0x000000080a050224 */ /* 0x048fe400078e0205 */
[----:B------:R-:W-:-:S07]  /*17f0*/  @P0 IMAD R4, R10, R9, R4 ;  /* 0x000000090a040224 */ /* 0x000fce00078e0204 */
.L_x_1446:
[----:B------:R-:W0:Y:S02]  /*1800*/  LDCU.128 UR8, c[0x0][0x580] ;  /* 0x0000b000ff0877ac */ /* 0x000e240008000c00 */
[----:B0-----:R-:W-:-:S04]  /*1810*/  IADD3 R6, P0, PT, R4, UR10, RZ ;  /* 0x0000000a04067c10 */ /* 0x001fc8000ff1e0ff */
[----:B------:R-:W-:-:S05]  /*1820*/  IADD3.X R7, PT, PT, RZ, UR11, RZ, P0, !PT ;  /* 0x0000000bff077c10 */ /* 0x000fca00087fe4ff */
[----:B------:R-:W2:Y:S01]  /*1830*/  LDG.E.U16 R6, desc[UR6][R6.64] ;  /* 0x0000000606067981 */ /* 0x000ea2000c1e1500 */
[----:B------:R-:W-:Y:S01]  /*1840*/  USHF.L.U32 UR10, UR5, 0x10, URZ ;  /* 0x00000010050a7899 */ /* 0x000fe200080006ff */
[----:B------:R-:W-:-:S08]  /*1850*/  IADD3 R3, PT, PT, R3, 0x80, RZ ;  /* 0x0000008003037810 */ /* 0x000fd00007ffe0ff */
[----:B------:R-:W0:Y:S01]  /*1860*/  MUFU.RCP R9, UR10 ;  /* 0x0000000a00097d08 */ /* 0x000e220008001000 */
[----:B--2---:R-:W-:-:S05]  /*1870*/  SHF.L.U32 R4, R6, 0x10, RZ ;  /* 0x0000001006047819 */ /* 0x004fca00000006ff */
[----:B0-----:R-:W-:Y:S01]  /*1880*/  FMUL.FTZ R8, R4, R9 ;  /* 0x0000000904087220 */ /* 0x001fe20000410000 */
[----:B------:R-:W-:-:S04]  /*1890*/  IADD3 R4, P0, PT, R5, UR8, RZ ;  /* 0x0000000805047c10 */ /* 0x000fc8000ff1e0ff */
        /* <DEDUP_REMOVED lines=15> */
[----:B-1----:R-:W-:-:S05]  /*1990*/  IMAD.HI.U32 R6, R3, UR8, R4 ;  /* 0x0000000803067c27 */ /* 0x002fca000f8e0004 */
[----:B------:R-:W-:-:S05]  /*19a0*/  SHF.R.U32.HI R7, RZ, UR9, R6 ;  /* 0x00000009ff077c19 */ /* 0x000fca0008011606 */
[----:B------:R-:W-:-:S04]  /*19b0*/  IMAD.MOV R4, RZ, RZ, -R7 ;  /* 0x000000ffff047224 */ /* 0x000fc800078e0a07 */
[----:B0-----:R-:W-:-:S04]  /*19c0*/  IMAD R4, R4, UR10, R3 ;  /* 0x0000000a04047c24 */ /* 0x001fc8000f8e0203 */
        /* <DEDUP_REMOVED lines=269> */
[----:B------:R-:W-:Y:S01]  /*2aa0*/  IMAD.MOV.U32 R6, RZ, RZ, RZ ;  /* 0x000000ffff067224 */ /* 0x000fe200078e00ff */
[----:B------:R-:W1:Y:S10]  /*2ab0*/  LDCU UR8, c[0x0][0x4a8] ;  /* 0x00009500ff0877ac */ /* 0x000e740008000800 */
[----:B------:R-:W2:Y:S01]  /*2ac0*/  @P0 LDC.64 R14, c[0x0][0x4b0] ;  /* 0x00012c00ff0e0b82 */ /* 0x000ea20000000a00 */
[----:B0-----:R-:W-:-:S07]  /*2ad0*/  IMAD.HI.U32 R10, R7, UR11, R6 ;  /* 0x0000000b070a7c27 */ /* 0x001fce000f8e0006 */
[----:B------:R-:W0:Y:S01]  /*2ae0*/  @P0 LDC R17, c[0x0][0x4ac] ;  /* 0x00012b00ff110b82 */ /* 0x000e220000000800 */
[----:B-1----:R-:W-:Y:S01]  /*2af0*/  SHF.R.U32.HI R11, RZ, UR8, R10 ;  /* 0x00000008ff0b7c19 */ /* 0x002fe2000801160a */
[----:B------:R-:W1:Y:S01]  /*2b00*/  LDCU.64 UR8, c[0x0][0x570] ;  /* 0x0000ae00ff0877ac */ /* 0x000e620008000a00 */
[----:B------:R-:W-:Y:S02]  /*2b10*/  @P0 MOV R10, RZ ;  /* 0x000000ff000a0202 */ /* 0x000fe40000000f00 */
[----:B------:R-:W-:-:S03]  /*2b20*/  IADD3 R13, PT, PT, -R11, RZ, RZ ;  /* 0x000000ff0b0d7210 */ /* 0x000fc60007ffe1ff */
[----:B------:R-:W3:Y:S01]  /*2b30*/  @P0 LDC.64 R8, c[0x0][0x578] ;  /* 0x00015e00ff080b82 */ /* 0x000ee20000000a00 */
        /* <DEDUP_REMOVED lines=9> */
.L_x_1448:
        /* <DEDUP_REMOVED lines=11> */
[----:B------:R-:W0:Y:S02]  /*2c80*/  F2F.BF16.F32 R8, R8 ;  /* 0x0000000800087304 */ /* 0x000e240000202000 */
[----:B0-----:R-:W-:-:S06]  /*2c90*/  SHF.L.U32 R9, R8, 0x10, RZ ;  /* 0x0000001008097819 */ /* 0x001fcc00000006ff */
[----:B------:R-:W0:Y:S02]  /*2ca0*/  FRND.TRUNC R9, R9 ;  /* 0x0000000900097307 */ /* 0x000e24000020d000 */
[----:B0-----:R-:W-:-:S05]  /*2cb0*/  F2FP.BF16.F32.PACK_AB R7, RZ, R9 ;  /* 0x00000009ff07723e */ /* 0x001fca00000010ff */
[----:B------:R0:W-:Y:S02]  /*2cc0*/  STG.E.U16 desc[UR6][R4.64], R7 ;  /* 0x0000000704007986 */ /* 0x0001e4000c101506 */
.L_x_1445:
[----:B------:R-:W-:-:S13]  /*2cd0*/  ISETP.GE.AND P0, PT, R3, UR4, PT ;  /* 0x0000000403007c0c */ /* 0x000fda000bf06270 */
[----:B------:R-:W-:Y:S05]  /*2ce0*/  @P0 BREAK.RELIABLE B1 ;  /* 0x0000000000010942 */ /* 0x000fea0003800100 */
[----:B------:R-:W-:Y:S05]  /*2cf0*/  @P0 BRA `(.L_x_1447) ;  /* 0x0000001000ec0947 */ /* 0x000fea0003800000 */
[----:B------:R-:W-:Y:S05]  /*2d00*/  BSYNC.RELIABLE B1 ;  /* 0x0000000000017941 */ /* 0x000fea0003800100 */
.L_x_1444:
[----:B------:R-:W1:Y:S01]  /*2d10*/  LDCU.64 UR8, c[0x0][0x390] ;  /* 0x00007200ff0877ac */ /* 0x000e620008000a00 */
[----:B0-----:R-:W-:Y:S01]  /*2d20*/  MOV R5, R3 ;  /* 0x0000000300057202 */ /* 0x001fe20000000f00 */
[----:B------:R-:W-:Y:S01]  /*2d30*/  IMAD.MOV.U32 R4, RZ, RZ, RZ ;  /* 0x000000ffff047224 */ /* 0x000fe200078e00ff */
[----:B------:R-:W-:Y:S01]  /*2d40*/  ISETP.NE.AND P0, PT, R2, RZ, PT ;  /* 0x000000ff0200720c */ /* 0x000fe20003f05270 */
[----:B------:R-:W0:Y:S01]  /*2d50*/  LDCU UR10, c[0x0][0x38c] ;  /* 0x00007180ff0a77ac */ /* 0x000e220008000800 */
[----:B------:R-:W2:Y:S01]  /*2d60*/  LDCU.64 UR12, c[0x0][0x4b8] ;  /* 0x00009700ff0c77ac */ /* 0x000ea20008000a00 */
[----:B-1----:R-:W-:-:S05]  /*2d70*/  IMAD.HI.U32 R6, R3, UR8, R4 ;  /* 0x0000000803067c27 */ /* 0x002fca000f8e0004 */
[----:B------:R-:W-:-:S04]  /*2d80*/  SHF.R.U32.HI R7, RZ, UR9, R6 ;  /* 0x00000009ff077c19 */ /* 0x000fc80008011606 */
[----:B------:R-:W-:-:S05]  /*2d90*/  IADD3 R4, PT, PT, -R7, RZ, RZ ;  /* 0x000000ff07047210 */ /* 0x000fca0007ffe1ff */
[----:B0-----:R-:W-:-:S04]  /*2da0*/  IMAD R4, R4, UR10, R3 ;  /* 0x0000000a04047c24 */ /* 0x001fc8000f8e0203 */
[C---:B--2---:R-:W-:Y:S02]  /*2db0*/  IMAD R5, R4.reuse, UR12, RZ ;  /* 0x0000000c04057c24 */ /* 0x044fe4000f8e02ff */
[----:B------:R-:W-:Y:S01]  /*2dc0*/  IMAD R4, R4, UR13, RZ ;  /* 0x0000000d04047c24 */ /* 0x000fe2000f8e02ff */
        /* <DEDUP_REMOVED lines=267> */
[----:B------:R-:W-:Y:S01]  /*3e80*/  MOV R6, RZ ;  /* 0x000000ff00067202 */ /* 0x000fe20000000f00 */
        /* <DEDUP_REMOVED lines=18> */
.L_x_1449:
        /* <DEDUP_REMOVED lines=9> */
[----:B------:R-:W-:-:S05]  /*4040*/  IADD3 R4, P0, PT, R5, UR8, RZ ;  /* 0x0000000805047c10 */ /* 0x000fca000ff1e0ff */
[----:B------:R-:W0:Y:S01]  /*4050*/  F2F.BF16.F32 R8, R8 ;  /* 0x0000000800087304 */ /* 0x000e220000202000 */
[----:B------:R-:W-:Y:S01]  /*4060*/  IMAD.X R5, RZ, RZ, UR9, P0 ;  /* 0x00000009ff057e24 */ /* 0x000fe200080e06ff */
[----:B0-----:R-:W-:-:S06]  /*4070*/  SHF.L.U32 R9, R8, 0x10, RZ ;  /* 0x0000001008097819 */ /* 0x001fcc00000006ff */
[----:B------:R-:W0:Y:S02]  /*4080*/  FRND.TRUNC R9, R9 ;  /* 0x0000000900097307 */ /* 0x000e24000020d000 */
[----:B0-----:R-:W-:-:S05]  /*4090*/  F2FP.BF16.F32.PACK_AB R7, RZ, R9 ;  /* 0x00000009ff07723e */ /* 0x001fca00000010ff */
[----:B------:R1:W-:Y:S02]  /*40a0*/  STG.E.U16 desc[UR6][R4.64], R7 ;  /* 0x0000000704007986 */ /* 0x0003e4000c101506 */
.L_x_1447:
[----:B------:R-:W-:Y:S05]  /*40b0*/  BSYNC.RECONVERGENT B0 ;  /* 0x0000000000007941 */ /* 0x000fea0003800200 */
.L_x_1443:
        /* <DEDUP_REMOVED lines=9> */
[----:B--2---:R-:W-:-:S05]  /*4150*/  IMAD.HI.U32 R4, R3, UR8, R4 ;  /* 0x0000000803047c27 */ /* 0x004fca000f8e0004 */
[----:B------:R-:W-:-:S04]  /*4160*/  SHF.R.U32.HI R5, RZ, UR9, R4 ;  /* 0x00000009ff057c19 */ /* 0x000fc80008011604 */
[----:B------:R-:W-:-:S05]  /*4170*/  IADD3 R6, PT, PT, -R5, RZ, RZ ;  /* 0x000000ff05067210 */ /* 0x000fca0007ffe1ff */
[----:B0-----:R-:W-:-:S04]  /*4180*/  IMAD R2, R6, UR4, R3 ;  /* 0x0000000406027c24 */ /* 0x001fc8000f8e0203 */
[C---:B-1----:R-:W-:Y:S02]  /*4190*/  IMAD R3, R2.reuse, UR10, RZ ;  /* 0x0000000a02037c24 */ /* 0x042fe4000f8e02ff */
        /* <DEDUP_REMOVED lines=269> */
[----:B------:R-:W1:Y:S01]  /*5270*/  LDCU UR4, c[0x0][0x4a8] ;  /* 0x00009500ff0477ac */ /* 0x000e620008000800 */
[----:B------:R-:W2:Y:S09]  /*5280*/  LDCU.64 UR10, c[0x0][0x570] ;  /* 0x0000ae00ff0a77ac */ /* 0x000eb20008000a00 */
[----:B------:R-:W3:Y:S01]  /*5290*/  @P0 LDC.64 R8, c[0x0][0x4b0] ;  /* 0x00012c00ff080b82 */ /* 0x000ee20000000a00 */
[----:B0-----:R-:W-:-:S07]  /*52a0*/  IMAD.HI.U32 R6, R5, UR9, R4 ;  /* 0x0000000905067c27 */ /* 0x001fce000f8e0004 */
[----:B------:R-:W0:Y:S01]  /*52b0*/  @P0 LDC R11, c[0x0][0x4ac] ;  /* 0x00012b00ff0b0b82 */ /* 0x000e220000000800 */
[----:B-1----:R-:W-:Y:S02]  /*52c0*/  SHF.R.U32.HI R7, RZ, UR4, R6 ;  /* 0x00000004ff077c19 */ /* 0x002fe40008011606 */
[----:B------:R-:W-:Y:S02]  /*52d0*/  @P0 MOV R6, RZ ;  /* 0x000000ff00060202 */ /* 0x000fe40000000f00 */
[----:B------:R-:W-:-:S03]  /*52e0*/  IADD3 R4, PT, PT, -R7, RZ, RZ ;  /* 0x000000ff07047210 */ /* 0x000fc60007ffe1ff */
[----:B------:R-:W1:Y:S02]  /*52f0*/  @P0 LDC.64 R12, c[0x0][0x578] ;  /* 0x00015e00ff0c0b82 */ /* 0x000e640000000a00 */
[----:B------:R-:W-:Y:S02]  /*5300*/  IMAD R4, R4, UR8, R5 ;  /* 0x0000000804047c24 */ /* 0x000fe4000f8e0205 */
[----:B---3--:R-:W-:-:S04]  /*5310*/  @P0 IMAD.HI.U32 R0, R7, R8, R6 ;  /* 0x0000000807000227 */ /* 0x008fc800078e0006 */
[C---:B--2---:R-:W-:Y:S01]  /*5320*/  IMAD R3, R4.reuse, UR10, R3 ;  /* 0x0000000a04037c24 */ /* 0x044fe2000f8e0203 */
[----:B------:R-:W-:Y:S01]  /*5330*/  @P0 SHF.R.U32.HI R0, RZ, R9, R0 ;  /* 0x00000009ff000219 */ /* 0x000fe20000011600 */
[----:B------:R-:W-:-:S03]  /*5340*/  IMAD R2, R4, UR11, R2 ;  /* 0x0000000b04027c24 */ /* 0x000fc6000f8e0202 */
[----:B------:R-:W-:-:S05]  /*5350*/  @P0 IADD3 R6, PT, PT, -R0, RZ, RZ ;  /* 0x000000ff00060210 */ /* 0x000fca0007ffe1ff */
[----:B0-----:R-:W-:-:S04]  /*5360*/  @P0 IMAD R6, R11, R6, R7 ;  /* 0x000000060b060224 */ /* 0x001fc800078e0207 */
[C---:B-1----:R-:W-:Y:S02]  /*5370*/  @P0 IMAD R3, R6.reuse, R12, R3 ;  /* 0x0000000c06030224 */ /* 0x042fe400078e0203 */
[----:B------:R-:W-:-:S07]  /*5380*/  @P0 IMAD R2, R6, R13, R2 ;  /* 0x0000000d06020224 */ /* 0x000fce00078e0202 */
.L_x_1450:
[----:B------:R-:W0:Y:S02]  /*5390*/  LDCU.128 UR8, c[0x0][0x580] ;  /* 0x0000b000ff0877ac */ /* 0x000e240008000c00 */
[----:B0-----:R-:W-:-:S04]  /*53a0*/  IADD3 R4, P0, PT, R2, UR10, RZ ;  /* 0x0000000a02047c10 */ /* 0x001fc8000ff1e0ff */
[----:B------:R-:W-:-:S05]  /*53b0*/  IADD3.X R5, PT, PT, RZ, UR11, RZ, P0, !PT ;  /* 0x0000000bff057c10 */ /* 0x000fca00087fe4ff */
[----:B------:R-:W2:Y:S01]  /*53c0*/  LDG.E.U16 R4, desc[UR6][R4.64] ;  /* 0x0000000604047981 */ /* 0x000ea2000c1e1500 */
[----:B------:R-:W-:Y:S01]  /*53d0*/  USHF.L.U32 UR4, UR5, 0x10, URZ ;  /* 0x0000001005047899 */ /* 0x000fe200080006ff */
[----:B------:R-:W-:-:S04]  /*53e0*/  IADD3 R2, P0, PT, R3, UR8, RZ ;  /* 0x0000000803027c10 */ /* 0x000fc8000ff1e0ff */
[----:B------:R-:W-:-:S04]  /*53f0*/  IADD3.X R3, PT, PT, RZ, UR9, RZ, P0, !PT ;  /* 0x00000009ff037c10 */ /* 0x000fc800087fe4ff */
[----:B------:R-:W0:Y:S01]  /*5400*/  MUFU.RCP R7, UR4 ;  /* 0x0000000400077d08 */ /* 0x000e220008001000 */
[----:B--2---:R-:W-:-:S05]  /*5410*/  SHF.L.U32 R0, R4, 0x10, RZ ;  /* 0x0000001004007819 */ /* 0x004fca00000006ff */
[----:B0-----:R-:W-:-:S06]  /*5420*/  FMUL.FTZ R0, R0, R7 ;  /* 0x0000000700007220 */ /* 0x001fcc0000410000 */
[----:B------:R-:W0:Y:S02]  /*5430*/  F2F.BF16.F32 R0, R0 ;  /* 0x0000000000007304 */ /* 0x000e240000202000 */
[----:B0-----:R-:W-:-:S06]  /*5440*/  SHF.L.U32 R6, R0, 0x10, RZ ;  /* 0x0000001000067819 */ /* 0x001fcc00000006ff */
[----:B------:R-:W0:Y:S02]  /*5450*/  FRND.TRUNC R6, R6 ;  /* 0x0000000600067307 */ /* 0x000e24000020d000 */
[----:B0-----:R-:W-:-:S05]  /*5460*/  F2FP.BF16.F32.PACK_AB R5, RZ, R6 ;  /* 0x00000006ff05723e */ /* 0x001fca00000010ff */
[----:B------:R-:W-:Y:S01]  /*5470*/  STG.E.U16 desc[UR6][R2.64], R5 ;  /* 0x0000000502007986 */ /* 0x000fe2000c101506 */
[----:B------:R-:W-:Y:S05]  /*5480*/  EXIT ;  /* 0x000000000000794d */ /* 0x000fea0003800000 */
.L_x_1451:
        /* <DEDUP_REMOVED lines=15> */
.L_x_22320:


//--------------------- .text._ZN2at6native27unrolled_elementwise_kernelINS0_13BUnaryFunctorIN3c108BFloat16ES4_S4_ZZZNS0_15binary_internal21div_trunc_kernel_cudaERNS_18TensorIteratorBaseEENKUlvE1_clEvENKUlvE2_clEvEUlS4_S4_E_EESt5arrayIPcLm2EELi4E23TrivialOffsetCalculatorILi1EjESG_NS0_6memory15LoadWithoutCastENSH_16StoreWithoutCastEEEviT_T0_T2_T3_T4_T5_ --------------------------
	.section	.text._ZN2at6native27unrolled_elementwise_kernelINS0_13BUnaryFunctorIN3c108BFloat16ES4_S4_ZZZNS0_15binary_internal21div_trunc_kernel_cudaERNS_18TensorIteratorBaseEENKUlvE1_clEvENKUlvE2_clEvEUlS4_S4_E_EESt5arrayIPcLm2EELi4E23TrivialOffsetCalculatorILi1EjESG_NS0_6memory15LoadWithoutCastENSH_16StoreWithoutCastEEEviT_T0_T2_T3_T4_T5_,"ax",@progbits
	.align	128
        .global         _ZN2at6native27unrolled_elementwise_kernelINS0_13BUnaryFunctorIN3c108BFloat16ES4_S4_ZZZNS0_15binary_internal21div_trunc_kernel_cudaERNS_18TensorIteratorBaseEENKUlvE1_clEvENKUlvE2_clEvEUlS4_S4_E_EESt5arrayIPcLm2EELi4E23TrivialOffsetCalculatorILi1EjESG_NS0_6memory15LoadWithoutCastENSH_16StoreWithoutCastEEEviT_T0_T2_T3_T4_T5_
        .type           _ZN2at6native27unrolled_elementwise_kernelINS0_13BUnaryFunctorIN3c108BFloat16ES4_S4_ZZZNS0_15binary_internal21div_trunc_kernel_cudaERNS_18TensorIteratorBaseEENKUlvE1_clEvENKUlvE2_clEvEUlS4_S4_E_EESt5arrayIPcLm2EELi4E23TrivialOffsetCalculatorILi1EjESG_NS0_6memory15LoadWithoutCastENSH_16StoreWithoutCastEEEviT_T0_T2_T3_T4_T5_,@function
        .size           _ZN2at6native27unrolled_elementwise_kernelINS0_13BUnaryFunctorIN3c108BFloat16ES4_S4_ZZZNS0_15binary_internal21div_trunc_kernel_cudaERNS_18TensorIteratorBaseEENKUlvE1_clEvENKUlvE2_clEvEUlS4_S4_E_EESt5arrayIPcLm2EELi4E23TrivialOffsetCalculatorILi1EjESG_NS0_6memory15LoadWithoutCastENSH_16StoreWithoutCastEEEviT_T0_T2_T3_T4_T5_,(.L_x_22321 - _ZN2at6native27unrolled_elementwise_kernelINS0_13BUnaryFunctorIN3c108BFloat16ES4_S4_ZZZNS0_15binary_internal21div_trunc_kernel_cudaERNS_18TensorIteratorBaseEENKUlvE1_clEvENKUlvE2_clEvEUlS4_S4_E_EESt5arrayIPcLm2EELi4E23TrivialOffsetCalculatorILi1EjESG_NS0_6memory15LoadWithoutCastENSH_16StoreWithoutCastEEEviT_T0_T2_T3_T4_T5_)
        .other          _ZN2at6native27unrolled_elementwise_kernelINS0_13BUnaryFunctorIN3c108BFloat16ES4_S4_ZZZNS0_15binary_internal21div_trunc_kernel_cudaERNS_18TensorIteratorBaseEENKUlvE1_clEvENKUlvE2_clEvEUlS4_S4_E_EESt5arrayIPcLm2EELi4E23TrivialOffsetCalculatorILi1EjESG_NS0_6memory15LoadWithoutCastENSH_16StoreWithoutCastEEEviT_T0_T2_T3_T4_T5_,@"STO_CUDA_ENTRY STV_DEFAULT"
_ZN2at6native27unrolled_elementwise_kernelINS0_13BUnaryFunctorIN3c108BFloat16ES4_S4_ZZZNS0_15binary_internal21div_trunc_kernel_cudaERNS_18TensorIteratorBaseEENKUlvE1_clEvENKUlvE2_clEvEUlS4_S4_E_EESt5arrayIPcLm2EELi4E23TrivialOffsetCalculatorILi1EjESG_NS0_6memory15LoadWithoutCastENSH_16StoreWithoutCastEEEviT_T0_T2_T3_T4_T5_:
.text._ZN2at6native27unrolled_elementwise_kernelINS0_13BUnaryFunctorIN3c108BFloat16ES4_S4_ZZZNS0_15binary_internal21div_trunc_kernel_cudaERNS_18TensorIteratorBaseEENKUlvE1_clEvENKUlvE2_clEvEUlS4_S4_E_EESt5arrayIPcLm2EELi4E23TrivialOffsetCalculatorILi1EjESG_NS0_6memory15LoadWithoutCastENSH_16StoreWithoutCastEEEviT_T0_T2_T3_T4_T5_:
[----:B------:R-:W-:Y:S01]  /*0000*/  LDC R1, c[0x0][0x37c] ;  /* 0x0000df00ff017b82 */ /* 0x000fe20000000800 */
[----:B------:R-:W0:Y:S07]  /*0010*/  S2R R0, SR_CTAID.X ;  /* 0x0000000000007919 */ /* 0x000e2e0000002500 */
[----:B------:R-:W0:Y:S01]  /*0020*/  LDC R3, c[0x0][0x380] ;  /* 0x0000e000ff037b82 */ /* 0x000e220000000800 */
[----:B------:R-:W1:Y:S01]  /*0030*/  LDCU.64 UR4, c[0x0][0x358] ;  /* 0x00006b00ff0477ac */ /* 0x000e620008000a00 */
[----:B------:R-:W2:Y:S01]  /*0040*/  S2R R13, SR_TID.X ;  /* 0x00000000000d7919 */ /* 0x000ea20000002100 */
[----:B0-----:R-:W-:-:S02]  /*0050*/  IMAD R2, R0, -0x200, R3 ;  /* 0xfffffe0000027824 */ /* 0x001fc400078e0203 */
[----:B--2---:R-:W-:-:S03]  /*0060*/  IMAD.MOV.U32 R3, RZ, RZ, R13 ;  /* 0x000000ffff037224 */ /* 0x004fc600078e000d */
[----:B------:R-:W-:-:S13]  /*0070*/  ISETP.GE.AND P0, PT, R13, R2, PT ;  /* 0x000000020d00720c */ /* 0x000fda0003f06270 */
[----:B------:R-:W-:Y:S01]  /*0080*/  @!P0 VIADD R13, R3, 0x80 ;  /* 0x00000080030d8836 */ /* 0x000fe20000000000 */
[----:B------:R-:W0:Y:S01]  /*0090*/  @!P0 LDC.64 R14, c[0x0][0x390] ;  /* 0x0000e400ff0e8b82 */ /* 0x000e220000000a00 */
[----:B------:R-:W-:-:S03]  /*00a0*/  @!P0 IMAD R7, R0, 0x200, R3 ;  /* 0x0000020000078824 */ /* 0x000fc600078e0203 */
[----:B------:R-:W-:-:S13]  /*00b0*/  ISETP.GE.AND P1, PT, R13, R2, PT ;  /* 0x000000020d00720c */ /* 0x000fda0003f26270 */
[----:B------:R-:W-:Y:S01]  /*00c0*/  @!P1 LEA R17, R0, R13, 0x9 ;  /* 0x0000000d00119211 */ /* 0x000fe200078e48ff */
[----:B------:R-:W-:Y:S01]  /*00d0*/  @!P1 VIADD R13, R13, 0x80 ;  /* 0x000000800d0d9836 */ /* 0x000fe20000000000 */
[----:B------:R-:W2:Y:S04]  /*00e0*/  @!P1 LDC.64 R10, c[0x0][0x390] ;  /* 0x0000e400ff0a9b82 */ /* 0x000ea80000000a00 */
[----:B------:R-:W-:Y:S01]  /*00f0*/  ISETP.GE.AND P3, PT, R13, R2, PT ;  /* 0x000000020d00720c */ /* 0x000fe20003f66270 */
[----:B0-----:R-:W-:Y:S01]  /*0100*/  @!P0 IMAD.WIDE.U32 R14, R7, 0x2, R14 ;  /* 0x00000002070e8825 */ /* 0x001fe200078e000e */
[----:B------:R-:W-:-:S06]  /*0110*/  PRMT R7, RZ, 0x7610, R7 ;  /* 0x00007610ff077816 */ /* 0x000fcc0000000007 */
[----:B-1----:R0:W3:Y:S05]  /*0120*/  @!P0 LDG.E.U16 R7, desc[UR4][R14.64] ;  /* 0x000000040e078981 */ /* 0x0020ea000c1e1500 */
[----:B------:R-:W1:Y:S01]  /*0130*/  @!P3 LDC.64 R8, c[0x0][0x390] ;  /* 0x0000e400ff08bb82 */ /* 0x000e620000000a00 */
[----:B------:R-:W-:Y:S01]  /*0140*/  @!P3 LEA R21, R0, R13, 0x9 ;  /* 0x0000000d0015b211 */ /* 0x000fe200078e48ff */
[----:B------:R-:W-:Y:S01]  /*0150*/  @!P3 VIADD R13, R13, 0x80 ;  /* 0x000000800d0db836 */ /* 0x000fe20000000000 */
[----:B------:R-:W-:-:S04]  /*0160*/  PRMT R12, RZ, 0x7610, R12 ;  /* 0x00007610ff0c7816 */ /* 0x000fc8000000000c */
[----:B------:R-:W-:Y:S01]  /*0170*/  ISETP.GE.AND P2, PT, R13, R2, PT ;  /* 0x000000020d00720c */ /* 0x000fe20003f46270 */
[----:B--2---:R-:W-:-:S05]  /*0180*/  @!P1 IMAD.WIDE.U32 R16, R17, 0x2, R10 ;  /* 0x0000000211109825 */ /* 0x004fca00078e000a */
[----:B------:R2:W4:Y:S07]  /*0190*/  @!P1 LDG.E.U16 R12, desc[UR4][R16.64] ;  /* 0x00000004100c9981 */ /* 0x00052e000c1e1500 */
[----:B------:R-:W5:Y:S01]  /*01a0*/  @!P2 LDC.64 R18, c[0x0][0x390] ;  /* 0x0000e400ff12ab82 */ /* 0x000f620000000a00 */
[----:B-1----:R-:W-:Y:S01]  /*01b0*/  @!P3 IMAD.WIDE.U32 R20, R21, 0x2, R8 ;  /* 0x000000021514b825 */ /* 0x002fe200078e0008 */
[----:B------:R-:W-:-:S06]  /*01c0*/  PRMT R8, RZ, 0x7610, R8 ;  /* 0x00007610ff087816 */ /* 0x000fcc0000000008 */
[----:B------:R-:W4:Y:S01]  /*01d0*/  @!P3 LDG.E.U16 R8, desc[UR4][R20.64] ;  /* 0x000000041408b981 */ /* 0x000f22000c1e1500 */
[----:B------:R-:W-:Y:S01]  /*01e0*/  @!P2 IMAD R9, R0, 0x200, R13 ;  /* 0x000002000009a824 */ /* 0x000fe200078e020d */
[----:B------:R-:W-:-:S03]  /*01f0*/  PRMT R10, RZ, 0x7610, R10 ;  /* 0x00007610ff0a7816 */ /* 0x000fc6000000000a */
[----:B-----5:R-:W-:-:S05]  /*0200*/  @!P2 IMAD.WIDE.U32 R18, R9, 0x2, R18 ;  /* 0x000000020912a825 */ /* 0x020fca00078e0012 */
[----:B------:R1:W5:Y:S01]  /*0210*/  @!P2 LDG.E.U16 R10, desc[UR4][R18.64] ;  /* 0x00000004120aa981 */ /* 0x000362000c1e1500 */
[----:B0-----:R-:W0:Y:S01]  /*0220*/  LDC.U16 R15, c[0x0][0x386] ;  /* 0x0000e180ff0f7b82 */ /* 0x001e220000000400 */
[C---:B------:R-:W-:Y:S01]  /*0230*/  ISETP.GE.AND P1, PT, R3.reuse, R2, PT ;  /* 0x000000020300720c */ /* 0x040fe20003f26270 */
[C---:B------:R-:W-:Y:S01]  /*0240*/  VIADD R9, R3.reuse, 0x100 ;  /* 0x0000010003097836 */ /* 0x040fe20000000000 */
[----:B------:R-:W-:-:S04]  /*0250*/  IADD3 R11, PT, PT, R3, 0x80, RZ ;  /* 0x00000080030b7810 */ /* 0x000fc80007ffe0ff */
[-C--:B------:R-:W-:Y:S02]  /*0260*/  ISETP.GE.AND P3, PT, R9, R2.reuse, PT ;  /* 0x000000020900720c */ /* 0x080fe40003f66270 */
[----:B------:R-:W-:-:S05]  /*0270*/  ISETP.GE.AND P2, PT, R11, R2, PT ;  /* 0x000000020b00720c */ /* 0x000fca0003f46270 */
[----:B0-----:R-:W-:-:S04]  /*0280*/  @!P1 IMAD.U32 R9, R15, 0x10000, RZ ;  /* 0x000100000f099824 */ /* 0x001fc800078e00ff */
[----:B------:R-:W0:Y:S04]  /*0290*/  @!P1 MUFU.RCP R14, R9 ;  /* 0x00000009000e9308 */ /* 0x000e280000001000 */
[C---:B--2---:R-:W-:Y:S01]  /*02a0*/  @!P2 SHF.L.U32 R16, R15.reuse, 0x10, RZ ;  /* 0x000000100f10a819 */ /* 0x044fe200000006ff */
[----:B-1----:R-:W-:-:S03]  /*02b0*/  @!P3 IMAD.U32 R18, R15, 0x10000, RZ ;  /* 0x000100000f12b824 */ /* 0x002fc600078e00ff */
[----:B------:R1:W2:Y:S08]  /*02c0*/  @!P2 MUFU.RCP R17, R16 ;  /* 0x000000100011a308 */ /* 0x0002b00000001000 */
[----:B------:R-:W-:Y:S01]  /*02d0*/  @!P3 MUFU.RCP R19, R18 ;  /* 0x000000120013b308 */ /* 0x000fe20000001000 */
[----:B------:R-:W-:-:S04]  /*02e0*/  IADD3 R13, PT, PT, R3, 0x180, RZ ;  /* 0x00000180030d7810 */ /* 0x000fc80007ffe0ff */
[----:B------:R-:W-:-:S13]  /*02f0*/  ISETP.GE.AND P0, PT, R13, R2, PT ;  /* 0x000000020d00720c */ /* 0x000fda0003f06270 */
[----:B-1----:R-:W-:Y:S01]  /*0300*/  @!P0 SHF.L.U32 R16, R15, 0x10, RZ ;  /* 0x000000100f108819 */ /* 0x002fe200000006ff */
[----:B------:R-:W-:Y:S01]  /*0310*/  BSSY.RECONVERGENT B0, `(.L_x_1452) ;  /* 0x0000029000007945 */ /* 0x000fe20003800200 */
[----:B---3--:R-:W-:-:S04]  /*0320*/  @!P1 IMAD.U32 R7, R7, 0x10000, RZ ;  /* 0x0001000007079824 */ /* 0x008fc800078e00ff */
[----:B0-----:R-:W-:-:S06]  /*0330*/  @!P1 FMUL.FTZ R7, R7, R14 ;  /* 0x0000000e07079220 */ /* 0x001fcc0000410000 */
[----:B------:R-:W0:Y:S01]  /*0340*/  @!P1 F2F.BF16.F32 R7, R7 ;  /* 0x0000000700079304 */ /* 0x000e220000202000 */
[----:B----4-:R-:W-:-:S04]  /*0350*/  @!P2 IMAD.U32 R12, R12, 0x10000, RZ ;  /* 0x000100000c0ca824 */ /* 0x010fc800078e00ff */
[----:B--2---:R-:W-:Y:S01]  /*0360*/  @!P2 FMUL.FTZ R13, R12, R17 ;  /* 0x000000110c0da220 */ /* 0x004fe20000410000 */
[----:B0-----:R-:W-:Y:S02]  /*0370*/  @!P1 IMAD.U32 R12, R7, 0x10000, RZ ;  /* 0x00010000070c9824 */ /* 0x001fe400078e00ff */
[----:B------:R-:W-:-:S04]  /*0380*/  @!P3 IMAD.U32 R8, R8, 0x10000, RZ ;  /* 0x000100000808b824 */ /* 0x000fc800078e00ff */
[----:B------:R-:W-:Y:S02]  /*0390*/  @!P3 FMUL.FTZ R14, R8, R19 ;  /* 0x00000013080eb220 */ /* 0x000fe40000410000 */
[----:B------:R-:W0:Y:S01]  /*03a0*/  @!P1 LDC.64 R8, c[0x0][0x388] ;  /* 0x0000e200ff089b82 */ /* 0x000e220000000a00 */
[----:B------:R-:W1:Y:S08]  /*03b0*/  @!P2 F2F.BF16.F32 R13, R13 ;  /* 0x0000000d000da304 */ /* 0x000e700000202000 */
[----:B------:R-:W2:Y:S08]  /*03c0*/  @!P1 FRND.TRUNC R12, R12 ;  /* 0x0000000c000c9307 */ /* 0x000eb0000020d000 */
[----:B------:R-:W3:Y:S01]  /*03d0*/  @!P3 F2F.BF16.F32 R14, R14 ;  /* 0x0000000e000eb304 */ /* 0x000ee20000202000 */
[----:B-1----:R-:W-:-:S07]  /*03e0*/  @!P2 SHF.L.U32 R7, R13, 0x10, RZ ;  /* 0x000000100d07a819 */ /* 0x002fce00000006ff */
[----:B------:R-:W1:Y:S01]  /*03f0*/  @!P0 MUFU.RCP R17, R16 ;  /* 0x0000001000118308 */ /* 0x000e620000001000 */
[----:B------:R-:W-:Y:S01]  /*0400*/  @!P1 IMAD R13, R0, 0x200, R3 ;  /* 0x00000200000d9824 */ /* 0x000fe200078e0203 */
[----:B--2---:R-:W-:-:S03]  /*0410*/  @!P1 F2FP.BF16.F32.PACK_AB R4, RZ, R12 ;  /* 0x0000000cff04923e */ /* 0x004fc600000010ff */
[----:B0-----:R-:W-:Y:S01]  /*0420*/  @!P1 IMAD.WIDE.U32 R8, R13, 0x2, R8 ;  /* 0x000000020d089825 */ /* 0x001fe200078e0008 */
[----:B-----5:R-:W-:-:S03]  /*0430*/  @!P0 SHF.L.U32 R10, R10, 0x10, RZ ;  /* 0x000000100a0a8819 */ /* 0x020fc600000006ff */
[----:B---3--:R-:W-:Y:S01]  /*0440*/  @!P3 IMAD.U32 R15, R14, 0x10000, RZ ;  /* 0x000100000e0fb824 */ /* 0x008fe200078e00ff */
[----:B------:R0:W-:Y:S01]  /*0450*/  @!P1 STG.E.U16 desc[UR4][R8.64], R4 ;  /* 0x0000000408009986 */ /* 0x0001e2000c101504 */
[----:B------:R-:W-:Y:S01]  /*0460*/  @!P1 MOV R3, R11 ;  /* 0x0000000b00039202 */ /* 0x000fe20000000f00 */
[----:B------:R-:W2:Y:S03]  /*0470*/  @!P2 FRND.TRUNC R7, R7 ;  /* 0x000000070007a307 */ /* 0x000ea6000020d000 */
[----:B------:R-:W-:Y:S01]  /*0480*/  ISETP.GE.AND P4, PT, R3, R2, PT ;  /* 0x000000020300720c */ /* 0x000fe20003f86270 */
[----:B-1----:R-:W-:-:S04]  /*0490*/  @!P0 FMUL.FTZ R10, R10, R17 ;  /* 0x000000110a0a8220 */ /* 0x002fc80000410000 */
[----:B------:R-:W1:Y:S08]  /*04a0*/  @!P3 FRND.TRUNC R15, R15 ;  /* 0x0000000f000fb307 */ /* 0x000e70000020d000 */
[----:B------:R-:W3:Y:S01]  /*04b0*/  @!P0 F2F.BF16.F32 R10, R10 ;  /* 0x0000000a000a8304 */ /* 0x000ee20000202000 */
[----:B--2---:R-:W-:Y:S02]  /*04c0*/  @!P2 F2FP.BF16.F32.PACK_AB R5, RZ, R7 ;  /* 0x00000007ff05a23e */ /* 0x004fe400000010ff */
[----:B-1----:R-:W-:Y:S01]  /*04d0*/  @!P3 F2FP.BF16.F32.PACK_AB R6, RZ, R15 ;  /* 0x0000000fff06b23e */ /* 0x002fe200000010ff */
[----:B0-----:R-:W-:Y:S06]  /*04e0*/  @P4 BRA `(.L_x_1453) ;  /* 0x00000000002c4947 */ /* 0x001fec0003800000 */
[----:B------:R-:W0:Y:S01]  /*04f0*/  LDC.64 R8, c[0x0][0x388] ;  /* 0x0000e200ff087b82 */ /* 0x000e220000000a00 */
[----:B------:R-:W-:Y:S01]  /*0500*/  IMAD R7, R0, 0x200, R3 ;  /* 0x0000020000077824 */ /* 0x000fe200078e0203 */
[----:B------:R-:W-:Y:S02]  /*0510*/  IADD3 R3, PT, PT, R3, 0x80, RZ ;  /* 0x0000008003037810 */ /* 0x000fe40007ffe0ff */
[----:B------:R-:W-:Y:S02]  /*0520*/  PRMT R12, R5, 0x7610, R12 ;  /* 0x00007610050c7816 */ /* 0x000fe4000000000c */
[----:B------:R-:W-:-:S13]  /*0530*/  ISETP.GE.AND P1, PT, R3, R2, PT ;  /* 0x000000020300720c */ /* 0x000fda0003f26270 */
[----:B------:R-:W-:Y:S01]  /*0540*/  @!P1 IMAD R11, R0, 0x200, R3 ;  /* 0x00000200000b9824 */ /* 0x000fe200078e0203 */
[----:B------:R-:W-:Y:S01]  /*0550*/  @!P1 IADD3 R3, PT, PT, R3, 0x80, RZ ;  /* 0x0000008003039810 */ /* 0x000fe20007ffe0ff */
[----:B0-----:R-:W-:-:S04]  /*0560*/  IMAD.WIDE.U32 R4, R7, 0x2, R8 ;  /* 0x0000000207047825 */ /* 0x001fc800078e0008 */
[----:B------:R-:W-:Y:S01]  /*0570*/  @!P1 IMAD.WIDE.U32 R8, R11, 0x2, R8 ;  /* 0x000000020b089825 */ /* 0x000fe200078e0008 */
[----:B------:R0:W-:Y:S04]  /*0580*/  STG.E.U16 desc[UR4][R4.64], R12 ;  /* 0x0000000c04007986 */ /* 0x0001e8000c101504 */
[----:B------:R0:W-:Y:S02]  /*0590*/  @!P1 STG.E.U16 desc[UR4][R8.64], R6 ;  /* 0x0000000608009986 */ /* 0x0001e4000c101504 */
.L_x_1453:
[----:B------:R-:W-:Y:S05]  /*05a0*/  BSYNC.RECONVERGENT B0 ;  /* 0x0000000000007941 */ /* 0x000fea0003800200 */
.L_x_1452:
[----:B------:R-:W-:Y:S01]  /*05b0*/  ISETP.GE.AND P1, PT, R3, R2, PT ;  /* 0x000000020300720c */ /* 0x000fe20003f26270 */
[----:B---3--:R-:W-:-:S12]  /*05c0*/  @!P0 IMAD.U32 R10, R10, 0x10000, RZ ;  /* 0x000100000a0a8824 */ /* 0x008fd800078e00ff */
[----:B------:R-:W-:Y:S05]  /*05d0*/  @P1 EXIT ;  /* 0x000000000000194d */ /* 0x000fea0003800000 */
[----:B0-----:R-:W0:Y:S01]  /*05e0*/  LDC.64 R4, c[0x0][0x388] ;  /* 0x0000e200ff047b82 */ /* 0x001e220000000a00 */
[----:B------:R-:W1:Y:S01]  /*05f0*/  @!P0 FRND.TRUNC R10, R10 ;  /* 0x0000000a000a8307 */ /* 0x000e62000020d000 */
[----:B------:R-:W-:Y:S02]  /*0600*/  LEA R3, R0, R3, 0x9 ;  /* 0x0000000300037211 */ /* 0x000fe400078e48ff */
[----:B-1----:R-:W-:-:S04]  /*0610*/  @!P0 F2FP.BF16.F32.PACK_AB R2, RZ, R10 ;  /* 0x0000000aff02823e */ /* 0x002fc800000010ff */
[----:B------:R-:W-:Y:S01]  /*0620*/  PRMT R0, R2, 0x7610, R0 ;  /* 0x0000761002007816 */ /* 0x000fe20000000000 */
[----:B0-----:R-:W-:-:S05]  /*0630*/  IMAD.WIDE.U32 R2, R3, 0x2, R4 ;  /* 0x0000000203027825 */ /* 0x001fca00078e0004 */
[----:B------:R-:W-:Y:S01]  /*0640*/  STG.E.U16 desc[UR4][R2.64], R0 ;  /* 0x0000000002007986 */ /* 0x000fe2000c101504 */
[----:B------:R-:W-:Y:S05]  /*0650*/  EXIT ;  /* 0x000000000000794d */ /* 0x000fea0003800000 */
.L_x_1454:
        /* <DEDUP_REMOVED lines=10> */
.L_x_22321:


//--------------------- .text._ZN2at6native29vectorized_elementwise_kernelILi2ENS0_13BUnaryFunctorIN3c108BFloat16ES4_S4_ZZZNS0_15binary_internal21div_trunc_kernel_cudaERNS_18TensorIteratorBaseEENKUlvE1_clEvENKUlvE2_clEvEUlS4_S4_E_EESt5arrayIPcLm2EEEEviT0_T1_ --------------------------
	.section	.text._ZN2at6native29vectorized_elementwise_kernelILi2ENS0_13BUnaryFunctorIN3c108BFloat16ES4_S4_ZZZNS0_15binary_internal21div_trunc_kernel_cudaERNS_18TensorIteratorBaseEENKUlvE1_clEvENKUlvE2_clEvEUlS4_S4_E_EESt5arrayIPcLm2EEEEviT0_T1_,"ax",@progbits
	.align	128
        .global         _ZN2at6native29vectorized_elementwise_kernelILi2ENS0_13BUnaryFunctorIN3c108BFloat16ES4_S4_ZZZNS0_15binary_internal21div_trunc_kernel_cudaERNS_18TensorIteratorBaseEENKUlvE1_clEvENKUlvE2_clEvEUlS4_S4_E_EESt5arrayIPcLm2EEEEviT0_T1_
        .type           _ZN2at6native29vectorized_elementwise_kernelILi2ENS0_13BUnaryFunctorIN3c108BFloat16ES4_S4_ZZZNS0_15binary_internal21div_trunc_kernel_cudaERNS_18TensorIteratorBaseEENKUlvE1_clEvENKUlvE2_clEvEUlS4_S4_E_EESt5arrayIPcLm2EEEEviT0_T1_,@function
        .size           _ZN2at6native29vectorized_elementwise_kernelILi2ENS0_13BUnaryFunctorIN3c108BFloat16ES4_S4_ZZZNS0_15binary_internal21div_trunc_kernel_cudaERNS_18TensorIteratorBaseEENKUlvE1_clEvENKUlvE2_clEvEUlS4_S4_E_EESt5arrayIPcLm2EEEEviT0_T1_,(.L_x_22322 - _ZN2at6native29vectorized_elementwise_kernelILi2ENS0_13BUnaryFunctorIN3c108BFloat16ES4_S4_ZZZNS0_15binary_internal21div_trunc_kernel_cudaERNS_18TensorIteratorBaseEENKUlvE1_clEvENKUlvE2_clEvEUlS4_S4_E_EESt5arrayIPcLm2EEEEviT0_T1_)
        .other          _ZN2at6native29vectorized_elementwise_kernelILi2ENS0_13BUnaryFunctorIN3c108BFloat16ES4_S4_ZZZNS0_15binary_internal21div_trunc_kernel_cudaERNS_18TensorIteratorBaseEENKUlvE1_clEvENKUlvE2_clEvEUlS4_S4_E_EESt5arrayIPcLm2EEEEviT0_T1_,@"STO_CUDA_ENTRY STV_DEFAULT"
_ZN2at6native29vectorized_elementwise_kernelILi2ENS0_13BUnaryFunctorIN3c108BFloat16ES4_S4_ZZZNS0_15binary_internal21div_trunc_kernel_cudaERNS_18TensorIteratorBaseEENKUlvE1_clEvENKUlvE2_clEvEUlS4_S4_E_EESt5arrayIPcLm2EEEEviT0_T1_:
.text._ZN2at6native29vectorized_elementwise_kernelILi2ENS0_13BUnaryFunctorIN3c108BFloat16ES4_S4_ZZZNS0_15binary_internal21div_trunc_kernel_cudaERNS_18TensorIteratorBaseEENKUlvE1_clEvENKUlvE2_clEvEUlS4_S4_E_EESt5arrayIPcLm2EEEEviT0_T1_:
[----:B------:R-:W-:Y:S01]  /*0000*/  LDC R1, c[0x0][0x37c] ;  /* 0x0000df00ff017b82 */ /* 0x000fe20000000800 */
[----:B------:R-:W0:Y:S01]  /*0010*/  S2R R3, SR_CTAID.X ;  /* 0x0000000000037919 */ /* 0x000e220000002500 */
[----:B------:R-:W1:Y:S06]  /*0020*/  LDCU UR6, c[0x0][0x380] ;  /* 0x00007000ff0677ac */ /* 0x000e6c0008000800 */
[----:B------:R-:W2:Y:S01]  /*0030*/  LDC.U16 R6, c[0x0][0x386] ;  /* 0x0000e180ff067b82 */ /* 0x000ea20000000400 */
[----:B------:R-:W3:Y:S01]  /*0040*/  LDCU.64 UR4, c[0x0][0x358] ;  /* 0x00006b00ff0477ac */ /* 0x000ee20008000a00 */
[----:B0-----:R-:W-:-:S05]  /*0050*/  IMAD.SHL.U32 R3, R3, 0x400, RZ ;  /* 0x0000040003037824 */ /* 0x001fca00078e00ff */
[----:B-1----:R-:W-:-:S04]  /*0060*/  IADD3 R5, PT, PT, -R3, UR6, RZ ;  /* 0x0000000603057c10 */ /* 0x002fc8000fffe1ff */
[----:B------:R-:W-:-:S13]  /*0070*/  ISETP.GT.U32.AND P0, PT, R5, 0x3ff, PT ;  /* 0x000003ff0500780c */ /* 0x000fda0003f04070 */
[----:B---3--:R-:W-:Y:S05]  /*0080*/  @P0 BRA `(.L_x_1455) ;  /* 0x0000000c000c0947 */ /* 0x008fea0003800000 */
[----:B------:R-:W0:Y:S01]  /*0090*/  S2R R0, SR_TID.X ;  /* 0x0000000000007919 */ /* 0x000e220000002100 */
[----:B------:R-:W-:Y:S02]  /*00a0*/  PRMT R18, RZ, 0x7610, R18 ;  /* 0x00007610ff127816 */ /* 0x000fe40000000012 */
[----:B0-----:R-:W-:Y:S01]  /*00b0*/  ISETP.GE.U32.AND P0, PT, R0, R5, PT ;  /* 0x000000050000720c */ /* 0x001fe20003f06070 */
[----:B------:R-:W-:-:S12]  /*00c0*/  IMAD.MOV.U32 R2, RZ, RZ, R0 ;  /* 0x000000ffff027224 */ /* 0x000fd800078e0000 */
[----:B------:R-:W-:Y:S01]  /*00d0*/  @!P0 IADD3 R0, PT, PT, R2, 0x80, RZ ;  /* 0x0000008002008810 */ /* 0x000fe20007ffe0ff */
[----:B------:R-:W0:Y:S03]  /*00e0*/  @!P0 LDC.64 R16, c[0x0][0x390] ;  /* 0x0000e400ff108b82 */ /* 0x000e260000000a00 */
[----:B------:R-:W-:-:S13]  /*00f0*/  ISETP.GE.U32.AND P1, PT, R0, R5, PT ;  /* 0x000000050000720c */ /* 0x000fda0003f26070 */
[----:B------:R-:W1:Y:S01]  /*0100*/  @!P1 LDC.64 R12, c[0x0][0x390] ;  /* 0x0000e400ff0c9b82 */ /* 0x000e620000000a00 */
[----:B------:R-:W-:Y:S02]  /*0110*/  @!P1 IMAD.IADD R21, R3, 0x1, R0 ;  /* 0x0000000103159824 */ /* 0x000fe400078e0200 */
[----:B------:R-:W-:-:S05]  /*0120*/  @!P1 VIADD R0, R0, 0x80 ;  /* 0x0000008000009836 */ /* 0x000fca0000000000 */
[----:B------:R-:W-:-:S13]  /*0130*/  ISETP.GE.U32.AND P2, PT, R0, R5, PT ;  /* 0x000000050000720c */ /* 0x000fda0003f46070 */
[----:B------:R-:W-:Y:S01]  /*0140*/  @!P2 IADD3 R23, PT, PT, R3, R0, RZ ;  /* 0x000000000317a210 */ /* 0x000fe20007ffe0ff */
[----:B------:R-:W-:Y:S02]  /*0150*/  @!P2 VIADD R0, R0, 0x80 ;  /* 0x000000800000a836 */ /* 0x000fe40000000000 */
[----:B-1----:R-:W-:Y:S01]  /*0160*/  @!P1 IMAD.WIDE.U32 R20, R21, 0x2, R12 ;  /* 0x0000000215149825 */ /* 0x002fe200078e000c */
[----:B------:R-:W-:Y:S01]  /*0170*/  @!P0 IADD3 R27, PT, PT, R3, R2, RZ ;  /* 0x00000002031b8210 */ /* 0x000fe20007ffe0ff */
[----:B------:R-:W1:Y:S03]  /*0180*/  @!P2 LDC.64 R12, c[0x0][0x390] ;  /* 0x0000e400ff0cab82 */ /* 0x000e660000000a00 */
[----:B------:R3:W4:Y:S01]  /*0190*/  @!P1 LDG.E.U16 R18, desc[UR4][R20.64] ;  /* 0x0000000414129981 */ /* 0x000722000c1e1500 */
[----:B------:R-:W-:Y:S01]  /*01a0*/  ISETP.GE.U32.AND P1, PT, R0, R5, PT ;  /* 0x000000050000720c */ /* 0x000fe20003f26070 */
[----:B0-----:R-:W-:Y:S01]  /*01b0*/  @!P0 IMAD.WIDE.U32 R16, R27, 0x2, R16 ;  /* 0x000000021b108825 */ /* 0x001fe200078e0010 */
[----:B------:R-:W-:-:S06]  /*01c0*/  PRMT R22, RZ, 0x7610, R22 ;  /* 0x00007610ff167816 */ /* 0x000fcc0000000016 */
[----:B------:R0:W5:Y:S05]  /*01d0*/  @!P0 LDG.E.U16 R22, desc[UR4][R16.64] ;  /* 0x0000000410168981 */ /* 0x00016a000c1e1500 */
[----:B------:R-:W-:Y:S01]  /*01e0*/  @!P1 IMAD.IADD R25, R3, 0x1, R0 ;  /* 0x0000000103199824 */ /* 0x000fe200078e0200 */
[----:B------:R-:W-:Y:S01]  /*01f0*/  @!P1 IADD3 R0, PT, PT, R0, 0x80, RZ ;  /* 0x0000008000009810 */ /* 0x000fe20007ffe0ff */
[----:B------:R-:W2:Y:S03]  /*0200*/  @!P1 LDC.64 R28, c[0x0][0x390] ;  /* 0x0000e400ff1c9b82 */ /* 0x000ea60000000a00 */
[----:B------:R-:W-:-:S13]  /*0210*/  ISETP.GE.U32.AND P3, PT, R0, R5, PT ;  /* 0x000000050000720c */ /* 0x000fda0003f66070 */
[----:B------:R-:W-:Y:S01]  /*0220*/  @!P3 IMAD.IADD R15, R3, 0x1, R0 ;  /* 0x00000001030fb824 */ /* 0x000fe200078e0200 */
[----:B---3--:R-:W3:Y:S01]  /*0230*/  @!P3 LDC.64 R20, c[0x0][0x390] ;  /* 0x0000e400ff14bb82 */ /* 0x008ee20000000a00 */
[----:B------:R-:W-:-:S05]  /*0240*/  @!P3 VIADD R0, R0, 0x80 ;  /* 0x000000800000b836 */ /* 0x000fca0000000000 */
[----:B------:R-:W-:-:S13]  /*0250*/  ISETP.GE.U32.AND P4, PT, R0, R5, PT ;  /* 0x000000050000720c */ /* 0x000fda0003f86070 */
[----:B------:R-:W-:Y:S01]  /*0260*/  @!P4 IMAD.IADD R27, R3, 0x1, R0 ;  /* 0x00000001031bc824 */ /* 0x000fe200078e0200 */
[----:B0-----:R-:W0:Y:S01]  /*0270*/  @!P4 LDC.64 R16, c[0x0][0x390] ;  /* 0x0000e400ff10cb82 */ /* 0x001e220000000a00 */
[----:B------:R-:W-:-:S05]  /*0280*/  @!P4 VIADD R0, R0, 0x80 ;  /* 0x000000800000c836 */ /* 0x000fca0000000000 */
[----:B------:R-:W-:Y:S01]  /*0290*/  ISETP.GE.U32.AND P5, PT, R0, R5, PT ;  /* 0x000000050000720c */ /* 0x000fe20003fa6070 */
[----:B--2---:R-:W-:-:S12]  /*02a0*/  @!P1 IMAD.WIDE.U32 R28, R25, 0x2, R28 ;  /* 0x00000002191c9825 */ /* 0x004fd800078e001c */
[----:B------:R-:W-:Y:S01]  /*02b0*/  @!P5 IADD3 R25, PT, PT, R3, R0, RZ ;  /* 0x000000000319d210 */ /* 0x000fe20007ffe0ff */
[----:B------:R-:W-:-:S05]  /*02c0*/  @!P5 VIADD R0, R0, 0x80 ;  /* 0x000000800000d836 */ /* 0x000fca0000000000 */
[----:B------:R-:W-:Y:S01]  /*02d0*/  ISETP.GE.U32.AND P0, PT, R0, R5, PT ;  /* 0x000000050000720c */ /* 0x000fe20003f06070 */
[----:B-1----:R-:W-:Y:S01]  /*02e0*/  @!P2 IMAD.WIDE.U32 R12, R23, 0x2, R12 ;  /* 0x00000002170ca825 */ /* 0x002fe200078e000c */
[----:B------:R-:W-:Y:S02]  /*02f0*/  PRMT R23, RZ, 0x7610, R23 ;  /* 0x00007610ff177816 */ /* 0x000fe40000000017 */
[----:B------:R-:W-:Y:S01]  /*0300*/  PRMT R26, RZ, 0x7610, R26 ;  /* 0x00007610ff1a7816 */ /* 0x000fe2000000001a */
[----:B---3--:R-:W-:Y:S02]  /*0310*/  @!P3 IMAD.WIDE.U32 R20, R15, 0x2, R20 ;  /* 0x000000020f14b825 */ /* 0x008fe400078e0014 */
[----:B------:R-:W1:Y:S01]  /*0320*/  @!P5 LDC.64 R14, c[0x0][0x390] ;  /* 0x0000e400ff0edb82 */ /* 0x000e620000000a00 */
[----:B------:R2:W3:Y:S04]  /*0330*/  @!P2 LDG.E.U16 R23, desc[UR4][R12.64] ;  /* 0x000000040c17a981 */ /* 0x0004e8000c1e1500 */
[----:B------:R0:W3:Y:S03]  /*0340*/  @!P3 LDG.E.U16 R26, desc[UR4][R20.64] ;  /* 0x00000004141ab981 */ /* 0x0000e6000c1e1500 */
[----:B--2---:R-:W2:Y:S01]  /*0350*/  @!P0 LDC.64 R12, c[0x0][0x390] ;  /* 0x0000e400ff0c8b82 */ /* 0x004ea20000000a00 */
[----:B------:R-:W-:Y:S01]  /*0360*/  PRMT R24, RZ, 0x7610, R24 ;  /* 0x00007610ff187816 */ /* 0x000fe20000000018 */
[----:B0-----:R-:W-:Y:S01]  /*0370*/  @!P4 IMAD.WIDE.U32 R16, R27, 0x2, R16 ;  /* 0x000000021b10c825 */ /* 0x001fe200078e0010 */
[----:B------:R-:W-:-:S04]  /*0380*/  PRMT R27, RZ, 0x7610, R27 ;  /* 0x00007610ff1b7816 */ /* 0x000fc8000000001b */
[----:B------:R0:W3:Y:S01]  /*0390*/  @!P1 LDG.E.U16 R24, desc[UR4][R28.64] ;  /* 0x000000041c189981 */ /* 0x0000e2000c1e1500 */
[----:B------:R-:W-:-:S03]  /*03a0*/  PRMT R20, RZ, 0x7610, R20 ;  /* 0x00007610ff147816 */ /* 0x000fc60000000014 */
[----:B------:R-:W3:Y:S01]  /*03b0*/  @!P4 LDG.E.U16 R27, desc[UR4][R16.64] ;  /* 0x00000004101bc981 */ /* 0x000ee2000c1e1500 */
[----:B-1----:R-:W-:Y:S01]  /*03c0*/  @!P5 IMAD.WIDE.U32 R14, R25, 0x2, R14 ;  /* 0x00000002190ed825 */ /* 0x002fe200078e000e */
[----:B------:R-:W-:-:S03]  /*03d0*/  PRMT R25, RZ, 0x7610, R25 ;  /* 0x00007610ff197816 */ /* 0x000fc60000000019 */
[----:B0-----:R-:W-:-:S03]  /*03e0*/  @!P0 IMAD.IADD R29, R3, 0x1, R0 ;  /* 0x00000001031d8824 */ /* 0x001fc600078e0200 */
[----:B------:R0:W3:Y:S01]  /*03f0*/  @!P5 LDG.E.U16 R25, desc[UR4][R14.64] ;  /* 0x000000040e19d981 */ /* 0x0000e2000c1e1500 */
[----:B--2---:R-:W-:-:S05]  /*0400*/  @!P0 IMAD.WIDE.U32 R12, R29, 0x2, R12 ;  /* 0x000000021d0c8825 */ /* 0x004fca00078e000c */
[----:B------:R1:W2:Y:S01]  /*0410*/  @!P0 LDG.E.U16 R20, desc[UR4][R12.64] ;  /* 0x000000040c148981 */ /* 0x0002a2000c1e1500 */
[----:B------:R-:W-:-:S04]  /*0420*/  IADD3 R0, PT, PT, R2, 0x80, RZ ;  /* 0x0000008002007810 */ /* 0x000fc80007ffe0ff */
[----:B------:R-:W-:-:S13]  /*0430*/  ISETP.GE.U32.AND P5, PT, R0, R5, PT ;  /* 0x000000050000720c */ /* 0x000fda0003fa6070 */
[----:B------:R-:W-:-:S06]  /*0440*/  @!P5 IMAD.U32 R21, R6, 0x10000, RZ ;  /* 0x000100000615d824 */ /* 0x000fcc00078e00ff */
[----:B------:R-:W4:Y:S01]  /*0450*/  @!P5 MUFU.RCP R21, R21 ;  /* 0x000000150015d308 */ /* 0x000f220000001000 */
[----:B0-----:R-:W-:-:S04]  /*0460*/  IADD3 R14, PT, PT, R2, 0x100, RZ ;  /* 0x00000100020e7810 */ /* 0x001fc80007ffe0ff */
[----:B------:R-:W-:Y:S01]  /*0470*/  ISETP.GE.U32.AND P1, PT, R14, R5, PT ;  /* 0x000000050e00720c */ /* 0x000fe20003f26070 */
[----:B------:R-:W-:-:S05]  /*0480*/  VIADD R14, R2, 0x180 ;  /* 0x00000180020e7836 */ /* 0x000fca0000000000 */
[----:B------:R-:W-:Y:S01]  /*0490*/  ISETP.GE.U32.AND P2, PT, R14, R5, PT ;  /* 0x000000050e00720c */ /* 0x000fe20003f46070 */
[----:B------:R-:W-:-:S05]  /*04a0*/  VIADD R14, R2, 0x200 ;  /* 0x00000200020e7836 */ /* 0x000fca0000000000 */
[-C--:B------:R-:W-:Y:S02]  /*04b0*/  ISETP.GE.U32.AND P3, PT, R14, R5.reuse, PT ;  /* 0x000000050e00720c */ /* 0x080fe40003f66070 */
[C---:B------:R-:W-:Y:S02]  /*04c0*/  ISETP.GE.U32.AND P0, PT, R2.reuse, R5, PT ;  /* 0x000000050200720c */ /* 0x040fe40003f06070 */
[----:B------:R-:W-:-:S09]  /*04d0*/  IADD3 R14, PT, PT, R2, 0x280, RZ ;  /* 0x00000280020e7810 */ /* 0x000fd20007ffe0ff */
[----:B-1----:R-:W-:Y:S02]  /*04e0*/  @!P3 SHF.L.U32 R13, R6, 0x10, RZ ;  /* 0x00000010060db819 */ /* 0x002fe400000006ff */
[----:B------:R-:W-:Y:S01]  /*04f0*/  ISETP.GE.U32.AND P4, PT, R14, R5, PT ;  /* 0x000000050e00720c */ /* 0x000fe20003f86070 */
[----:B------:R-:W-:-:S03]  /*0500*/  VIADD R14, R2, 0x300 ;  /* 0x00000300020e7836 */ /* 0x000fc60000000000 */
[----:B------:R-:W-:Y:S02]  /*0510*/  @!P3 MUFU.RCP R13, R13 ;  /* 0x0000000d000db308 */ /* 0x000fe40000001000 */
[----:B------:R-:W-:Y:S01]  /*0520*/  ISETP.GE.U32.AND P6, PT, R14, R5, PT ;  /* 0x000000050e00720c */ /* 0x000fe20003fc6070 */
[----:B------:R-:W-:-:S06]  /*0530*/  @!P1 IMAD.U32 R17, R6, 0x10000, RZ ;  /* 0x0001000006119824 */ /* 0x000fcc00078e00ff */
[----:B------:R-:W-:Y:S06]  /*0540*/  @!P1 MUFU.RCP R17, R17 ;  /* 0x0000001100119308 */ /* 0x000fec0000001000 */
[----:B------:R-:W-:-:S06]  /*0550*/  @!P6 IMAD.U32 R14, R6, 0x10000, RZ ;  /* 0x00010000060ee824 */ /* 0x000fcc00078e00ff */
[----:B------:R-:W-:Y:S01]  /*0560*/  @!P6 MUFU.RCP R14, R14 ;  /* 0x0000000e000ee308 */ /* 0x000fe20000001000 */
[----:B----4-:R-:W-:-:S04]  /*0570*/  @!P5 IMAD.U32 R18, R18, 0x10000, RZ ;  /* 0x000100001212d824 */ /* 0x010fc800078e00ff */
[----:B------:R-:W-:-:S06]  /*0580*/  @!P5 FMUL.FTZ R16, R18, R21 ;  /* 0x000000151210d220 */ /* 0x000fcc0000410000 */
[----:B------:R-:W0:Y:S02]  /*0590*/  @!P5 F2F.BF16.F32 R16, R16 ;  /* 0x000000100010d304 */ /* 0x000e240000202000 */
[----:B0-----:R-:W-:-:S06]  /*05a0*/  @!P5 SHF.L.U32 R12, R16, 0x10, RZ ;  /* 0x00000010100cd819 */ /* 0x001fcc00000006ff */
[----:B------:R-:W0:Y:S01]  /*05b0*/  @!P5 FRND.TRUNC R12, R12 ;  /* 0x0000000c000cd307 */ /* 0x000e22000020d000 */
[----:B------:R-:W-:-:S07]  /*05c0*/  @!P0 IMAD.U32 R18, R6, 0x10000, RZ ;  /* 0x0001000006128824 */ /* 0x000fce00078e00ff */
[----:B------:R-:W1:Y:S01]  /*05d0*/  @!P0 MUFU.RCP R18, R18 ;  /* 0x0000001200128308 */ /* 0x000e620000001000 */
[----:B0-----:R-:W-:Y:S01]  /*05e0*/  @!P5 F2FP.BF16.F32.PACK_AB R4, RZ, R12 ;  /* 0x0000000cff04d23e */ /* 0x001fe200000010ff */
[----:B------:R-:W-:-:S05]  /*05f0*/  VIADD R12, R2, 0x380 ;  /* 0x00000380020c7836 */ /* 0x000fca0000000000 */
[----:B------:R-:W-:Y:S01]  /*0600*/  ISETP.GE.U32.AND P5, PT, R12, R5, PT ;  /* 0x000000050c00720c */ /* 0x000fe20003fa6070 */
[C---:B------:R-:W-:Y:S01]  /*0610*/  @!P2 IMAD.U32 R16, R6.reuse, 0x10000, RZ ;  /* 0x000100000610a824 */ /* 0x040fe200078e00ff */
[----:B------:R-:W-:Y:S01]  /*0620*/  @!P4 SHF.L.U32 R12, R6, 0x10, RZ ;  /* 0x00000010060cc819 */ /* 0x000fe200000006ff */
[----:B-----5:R-:W-:-:S04]  /*0630*/  @!P0 IMAD.U32 R21, R22, 0x10000, RZ ;  /* 0x0001000016158824 */ /* 0x020fc800078e00ff */
[----:B------:R-:W0:Y:S01]  /*0640*/  @!P2 MUFU.RCP R16, R16 ;  /* 0x000000100010a308 */ /* 0x000e220000001000 */
[----:B-1----:R-:W-:-:S05]  /*0650*/  @!P0 FMUL.FTZ R21, R21, R18 ;  /* 0x0000001215158220 */ /* 0x002fca0000410000 */
[----:B------:R-:W-:Y:S02]  /*0660*/  @!P5 SHF.L.U32 R15, R6, 0x10, RZ ;  /* 0x00000010060fd819 */ /* 0x000fe400000006ff */
[----:B------:R-:W1:Y:S08]  /*0670*/  @!P4 MUFU.RCP R12, R12 ;  /* 0x0000000c000cc308 */ /* 0x000e700000001000 */
[----:B------:R-:W-:Y:S01]  /*0680*/  @!P5 MUFU.RCP R15, R15 ;  /* 0x0000000f000fd308 */ /* 0x000fe20000001000 */
[----:B---3--:R-:W-:-:S05]  /*0690*/  @!P3 SHF.L.U32 R26, R26, 0x10, RZ ;  /* 0x000000101a1ab819 */ /* 0x008fca00000006ff */
[----:B------:R-:W-:Y:S02]  /*06a0*/  @!P3 FMUL.FTZ R13, R26, R13 ;  /* 0x0000000d1a0db220 */ /* 0x000fe40000410000 */
[----:B------:R-:W-:Y:S08]  /*06b0*/  @!P0 F2F.BF16.F32 R18, R21 ;  /* 0x0000001500128304 */ /* 0x000ff00000202000 */
[----:B------:R-:W3:Y:S01]  /*06c0*/  @!P3 F2F.BF16.F32 R13, R13 ;  /* 0x0000000d000db304 */ /* 0x000ee20000202000 */
[----:B------:R-:W-:Y:S01]  /*06d0*/  @!P1 SHF.L.U32 R22, R23, 0x10, RZ ;  /* 0x0000001017169819 */ /* 0x000fe200000006ff */
[----:B------:R-:W-:-:S02]  /*06e0*/  @!P2 IMAD.U32 R23, R24, 0x10000, RZ ;  /* 0x000100001817a824 */ /* 0x000fc400078e00ff */
[----:B------:R-:W-:Y:S02]  /*06f0*/  @!P4 IMAD.U32 R27, R27, 0x10000, RZ ;  /* 0x000100001b1bc824 */ /* 0x000fe400078e00ff */
[----:B0-----:R-:W-:Y:S02]  /*0700*/  @!P2 FMUL.FTZ R23, R23, R16 ;  /* 0x000000101717a220 */ /* 0x001fe40000410000 */
[----:B-1----:R-:W-:Y:S01]  /*0710*/  @!P4 FMUL.FTZ R27, R27, R12 ;  /* 0x0000000c1b1bc220 */ /* 0x002fe20000410000 */
[----:B------:R-:W-:Y:S02]  /*0720*/  @!P6 SHF.L.U32 R25, R25, 0x10, RZ ;  /* 0x000000101919e819 */ /* 0x000fe400000006ff */
[----:B---3--:R-:W-:Y:S02]  /*0730*/  @!P3 SHF.L.U32 R21, R13, 0x10, RZ ;  /* 0x000000100d15b819 */ /* 0x008fe400000006ff */
[----:B------:R-:W0:Y:S01]  /*0740*/  @!P0 LDC.64 R12, c[0x0][0x388] ;  /* 0x0000e200ff0c8b82 */ /* 0x000e220000000a00 */
[----:B------:R-:W-:-:S02]  /*0750*/  @!P0 IMAD.U32 R18, R18, 0x10000, RZ ;  /* 0x0001000012128824 */ /* 0x000fc400078e00ff */
[----:B--2---:R-:W-:Y:S02]  /*0760*/  @!P5 IMAD.U32 R20, R20, 0x10000, RZ ;  /* 0x000100001414d824 */ /* 0x004fe400078e00ff */
[----:B------:R-:W-:Y:S01]  /*0770*/  @!P1 FMUL.FTZ R17, R22, R17 ;  /* 0x0000001116119220 */ /* 0x000fe20000410000 */
[----:B------:R-:W-:Y:S01]  /*0780*/  @!P6 FMUL.FTZ R25, R25, R14 ;  /* 0x0000000e1919e220 */ /* 0x000fe20000410000 */
[----:B------:R-:W1:Y:S01]  /*0790*/  @!P2 F2F.BF16.F32 R23, R23 ;  /* 0x000000170017a304 */ /* 0x000e620000202000 */
[----:B------:R-:W-:-:S07]  /*07a0*/  @!P5 FMUL.FTZ R20, R20, R15 ;  /* 0x0000000f1414d220 */ /* 0x000fce0000410000 */
[----:B------:R-:W2:Y:S08]  /*07b0*/  @!P0 FRND.TRUNC R18, R18 ;  /* 0x0000001200128307 */ /* 0x000eb0000020d000 */
[----:B------:R-:W3:Y:S08]  /*07c0*/  @!P1 F2F.BF16.F32 R17, R17 ;  /* 0x0000001100119304 */ /* 0x000ef00000202000 */
[----:B------:R-:W4:Y:S08]  /*07d0*/  @!P4 F2F.BF16.F32 R27, R27 ;  /* 0x0000001b001bc304 */ /* 0x000f300000202000 */
[----:B------:R-:W5:Y:S08]  /*07e0*/  @!P6 F2F.BF16.F32 R25, R25 ;  /* 0x000000190019e304 */ /* 0x000f700000202000 */
[----:B------:R-:W5:Y:S01]  /*07f0*/  @!P5 F2F.BF16.F32 R20, R20 ;  /* 0x000000140014d304 */ /* 0x000f620000202000 */
[----:B-1----:R-:W-:-:S02]  /*0800*/  @!P2 IMAD.U32 R22, R23, 0x10000, RZ ;  /* 0x000100001716a824 */ /* 0x002fc400078e00ff */
[----:B------:R-:W-:Y:S01]  /*0810*/  @!P0 IMAD.IADD R23, R3, 0x1, R2 ;  /* 0x0000000103178824 */ /* 0x000fe200078e0202 */
[----:B--2---:R-:W-:Y:S02]  /*0820*/  @!P0 F2FP.BF16.F32.PACK_AB R19, RZ, R18 ;  /* 0x00000012ff13823e */ /* 0x004fe400000010ff */
[----:B---3--:R-:W-:Y:S01]  /*0830*/  @!P1 SHF.L.U32 R16, R17, 0x10, RZ ;  /* 0x0000001011109819 */ /* 0x008fe200000006ff */
[----:B0-----:R-:W-:Y:S01]  /*0840*/  @!P0 IMAD.WIDE.U32 R12, R23, 0x2, R12 ;  /* 0x00000002170c8825 */ /* 0x001fe200078e000c */
[----:B----4-:R-:W-:Y:S02]  /*0850*/  @!P4 SHF.L.U32 R14, R27, 0x10, RZ ;  /* 0x000000101b0ec819 */ /* 0x010fe400000006ff */
[----:B-----5:R-:W-:Y:S02]  /*0860*/  @!P6 SHF.L.U32 R15, R25, 0x10, RZ ;  /* 0x00000010190fe819 */ /* 0x020fe400000006ff */
[----:B------:R-:W-:Y:S01]  /*0870*/  @!P0 MOV R2, R0 ;  /* 0x0000000000028202 */ /* 0x000fe20000000f00 */
[----:B------:R-:W-:Y:S01]  /*0880*/  @!P5 IMAD.U32 R18, R20, 0x10000, RZ ;  /* 0x000100001412d824 */ /* 0x000fe200078e00ff */
[----:B------:R0:W-:Y:S01]  /*0890*/  @!P0 STG.E.U16 desc[UR4][R12.64], R19 ;  /* 0x000000130c008986 */ /* 0x0001e2000c101504 */
[----:B------:R-:W1:Y:S01]  /*08a0*/  @!P1 FRND.TRUNC R16, R16 ;  /* 0x0000001000109307 */ /* 0x000e62000020d000 */
[----:B------:R-:W-:-:S07]  /*08b0*/  ISETP.GE.U32.AND P0, PT, R2, R5, PT ;  /* 0x000000050200720c */ /* 0x000fce0003f06070 */
        /* <DEDUP_REMOVED lines=15> */
[----:B------:R-:W-:Y:S01]  /*09b0*/  IMAD.IADD R15, R3, 0x1, R2 ;  /* 0x00000001030f7824 */ /* 0x000fe200078e0202 */
[----:B------:R-:W-:-:S04]  /*09c0*/  IADD3 R2, PT, PT, R2, 0x80, RZ ;  /* 0x0000008002027810 */ /* 0x000fc80007ffe0ff */
[----:B------:R-:W-:Y:S01]  /*09d0*/  ISETP.GE.U32.AND P0, PT, R2, R5, PT ;  /* 0x000000050200720c */ /* 0x000fe20003f06070 */
[----:B0-----:R-:W-:-:S05]  /*09e0*/  IMAD.WIDE.U32 R12, R15, 0x2, R12 ;  /* 0x000000020f0c7825 */ /* 0x001fca00078e000c */
[----:B------:R0:W-:Y:S07]  /*09f0*/  STG.E.U16 desc[UR4][R12.64], R4 ;  /* 0x000000040c007986 */ /* 0x0001ee000c101504 */
[----:B------:R-:W-:Y:S05]  /*0a00*/  @P0 BRA `(.L_x_1459) ;  /* 0x0000000000300947 */ /* 0x000fea0003800000 */
[----:B0-----:R-:W0:Y:S01]  /*0a10*/  LDC.64 R12, c[0x0][0x388] ;  /* 0x0000e200ff0c7b82 */ /* 0x001e220000000a00 */
[----:B------:R-:W-:Y:S01]  /*0a20*/  IMAD.IADD R15, R3, 0x1, R2 ;  /* 0x00000001030f7824 */ /* 0x000fe200078e0202 */
[----:B------:R-:W-:-:S03]  /*0a30*/  IADD3 R2, PT, PT, R2, 0x80, RZ ;  /* 0x0000008002027810 */ /* 0x000fc60007ffe0ff */
[----:B0-----:R-:W-:-:S05]  /*0a40*/  IMAD.WIDE.U32 R12, R15, 0x2, R12 ;  /* 0x000000020f0c7825 */ /* 0x001fca00078e000c */
[----:B------:R0:W-:Y:S02]  /*0a50*/  STG.E.U16 desc[UR4][R12.64], R6 ;  /* 0x000000060c007986 */ /* 0x0001e4000c101504 */
.L_x_1458:
[----:B------:R-:W-:-:S13]  /*0a60*/  ISETP.GE.U32.AND P0, PT, R2, R5, PT ;  /* 0x000000050200720c */ /* 0x000fda0003f06070 */
[----:B------:R-:W-:Y:S05]  /*0a70*/  @P0 BRA `(.L_x_1460) ;  /* 0x0000000000300947 */ /* 0x000fea0003800000 */
[----:B0-----:R-:W0:Y:S01]  /*0a80*/  LDC.64 R12, c[0x0][0x388] ;  /* 0x0000e200ff0c7b82 */ /* 0x001e220000000a00 */
[----:B------:R-:W-:Y:S01]  /*0a90*/  IMAD.IADD R15, R3, 0x1, R2 ;  /* 0x00000001030f7824 */ /* 0x000fe200078e0202 */
[----:B------:R-:W-:-:S03]  /*0aa0*/  IADD3 R2, PT, PT, R2, 0x80, RZ ;  /* 0x0000008002027810 */ /* 0x000fc60007ffe0ff */
[----:B0-----:R-:W-:-:S05]  /*0ab0*/  IMAD.WIDE.U32 R12, R15, 0x2, R12 ;  /* 0x000000020f0c7825 */ /* 0x001fca00078e000c */
[----:B------:R1:W-:Y:S02]  /*0ac0*/  STG.E.U16 desc[UR4][R12.64], R7 ;  /* 0x000000070c007986 */ /* 0x0003e4000c101504 */
.L_x_1459:
[----:B------:R-:W-:-:S13]  /*0ad0*/  ISETP.GE.U32.AND P0, PT, R2, R5, PT ;  /* 0x000000050200720c */ /* 0x000fda0003f06070 */
[----:B------:R-:W-:Y:S05]  /*0ae0*/  @P0 BRA `(.L_x_1461) ;  /* 0x0000000000340947 */ /* 0x000fea0003800000 */
[----:B-1----:R-:W1:Y:S01]  /*0af0*/  LDC.64 R6, c[0x0][0x388] ;  /* 0x0000e200ff067b82 */ /* 0x002e620000000a00 */
[----:B0-----:R-:W-:Y:S01]  /*0b00*/  IMAD.IADD R13, R3, 0x1, R2 ;  /* 0x00000001030d7824 */ /* 0x001fe200078e0202 */
[----:B------:R-:W-:-:S03]  /*0b10*/  IADD3 R2, PT, PT, R2, 0x80, RZ ;  /* 0x0000008002027810 */ /* 0x000fc60007ffe0ff */
[----:B-1----:R-:W-:-:S05]  /*0b20*/  IMAD.WIDE.U32 R6, R13, 0x2, R6 ;  /* 0x000000020d067825 */ /* 0x002fca00078e0006 */
[----:B------:R1:W-:Y:S02]  /*0b30*/  STG.E.U16 desc[UR4][R6.64], R8 ;  /* 0x0000000806007986 */ /* 0x0003e4000c101504 */
.L_x_1460:
[----:B------:R-:W-:-:S13]  /*0b40*/  ISETP.GE.U32.AND P0, PT, R2, R5, PT ;  /* 0x000000050200720c */ /* 0x000fda0003f06070 */
[----:B------:R-:W-:Y:S05]  /*0b50*/  @P0 BREAK.RELIABLE B1 ;  /* 0x0000000000010942 */ /* 0x000fea0003800100 */
[----:B------:R-:W-:Y:S05]  /*0b60*/  @P0 BRA `(.L_x_1462) ;  /* 0x0000000000300947 */ /* 0x000fea0003800000 */
[----:B01----:R-:W0:Y:S01]  /*0b70*/  LDC.64 R6, c[0x0][0x388] ;  /* 0x0000e200ff067b82 */ /* 0x003e220000000a00 */
[----:B------:R-:W-:Y:S01]  /*0b80*/  IMAD.IADD R13, R3, 0x1, R2 ;  /* 0x00000001030d7824 */ /* 0x000fe200078e0202 */
[----:B------:R-:W-:-:S03]  /*0b90*/  IADD3 R2, PT, PT, R2, 0x80, RZ ;  /* 0x0000008002027810 */ /* 0x000fc60007ffe0ff */
[----:B0-----:R-:W-:-:S05]  /*0ba0*/  IMAD.WIDE.U32 R6, R13, 0x2, R6 ;  /* 0x000000020d067825 */ /* 0x001fca00078e0006 */
[----:B------:R2:W-:Y:S02]  /*0bb0*/  STG.E.U16 desc[UR4][R6.64], R9 ;  /* 0x0000000906007986 */ /* 0x0005e4000c101504 */
.L_x_1461:
[----:B------:R-:W-:Y:S05]  /*0bc0*/  BSYNC.RELIABLE B1 ;  /* 0x0000000000017941 */ /* 0x000fea0003800100 */
.L_x_1457:
[----:B------:R-:W-:-:S13]  /*0bd0*/  ISETP.GE.U32.AND P0, PT, R2, R5, PT ;  /* 0x000000050200720c */ /* 0x000fda0003f06070 */
[----:B-12---:R-:W1:Y:S01]  /*0be0*/  @!P0 LDC.64 R6, c[0x0][0x388] ;  /* 0x0000e200ff068b82 */ /* 0x006e620000000a00 */
[----:B------:R-:W-:Y:S01]  /*0bf0*/  @!P0 IMAD.IADD R9, R3, 0x1, R2 ;  /* 0x0000000103098824 */ /* 0x000fe200078e0202 */
[----:B------:R-:W-:-:S03]  /*0c00*/  @!P0 IADD3 R2, PT, PT, R2, 0x80, RZ ;  /* 0x0000008002028810 */ /* 0x000fc60007ffe0ff */
[----:B-1----:R-:W-:-:S05]  /*0c10*/  @!P0 IMAD.WIDE.U32 R6, R9, 0x2, R6 ;  /* 0x0000000209068825 */ /* 0x002fca00078e0006 */
[----:B------:R2:W-:Y:S02]  /*0c20*/  @!P0 STG.E.U16 desc[UR4][R6.64], R10 ;  /* 0x0000000a06008986 */ /* 0x0005e4000c101504 */
.L_x_1462:
[----:B------:R-:W-:Y:S05]  /*0c30*/  BSYNC.RECONVERGENT B0 ;  /* 0x0000000000007941 */ /* 0x000fea0003800200 */
.L_x_1456:
[----:B------:R-:W-:Y:S05]  /*0c40*/  WARPSYNC.ALL ;  /* 0x0000000000007948 */ /* 0x000fea0003800000 */
[----:B------:R-:W-:-:S13]  /*0c50*/  ISETP.GE.U32.AND P0, PT, R2, R5, PT ;  /* 0x000000050200720c */ /* 0x000fda0003f06070 */
[----:B------:R-:W-:Y:S05]  /*0c60*/  @P0 EXIT ;  /* 0x000000000000094d */ /* 0x000fea0003800000 */
[----:B0-----:R-:W0:Y:S01]  /*0c70*/  LDC.64 R4, c[0x0][0x388] ;  /* 0x0000e200ff047b82 */ /* 0x001e220000000a00 */
[----:B------:R-:W-:-:S04]  /*0c80*/  IMAD.IADD R3, R3, 0x1, R2 ;  /* 0x0000000103037824 */ /* 0x000fc800078e0202 */
[----:B0-----:R-:W-:-:S05]  /*0c90*/  IMAD.WIDE.U32 R2, R3, 0x2, R4 ;  /* 0x0000000203027825 */ /* 0x001fca00078e0004 */
[----:B------:R-:W-:Y:S01]  /*0ca0*/  STG.E.U16 desc[UR4][R2.64], R11 ;  /* 0x0000000b02007986 */ /* 0x000fe2000c101504 */
[----:B------:R-:W-:Y:S05]  /*0cb0*/  EXIT ;  /* 0x000000000000794d */ /* 0x000fea0003800000 */
.L_x_1455:
[----:B------:R-:W0:Y:S01]  /*0cc0*/  S2R R0, SR_TID.X ;  /* 0x0000000000007919 */ /* 0x000e220000002100 */
[----:B------:R-:W1:Y:S02]  /*0cd0*/  LDC.64 R4, c[0x0][0x390] ;  /* 0x0000e400ff047b82 */ /* 0x000e640000000a00 */
[----:B-1----:R-:W-:-:S04]  /*0ce0*/  IMAD.WIDE.U32 R4, R3, 0x2, R4 ;  /* 0x0000000203047825 */ /* 0x002fc800078e0004 */
[----:B0-----:R-:W-:-:S05]  /*0cf0*/  IMAD.WIDE.U32 R8, R0, 0x4, R4 ;  /* 0x0000000400087825 */ /* 0x001fca00078e0004 */
[----:B------:R-:W3:Y:S04]  /*0d00*/  LDG.E R7, desc[UR4][R8.64] ;  /* 0x0000000408077981 */ /* 0x000ee8000c1e1900 */
[----:B------:R-:W4:Y:S04]  /*0d10*/  LDG.E R10, desc[UR4][R8.64+0x200] ;  /* 0x00020004080a7981 */ /* 0x000f28000c1e1900 */
[----:B------:R-:W5:Y:S04]  /*0d20*/  LDG.E R11, desc[UR4][R8.64+0x400] ;  /* 0x00040004080b7981 */ /* 0x000f68000c1e1900 */
[----:B------:R-:W5:Y:S01]  /*0d30*/  LDG.E R12, desc[UR4][R8.64+0x600] ;  /* 0x00060004080c7981 */ /* 0x000f62000c1e1900 */
[----:B--2---:R-:W-:-:S06]  /*0d40*/  SHF.L.U32 R2, R6, 0x10, RZ ;  /* 0x0000001006027819 */ /* 0x004fcc00000006ff */
[----:B------:R-:W0:Y:S01]  /*0d50*/  MUFU.RCP R2, R2 ;  /* 0x0000000200027308 */ /* 0x000e220000001000 */
[C---:B---3--:R-:W-:Y:S01]  /*0d60*/  IMAD.U32 R5, R7.reuse, 0x10000, RZ ;  /* 0x0001000007057824 */ /* 0x048fe200078e00ff */
[----:B------:R-:W-:-:S03]  /*0d70*/  PRMT R7, R7, 0x7632, R7 ;  /* 0x0000763207077816 */ /* 0x000fc60000000007 */
[-C--:B0-----:R-:W-:Y:S01]  /*0d80*/  FMUL.FTZ R4, R5, R2.reuse ;  /* 0x0000000205047220 */ /* 0x081fe20000410000 */
[C---:B----4-:R-:W-:Y:S01]  /*0d90*/  SHF.L.U32 R5, R10.reuse, 0x10, RZ ;  /* 0x000000100a057819 */ /* 0x050fe200000006ff */
[----:B------:R-:W-:Y:S01]  /*0da0*/  IMAD.U32 R7, R7, 0x10000, RZ ;  /* 0x0001000007077824 */ /* 0x000fe200078e00ff */
[----:B------:R-:W-:Y:S01]  /*0db0*/  PRMT R10, R10, 0x7632, R10 ;  /* 0x000076320a0a7816 */ /* 0x000fe2000000000a */
[C---:B-----5:R-:W-:Y:S01]  /*0dc0*/  IMAD.U32 R13, R11.reuse, 0x10000, RZ ;  /* 0x000100000b0d7824 */ /* 0x060fe200078e00ff */
[----:B------:R-:W-:Y:S01]  /*0dd0*/  PRMT R11, R11, 0x7632, R11 ;  /* 0x000076320b0b7816 */ /* 0x000fe2000000000b */
[-C--:B------:R-:W-:Y:S01]  /*0de0*/  FMUL.FTZ R6, R5, R2.reuse ;  /* 0x0000000205067220 */ /* 0x080fe20000410000 */
[----:B------:R-:W0:Y:S01]  /*0df0*/  F2F.BF16.F32 R4, R4 ;  /* 0x0000000400047304 */ /* 0x000e220000202000 */
[C---:B------:R-:W-:Y:S01]  /*0e00*/  SHF.L.U32 R9, R12.reuse, 0x10, RZ ;  /* 0x000000100c097819 */ /* 0x040fe200000006ff */
[----:B------:R-:W-:Y:S01]  /*0e10*/  FMUL.FTZ R5, R13, R2 ;  /* 0x000000020d057220 */ /* 0x000fe20000410000 */
[----:B------:R-:W-:Y:S01]  /*0e20*/  PRMT R12, R12, 0x7632, R12 ;  /* 0x000076320c0c7816 */ /* 0x000fe2000000000c */
[----:B------:R-:W-:-:S02]  /*0e30*/  IMAD.U32 R11, R11, 0x10000, RZ ;  /* 0x000100000b0b7824 */ /* 0x000fc400078e00ff */
[-C--:B------:R-:W-:Y:S01]  /*0e40*/  FMUL.FTZ R7, R7, R2.reuse ;  /* 0x0000000207077220 */ /* 0x080fe20000410000 */
[-C--:B------:R-:W-:Y:S01]  /*0e50*/  FMUL.FTZ R8, R9, R2.reuse ;  /* 0x0000000209087220 */ /* 0x080fe20000410000 */
[----:B------:R-:W-:Y:S01]  /*0e60*/  SHF.L.U32 R9, R10, 0x10, RZ ;  /* 0x000000100a097819 */ /* 0x000fe200000006ff */
[----:B------:R-:W1:Y:S01]  /*0e70*/  F2F.BF16.F32 R5, R5 ;  /* 0x0000000500057304 */ /* 0x000e620000202000 */
[----:B------:R-:W-:Y:S01]  /*0e80*/  SHF.L.U32 R13, R12, 0x10, RZ ;  /* 0x000000100c0d7819 */ /* 0x000fe200000006ff */
[-C--:B------:R-:W-:Y:S02]  /*0e90*/  FMUL.FTZ R11, R11, R2.reuse ;  /* 0x000000020b0b7220 */ /* 0x080fe40000410000 */
[-C--:B------:R-:W-:Y:S02]  /*0ea0*/  FMUL.FTZ R9, R9, R2.reuse ;  /* 0x0000000209097220 */ /* 0x080fe40000410000 */
[----:B------:R-:W-:Y:S01]  /*0eb0*/  FMUL.FTZ R13, R13, R2 ;  /* 0x000000020d0d7220 */ /* 0x000fe20000410000 */
[----:B0-----:R-:W-:Y:S01]  /*0ec0*/  IMAD.U32 R2, R4, 0x10000, RZ ;  /* 0x0001000004027824 */ /* 0x001fe200078e00ff */
[----:B------:R-:W0:Y:S01]  /*0ed0*/  F2F.BF16.F32 R7, R7 ;  /* 0x0000000700077304 */ /* 0x000e220000202000 */
[----:B-1----:R-:W-:-:S07]  /*0ee0*/  IMAD.U32 R10, R5, 0x10000, RZ ;  /* 0x00010000050a7824 */ /* 0x002fce00078e00ff */
[----:B------:R-:W1:Y:S01]  /*0ef0*/  F2F.BF16.F32 R6, R6 ;  /* 0x0000000600067304 */ /* 0x000e620000202000 */
[----:B------:R-:W2:Y:S01]  /*0f00*/  LDC.64 R4, c[0x0][0x388] ;  /* 0x0000e200ff047b82 */ /* 0x000ea20000000a00 */
[----:B0-----:R-:W-:-:S06]  /*0f10*/  IMAD.U32 R7, R7, 0x10000, RZ ;  /* 0x0001000007077824 */ /* 0x001fcc00078e00ff */
[----:B------:R-:W0:Y:S01]  /*0f20*/  F2F.BF16.F32 R8, R8 ;  /* 0x0000000800087304 */ /* 0x000e220000202000 */
[----:B-1----:R-:W-:-:S07]  /*0f30*/  SHF.L.U32 R6, R6, 0x10, RZ ;  /* 0x0000001006067819 */ /* 0x002fce00000006ff */
[----:B------:R-:W1:Y:S01]  /*0f40*/  F2F.BF16.F32 R9, R9 ;  /* 0x0000000900097304 */ /* 0x000e620000202000 */
[----:B0-----:R-:W-:-:S07]  /*0f50*/  SHF.L.U32 R8, R8, 0x10, RZ ;  /* 0x0000001008087819 */ /* 0x001fce00000006ff */
        /* <DEDUP_REMOVED lines=8> */
[----:B------:R-:W0:Y:S08]  /*0fe0*/  FRND.TRUNC R7, R7 ;  /* 0x0000000700077307 */ /* 0x000e30000020d000 */
[----:B------:R-:W-:Y:S01]  /*0ff0*/  FRND.TRUNC R6, R6 ;  /* 0x0000000600067307 */ /* 0x000fe2000020d000 */
[----:B0-----:R-:W-:-:S07]  /*1000*/  F2FP.BF16.F32.PACK_AB R3, R7, R2 ;  /* 0x000000020703723e */ /* 0x001fce00000010ff */
[----:B------:R-:W-:Y:S01]  /*1010*/  FRND.TRUNC R10, R10 ;  /* 0x0000000a000a7307 */ /* 0x000fe2000020d000 */
[----:B------:R-:W-:Y:S07]  /*1020*/  STG.E desc[UR4][R4.64], R3 ;  /* 0x0000000304007986 */ /* 0x000fee000c101904 */
[----:B------:R-:W-:Y:S08]  /*1030*/  FRND.TRUNC R8, R8 ;  /* 0x0000000800087307 */ /* 0x000ff0000020d000 */
[----:B------:R-:W0:Y:S08]  /*1040*/  FRND.TRUNC R9, R9 ;  /* 0x0000000900097307 */ /* 0x000e30000020d000 */
[----:B------:R-:W1:Y:S01]  /*1050*/  FRND.TRUNC R11, R11 ;  /* 0x0000000b000b7307 */ /* 0x000e62000020d000 */
[----:B0-----:R-:W-:-:S07]  /*1060*/  F2FP.BF16.F32.PACK_AB R15, R9, R6 ;  /* 0x00000006090f723e */ /* 0x001fce00000010ff */
[----:B------:R-:W0:Y:S01]  /*1070*/  FRND.TRUNC R13, R13 ;  /* 0x0000000d000d7307 */ /* 0x000e22000020d000 */
[----:B------:R-:W-:Y:S01]  /*1080*/  STG.E desc[UR4][R4.64+0x200], R15 ;  /* 0x0002000f04007986 */ /* 0x000fe2000c101904 */
[----:B-1----:R-:W-:-:S05]  /*1090*/  F2FP.BF16.F32.PACK_AB R7, R11, R10 ;  /* 0x0000000a0b07723e */ /* 0x002fca00000010ff */
[----:B------:R-:W-:Y:S01]  /*10a0*/  STG.E desc[UR4][R4.64+0x400], R7 ;  /* 0x0004000704007986 */ /* 0x000fe2000c101904 */
[----:B0-----:R-:W-:-:S05]  /*10b0*/  F2FP.BF16.F32.PACK_AB R17, R13, R8 ;  /* 0x000000080d11723e */ /* 0x001fca00000010ff */
[----:B------:R-:W-:Y:S01]  /*10c0*/  STG.E desc[UR4][R4.64+0x600], R17 ;  /* 0x0006001104007986 */ /* 0x000fe2000c101904 */
[----:B------:R-:W-:Y:S05]  /*10d0*/  EXIT ;  /* 0x000000000000794d */ /* 0x000fea0003800000 */
.L_x_1463:
        /* <DEDUP_REMOVED lines=10> */
.L_x_22322:


//--------------------- .text._ZN2at6native29vectorized_elementwise_kernelILi4ENS0_13BUnaryFunctorIN3c108BFloat16ES4_S4_ZZZNS0_15binary_internal21div_trunc_kernel_cudaERNS_18TensorIteratorBaseEENKUlvE1_clEvENKUlvE2_clEvEUlS4_S4_E_EESt5arrayIPcLm2EEEEviT0_T1_ --------------------------
	.section	.text._ZN2at6native29vectorized_elementwise_kernelILi4ENS0_13BUnaryFunctorIN3c108BFloat16ES4_S4_ZZZNS0_15binary_internal21div_trunc_kernel_cudaERNS_18TensorIteratorBaseEENKUlvE1_clEvENKUlvE2_clEvEUlS4_S4_E_EESt5arrayIPcLm2EEEEviT0_T1_,"ax",@progbits
	.align	128
        .global         _ZN2at6native29vectorized_elementwise_kernelILi4ENS0_13BUnaryFunctorIN3c108BFloat16ES4_S4_ZZZNS0_15binary_internal21div_trunc_kernel_cudaERNS_18TensorIteratorBaseEENKUlvE1_clEvENKUlvE2_clEvEUlS4_S4_E_EESt5arrayIPcLm2EEEEviT0_T1_
        .type           _ZN2at6native29vectorized_elementwise_kernelILi4ENS0_13BUnaryFunctorIN3c108BFloat16ES4_S4_ZZZNS0_15binary_internal21div_trunc_kernel_cudaERNS_18TensorIteratorBaseEENKUlvE1_clEvENKUlvE2_clEvEUlS4_S4_E_EESt5arrayIPcLm2EEEEviT0_T1_,@function
        .size           _ZN2at6native29vectorized_elementwise_kernelILi4ENS0_13BUnaryFunctorIN3c108BFloat16ES4_S4_ZZZNS0_15binary_internal21div_trunc_kernel_cudaERNS_18TensorIteratorBaseEENKUlvE1_clEvENKUlvE2_clEvEUlS4_S4_E_EESt5arrayIPcLm2EEEEviT0_T1_,(.L_x_22323 - _ZN2at6native29vectorized_elementwise_kernelILi4ENS0_13BUnaryFunctorIN3c108BFloat16ES4_S4_ZZZNS0_15binary_internal21div_trunc_kernel_cudaERNS_18TensorIteratorBaseEENKUlvE1_clEvENKUlvE2_clEvEUlS4_S4_E_EESt5arrayIPcLm2EEEEviT0_T1_)
        .other          _ZN2at6native29vectorized_elementwise_kernelILi4ENS0_13BUnaryFunctorIN3c108BFloat16ES4_S4_ZZZNS0_15binary_internal21div_trunc_kernel_cudaERNS_18TensorIteratorBaseEENKUlvE1_clEvENKUlvE2_clEvEUlS4_S4_E_EESt5arrayIPcLm2EEEEviT0_T1_,@"STO_CUDA_ENTRY STV_DEFAULT"
_ZN2at6native29vectorized_elementwise_kernelILi4ENS0_13BUnaryFunctorIN3c108BFloat16ES4_S4_ZZZNS0_15binary_internal21div_trunc_kernel_cudaERNS_18TensorIteratorBaseEENKUlvE1_clEvENKUlvE2_clEvEUlS4_S4_E_EESt5arrayIPcLm2EEEEviT0_T1_:
.text._ZN2at6native29vectorized_elementwise_kernelILi4ENS0_13BUnaryFunctorIN3c108BFloat16ES4_S4_ZZZNS0_15binary_internal21div_trunc_kernel_cudaERNS_18TensorIteratorBaseEENKUlvE1_clEvENKUlvE2_clEvEUlS4_S4_E_EESt5arrayIPcLm2EEEEviT0_T1_:
        /* <DEDUP_REMOVED lines=166> */
.L_x_1467:
[----:B------:R-:W-:-:S13]  /*0a60*/  ISETP.GE.U32.AND P0, PT, R2, R5, PT ;  /* 0x000000050200720c */ /* 0x000fda0003f06070 */
[----:B------:R-:W-:Y:S05]  /*0a70*/  @P0 BRA `(.L_x_1469) ;  /* 0x0000000000300947 */ /* 0x000fea0003800000 */
[----:B0-----:R-:W0:Y:S01]  /*0a80*/  LDC.64 R12, c[0x0][0x388] ;  /* 0x0000e200ff0c7b82 */ /* 0x001e220000000a00 */
[----:B------:R-:W-:Y:S01]  /*0a90*/  IMAD.IADD R15, R3, 0x1, R2 ;  /* 0x00000001030f7824 */ /* 0x000fe200078e0202 */
[----:B------:R-:W-:-:S03]  /*0aa0*/  IADD3 R2, PT, PT, R2, 0x80, RZ ;  /* 0x0000008002027810 */ /* 0x000fc60007ffe0ff */
[----:B0-----:R-:W-:-:S05]  /*0ab0*/  IMAD.WIDE.U32 R12, R15, 0x2, R12 ;  /* 0x000000020f0c7825 */ /* 0x001fca00078e000c */
[----:B------:R1:W-:Y:S02]  /*0ac0*/  STG.E.U16 desc[UR4][R12.64], R7 ;  /* 0x000000070c007986 */ /* 0x0003e4000c101504 */
.L_x_1468:
[----:B------:R-:W-:-:S13]  /*0ad0*/  ISETP.GE.U32.AND P0, PT, R2, R5, PT ;  /* 0x000000050200720c */ /* 0x000fda0003f06070 */
[----:B------:R-:W-:Y:S05]  /*0ae0*/  @P0 BRA `(.L_x_1470) ;  /* 0x0000000000340947 */ /* 0x000fea0003800000 */
[----:B-1----:R-:W1:Y:S01]  /*0af0*/  LDC.64 R6, c[0x0][0x388] ;  /* 0x0000e200ff067b82 */ /* 0x002e620000000a00 */
[----:B0-----:R-:W-:Y:S01]  /*0b00*/  IMAD.IADD R13, R3, 0x1, R2 ;  /* 0x00000001030d7824 */ /* 0x001fe200078e0202 */
[----:B------:R-:W-:-:S03]  /*0b10*/  IADD3 R2, PT, PT, R2, 0x80, RZ ;  /* 0x0000008002027810 */ /* 0x000fc60007ffe0ff */
[----:B-1----:R-:W-:-:S05]  /*0b20*/  IMAD.WIDE.U32 R6, R13, 0x2, R6 ;  /* 0x000000020d067825 */ /* 0x002fca00078e0006 */
[----:B------:R1:W-:Y:S02]  /*0b30*/  STG.E.U16 desc[UR4][R6.64], R8 ;  /* 0x0000000806007986 */ /* 0x0003e4000c101504 */
.L_x_1469:
        /* <DEDUP_REMOVED lines=8> */
.L_x_1470:
[----:B------:R-:W-:Y:S05]  /*0bc0*/  BSYNC.RELIABLE B1 ;  /* 0x0000000000017941 */ /* 0x000fea0003800100 */
.L_x_1466:
[----:B------:R-:W-:-:S13]  /*0bd0*/  ISETP.GE.U32.AND P0, PT, R2, R5, PT ;  /* 0x000000050200720c */ /* 0x000fda0003f06070 */
[----:B-12---:R-:W1:Y:S01]  /*0be0*/  @!P0 LDC.64 R6, c[0x0][0x388] ;  /* 0x0000e200ff068b82 */ /* 0x006e620000000a00 */
[----:B------:R-:W-:Y:S01]  /*0bf0*/  @!P0 IMAD.IADD R9, R3, 0x1, R2 ;  /* 0x0000000103098824 */ /* 0x000fe200078e0202 */
[----:B------:R-:W-:-:S03]  /*0c00*/  @!P0 IADD3 R2, PT, PT, R2, 0x80, RZ ;  /* 0x0000008002028810 */ /* 0x000fc60007ffe0ff */
[----:B-1----:R-:W-:-:S05]  /*0c10*/  @!P0 IMAD.WIDE.U32 R6, R9, 0x2, R6 ;  /* 0x0000000209068825 */ /* 0x002fca00078e0006 */
[----:B------:R2:W-:Y:S02]  /*0c20*/  @!P0 STG.E.U16 desc[UR4][R6.64], R10 ;  /* 0x0000000a06008986 */ /* 0x0005e4000c101504 */
.L_x_1471:
[----:B------:R-:W-:Y:S05]  /*0c30*/  BSYNC.RECONVERGENT B0 ;  /* 0x0000000000007941 */ /* 0x000fea0003800200 */
.L_x_1465:
        /* <DEDUP_REMOVED lines=8> */
.L_x_1464:
[----:B------:R-:W0:Y:S01]  /*0cc0*/  S2R R0, SR_TID.X ;  /* 0x0000000000007919 */ /* 0x000e220000002100 */
[----:B------:R-:W1:Y:S02]  /*0cd0*/  LDC.64 R4, c[0x0][0x390] ;  /* 0x0000e400ff047b82 */ /* 0x000e640000000a00 */
[----:B-1----:R-:W-:-:S04]  /*0ce0*/  IMAD.WIDE.U32 R4, R3, 0x2, R4 ;  /* 0x0000000203047825 */ /* 0x002fc800078e0004 */
[----:B0-----:R-:W-:-:S05]  /*0cf0*/  IMAD.WIDE.U32 R12, R0, 0x8, R4 ;  /* 0x00000008000c7825 */ /* 0x001fca00078e0004 */
[----:B------:R-:W3:Y:S04]  /*0d00*/  LDG.E.64 R8, desc[UR4][R12.64] ;  /* 0x000000040c087981 */ /* 0x000ee8000c1e1b00 */
[----:B------:R-:W4:Y:S01]  /*0d10*/  LDG.E.64 R4, desc[UR4][R12.64+0x400] ;  /* 0x000400040c047981 */ /* 0x000f22000c1e1b00 */
[----:B--2---:R-:W-:-:S06]  /*0d20*/  SHF.L.U32 R2, R6, 0x10, RZ ;  /* 0x0000001006027819 */ /* 0x004fcc00000006ff */
[----:B------:R-:W0:Y:S01]  /*0d30*/  MUFU.RCP R2, R2 ;  /* 0x0000000200027308 */ /* 0x000e220000001000 */
[C---:B---3--:R-:W-:Y:S01]  /*0d40*/  IMAD.U32 R7, R8.reuse, 0x10000, RZ ;  /* 0x0001000008077824 */ /* 0x048fe200078e00ff */
[----:B------:R-:W-:-:S03]  /*0d50*/  PRMT R8, R8, 0x7632, R8 ;  /* 0x0000763208087816 */ /* 0x000fc60000000008 */
[-C--:B0-----:R-:W-:Y:S01]  /*0d60*/  FMUL.FTZ R6, R7, R2.reuse ;  /* 0x0000000207067220 */ /* 0x081fe20000410000 */
[C---:B------:R-:W-:Y:S01]  /*0d70*/  SHF.L.U32 R7, R9.reuse, 0x10, RZ ;  /* 0x0000001009077819 */ /* 0x040fe200000006ff */
[----:B----4-:R-:W-:Y:S01]  /*0d80*/  IMAD.U32 R11, R4, 0x10000, RZ ;  /* 0x00010000040b7824 */ /* 0x010fe200078e00ff */
[----:B------:R-:W-:Y:S01]  /*0d90*/  PRMT R9, R9, 0x7632, R9 ;  /* 0x0000763209097816 */ /* 0x000fe20000000009 */
[----:B------:R-:W-:Y:S01]  /*0da0*/  IMAD.U32 R13, R8, 0x10000, RZ ;  /* 0x00010000080d7824 */ /* 0x000fe200078e00ff */
[----:B------:R-:W-:Y:S01]  /*0db0*/  PRMT R4, R4, 0x7632, R4 ;  /* 0x0000763204047816 */ /* 0x000fe20000000004 */
[-C--:B------:R-:W-:Y:S01]  /*0dc0*/  FMUL.FTZ R10, R7, R2.reuse ;  /* 0x00000002070a7220 */ /* 0x080fe20000410000 */
[-C--:B------:R-:W-:Y:S01]  /*0dd0*/  FMUL.FTZ R7, R11, R2.reuse ;  /* 0x000000020b077220 */ /* 0x080fe20000410000 */
[----:B------:R-:W-:Y:S01]  /*0de0*/  SHF.L.U32 R11, R5, 0x10, RZ ;  /* 0x00000010050b7819 */ /* 0x000fe200000006ff */
[-C--:B------:R-:W-:Y:S01]  /*0df0*/  FMUL.FTZ R8, R13, R2.reuse ;  /* 0x000000020d087220 */ /* 0x080fe20000410000 */
[----:B------:R-:W-:Y:S01]  /*0e00*/  PRMT R5, R5, 0x7632, R5 ;  /* 0x0000763205057816 */ /* 0x000fe20000000005 */
[----:B------:R-:W-:Y:S01]  /*0e10*/  IMAD.U32 R13, R4, 0x10000, RZ ;  /* 0x00010000040d7824 */ /* 0x000fe200078e00ff */
[----:B------:R-:W-:Y:S01]  /*0e20*/  SHF.L.U32 R9, R9, 0x10, RZ ;  /* 0x0000001009097819 */ /* 0x000fe200000006ff */
[-C--:B------:R-:W-:Y:S01]  /*0e30*/  FMUL.FTZ R11, R11, R2.reuse ;  /* 0x000000020b0b7220 */ /* 0x080fe20000410000 */
[----:B------:R-:W-:Y:S01]  /*0e40*/  SHF.L.U32 R5, R5, 0x10, RZ ;  /* 0x0000001005057819 */ /* 0x000fe200000006ff */
[-C--:B------:R-:W-:Y:S01]  /*0e50*/  FMUL.FTZ R13, R13, R2.reuse ;  /* 0x000000020d0d7220 */ /* 0x080fe20000410000 */
[----:B------:R-:W0:Y:S01]  /*0e60*/  F2F.BF16.F32 R6, R6 ;  /* 0x0000000600067304 */ /* 0x000e220000202000 */
[----:B------:R-:W-:-:S02]  /*0e70*/  FMUL.FTZ R9, R9, R2 ;  /* 0x0000000209097220 */ /* 0x000fc40000410000 */
[----:B------:R-:W-:Y:S02]  /*0e80*/  FMUL.FTZ R12, R5, R2 ;  /* 0x00000002050c7220 */ /* 0x000fe40000410000 */
[----:B------:R-:W1:Y:S03]  /*0e90*/  LDC.64 R4, c[0x0][0x388] ;  /* 0x0000e200ff047b82 */ /* 0x000e660000000a00 */
[----:B------:R-:W2:Y:S01]  /*0ea0*/  F2F.BF16.F32 R10, R10 ;  /* 0x0000000a000a7304 */ /* 0x000ea20000202000 */
[----:B0-----:R-:W-:-:S07]  /*0eb0*/  IMAD.U32 R2, R6, 0x10000, RZ ;  /* 0x0001000006027824 */ /* 0x001fce00078e00ff */
[----:B------:R-:W0:Y:S01]  /*0ec0*/  F2F.BF16.F32 R7, R7 ;  /* 0x0000000700077304 */ /* 0x000e220000202000 */
[----:B--2---:R-:W-:-:S07]  /*0ed0*/  SHF.L.U32 R10, R10, 0x10, RZ ;  /* 0x000000100a0a7819 */ /* 0x004fce00000006ff */
[----:B------:R-:W2:Y:S01]  /*0ee0*/  F2F.BF16.F32 R11, R11 ;  /* 0x0000000b000b7304 */ /* 0x000ea20000202000 */
[----:B-1----:R-:W-:-:S07]  /*0ef0*/  IMAD.WIDE.U32 R4, R3, 0x2, R4 ;  /* 0x0000000203047825 */ /* 0x002fce00078e0004 */
[----:B------:R-:W1:Y:S01]  /*0f00*/  F2F.BF16.F32 R9, R9 ;  /* 0x0000000900097304 */ /* 0x000e620000202000 */
[----:B0-----:R-:W-:Y:S02]  /*0f10*/  IMAD.U32 R6, R7, 0x10000, RZ ;  /* 0x0001000007067824 */ /* 0x001fe400078e00ff */
[----:B------:R-:W-:Y:S01]  /*0f20*/  IMAD.WIDE.U32 R4, R0, 0x8, R4 ;  /* 0x0000000800047825 */ /* 0x000fe200078e0004 */
[----:B--2---:R-:W-:-:S04]  /*0f30*/  SHF.L.U32 R11, R11, 0x10, RZ ;  /* 0x000000100b0b7819 */ /* 0x004fc800000006ff */
[----:B------:R-:W0:Y:S01]  /*0f40*/  F2F.BF16.F32 R13, R13 ;  /* 0x0000000d000d7304 */ /* 0x000e220000202000 */
[----:B-1----:R-:W-:-:S07]  /*0f50*/  SHF.L.U32 R9, R9, 0x10, RZ ;  /* 0x0000001009097819 */ /* 0x002fce00000006ff */
[----:B------:R-:W1:Y:S01]  /*0f60*/  F2F.BF16.F32 R12, R12 ;  /* 0x0000000c000c7304 */ /* 0x000e620000202000 */
[----:B0-----:R-:W-:-:S07]  /*0f70*/  IMAD.U32 R13, R13, 0x10000, RZ ;  /* 0x000100000d0d7824 */ /* 0x001fce00078e00ff */
[----:B------:R-:W0:Y:S01]  /*0f80*/  F2F.BF16.F32 R8, R8 ;  /* 0x0000000800087304 */ /* 0x000e220000202000 */
[----:B-1----:R-:W-:-:S07]  /*0f90*/  SHF.L.U32 R12, R12, 0x10, RZ ;  /* 0x000000100c0c7819 */ /* 0x002fce00000006ff */
[----:B------:R-:W-:Y:S01]  /*0fa0*/  FRND.TRUNC R2, R2 ;  /* 0x0000000200027307 */ /* 0x000fe2000020d000 */
[----:B0-----:R-:W-:-:S07]  /*0fb0*/  IMAD.U32 R8, R8, 0x10000, RZ ;  /* 0x0001000008087824 */ /* 0x001fce00078e00ff */
[----:B------:R-:W-:Y:S08]  /*0fc0*/  FRND.TRUNC R10, R10 ;  /* 0x0000000a000a7307 */ /* 0x000ff0000020d000 */
[----:B------:R-:W0:Y:S08]  /*0fd0*/  FRND.TRUNC R7, R8 ;  /* 0x0000000800077307 */ /* 0x000e30000020d000 */
[----:B------:R-:W-:Y:S01]  /*0fe0*/  FRND.TRUNC R6, R6 ;  /* 0x0000000600067307 */ /* 0x000fe2000020d000 */
[----:B0-----:R-:W-:-:S07]  /*0ff0*/  F2FP.BF16.F32.PACK_AB R2, R7, R2 ;  /* 0x000000020702723e */ /* 0x001fce00000010ff */
[----:B------:R-:W-:Y:S08]  /*1000*/  FRND.TRUNC R11, R11 ;  /* 0x0000000b000b7307 */ /* 0x000ff0000020d000 */
[----:B------:R-:W0:Y:S08]  /*1010*/  FRND.TRUNC R9, R9 ;  /* 0x0000000900097307 */ /* 0x000e30000020d000 */
[----:B------:R-:W1:Y:S01]  /*1020*/  FRND.TRUNC R13, R13 ;  /* 0x0000000d000d7307 */ /* 0x000e62000020d000 */
[----:B0-----:R-:W-:-:S07]  /*1030*/  F2FP.BF16.F32.PACK_AB R3, R9, R10 ;  /* 0x0000000a0903723e */ /* 0x001fce00000010ff */
[----:B------:R-:W0:Y:S01]  /*1040*/  FRND.TRUNC R12, R12 ;  /* 0x0000000c000c7307 */ /* 0x000e22000020d000 */
[----:B------:R-:W-:Y:S01]  /*1050*/  STG.E.64 desc[UR4][R4.64], R2 ;  /* 0x0000000204007986 */ /* 0x000fe2000c101b04 */
[----:B-1----:R-:W-:Y:S02]  /*1060*/  F2FP.BF16.F32.PACK_AB R6, R13, R6 ;  /* 0x000000060d06723e */ /* 0x002fe400000010ff */
[----:B0-----:R-:W-:-:S05]  /*1070*/  F2FP.BF16.F32.PACK_AB R7, R12, R11 ;  /* 0x0000000b0c07723e */ /* 0x001fca00000010ff */
[----:B------:R-:W-:Y:S01]  /*1080*/  STG.E.64 desc[UR4][R4.64+0x400], R6 ;  /* 0x0004000604007986 */ /* 0x000fe2000c101b04 */
[----:B------:R-:W-:Y:S05]  /*1090*/  EXIT ;  /* 0x000000000000794d */ /* 0x000fea0003800000 */
.L_x_1472:
        /* <DEDUP_REMOVED lines=14> */
.L_x_22323:


//--------------------- .text._ZN2at6native29vectorized_elementwise_kernelILi8ENS0_13BUnaryFunctorIN3c108BFloat16ES4_S4_ZZZNS0_15binary_internal21div_trunc_kernel_cudaERNS_18TensorIteratorBaseEENKUlvE1_clEvENKUlvE2_clEvEUlS4_S4_E_EESt5arrayIPcLm2EEEEviT0_T1_ --------------------------
	.section	.text._ZN2at6native29vectorized_elementwise_kernelILi8ENS0_13BUnaryFunctorIN3c108BFloat16ES4_S4_ZZZNS0_15binary_internal21div_trunc_kernel_cudaERNS_18TensorIteratorBaseEENKUlvE1_clEvENKUlvE2_clEvEUlS4_S4_E_EESt5arrayIPcLm2EEEEviT0_T1_,"ax",@progbits
	.align	128
        .global         _ZN2at6native29vectorized_elementwise_kernelILi8ENS0_13BUnaryFunctorIN3c108BFloat16ES4_S4_ZZZNS0_15binary_internal21div_trunc_kernel_cudaERNS_18TensorIteratorBaseEENKUlvE1_clEvENKUlvE2_clEvEUlS4_S4_E_EESt5arrayIPcLm2EEEEviT0_T1_
        .type           _ZN2at6native29vectorized_elementwise_kernelILi8ENS0_13BUnaryFunctorIN3c108BFloat16ES4_S4_ZZZNS0_15binary_internal21div_trunc_kernel_cudaERNS_18TensorIteratorBaseEENKUlvE1_clEvENKUlvE2_clEvEUlS4_S4_E_EESt5arrayIPcLm2EEEEviT0_T1_,@function
        .size           _ZN2at6native29vectorized_elementwise_kernelILi8ENS0_13BUnaryFunctorIN3c108BFloat16ES4_S4_ZZZNS0_15binary_internal21div_trunc_kernel_cudaERNS_18TensorIteratorBaseEENKUlvE1_clEvENKUlvE2_clEvEUlS4_S4_E_EESt5arrayIPcLm2EEEEviT0_T1_,(.L_x_22324 - _ZN2at6native29vectorized_elementwise_kernelILi8ENS0_13BUnaryFunctorIN3c108BFloat16ES4_S4_ZZZNS0_15binary_internal21div_trunc_kernel_cudaERNS_18TensorIteratorBaseEENKUlvE1_clEvENKUlvE2_clEvEUlS4_S4_E_EESt5arrayIPcLm2EEEEviT0_T1_)
        .other          _ZN2at6native29vectorized_elementwise_kernelILi8ENS0_13BUnaryFunctorIN3c108BFloat16ES4_S4_ZZZNS0_15binary_internal21div_trunc_kernel_cudaERNS_18TensorIteratorBaseEENKUlvE1_clEvENKUlvE2_clEvEUlS4_S4_E_EESt5arrayIPcLm2EEEEviT0_T1_,@"STO_CUDA_ENTRY STV_DEFAULT"
_ZN2at6native29vectorized_elementwise_kernelILi8ENS0_13BUnaryFunctorIN3c108BFloat16ES4_S4_ZZZNS0_15binary_internal21div_trunc_kernel_cudaERNS_18TensorIteratorBaseEENKUlvE1_clEvENKUlvE2_clEvEUlS4_S4_E_EESt5arrayIPcLm2EEEEviT0_T1_:
.text._ZN2at6native29vectorized_elementwise_kernelILi8ENS0_13BUnaryFunctorIN3c108BFloat16ES4_S4_ZZZNS0_15binary_internal21div_trunc_kernel_cudaERNS_18TensorIteratorBaseEENKUlvE1_clEvENKUlvE2_clEvEUlS4_S4_E_EESt5arrayIPcLm2EEEEviT0_T1_:
[----:B------:R-:W-:Y:S01]  /*0000*/  LDC R1, c[0x0][0x37c] ;  /* 0x0000df00ff017b82 */ /* 0x000fe20000000800 */
[----:B------:R-:W-:Y:S05]  /*0010*/  EXIT ;  /* 0x000000000000794d */ /* 0x000fea0003800000 */
.L_x_1473:
        /* <DEDUP_REMOVED lines=14> */
.L_x_22324:


//--------------------- .text._ZN2at6native18elementwise_kernelILi128ELi4EZNS0_15gpu_kernel_implINS0_13AUnaryFunctorIN3c108BFloat16ES5_S5_ZZZNS0_15binary_internal21div_trunc_kernel_cudaERNS_18TensorIteratorBaseEENKUlvE1_clEvENKUlvE2_clEvEUlS5_S5_E_EEEEvS8_RKT_EUliE_EEviT1_ --------------------------
	.section	.text._ZN2at6native18elementwise_kernelILi128ELi4EZNS0_15gpu_kernel_implINS0_13AUnaryFunctorIN3c108BFloat16ES5_S5_ZZZNS0_15binary_internal21div_trunc_kernel_cudaERNS_18TensorIteratorBaseEENKUlvE1_clEvENKUlvE2_clEvEUlS5_S5_E_EEEEvS8_RKT_EUliE_EEviT1_,"ax",@progbits
	.align	128
        .global         _ZN2at6native18elementwise_kernelILi128ELi4EZNS0_15gpu_kernel_implINS0_13AUnaryFunctorIN3c108BFloat16ES5_S5_ZZZNS0_15binary_internal21div_trunc_kernel_cudaERNS_18TensorIteratorBaseEENKUlvE1_clEvENKUlvE2_clEvEUlS5_S5_E_EEEEvS8_RKT_EUliE_EEviT1_
        .type           _ZN2at6native18elementwise_kernelILi128ELi4EZNS0_15gpu_kernel_implINS0_13AUnaryFunctorIN3c108BFloat16ES5_S5_ZZZNS0_15binary_internal21div_trunc_kernel_cudaERNS_18TensorIteratorBaseEENKUlvE1_clEvENKUlvE2_clEvEUlS5_S5_E_EEEEvS8_RKT_EUliE_EEviT1_,@function
        .size           _ZN2at6native18elementwise_kernelILi128ELi4EZNS0_15gpu_kernel_implINS0_13AUnaryFunctorIN3c108BFloat16ES5_S5_ZZZNS0_15binary_internal21div_trunc_kernel_cudaERNS_18TensorIteratorBaseEENKUlvE1_clEvENKUlvE2_clEvEUlS5_S5_E_EEEEvS8_RKT_EUliE_EEviT1_,(.L_x_22325 - _ZN2at6native18elementwise_kernelILi128ELi4EZNS0_15gpu_kernel_implINS0_13AUnaryFunctorIN3c108BFloat16ES5_S5_ZZZNS0_15binary_internal21div_trunc_kernel_cudaERNS_18TensorIteratorBaseEENKUlvE1_clEvENKUlvE2_clEvEUlS5_S5_E_EEEEvS8_RKT_EUliE_EEviT1_)
        .other          _ZN2at6native18elementwise_kernelILi128ELi4EZNS0_15gpu_kernel_implINS0_13AUnaryFunctorIN3c108BFloat16ES5_S5_ZZZNS0_15binary_internal21div_trunc_kernel_cudaERNS_18TensorIteratorBaseEENKUlvE1_clEvENKUlvE2_clEvEUlS5_S5_E_EEEEvS8_RKT_EUliE_EEviT1_,@"STO_CUDA_ENTRY STV_DEFAULT"
_ZN2at6native18elementwise_kernelILi128ELi4EZNS0_15gpu_kernel_implINS0_13AUnaryFunctorIN3c108BFloat16ES5_S5_ZZZNS0_15binary_internal21div_trunc_kernel_cudaERNS_18TensorIteratorBaseEENKUlvE1_clEvENKUlvE2_clEvEUlS5_S5_E_EEEEvS8_RKT_EUliE_EEviT1_:
.text._ZN2at6native18elementwise_kernelILi128ELi4EZNS0_15gpu_kernel_implINS0_13AUnaryFunctorIN3c108BFloat16ES5_S5_ZZZNS0_15binary_internal21div_trunc_kernel_cudaERNS_18TensorIteratorBaseEENKUlvE1_clEvENKUlvE2_clEvEUlS5_S5_E_EEEEvS8_RKT_EUliE_EEviT1_:
        /* <DEDUP_REMOVED lines=320> */
.L_x_1476:
        /* <DEDUP_REMOVED lines=18> */
.L_x_1480:
[----:B------:R-:W2:Y:S02]  /*1520*/  LDG.E.U8 R2, desc[UR36][R2.64] ;  /* 0x0000002402027981 */ /* 0x000ea4000c1e1100 */
[----:B--2---:R-:W-:-:S04]  /*1530*/  I2FP.F32.U32 R0, R2 ;  /* 0x0000000200007245 */ /* 0x004fc80000201000 */
[----:B------:R-:W-:Y:S01]  /*1540*/  F2FP.BF16.F32.PACK_AB R0, RZ, R0 ;  /* 0x00000000ff00723e */ /* 0x000fe200000010ff */
[----:B------:R-:W-:Y:S06]  /*1550*/  BRA `(.L_x_1482) ;  /* 0x0000000c00a47947 */ /* 0x000fec0003800000 */
.L_x_1479:
        /* <DEDUP_REMOVED lines=10> */
.L_x_1484:
[----:B------:R-:W2:Y:S02]  /*1600*/  LDG.E R2, desc[UR36][R2.64] ;  /* 0x0000002402027981 */ /* 0x000ea4000c1e1900 */
[----:B--2---:R-:W-:-:S04]  /*1610*/  I2FP.F32.S32 R0, R2 ;  /* 0x0000000200007245 */ /* 0x004fc80000201400 */
[----:B------:R-:W-:Y:S01]  /*1620*/  F2FP.BF16.F32.PACK_AB R0, RZ, R0 ;  /* 0x00000000ff00723e */ /* 0x000fe200000010ff */
[----:B------:R-:W-:Y:S06]  /*1630*/  BRA `(.L_x_1482) ;  /* 0x0000000c006c7947 */ /* 0x000fec0003800000 */
.L_x_1483:
[----:B------:R-:W2:Y:S02]  /*1640*/  LDG.E.U16 R2, desc[UR36][R2.64] ;  /* 0x0000002402027981 */ /* 0x000ea4000c1e1500 */
[----:B--2---:R-:W0:Y:S02]  /*1650*/  I2F.S16 R0, R2 ;  /* 0x0000000200007306 */ /* 0x004e240000101400 */
[----:B0-----:R-:W-:Y:S01]  /*1660*/  F2FP.BF16.F32.PACK_AB R0, RZ, R0 ;  /* 0x00000000ff00723e */ /* 0x001fe200000010ff */
[----:B------:R-:W-:Y:S06]  /*1670*/  BRA `(.L_x_1482) ;  /* 0x0000000c005c7947 */ /* 0x000fec0003800000 */
.L_x_1478:
        /* <DEDUP_REMOVED lines=9> */
.L_x_1486:
[----:B------:R-:W2:Y:S02]  /*1710*/  LDG.E.U16 R0, desc[UR36][R2.64] ;  /* 0x0000002402007981 */ /* 0x000ea4000c1e1500 */
[----:B--2---:R-:W-:-:S05]  /*1720*/  HADD2.F32 R0, -RZ, R0.H0_H0 ;  /* 0x20000000ff007230 */ /* 0x004fca0000004100 */
[----:B------:R-:W-:Y:S01]  /*1730*/  F2FP.BF16.F32.PACK_AB R0, RZ, R0 ;  /* 0x00000000ff00723e */ /* 0x000fe200000010ff */
[----:B------:R-:W-:Y:S06]  /*1740*/  BRA `(.L_x_1482) ;  /* 0x0000000c00287947 */ /* 0x000fec0003800000 */
.L_x_1485:
        /* <DEDUP_REMOVED lines=9> */
.L_x_1488:
[----:B------:R-:W2:Y:S02]  /*17e0*/  LDG.E.U16 R2, desc[UR36][R2.64] ;  /* 0x0000002402027981 */ /* 0x000ea4000c1e1500 */
[----:B--2---:R-:W-:-:S05]  /*17f0*/  HADD2.F32 R0, -RZ, R2.H0_H0 ;  /* 0x20000002ff007230 */ /* 0x004fca0000004100 */
[----:B------:R-:W-:Y:S01]  /*1800*/  F2FP.BF16.F32.PACK_AB R0, RZ, R0 ;  /* 0x00000000ff00723e */ /* 0x000fe200000010ff */
[----:B------:R-:W-:Y:S06]  /*1810*/  BRA `(.L_x_1482) ;  /* 0x0000000800f47947 */ /* 0x000fec0003800000 */
.L_x_1487:
        /* <DEDUP_REMOVED lines=12> */
.L_x_1477:
        /* <DEDUP_REMOVED lines=13> */
.L_x_1491:
        /* <DEDUP_REMOVED lines=12> */
.L_x_1490:
        /* <DEDUP_REMOVED lines=27> */
.L_x_1493:
        /* <DEDUP_REMOVED lines=13> */
.L_x_1492:
[----:B------:R0:W5:Y:S01]  /*1cf0*/  LDG.E.U16 R0, desc[UR36][R2.64] ;  /* 0x0000002402007981 */ /* 0x000162000c1e1500 */
[----:B------:R-:W-:Y:S05]  /*1d00*/  BRA `(.L_x_1482) ;  /* 0x0000000400b87947 */ /* 0x000fea0003800000 */
.L_x_1489:
        /* <DEDUP_REMOVED lines=12> */
.L_x_1496:
        /* <DEDUP_REMOVED lines=21> */
.L_x_1500:
[----:B------:R-:W-:Y:S05]  /*1f20*/  BSYNC.RECONVERGENT B1 ;  /* 0x0000000000017941 */ /* 0x000fea0003800200 */
.L_x_1499:
[----:B------:R-:W-:Y:S01]  /*1f30*/  IMAD.SHL.U32 R0, R0, 0x100000, RZ ;  /* 0x0010000000007824 */ /* 0x000fe200078e00ff */
[----:B------:R-:W-:-:S04]  /*1f40*/  LEA R2, R2, 0x3b800000, 0x17 ;  /* 0x3b80000002027811 */ /* 0x000fc800078eb8ff */
[----:B------:R-:W-:-:S07]  /*1f50*/  LOP3.LUT R0, R2, R0, R7, 0xfe, !PT ;  /* 0x0000000002007212 */ /* 0x000fce00078efe07 */
.L_x_1498:
[----:B------:R-:W-:Y:S05]  /*1f60*/  BSYNC.RECONVERGENT B0 ;  /* 0x0000000000007941 */ /* 0x000fea0003800200 */
.L_x_1497:
[----:B------:R-:W-:Y:S01]  /*1f70*/  F2FP.BF16.F32.PACK_AB R0, RZ, R0 ;  /* 0x00000000ff00723e */ /* 0x000fe200000010ff */
[----:B------:R-:W-:Y:S06]  /*1f80*/  BRA `(.L_x_1482) ;  /* 0x0000000400187947 */ /* 0x000fec0003800000 */
.L_x_1495:
        /* <DEDUP_REMOVED lines=21> */
.L_x_1504:
[----:B------:R-:W-:Y:S05]  /*20e0*/  BSYNC.RECONVERGENT B1 ;  /* 0x0000000000017941 */ /* 0x000fea0003800200 */
.L_x_1503:
[----:B------:R-:W-:Y:S02]  /*20f0*/  SHF.L.U32 R0, R0, 0x15, RZ ;  /* 0x0000001500007819 */ /* 0x000fe400000006ff */
[----:B------:R-:W-:-:S04]  /*2100*/  LEA R2, R2, 0x37800000, 0x17 ;  /* 0x3780000002027811 */ /* 0x000fc800078eb8ff */
[----:B------:R-:W-:-:S07]  /*2110*/  LOP3.LUT R0, R2, R0, R7, 0xfe, !PT ;  /* 0x0000000002007212 */ /* 0x000fce00078efe07 */
.L_x_1502:
[----:B------:R-:W-:Y:S05]  /*2120*/  BSYNC.RECONVERGENT B0 ;  /* 0x0000000000007941 */ /* 0x000fea0003800200 */
.L_x_1501:
[----:B------:R-:W-:Y:S01]  /*2130*/  F2FP.BF16.F32.PACK_AB R0, RZ, R0 ;  /* 0x00000000ff00723e */ /* 0x000fe200000010ff */
[----:B------:R-:W-:Y:S06]  /*2140*/  BRA `(.L_x_1482) ;  /* 0x0000000000a87947 */ /* 0x000fec0003800000 */
.L_x_1494:
[----:B------:R-:W-:-:S09]  /*2150*/  UISETP.NE.AND UP0, UPT, UR4, 0x1c, UPT ;  /* 0x0000001c0400788c */ /* 0x000fd2000bf05270 */
[----:B------:R-:W-:Y:S05]  /*2160*/  BRA.U !UP0, `(.L_x_1505) ;  /* 0x0000000108947547 */ /* 0x000fea000b800000 */
[----:B------:R-:W-:-:S09]  /*2170*/  UISETP.NE.AND UP0, UPT, UR4, 0x1d, UPT ;  /* 0x0000001d0400788c */ /* 0x000fd2000bf05270 */
[----:B------:R-:W-:Y:S05]  /*2180*/  BRA.U !UP0, `(.L_x_1506) ;  /* 0x00000001087c7547 */ /* 0x000fea000b800000 */
[----:B------:R-:W-:-:S09]  /*2190*/  UISETP.NE.AND UP0, UPT, UR4, 0x2c, UPT ;  /* 0x0000002c0400788c */ /* 0x000fd2000bf05270 */
[----:B------:R-:W-:Y:S05]  /*21a0*/  BRA.U !UP0, `(.L_x_1507) ;  /* 0x0000000108487547 */ /* 0x000fea000b800000 */
.L_x_1481:
        /* <DEDUP_REMOVED lines=16> */
.L_x_1508:
[----:B------:R-:W-:Y:S01]  /*22b0*/  PRMT R0, RZ, 0x7610, R0 ;  /* 0x00007610ff007816 */ /* 0x000fe20000000000 */
[----:B------:R-:W-:Y:S06]  /*22c0*/  BRA `(.L_x_1482) ;  /* 0x0000000000487947 */ /* 0x000fec0003800000 */
.L_x_1507:
        /* <DEDUP_REMOVED lines=8> */
.L_x_1510:
[----:B------:R-:W-:Y:S05]  /*2350*/  BSYNC.RECONVERGENT B0 ;  /* 0x0000000000007941 */ /* 0x000fea0003800200 */
.L_x_1509:
[----:B------:R-:W-:Y:S01]  /*2360*/  F2FP.BF16.F32.PACK_AB R0, RZ, R0 ;  /* 0x00000000ff00723e */ /* 0x000fe200000010ff */
[----:B------:R-:W-:Y:S06]  /*2370*/  BRA `(.L_x_1482) ;  /* 0x00000000001c7947 */ /* 0x000fec0003800000 */
.L_x_1506:
[----:B------:R-:W2:Y:S02]  /*2380*/  LDG.E.64 R2, desc[UR36][R2.64] ;  /* 0x0000002402027981 */ /* 0x000ea4000c1e1b00 */
[----:B--2---:R-:W0:Y:S02]  /*2390*/  I2F.U64 R0, R2 ;  /* 0x0000000200007312 */ /* 0x004e240000301000 */
[----:B0-----:R-:W-:Y:S01]  /*23a0*/  F2FP.BF16.F32.PACK_AB R0, RZ, R0 ;  /* 0x00000000ff00723e */ /* 0x001fe200000010ff */
[----:B------:R-:W-:Y:S06]  /*23b0*/  BRA `(.L_x_1482) ;  /* 0x00000000000c7947 */ /* 0x000fec0003800000 */
.L_x_1505:
[----:B------:R-:W2:Y:S02]  /*23c0*/  LDG.E R2, desc[UR36][R2.64] ;  /* 0x0000002402027981 */ /* 0x000ea4000c1e1900 */
[----:B--2---:R-:W-:-:S04]  /*23d0*/  I2FP.F32.U32 R0, R2 ;  /* 0x0000000200007245 */ /* 0x004fc80000201000 */
[----:B------:R-:W-:-:S07]  /*23e0*/  F2FP.BF16.F32.PACK_AB R0, RZ, R0 ;  /* 0x00000000ff00723e */ /* 0x000fce00000010ff */
.L_x_1482:
[----:B-----5:R-:W-:Y:S01]  /*23f0*/  IMAD.U32 R0, R0, 0x10000, RZ ;  /* 0x0001000000007824 */ /* 0x020fe200078e00ff */
[----:B------:R-:W-:Y:S01]  /*2400*/  USHF.L.U32 UR4, UR43, 0x10, URZ ;  /* 0x000000102b047899 */ /* 0x000fe200080006ff */
[----:B------:R-:W0:Y:S04]  /*2410*/  LDCU.64 UR6, c[0x0][0x580] ;  /* 0x0000b000ff0677ac */ /* 0x000e280008000a00 */
[----:B------:R-:W1:Y:S01]  /*2420*/  MUFU.RCP R0, R0 ;  /* 0x0000000000007308 */ /* 0x000e620000001000 */
[----:B0-----:R-:W-:Y:S01]  /*2430*/  IADD3 R2, P0, PT, R16, UR6, RZ ;  /* 0x0000000610027c10 */ /* 0x001fe2000ff1e0ff */
[----:B-1----:R-:W-:Y:S01]  /*2440*/  FMUL.FTZ R4, R0, UR4 ;  /* 0x0000000400047c20 */ /* 0x002fe20008410000 */
[----:B------:R-:W-:-:S03]  /*2450*/  UPRMT UR4, UR39, 0x9910, URZ ;  /* 0x0000991027047896 */ /* 0x000fc600080000ff */
[----:B------:R-:W-:Y:S01]  /*2460*/  IMAD.X R3, RZ, RZ, UR7, P0 ;  /* 0x00000007ff037e24 */ /* 0x000fe200080e06ff */
[----:B------:R-:W-:Y:S01]  /*2470*/  UISETP.GT.AND UP0, UPT, UR4, 0x9, UPT ;  /* 0x000000090400788c */ /* 0x000fe2000bf04270 */
        /* <DEDUP_REMOVED lines=14> */
[----:B0-----:R-:W0:Y:S02]  /*2560*/  F2I.FTZ.TRUNC.NTZ R5, R0 ;  /* 0x0000000000057305 */ /* 0x001e24000021f100 */
[----:B0-----:R4:W-:Y:S01]  /*2570*/  STG.E.U8 desc[UR36][R2.64], R5 ;  /* 0x0000000502007986 */ /* 0x0019e2000c101124 */
[----:B------:R-:W-:Y:S05]  /*2580*/  BRA `(.L_x_1516) ;  /* 0x0000000c00807947 */ /* 0x000fea0003800000 */
.L_x_1514:
[----:B01----:R-:W-:-:S06]  /*2590*/  IMAD.U32 R5, R7, 0x10000, RZ ;  /* 0x0001000007057824 */ /* 0x003fcc00078e00ff */
[----:B------:R-:W0:Y:S02]  /*25a0*/  F2I.S64.TRUNC R4, R5 ;  /* 0x0000000500047311 */ /* 0x000e24000020d900 */
[----:B0-----:R3:W-:Y:S01]  /*25b0*/  STG.E.U8 desc[UR36][R2.64], R4 ;  /* 0x0000000402007986 */ /* 0x0017e2000c101124 */
[----:B------:R-:W-:Y:S05]  /*25c0*/  BRA `(.L_x_1516) ;  /* 0x0000000c00707947 */ /* 0x000fea0003800000 */
.L_x_1513:
        /* <DEDUP_REMOVED lines=10> */
.L_x_1518:
[----:B-1----:R-:W-:-:S06]  /*2670*/  IMAD.U32 R7, R7, 0x10000, RZ ;  /* 0x0001000007077824 */ /* 0x002fcc00078e00ff */
[----:B------:R-:W1:Y:S02]  /*2680*/  F2I.FTZ.TRUNC.NTZ R7, R7 ;  /* 0x0000000700077305 */ /* 0x000e64000021f100 */
[----:B-1----:R1:W-:Y:S01]  /*2690*/  STG.E desc[UR36][R2.64], R7 ;  /* 0x0000000702007986 */ /* 0x0023e2000c101924 */
[----:B------:R-:W-:Y:S05]  /*26a0*/  BRA `(.L_x_1516) ;  /* 0x0000000c00387947 */ /* 0x000fea0003800000 */
.L_x_1517:
[----:B-1----:R-:W-:-:S06]  /*26b0*/  SHF.L.U32 R7, R7, 0x10, RZ ;  /* 0x0000001007077819 */ /* 0x002fcc00000006ff */
[----:B------:R-:W1:Y:S02]  /*26c0*/  F2I.FTZ.TRUNC.NTZ R7, R7 ;  /* 0x0000000700077305 */ /* 0x000e64000021f100 */
[----:B-1----:R2:W-:Y:S01]  /*26d0*/  STG.E.U16 desc[UR36][R2.64], R7 ;  /* 0x0000000702007986 */ /* 0x0025e2000c101524 */
[----:B------:R-:W-:Y:S05]  /*26e0*/  BRA `(.L_x_1516) ;  /* 0x0000000c00287947 */ /* 0x000fea0003800000 */
.L_x_1512:
        /* <DEDUP_REMOVED lines=9> */
.L_x_1520:
[----:B-1----:R-:W-:-:S05]  /*2780*/  IMAD.U32 R0, R7, 0x10000, RZ ;  /* 0x0001000007007824 */ /* 0x002fca00078e00ff */
[----:B------:R-:W-:-:S05]  /*2790*/  F2FP.F16.F32.PACK_AB R0, RZ, R0 ;  /* 0x00000000ff00723e */ /* 0x000fca00000000ff */
[----:B------:R1:W-:Y:S01]  /*27a0*/  STG.E.U16 desc[UR36][R2.64], R0 ;  /* 0x0000000002007986 */ /* 0x0003e2000c101524 */
[----:B------:R-:W-:Y:S05]  /*27b0*/  BRA `(.L_x_1516) ;  /* 0x0000000800f47947 */ /* 0x000fea0003800000 */
.L_x_1519:
[----:B------:R-:W-:-:S09]  /*27c0*/  UISETP.NE.AND UP0, UPT, UR4, 0x7, UPT ;  /* 0x000000070400788c */ /* 0x000fd2000bf05270 */
[----:B------:R-:W-:Y:S05]  /*27d0*/  BRA.U !UP0, `(.L_x_1521) ;  /* 0x0000000108347547 */ /* 0x000fea000b800000 */
[----:B------:R-:W-:-:S09]  /*27e0*/  UISETP.NE.AND UP0, UPT, UR4, 0x8, UPT ;  /* 0x000000080400788c */ /* 0x000fd2000bf05270 */
[----:B------:R-:W-:Y:S05]  /*27f0*/  BRA.U !UP0, `(.L_x_1522) ;  /* 0x0000000108187547 */ /* 0x000fea000b800000 */
[----:B------:R-:W-:-:S09]  /*2800*/  UISETP.NE.AND UP0, UPT, UR4, 0x9, UPT ;  /* 0x000000090400788c */ /* 0x000fd2000bf05270 */
[----:B------:R-:W-:Y:S05]  /*2810*/  BRA.U UP0, `(.L_x_1515) ;  /* 0x00000009003c7547 */ /* 0x000fea000b800000 */
[----:B-1----:R-:W-:Y:S01]  /*2820*/  IMAD.U32 R4, R7, 0x10000, RZ ;  /* 0x0001000007047824 */ /* 0x002fe200078e00ff */
[----:B0-----:R-:W-:-:S05]  /*2830*/  MOV R5, RZ ;  /* 0x000000ff00057202 */ /* 0x001fca0000000f00 */
[----:B------:R0:W-:Y:S01]  /*2840*/  STG.E.64 desc[UR36][R2.64], R4 ;  /* 0x0000000402007986 */ /* 0x0001e2000c101b24 */
[----:B------:R-:W-:Y:S05]  /*2850*/  BRA `(.L_x_1516) ;  /* 0x0000000800cc7947 */ /* 0x000fea0003800000 */
.L_x_1522:
[----:B-1----:R-:W-:-:S05]  /*2860*/  IMAD.U32 R7, R7, 0x10000, RZ ;  /* 0x0001000007077824 */ /* 0x002fca00078e00ff */
[----:B0-----:R-:W-:-:S04]  /*2870*/  F2FP.F16.F32.PACK_AB R5, RZ, R7 ;  /* 0x00000007ff05723e */ /* 0x001fc800000000ff */
[----:B------:R-:W-:-:S05]  /*2880*/  PRMT R5, R5, 0x5410, RZ ;  /* 0x0000541005057816 */ /* 0x000fca00000000ff */
[----:B------:R0:W-:Y:S01]  /*2890*/  STG.E desc[UR36][R2.64], R5 ;  /* 0x0000000502007986 */ /* 0x0001e2000c101924 */
[----:B------:R-:W-:Y:S05]  /*28a0*/  BRA `(.L_x_1516) ;  /* 0x0000000800b87947 */ /* 0x000fea0003800000 */
.L_x_1521:
[----:B-1----:R-:W-:-:S04]  /*28b0*/  IMAD.U32 R4, R7, 0x10000, RZ ;  /* 0x0001000007047824 */ /* 0x002fc800078e00ff */
[----:B------:R-:W-:-:S06]  /*28c0*/  FMUL.FTZ R4, R4, 1 ;  /* 0x3f80000004047820 */ /* 0x000fcc0000410000 */
[----:B0-----:R-:W0:Y:S02]  /*28d0*/  F2F.F64.F32 R4, R4 ;  /* 0x0000000400047310 */ /* 0x001e240000201800 */
[----:B0-----:R0:W-:Y:S01]  /*28e0*/  STG.E.64 desc[UR36][R2.64], R4 ;  /* 0x0000000402007986 */ /* 0x0011e2000c101b24 */
[----:B------:R-:W-:Y:S05]  /*28f0*/  BRA `(.L_x_1516) ;  /* 0x0000000800a47947 */ /* 0x000fea0003800000 */
.L_x_1511:
        /* <DEDUP_REMOVED lines=10> */
[----:B0-----:R-:W-:-:S05]  /*29a0*/  SEL R5, RZ, 0x1, !P0 ;  /* 0x00000001ff057807 */ /* 0x001fca0004000000 */
[----:B------:R0:W-:Y:S01]  /*29b0*/  STG.E.U8 desc[UR36][R2.64], R5 ;  /* 0x0000000502007986 */ /* 0x0001e2000c101124 */
[----:B------:R-:W-:Y:S05]  /*29c0*/  BRA `(.L_x_1516) ;  /* 0x0000000800707947 */ /* 0x000fea0003800000 */
.L_x_1525:
[----:B-1----:R-:W-:-:S05]  /*29d0*/  SHF.L.U32 R7, R7, 0x10, RZ ;  /* 0x0000001007077819 */ /* 0x002fca00000006ff */
[----:B------:R-:W-:Y:S01]  /*29e0*/  FMUL.FTZ R4, R7, 1 ;  /* 0x3f80000007047820 */ /* 0x000fe20000410000 */
[----:B------:R-:W-:-:S05]  /*29f0*/  CS2R R6, SRZ ;  /* 0x0000000000067805 */ /* 0x000fca000001ff00 */
[----:B0-----:R-:W0:Y:S02]  /*2a00*/  F2F.F64.F32 R4, R4 ;  /* 0x0000000400047310 */ /* 0x001e240000201800 */
[----:B0-----:R0:W-:Y:S01]  /*2a10*/  STG.E.128 desc[UR36][R2.64], R4 ;  /* 0x0000000402007986 */ /* 0x0011e2000c101d24 */
[----:B------:R-:W-:Y:S05]  /*2a20*/  BRA `(.L_x_1516) ;  /* 0x0000000800587947 */ /* 0x000fea0003800000 */
.L_x_1524:
        /* <DEDUP_REMOVED lines=10> */
[----:B0-----:R-:W-:Y:S02]  /*2ad0*/  SHF.R.U32.HI R5, RZ, 0x18, R7 ;  /* 0x00000018ff057819 */ /* 0x001fe40000011607 */
        /* <DEDUP_REMOVED lines=8> */
.L_x_1529:
[----:B------:R-:W-:Y:S05]  /*2b60*/  BSYNC.RECONVERGENT B0 ;  /* 0x0000000000007941 */ /* 0x000fea0003800200 */
.L_x_1528:
[----:B------:R-:W-:-:S05]  /*2b70*/  LOP3.LUT R5, R0, 0x80, R5, 0xf8, !PT ;  /* 0x0000008000057812 */ /* 0x000fca00078ef805 */
[----:B------:R0:W-:Y:S01]  /*2b80*/  STG.E.U8 desc[UR36][R2.64], R5 ;  /* 0x0000000502007986 */ /* 0x0001e2000c101124 */
[----:B------:R-:W-:Y:S05]  /*2b90*/  BRA `(.L_x_1516) ;  /* 0x0000000400fc7947 */ /* 0x000fea0003800000 */
.L_x_1527:
[----:B-1----:R-:W-:Y:S01]  /*2ba0*/  IMAD.U32 R7, R7, 0x10000, RZ ;  /* 0x0001000007077824 */ /* 0x002fe200078e00ff */
[----:B------:R-:W-:Y:S04]  /*2bb0*/  BSSY.RECONVERGENT B0, `(.L_x_1530) ;  /* 0x000000e000007945 */ /* 0x000fe80003800200 */
[----:B------:R-:W-:Y:S02]  /*2bc0*/  LOP3.LUT R6, R7, 0x7fffffff, RZ, 0xc0, !PT ;  /* 0x7fffffff07067812 */ /* 0x000fe400078ec0ff */
[----:B0-----:R-:W-:Y:S02]  /*2bd0*/  SHF.R.U32.HI R5, RZ, 0x18, R7 ;  /* 0x00000018ff057819 */ /* 0x001fe40000011607 */
[----:B------:R-:W-:-:S13]  /*2be0*/  ISETP.GE.U32.AND P1, PT, R6, 0x47800000, PT ;  /* 0x478000000600780c */ /* 0x000fda0003f26070 */
[----:B------:R-:W-:Y:S02]  /*2bf0*/  @P1 ISETP.GT.U32.AND P0, PT, R6, 0x7f800000, PT ;  /* 0x7f8000000600180c */ /* 0x000fe40003f04070 */
[----:B------:R-:W-:-:S04]  /*2c00*/  @P1 MOV R0, 0x7f ;  /* 0x0000007f00001802 */ /* 0x000fc80000000f00 */
[----:B------:R-:W-:Y:S01]  /*2c10*/  @P1 SEL R0, R0, 0x7c, P0 ;  /* 0x0000007c00001807 */ /* 0x000fe20000000000 */
[----:B------:R-:W-:Y:S06]  /*2c20*/  @P1 BRA `(.L_x_1531) ;  /* 0x0000000000181947 */ /* 0x000fec0003800000 */
[----:B------:R-:W-:-:S13]  /*2c30*/  ISETP.GT.U32.AND P0, PT, R6, 0x387fffff, PT ;  /* 0x387fffff0600780c */ /* 0x000fda0003f04070 */
[----:B------:R-:W-:-:S04]  /*2c40*/  @P0 SHF.R.U32.HI R0, RZ, 0x15, R7 ;  /* 0x00000015ff000819 */ /* 0x000fc80000011607 */
[----:B------:R-:W-:Y:S01]  /*2c50*/  @P0 LOP3.LUT R4, R0, 0x1, RZ, 0xc0, !PT ;  /* 0x0000000100040812 */ /* 0x000fe200078ec0ff */
[----:B------:R-:W-:-:S03]  /*2c60*/  @!P0 FADD.FTZ R0, R6, 128 ;  /* 0x4300000006008421 */ /* 0x000fc60000010000 */
[----:B------:R-:W-:-:S04]  /*2c70*/  @P0 IADD3 R4, PT, PT, R7, 0x80fffff, R4 ;  /* 0x080fffff07040810 */ /* 0x000fc80007ffe004 */
[----:B------:R-:W-:-:S07]  /*2c80*/  @P0 SHF.R.U32.HI R0, RZ, 0x15, R4 ;  /* 0x00000015ff000819 */ /* 0x000fce0000011604 */
.L_x_1531:
[----:B------:R-:W-:Y:S05]  /*2c90*/  BSYNC.RECONVERGENT B0 ;  /* 0x0000000000007941 */ /* 0x000fea0003800200 */
.L_x_1530:
[----:B------:R-:W-:-:S05]  /*2ca0*/  LOP3.LUT R5, R0, 0x80, R5, 0xf8, !PT ;  /* 0x0000008000057812 */ /* 0x000fca00078ef805 */
[----:B------:R0:W-:Y:S01]  /*2cb0*/  STG.E.U8 desc[UR36][R2.64], R5 ;  /* 0x0000000502007986 */ /* 0x0001e2000c101124 */
[----:B------:R-:W-:Y:S05]  /*2cc0*/  BRA `(.L_x_1516) ;  /* 0x0000000400b07947 */ /* 0x000fea0003800000 */
.L_x_1526:
[----:B-1----:R1:W-:Y:S01]  /*2cd0*/  STG.E.U16 desc[UR36][R2.64], R7 ;  /* 0x0000000702007986 */ /* 0x0023e2000c101524 */
[----:B------:R-:W-:Y:S05]  /*2ce0*/  BRA `(.L_x_1516) ;  /* 0x0000000400a87947 */ /* 0x000fea0003800000 */
.L_x_1523:
        /* <DEDUP_REMOVED lines=8> */
[----:B01----:R-:W-:-:S06]  /*2d70*/  IMAD.U32 R5, R7, 0x10000, RZ ;  /* 0x0001000007057824 */ /* 0x003fcc00078e00ff */
[----:B------:R-:W0:Y:S02]  /*2d80*/  F2I.FTZ.U32.TRUNC.NTZ R5, R5 ;  /* 0x0000000500057305 */ /* 0x000e24000021f000 */
[----:B0-----:R0:W-:Y:S01]  /*2d90*/  STG.E.U16 desc[UR36][R2.64], R5 ;  /* 0x0000000502007986 */ /* 0x0011e2000c101524 */
[----:B------:R-:W-:Y:S05]  /*2da0*/  BRA `(.L_x_1516) ;  /* 0x0000000400787947 */ /* 0x000fea0003800000 */
.L_x_1534:
[----:B01----:R-:W-:Y:S01]  /*2db0*/  IMAD.U32 R5, R7, 0x10000, RZ ;  /* 0x0001000007057824 */ /* 0x003fe200078e00ff */
[----:B------:R-:W-:Y:S01]  /*2dc0*/  BSSY.RECONVERGENT B0, `(.L_x_1535) ;  /* 0x0000014000007945 */ /* 0x000fe20003800200 */
[----:B------:R-:W-:-:S03]  /*2dd0*/  IMAD.MOV.U32 R0, RZ, RZ, 0x80 ;  /* 0x00000080ff007424 */ /* 0x000fc600078e00ff */
[----:B------:R-:W-:-:S04]  /*2de0*/  LOP3.LUT R4, R5, 0x7fffffff, RZ, 0xc0, !PT ;  /* 0x7fffffff05047812 */ /* 0x000fc800078ec0ff */
        /* <DEDUP_REMOVED lines=9> */
.L_x_1537:
[----:B------:R-:W-:-:S04]  /*2e80*/  SHF.R.U32.HI R0, RZ, 0x14, R5 ;  /* 0x00000014ff007819 */ /* 0x000fc80000011605 */
[----:B------:R-:W-:-:S04]  /*2e90*/  LOP3.LUT R0, R0, 0x1, RZ, 0xc0, !PT ;  /* 0x0000000100007812 */ /* 0x000fc800078ec0ff */
[----:B------:R-:W-:-:S04]  /*2ea0*/  IADD3 R0, PT, PT, R5, 0x487ffff, R0 ;  /* 0x0487ffff05007810 */ /* 0x000fc80007ffe000 */
[----:B------:R-:W-:-:S04]  /*2eb0*/  SHF.R.U32.HI R0, RZ, 0x14, R0 ;  /* 0x00000014ff007819 */ /* 0x000fc80000011600 */
[----:B------:R-:W-:-:S07]  /*2ec0*/  LOP3.LUT R4, R0, 0xff, RZ, 0xc0, !PT ;  /* 0x000000ff00047812 */ /* 0x000fce00078ec0ff */
.L_x_1538:
[----:B------:R-:W-:-:S04]  /*2ed0*/  SHF.R.U32.HI R5, RZ, 0x18, R5 ;  /* 0x00000018ff057819 */ /* 0x000fc80000011605 */
[----:B------:R-:W-:-:S04]  /*2ee0*/  LOP3.LUT R4, R4, 0x80, R5, 0xf8, !PT ;  /* 0x0000008004047812 */ /* 0x000fc800078ef805 */
[----:B------:R-:W-:-:S07]  /*2ef0*/  PRMT R0, R4, 0x7610, R0 ;  /* 0x0000761004007816 */ /* 0x000fce0000000000 */
.L_x_1536:
[----:B------:R-:W-:Y:S05]  /*2f00*/  BSYNC.RECONVERGENT B0 ;  /* 0x0000000000007941 */ /* 0x000fea0003800200 */
.L_x_1535:
[----:B------:R0:W-:Y:S01]  /*2f10*/  STG.E.U8 desc[UR36][R2.64], R0 ;  /* 0x0000000002007986 */ /* 0x0001e2000c101124 */
[----:B------:R-:W-:Y:S05]  /*2f20*/  BRA `(.L_x_1516) ;  /* 0x0000000400187947 */ /* 0x000fea0003800000 */
.L_x_1533:
[----:B01----:R-:W-:Y:S01]  /*2f30*/  SHF.L.U32 R5, R7, 0x10, RZ ;  /* 0x0000001007057819 */ /* 0x003fe200000006ff */
[----:B------:R-:W-:Y:S01]  /*2f40*/  BSSY.RECONVERGENT B0, `(.L_x_1539) ;  /* 0x0000014000007945 */ /* 0x000fe20003800200 */
[----:B------:R-:W-:Y:S02]  /*2f50*/  IMAD.MOV.U32 R0, RZ, RZ, 0x80 ;  /* 0x00000080ff007424 */ /* 0x000fe400078e00ff */
        /* <DEDUP_REMOVED lines=10> */
.L_x_1541:
[----:B------:R-:W-:-:S04]  /*3000*/  SHF.R.U32.HI R0, RZ, 0x15, R5 ;  /* 0x00000015ff007819 */ /* 0x000fc80000011605 */
[----:B------:R-:W-:-:S04]  /*3010*/  LOP3.LUT R0, R0, 0x1, RZ, 0xc0, !PT ;  /* 0x0000000100007812 */ /* 0x000fc800078ec0ff */
[----:B------:R-:W-:-:S04]  /*3020*/  IADD3 R0, PT, PT, R5, 0x88fffff, R0 ;  /* 0x088fffff05007810 */ /* 0x000fc80007ffe000 */
[----:B------:R-:W-:-:S04]  /*3030*/  SHF.R.U32.HI R0, RZ, 0x15, R0 ;  /* 0x00000015ff007819 */ /* 0x000fc80000011600 */
[----:B------:R-:W-:-:S07]  /*3040*/  LOP3.LUT R4, R0, 0xff, RZ, 0xc0, !PT ;  /* 0x000000ff00047812 */ /* 0x000fce00078ec0ff */
.L_x_1542:
[----:B------:R-:W-:-:S04]  /*3050*/  SHF.R.U32.HI R5, RZ, 0x18, R5 ;  /* 0x00000018ff057819 */ /* 0x000fc80000011605 */
[----:B------:R-:W-:-:S04]  /*3060*/  LOP3.LUT R4, R4, 0x80, R5, 0xf8, !PT ;  /* 0x0000008004047812 */ /* 0x000fc800078ef805 */
[----:B------:R-:W-:-:S07]  /*3070*/  PRMT R0, R4, 0x7610, R0 ;  /* 0x0000761004007816 */ /* 0x000fce0000000000 */
.L_x_1540:
[----:B------:R-:W-:Y:S05]  /*3080*/  BSYNC.RECONVERGENT B0 ;  /* 0x0000000000007941 */ /* 0x000fea0003800200 */
.L_x_1539:
[----:B------:R0:W-:Y:S01]  /*3090*/  STG.E.U8 desc[UR36][R2.64], R0 ;  /* 0x0000000002007986 */ /* 0x0001e2000c101124 */
[----:B------:R-:W-:Y:S05]  /*30a0*/  BRA `(.L_x_1516) ;  /* 0x0000000000b87947 */ /* 0x000fea0003800000 */
.L_x_1532:
[----:B------:R-:W-:-:S09]  /*30b0*/  UISETP.NE.AND UP0, UPT, UR4, 0x1c, UPT ;  /* 0x0000001c0400788c */ /* 0x000fd2000bf05270 */
[----:B------:R-:W-:Y:S05]  /*30c0*/  BRA.U !UP0, `(.L_x_1543) ;  /* 0x0000000108a47547 */ /* 0x000fea000b800000 */
[----:B------:R-:W-:-:S09]  /*30d0*/  UISETP.NE.AND UP0, UPT, UR4, 0x1d, UPT ;  /* 0x0000001d0400788c */ /* 0x000fd2000bf05270 */
[----:B------:R-:W-:Y:S05]  /*30e0*/  BRA.U !UP0, `(.L_x_1544) ;  /* 0x00000001088c7547 */ /* 0x000fea000b800000 */
[----:B------:R-:W-:-:S09]  /*30f0*/  UISETP.NE.AND UP0, UPT, UR4, 0x2c, UPT ;  /* 0x0000002c0400788c */ /* 0x000fd2000bf05270 */
[----:B------:R-:W-:Y:S05]  /*3100*/  BRA.U !UP0, `(.L_x_1545) ;  /* 0x0000000108447547 */ /* 0x000fea000b800000 */
.L_x_1515:
[----:B------:R-:W-:Y:S01]  /*3110*/  MOV R0, 0x0 ;  /* 0x0000000000007802 */ /* 0x000fe20000000f00 */
[----:B------:R-:W2:Y:S01]  /*3120*/  LDCU.64 UR6, c[0x4][0x178] ;  /* 0x01002f00ff0677ac */ /* 0x000ea20008000a00 */
[----:B------:R-:W-:Y:S02]  /*3130*/  HFMA2 R8, -RZ, RZ, 0, 6.020069122314453125e-06 ;  /* 0x00000065ff087431 */ /* 0x000fe400000001ff */
[----:B------:R-:W-:Y:S01]  /*3140*/  IMAD.MOV.U32 R12, RZ, RZ, 0x1 ;  /* 0x00000001ff0c7424 */ /* 0x000fe200078e00ff */
[----:B------:R3:W4:Y:S01]  /*3150*/  LDC.64 R2, c[0x4][R0] ;  /* 0x0100000000027b82 */ /* 0x0007220000000a00 */
[----:B------:R-:W5:Y:S01]  /*3160*/  LDCU.64 UR8, c[0x4][0x180] ;  /* 0x01003000ff0877ac */ /* 0x000f620008000a00 */
[----:B------:R-:W-:Y:S01]  /*3170*/  IMAD.MOV.U32 R13, RZ, RZ, RZ ;  /* 0x000000ffff0d7224 */ /* 0x000fe200078e00ff */
[----:B------:R-:W3:Y:S01]  /*3180*/  LDCU.64 UR4, c[0x4][0x90] ;  /* 0x01001200ff0477ac */ /* 0x000ee20008000a00 */
[----:B--2---:R-:W-:Y:S02]  /*3190*/  IMAD.U32 R4, RZ, RZ, UR6 ;  /* 0x00000006ff047e24 */ /* 0x004fe4000f8e00ff */
[----:B0-----:R-:W-:Y:S01]  /*31a0*/  IMAD.U32 R5, RZ, RZ, UR7 ;  /* 0x00000007ff057e24 */ /* 0x001fe2000f8e00ff */
[----:B-----5:R-:W-:Y:S01]  /*31b0*/  MOV R6, UR8 ;  /* 0x0000000800067c02 */ /* 0x020fe20008000f00 */
[----:B-1----:R-:W-:-:S02]  /*31c0*/  IMAD.U32 R7, RZ, RZ, UR9 ;  /* 0x00000009ff077e24 */ /* 0x002fc4000f8e00ff */
[----:B---3--:R-:W-:Y:S02]  /*31d0*/  IMAD.U32 R10, RZ, RZ, UR4 ;  /* 0x00000004ff0a7e24 */ /* 0x008fe4000f8e00ff */
[----:B------:R-:W-:-:S07]  /*31e0*/  IMAD.U32 R11, RZ, RZ, UR5 ;  /* 0x00000005ff0b7e24 */ /* 0x000fce000f8e00ff */
[----:B------:R-:W-:-:S07]  /*31f0*/  LEPC R20, `(.L_x_1546) ;  /* 0x000000001014794e */ /* 0x000fce0000000000 */
[----:B----4-:R-:W-:Y:S05]  /*3200*/  CALL.ABS.NOINC R2 ;  /* 0x0000000002007343 */ /* 0x010fea0003c00000 */
.L_x_1546:
[----:B------:R-:W-:Y:S05]  /*3210*/  BRA `(.L_x_1516) ;  /* 0x00000000005c7947 */ /* 0x000fea0003800000 */
.L_x_1545:
[----:B-1----:R-:W-:Y:S02]  /*3220*/  IMAD.U32 R7, R7, 0x10000, RZ ;  /* 0x0001000007077824 */ /* 0x002fe400078e00ff */
[----:B0-----:R-:W-:-:S03]  /*3230*/  HFMA2 R5, -RZ, RZ, 0, 1.5199184417724609375e-05 ;  /* 0x000000ffff057431 */ /* 0x001fc600000001ff */
        /* <DEDUP_REMOVED lines=14> */
.L_x_1544:
[----:B-1----:R-:W-:-:S06]  /*3320*/  SHF.L.U32 R4, R7, 0x10, RZ ;  /* 0x0000001007047819 */ /* 0x002fcc00000006ff */
[----:B0-----:R-:W0:Y:S02]  /*3330*/  F2I.U64.TRUNC R4, R4 ;  /* 0x0000000400047311 */ /* 0x001e24000020d800 */
[----:B0-----:R0:W-:Y:S01]  /*3340*/  STG.E.64 desc[UR36][R2.64], R4 ;  /* 0x0000000402007986 */ /* 0x0011e2000c101b24 */
[----:B------:R-:W-:Y:S05]  /*3350*/  BRA `(.L_x_1516) ;  /* 0x00000000000c7947 */ /* 0x000fea0003800000 */
.L_x_1543:
[----:B-1----:R-:W-:-:S06]  /*3360*/  IMAD.U32 R7, R7, 0x10000, RZ ;  /* 0x0001000007077824 */ /* 0x002fcc00078e00ff */
[----:B------:R-:W1:Y:S02]  /*3370*/  F2I.FTZ.U32.TRUNC.NTZ R7, R7 ;  /* 0x0000000700077305 */ /* 0x000e64000021f000 */
[----:B-1----:R1:W-:Y:S02]  /*3380*/  STG.E desc[UR36][R2.64], R7 ;  /* 0x0000000702007986 */ /* 0x0023e4000c101924 */
.L_x_1516:
[----:B------:R-:W-:-:S07]  /*3390*/  VIADD R17, R17, 0x80 ;  /* 0x0000008011117836 */ /* 0x000fce0000000000 */
.L_x_1475:
[----:B------:R-:W-:Y:S05]  /*33a0*/  BSYNC.RECONVERGENT B6 ;  /* 0x0000000000067941 */ /* 0x000fea0003800200 */
.L_x_1474:
        /* <DEDUP_REMOVED lines=307> */
.L_x_1549:
        /* <DEDUP_REMOVED lines=18> */
.L_x_1553:
[----:B------:R-:W2:Y:S02]  /*4800*/  LDG.E.U8 R2, desc[UR36][R2.64] ;  /* 0x0000002402027981 */ /* 0x000ea4000c1e1100 */
[----:B--2---:R-:W-:-:S04]  /*4810*/  I2FP.F32.U32 R0, R2 ;  /* 0x0000000200007245 */ /* 0x004fc80000201000 */
[----:B------:R-:W-:Y:S01]  /*4820*/  F2FP.BF16.F32.PACK_AB R0, RZ, R0 ;  /* 0x00000000ff00723e */ /* 0x000fe200000010ff */
[----:B------:R-:W-:Y:S06]  /*4830*/  BRA `(.L_x_1555) ;  /* 0x0000000c00a47947 */ /* 0x000fec0003800000 */
.L_x_1552:
        /* <DEDUP_REMOVED lines=10> */
.L_x_1557:
[----:B------:R-:W2:Y:S02]  /*48e0*/  LDG.E R2, desc[UR36][R2.64] ;  /* 0x0000002402027981 */ /* 0x000ea4000c1e1900 */
[----:B--2---:R-:W-:-:S04]  /*48f0*/  I2FP.F32.S32 R0, R2 ;  /* 0x0000000200007245 */ /* 0x004fc80000201400 */
[----:B------:R-:W-:Y:S01]  /*4900*/  F2FP.BF16.F32.PACK_AB R0, RZ, R0 ;  /* 0x00000000ff00723e */ /* 0x000fe200000010ff */
[----:B------:R-:W-:Y:S06]  /*4910*/  BRA `(.L_x_1555) ;  /* 0x0000000c006c7947 */ /* 0x000fec0003800000 */
.L_x_1556:
[----:B------:R-:W2:Y:S02]  /*4920*/  LDG.E.U16 R2, desc[UR36][R2.64] ;  /* 0x0000002402027981 */ /* 0x000ea4000c1e1500 */
[----:B--2---:R-:W0:Y:S02]  /*4930*/  I2F.S16 R0, R2 ;  /* 0x0000000200007306 */ /* 0x004e240000101400 */
[----:B0-----:R-:W-:Y:S01]  /*4940*/  F2FP.BF16.F32.PACK_AB R0, RZ, R0 ;  /* 0x00000000ff00723e */ /* 0x001fe200000010ff */
[----:B------:R-:W-:Y:S06]  /*4950*/  BRA `(.L_x_1555) ;  /* 0x0000000c005c7947 */ /* 0x000fec0003800000 */
.L_x_1551:
        /* <DEDUP_REMOVED lines=9> */
.L_x_1559:
[----:B------:R-:W2:Y:S02]  /*49f0*/  LDG.E.U16 R0, desc[UR36][R2.64] ;  /* 0x0000002402007981 */ /* 0x000ea4000c1e1500 */
[----:B--2---:R-:W-:-:S05]  /*4a00*/  HADD2.F32 R0, -RZ, R0.H0_H0 ;  /* 0x20000000ff007230 */ /* 0x004fca0000004100 */
[----:B------:R-:W-:Y:S01]  /*4a10*/  F2FP.BF16.F32.PACK_AB R0, RZ, R0 ;  /* 0x00000000ff00723e */ /* 0x000fe200000010ff */
[----:B------:R-:W-:Y:S06]  /*4a20*/  BRA `(.L_x_1555) ;  /* 0x0000000c00287947 */ /* 0x000fec0003800000 */
.L_x_1558:
        /* <DEDUP_REMOVED lines=9> */
.L_x_1561:
[----:B------:R-:W2:Y:S02]  /*4ac0*/  LDG.E.U16 R2, desc[UR36][R2.64] ;  /* 0x0000002402027981 */ /* 0x000ea4000c1e1500 */
[----:B--2---:R-:W-:-:S05]  /*4ad0*/  HADD2.F32 R0, -RZ, R2.H0_H0 ;  /* 0x20000002ff007230 */ /* 0x004fca0000004100 */
[----:B------:R-:W-:Y:S01]  /*4ae0*/  F2FP.BF16.F32.PACK_AB R0, RZ, R0 ;  /* 0x00000000ff00723e */ /* 0x000fe200000010ff */
[----:B------:R-:W-:Y:S06]  /*4af0*/  BRA `(.L_x_1555) ;  /* 0x0000000800f47947 */ /* 0x000fec0003800000 */
.L_x_1560:
        /* <DEDUP_REMOVED lines=12> */
.L_x_1550:
        /* <DEDUP_REMOVED lines=13> */
.L_x_1564:
        /* <DEDUP_REMOVED lines=12> */
.L_x_1563:
        /* <DEDUP_REMOVED lines=27> */
.L_x_1566:
        /* <DEDUP_REMOVED lines=13> */
.L_x_1565:
[----:B------:R0:W5:Y:S01]  /*4fd0*/  LDG.E.U16 R0, desc[UR36][R2.64] ;  /* 0x0000002402007981 */ /* 0x000162000c1e1500 */
[----:B------:R-:W-:Y:S05]  /*4fe0*/  BRA `(.L_x_1555) ;  /* 0x0000000400b87947 */ /* 0x000fea0003800000 */
.L_x_1562:
        /* <DEDUP_REMOVED lines=12> */
.L_x_1569:
        /* <DEDUP_REMOVED lines=21> */
.L_x_1573:
[----:B------:R-:W-:Y:S05]  /*5200*/  BSYNC.RECONVERGENT B1 ;  /* 0x0000000000017941 */ /* 0x000fea0003800200 */
.L_x_1572:
[----:B------:R-:W-:Y:S01]  /*5210*/  IMAD.SHL.U32 R0, R0, 0x100000, RZ ;  /* 0x0010000000007824 */ /* 0x000fe200078e00ff */
[----:B------:R-:W-:-:S04]  /*5220*/  LEA R2, R2, 0x3b800000, 0x17 ;  /* 0x3b80000002027811 */ /* 0x000fc800078eb8ff */
[----:B------:R-:W-:-:S07]  /*5230*/  LOP3.LUT R0, R2, R0, R7, 0xfe, !PT ;  /* 0x0000000002007212 */ /* 0x000fce00078efe07 */
.L_x_1571:
[----:B------:R-:W-:Y:S05]  /*5240*/  BSYNC.RECONVERGENT B0 ;  /* 0x0000000000007941 */ /* 0x000fea0003800200 */
.L_x_1570:
[----:B------:R-:W-:Y:S01]  /*5250*/  F2FP.BF16.F32.PACK_AB R0, RZ, R0 ;  /* 0x00000000ff00723e */ /* 0x000fe200000010ff */
[----:B------:R-:W-:Y:S06]  /*5260*/  BRA `(.L_x_1555) ;  /* 0x0000000400187947 */ /* 0x000fec0003800000 */
.L_x_1568:
        /* <DEDUP_REMOVED lines=21> */
.L_x_1577:
[----:B------:R-:W-:Y:S05]  /*53c0*/  BSYNC.RECONVERGENT B1 ;  /* 0x0000000000017941 */ /* 0x000fea0003800200 */
.L_x_1576:
[----:B------:R-:W-:Y:S01]  /*53d0*/  IMAD.SHL.U32 R0, R0, 0x200000, RZ ;  /* 0x0020000000007824 */ /* 0x000fe200078e00ff */
[----:B------:R-:W-:-:S04]  /*53e0*/  LEA R2, R2, 0x37800000, 0x17 ;  /* 0x3780000002027811 */ /* 0x000fc800078eb8ff */
[----:B------:R-:W-:-:S07]  /*53f0*/  LOP3.LUT R0, R2, R0, R7, 0xfe, !PT ;  /* 0x0000000002007212 */ /* 0x000fce00078efe07 */
.L_x_1575:
[----:B------:R-:W-:Y:S05]  /*5400*/  BSYNC.RECONVERGENT B0 ;  /* 0x0000000000007941 */ /* 0x000fea0003800200 */
.L_x_1574:
[----:B------:R-:W-:Y:S01]  /*5410*/  F2FP.BF16.F32.PACK_AB R0, RZ, R0 ;  /* 0x00000000ff00723e */ /* 0x000fe200000010ff */
[----:B------:R-:W-:Y:S06]  /*5420*/  BRA `(.L_x_1555) ;  /* 0x0000000000a87947 */ /* 0x000fec0003800000 */
.L_x_1567:
        /* <DEDUP_REMOVED lines=14> */
.L_x_1581:
[----:B------:R-:W-:Y:S05]  /*5510*/  BSYNC.RECONVERGENT B0 ;  /* 0x0000000000007941 */ /* 0x000fea0003800200 */
.L_x_1580:
[----:B------:R-:W-:Y:S01]  /*5520*/  F2FP.BF16.F32.PACK_AB R0, RZ, R0 ;  /* 0x00000000ff00723e */ /* 0x000fe200000010ff */
[----:B------:R-:W-:Y:S06]  /*5530*/  BRA `(.L_x_1555) ;  /* 0x0000000000647947 */ /* 0x000fec0003800000 */
.L_x_1554:
        /* <DEDUP_REMOVED lines=16> */
.L_x_1582:
[----:B------:R-:W-:Y:S01]  /*5640*/  PRMT R0, RZ, 0x7610, R0 ;  /* 0x00007610ff007816 */ /* 0x000fe20000000000 */
[----:B------:R-:W-:Y:S06]  /*5650*/  BRA `(.L_x_1555) ;  /* 0x00000000001c7947 */ /* 0x000fec0003800000 */
.L_x_1579:
[----:B------:R-:W2:Y:S02]  /*5660*/  LDG.E.64 R2, desc[UR36][R2.64] ;  /* 0x0000002402027981 */ /* 0x000ea4000c1e1b00 */
[----:B--2---:R-:W0:Y:S02]  /*5670*/  I2F.U64 R0, R2 ;  /* 0x0000000200007312 */ /* 0x004e240000301000 */
[----:B0-----:R-:W-:Y:S01]  /*5680*/  F2FP.BF16.F32.PACK_AB R0, RZ, R0 ;  /* 0x00000000ff00723e */ /* 0x001fe200000010ff */
[----:B------:R-:W-:Y:S06]  /*5690*/  BRA `(.L_x_1555) ;  /* 0x00000000000c7947 */ /* 0x000fec0003800000 */
.L_x_1578:
[----:B------:R-:W2:Y:S02]  /*56a0*/  LDG.E R2, desc[UR36][R2.64] ;  /* 0x0000002402027981 */ /* 0x000ea4000c1e1900 */
[----:B--2---:R-:W-:-:S04]  /*56b0*/  I2FP.F32.U32 R0, R2 ;  /* 0x0000000200007245 */ /* 0x004fc80000201000 */
[----:B------:R-:W-:-:S07]  /*56c0*/  F2FP.BF16.F32.PACK_AB R0, RZ, R0 ;  /* 0x00000000ff00723e */ /* 0x000fce00000010ff */
.L_x_1555:
        /* <DEDUP_REMOVED lines=23> */
[----:B0-----:R-:W0:Y:S02]  /*5840*/  F2I.FTZ.TRUNC.NTZ R5, R0 ;  /* 0x0000000000057305 */ /* 0x001e24000021f100 */
[----:B0-----:R0:W-:Y:S01]  /*5850*/  STG.E.U8 desc[UR36][R2.64], R5 ;  /* 0x0000000502007986 */ /* 0x0011e2000c101124 */
[----:B------:R-:W-:Y:S05]  /*5860*/  BRA `(.L_x_1588) ;  /* 0x0000000c007c7947 */ /* 0x000fea0003800000 */
.L_x_1586:
[----:B01----:R-:W-:-:S06]  /*5870*/  SHF.L.U32 R5, R7, 0x10, RZ ;  /* 0x0000001007057819 */ /* 0x003fcc00000006ff */
[----:B------:R-:W0:Y:S02]  /*5880*/  F2I.S64.TRUNC R4, R5 ;  /* 0x0000000500047311 */ /* 0x000e24000020d900 */
[----:B0-----:R0:W-:Y:S01]  /*5890*/  STG.E.U8 desc[UR36][R2.64], R4 ;  /* 0x0000000402007986 */ /* 0x0011e2000c101124 */
[----:B------:R-:W-:Y:S05]  /*58a0*/  BRA `(.L_x_1588) ;  /* 0x0000000c006c7947 */ /* 0x000fea0003800000 */
.L_x_1585:
        /* <DEDUP_REMOVED lines=10> */
.L_x_1590:
[----:B-1----:R-:W-:-:S06]  /*5950*/  IMAD.U32 R7, R7, 0x10000, RZ ;  /* 0x0001000007077824 */ /* 0x002fcc00078e00ff */
[----:B------:R-:W1:Y:S02]  /*5960*/  F2I.FTZ.TRUNC.NTZ R7, R7 ;  /* 0x0000000700077305 */ /* 0x000e64000021f100 */
[----:B-1----:R1:W-:Y:S01]  /*5970*/  STG.E desc[UR36][R2.64], R7 ;  /* 0x0000000702007986 */ /* 0x0023e2000c101924 */
[----:B------:R-:W-:Y:S05]  /*5980*/  BRA `(.L_x_1588) ;  /* 0x0000000c00347947 */ /* 0x000fea0003800000 */
.L_x_1589:
[----:B-1----:R-:W-:-:S06]  /*5990*/  SHF.L.U32 R7, R7, 0x10, RZ ;  /* 0x0000001007077819 */ /* 0x002fcc00000006ff */
[----:B------:R-:W1:Y:S02]  /*59a0*/  F2I.FTZ.TRUNC.NTZ R7, R7 ;  /* 0x0000000700077305 */ /* 0x000e64000021f100 */
[----:B-1----:R1:W-:Y:S01]  /*59b0*/  STG.E.U16 desc[UR36][R2.64], R7 ;  /* 0x0000000702007986 */ /* 0x0023e2000c101524 */
[----:B------:R-:W-:Y:S05]  /*59c0*/  BRA `(.L_x_1588) ;  /* 0x0000000c00247947 */ /* 0x000fea0003800000 */
.L_x_1584:
        /* <DEDUP_REMOVED lines=9> */
.L_x_1592:
[----:B-1----:R-:W-:-:S05]  /*5a60*/  IMAD.U32 R0, R7, 0x10000, RZ ;  /* 0x0001000007007824 */ /* 0x002fca00078e00ff */
[----:B------:R-:W-:-:S05]  /*5a70*/  F2FP.F16.F32.PACK_AB R0, RZ, R0 ;  /* 0x00000000ff00723e */ /* 0x000fca00000000ff */
[----:B------:R1:W-:Y:S01]  /*5a80*/  STG.E.U16 desc[UR36][R2.64], R0 ;  /* 0x0000000002007986 */ /* 0x0003e2000c101524 */
[----:B------:R-:W-:Y:S05]  /*5a90*/  BRA `(.L_x_1588) ;  /* 0x0000000800f07947 */ /* 0x000fea0003800000 */
.L_x_1591:
[----:B------:R-:W-:-:S09]  /*5aa0*/  UISETP.NE.AND UP0, UPT, UR4, 0x7, UPT ;  /* 0x000000070400788c */ /* 0x000fd2000bf05270 */
[----:B------:R-:W-:Y:S05]  /*5ab0*/  BRA.U !UP0, `(.L_x_1593) ;  /* 0x0000000108347547 */ /* 0x000fea000b800000 */
[----:B------:R-:W-:-:S09]  /*5ac0*/  UISETP.NE.AND UP0, UPT, UR4, 0x8, UPT ;  /* 0x000000080400788c */ /* 0x000fd2000bf05270 */
[----:B------:R-:W-:Y:S05]  /*5ad0*/  BRA.U !UP0, `(.L_x_1594) ;  /* 0x0000000108187547 */ /* 0x000fea000b800000 */
[----:B------:R-:W-:-:S09]  /*5ae0*/  UISETP.NE.AND UP0, UPT, UR4, 0x9, UPT ;  /* 0x000000090400788c */ /* 0x000fd2000bf05270 */
[----:B------:R-:W-:Y:S05]  /*5af0*/  BRA.U UP0, `(.L_x_1587) ;  /* 0x0000000500fc7547 */ /* 0x000fea000b800000 */
[----:B-1----:R-:W-:Y:S01]  /*5b00*/  SHF.L.U32 R4, R7, 0x10, RZ ;  /* 0x0000001007047819 */ /* 0x002fe200000006ff */
[----:B0-----:R-:W-:-:S05]  /*5b10*/  IMAD.MOV.U32 R5, RZ, RZ, RZ ;  /* 0x000000ffff057224 */ /* 0x001fca00078e00ff */
[----:B------:R0:W-:Y:S01]  /*5b20*/  STG.E.64 desc[UR36][R2.64], R4 ;  /* 0x0000000402007986 */ /* 0x0001e2000c101b24 */
[----:B------:R-:W-:Y:S05]  /*5b30*/  BRA `(.L_x_1588) ;  /* 0x0000000800c87947 */ /* 0x000fea0003800000 */
.L_x_1594:
[----:B-1----:R-:W-:-:S05]  /*5b40*/  IMAD.U32 R7, R7, 0x10000, RZ ;  /* 0x0001000007077824 */ /* 0x002fca00078e00ff */
[----:B0-----:R-:W-:-:S04]  /*5b50*/  F2FP.F16.F32.PACK_AB R5, RZ, R7 ;  /* 0x00000007ff05723e */ /* 0x001fc800000000ff */
[----:B------:R-:W-:-:S05]  /*5b60*/  PRMT R5, R5, 0x5410, RZ ;  /* 0x0000541005057816 */ /* 0x000fca00000000ff */
[----:B------:R0:W-:Y:S01]  /*5b70*/  STG.E desc[UR36][R2.64], R5 ;  /* 0x0000000502007986 */ /* 0x0001e2000c101924 */
[----:B------:R-:W-:Y:S05]  /*5b80*/  BRA `(.L_x_1588) ;  /* 0x0000000800b47947 */ /* 0x000fea0003800000 */
.L_x_1593:
[----:B-1----:R-:W-:-:S05]  /*5b90*/  SHF.L.U32 R4, R7, 0x10, RZ ;  /* 0x0000001007047819 */ /* 0x002fca00000006ff */
[----:B------:R-:W-:-:S06]  /*5ba0*/  FMUL.FTZ R4, R4, 1 ;  /* 0x3f80000004047820 */ /* 0x000fcc0000410000 */
[----:B0-----:R-:W0:Y:S02]  /*5bb0*/  F2F.F64.F32 R4, R4 ;  /* 0x0000000400047310 */ /* 0x001e240000201800 */
[----:B0-----:R0:W-:Y:S01]  /*5bc0*/  STG.E.64 desc[UR36][R2.64], R4 ;  /* 0x0000000402007986 */ /* 0x0011e2000c101b24 */
[----:B------:R-:W-:Y:S05]  /*5bd0*/  BRA `(.L_x_1588) ;  /* 0x0000000800a07947 */ /* 0x000fea0003800000 */
.L_x_1583:
        /* <DEDUP_REMOVED lines=14> */
.L_x_1598:
[----:B01----:R-:W-:Y:S01]  /*5cc0*/  IMAD.U32 R5, R7, 0x10000, RZ ;  /* 0x0001000007057824 */ /* 0x003fe200078e00ff */
[----:B------:R-:W-:Y:S01]  /*5cd0*/  BSSY.RECONVERGENT B0, `(.L_x_1599) ;  /* 0x0000013000007945 */ /* 0x000fe20003800200 */
[----:B------:R-:W-:-:S03]  /*5ce0*/  MOV R0, 0x80 ;  /* 0x0000008000007802 */ /* 0x000fc60000000f00 */
        /* <DEDUP_REMOVED lines=15> */
.L_x_1601:
[----:B------:R-:W-:-:S04]  /*5de0*/  SHF.R.U32.HI R5, RZ, 0x18, R5 ;  /* 0x00000018ff057819 */ /* 0x000fc80000011605 */
[----:B------:R-:W-:-:S07]  /*5df0*/  LOP3.LUT R0, R0, 0x80, R5, 0xf8, !PT ;  /* 0x0000008000007812 */ /* 0x000fce00078ef805 */
.L_x_1600:
[----:B------:R-:W-:Y:S05]  /*5e00*/  BSYNC.RECONVERGENT B0 ;  /* 0x0000000000007941 */ /* 0x000fea0003800200 */
.L_x_1599:
[----:B------:R0:W-:Y:S01]  /*5e10*/  STG.E.U8 desc[UR36][R2.64], R0 ;  /* 0x0000000002007986 */ /* 0x0001e2000c101124 */
[----:B------:R-:W-:Y:S05]  /*5e20*/  BRA `(.L_x_1588) ;  /* 0x00000008000c7947 */ /* 0x000fea0003800000 */
.L_x_1597:
[----:B01----:R-:W-:Y:S01]  /*5e30*/  IMAD.U32 R5, R7, 0x10000, RZ ;  /* 0x0001000007057824 */ /* 0x003fe200078e00ff */
[----:B------:R-:W-:Y:S01]  /*5e40*/  BSSY.RECONVERGENT B0, `(.L_x_1602) ;  /* 0x0000013000007945 */ /* 0x000fe20003800200 */
[----:B------:R-:W-:-:S03]  /*5e50*/  HFMA2 R0, -RZ, RZ, 0, 7.62939453125e-06 ;  /* 0x00000080ff007431 */ /* 0x000fc600000001ff */
        /* <DEDUP_REMOVED lines=15> */
.L_x_1604:
[----:B------:R-:W-:-:S04]  /*5f50*/  SHF.R.U32.HI R5, RZ, 0x18, R5 ;  /* 0x00000018ff057819 */ /* 0x000fc80000011605 */
[----:B------:R-:W-:-:S07]  /*5f60*/  LOP3.LUT R0, R0, 0x80, R5, 0xf8, !PT ;  /* 0x0000008000007812 */ /* 0x000fce00078ef805 */
.L_x_1603:
[----:B------:R-:W-:Y:S05]  /*5f70*/  BSYNC.RECONVERGENT B0 ;  /* 0x0000000000007941 */ /* 0x000fea0003800200 */
.L_x_1602:
[----:B------:R0:W-:Y:S01]  /*5f80*/  STG.E.U8 desc[UR36][R2.64], R0 ;  /* 0x0000000002007986 */ /* 0x0001e2000c101124 */
[----:B------:R-:W-:Y:S05]  /*5f90*/  BRA `(.L_x_1588) ;  /* 0x0000000400b07947 */ /* 0x000fea0003800000 */
.L_x_1596:
[----:B------:R-:W-:-:S09]  /*5fa0*/  UISETP.NE.AND UP0, UPT, UR4, 0x1c, UPT ;  /* 0x0000001c0400788c */ /* 0x000fd2000bf05270 */
[----:B------:R-:W-:Y:S05]  /*5fb0*/  BRA.U !UP0, `(.L_x_1605) ;  /* 0x0000000108607547 */ /* 0x000fea000b800000 */
[----:B------:R-:W-:-:S09]  /*5fc0*/  UISETP.NE.AND UP0, UPT, UR4, 0x1d, UPT ;  /* 0x0000001d0400788c */ /* 0x000fd2000bf05270 */
[----:B------:R-:W-:Y:S05]  /*5fd0*/  BRA.U !UP0, `(.L_x_1606) ;  /* 0x0000000108487547 */ /* 0x000fea000b800000 */
[----:B------:R-:W-:-:S09]  /*5fe0*/  UISETP.NE.AND UP0, UPT, UR4, 0x2c, UPT ;  /* 0x0000002c0400788c */ /* 0x000fd2000bf05270 */
[----:B------:R-:W-:Y:S05]  /*5ff0*/  BRA.U UP0, `(.L_x_1587) ;  /* 0x0000000100bc7547 */ /* 0x000fea000b800000 */
        /* <DEDUP_REMOVED lines=16> */
.L_x_1606:
[----:B-1----:R-:W-:-:S06]  /*6100*/  IMAD.U32 R4, R7, 0x10000, RZ ;  /* 0x0001000007047824 */ /* 0x002fcc00078e00ff */
[----:B0-----:R-:W0:Y:S02]  /*6110*/  F2I.U64.TRUNC R4, R4 ;  /* 0x0000000400047311 */ /* 0x001e24000020d800 */
[----:B0-----:R0:W-:Y:S01]  /*6120*/  STG.E.64 desc[UR36][R2.64], R4 ;  /* 0x0000000402007986 */ /* 0x0011e2000c101b24 */
[----:B------:R-:W-:Y:S05]  /*6130*/  BRA `(.L_x_1588) ;  /* 0x0000000400487947 */ /* 0x000fea0003800000 */
.L_x_1605:
[----:B-1----:R-:W-:-:S06]  /*6140*/  IMAD.U32 R7, R7, 0x10000, RZ ;  /* 0x0001000007077824 */ /* 0x002fcc00078e00ff */
[----:B------:R-:W1:Y:S02]  /*6150*/  F2I.FTZ.U32.TRUNC.NTZ R7, R7 ;  /* 0x0000000700077305 */ /* 0x000e64000021f000 */
[----:B-1----:R1:W-:Y:S01]  /*6160*/  STG.E desc[UR36][R2.64], R7 ;  /* 0x0000000702007986 */ /* 0x0023e2000c101924 */
[----:B------:R-:W-:Y:S05]  /*6170*/  BRA `(.L_x_1588) ;  /* 0x0000000400387947 */ /* 0x000fea0003800000 */
.L_x_1595:
        /* <DEDUP_REMOVED lines=8> */
[----:B0-----:R-:W-:-:S05]  /*6200*/  SEL R5, RZ, 0x1, !P0 ;  /* 0x00000001ff057807 */ /* 0x001fca0004000000 */
[----:B------:R4:W-:Y:S01]  /*6210*/  STG.E.U8 desc[UR36][R2.64], R5 ;  /* 0x0000000502007986 */ /* 0x0009e2000c101124 */
[----:B------:R-:W-:Y:S05]  /*6220*/  BRA `(.L_x_1588) ;  /* 0x00000004000c7947 */ /* 0x000fea0003800000 */
.L_x_1608:
[----:B-1----:R-:W-:-:S04]  /*6230*/  IMAD.U32 R7, R7, 0x10000, RZ ;  /* 0x0001000007077824 */ /* 0x002fc800078e00ff */
[----:B------:R-:W-:Y:S01]  /*6240*/  FMUL.FTZ R4, R7, 1 ;  /* 0x3f80000007047820 */ /* 0x000fe20000410000 */
[----:B------:R-:W-:-:S05]  /*6250*/  CS2R R6, SRZ ;  /* 0x0000000000067805 */ /* 0x000fca000001ff00 */
[----:B0-----:R-:W0:Y:S02]  /*6260*/  F2F.F64.F32 R4, R4 ;  /* 0x0000000400047310 */ /* 0x001e240000201800 */
[----:B0-----:R0:W-:Y:S01]  /*6270*/  STG.E.128 desc[UR36][R2.64], R4 ;  /* 0x0000000402007986 */ /* 0x0011e2000c101d24 */
[----:B------:R-:W-:Y:S05]  /*6280*/  BRA `(.L_x_1588) ;  /* 0x0000000000f47947 */ /* 0x000fea0003800000 */
.L_x_1607:
[----:B------:R-:W-:-:S09]  /*6290*/  UISETP.NE.AND UP0, UPT, UR4, 0xf, UPT ;  /* 0x0000000f0400788c */ /* 0x000fd2000bf05270 */
[----:B------:R-:W-:Y:S05]  /*62a0*/  BRA.U !UP0, `(.L_x_1609) ;  /* 0x0000000108e87547 */ /* 0x000fea000b800000 */
[----:B------:R-:W-:-:S09]  /*62b0*/  UISETP.NE.AND UP0, UPT, UR4, 0x17, UPT ;  /* 0x000000170400788c */ /* 0x000fd2000bf05270 */
[----:B------:R-:W-:Y:S05]  /*62c0*/  BRA.U !UP0, `(.L_x_1610) ;  /* 0x0000000108907547 */ /* 0x000fea000b800000 */
[----:B------:R-:W-:-:S09]  /*62d0*/  UISETP.NE.AND UP0, UPT, UR4, 0x18, UPT ;  /* 0x000000180400788c */ /* 0x000fd2000bf05270 */
[----:B------:R-:W-:Y:S05]  /*62e0*/  BRA.U !UP0, `(.L_x_1611) ;  /* 0x0000000108447547 */ /* 0x000fea000b800000 */
.L_x_1587:
[----:B------:R-:W-:Y:S01]  /*62f0*/  MOV R0, 0x0 ;  /* 0x0000000000007802 */ /* 0x000fe20000000f00 */
[----:B------:R-:W2:Y:S01]  /*6300*/  LDCU.64 UR4, c[0x4][0x178] ;  /* 0x01002f00ff0477ac */ /* 0x000ea20008000a00 */
[----:B------:R-:W-:Y:S02]  /*6310*/  HFMA2 R12, -RZ, RZ, 0, 5.9604644775390625e-08 ;  /* 0x00000001ff0c7431 */ /* 0x000fe400000001ff */
[----:B------:R-:W-:Y:S01]  /*6320*/  IMAD.MOV.U32 R8, RZ, RZ, 0x65 ;  /* 0x00000065ff087424 */ /* 0x000fe200078e00ff */
[----:B------:R3:W4:Y:S01]  /*6330*/  LDC.64 R2, c[0x4][R0] ;  /* 0x0100000000027b82 */ /* 0x0007220000000a00 */
[----:B------:R-:W5:Y:S01]  /*6340*/  LDCU.64 UR6, c[0x4][0x180] ;  /* 0x01003000ff0677ac */ /* 0x000f620008000a00 */
[----:B------:R-:W-:Y:S01]  /*6350*/  IMAD.MOV.U32 R13, RZ, RZ, RZ ;  /* 0x000000ffff0d7224 */ /* 0x000fe200078e00ff */
[----:B------:R-:W3:Y:S01]  /*6360*/  LDCU.64 UR8, c[0x4][0x90] ;  /* 0x01001200ff0877ac */ /* 0x000ee20008000a00 */
[----:B--2---:R-:W-:Y:S01]  /*6370*/  IMAD.U32 R4, RZ, RZ, UR4 ;  /* 0x00000004ff047e24 */ /* 0x004fe2000f8e00ff */
[----:B0-----:R-:W-:Y:S01]  /*6380*/  MOV R5, UR5 ;  /* 0x0000000500057c02 */ /* 0x001fe20008000f00 */
[----:B-----5:R-:W-:-:S02]  /*6390*/  IMAD.U32 R6, RZ, RZ, UR6 ;  /* 0x00000006ff067e24 */ /* 0x020fc4000f8e00ff */
[----:B-1----:R-:W-:Y:S01]  /*63a0*/  IMAD.U32 R7, RZ, RZ, UR7 ;  /* 0x00000007ff077e24 */ /* 0x002fe2000f8e00ff */
[----:B---3--:R-:W-:Y:S01]  /*63b0*/  MOV R10, UR8 ;  /* 0x00000008000a7c02 */ /* 0x008fe20008000f00 */
[----:B------:R-:W-:-:S07]  /*63c0*/  IMAD.U32 R11, RZ, RZ, UR9 ;  /* 0x00000009ff0b7e24 */ /* 0x000fce000f8e00ff */
[----:B------:R-:W-:-:S07]  /*63d0*/  LEPC R20, `(.L_x_1612) ;  /* 0x000000001014794e */ /* 0x000fce0000000000 */
[----:B----4-:R-:W-:Y:S05]  /*63e0*/  CALL.ABS.NOINC R2 ;  /* 0x0000000002007343 */ /* 0x010fea0003c00000 */
.L_x_1612:
[----:B------:R-:W-:Y:S05]  /*63f0*/  BRA `(.L_x_1588) ;  /* 0x0000000000987947 */ /* 0x000fea0003800000 */
.L_x_1611:
[----:B-1----:R-:W-:Y:S01]  /*6400*/  IMAD.U32 R7, R7, 0x10000, RZ ;  /* 0x0001000007077824 */ /* 0x002fe200078e00ff */
[----:B------:R-:W-:Y:S01]  /*6410*/  BSSY.RECONVERGENT B0, `(.L_x_1613) ;  /* 0x000000c000007945 */ /* 0x000fe20003800200 */
[----:B------:R-:W-:-:S03]  /*6420*/  MOV R0, 0x7f ;  /* 0x0000007f00007802 */ /* 0x000fc60000000f00 */
[----:B------:R-:W-:Y:S02]  /*6430*/  LOP3.LUT R4, R7, 0x7fffffff, RZ, 0xc0, !PT ;  /* 0x7fffffff07047812 */ /* 0x000fe400078ec0ff */
[----:B0-----:R-:W-:Y:S02]  /*6440*/  SHF.R.U32.HI R5, RZ, 0x18, R7 ;  /* 0x00000018ff057819 */ /* 0x001fe40000011607 */
        /* <DEDUP_REMOVED lines=8> */
.L_x_1614:
[----:B------:R-:W-:Y:S05]  /*64d0*/  BSYNC.RECONVERGENT B0 ;  /* 0x0000000000007941 */ /* 0x000fea0003800200 */
.L_x_1613:
[----:B------:R-:W-:-:S05]  /*64e0*/  LOP3.LUT R5, R0, 0x80, R5, 0xf8, !PT ;  /* 0x0000008000057812 */ /* 0x000fca00078ef805 */
[----:B------:R3:W-:Y:S01]  /*64f0*/  STG.E.U8 desc[UR36][R2.64], R5 ;  /* 0x0000000502007986 */ /* 0x0007e2000c101124 */
[----:B------:R-:W-:Y:S05]  /*6500*/  BRA `(.L_x_1588) ;  /* 0x0000000000547947 */ /* 0x000fea0003800000 */
.L_x_1610:
[----:B01----:R-:W-:Y:S01]  /*6510*/  IMAD.U32 R5, R7, 0x10000, RZ ;  /* 0x0001000007057824 */ /* 0x003fe200078e00ff */
        /* <DEDUP_REMOVED lines=11> */
.L_x_1616:
[----:B------:R-:W-:Y:S01]  /*65d0*/  IMAD.MOV.U32 R0, RZ, RZ, 0x7f ;  /* 0x0000007fff007424 */ /* 0x000fe200078e00ff */
[----:B------:R-:W-:-:S04]  /*65e0*/  ISETP.GT.U32.AND P0, PT, R4, 0x7f800000, PT ;  /* 0x7f8000000400780c */ /* 0x000fc80003f04070 */
[----:B------:R-:W-:-:S09]  /*65f0*/  SEL R0, R0, 0x7c, P0 ;  /* 0x0000007c00007807 */ /* 0x000fd20000000000 */
.L_x_1617:
[----:B------:R-:W-:Y:S05]  /*6600*/  BSYNC.RECONVERGENT B0 ;  /* 0x0000000000007941 */ /* 0x000fea0003800200 */
.L_x_1615:
[----:B------:R-:W-:-:S04]  /*6610*/  SHF.R.U32.HI R5, RZ, 0x18, R5 ;  /* 0x00000018ff057819 */ /* 0x000fc80000011605 */
[----:B------:R-:W-:-:S05]  /*6620*/  LOP3.LUT R5, R0, 0x80, R5, 0xf8, !PT ;  /* 0x0000008000057812 */ /* 0x000fca00078ef805 */
[----:B------:R2:W-:Y:S01]  /*6630*/  STG.E.U8 desc[UR36][R2.64], R5 ;  /* 0x0000000502007986 */ /* 0x0005e2000c101124 */
[----:B------:R-:W-:Y:S05]  /*6640*/  BRA `(.L_x_1588) ;  /* 0x0000000000047947 */ /* 0x000fea0003800000 */
.L_x_1609:
[----:B-1----:R1:W-:Y:S02]  /*6650*/  STG.E.U16 desc[UR36][R2.64], R7 ;  /* 0x0000000702007986 */ /* 0x0023e4000c101524 */
.L_x_1588:
[----:B------:R-:W-:-:S07]  /*6660*/  IADD3 R17, PT, PT, R17, 0x80, RZ ;  /* 0x0000008011117810 */ /* 0x000fce0007ffe0ff */
.L_x_1548:
[----:B------:R-:W-:Y:S05]  /*6670*/  BSYNC.RECONVERGENT B6 ;  /* 0x0000000000067941 */ /* 0x000fea0003800200 */
.L_x_1547:
        /* <DEDUP_REMOVED lines=307> */
.L_x_1620:
        /* <DEDUP_REMOVED lines=18> */
.L_x_1624:
[----:B------:R-:W2:Y:S02]  /*7ad0*/  LDG.E.U8 R2, desc[UR36][R2.64] ;  /* 0x0000002402027981 */ /* 0x000ea4000c1e1100 */
[----:B--2---:R-:W-:-:S04]  /*7ae0*/  I2FP.F32.U32 R0, R2 ;  /* 0x0000000200007245 */ /* 0x004fc80000201000 */
[----:B------:R-:W-:Y:S01]  /*7af0*/  F2FP.BF16.F32.PACK_AB R0, RZ, R0 ;  /* 0x00000000ff00723e */ /* 0x000fe200000010ff */
[----:B------:R-:W-:Y:S06]  /*7b00*/  BRA `(.L_x_1626) ;  /* 0x0000000c00a47947 */ /* 0x000fec0003800000 */
.L_x_1623:
        /* <DEDUP_REMOVED lines=10> */
.L_x_1628:
[----:B------:R-:W2:Y:S02]  /*7bb0*/  LDG.E R2, desc[UR36][R2.64] ;  /* 0x0000002402027981 */ /* 0x000ea4000c1e1900 */
[----:B--2---:R-:W-:-:S04]  /*7bc0*/  I2FP.F32.S32 R0, R2 ;  /* 0x0000000200007245 */ /* 0x004fc80000201400 */
[----:B------:R-:W-:Y:S01]  /*7bd0*/  F2FP.BF16.F32.PACK_AB R0, RZ, R0 ;  /* 0x00000000ff00723e */ /* 0x000fe200000010ff */
[----:B------:R-:W-:Y:S06]  /*7be0*/  BRA `(.L_x_1626) ;  /* 0x0000000c006c7947 */ /* 0x000fec0003800000 */
.L_x_1627:
[----:B------:R-:W2:Y:S02]  /*7bf0*/  LDG.E.U16 R2, desc[UR36][R2.64] ;  /* 0x0000002402027981 */ /* 0x000ea4000c1e1500 */
[----:B--2---:R-:W0:Y:S02]  /*7c00*/  I2F.S16 R0, R2 ;  /* 0x0000000200007306 */ /* 0x004e240000101400 */
[----:B0-----:R-:W-:Y:S01]  /*7c10*/  F2FP.BF16.F32.PACK_AB R0, RZ, R0 ;  /* 0x00000000ff00723e */ /* 0x001fe200000010ff */
[----:B------:R-:W-:Y:S06]  /*7c20*/  BRA `(.L_x_1626) ;  /* 0x0000000c005c7947 */ /* 0x000fec0003800000 */
.L_x_1622:
        /* <DEDUP_REMOVED lines=9> */
.L_x_1630:
[----:B------:R-:W2:Y:S02]  /*7cc0*/  LDG.E.U16 R0, desc[UR36][R2.64] ;  /* 0x0000002402007981 */ /* 0x000ea4000c1e1500 */
[----:B--2---:R-:W-:-:S05]  /*7cd0*/  HADD2.F32 R0, -RZ, R0.H0_H0 ;  /* 0x20000000ff007230 */ /* 0x004fca0000004100 */
[----:B------:R-:W-:Y:S01]  /*7ce0*/  F2FP.BF16.F32.PACK_AB R0, RZ, R0 ;  /* 0x00000000ff00723e */ /* 0x000fe200000010ff */
[----:B------:R-:W-:Y:S06]  /*7cf0*/  BRA `(.L_x_1626) ;  /* 0x0000000c00287947 */ /* 0x000fec0003800000 */
.L_x_1629:
        /* <DEDUP_REMOVED lines=9> */
.L_x_1632:
[----:B------:R-:W2:Y:S02]  /*7d90*/  LDG.E.U16 R2, desc[UR36][R2.64] ;  /* 0x0000002402027981 */ /* 0x000ea4000c1e1500 */
[----:B--2---:R-:W-:-:S05]  /*7da0*/  HADD2.F32 R0, -RZ, R2.H0_H0 ;  /* 0x20000002ff007230 */ /* 0x004fca0000004100 */
[----:B------:R-:W-:Y:S01]  /*7db0*/  F2FP.BF16.F32.PACK_AB R0, RZ, R0 ;  /* 0x00000000ff00723e */ /* 0x000fe200000010ff */
[----:B------:R-:W-:Y:S06]  /*7dc0*/  BRA `(.L_x_1626) ;  /* 0x0000000800f47947 */ /* 0x000fec0003800000 */
.L_x_1631:
        /* <DEDUP_REMOVED lines=12> */
.L_x_1621:
        /* <DEDUP_REMOVED lines=13> */
.L_x_1635:
        /* <DEDUP_REMOVED lines=12> */
.L_x_1634:
        /* <DEDUP_REMOVED lines=27> */
.L_x_1637:
        /* <DEDUP_REMOVED lines=13> */
.L_x_1636:
[----:B------:R0:W5:Y:S01]  /*82a0*/  LDG.E.U16 R0, desc[UR36][R2.64] ;  /* 0x0000002402007981 */ /* 0x000162000c1e1500 */
[----:B------:R-:W-:Y:S05]  /*82b0*/  BRA `(.L_x_1626) ;  /* 0x0000000400b87947 */ /* 0x000fea0003800000 */
.L_x_1633:
        /* <DEDUP_REMOVED lines=12> */
.L_x_1640:
        /* <DEDUP_REMOVED lines=21> */
.L_x_1644:
[----:B------:R-:W-:Y:S05]  /*84d0*/  BSYNC.RECONVERGENT B1 ;  /* 0x0000000000017941 */ /* 0x000fea0003800200 */
.L_x_1643:
[----:B------:R-:W-:Y:S01]  /*84e0*/  IMAD.SHL.U32 R0, R0, 0x100000, RZ ;  /* 0x0010000000007824 */ /* 0x000fe200078e00ff */
[----:B------:R-:W-:-:S04]  /*84f0*/  LEA R2, R2, 0x3b800000, 0x17 ;  /* 0x3b80000002027811 */ /* 0x000fc800078eb8ff */
[----:B------:R-:W-:-:S07]  /*8500*/  LOP3.LUT R0, R2, R0, R7, 0xfe, !PT ;  /* 0x0000000002007212 */ /* 0x000fce00078efe07 */
.L_x_1642:
[----:B------:R-:W-:Y:S05]  /*8510*/  BSYNC.RECONVERGENT B0 ;  /* 0x0000000000007941 */ /* 0x000fea0003800200 */
.L_x_1641:
[----:B------:R-:W-:Y:S01]  /*8520*/  F2FP.BF16.F32.PACK_AB R0, RZ, R0 ;  /* 0x00000000ff00723e */ /* 0x000fe200000010ff */
[----:B------:R-:W-:Y:S06]  /*8530*/  BRA `(.L_x_1626) ;  /* 0x0000000400187947 */ /* 0x000fec0003800000 */
.L_x_1639:
        /* <DEDUP_REMOVED lines=21> */
.L_x_1648:
[----:B------:R-:W-:Y:S05]  /*8690*/  BSYNC.RECONVERGENT B1 ;  /* 0x0000000000017941 */ /* 0x000fea0003800200 */
.L_x_1647:
[----:B------:R-:W-:Y:S02]  /*86a0*/  SHF.L.U32 R0, R0, 0x15, RZ ;  /* 0x0000001500007819 */ /* 0x000fe400000006ff */
[----:B------:R-:W-:-:S04]  /*86b0*/  LEA R2, R2, 0x37800000, 0x17 ;  /* 0x3780000002027811 */ /* 0x000fc800078eb8ff */
[----:B------:R-:W-:-:S07]  /*86c0*/  LOP3.LUT R0, R2, R0, R7, 0xfe, !PT ;  /* 0x0000000002007212 */ /* 0x000fce00078efe07 */
.L_x_1646:
[----:B------:R-:W-:Y:S05]  /*86d0*/  BSYNC.RECONVERGENT B0 ;  /* 0x0000000000007941 */ /* 0x000fea0003800200 */
.L_x_1645:
[----:B------:R-:W-:Y:S01]  /*86e0*/  F2FP.BF16.F32.PACK_AB R0, RZ, R0 ;  /* 0x00000000ff00723e */ /* 0x000fe200000010ff */
[----:B------:R-:W-:Y:S06]  /*86f0*/  BRA `(.L_x_1626) ;  /* 0x0000000000a87947 */ /* 0x000fec0003800000 */
.L_x_1638:
        /* <DEDUP_REMOVED lines=14> */
.L_x_1652:
[----:B------:R-:W-:Y:S05]  /*87e0*/  BSYNC.RECONVERGENT B0 ;  /* 0x0000000000007941 */ /* 0x000fea0003800200 */
.L_x_1651:
[----:B------:R-:W-:Y:S01]  /*87f0*/  F2FP.BF16.F32.PACK_AB R0, RZ, R0 ;  /* 0x00000000ff00723e */ /* 0x000fe200000010ff */
[----:B------:R-:W-:Y:S06]  /*8800*/  BRA `(.L_x_1626) ;  /* 0x0000000000647947 */ /* 0x000fec0003800000 */
.L_x_1625:
        /* <DEDUP_REMOVED lines=16> */
.L_x_1653:
[----:B------:R-:W-:Y:S01]  /*8910*/  PRMT R0, RZ, 0x7610, R0 ;  /* 0x00007610ff007816 */ /* 0x000fe20000000000 */
[----:B------:R-:W-:Y:S06]  /*8920*/  BRA `(.L_x_1626) ;  /* 0x00000000001c7947 */ /* 0x000fec0003800000 */
.L_x_1650:
[----:B------:R-:W2:Y:S02]  /*8930*/  LDG.E.64 R2, desc[UR36][R2.64] ;  /* 0x0000002402027981 */ /* 0x000ea4000c1e1b00 */
[----:B--2---:R-:W0:Y:S02]  /*8940*/  I2F.U64 R0, R2 ;  /* 0x0000000200007312 */ /* 0x004e240000301000 */
[----:B0-----:R-:W-:Y:S01]  /*8950*/  F2FP.BF16.F32.PACK_AB R0, RZ, R0 ;  /* 0x00000000ff00723e */ /* 0x001fe200000010ff */
[----:B------:R-:W-:Y:S06]  /*8960*/  BRA `(.L_x_1626) ;  /* 0x00000000000c7947 */ /* 0x000fec0003800000 */
.L_x_1649:
[----:B------:R-:W2:Y:S02]  /*8970*/  LDG.E R2, desc[UR36][R2.64] ;  /* 0x0000002402027981 */ /* 0x000ea4000c1e1900 */
[----:B--2---:R-:W-:-:S04]  /*8980*/  I2FP.F32.U32 R0, R2 ;  /* 0x0000000200007245 */ /* 0x004fc80000201000 */
[----:B------:R-:W-:-:S07]  /*8990*/  F2FP.BF16.F32.PACK_AB R0, RZ, R0 ;  /* 0x00000000ff00723e */ /* 0x000fce00000010ff */
.L_x_1626:
[----:B-----5:R-:W-:Y:S01]  /*89a0*/  IMAD.U32 R0, R0, 0x10000, RZ ;  /* 0x0001000000007824 */ /* 0x020fe200078e00ff */
[----:B------:R-:W-:Y:S01]  /*89b0*/  USHF.L.U32 UR4, UR43, 0x10, URZ ;  /* 0x000000102b047899 */ /* 0x000fe200080006ff */
[----:B------:R-:W0:Y:S04]  /*89c0*/  LDCU.64 UR6, c[0x0][0x580] ;  /* 0x0000b000ff0677ac */ /* 0x000e280008000a00 */
[----:B------:R-:W1:Y:S01]  /*89d0*/  MUFU.RCP R0, R0 ;  /* 0x0000000000007308 */ /* 0x000e620000001000 */
[----:B0-----:R-:W-:Y:S01]  /*89e0*/  IADD3 R2, P0, PT, R16, UR6, RZ ;  /* 0x0000000610027c10 */ /* 0x001fe2000ff1e0ff */
[----:B-1----:R-:W-:Y:S01]  /*89f0*/  FMUL.FTZ R4, R0, UR4 ;  /* 0x0000000400047c20 */ /* 0x002fe20008410000 */
[----:B------:R-:W-:Y:S02]  /*8a00*/  UPRMT UR4, UR39, 0x9910, URZ ;  /* 0x0000991027047896 */ /* 0x000fe400080000ff */
[----:B------:R-:W-:-:S02]  /*8a10*/  IADD3.X R3, PT, PT, RZ, UR7, RZ, P0, !PT ;  /* 0x00000007ff037c10 */ /* 0x000fc400087fe4ff */
        /* <DEDUP_REMOVED lines=18> */
.L_x_1657:
[----:B01----:R-:W-:-:S06]  /*8b40*/  IMAD.U32 R5, R7, 0x10000, RZ ;  /* 0x0001000007057824 */ /* 0x003fcc00078e00ff */
[----:B------:R-:W0:Y:S02]  /*8b50*/  F2I.S64.TRUNC R4, R5 ;  /* 0x0000000500047311 */ /* 0x000e24000020d900 */
[----:B0-----:R0:W-:Y:S01]  /*8b60*/  STG.E.U8 desc[UR36][R2.64], R4 ;  /* 0x0000000402007986 */ /* 0x0011e2000c101124 */
[----:B------:R-:W-:Y:S05]  /*8b70*/  BRA `(.L_x_1659) ;  /* 0x0000000c006c7947 */ /* 0x000fea0003800000 */
.L_x_1656:
        /* <DEDUP_REMOVED lines=10> */
.L_x_1661:
[----:B-1----:R-:W-:-:S06]  /*8c20*/  IMAD.U32 R7, R7, 0x10000, RZ ;  /* 0x0001000007077824 */ /* 0x002fcc00078e00ff */
[----:B------:R-:W1:Y:S02]  /*8c30*/  F2I.FTZ.TRUNC.NTZ R7, R7 ;  /* 0x0000000700077305 */ /* 0x000e64000021f100 */
[----:B-1----:R3:W-:Y:S01]  /*8c40*/  STG.E desc[UR36][R2.64], R7 ;  /* 0x0000000702007986 */ /* 0x0027e2000c101924 */
[----:B------:R-:W-:Y:S05]  /*8c50*/  BRA `(.L_x_1659) ;  /* 0x0000000c00347947 */ /* 0x000fea0003800000 */
.L_x_1660:
[----:B-1----:R-:W-:-:S06]  /*8c60*/  IMAD.U32 R7, R7, 0x10000, RZ ;  /* 0x0001000007077824 */ /* 0x002fcc00078e00ff */
[----:B------:R-:W1:Y:S02]  /*8c70*/  F2I.FTZ.TRUNC.NTZ R7, R7 ;  /* 0x0000000700077305 */ /* 0x000e64000021f100 */
[----:B-1----:R1:W-:Y:S01]  /*8c80*/  STG.E.U16 desc[UR36][R2.64], R7 ;  /* 0x0000000702007986 */ /* 0x0023e2000c101524 */
[----:B------:R-:W-:Y:S05]  /*8c90*/  BRA `(.L_x_1659) ;  /* 0x0000000c00247947 */ /* 0x000fea0003800000 */
.L_x_1655:
        /* <DEDUP_REMOVED lines=9> */
.L_x_1663:
[----:B-1----:R-:W-:-:S05]  /*8d30*/  IMAD.U32 R0, R7, 0x10000, RZ ;  /* 0x0001000007007824 */ /* 0x002fca00078e00ff */
[----:B------:R-:W-:-:S05]  /*8d40*/  F2FP.F16.F32.PACK_AB R0, RZ, R0 ;  /* 0x00000000ff00723e */ /* 0x000fca00000000ff */
[----:B------:R1:W-:Y:S01]  /*8d50*/  STG.E.U16 desc[UR36][R2.64], R0 ;  /* 0x0000000002007986 */ /* 0x0003e2000c101524 */
[----:B------:R-:W-:Y:S05]  /*8d60*/  BRA `(.L_x_1659) ;  /* 0x0000000800f07947 */ /* 0x000fea0003800000 */
.L_x_1662:
        /* <DEDUP_REMOVED lines=10> */
.L_x_1665:
[----:B-1----:R-:W-:-:S05]  /*8e10*/  IMAD.U32 R7, R7, 0x10000, RZ ;  /* 0x0001000007077824 */ /* 0x002fca00078e00ff */
[----:B0-----:R-:W-:-:S04]  /*8e20*/  F2FP.F16.F32.PACK_AB R5, RZ, R7 ;  /* 0x00000007ff05723e */ /* 0x001fc800000000ff */
[----:B------:R-:W-:-:S05]  /*8e30*/  PRMT R5, R5, 0x5410, RZ ;  /* 0x0000541005057816 */ /* 0x000fca00000000ff */
[----:B------:R0:W-:Y:S01]  /*8e40*/  STG.E desc[UR36][R2.64], R5 ;  /* 0x0000000502007986 */ /* 0x0001e2000c101924 */
[----:B------:R-:W-:Y:S05]  /*8e50*/  BRA `(.L_x_1659) ;  /* 0x0000000800b47947 */ /* 0x000fea0003800000 */
.L_x_1664:
[----:B-1----:R-:W-:-:S04]  /*8e60*/  IMAD.U32 R4, R7, 0x10000, RZ ;  /* 0x0001000007047824 */ /* 0x002fc800078e00ff */
[----:B------:R-:W-:-:S06]  /*8e70*/  FMUL.FTZ R4, R4, 1 ;  /* 0x3f80000004047820 */ /* 0x000fcc0000410000 */
[----:B0-----:R-:W0:Y:S02]  /*8e80*/  F2F.F64.F32 R4, R4 ;  /* 0x0000000400047310 */ /* 0x001e240000201800 */
[----:B0-----:R0:W-:Y:S01]  /*8e90*/  STG.E.64 desc[UR36][R2.64], R4 ;  /* 0x0000000402007986 */ /* 0x0011e2000c101b24 */
[----:B------:R-:W-:Y:S05]  /*8ea0*/  BRA `(.L_x_1659) ;  /* 0x0000000800a07947 */ /* 0x000fea0003800000 */
.L_x_1654:
        /* <DEDUP_REMOVED lines=10> */
[----:B01----:R-:W-:-:S06]  /*8f50*/  SHF.L.U32 R5, R7, 0x10, RZ ;  /* 0x0000001007057819 */ /* 0x003fcc00000006ff */
[----:B------:R-:W0:Y:S02]  /*8f60*/  F2I.FTZ.U32.TRUNC.NTZ R5, R5 ;  /* 0x0000000500057305 */ /* 0x000e24000021f000 */
[----:B0-----:R0:W-:Y:S01]  /*8f70*/  STG.E.U16 desc[UR36][R2.64], R5 ;  /* 0x0000000502007986 */ /* 0x0011e2000c101524 */
[----:B------:R-:W-:Y:S05]  /*8f80*/  BRA `(.L_x_1659) ;  /* 0x0000000800687947 */ /* 0x000fea0003800000 */
.L_x_1669:
[----:B01----:R-:W-:Y:S01]  /*8f90*/  IMAD.U32 R5, R7, 0x10000, RZ ;  /* 0x0001000007057824 */ /* 0x003fe200078e00ff */
        /* <DEDUP_REMOVED lines=17> */
.L_x_1672:
[----:B------:R-:W-:-:S04]  /*90b0*/  SHF.R.U32.HI R5, RZ, 0x18, R5 ;  /* 0x00000018ff057819 */ /* 0x000fc80000011605 */
[----:B------:R-:W-:-:S07]  /*90c0*/  LOP3.LUT R0, R0, 0x80, R5, 0xf8, !PT ;  /* 0x0000008000007812 */ /* 0x000fce00078ef805 */
.L_x_1671:
[----:B------:R-:W-:Y:S05]  /*90d0*/  BSYNC.RECONVERGENT B0 ;  /* 0x0000000000007941 */ /* 0x000fea0003800200 */
.L_x_1670:
[----:B------:R0:W-:Y:S01]  /*90e0*/  STG.E.U8 desc[UR36][R2.64], R0 ;  /* 0x0000000002007986 */ /* 0x0001e2000c101124 */
[----:B------:R-:W-:Y:S05]  /*90f0*/  BRA `(.L_x_1659) ;  /* 0x00000008000c7947 */ /* 0x000fea0003800000 */
.L_x_1668:
        /* <DEDUP_REMOVED lines=18> */
.L_x_1675:
[----:B------:R-:W-:-:S04]  /*9220*/  SHF.R.U32.HI R5, RZ, 0x18, R5 ;  /* 0x00000018ff057819 */ /* 0x000fc80000011605 */
[----:B------:R-:W-:-:S07]  /*9230*/  LOP3.LUT R0, R0, 0x80, R5, 0xf8, !PT ;  /* 0x0000008000007812 */ /* 0x000fce00078ef805 */
.L_x_1674:
[----:B------:R-:W-:Y:S05]  /*9240*/  BSYNC.RECONVERGENT B0 ;  /* 0x0000000000007941 */ /* 0x000fea0003800200 */
.L_x_1673:
[----:B------:R0:W-:Y:S01]  /*9250*/  STG.E.U8 desc[UR36][R2.64], R0 ;  /* 0x0000000002007986 */ /* 0x0001e2000c101124 */
[----:B------:R-:W-:Y:S05]  /*9260*/  BRA `(.L_x_1659) ;  /* 0x0000000400b07947 */ /* 0x000fea0003800000 */
.L_x_1667:
[----:B------:R-:W-:-:S09]  /*9270*/  UISETP.NE.AND UP0, UPT, UR4, 0x1c, UPT ;  /* 0x0000001c0400788c */ /* 0x000fd2000bf05270 */
[----:B------:R-:W-:Y:S05]  /*9280*/  BRA.U !UP0, `(.L_x_1676) ;  /* 0x0000000108607547 */ /* 0x000fea000b800000 */
[----:B------:R-:W-:-:S09]  /*9290*/  UISETP.NE.AND UP0, UPT, UR4, 0x1d, UPT ;  /* 0x0000001d0400788c */ /* 0x000fd2000bf05270 */
[----:B------:R-:W-:Y:S05]  /*92a0*/  BRA.U !UP0, `(.L_x_1677) ;  /* 0x0000000108487547 */ /* 0x000fea000b800000 */
[----:B------:R-:W-:-:S09]  /*92b0*/  UISETP.NE.AND UP0, UPT, UR4, 0x2c, UPT ;  /* 0x0000002c0400788c */ /* 0x000fd2000bf05270 */
[----:B------:R-:W-:Y:S05]  /*92c0*/  BRA.U UP0, `(.L_x_1658) ;  /* 0x0000000100bc7547 */ /* 0x000fea000b800000 */
[----:B-1----:R-:W-:Y:S02]  /*92d0*/  IMAD.U32 R7, R7, 0x10000, RZ ;  /* 0x0001000007077824 */ /* 0x002fe400078e00ff */
[----:B0-----:R-:W-:-:S03]  /*92e0*/  IMAD.MOV.U32 R5, RZ, RZ, 0xff ;  /* 0x000000ffff057424 */ /* 0x001fc600078e00ff */
[----:B------:R-:W-:-:S04]  /*92f0*/  SHF.R.U32.HI R6, RZ, 0x17, R7 ;  /* 0x00000017ff067819 */ /* 0x000fc80000011607 */
[----:B------:R-:W-:-:S04]  /*9300*/  LOP3.LUT R4, R6, 0xff, RZ, 0xc0, !PT ;  /* 0x000000ff06047812 */ /* 0x000fc800078ec0ff */
[----:B------:R-:W-:-:S13]  /*9310*/  ISETP.NE.AND P1, PT, R4, 0xff, PT ;  /* 0x000000ff0400780c */ /* 0x000fda0003f25270 */
[--C-:B------:R-:W-:Y:S02]  /*9320*/  @P1 SHF.R.U32.HI R0, RZ, 0x16, R7.reuse ;  /* 0x00000016ff001819 */ /* 0x100fe40000011607 */
[----:B------:R-:W-:Y:S02]  /*9330*/  @P1 LOP3.LUT P0, RZ, R4, 0x3fffff, R7, 0xf8, !PT ;  /* 0x003fffff04ff1812 */ /* 0x000fe4000780f807 */
        /* <DEDUP_REMOVED lines=9> */
.L_x_1677:
[----:B-1----:R-:W-:-:S06]  /*93d0*/  SHF.L.U32 R4, R7, 0x10, RZ ;  /* 0x0000001007047819 */ /* 0x002fcc00000006ff */
[----:B0-----:R-:W0:Y:S02]  /*93e0*/  F2I.U64.TRUNC R4, R4 ;  /* 0x0000000400047311 */ /* 0x001e24000020d800 */
[----:B0-----:R0:W-:Y:S01]  /*93f0*/  STG.E.64 desc[UR36][R2.64], R4 ;  /* 0x0000000402007986 */ /* 0x0011e2000c101b24 */
[----:B------:R-:W-:Y:S05]  /*9400*/  BRA `(.L_x_1659) ;  /* 0x0000000400487947 */ /* 0x000fea0003800000 */
.L_x_1676:
[----:B-1----:R-:W-:-:S06]  /*9410*/  IMAD.U32 R7, R7, 0x10000, RZ ;  /* 0x0001000007077824 */ /* 0x002fcc00078e00ff */
[----:B------:R-:W1:Y:S02]  /*9420*/  F2I.FTZ.U32.TRUNC.NTZ R7, R7 ;  /* 0x0000000700077305 */ /* 0x000e64000021f000 */
[----:B-1----:R1:W-:Y:S01]  /*9430*/  STG.E desc[UR36][R2.64], R7 ;  /* 0x0000000702007986 */ /* 0x0023e2000c101924 */
[----:B------:R-:W-:Y:S05]  /*9440*/  BRA `(.L_x_1659) ;  /* 0x0000000400387947 */ /* 0x000fea0003800000 */
.L_x_1666:
        /* <DEDUP_REMOVED lines=11> */
.L_x_1679:
[----:B-1----:R-:W-:-:S05]  /*9500*/  SHF.L.U32 R7, R7, 0x10, RZ ;  /* 0x0000001007077819 */ /* 0x002fca00000006ff */
[----:B------:R-:W-:Y:S01]  /*9510*/  FMUL.FTZ R4, R7, 1 ;  /* 0x3f80000007047820 */ /* 0x000fe20000410000 */
[----:B------:R-:W-:-:S05]  /*9520*/  CS2R R6, SRZ ;  /* 0x0000000000067805 */ /* 0x000fca000001ff00 */
[----:B0-----:R-:W0:Y:S02]  /*9530*/  F2F.F64.F32 R4, R4 ;  /* 0x0000000400047310 */ /* 0x001e240000201800 */
[----:B0-----:R0:W-:Y:S01]  /*9540*/  STG.E.128 desc[UR36][R2.64], R4 ;  /* 0x0000000402007986 */ /* 0x0011e2000c101d24 */
[----:B------:R-:W-:Y:S05]  /*9550*/  BRA `(.L_x_1659) ;  /* 0x0000000000f47947 */ /* 0x000fea0003800000 */
.L_x_1678:
[----:B------:R-:W-:-:S09]  /*9560*/  UISETP.NE.AND UP0, UPT, UR4, 0xf, UPT ;  /* 0x0000000f0400788c */ /* 0x000fd2000bf05270 */
[----:B------:R-:W-:Y:S05]  /*9570*/  BRA.U !UP0, `(.L_x_1680) ;  /* 0x0000000108e87547 */ /* 0x000fea000b800000 */
[----:B------:R-:W-:-:S09]  /*9580*/  UISETP.NE.AND UP0, UPT, UR4, 0x17, UPT ;  /* 0x000000170400788c */ /* 0x000fd2000bf05270 */
[----:B------:R-:W-:Y:S05]  /*9590*/  BRA.U !UP0, `(.L_x_1681) ;  /* 0x0000000108907547 */ /* 0x000fea000b800000 */
[----:B------:R-:W-:-:S09]  /*95a0*/  UISETP.NE.AND UP0, UPT, UR4, 0x18, UPT ;  /* 0x000000180400788c */ /* 0x000fd2000bf05270 */
[----:B------:R-:W-:Y:S05]  /*95b0*/  BRA.U !UP0, `(.L_x_1682) ;  /* 0x0000000108447547 */ /* 0x000fea000b800000 */
.L_x_1658:
[----:B------:R-:W-:Y:S01]  /*95c0*/  MOV R0, 0x0 ;  /* 0x0000000000007802 */ /* 0x000fe20000000f00 */
[----:B------:R-:W2:Y:S01]  /*95d0*/  LDCU.64 UR4, c[0x4][0x178] ;  /* 0x01002f00ff0477ac */ /* 0x000ea20008000a00 */
[----:B------:R-:W-:Y:S02]  /*95e0*/  HFMA2 R13, -RZ, RZ, 0, 0 ;  /* 0x00000000ff0d7431 */ /* 0x000fe400000001ff */
[----:B------:R-:W-:Y:S01]  /*95f0*/  IMAD.MOV.U32 R8, RZ, RZ, 0x65 ;  /* 0x00000065ff087424 */ /* 0x000fe200078e00ff */
[----:B------:R3:W4:Y:S01]  /*9600*/  LDC.64 R2, c[0x4][R0] ;  /* 0x0100000000027b82 */ /* 0x0007220000000a00 */
[----:B------:R-:W5:Y:S01]  /*9610*/  LDCU.64 UR6, c[0x4][0x180] ;  /* 0x01003000ff0677ac */ /* 0x000f620008000a00 */
[----:B------:R-:W-:Y:S01]  /*9620*/  IMAD.MOV.U32 R12, RZ, RZ, 0x1 ;  /* 0x00000001ff0c7424 */ /* 0x000fe200078e00ff */
[----:B------:R-:W3:Y:S01]  /*9630*/  LDCU.64 UR8, c[0x4][0x90] ;  /* 0x01001200ff0877ac */ /* 0x000ee20008000a00 */
[----:B--2---:R-:W-:Y:S02]  /*9640*/  IMAD.U32 R4, RZ, RZ, UR4 ;  /* 0x00000004ff047e24 */ /* 0x004fe4000f8e00ff */
[----:B0-----:R-:W-:Y:S01]  /*9650*/  IMAD.U32 R5, RZ, RZ, UR5 ;  /* 0x00000005ff057e24 */ /* 0x001fe2000f8e00ff */
[----:B-----5:R-:W-:Y:S01]  /*9660*/  MOV R6, UR6 ;  /* 0x0000000600067c02 */ /* 0x020fe20008000f00 */
[----:B-1----:R-:W-:-:S02]  /*9670*/  IMAD.U32 R7, RZ, RZ, UR7 ;  /* 0x00000007ff077e24 */ /* 0x002fc4000f8e00ff */
[----:B---3--:R-:W-:Y:S01]  /*9680*/  IMAD.U32 R10, RZ, RZ, UR8 ;  /* 0x00000008ff0a7e24 */ /* 0x008fe2000f8e00ff */
[----:B------:R-:W-:-:S07]  /*9690*/  MOV R11, UR9 ;  /* 0x00000009000b7c02 */ /* 0x000fce0008000f00 */
[----:B------:R-:W-:-:S07]  /*96a0*/  LEPC R20, `(.L_x_1683) ;  /* 0x000000001014794e */ /* 0x000fce0000000000 */
[----:B----4-:R-:W-:Y:S05]  /*96b0*/  CALL.ABS.NOINC R2 ;  /* 0x0000000002007343 */ /* 0x010fea0003c00000 */
.L_x_1683:
[----:B------:R-:W-:Y:S05]  /*96c0*/  BRA `(.L_x_1659) ;  /* 0x0000000000987947 */ /* 0x000fea0003800000 */
.L_x_1682:
[----:B-1----:R-:W-:Y:S01]  /*96d0*/  IMAD.U32 R7, R7, 0x10000, RZ ;  /* 0x0001000007077824 */ /* 0x002fe200078e00ff */
[----:B------:R-:W-:Y:S01]  /*96e0*/  BSSY.RECONVERGENT B0, `(.L_x_1684) ;  /* 0x000000c000007945 */ /* 0x000fe20003800200 */
[----:B------:R-:W-:-:S03]  /*96f0*/  IMAD.MOV.U32 R0, RZ, RZ, 0x7f ;  /* 0x0000007fff007424 */ /* 0x000fc600078e00ff */
        /* <DEDUP_REMOVED lines=10> */
.L_x_1685:
[----:B------:R-:W-:Y:S05]  /*97a0*/  BSYNC.RECONVERGENT B0 ;  /* 0x0000000000007941 */ /* 0x000fea0003800200 */
.L_x_1684:
[----:B------:R-:W-:-:S05]  /*97b0*/  LOP3.LUT R5, R0, 0x80, R5, 0xf8, !PT ;  /* 0x0000008000057812 */ /* 0x000fca00078ef805 */
[----:B------:R0:W-:Y:S01]  /*97c0*/  STG.E.U8 desc[UR36][R2.64], R5 ;  /* 0x0000000502007986 */ /* 0x0001e2000c101124 */
[----:B------:R-:W-:Y:S05]  /*97d0*/  BRA `(.L_x_1659) ;  /* 0x0000000000547947 */ /* 0x000fea0003800000 */
.L_x_1681:
[----:B01----:R-:W-:Y:S01]  /*97e0*/  SHF.L.U32 R5, R7, 0x10, RZ ;  /* 0x0000001007057819 */ /* 0x003fe200000006ff */
[----:B------:R-:W-:Y:S03]  /*97f0*/  BSSY.RECONVERGENT B0, `(.L_x_1686) ;  /* 0x000000e000007945 */ /* 0x000fe60003800200 */
        /* <DEDUP_REMOVED lines=10> */
.L_x_1687:
[----:B------:R-:W-:Y:S01]  /*98a0*/  IMAD.MOV.U32 R0, RZ, RZ, 0x7f ;  /* 0x0000007fff007424 */ /* 0x000fe200078e00ff */
[----:B------:R-:W-:-:S04]  /*98b0*/  ISETP.GT.U32.AND P0, PT, R4, 0x7f800000, PT ;  /* 0x7f8000000400780c */ /* 0x000fc80003f04070 */
[----:B------:R-:W-:-:S09]  /*98c0*/  SEL R0, R0, 0x7c, P0 ;  /* 0x0000007c00007807 */ /* 0x000fd20000000000 */
.L_x_1688:
[----:B------:R-:W-:Y:S05]  /*98d0*/  BSYNC.RECONVERGENT B0 ;  /* 0x0000000000007941 */ /* 0x000fea0003800200 */
.L_x_1686:
[----:B------:R-:W-:-:S04]  /*98e0*/  SHF.R.U32.HI R5, RZ, 0x18, R5 ;  /* 0x00000018ff057819 */ /* 0x000fc80000011605 */
[----:B------:R-:W-:-:S05]  /*98f0*/  LOP3.LUT R5, R0, 0x80, R5, 0xf8, !PT ;  /* 0x0000008000057812 */ /* 0x000fca00078ef805 */
[----:B------:R0:W-:Y:S01]  /*9900*/  STG.E.U8 desc[UR36][R2.64], R5 ;  /* 0x0000000502007986 */ /* 0x0001e2000c101124 */
[----:B------:R-:W-:Y:S05]  /*9910*/  BRA `(.L_x_1659) ;  /* 0x0000000000047947 */ /* 0x000fea0003800000 */
.L_x_1680:
[----:B-1----:R1:W-:Y:S02]  /*9920*/  STG.E.U16 desc[UR36][R2.64], R7 ;  /* 0x0000000702007986 */ /* 0x0023e4000c101524 */
.L_x_1659:
[----:B------:R-:W-:-:S07]  /*9930*/  VIADD R17, R17, 0x80 ;  /* 0x0000008011117836 */ /* 0x000fce0000000000 */
.L_x_1619:
[----:B------:R-:W-:Y:S05]  /*9940*/  BSYNC.RECONVERGENT B6 ;  /* 0x0000000000067941 */ /* 0x000fea0003800200 */
.L_x_1618:
        /* <DEDUP_REMOVED lines=306> */
.L_x_1689:
        /* <DEDUP_REMOVED lines=20> */
.L_x_1693:
[----:B------:R-:W2:Y:S02]  /*adb0*/  LDG.E.U8 R2, desc[UR36][R2.64] ;  /* 0x0000002402027981 */ /* 0x000ea4000c1e1100 */
[----:B--2---:R-:W-:-:S04]  /*adc0*/  I2FP.F32.U32 R0, R2 ;  /* 0x0000000200007245 */ /* 0x004fc80000201000 */
[----:B------:R-:W-:Y:S01]  /*add0*/  F2FP.BF16.F32.PACK_AB R0, RZ, R0 ;  /* 0x00000000ff00723e */ /* 0x000fe200000010ff */
[----:B------:R-:W-:Y:S06]  /*ade0*/  BRA `(.L_x_1695) ;  /* 0x0000000c00a47947 */ /* 0x000fec0003800000 */
.L_x_1692:
        /* <DEDUP_REMOVED lines=10> */
.L_x_1697:
[----:B------:R-:W2:Y:S02]  /*ae90*/  LDG.E R2, desc[UR36][R2.64] ;  /* 0x0000002402027981 */ /* 0x000ea4000c1e1900 */
[----:B--2---:R-:W-:-:S04]  /*aea0*/  I2FP.F32.S32 R0, R2 ;  /* 0x0000000200007245 */ /* 0x004fc80000201400 */
[----:B------:R-:W-:Y:S01]  /*aeb0*/  F2FP.BF16.F32.PACK_AB R0, RZ, R0 ;  /* 0x00000000ff00723e */ /* 0x000fe200000010ff */
[----:B------:R-:W-:Y:S06]  /*aec0*/  BRA `(.L_x_1695) ;  /* 0x0000000c006c7947 */ /* 0x000fec0003800000 */
.L_x_1696:
[----:B------:R-:W2:Y:S02]  /*aed0*/  LDG.E.U16 R2, desc[UR36][R2.64] ;  /* 0x0000002402027981 */ /* 0x000ea4000c1e1500 */
[----:B--2---:R-:W0:Y:S02]  /*aee0*/  I2F.S16 R0, R2 ;  /* 0x0000000200007306 */ /* 0x004e240000101400 */
[----:B0-----:R-:W-:Y:S01]  /*aef0*/  F2FP.BF16.F32.PACK_AB R0, RZ, R0 ;  /* 0x00000000ff00723e */ /* 0x001fe200000010ff */
[----:B------:R-:W-:Y:S06]  /*af00*/  BRA `(.L_x_1695) ;  /* 0x0000000c005c7947 */ /* 0x000fec0003800000 */
.L_x_1691:
        /* <DEDUP_REMOVED lines=9> */
.L_x_1699:
[----:B------:R-:W2:Y:S02]  /*afa0*/  LDG.E.U16 R0, desc[UR36][R2.64] ;  /* 0x0000002402007981 */ /* 0x000ea4000c1e1500 */
[----:B--2---:R-:W-:-:S05]  /*afb0*/  HADD2.F32 R0, -RZ, R0.H0_H0 ;  /* 0x20000000ff007230 */ /* 0x004fca0000004100 */
[----:B------:R-:W-:Y:S01]  /*afc0*/  F2FP.BF16.F32.PACK_AB R0, RZ, R0 ;  /* 0x00000000ff00723e */ /* 0x000fe200000010ff */
[----:B------:R-:W-:Y:S06]  /*afd0*/  BRA `(.L_x_1695) ;  /* 0x0000000c00287947 */ /* 0x000fec0003800000 */
.L_x_1698:
        /* <DEDUP_REMOVED lines=9> */
.L_x_1701:
[----:B------:R-:W2:Y:S02]  /*b070*/  LDG.E.U16 R2, desc[UR36][R2.64] ;  /* 0x0000002402027981 */ /* 0x000ea4000c1e1500 */
[----:B--2---:R-:W-:-:S05]  /*b080*/  HADD2.F32 R0, -RZ, R2.H0_H0 ;  /* 0x20000002ff007230 */ /* 0x004fca0000004100 */
[----:B------:R-:W-:Y:S01]  /*b090*/  F2FP.BF16.F32.PACK_AB R0, RZ, R0 ;  /* 0x00000000ff00723e */ /* 0x000fe200000010ff */
[----:B------:R-:W-:Y:S06]  /*b0a0*/  BRA `(.L_x_1695) ;  /* 0x0000000800f47947 */ /* 0x000fec0003800000 */
.L_x_1700:
        /* <DEDUP_REMOVED lines=12> */
.L_x_1690:
        /* <DEDUP_REMOVED lines=13> */
.L_x_1704:
        /* <DEDUP_REMOVED lines=12> */
.L_x_1703:
        /* <DEDUP_REMOVED lines=27> */
.L_x_1706:
        /* <DEDUP_REMOVED lines=13> */
.L_x_1705:
[----:B------:R0:W5:Y:S01]  /*b580*/  LDG.E.U16 R0, desc[UR36][R2.64] ;  /* 0x0000002402007981 */ /* 0x000162000c1e1500 */
[----:B------:R-:W-:Y:S05]  /*b590*/  BRA `(.L_x_1695) ;  /* 0x0000000400b87947 */ /* 0x000fea0003800000 */
.L_x_1702:
        /* <DEDUP_REMOVED lines=12> */
.L_x_1709:
        /* <DEDUP_REMOVED lines=21> */
.L_x_1713:
[----:B------:R-:W-:Y:S05]  /*b7b0*/  BSYNC.RECONVERGENT B1 ;  /* 0x0000000000017941 */ /* 0x000fea0003800200 */
.L_x_1712:
[----:B------:R-:W-:Y:S01]  /*b7c0*/  IMAD.SHL.U32 R0, R0, 0x100000, RZ ;  /* 0x0010000000007824 */ /* 0x000fe200078e00ff */
[----:B------:R-:W-:-:S04]  /*b7d0*/  LEA R2, R2, 0x3b800000, 0x17 ;  /* 0x3b80000002027811 */ /* 0x000fc800078eb8ff */
[----:B------:R-:W-:-:S07]  /*b7e0*/  LOP3.LUT R0, R2, R0, R7, 0xfe, !PT ;  /* 0x0000000002007212 */ /* 0x000fce00078efe07 */
.L_x_1711:
[----:B------:R-:W-:Y:S05]  /*b7f0*/  BSYNC.RECONVERGENT B0 ;  /* 0x0000000000007941 */ /* 0x000fea0003800200 */
.L_x_1710:
[----:B------:R-:W-:Y:S01]  /*b800*/  F2FP.BF16.F32.PACK_AB R0, RZ, R0 ;  /* 0x00000000ff00723e */ /* 0x000fe200000010ff */
[----:B------:R-:W-:Y:S06]  /*b810*/  BRA `(.L_x_1695) ;  /* 0x0000000400187947 */ /* 0x000fec0003800000 */
.L_x_1708:
        /* <DEDUP_REMOVED lines=21> */
.L_x_1717:
[----:B------:R-:W-:Y:S05]  /*b970*/  BSYNC.RECONVERGENT B1 ;  /* 0x0000000000017941 */ /* 0x000fea0003800200 */
.L_x_1716:
[----:B------:R-:W-:Y:S02]  /*b980*/  SHF.L.U32 R0, R0, 0x15, RZ ;  /* 0x0000001500007819 */ /* 0x000fe400000006ff */
[----:B------:R-:W-:-:S04]  /*b990*/  LEA R2, R2, 0x37800000, 0x17 ;  /* 0x3780000002027811 */ /* 0x000fc800078eb8ff */
[----:B------:R-:W-:-:S07]  /*b9a0*/  LOP3.LUT R0, R2, R0, R7, 0xfe, !PT ;  /* 0x0000000002007212 */ /* 0x000fce00078efe07 */
.L_x_1715:
[----:B------:R-:W-:Y:S05]  /*b9b0*/  BSYNC.RECONVERGENT B0 ;  /* 0x0000000000007941 */ /* 0x000fea0003800200 */
.L_x_1714:
[----:B------:R-:W-:Y:S01]  /*b9c0*/  F2FP.BF16.F32.PACK_AB R0, RZ, R0 ;  /* 0x00000000ff00723e */ /* 0x000fe200000010ff */
[----:B------:R-:W-:Y:S06]  /*b9d0*/  BRA `(.L_x_1695) ;  /* 0x0000000000a87947 */ /* 0x000fec0003800000 */
.L_x_1707:
        /* <DEDUP_REMOVED lines=14> */
.L_x_1721:
[----:B------:R-:W-:Y:S05]  /*bac0*/  BSYNC.RECONVERGENT B0 ;  /* 0x0000000000007941 */ /* 0x000fea0003800200 */
.L_x_1720:
[----:B------:R-:W-:Y:S01]  /*bad0*/  F2FP.BF16.F32.PACK_AB R0, RZ, R0 ;  /* 0x00000000ff00723e */ /* 0x000fe200000010ff */
[----:B------:R-:W-:Y:S06]  /*bae0*/  BRA `(.L_x_1695) ;  /* 0x0000000000647947 */ /* 0x000fec0003800000 */
.L_x_1694:
        /* <DEDUP_REMOVED lines=16> */
.L_x_1722:
[----:B------:R-:W-:Y:S01]  /*bbf0*/  PRMT R0, RZ, 0x7610, R0 ;  /* 0x00007610ff007816 */ /* 0x000fe20000000000 */
[----:B------:R-:W-:Y:S06]  /*bc00*/  BRA `(.L_x_1695) ;  /* 0x00000000001c7947 */ /* 0x000fec0003800000 */
.L_x_1719:
[----:B------:R-:W2:Y:S02]  /*bc10*/  LDG.E.64 R2, desc[UR36][R2.64] ;  /* 0x0000002402027981 */ /* 0x000ea4000c1e1b00 */
[----:B--2---:R-:W0:Y:S02]  /*bc20*/  I2F.U64 R0, R2 ;  /* 0x0000000200007312 */ /* 0x004e240000301000 */
[----:B0-----:R-:W-:Y:S01]  /*bc30*/  F2FP.BF16.F32.PACK_AB R0, RZ, R0 ;  /* 0x00000000ff00723e */ /* 0x001fe200000010ff */
[----:B------:R-:W-:Y:S06]  /*bc40*/  BRA `(.L_x_1695) ;  /* 0x00000000000c7947 */ /* 0x000fec0003800000 */
.L_x_1718:
[----:B------:R-:W2:Y:S02]  /*bc50*/  LDG.E R2, desc[UR36][R2.64] ;  /* 0x0000002402027981 */ /* 0x000ea4000c1e1900 */
[----:B--2---:R-:W-:-:S04]  /*bc60*/  I2FP.F32.U32 R0, R2 ;  /* 0x0000000200007245 */ /* 0x004fc80000201000 */
[----:B------:R-:W-:-:S07]  /*bc70*/  F2FP.BF16.F32.PACK_AB R0, RZ, R0 ;  /* 0x00000000ff00723e */ /* 0x000fce00000010ff */
.L_x_1695:
[----:B-----5:R-:W-:Y:S01]  /*bc80*/  IMAD.U32 R0, R0, 0x10000, RZ ;  /* 0x0001000000007824 */ /* 0x020fe200078e00ff */
[----:B------:R-:W-:-:S05]  /*bc90*/  USHF.L.U32 UR4, UR43, 0x10, URZ ;  /* 0x000000102b047899 */ /* 0x000fca00080006ff */
[----:B------:R-:W0:Y:S02]  /*bca0*/  MUFU.RCP R0, R0 ;  /* 0x0000000000007308 */ /* 0x000e240000001000 */
[----:B0-----:R-:W-:Y:S01]  /*bcb0*/  FMUL.FTZ R2, R0, UR4 ;  /* 0x0000000400027c20 */ /* 0x001fe20008410000 */
[----:B------:R-:W-:-:S04]  /*bcc0*/  UPRMT UR4, UR39, 0x9910, URZ ;  /* 0x0000991027047896 */ /* 0x000fc800080000ff */
        /* <DEDUP_REMOVED lines=16> */
[----:B0-----:R-:W-:Y:S01]  /*bdd0*/  STG.E.U8 desc[UR36][R16.64], R3 ;  /* 0x0000000310007986 */ /* 0x001fe2000c101124 */
[----:B------:R-:W-:Y:S05]  /*bde0*/  EXIT ;  /* 0x000000000000794d */ /* 0x000fea0003800000 */
.L_x_1726:
[----:B01----:R-:W-:-:S06]  /*bdf0*/  IMAD.U32 R3, R5, 0x10000, RZ ;  /* 0x0001000005037824 */ /* 0x003fcc00078e00ff */
[----:B------:R-:W0:Y:S02]  /*be00*/  F2I.S64.TRUNC R2, R3 ;  /* 0x0000000300027311 */ /* 0x000e24000020d900 */
[----:B0-----:R-:W-:Y:S01]  /*be10*/  STG.E.U8 desc[UR36][R16.64], R2 ;  /* 0x0000000210007986 */ /* 0x001fe2000c101124 */
[----:B------:R-:W-:Y:S05]  /*be20*/  EXIT ;  /* 0x000000000000794d */ /* 0x000fea0003800000 */
.L_x_1725:
        /* <DEDUP_REMOVED lines=10> */
.L_x_1729:
[----:B-1----:R-:W-:-:S06]  /*bed0*/  SHF.L.U32 R5, R5, 0x10, RZ ;  /* 0x0000001005057819 */ /* 0x002fcc00000006ff */
[----:B------:R-:W1:Y:S02]  /*bee0*/  F2I.FTZ.TRUNC.NTZ R5, R5 ;  /* 0x0000000500057305 */ /* 0x000e64000021f100 */
[----:B-1----:R-:W-:Y:S01]  /*bef0*/  STG.E desc[UR36][R16.64], R5 ;  /* 0x0000000510007986 */ /* 0x002fe2000c101924 */
[----:B------:R-:W-:Y:S05]  /*bf00*/  EXIT ;  /* 0x000000000000794d */ /* 0x000fea0003800000 */
.L_x_1728:
[----:B-1----:R-:W-:-:S06]  /*bf10*/  IMAD.U32 R5, R5, 0x10000, RZ ;  /* 0x0001000005057824 */ /* 0x002fcc00078e00ff */
[----:B------:R-:W1:Y:S02]  /*bf20*/  F2I.FTZ.TRUNC.NTZ R5, R5 ;  /* 0x0000000500057305 */ /* 0x000e64000021f100 */
[----:B-1----:R-:W-:Y:S01]  /*bf30*/  STG.E.U16 desc[UR36][R16.64], R5 ;  /* 0x0000000510007986 */ /* 0x002fe2000c101524 */
[----:B------:R-:W-:Y:S05]  /*bf40*/  EXIT ;  /* 0x000000000000794d */ /* 0x000fea0003800000 */
.L_x_1724:
        /* <DEDUP_REMOVED lines=9> */
.L_x_1731:
[----:B-1----:R-:W-:-:S04]  /*bfe0*/  SHF.L.U32 R0, R5, 0x10, RZ ;  /* 0x0000001005007819 */ /* 0x002fc800000006ff */
[----:B------:R-:W-:-:S05]  /*bff0*/  F2FP.F16.F32.PACK_AB R0, RZ, R0 ;  /* 0x00000000ff00723e */ /* 0x000fca00000000ff */
[----:B------:R-:W-:Y:S01]  /*c000*/  STG.E.U16 desc[UR36][R16.64], R0 ;  /* 0x0000000010007986 */ /* 0x000fe2000c101524 */
[----:B------:R-:W-:Y:S05]  /*c010*/  EXIT ;  /* 0x000000000000794d */ /* 0x000fea0003800000 */
.L_x_1730:
[----:B------:R-:W-:-:S09]  /*c020*/  UISETP.NE.AND UP0, UPT, UR4, 0x7, UPT ;  /* 0x000000070400788c */ /* 0x000fd2000bf05270 */
[----:B------:R-:W-:Y:S05]  /*c030*/  BRA.U !UP0, `(.L_x_1732) ;  /* 0x0000000108347547 */ /* 0x000fea000b800000 */
[----:B------:R-:W-:-:S09]  /*c040*/  UISETP.NE.AND UP0, UPT, UR4, 0x8, UPT ;  /* 0x000000080400788c */ /* 0x000fd2000bf05270 */
[----:B------:R-:W-:Y:S05]  /*c050*/  BRA.U !UP0, `(.L_x_1733) ;  /* 0x0000000108187547 */ /* 0x000fea000b800000 */
[----:B------:R-:W-:-:S09]  /*c060*/  UISETP.NE.AND UP0, UPT, UR4, 0x9, UPT ;  /* 0x000000090400788c */ /* 0x000fd2000bf05270 */
[----:B------:R-:W-:Y:S05]  /*c070*/  BRA.U UP0, `(.L_x_1727) ;  /* 0x0000000500fc7547 */ /* 0x000fea000b800000 */
[----:B-1----:R-:W-:Y:S02]  /*c080*/  IMAD.U32 R2, R5, 0x10000, RZ ;  /* 0x0001000005027824 */ /* 0x002fe400078e00ff */
[----:B0-----:R-:W-:-:S05]  /*c090*/  IMAD.MOV.U32 R3, RZ, RZ, RZ ;  /* 0x000000ffff037224 */ /* 0x001fca00078e00ff */
[----:B------:R-:W-:Y:S01]  /*c0a0*/  STG.E.64 desc[UR36][R16.64], R2 ;  /* 0x0000000210007986 */ /* 0x000fe2000c101b24 */
[----:B------:R-:W-:Y:S05]  /*c0b0*/  EXIT ;  /* 0x000000000000794d */ /* 0x000fea0003800000 */
.L_x_1733:
[----:B-1----:R-:W-:-:S04]  /*c0c0*/  SHF.L.U32 R5, R5, 0x10, RZ ;  /* 0x0000001005057819 */ /* 0x002fc800000006ff */
[----:B0-----:R-:W-:-:S04]  /*c0d0*/  F2FP.F16.F32.PACK_AB R3, RZ, R5 ;  /* 0x00000005ff03723e */ /* 0x001fc800000000ff */
[----:B------:R-:W-:-:S05]  /*c0e0*/  PRMT R3, R3, 0x5410, RZ ;  /* 0x0000541003037816 */ /* 0x000fca00000000ff */
[----:B------:R-:W-:Y:S01]  /*c0f0*/  STG.E desc[UR36][R16.64], R3 ;  /* 0x0000000310007986 */ /* 0x000fe2000c101924 */
[----:B------:R-:W-:Y:S05]  /*c100*/  EXIT ;  /* 0x000000000000794d */ /* 0x000fea0003800000 */
.L_x_1732:
[----:B-1----:R-:W-:-:S04]  /*c110*/  IMAD.U32 R2, R5, 0x10000, RZ ;  /* 0x0001000005027824 */ /* 0x002fc800078e00ff */
[----:B------:R-:W-:-:S06]  /*c120*/  FMUL.FTZ R2, R2, 1 ;  /* 0x3f80000002027820 */ /* 0x000fcc0000410000 */
[----:B0-----:R-:W0:Y:S02]  /*c130*/  F2F.F64.F32 R2, R2 ;  /* 0x0000000200027310 */ /* 0x001e240000201800 */
[----:B0-----:R-:W-:Y:S01]  /*c140*/  STG.E.64 desc[UR36][R16.64], R2 ;  /* 0x0000000210007986 */ /* 0x001fe2000c101b24 */
[----:B------:R-:W-:Y:S05]  /*c150*/  EXIT ;  /* 0x000000000000794d */ /* 0x000fea0003800000 */
.L_x_1723:
        /* <DEDUP_REMOVED lines=12> */
[----:B0-----:R-:W-:Y:S01]  /*c220*/  STG.E.U16 desc[UR36][R16.64], R3 ;  /* 0x0000000310007986 */ /* 0x001fe2000c101524 */
[----:B------:R-:W-:Y:S05]  /*c230*/  EXIT ;  /* 0x000000000000794d */ /* 0x000fea0003800000 */
.L_x_1737:
[----:B01----:R-:W-:Y:S01]  /*c240*/  SHF.L.U32 R3, R5, 0x10, RZ ;  /* 0x0000001005037819 */ /* 0x003fe200000006ff */
[----:B------:R-:W-:Y:S01]  /*c250*/  BSSY.RECONVERGENT B0, `(.L_x_1738) ;  /* 0x0000013000007945 */ /* 0x000fe20003800200 */
[----:B------:R-:W-:Y:S02]  /*c260*/  IMAD.MOV.U32 R8, RZ, RZ, 0x80 ;  /* 0x00000080ff087424 */ /* 0x000fe400078e00ff */
        /* <DEDUP_REMOVED lines=14> */
.L_x_1740:
[----:B------:R-:W-:-:S04]  /*c350*/  SHF.R.U32.HI R3, RZ, 0x18, R3 ;  /* 0x00000018ff037819 */ /* 0x000fc80000011603 */
[----:B------:R-:W-:-:S04]  /*c360*/  LOP3.LUT R0, R0, 0x80, R3, 0xf8, !PT ;  /* 0x0000008000007812 */ /* 0x000fc800078ef803 */
[----:B------:R-:W-:-:S07]  /*c370*/  PRMT R8, R0, 0x7610, R8 ;  /* 0x0000761000087816 */ /* 0x000fce0000000008 */
.L_x_1739:
[----:B------:R-:W-:Y:S05]  /*c380*/  BSYNC.RECONVERGENT B0 ;  /* 0x0000000000007941 */ /* 0x000fea0003800200 */
.L_x_1738:
[----:B------:R-:W-:Y:S01]  /*c390*/  STG.E.U8 desc[UR36][R16.64], R8 ;  /* 0x0000000810007986 */ /* 0x000fe2000c101124 */
[----:B------:R-:W-:Y:S05]  /*c3a0*/  EXIT ;  /* 0x000000000000794d */ /* 0x000fea0003800000 */
.L_x_1736:
        /* <DEDUP_REMOVED lines=17> */
.L_x_1743:
[----:B------:R-:W-:-:S04]  /*c4c0*/  SHF.R.U32.HI R3, RZ, 0x18, R3 ;  /* 0x00000018ff037819 */ /* 0x000fc80000011603 */
[----:B------:R-:W-:-:S04]  /*c4d0*/  LOP3.LUT R0, R0, 0x80, R3, 0xf8, !PT ;  /* 0x0000008000007812 */ /* 0x000fc800078ef803 */
[----:B------:R-:W-:-:S07]  /*c4e0*/  PRMT R8, R0, 0x7610, R8 ;  /* 0x0000761000087816 */ /* 0x000fce0000000008 */
.L_x_1742:
[----:B------:R-:W-:Y:S05]  /*c4f0*/  BSYNC.RECONVERGENT B0 ;  /* 0x0000000000007941 */ /* 0x000fea0003800200 */
.L_x_1741:
[----:B------:R-:W-:Y:S01]  /*c500*/  STG.E.U8 desc[UR36][R16.64], R8 ;  /* 0x0000000810007986 */ /* 0x000fe2000c101124 */
[----:B------:R-:W-:Y:S05]  /*c510*/  EXIT ;  /* 0x000000000000794d */ /* 0x000fea0003800000 */
.L_x_1735:
        /* <DEDUP_REMOVED lines=22> */
.L_x_1745:
[----:B-1----:R-:W-:-:S06]  /*c680*/  SHF.L.U32 R2, R5, 0x10, RZ ;  /* 0x0000001005027819 */ /* 0x002fcc00000006ff */
[----:B0-----:R-:W0:Y:S02]  /*c690*/  F2I.U64.TRUNC R2, R2 ;  /* 0x0000000200027311 */ /* 0x001e24000020d800 */
[----:B0-----:R-:W-:Y:S01]  /*c6a0*/  STG.E.64 desc[UR36][R16.64], R2 ;  /* 0x0000000210007986 */ /* 0x001fe2000c101b24 */
[----:B------:R-:W-:Y:S05]  /*c6b0*/  EXIT ;  /* 0x000000000000794d */ /* 0x000fea0003800000 */
.L_x_1744:
[----:B-1----:R-:W-:-:S06]  /*c6c0*/  IMAD.U32 R5, R5, 0x10000, RZ ;  /* 0x0001000005057824 */ /* 0x002fcc00078e00ff */
[----:B------:R-:W1:Y:S02]  /*c6d0*/  F2I.FTZ.U32.TRUNC.NTZ R5, R5 ;  /* 0x0000000500057305 */ /* 0x000e64000021f000 */
[----:B-1----:R-:W-:Y:S01]  /*c6e0*/  STG.E desc[UR36][R16.64], R5 ;  /* 0x0000000510007986 */ /* 0x002fe2000c101924 */
[----:B------:R-:W-:Y:S05]  /*c6f0*/  EXIT ;  /* 0x000000000000794d */ /* 0x000fea0003800000 */
.L_x_1734:
        /* <DEDUP_REMOVED lines=9> */
[----:B------:R-:W-:Y:S01]  /*c790*/  STG.E.U8 desc[UR36][R16.64], R3 ;  /* 0x0000000310007986 */ /* 0x000fe2000c101124 */
[----:B------:R-:W-:Y:S05]  /*c7a0*/  EXIT ;  /* 0x000000000000794d */ /* 0x000fea0003800000 */
.L_x_1747:
[----:B-1----:R-:W-:Y:S02]  /*c7b0*/  SHF.L.U32 R5, R5, 0x10, RZ ;  /* 0x0000001005057819 */ /* 0x002fe400000006ff */
[----:B------:R-:W-:-:S03]  /*c7c0*/  CS2R R6, SRZ ;  /* 0x0000000000067805 */ /* 0x000fc6000001ff00 */
[----:B------:R-:W-:-:S06]  /*c7d0*/  FMUL.FTZ R5, R5, 1 ;  /* 0x3f80000005057820 */ /* 0x000fcc0000410000 */
[----:B------:R-:W1:Y:S02]  /*c7e0*/  F2F.F64.F32 R4, R5 ;  /* 0x0000000500047310 */ /* 0x000e640000201800 */
[----:B-1----:R-:W-:Y:S01]  /*c7f0*/  STG.E.128 desc[UR36][R16.64], R4 ;  /* 0x0000000410007986 */ /* 0x002fe2000c101d24 */
[----:B------:R-:W-:Y:S05]  /*c800*/  EXIT ;  /* 0x000000000000794d */ /* 0x000fea0003800000 */
.L_x_1746:
[----:B------:R-:W-:-:S09]  /*c810*/  UISETP.NE.AND UP0, UPT, UR4, 0xf, UPT ;  /* 0x0000000f0400788c */ /* 0x000fd2000bf05270 */
[----:B------:R-:W-:Y:S05]  /*c820*/  BRA.U !UP0, `(.L_x_1748) ;  /* 0x0000000108e87547 */ /* 0x000fea000b800000 */
[----:B------:R-:W-:-:S09]  /*c830*/  UISETP.NE.AND UP0, UPT, UR4, 0x17, UPT ;  /* 0x000000170400788c */ /* 0x000fd2000bf05270 */
[----:B------:R-:W-:Y:S05]  /*c840*/  BRA.U !UP0, `(.L_x_1749) ;  /* 0x0000000108907547 */ /* 0x000fea000b800000 */
[----:B------:R-:W-:-:S09]  /*c850*/  UISETP.NE.AND UP0, UPT, UR4, 0x18, UPT ;  /* 0x000000180400788c */ /* 0x000fd2000bf05270 */
[----:B------:R-:W-:Y:S05]  /*c860*/  BRA.U !UP0, `(.L_x_1750) ;  /* 0x0000000108447547 */ /* 0x000fea000b800000 */
.L_x_1727:
[----:B------:R-:W-:Y:S01]  /*c870*/  MOV R0, 0x0 ;  /* 0x0000000000007802 */ /* 0x000fe20000000f00 */
[----:B------:R-:W2:Y:S01]  /*c880*/  LDCU.64 UR4, c[0x4][0x178] ;  /* 0x01002f00ff0477ac */ /* 0x000ea20008000a00 */
[----:B------:R-:W-:Y:S02]  /*c890*/  HFMA2 R13, -RZ, RZ, 0, 0 ;  /* 0x00000000ff0d7431 */ /* 0x000fe400000001ff */
[----:B------:R-:W-:Y:S01]  /*c8a0*/  IMAD.MOV.U32 R8, RZ, RZ, 0x65 ;  /* 0x00000065ff087424 */ /* 0x000fe200078e00ff */
[----:B0-----:R0:W3:Y:S01]  /*c8b0*/  LDC.64 R2, c[0x4][R0] ;  /* 0x0100000000027b82 */ /* 0x0010e20000000a00 */
[----:B------:R-:W4:Y:S01]  /*c8c0*/  LDCU.64 UR6, c[0x4][0x180] ;  /* 0x01003000ff0677ac */ /* 0x000f220008000a00 */
[----:B------:R-:W-:Y:S01]  /*c8d0*/  IMAD.MOV.U32 R12, RZ, RZ, 0x1 ;  /* 0x00000001ff0c7424 */ /* 0x000fe200078e00ff */
[----:B------:R-:W5:Y:S01]  /*c8e0*/  LDCU.64 UR8, c[0x4][0x90] ;  /* 0x01001200ff0877ac */ /* 0x000f620008000a00 */
[----:B--2---:R-:W-:Y:S02]  /*c8f0*/  IMAD.U32 R4, RZ, RZ, UR4 ;  /* 0x00000004ff047e24 */ /* 0x004fe4000f8e00ff */
[----:B-1----:R-:W-:Y:S01]  /*c900*/  IMAD.U32 R5, RZ, RZ, UR5 ;  /* 0x00000005ff057e24 */ /* 0x002fe2000f8e00ff */
[----:B----4-:R-:W-:Y:S01]  /*c910*/  MOV R6, UR6 ;  /* 0x0000000600067c02 */ /* 0x010fe20008000f00 */
[----:B------:R-:W-:-:S02]  /*c920*/  IMAD.U32 R7, RZ, RZ, UR7 ;  /* 0x00000007ff077e24 */ /* 0x000fc4000f8e00ff */
[----:B-----5:R-:W-:Y:S01]  /*c930*/  IMAD.U32 R10, RZ, RZ, UR8 ;  /* 0x00000008ff0a7e24 */ /* 0x020fe2000f8e00ff */
[----:B0-----:R-:W-:-:S07]  /*c940*/  MOV R11, UR9 ;  /* 0x00000009000b7c02 */ /* 0x001fce0008000f00 */
[----:B------:R-:W-:-:S07]  /*c950*/  LEPC R20, `(.L_x_1751) ;  /* 0x000000001014794e */ /* 0x000fce0000000000 */
[----:B---3--:R-:W-:Y:S05]  /*c960*/  CALL.ABS.NOINC R2 ;  /* 0x0000000002007343 */ /* 0x008fea0003c00000 */
.L_x_1751:
[----:B------:R-:W-:Y:S05]  /*c970*/  EXIT ;  /* 0x000000000000794d */ /* 0x000fea0003800000 */
.L_x_1750:
        /* <DEDUP_REMOVED lines=13> */
.L_x_1753:
[----:B------:R-:W-:Y:S05]  /*ca50*/  BSYNC.RECONVERGENT B0 ;  /* 0x0000000000007941 */ /* 0x000fea0003800200 */
.L_x_1752:
[----:B------:R-:W-:-:S05]  /*ca60*/  LOP3.LUT R3, R0, 0x80, R3, 0xf8, !PT ;  /* 0x0000008000037812 */ /* 0x000fca00078ef803 */
[----:B------:R-:W-:Y:S01]  /*ca70*/  STG.E.U8 desc[UR36][R16.64], R3 ;  /* 0x0000000310007986 */ /* 0x000fe2000c101124 */
[----:B------:R-:W-:Y:S05]  /*ca80*/  EXIT ;  /* 0x000000000000794d */ /* 0x000fea0003800000 */
.L_x_1749:
        /* <DEDUP_REMOVED lines=12> */
.L_x_1755:
[----:B------:R-:W-:Y:S01]  /*cb50*/  IMAD.MOV.U32 R0, RZ, RZ, 0x7f ;  /* 0x0000007fff007424 */ /* 0x000fe200078e00ff */
[----:B------:R-:W-:-:S04]  /*cb60*/  ISETP.GT.U32.AND P0, PT, R2, 0x7f800000, PT ;  /* 0x7f8000000200780c */ /* 0x000fc80003f04070 */
[----:B------:R-:W-:-:S09]  /*cb70*/  SEL R0, R0, 0x7c, P0 ;  /* 0x0000007c00007807 */ /* 0x000fd20000000000 */
.L_x_1756:
[----:B------:R-:W-:Y:S05]  /*cb80*/  BSYNC.RECONVERGENT B0 ;  /* 0x0000000000007941 */ /* 0x000fea0003800200 */
.L_x_1754:
[----:B------:R-:W-:-:S04]  /*cb90*/  SHF.R.U32.HI R3, RZ, 0x18, R3 ;  /* 0x00000018ff037819 */ /* 0x000fc80000011603 */
[----:B------:R-:W-:-:S05]  /*cba0*/  LOP3.LUT R3, R0, 0x80, R3, 0xf8, !PT ;  /* 0x0000008000037812 */ /* 0x000fca00078ef803 */
[----:B------:R-:W-:Y:S01]  /*cbb0*/  STG.E.U8 desc[UR36][R16.64], R3 ;  /* 0x0000000310007986 */ /* 0x000fe2000c101124 */
[----:B------:R-:W-:Y:S05]  /*cbc0*/  EXIT ;  /* 0x000000000000794d */ /* 0x000fea0003800000 */
.L_x_1748:
[----:B-1----:R-:W-:Y:S01]  /*cbd0*/  STG.E.U16 desc[UR36][R16.64], R5 ;  /* 0x0000000510007986 */ /* 0x002fe2000c101524 */
[----:B------:R-:W-:Y:S05]  /*cbe0*/  EXIT ;  /* 0x000000000000794d */ /* 0x000fea0003800000 */
.L_x_1757:
        /* <DEDUP_REMOVED lines=9> */
.L_x_22325:


//--------------------- .text._ZN2at6native27unrolled_elementwise_kernelINS0_13AUnaryFunctorIN3c108BFloat16ES4_S4_ZZZNS0_15binary_internal21div_trunc_kernel_cudaERNS_18TensorIteratorBaseEENKUlvE1_clEvENKUlvE2_clEvEUlS4_S4_E_EESt5arrayIPcLm2EELi4E23TrivialOffsetCalculatorILi1EjESG_NS0_6memory12LoadWithCastILi1EEENSH_13StoreWithCastILi1EEEEEviT_T0_T2_T3_T4_T5_ --------------------------
	.section	.text._ZN2at6native27unrolled_elementwise_kernelINS0_13AUnaryFunctorIN3c108BFloat16ES4_S4_ZZZNS0_15binary_internal21div_trunc_kernel_cudaERNS_18TensorIteratorBaseEENKUlvE1_clEvENKUlvE2_clEvEUlS4_S4_E_EESt5arrayIPcLm2EELi4E23TrivialOffsetCalculatorILi1EjESG_NS0_6memory12LoadWithCastILi1EEENSH_13StoreWithCastILi1EEEEEviT_T0_T2_T3_T4_T5_,"ax",@progbits
	.align	128
        .global         _ZN2at6native27unrolled_elementwise_kernelINS0_13AUnaryFunctorIN3c108BFloat16ES4_S4_ZZZNS0_15binary_internal21div_trunc_kernel_cudaERNS_18TensorIteratorBaseEENKUlvE1_clEvENKUlvE2_clEvEUlS4_S4_E_EESt5arrayIPcLm2EELi4E23TrivialOffsetCalculatorILi1EjESG_NS0_6memory12LoadWithCastILi1EEENSH_13StoreWithCastILi1EEEEEviT_T0_T2_T3_T4_T5_
        .type           _ZN2at6native27unrolled_elementwise_kernelINS0_13AUnaryFunctorIN3c108BFloat16ES4_S4_ZZZNS0_15binary_internal21div_trunc_kernel_cudaERNS_18TensorIteratorBaseEENKUlvE1_clEvENKUlvE2_clEvEUlS4_S4_E_EESt5arrayIPcLm2EELi4E23TrivialOffsetCalculatorILi1EjESG_NS0_6memory12LoadWithCastILi1EEENSH_13StoreWithCastILi1EEEEEviT_T0_T2_T3_T4_T5_,@function
        .size           _ZN2at6native27unrolled_elementwise_kernelINS0_13AUnaryFunctorIN3c108BFloat16ES4_S4_ZZZNS0_15binary_internal21div_trunc_kernel_cudaERNS_18TensorIteratorBaseEENKUlvE1_clEvENKUlvE2_clEvEUlS4_S4_E_EESt5arrayIPcLm2EELi4E23TrivialOffsetCalculatorILi1EjESG_NS0_6memory12LoadWithCastILi1EEENSH_13StoreWithCastILi1EEEEEviT_T0_T2_T3_T4_T5_,(.L_x_22326 - _ZN2at6native27unrolled_elementwise_kernelINS0_13AUnaryFunctorIN3c108BFloat16ES4_S4_ZZZNS0_15binary_internal21div_trunc_kernel_cudaERNS_18TensorIteratorBaseEENKUlvE1_clEvENKUlvE2_clEvEUlS4_S4_E_EESt5arrayIPcLm2EELi4E23TrivialOffsetCalculatorILi1EjESG_NS0_6memory12LoadWithCastILi1EEENSH_13StoreWithCastILi1EEEEEviT_T0_T2_T3_T4_T5_)
        .other          _ZN2at6native27unrolled_elementwise_kernelINS0_13AUnaryFunctorIN3c108BFloat16ES4_S4_ZZZNS0_15binary_internal21div_trunc_kernel_cudaERNS_18TensorIteratorBaseEENKUlvE1_clEvENKUlvE2_clEvEUlS4_S4_E_EESt5arrayIPcLm2EELi4E23TrivialOffsetCalculatorILi1EjESG_NS0_6memory12LoadWithCastILi1EEENSH_13StoreWithCastILi1EEEEEviT_T0_T2_T3_T4_T5_,@"STO_CUDA_ENTRY STV_DEFAULT"
_ZN2at6native27unrolled_elementwise_kernelINS0_13AUnaryFunctorIN3c108BFloat16ES4_S4_ZZZNS0_15binary_internal21div_trunc_kernel_cudaERNS_18TensorIteratorBaseEENKUlvE1_clEvENKUlvE2_clEvEUlS4_S4_E_EESt5arrayIPcLm2EELi4E23TrivialOffsetCalculatorILi1EjESG_NS0_6memory12LoadWithCastILi1EEENSH_13StoreWithCastILi1EEEEEviT_T0_T2_T3_T4_T5_:
.text._ZN2at6native27unrolled_elementwise_kernelINS0_13AUnaryFunctorIN3c108BFloat16ES4_S4_ZZZNS0_15binary_internal21div_trunc_kernel_cudaERNS_18TensorIteratorBaseEENKUlvE1_clEvENKUlvE2_clEvEUlS4_S4_E_EESt5arrayIPcLm2EELi4E23TrivialOffsetCalculatorILi1EjESG_NS0_6memory12LoadWithCastILi1EEENSH_13StoreWithCastILi1EEEEEviT_T0_T2_T3_T4_T5_:
        /* <DEDUP_REMOVED lines=34> */
.L_x_1763:
[----:B------:R-:W2:Y:S02]  /*0220*/  LDG.E.U8 R4, desc[UR36][R4.64] ;  /* 0x0000002404047981 */ /* 0x000ea4000c1e1100 */
[----:B--2---:R-:W-:-:S04]  /*0230*/  I2FP.F32.U32 R0, R4 ;  /* 0x0000000400007245 */ /* 0x004fc80000201000 */
[----:B------:R-:W-:-:S04]  /*0240*/  F2FP.BF16.F32.PACK_AB R0, RZ, R0 ;  /* 0x00000000ff00723e */ /* 0x000fc800000010ff */
[----:B------:R-:W-:Y:S01]  /*0250*/  PRMT R17, R0, 0x7610, R17 ;  /* 0x0000761000117816 */ /* 0x000fe20000000011 */
[----:B------:R-:W-:Y:S06]  /*0260*/  BRA `(.L_x_1765) ;  /* 0x0000000c00e47947 */ /* 0x000fec0003800000 */
.L_x_1762:
        /* <DEDUP_REMOVED lines=11> */
.L_x_1767:
[----:B------:R-:W2:Y:S02]  /*0320*/  LDG.E R4, desc[UR36][R4.64] ;  /* 0x0000002404047981 */ /* 0x000ea4000c1e1900 */
[----:B--2---:R-:W-:-:S04]  /*0330*/  I2FP.F32.S32 R0, R4 ;  /* 0x0000000400007245 */ /* 0x004fc80000201400 */
[----:B------:R-:W-:-:S04]  /*0340*/  F2FP.BF16.F32.PACK_AB R0, RZ, R0 ;  /* 0x00000000ff00723e */ /* 0x000fc800000010ff */
[----:B------:R-:W-:Y:S01]  /*0350*/  PRMT R17, R0, 0x7610, R17 ;  /* 0x0000761000117816 */ /* 0x000fe20000000011 */
[----:B------:R-:W-:Y:S06]  /*0360*/  BRA `(.L_x_1765) ;  /* 0x0000000c00a47947 */ /* 0x000fec0003800000 */
.L_x_1766:
[----:B------:R-:W2:Y:S02]  /*0370*/  LDG.E.U16 R4, desc[UR36][R4.64] ;  /* 0x0000002404047981 */ /* 0x000ea4000c1e1500 */
[----:B--2---:R-:W0:Y:S02]  /*0380*/  I2F.S16 R0, R4 ;  /* 0x0000000400007306 */ /* 0x004e240000101400 */
[----:B0-----:R-:W-:-:S04]  /*0390*/  F2FP.BF16.F32.PACK_AB R0, RZ, R0 ;  /* 0x00000000ff00723e */ /* 0x001fc800000010ff */
[----:B------:R-:W-:Y:S01]  /*03a0*/  PRMT R17, R0, 0x7610, R17 ;  /* 0x0000761000117816 */ /* 0x000fe20000000011 */
[----:B------:R-:W-:Y:S06]  /*03b0*/  BRA `(.L_x_1765) ;  /* 0x0000000c00907947 */ /* 0x000fec0003800000 */
.L_x_1761:
        /* <DEDUP_REMOVED lines=9> */
.L_x_1769:
[----:B------:R-:W2:Y:S02]  /*0450*/  LDG.E.U16 R0, desc[UR36][R4.64] ;  /* 0x0000002404007981 */ /* 0x000ea4000c1e1500 */
[----:B--2---:R-:W-:-:S05]  /*0460*/  HADD2.F32 R0, -RZ, R0.H0_H0 ;  /* 0x20000000ff007230 */ /* 0x004fca0000004100 */
[----:B------:R-:W-:-:S04]  /*0470*/  F2FP.BF16.F32.PACK_AB R0, RZ, R0 ;  /* 0x00000000ff00723e */ /* 0x000fc800000010ff */
[----:B------:R-:W-:Y:S01]  /*0480*/  PRMT R17, R0, 0x7610, R17 ;  /* 0x0000761000117816 */ /* 0x000fe20000000011 */
[----:B------:R-:W-:Y:S06]  /*0490*/  BRA `(.L_x_1765) ;  /* 0x0000000c00587947 */ /* 0x000fec0003800000 */
.L_x_1768:
        /* <DEDUP_REMOVED lines=9> */
.L_x_1771:
[----:B------:R-:W2:Y:S02]  /*0530*/  LDG.E.U16 R4, desc[UR36][R4.64] ;  /* 0x0000002404047981 */ /* 0x000ea4000c1e1500 */
[----:B--2---:R-:W-:-:S05]  /*0540*/  HADD2.F32 R0, -RZ, R4.H0_H0 ;  /* 0x20000004ff007230 */ /* 0x004fca0000004100 */
[----:B------:R-:W-:-:S04]  /*0550*/  F2FP.BF16.F32.PACK_AB R0, RZ, R0 ;  /* 0x00000000ff00723e */ /* 0x000fc800000010ff */
[----:B------:R-:W-:Y:S01]  /*0560*/  PRMT R17, R0, 0x7610, R17 ;  /* 0x0000761000117816 */ /* 0x000fe20000000011 */
[----:B------:R-:W-:Y:S06]  /*0570*/  BRA `(.L_x_1765) ;  /* 0x0000000c00207947 */ /* 0x000fec0003800000 */
.L_x_1770:
        /* <DEDUP_REMOVED lines=13> */
.L_x_1760:
        /* <DEDUP_REMOVED lines=14> */
.L_x_1774:
        /* <DEDUP_REMOVED lines=13> */
.L_x_1773:
        /* <DEDUP_REMOVED lines=27> */
.L_x_1776:
        /* <DEDUP_REMOVED lines=15> */
.L_x_1775:
[----:B------:R0:W5:Y:S01]  /*0aa0*/  LDG.E.U16 R17, desc[UR36][R4.64] ;  /* 0x0000002404117981 */ /* 0x000162000c1e1500 */
[----:B------:R-:W-:Y:S05]  /*0ab0*/  BRA `(.L_x_1765) ;  /* 0x0000000400d07947 */ /* 0x000fea0003800000 */
.L_x_1772:
        /* <DEDUP_REMOVED lines=13> */
.L_x_1779:
        /* <DEDUP_REMOVED lines=21> */
.L_x_1783:
[----:B------:R-:W-:Y:S05]  /*0ce0*/  BSYNC.RECONVERGENT B1 ;  /* 0x0000000000017941 */ /* 0x000fea0003800200 */
.L_x_1782:
[----:B------:R-:W-:Y:S01]  /*0cf0*/  IMAD.SHL.U32 R0, R0, 0x100000, RZ ;  /* 0x0010000000007824 */ /* 0x000fe200078e00ff */
[----:B------:R-:W-:-:S04]  /*0d00*/  LEA R3, R3, 0x3b800000, 0x17 ;  /* 0x3b80000003037811 */ /* 0x000fc800078eb8ff */
[----:B------:R-:W-:-:S07]  /*0d10*/  LOP3.LUT R0, R3, R0, R7, 0xfe, !PT ;  /* 0x0000000003007212 */ /* 0x000fce00078efe07 */
.L_x_1781:
[----:B------:R-:W-:Y:S05]  /*0d20*/  BSYNC.RECONVERGENT B0 ;  /* 0x0000000000007941 */ /* 0x000fea0003800200 */
.L_x_1780:
[----:B------:R-:W-:-:S04]  /*0d30*/  F2FP.BF16.F32.PACK_AB R0, RZ, R0 ;  /* 0x00000000ff00723e */ /* 0x000fc800000010ff */
[----:B------:R-:W-:Y:S01]  /*0d40*/  PRMT R17, R0, 0x7610, R17 ;  /* 0x0000761000117816 */ /* 0x000fe20000000011 */
[----:B------:R-:W-:Y:S06]  /*0d50*/  BRA `(.L_x_1765) ;  /* 0x0000000400287947 */ /* 0x000fec0003800000 */
.L_x_1778:
        /* <DEDUP_REMOVED lines=21> */
.L_x_1787:
[----:B------:R-:W-:Y:S05]  /*0eb0*/  BSYNC.RECONVERGENT B1 ;  /* 0x0000000000017941 */ /* 0x000fea0003800200 */
.L_x_1786:
[----:B------:R-:W-:Y:S01]  /*0ec0*/  IMAD.SHL.U32 R0, R0, 0x200000, RZ ;  /* 0x0020000000007824 */ /* 0x000fe200078e00ff */
[----:B------:R-:W-:-:S04]  /*0ed0*/  LEA R3, R3, 0x37800000, 0x17 ;  /* 0x3780000003037811 */ /* 0x000fc800078eb8ff */
[----:B------:R-:W-:-:S07]  /*0ee0*/  LOP3.LUT R0, R3, R0, R7, 0xfe, !PT ;  /* 0x0000000003007212 */ /* 0x000fce00078efe07 */
.L_x_1785:
[----:B------:R-:W-:Y:S05]  /*0ef0*/  BSYNC.RECONVERGENT B0 ;  /* 0x0000000000007941 */ /* 0x000fea0003800200 */
.L_x_1784:
[----:B------:R-:W-:-:S04]  /*0f00*/  F2FP.BF16.F32.PACK_AB R0, RZ, R0 ;  /* 0x00000000ff00723e */ /* 0x000fc800000010ff */
[----:B------:R-:W-:Y:S01]  /*0f10*/  PRMT R17, R0, 0x7610, R17 ;  /* 0x0000761000117816 */ /* 0x000fe20000000011 */
[----:B------:R-:W-:Y:S06]  /*0f20*/  BRA `(.L_x_1765) ;  /* 0x0000000000b47947 */ /* 0x000fec0003800000 */
.L_x_1777:
[----:B------:R-:W-:-:S09]  /*0f30*/  UISETP.NE.AND UP0, UPT, UR4, 0x1c, UPT ;  /* 0x0000001c0400788c */ /* 0x000fd2000bf05270 */
[----:B------:R-:W-:Y:S05]  /*0f40*/  BRA.U !UP0, `(.L_x_1788) ;  /* 0x00000001089c7547 */ /* 0x000fea000b800000 */
[----:B------:R-:W-:-:S09]  /*0f50*/  UISETP.NE.AND UP0, UPT, UR4, 0x1d, UPT ;  /* 0x0000001d0400788c */ /* 0x000fd2000bf05270 */
[----:B------:R-:W-:Y:S05]  /*0f60*/  BRA.U !UP0, `(.L_x_1789) ;  /* 0x0000000108807547 */ /* 0x000fea000b800000 */
[----:B------:R-:W-:-:S09]  /*0f70*/  UISETP.NE.AND UP0, UPT, UR4, 0x2c, UPT ;  /* 0x0000002c0400788c */ /* 0x000fd2000bf05270 */
[----:B------:R-:W-:Y:S05]  /*0f80*/  BRA.U !UP0, `(.L_x_1790) ;  /* 0x0000000108487547 */ /* 0x000fea000b800000 */
.L_x_1764:
        /* <DEDUP_REMOVED lines=16> */
.L_x_1791:
[----:B------:R-:W-:Y:S01]  /*1090*/  PRMT R17, RZ, 0x7610, R17 ;  /* 0x00007610ff117816 */ /* 0x000fe20000000011 */
[----:B------:R-:W-:Y:S06]  /*10a0*/  BRA `(.L_x_1765) ;  /* 0x0000000000547947 */ /* 0x000fec0003800000 */
.L_x_1790:
        /* <DEDUP_REMOVED lines=8> */
.L_x_1793:
[----:B------:R-:W-:Y:S05]  /*1130*/  BSYNC.RECONVERGENT B0 ;  /* 0x0000000000007941 */ /* 0x000fea0003800200 */
.L_x_1792:
[----:B------:R-:W-:-:S04]  /*1140*/  F2FP.BF16.F32.PACK_AB R0, RZ, R0 ;  /* 0x00000000ff00723e */ /* 0x000fc800000010ff */
[----:B------:R-:W-:Y:S01]  /*1150*/  PRMT R17, R0, 0x7610, R17 ;  /* 0x0000761000117816 */ /* 0x000fe20000000011 */
[----:B------:R-:W-:Y:S06]  /*1160*/  BRA `(.L_x_1765) ;  /* 0x0000000000247947 */ /* 0x000fec0003800000 */
.L_x_1789:
[----:B------:R-:W2:Y:S02]  /*1170*/  LDG.E.64 R4, desc[UR36][R4.64] ;  /* 0x0000002404047981 */ /* 0x000ea4000c1e1b00 */
[----:B--2---:R-:W0:Y:S02]  /*1180*/  I2F.U64 R0, R4 ;  /* 0x0000000400007312 */ /* 0x004e240000301000 */
[----:B0-----:R-:W-:-:S04]  /*1190*/  F2FP.BF16.F32.PACK_AB R0, RZ, R0 ;  /* 0x00000000ff00723e */ /* 0x001fc800000010ff */
[----:B------:R-:W-:Y:S01]  /*11a0*/  PRMT R17, R0, 0x7610, R17 ;  /* 0x0000761000117816 */ /* 0x000fe20000000011 */
[----:B------:R-:W-:Y:S06]  /*11b0*/  BRA `(.L_x_1765) ;  /* 0x0000000000107947 */ /* 0x000fec0003800000 */
.L_x_1788:
[----:B------:R-:W2:Y:S02]  /*11c0*/  LDG.E R4, desc[UR36][R4.64] ;  /* 0x0000002404047981 */ /* 0x000ea4000c1e1900 */
[----:B--2---:R-:W-:-:S04]  /*11d0*/  I2FP.F32.U32 R0, R4 ;  /* 0x0000000400007245 */ /* 0x004fc80000201000 */
[----:B------:R-:W-:-:S04]  /*11e0*/  F2FP.BF16.F32.PACK_AB R0, RZ, R0 ;  /* 0x00000000ff00723e */ /* 0x000fc800000010ff */
[----:B------:R-:W-:-:S07]  /*11f0*/  PRMT R17, R0, 0x7610, R17 ;  /* 0x0000761000117816 */ /* 0x000fce0000000011 */
.L_x_1765:
[----:B------:R-:W-:-:S07]  /*1200*/  VIADD R23, R25, 0x80 ;  /* 0x0000008019177836 */ /* 0x000fce0000000000 */
.L_x_1759:
[----:B------:R-:W-:Y:S05]  /*1210*/  BSYNC.RECONVERGENT B6 ;  /* 0x0000000000067941 */ /* 0x000fea0003800200 */
.L_x_1758:
        /* <DEDUP_REMOVED lines=26> */
.L_x_1799:
[----:B------:R-:W2:Y:S02]  /*13c0*/  LDG.E.U8 R4, desc[UR36][R4.64] ;  /* 0x0000002404047981 */ /* 0x000ea4000c1e1100 */
[----:B--2---:R-:W-:-:S04]  /*13d0*/  I2FP.F32.U32 R0, R4 ;  /* 0x0000000400007245 */ /* 0x004fc80000201000 */
[----:B------:R-:W-:-:S04]  /*13e0*/  F2FP.BF16.F32.PACK_AB R0, RZ, R0 ;  /* 0x00000000ff00723e */ /* 0x000fc800000010ff */
[----:B------:R-:W-:Y:S01]  /*13f0*/  PRMT R18, R0, 0x7610, R18 ;  /* 0x0000761000127816 */ /* 0x000fe20000000012 */
[----:B------:R-:W-:Y:S06]  /*1400*/  BRA `(.L_x_1801) ;  /* 0x0000000c00e47947 */ /* 0x000fec0003800000 */
.L_x_1798:
        /* <DEDUP_REMOVED lines=11> */
.L_x_1803:
[----:B------:R-:W2:Y:S02]  /*14c0*/  LDG.E R4, desc[UR36][R4.64] ;  /* 0x0000002404047981 */ /* 0x000ea4000c1e1900 */
[----:B--2---:R-:W-:-:S04]  /*14d0*/  I2FP.F32.S32 R0, R4 ;  /* 0x0000000400007245 */ /* 0x004fc80000201400 */
[----:B------:R-:W-:-:S04]  /*14e0*/  F2FP.BF16.F32.PACK_AB R0, RZ, R0 ;  /* 0x00000000ff00723e */ /* 0x000fc800000010ff */
[----:B------:R-:W-:Y:S01]  /*14f0*/  PRMT R18, R0, 0x7610, R18 ;  /* 0x0000761000127816 */ /* 0x000fe20000000012 */
[----:B------:R-:W-:Y:S06]  /*1500*/  BRA `(.L_x_1801) ;  /* 0x0000000c00a47947 */ /* 0x000fec0003800000 */
.L_x_1802:
[----:B------:R-:W2:Y:S02]  /*1510*/  LDG.E.U16 R4, desc[UR36][R4.64] ;  /* 0x0000002404047981 */ /* 0x000ea4000c1e1500 */
[----:B--2---:R-:W0:Y:S02]  /*1520*/  I2F.S16 R0, R4 ;  /* 0x0000000400007306 */ /* 0x004e240000101400 */
[----:B0-----:R-:W-:-:S04]  /*1530*/  F2FP.BF16.F32.PACK_AB R0, RZ, R0 ;  /* 0x00000000ff00723e */ /* 0x001fc800000010ff */
[----:B------:R-:W-:Y:S01]  /*1540*/  PRMT R18, R0, 0x7610, R18 ;  /* 0x0000761000127816 */ /* 0x000fe20000000012 */
[----:B------:R-:W-:Y:S06]  /*1550*/  BRA `(.L_x_1801) ;  /* 0x0000000c00907947 */ /* 0x000fec0003800000 */
.L_x_1797:
        /* <DEDUP_REMOVED lines=9> */
.L_x_1805:
[----:B------:R-:W2:Y:S02]  /*15f0*/  LDG.E.U16 R0, desc[UR36][R4.64] ;  /* 0x0000002404007981 */ /* 0x000ea4000c1e1500 */
[----:B--2---:R-:W-:-:S05]  /*1600*/  HADD2.F32 R0, -RZ, R0.H0_H0 ;  /* 0x20000000ff007230 */ /* 0x004fca0000004100 */
[----:B------:R-:W-:-:S04]  /*1610*/  F2FP.BF16.F32.PACK_AB R0, RZ, R0 ;  /* 0x00000000ff00723e */ /* 0x000fc800000010ff */
[----:B------:R-:W-:Y:S01]  /*1620*/  PRMT R18, R0, 0x7610, R18 ;  /* 0x0000761000127816 */ /* 0x000fe20000000012 */
[----:B------:R-:W-:Y:S06]  /*1630*/  BRA `(.L_x_1801) ;  /* 0x0000000c00587947 */ /* 0x000fec0003800000 */
.L_x_1804:
        /* <DEDUP_REMOVED lines=9> */
.L_x_1807:
[----:B------:R-:W2:Y:S02]  /*16d0*/  LDG.E.U16 R4, desc[UR36][R4.64] ;  /* 0x0000002404047981 */ /* 0x000ea4000c1e1500 */
[----:B--2---:R-:W-:-:S05]  /*16e0*/  HADD2.F32 R0, -RZ, R4.H0_H0 ;  /* 0x20000004ff007230 */ /* 0x004fca0000004100 */
[----:B------:R-:W-:-:S04]  /*16f0*/  F2FP.BF16.F32.PACK_AB R0, RZ, R0 ;  /* 0x00000000ff00723e */ /* 0x000fc800000010ff */
[----:B------:R-:W-:Y:S01]  /*1700*/  PRMT R18, R0, 0x7610, R18 ;  /* 0x0000761000127816 */ /* 0x000fe20000000012 */
[----:B------:R-:W-:Y:S06]  /*1710*/  BRA `(.L_x_1801) ;  /* 0x0000000c00207947 */ /* 0x000fec0003800000 */
.L_x_1806:
        /* <DEDUP_REMOVED lines=13> */
.L_x_1796:
        /* <DEDUP_REMOVED lines=14> */
.L_x_1810:
        /* <DEDUP_REMOVED lines=13> */
.L_x_1809:
        /* <DEDUP_REMOVED lines=27> */
.L_x_1812:
        /* <DEDUP_REMOVED lines=15> */
.L_x_1811:
[----:B------:R0:W5:Y:S01]  /*1c40*/  LDG.E.U16 R18, desc[UR36][R4.64] ;  /* 0x0000002404127981 */ /* 0x000162000c1e1500 */
[----:B------:R-:W-:Y:S05]  /*1c50*/  BRA `(.L_x_1801) ;  /* 0x0000000400d07947 */ /* 0x000fea0003800000 */
.L_x_1808:
        /* <DEDUP_REMOVED lines=13> */
.L_x_1815:
        /* <DEDUP_REMOVED lines=21> */
.L_x_1819:
[----:B------:R-:W-:Y:S05]  /*1e80*/  BSYNC.RECONVERGENT B1 ;  /* 0x0000000000017941 */ /* 0x000fea0003800200 */
.L_x_1818:
[----:B------:R-:W-:Y:S01]  /*1e90*/  IMAD.SHL.U32 R0, R0, 0x100000, RZ ;  /* 0x0010000000007824 */ /* 0x000fe200078e00ff */
[----:B------:R-:W-:-:S04]  /*1ea0*/  LEA R3, R3, 0x3b800000, 0x17 ;  /* 0x3b80000003037811 */ /* 0x000fc800078eb8ff */
[----:B------:R-:W-:-:S07]  /*1eb0*/  LOP3.LUT R0, R3, R0, R7, 0xfe, !PT ;  /* 0x0000000003007212 */ /* 0x000fce00078efe07 */
.L_x_1817:
[----:B------:R-:W-:Y:S05]  /*1ec0*/  BSYNC.RECONVERGENT B0 ;  /* 0x0000000000007941 */ /* 0x000fea0003800200 */
.L_x_1816:
[----:B------:R-:W-:-:S04]  /*1ed0*/  F2FP.BF16.F32.PACK_AB R0, RZ, R0 ;  /* 0x00000000ff00723e */ /* 0x000fc800000010ff */
[----:B------:R-:W-:Y:S01]  /*1ee0*/  PRMT R18, R0, 0x7610, R18 ;  /* 0x0000761000127816 */ /* 0x000fe20000000012 */
[----:B------:R-:W-:Y:S06]  /*1ef0*/  BRA `(.L_x_1801) ;  /* 0x0000000400287947 */ /* 0x000fec0003800000 */
.L_x_1814:
        /* <DEDUP_REMOVED lines=21> */
.L_x_1823:
[----:B------:R-:W-:Y:S05]  /*2050*/  BSYNC.RECONVERGENT B1 ;  /* 0x0000000000017941 */ /* 0x000fea0003800200 */
.L_x_1822:
[----:B------:R-:W-:Y:S01]  /*2060*/  IMAD.SHL.U32 R0, R0, 0x200000, RZ ;  /* 0x0020000000007824 */ /* 0x000fe200078e00ff */
[----:B------:R-:W-:-:S04]  /*2070*/  LEA R3, R3, 0x37800000, 0x17 ;  /* 0x3780000003037811 */ /* 0x000fc800078eb8ff */
[----:B------:R-:W-:-:S07]  /*2080*/  LOP3.LUT R0, R3, R0, R7, 0xfe, !PT ;  /* 0x0000000003007212 */ /* 0x000fce00078efe07 */
.L_x_1821:
[----:B------:R-:W-:Y:S05]  /*2090*/  BSYNC.RECONVERGENT B0 ;  /* 0x0000000000007941 */ /* 0x000fea0003800200 */
.L_x_1820:
[----:B------:R-:W-:-:S04]  /*20a0*/  F2FP.BF16.F32.PACK_AB R0, RZ, R0 ;  /* 0x00000000ff00723e */ /* 0x000fc800000010ff */
[----:B------:R-:W-:Y:S01]  /*20b0*/  PRMT R18, R0, 0x7610, R18 ;  /* 0x0000761000127816 */ /* 0x000fe20000000012 */
[----:B------:R-:W-:Y:S06]  /*20c0*/  BRA `(.L_x_1801) ;  /* 0x0000000000b47947 */ /* 0x000fec0003800000 */
.L_x_1813:
        /* <DEDUP_REMOVED lines=14> */
.L_x_1827:
[----:B------:R-:W-:Y:S05]  /*21b0*/  BSYNC.RECONVERGENT B0 ;  /* 0x0000000000007941 */ /* 0x000fea0003800200 */
.L_x_1826:
[----:B------:R-:W-:-:S04]  /*21c0*/  F2FP.BF16.F32.PACK_AB R0, RZ, R0 ;  /* 0x00000000ff00723e */ /* 0x000fc800000010ff */
[----:B------:R-:W-:Y:S01]  /*21d0*/  PRMT R18, R0, 0x7610, R18 ;  /* 0x0000761000127816 */ /* 0x000fe20000000012 */
[----:B------:R-:W-:Y:S06]  /*21e0*/  BRA `(.L_x_1801) ;  /* 0x00000000006c7947 */ /* 0x000fec0003800000 */
.L_x_1800:
        /* <DEDUP_REMOVED lines=16> */
.L_x_1828:
[----:B------:R-:W-:Y:S01]  /*22f0*/  PRMT R18, RZ, 0x7610, R18 ;  /* 0x00007610ff127816 */ /* 0x000fe20000000012 */
[----:B------:R-:W-:Y:S06]  /*2300*/  BRA `(.L_x_1801) ;  /* 0x0000000000247947 */ /* 0x000fec0003800000 */
.L_x_1825:
[----:B------:R-:W2:Y:S02]  /*2310*/  LDG.E.64 R4, desc[UR36][R4.64] ;  /* 0x0000002404047981 */ /* 0x000ea4000c1e1b00 */
[----:B--2---:R-:W0:Y:S02]  /*2320*/  I2F.U64 R0, R4 ;  /* 0x0000000400007312 */ /* 0x004e240000301000 */
[----:B0-----:R-:W-:-:S04]  /*2330*/  F2FP.BF16.F32.PACK_AB R0, RZ, R0 ;  /* 0x00000000ff00723e */ /* 0x001fc800000010ff */
[----:B------:R-:W-:Y:S01]  /*2340*/  PRMT R18, R0, 0x7610, R18 ;  /* 0x0000761000127816 */ /* 0x000fe20000000012 */
[----:B------:R-:W-:Y:S06]  /*2350*/  BRA `(.L_x_1801) ;  /* 0x0000000000107947 */ /* 0x000fec0003800000 */
.L_x_1824:
[----:B------:R-:W2:Y:S02]  /*2360*/  LDG.E R4, desc[UR36][R4.64] ;  /* 0x0000002404047981 */ /* 0x000ea4000c1e1900 */
[----:B--2---:R-:W-:-:S04]  /*2370*/  I2FP.F32.U32 R0, R4 ;  /* 0x0000000400007245 */ /* 0x004fc80000201000 */
[----:B------:R-:W-:-:S04]  /*2380*/  F2FP.BF16.F32.PACK_AB R0, RZ, R0 ;  /* 0x00000000ff00723e */ /* 0x000fc800000010ff */
[----:B------:R-:W-:-:S07]  /*2390*/  PRMT R18, R0, 0x7610, R18 ;  /* 0x0000761000127816 */ /* 0x000fce0000000012 */
.L_x_1801:
[----:B------:R-:W-:-:S07]  /*23a0*/  VIADD R23, R23, 0x80 ;  /* 0x0000008017177836 */ /* 0x000fce0000000000 */
.L_x_1795:
[----:B------:R-:W-:Y:S05]  /*23b0*/  BSYNC.RECONVERGENT B6 ;  /* 0x0000000000067941 */ /* 0x000fea0003800200 */
.L_x_1794:
        /* <DEDUP_REMOVED lines=26> */
.L_x_1834:
[----:B------:R-:W2:Y:S02]  /*2560*/  LDG.E.U8 R4, desc[UR36][R4.64] ;  /* 0x0000002404047981 */ /* 0x000ea4000c1e1100 */
[----:B--2---:R-:W-:-:S04]  /*2570*/  I2FP.F32.U32 R0, R4 ;  /* 0x0000000400007245 */ /* 0x004fc80000201000 */
[----:B------:R-:W-:-:S04]  /*2580*/  F2FP.BF16.F32.PACK_AB R0, RZ, R0 ;  /* 0x00000000ff00723e */ /* 0x000fc800000010ff */
[----:B------:R-:W-:Y:S01]  /*2590*/  PRMT R19, R0, 0x7610, R19 ;  /* 0x0000761000137816 */ /* 0x000fe20000000013 */
[----:B------:R-:W-:Y:S06]  /*25a0*/  BRA `(.L_x_1836) ;  /* 0x0000000c00e47947 */ /* 0x000fec0003800000 */
.L_x_1833:
        /* <DEDUP_REMOVED lines=11> */
.L_x_1838:
[----:B------:R-:W2:Y:S02]  /*2660*/  LDG.E R4, desc[UR36][R4.64] ;  /* 0x0000002404047981 */ /* 0x000ea4000c1e1900 */
[----:B--2---:R-:W-:-:S04]  /*2670*/  I2FP.F32.S32 R0, R4 ;  /* 0x0000000400007245 */ /* 0x004fc80000201400 */
[----:B------:R-:W-:-:S04]  /*2680*/  F2FP.BF16.F32.PACK_AB R0, RZ, R0 ;  /* 0x00000000ff00723e */ /* 0x000fc800000010ff */
[----:B------:R-:W-:Y:S01]  /*2690*/  PRMT R19, R0, 0x7610, R19 ;  /* 0x0000761000137816 */ /* 0x000fe20000000013 */
[----:B------:R-:W-:Y:S06]  /*26a0*/  BRA `(.L_x_1836) ;  /* 0x0000000c00a47947 */ /* 0x000fec0003800000 */
.L_x_1837:
[----:B------:R-:W2:Y:S02]  /*26b0*/  LDG.E.U16 R4, desc[UR36][R4.64] ;  /* 0x0000002404047981 */ /* 0x000ea4000c1e1500 */
[----:B--2---:R-:W0:Y:S02]  /*26c0*/  I2F.S16 R0, R4 ;  /* 0x0000000400007306 */ /* 0x004e240000101400 */
[----:B0-----:R-:W-:-:S04]  /*26d0*/  F2FP.BF16.F32.PACK_AB R0, RZ, R0 ;  /* 0x00000000ff00723e */ /* 0x001fc800000010ff */
[----:B------:R-:W-:Y:S01]  /*26e0*/  PRMT R19, R0, 0x7610, R19 ;  /* 0x0000761000137816 */ /* 0x000fe20000000013 */
[----:B------:R-:W-:Y:S06]  /*26f0*/  BRA `(.L_x_1836) ;  /* 0x0000000c00907947 */ /* 0x000fec0003800000 */
.L_x_1832:
        /* <DEDUP_REMOVED lines=9> */
.L_x_1840:
[----:B------:R-:W2:Y:S02]  /*2790*/  LDG.E.U16 R0, desc[UR36][R4.64] ;  /* 0x0000002404007981 */ /* 0x000ea4000c1e1500 */
[----:B--2---:R-:W-:-:S05]  /*27a0*/  HADD2.F32 R0, -RZ, R0.H0_H0 ;  /* 0x20000000ff007230 */ /* 0x004fca0000004100 */
[----:B------:R-:W-:-:S04]  /*27b0*/  F2FP.BF16.F32.PACK_AB R0, RZ, R0 ;  /* 0x00000000ff00723e */ /* 0x000fc800000010ff */
[----:B------:R-:W-:Y:S01]  /*27c0*/  PRMT R19, R0, 0x7610, R19 ;  /* 0x0000761000137816 */ /* 0x000fe20000000013 */
[----:B------:R-:W-:Y:S06]  /*27d0*/  BRA `(.L_x_1836) ;  /* 0x0000000c00587947 */ /* 0x000fec0003800000 */
.L_x_1839:
        /* <DEDUP_REMOVED lines=9> */
.L_x_1842:
[----:B------:R-:W2:Y:S02]  /*2870*/  LDG.E.U16 R4, desc[UR36][R4.64] ;  /* 0x0000002404047981 */ /* 0x000ea4000c1e1500 */
[----:B--2---:R-:W-:-:S05]  /*2880*/  HADD2.F32 R0, -RZ, R4.H0_H0 ;  /* 0x20000004ff007230 */ /* 0x004fca0000004100 */
[----:B------:R-:W-:-:S04]  /*2890*/  F2FP.BF16.F32.PACK_AB R0, RZ, R0 ;  /* 0x00000000ff00723e */ /* 0x000fc800000010ff */
[----:B------:R-:W-:Y:S01]  /*28a0*/  PRMT R19, R0, 0x7610, R19 ;  /* 0x0000761000137816 */ /* 0x000fe20000000013 */
[----:B------:R-:W-:Y:S06]  /*28b0*/  BRA `(.L_x_1836) ;  /* 0x0000000c00207947 */ /* 0x000fec0003800000 */
.L_x_1841:
        /* <DEDUP_REMOVED lines=13> */
.L_x_1831:
        /* <DEDUP_REMOVED lines=14> */
.L_x_1845:
        /* <DEDUP_REMOVED lines=13> */
.L_x_1844:
        /* <DEDUP_REMOVED lines=27> */
.L_x_1847:
        /* <DEDUP_REMOVED lines=15> */
.L_x_1846:
[----:B------:R0:W5:Y:S01]  /*2de0*/  LDG.E.U16 R19, desc[UR36][R4.64] ;  /* 0x0000002404137981 */ /* 0x000162000c1e1500 */
[----:B------:R-:W-:Y:S05]  /*2df0*/  BRA `(.L_x_1836) ;  /* 0x0000000400d07947 */ /* 0x000fea0003800000 */
.L_x_1843:
        /* <DEDUP_REMOVED lines=13> */
.L_x_1850:
        /* <DEDUP_REMOVED lines=21> */
.L_x_1854:
[----:B------:R-:W-:Y:S05]  /*3020*/  BSYNC.RECONVERGENT B1 ;  /* 0x0000000000017941 */ /* 0x000fea0003800200 */
.L_x_1853:
[----:B------:R-:W-:Y:S01]  /*3030*/  IMAD.SHL.U32 R0, R0, 0x100000, RZ ;  /* 0x0010000000007824 */ /* 0x000fe200078e00ff */
[----:B------:R-:W-:-:S04]  /*3040*/  LEA R3, R3, 0x3b800000, 0x17 ;  /* 0x3b80000003037811 */ /* 0x000fc800078eb8ff */
[----:B------:R-:W-:-:S07]  /*3050*/  LOP3.LUT R0, R3, R0, R7, 0xfe, !PT ;  /* 0x0000000003007212 */ /* 0x000fce00078efe07 */
.L_x_1852:
[----:B------:R-:W-:Y:S05]  /*3060*/  BSYNC.RECONVERGENT B0 ;  /* 0x0000000000007941 */ /* 0x000fea0003800200 */
.L_x_1851:
[----:B------:R-:W-:-:S04]  /*3070*/  F2FP.BF16.F32.PACK_AB R0, RZ, R0 ;  /* 0x00000000ff00723e */ /* 0x000fc800000010ff */
[----:B------:R-:W-:Y:S01]  /*3080*/  PRMT R19, R0, 0x7610, R19 ;  /* 0x0000761000137816 */ /* 0x000fe20000000013 */
[----:B------:R-:W-:Y:S06]  /*3090*/  BRA `(.L_x_1836) ;  /* 0x0000000400287947 */ /* 0x000fec0003800000 */
.L_x_1849:
        /* <DEDUP_REMOVED lines=21> */
.L_x_1858:
[----:B------:R-:W-:Y:S05]  /*31f0*/  BSYNC.RECONVERGENT B1 ;  /* 0x0000000000017941 */ /* 0x000fea0003800200 */
.L_x_1857:
[----:B------:R-:W-:Y:S01]  /*3200*/  IMAD.SHL.U32 R0, R0, 0x200000, RZ ;  /* 0x0020000000007824 */ /* 0x000fe200078e00ff */
[----:B------:R-:W-:-:S04]  /*3210*/  LEA R3, R3, 0x37800000, 0x17 ;  /* 0x3780000003037811 */ /* 0x000fc800078eb8ff */
[----:B------:R-:W-:-:S07]  /*3220*/  LOP3.LUT R0, R3, R0, R7, 0xfe, !PT ;  /* 0x0000000003007212 */ /* 0x000fce00078efe07 */
.L_x_1856:
[----:B------:R-:W-:Y:S05]  /*3230*/  BSYNC.RECONVERGENT B0 ;  /* 0x0000000000007941 */ /* 0x000fea0003800200 */
.L_x_1855:
[----:B------:R-:W-:-:S04]  /*3240*/  F2FP.BF16.F32.PACK_AB R0, RZ, R0 ;  /* 0x00000000ff00723e */ /* 0x000fc800000010ff */
[----:B------:R-:W-:Y:S01]  /*3250*/  PRMT R19, R0, 0x7610, R19 ;  /* 0x0000761000137816 */ /* 0x000fe20000000013 */
[----:B------:R-:W-:Y:S06]  /*3260*/  BRA `(.L_x_1836) ;  /* 0x0000000000b47947 */ /* 0x000fec0003800000 */
.L_x_1848:
        /* <DEDUP_REMOVED lines=14> */
.L_x_1862:
[----:B------:R-:W-:Y:S05]  /*3350*/  BSYNC.RECONVERGENT B0 ;  /* 0x0000000000007941 */ /* 0x000fea0003800200 */
.L_x_1861:
[----:B------:R-:W-:-:S04]  /*3360*/  F2FP.BF16.F32.PACK_AB R0, RZ, R0 ;  /* 0x00000000ff00723e */ /* 0x000fc800000010ff */
[----:B------:R-:W-:Y:S01]  /*3370*/  PRMT R19, R0, 0x7610, R19 ;  /* 0x0000761000137816 */ /* 0x000fe20000000013 */
[----:B------:R-:W-:Y:S06]  /*3380*/  BRA `(.L_x_1836) ;  /* 0x00000000006c7947 */ /* 0x000fec0003800000 */
.L_x_1835:
        /* <DEDUP_REMOVED lines=16> */
.L_x_1863:
[----:B------:R-:W-:Y:S01]  /*3490*/  PRMT R19, RZ, 0x7610, R19 ;  /* 0x00007610ff137816 */ /* 0x000fe20000000013 */
[----:B------:R-:W-:Y:S06]  /*34a0*/  BRA `(.L_x_1836) ;  /* 0x0000000000247947 */ /* 0x000fec0003800000 */
.L_x_1860:
[----:B------:R-:W2:Y:S02]  /*34b0*/  LDG.E.64 R4, desc[UR36][R4.64] ;  /* 0x0000002404047981 */ /* 0x000ea4000c1e1b00 */
[----:B--2---:R-:W0:Y:S02]  /*34c0*/  I2F.U64 R0, R4 ;  /* 0x0000000400007312 */ /* 0x004e240000301000 */
[----:B0-----:R-:W-:-:S04]  /*34d0*/  F2FP.BF16.F32.PACK_AB R0, RZ, R0 ;  /* 0x00000000ff00723e */ /* 0x001fc800000010ff */
[----:B------:R-:W-:Y:S01]  /*34e0*/  PRMT R19, R0, 0x7610, R19 ;  /* 0x0000761000137816 */ /* 0x000fe20000000013 */
[----:B------:R-:W-:Y:S06]  /*34f0*/  BRA `(.L_x_1836) ;  /* 0x0000000000107947 */ /* 0x000fec0003800000 */
.L_x_1859:
[----:B------:R-:W2:Y:S02]  /*3500*/  LDG.E R4, desc[UR36][R4.64] ;  /* 0x0000002404047981 */ /* 0x000ea4000c1e1900 */
[----:B--2---:R-:W-:-:S04]  /*3510*/  I2FP.F32.U32 R0, R4 ;  /* 0x0000000400007245 */ /* 0x004fc80000201000 */
[----:B------:R-:W-:-:S04]  /*3520*/  F2FP.BF16.F32.PACK_AB R0, RZ, R0 ;  /* 0x00000000ff00723e */ /* 0x000fc800000010ff */
[----:B------:R-:W-:-:S07]  /*3530*/  PRMT R19, R0, 0x7610, R19 ;  /* 0x0000761000137816 */ /* 0x000fce0000000013 */
.L_x_1836:
[----:B------:R-:W-:-:S07]  /*3540*/  VIADD R23, R23, 0x80 ;  /* 0x0000008017177836 */ /* 0x000fce0000000000 */
.L_x_1830:
[----:B------:R-:W-:Y:S05]  /*3550*/  BSYNC.RECONVERGENT B6 ;  /* 0x0000000000067941 */ /* 0x000fea0003800200 */
.L_x_1829:
        /* <DEDUP_REMOVED lines=26> */
.L_x_1869:
[----:B------:R-:W2:Y:S02]  /*3700*/  LDG.E.U8 R4, desc[UR36][R4.64] ;  /* 0x0000002404047981 */ /* 0x000ea4000c1e1100 */
[----:B--2---:R-:W-:-:S04]  /*3710*/  I2FP.F32.U32 R0, R4 ;  /* 0x0000000400007245 */ /* 0x004fc80000201000 */
[----:B------:R-:W-:-:S04]  /*3720*/  F2FP.BF16.F32.PACK_AB R0, RZ, R0 ;  /* 0x00000000ff00723e */ /* 0x000fc800000010ff */
[----:B------:R-:W-:Y:S01]  /*3730*/  PRMT R3, R0, 0x7610, R3 ;  /* 0x0000761000037816 */ /* 0x000fe20000000003 */
[----:B------:R-:W-:Y:S06]  /*3740*/  BRA `(.L_x_1865) ;  /* 0x0000000c00e07947 */ /* 0x000fec0003800000 */
.L_x_1868:
        /* <DEDUP_REMOVED lines=11> */
.L_x_1872:
[----:B------:R-:W2:Y:S02]  /*3800*/  LDG.E R4, desc[UR36][R4.64] ;  /* 0x0000002404047981 */ /* 0x000ea4000c1e1900 */
[----:B--2---:R-:W-:-:S04]  /*3810*/  I2FP.F32.S32 R0, R4 ;  /* 0x0000000400007245 */ /* 0x004fc80000201400 */
[----:B------:R-:W-:-:S04]  /*3820*/  F2FP.BF16.F32.PACK_AB R0, RZ, R0 ;  /* 0x00000000ff00723e */ /* 0x000fc800000010ff */
[----:B------:R-:W-:Y:S01]  /*3830*/  PRMT R3, R0, 0x7610, R3 ;  /* 0x0000761000037816 */ /* 0x000fe20000000003 */
[----:B------:R-:W-:Y:S06]  /*3840*/  BRA `(.L_x_1865) ;  /* 0x0000000c00a07947 */ /* 0x000fec0003800000 */
.L_x_1871:
[----:B------:R-:W2:Y:S02]  /*3850*/  LDG.E.U16 R4, desc[UR36][R4.64] ;  /* 0x0000002404047981 */ /* 0x000ea4000c1e1500 */
[----:B--2---:R-:W0:Y:S02]  /*3860*/  I2F.S16 R0, R4 ;  /* 0x0000000400007306 */ /* 0x004e240000101400 */
[----:B0-----:R-:W-:-:S04]  /*3870*/  F2FP.BF16.F32.PACK_AB R0, RZ, R0 ;  /* 0x00000000ff00723e */ /* 0x001fc800000010ff */
[----:B------:R-:W-:Y:S01]  /*3880*/  PRMT R3, R0, 0x7610, R3 ;  /* 0x0000761000037816 */ /* 0x000fe20000000003 */
[----:B------:R-:W-:Y:S06]  /*3890*/  BRA `(.L_x_1865) ;  /* 0x0000000c008c7947 */ /* 0x000fec0003800000 */
.L_x_1867:
        /* <DEDUP_REMOVED lines=9> */
.L_x_1874:
[----:B------:R-:W2:Y:S02]  /*3930*/  LDG.E.U16 R0, desc[UR36][R4.64] ;  /* 0x0000002404007981 */ /* 0x000ea4000c1e1500 */
[----:B--2---:R-:W-:-:S05]  /*3940*/  HADD2.F32 R0, -RZ, R0.H0_H0 ;  /* 0x20000000ff007230 */ /* 0x004fca0000004100 */
[----:B------:R-:W-:-:S04]  /*3950*/  F2FP.BF16.F32.PACK_AB R0, RZ, R0 ;  /* 0x00000000ff00723e */ /* 0x000fc800000010ff */
[----:B------:R-:W-:Y:S01]  /*3960*/  PRMT R3, R0, 0x7610, R3 ;  /* 0x0000761000037816 */ /* 0x000fe20000000003 */
[----:B------:R-:W-:Y:S06]  /*3970*/  BRA `(.L_x_1865) ;  /* 0x0000000c00547947 */ /* 0x000fec0003800000 */
.L_x_1873:
        /* <DEDUP_REMOVED lines=9> */
.L_x_1876:
[----:B------:R-:W2:Y:S02]  /*3a10*/  LDG.E.U16 R4, desc[UR36][R4.64] ;  /* 0x0000002404047981 */ /* 0x000ea4000c1e1500 */
[----:B--2---:R-:W-:-:S05]  /*3a20*/  HADD2.F32 R0, -RZ, R4.H0_H0 ;  /* 0x20000004ff007230 */ /* 0x004fca0000004100 */
[----:B------:R-:W-:-:S04]  /*3a30*/  F2FP.BF16.F32.PACK_AB R0, RZ, R0 ;  /* 0x00000000ff00723e */ /* 0x000fc800000010ff */
[----:B------:R-:W-:Y:S01]  /*3a40*/  PRMT R3, R0, 0x7610, R3 ;  /* 0x0000761000037816 */ /* 0x000fe20000000003 */
[----:B------:R-:W-:Y:S06]  /*3a50*/  BRA `(.L_x_1865) ;  /* 0x0000000c001c7947 */ /* 0x000fec0003800000 */
.L_x_1875:
        /* <DEDUP_REMOVED lines=13> */
.L_x_1866:
        /* <DEDUP_REMOVED lines=14> */
.L_x_1879:
        /* <DEDUP_REMOVED lines=13> */
.L_x_1878:
        /* <DEDUP_REMOVED lines=24> */
[----:B------:R-:W-:Y:S01]  /*3e60*/  F2FP.BF16.F32.PACK_AB R3, RZ, R3 ;  /* 0x00000003ff03723e */ /* 0x000fe200000010ff */
[----:B------:R-:W-:Y:S06]  /*3e70*/  BRA `(.L_x_1865) ;  /* 0x0000000800147947 */ /* 0x000fec0003800000 */
.L_x_1881:
        /* <DEDUP_REMOVED lines=15> */
.L_x_1880:
[----:B------:R1:W5:Y:S01]  /*3f70*/  LDG.E.U16 R3, desc[UR36][R4.64] ;  /* 0x0000002404037981 */ /* 0x000362000c1e1500 */
[----:B------:R-:W-:Y:S05]  /*3f80*/  BRA `(.L_x_1865) ;  /* 0x0000000400d07947 */ /* 0x000fea0003800000 */
.L_x_1877:
        /* <DEDUP_REMOVED lines=13> */
.L_x_1884:
        /* <DEDUP_REMOVED lines=21> */
.L_x_1888:
[----:B------:R-:W-:Y:S05]  /*41b0*/  BSYNC.RECONVERGENT B1 ;  /* 0x0000000000017941 */ /* 0x000fea0003800200 */
.L_x_1887:
[----:B------:R-:W-:Y:S01]  /*41c0*/  IMAD.SHL.U32 R0, R0, 0x100000, RZ ;  /* 0x0010000000007824 */ /* 0x000fe200078e00ff */
[----:B------:R-:W-:-:S04]  /*41d0*/  LEA R3, R3, 0x3b800000, 0x17 ;  /* 0x3b80000003037811 */ /* 0x000fc800078eb8ff */
[----:B------:R-:W-:-:S07]  /*41e0*/  LOP3.LUT R0, R3, R0, R7, 0xfe, !PT ;  /* 0x0000000003007212 */ /* 0x000fce00078efe07 */
.L_x_1886:
[----:B------:R-:W-:Y:S05]  /*41f0*/  BSYNC.RECONVERGENT B0 ;  /* 0x0000000000007941 */ /* 0x000fea0003800200 */
.L_x_1885:
[----:B------:R-:W-:-:S04]  /*4200*/  F2FP.BF16.F32.PACK_AB R0, RZ, R0 ;  /* 0x00000000ff00723e */ /* 0x000fc800000010ff */
[----:B------:R-:W-:Y:S01]  /*4210*/  PRMT R3, R0, 0x7610, R3 ;  /* 0x0000761000037816 */ /* 0x000fe20000000003 */
[----:B------:R-:W-:Y:S06]  /*4220*/  BRA `(.L_x_1865) ;  /* 0x0000000400287947 */ /* 0x000fec0003800000 */
.L_x_1883:
        /* <DEDUP_REMOVED lines=21> */
.L_x_1892:
[----:B------:R-:W-:Y:S05]  /*4380*/  BSYNC.RECONVERGENT B1 ;  /* 0x0000000000017941 */ /* 0x000fea0003800200 */
.L_x_1891:
[----:B------:R-:W-:Y:S01]  /*4390*/  IMAD.SHL.U32 R0, R0, 0x200000, RZ ;  /* 0x0020000000007824 */ /* 0x000fe200078e00ff */
[----:B------:R-:W-:-:S04]  /*43a0*/  LEA R3, R3, 0x37800000, 0x17 ;  /* 0x3780000003037811 */ /* 0x000fc800078eb8ff */
[----:B------:R-:W-:-:S07]  /*43b0*/  LOP3.LUT R0, R3, R0, R7, 0xfe, !PT ;  /* 0x0000000003007212 */ /* 0x000fce00078efe07 */
.L_x_1890:
[----:B------:R-:W-:Y:S05]  /*43c0*/  BSYNC.RECONVERGENT B0 ;  /* 0x0000000000007941 */ /* 0x000fea0003800200 */
.L_x_1889:
[----:B------:R-:W-:-:S04]  /*43d0*/  F2FP.BF16.F32.PACK_AB R0, RZ, R0 ;  /* 0x00000000ff00723e */ /* 0x000fc800000010ff */
[----:B------:R-:W-:Y:S01]  /*43e0*/  PRMT R3, R0, 0x7610, R3 ;  /* 0x0000761000037816 */ /* 0x000fe20000000003 */
[----:B------:R-:W-:Y:S06]  /*43f0*/  BRA `(.L_x_1865) ;  /* 0x0000000000b47947 */ /* 0x000fec0003800000 */
.L_x_1882:
        /* <DEDUP_REMOVED lines=14> */
.L_x_1896:
[----:B------:R-:W-:Y:S05]  /*44e0*/  BSYNC.RECONVERGENT B0 ;  /* 0x0000000000007941 */ /* 0x000fea0003800200 */
.L_x_1895:
[----:B------:R-:W-:-:S04]  /*44f0*/  F2FP.BF16.F32.PACK_AB R0, RZ, R0 ;  /* 0x00000000ff00723e */ /* 0x000fc800000010ff */
[----:B------:R-:W-:Y:S01]  /*4500*/  PRMT R3, R0, 0x7610, R3 ;  /* 0x0000761000037816 */ /* 0x000fe20000000003 */
[----:B------:R-:W-:Y:S06]  /*4510*/  BRA `(.L_x_1865) ;  /* 0x00000000006c7947 */ /* 0x000fec0003800000 */
.L_x_1870:
        /* <DEDUP_REMOVED lines=16> */
.L_x_1897:
[----:B------:R-:W-:Y:S01]  /*4620*/  PRMT R3, RZ, 0x7610, R3 ;  /* 0x00007610ff037816 */ /* 0x000fe20000000003 */
[----:B------:R-:W-:Y:S06]  /*4630*/  BRA `(.L_x_1865) ;  /* 0x0000000000247947 */ /* 0x000fec0003800000 */
.L_x_1894:
[----:B------:R-:W2:Y:S02]  /*4640*/  LDG.E.64 R4, desc[UR36][R4.64] ;  /* 0x0000002404047981 */ /* 0x000ea4000c1e1b00 */
[----:B--2---:R-:W0:Y:S02]  /*4650*/  I2F.U64 R0, R4 ;  /* 0x0000000400007312 */ /* 0x004e240000301000 */
[----:B0-----:R-:W-:-:S04]  /*4660*/  F2FP.BF16.F32.PACK_AB R0, RZ, R0 ;  /* 0x00000000ff00723e */ /* 0x001fc800000010ff */
[----:B------:R-:W-:Y:S01]  /*4670*/  PRMT R3, R0, 0x7610, R3 ;  /* 0x0000761000037816 */ /* 0x000fe20000000003 */
[----:B------:R-:W-:Y:S06]  /*4680*/  BRA `(.L_x_1865) ;  /* 0x0000000000107947 */ /* 0x000fec0003800000 */
.L_x_1893:
[----:B------:R-:W2:Y:S02]  /*4690*/  LDG.E R4, desc[UR36][R4.64] ;  /* 0x0000002404047981 */ /* 0x000ea4000c1e1900 */
[----:B--2---:R-:W-:-:S04]  /*46a0*/  I2FP.F32.U32 R0, R4 ;  /* 0x0000000400007245 */ /* 0x004fc80000201000 */
[----:B------:R-:W-:-:S04]  /*46b0*/  F2FP.BF16.F32.PACK_AB R0, RZ, R0 ;  /* 0x00000000ff00723e */ /* 0x000fc800000010ff */
[----:B------:R-:W-:-:S07]  /*46c0*/  PRMT R3, R0, 0x7610, R3 ;  /* 0x0000761000037816 */ /* 0x000fce0000000003 */
.L_x_1865:
[----:B------:R-:W-:Y:S05]  /*46d0*/  BSYNC.RECONVERGENT B6 ;  /* 0x0000000000067941 */ /* 0x000fea0003800200 */
.L_x_1864:
[C---:B01----:R-:W-:Y:S01]  /*46e0*/  VIADD R5, R25.reuse, 0x100 ;  /* 0x0000010019057836 */ /* 0x043fe20000000000 */
[CC--:B------:R-:W-:Y:S01]  /*46f0*/  ISETP.GE.AND P0, PT, R25.reuse, R16.reuse, PT ;  /* 0x000000101900720c */ /* 0x0c0fe20003f06270 */
[C---:B------:R-:W-:Y:S01]  /*4700*/  VIADD R23, R25.reuse, 0x80 ;  /* 0x0000008019177836 */ /* 0x040fe20000000000 */
[----:B------:R-:W0:Y:S01]  /*4710*/  LDC.U16 R0, c[0x0][0x386] ;  /* 0x0000e180ff007b82 */ /* 0x000e220000000400 */
[----:B------:R-:W-:Y:S01]  /*4720*/  VIADD R7, R25, 0x180 ;  /* 0x0000018019077836 */ /* 0x000fe20000000000 */
[-C--:B------:R-:W-:Y:S01]  /*4730*/  ISETP.GE.AND P2, PT, R5, R16.reuse, PT ;  /* 0x000000100500720c */ /* 0x080fe20003f46270 */
[----:B------:R-:W-:Y:S01]  /*4740*/  BSSY.RECONVERGENT B6, `(.L_x_1898) ;  /* 0x0000131000067945 */ /* 0x000fe20003800200 */
[-C--:B------:R-:W-:Y:S02]  /*4750*/  ISETP.GE.AND P1, PT, R23, R16.reuse, PT ;  /* 0x000000101700720c */ /* 0x080fe40003f26270 */
[----:B------:R-:W-:-:S05]  /*4760*/  ISETP.GE.AND P3, PT, R7, R16, PT ;  /* 0x000000100700720c */ /* 0x000fca0003f66270 */
[----:B-----5:R-:W-:-:S04]  /*4770*/  @!P0 IMAD.U32 R5, R17, 0x10000, RZ ;  /* 0x0001000011058824 */ /* 0x020fc800078e00ff */
[----:B------:R-:W-:Y:S02]  /*4780*/  @!P2 IMAD.U32 R6, R19, 0x10000, RZ ;  /* 0x000100001306a824 */ /* 0x000fe400078e00ff */
[----:B------:R-:W-:Y:S01]  /*4790*/  @!P1 IMAD.U32 R18, R18, 0x10000, RZ ;  /* 0x0001000012129824 */ /* 0x000fe200078e00ff */
[----:B------:R-:W1:Y:S01]  /*47a0*/  @!P0 MUFU.RCP R5, R5 ;  /* 0x0000000500058308 */ /* 0x000e620000001000 */
[----:B------:R-:W-:Y:S02]  /*47b0*/  @!P3 IMAD.U32 R8, R3, 0x10000, RZ ;  /* 0x000100000308b824 */ /* 0x000fe400078e00ff */
[----:B0-----:R-:W-:-:S05]  /*47c0*/  @!P2 IMAD.U32 R7, R0, 0x10000, RZ ;  /* 0x000100000007a824 */ /* 0x001fca00078e00ff */
[----:B------:R-:W0:Y:S01]  /*47d0*/  @!P2 MUFU.RCP R6, R6 ;  /* 0x000000060006a308 */ /* 0x000e220000001000 */
[C---:B------:R-:W-:Y:S02]  /*47e0*/  @!P1 IMAD.U32 R9, R0.reuse, 0x10000, RZ ;  /* 0x0001000000099824 */ /* 0x040fe400078e00ff */
[----:B------:R-:W-:-:S05]  /*47f0*/  @!P0 IMAD.U32 R4, R0, 0x10000, RZ ;  /* 0x0001000000048824 */ /* 0x000fca00078e00ff */
[----:B------:R-:W2:Y:S01]  /*4800*/  @!P1 MUFU.RCP R18, R18 ;  /* 0x0000001200129308 */ /* 0x000ea20000001000 */
[----:B-1----:R-:W-:-:S07]  /*4810*/  @!P0 FMUL.FTZ R4, R4, R5 ;  /* 0x0000000504048220 */ /* 0x002fce0000410000 */
[----:B------:R-:W1:Y:S01]  /*4820*/  @!P3 MUFU.RCP R8, R8 ;  /* 0x000000080008b308 */ /* 0x000e620000001000 */
[----:B0-----:R-:W-:-:S07]  /*4830*/  @!P2 FMUL.FTZ R7, R7, R6 ;  /* 0x000000060707a220 */ /* 0x001fce0000410000 */
[----:B------:R-:W0:Y:S01]  /*4840*/  @!P0 F2F.BF16.F32 R4, R4 ;  /* 0x0000000400048304 */ /* 0x000e220000202000 */
[----:B--2---:R-:W-:Y:S01]  /*4850*/  @!P1 FMUL.FTZ R6, R9, R18 ;  /* 0x0000001209069220 */ /* 0x004fe20000410000 */
[----:B------:R-:W-:Y:S01]  /*4860*/  @!P3 IMAD.U32 R9, R0, 0x10000, RZ ;  /* 0x000100000009b824 */ /* 0x000fe200078e00ff */
[----:B------:R-:W2:Y:S05]  /*4870*/  LDC.U8 R18, c[0x0][0x3a4] ;  /* 0x0000e900ff127b82 */ /* 0x000eaa0000000000 */
[----:B------:R-:W3:Y:S01]  /*4880*/  @!P2 F2F.BF16.F32 R7, R7 ;  /* 0x000000070007a304 */ /* 0x000ee20000202000 */
[----:B-1----:R-:W-:Y:S01]  /*4890*/  @!P3 FMUL.FTZ R9, R9, R8 ;  /* 0x000000080909b220 */ /* 0x002fe20000410000 */
[----:B0-----:R-:W-:-:S06]  /*48a0*/  @!P0 IMAD.U32 R5, R4, 0x10000, RZ ;  /* 0x0001000004058824 */ /* 0x001fcc00078e00ff */
[----:B------:R-:W0:Y:S01]  /*48b0*/  @!P1 F2F.BF16.F32 R6, R6 ;  /* 0x0000000600069304 */ /* 0x000e220000202000 */
[----:B---3--:R-:W-:-:S07]  /*48c0*/  @!P2 IMAD.U32 R4, R7, 0x10000, RZ ;  /* 0x000100000704a824 */ /* 0x008fce00078e00ff */
[----:B------:R-:W1:Y:S01]  /*48d0*/  @!P3 F2F.BF16.F32 R9, R9 ;  /* 0x000000090009b304 */ /* 0x000e620000202000 */
[----:B0-----:R-:W-:-:S07]  /*48e0*/  @!P1 IMAD.U32 R0, R6, 0x10000, RZ ;  /* 0x0001000006009824 */ /* 0x001fce00078e00ff */
[----:B------:R-:W0:Y:S01]  /*48f0*/  @!P0 FRND.TRUNC R5, R5 ;  /* 0x0000000500058307 */ /* 0x000e22000020d000 */
[----:B-1----:R-:W-:-:S07]  /*4900*/  @!P3 IMAD.U32 R7, R9, 0x10000, RZ ;  /* 0x000100000907b824 */ /* 0x002fce00078e00ff */
        /* <DEDUP_REMOVED lines=31> */
.L_x_1903:
[----:B------:R-:W-:Y:S02]  /*4b00*/  IMAD.U32 R5, R3, 0x10000, RZ ;  /* 0x0001000003057824 */ /* 0x000fe400078e00ff */
[----:B------:R-:W-:-:S04]  /*4b10*/  IMAD.MOV.U32 R25, RZ, RZ, R23 ;  /* 0x000000ffff197224 */ /* 0x000fc800078e0017 */
[----:B------:R-:W0:Y:S02]  /*4b20*/  F2I.S64.TRUNC R4, R5 ;  /* 0x0000000500047311 */ /* 0x000e24000020d900 */
[----:B0-----:R0:W-:Y:S01]  /*4b30*/  STG.E.U8 desc[UR36][R8.64], R4 ;  /* 0x0000000408007986 */ /* 0x0011e2000c101124 */
[----:B------:R-:W-:Y:S05]  /*4b40*/  BRA `(.L_x_1899) ;  /* 0x0000000c00c07947 */ /* 0x000fea0003800000 */
.L_x_1902:
        /* <DEDUP_REMOVED lines=11> */
.L_x_1906:
[----:B------:R-:W-:Y:S02]  /*4c00*/  IMAD.U32 R3, R3, 0x10000, RZ ;  /* 0x0001000003037824 */ /* 0x000fe400078e00ff */
[----:B------:R-:W-:-:S04]  /*4c10*/  IMAD.MOV.U32 R25, RZ, RZ, R23 ;  /* 0x000000ffff197224 */ /* 0x000fc800078e0017 */
[----:B------:R-:W0:Y:S02]  /*4c20*/  F2I.FTZ.TRUNC.NTZ R3, R3 ;  /* 0x0000000300037305 */ /* 0x000e24000021f100 */
[----:B0-----:R0:W-:Y:S01]  /*4c30*/  STG.E desc[UR36][R8.64], R3 ;  /* 0x0000000308007986 */ /* 0x0011e2000c101924 */
[----:B------:R-:W-:Y:S05]  /*4c40*/  BRA `(.L_x_1899) ;  /* 0x0000000c00807947 */ /* 0x000fea0003800000 */
.L_x_1905:
[----:B------:R-:W-:Y:S02]  /*4c50*/  IMAD.U32 R3, R3, 0x10000, RZ ;  /* 0x0001000003037824 */ /* 0x000fe400078e00ff */
[----:B------:R-:W-:-:S04]  /*4c60*/  IMAD.MOV.U32 R25, RZ, RZ, R23 ;  /* 0x000000ffff197224 */ /* 0x000fc800078e0017 */
[----:B------:R-:W0:Y:S02]  /*4c70*/  F2I.FTZ.TRUNC.NTZ R3, R3 ;  /* 0x0000000300037305 */ /* 0x000e24000021f100 */
[----:B0-----:R0:W-:Y:S01]  /*4c80*/  STG.E.U16 desc[UR36][R8.64], R3 ;  /* 0x0000000308007986 */ /* 0x0011e2000c101524 */
[----:B------:R-:W-:Y:S05]  /*4c90*/  BRA `(.L_x_1899) ;  /* 0x0000000c006c7947 */ /* 0x000fea0003800000 */
.L_x_1901:
        /* <DEDUP_REMOVED lines=10> */
.L_x_1908:
[----:B------:R-:W-:Y:S02]  /*4d40*/  IMAD.U32 R0, R3, 0x10000, RZ ;  /* 0x0001000003007824 */ /* 0x000fe400078e00ff */
[----:B------:R-:W-:-:S03]  /*4d50*/  IMAD.MOV.U32 R25, RZ, RZ, R23 ;  /* 0x000000ffff197224 */ /* 0x000fc600078e0017 */
[----:B------:R-:W-:-:S05]  /*4d60*/  F2FP.F16.F32.PACK_AB R0, RZ, R0 ;  /* 0x00000000ff00723e */ /* 0x000fca00000000ff */
[----:B------:R0:W-:Y:S01]  /*4d70*/  STG.E.U16 desc[UR36][R8.64], R0 ;  /* 0x0000000008007986 */ /* 0x0001e2000c101524 */
[----:B------:R-:W-:Y:S05]  /*4d80*/  BRA `(.L_x_1899) ;  /* 0x0000000c00307947 */ /* 0x000fea0003800000 */
.L_x_1907:
        /* <DEDUP_REMOVED lines=11> */
.L_x_1910:
[----:B------:R-:W-:Y:S02]  /*4e40*/  IMAD.U32 R3, R3, 0x10000, RZ ;  /* 0x0001000003037824 */ /* 0x000fe400078e00ff */
[----:B------:R-:W-:-:S03]  /*4e50*/  IMAD.MOV.U32 R25, RZ, RZ, R23 ;  /* 0x000000ffff197224 */ /* 0x000fc600078e0017 */
[----:B------:R-:W-:-:S04]  /*4e60*/  F2FP.F16.F32.PACK_AB R3, RZ, R3 ;  /* 0x00000003ff03723e */ /* 0x000fc800000000ff */
[----:B------:R-:W-:-:S05]  /*4e70*/  PRMT R3, R3, 0x5410, RZ ;  /* 0x0000541003037816 */ /* 0x000fca00000000ff */
[----:B------:R0:W-:Y:S01]  /*4e80*/  STG.E desc[UR36][R8.64], R3 ;  /* 0x0000000308007986 */ /* 0x0001e2000c101924 */
[----:B------:R-:W-:Y:S05]  /*4e90*/  BRA `(.L_x_1899) ;  /* 0x0000000800ec7947 */ /* 0x000fea0003800000 */
.L_x_1909:
[----:B------:R-:W-:Y:S02]  /*4ea0*/  IMAD.U32 R4, R3, 0x10000, RZ ;  /* 0x0001000003047824 */ /* 0x000fe400078e00ff */
[----:B------:R-:W-:Y:S02]  /*4eb0*/  IMAD.MOV.U32 R25, RZ, RZ, R23 ;  /* 0x000000ffff197224 */ /* 0x000fe400078e0017 */
[----:B------:R-:W-:-:S06]  /*4ec0*/  FMUL.FTZ R4, R4, 1 ;  /* 0x3f80000004047820 */ /* 0x000fcc0000410000 */
[----:B------:R-:W0:Y:S02]  /*4ed0*/  F2F.F64.F32 R4, R4 ;  /* 0x0000000400047310 */ /* 0x000e240000201800 */
[----:B0-----:R0:W-:Y:S01]  /*4ee0*/  STG.E.64 desc[UR36][R8.64], R4 ;  /* 0x0000000408007986 */ /* 0x0011e2000c101b24 */
[----:B------:R-:W-:Y:S05]  /*4ef0*/  BRA `(.L_x_1899) ;  /* 0x0000000800d47947 */ /* 0x000fea0003800000 */
.L_x_1900:
        /* <DEDUP_REMOVED lines=14> */
.L_x_1913:
[----:B------:R-:W-:Y:S01]  /*4fe0*/  IMAD.U32 R3, R3, 0x10000, RZ ;  /* 0x0001000003037824 */ /* 0x000fe200078e00ff */
[----:B------:R-:W-:Y:S01]  /*4ff0*/  CS2R R6, SRZ ;  /* 0x0000000000067805 */ /* 0x000fe2000001ff00 */
[----:B------:R-:W-:Y:S02]  /*5000*/  IMAD.MOV.U32 R25, RZ, RZ, R23 ;  /* 0x000000ffff197224 */ /* 0x000fe400078e0017 */
[----:B------:R-:W-:-:S04]  /*5010*/  FMUL.FTZ R3, R3, 1 ;  /* 0x3f80000003037820 */ /* 0x000fc80000410000 */
[----:B------:R-:W0:Y:S02]  /*5020*/  F2F.F64.F32 R4, R3 ;  /* 0x0000000300047310 */ /* 0x000e240000201800 */
[----:B0-----:R0:W-:Y:S01]  /*5030*/  STG.E.128 desc[UR36][R8.64], R4 ;  /* 0x0000000408007986 */ /* 0x0011e2000c101d24 */
[----:B------:R-:W-:Y:S05]  /*5040*/  BRA `(.L_x_1899) ;  /* 0x0000000800807947 */ /* 0x000fea0003800000 */
.L_x_1912:
        /* <DEDUP_REMOVED lines=19> */
.L_x_1917:
[----:B------:R-:W-:Y:S05]  /*5180*/  BSYNC.RECONVERGENT B0 ;  /* 0x0000000000007941 */ /* 0x000fea0003800200 */
.L_x_1916:
[----:B------:R-:W-:Y:S01]  /*5190*/  LOP3.LUT R5, R0, 0x80, R5, 0xf8, !PT ;  /* 0x0000008000057812 */ /* 0x000fe200078ef805 */
[----:B------:R-:W-:-:S04]  /*51a0*/  IMAD.MOV.U32 R25, RZ, RZ, R23 ;  /* 0x000000ffff197224 */ /* 0x000fc800078e0017 */
[----:B------:R0:W-:Y:S01]  /*51b0*/  STG.E.U8 desc[UR36][R8.64], R5 ;  /* 0x0000000508007986 */ /* 0x0001e2000c101124 */
[----:B------:R-:W-:Y:S05]  /*51c0*/  BRA `(.L_x_1899) ;  /* 0x0000000800207947 */ /* 0x000fea0003800000 */
.L_x_1915:
        /* <DEDUP_REMOVED lines=15> */
.L_x_1919:
[----:B------:R-:W-:Y:S05]  /*52c0*/  BSYNC.RECONVERGENT B0 ;  /* 0x0000000000007941 */ /* 0x000fea0003800200 */
.L_x_1918:
[----:B------:R-:W-:Y:S01]  /*52d0*/  LOP3.LUT R5, R0, 0x80, R5, 0xf8, !PT ;  /* 0x0000008000057812 */ /* 0x000fe200078ef805 */
[----:B------:R-:W-:-:S04]  /*52e0*/  IMAD.MOV.U32 R25, RZ, RZ, R23 ;  /* 0x000000ffff197224 */ /* 0x000fc800078e0017 */
[----:B------:R2:W-:Y:S01]  /*52f0*/  STG.E.U8 desc[UR36][R8.64], R5 ;  /* 0x0000000508007986 */ /* 0x0005e2000c101124 */
[----:B------:R-:W-:Y:S05]  /*5300*/  BRA `(.L_x_1899) ;  /* 0x0000000400d07947 */ /* 0x000fea0003800000 */
.L_x_1914:
[----:B------:R0:W-:Y:S01]  /*5310*/  STG.E.U16 desc[UR36][R8.64], R3 ;  /* 0x0000000308007986 */ /* 0x0001e2000c101524 */
[----:B------:R-:W-:Y:S01]  /*5320*/  IMAD.MOV.U32 R25, RZ, RZ, R23 ;  /* 0x000000ffff197224 */ /* 0x000fe200078e0017 */
[----:B------:R-:W-:Y:S06]  /*5330*/  BRA `(.L_x_1899) ;  /* 0x0000000400c47947 */ /* 0x000fec0003800000 */
.L_x_1911:
        /* <DEDUP_REMOVED lines=13> */
.L_x_1922:
        /* <DEDUP_REMOVED lines=13> */
.L_x_1925:
[----:B------:R-:W-:-:S04]  /*54e0*/  SHF.R.U32.HI R0, RZ, 0x14, R3 ;  /* 0x00000014ff007819 */ /* 0x000fc80000011603 */
[----:B------:R-:W-:-:S04]  /*54f0*/  LOP3.LUT R0, R0, 0x1, RZ, 0xc0, !PT ;  /* 0x0000000100007812 */ /* 0x000fc800078ec0ff */
[----:B------:R-:W-:-:S04]  /*5500*/  IADD3 R0, PT, PT, R3, 0x487ffff, R0 ;  /* 0x0487ffff03007810 */ /* 0x000fc80007ffe000 */
[----:B------:R-:W-:-:S04]  /*5510*/  SHF.R.U32.HI R0, RZ, 0x14, R0 ;  /* 0x00000014ff007819 */ /* 0x000fc80000011600 */
[----:B------:R-:W-:-:S07]  /*5520*/  LOP3.LUT R0, R0, 0xff, RZ, 0xc0, !PT ;  /* 0x000000ff00007812 */ /* 0x000fce00078ec0ff */
.L_x_1926:
[----:B------:R-:W-:-:S04]  /*5530*/  SHF.R.U32.HI R3, RZ, 0x18, R3 ;  /* 0x00000018ff037819 */ /* 0x000fc80000011603 */
[----:B------:R-:W-:-:S04]  /*5540*/  LOP3.LUT R0, R0, 0x80, R3, 0xf8, !PT ;  /* 0x0000008000007812 */ /* 0x000fc800078ef803 */
[----:B------:R-:W-:-:S07]  /*5550*/  PRMT R4, R0, 0x7610, R4 ;  /* 0x0000761000047816 */ /* 0x000fce0000000004 */
.L_x_1924:
[----:B------:R-:W-:Y:S05]  /*5560*/  BSYNC.RECONVERGENT B0 ;  /* 0x0000000000007941 */ /* 0x000fea0003800200 */
.L_x_1923:
[----:B------:R0:W-:Y:S01]  /*5570*/  STG.E.U8 desc[UR36][R8.64], R4 ;  /* 0x0000000408007986 */ /* 0x0001e2000c101124 */
[----:B------:R-:W-:Y:S01]  /*5580*/  IMAD.MOV.U32 R25, RZ, RZ, R23 ;  /* 0x000000ffff197224 */ /* 0x000fe200078e0017 */
[----:B------:R-:W-:Y:S06]  /*5590*/  BRA `(.L_x_1899) ;  /* 0x00000004002c7947 */ /* 0x000fec0003800000 */
.L_x_1921:
        /* <DEDUP_REMOVED lines=13> */
.L_x_1929:
[----:B------:R-:W-:-:S04]  /*5670*/  SHF.R.U32.HI R0, RZ, 0x15, R3 ;  /* 0x00000015ff007819 */ /* 0x000fc80000011603 */
[----:B------:R-:W-:-:S04]  /*5680*/  LOP3.LUT R0, R0, 0x1, RZ, 0xc0, !PT ;  /* 0x0000000100007812 */ /* 0x000fc800078ec0ff */
[----:B------:R-:W-:-:S04]  /*5690*/  IADD3 R0, PT, PT, R3, 0x88fffff, R0 ;  /* 0x088fffff03007810 */ /* 0x000fc80007ffe000 */
[----:B------:R-:W-:-:S04]  /*56a0*/  SHF.R.U32.HI R0, RZ, 0x15, R0 ;  /* 0x00000015ff007819 */ /* 0x000fc80000011600 */
[----:B------:R-:W-:-:S07]  /*56b0*/  LOP3.LUT R0, R0, 0xff, RZ, 0xc0, !PT ;  /* 0x000000ff00007812 */ /* 0x000fce00078ec0ff */
.L_x_1930:
[----:B------:R-:W-:-:S04]  /*56c0*/  SHF.R.U32.HI R3, RZ, 0x18, R3 ;  /* 0x00000018ff037819 */ /* 0x000fc80000011603 */
[----:B------:R-:W-:-:S04]  /*56d0*/  LOP3.LUT R0, R0, 0x80, R3, 0xf8, !PT ;  /* 0x0000008000007812 */ /* 0x000fc800078ef803 */
[----:B------:R-:W-:-:S07]  /*56e0*/  PRMT R4, R0, 0x7610, R4 ;  /* 0x0000761000047816 */ /* 0x000fce0000000004 */
.L_x_1928:
[----:B------:R-:W-:Y:S05]  /*56f0*/  BSYNC.RECONVERGENT B0 ;  /* 0x0000000000007941 */ /* 0x000fea0003800200 */
.L_x_1927:
[----:B------:R0:W-:Y:S01]  /*5700*/  STG.E.U8 desc[UR36][R8.64], R4 ;  /* 0x0000000408007986 */ /* 0x0001e2000c101124 */
[----:B------:R-:W-:Y:S01]  /*5710*/  IMAD.MOV.U32 R25, RZ, RZ, R23 ;  /* 0x000000ffff197224 */ /* 0x000fe200078e0017 */
[----:B------:R-:W-:Y:S06]  /*5720*/  BRA `(.L_x_1899) ;  /* 0x0000000000c87947 */ /* 0x000fec0003800000 */
.L_x_1920:
[----:B------:R-:W-:-:S13]  /*5730*/  ISETP.NE.AND P0, PT, R0, 0x1c, PT ;  /* 0x0000001c0000780c */ /* 0x000fda0003f05270 */
[----:B------:R-:W-:Y:S05]  /*5740*/  @!P0 BRA `(.L_x_1931) ;  /* 0x0000000000b08947 */ /* 0x000fea0003800000 */
[----:B------:R-:W-:-:S13]  /*5750*/  ISETP.NE.AND P0, PT, R0, 0x1d, PT ;  /* 0x0000001d0000780c */ /* 0x000fda0003f05270 */
[----:B------:R-:W-:Y:S05]  /*5760*/  @!P0 BRA `(.L_x_1932) ;  /* 0x0000000000948947 */ /* 0x000fea0003800000 */
[----:B------:R-:W-:-:S13]  /*5770*/  ISETP.NE.AND P0, PT, R0, 0x2c, PT ;  /* 0x0000002c0000780c */ /* 0x000fda0003f05270 */
[----:B------:R-:W-:Y:S05]  /*5780*/  @!P0 BRA `(.L_x_1933) ;  /* 0x0000000000488947 */ /* 0x000fea0003800000 */
.L_x_1904:
        /* <DEDUP_REMOVED lines=16> */
.L_x_1934:
[----:B------:R-:W-:Y:S01]  /*5890*/  IMAD.MOV.U32 R25, RZ, RZ, R23 ;  /* 0x000000ffff197224 */ /* 0x000fe200078e0017 */
[----:B------:R-:W-:Y:S06]  /*58a0*/  BRA `(.L_x_1899) ;  /* 0x0000000000687947 */ /* 0x000fec0003800000 */
.L_x_1933:
        /* <DEDUP_REMOVED lines=17> */
.L_x_1932:
[----:B------:R-:W-:Y:S02]  /*59c0*/  IMAD.U32 R4, R3, 0x10000, RZ ;  /* 0x0001000003047824 */ /* 0x000fe400078e00ff */
[----:B------:R-:W-:-:S04]  /*59d0*/  IMAD.MOV.U32 R25, RZ, RZ, R23 ;  /* 0x000000ffff197224 */ /* 0x000fc800078e0017 */
[----:B------:R-:W0:Y:S02]  /*59e0*/  F2I.U64.TRUNC R4, R4 ;  /* 0x0000000400047311 */ /* 0x000e24000020d800 */
[----:B0-----:R0:W-:Y:S01]  /*59f0*/  STG.E.64 desc[UR36][R8.64], R4 ;  /* 0x0000000408007986 */ /* 0x0011e2000c101b24 */
[----:B------:R-:W-:Y:S05]  /*5a00*/  BRA `(.L_x_1899) ;  /* 0x0000000000107947 */ /* 0x000fea0003800000 */
.L_x_1931:
[----:B------:R-:W-:Y:S02]  /*5a10*/  IMAD.U32 R3, R3, 0x10000, RZ ;  /* 0x0001000003037824 */ /* 0x000fe400078e00ff */
[----:B------:R-:W-:-:S04]  /*5a20*/  IMAD.MOV.U32 R25, RZ, RZ, R23 ;  /* 0x000000ffff197224 */ /* 0x000fc800078e0017 */
[----:B------:R-:W0:Y:S02]  /*5a30*/  F2I.FTZ.U32.TRUNC.NTZ R3, R3 ;  /* 0x0000000300037305 */ /* 0x000e24000021f000 */
[----:B0-----:R0:W-:Y:S02]  /*5a40*/  STG.E desc[UR36][R8.64], R3 ;  /* 0x0000000308007986 */ /* 0x0011e4000c101924 */
.L_x_1899:
[----:B------:R-:W-:Y:S05]  /*5a50*/  BSYNC.RECONVERGENT B6 ;  /* 0x0000000000067941 */ /* 0x000fea0003800200 */
.L_x_1898:
        /* <DEDUP_REMOVED lines=25> */
.L_x_1940:
[----:B---3--:R-:W-:-:S06]  /*5bf0*/  IMAD.U32 R5, R22, 0x10000, RZ ;  /* 0x0001000016057824 */ /* 0x008fcc00078e00ff */
[----:B------:R-:W0:Y:S02]  /*5c00*/  F2I.S64.TRUNC R4, R5 ;  /* 0x0000000500047311 */ /* 0x000e24000020d900 */
[----:B0-----:R0:W-:Y:S01]  /*5c10*/  STG.E.U8 desc[UR36][R8.64], R4 ;  /* 0x0000000408007986 */ /* 0x0011e2000c101124 */
[----:B------:R-:W-:Y:S05]  /*5c20*/  BRA `(.L_x_1942) ;  /* 0x0000000c006c7947 */ /* 0x000fea0003800000 */
.L_x_1939:
        /* <DEDUP_REMOVED lines=10> */
.L_x_1944:
[----:B---3--:R-:W-:-:S04]  /*5cd0*/  IMAD.U32 R22, R22, 0x10000, RZ ;  /* 0x0001000016167824 */ /* 0x008fc800078e00ff */
[----:B------:R-:W0:Y:S02]  /*5ce0*/  F2I.FTZ.TRUNC.NTZ R3, R22 ;  /* 0x0000001600037305 */ /* 0x000e24000021f100 */
[----:B0-----:R0:W-:Y:S01]  /*5cf0*/  STG.E desc[UR36][R8.64], R3 ;  /* 0x0000000308007986 */ /* 0x0011e2000c101924 */
[----:B------:R-:W-:Y:S05]  /*5d00*/  BRA `(.L_x_1942) ;  /* 0x0000000c00347947 */ /* 0x000fea0003800000 */
.L_x_1943:
[----:B---3--:R-:W-:-:S04]  /*5d10*/  IMAD.U32 R22, R22, 0x10000, RZ ;  /* 0x0001000016167824 */ /* 0x008fc800078e00ff */
[----:B------:R-:W0:Y:S02]  /*5d20*/  F2I.FTZ.TRUNC.NTZ R3, R22 ;  /* 0x0000001600037305 */ /* 0x000e24000021f100 */
[----:B0-----:R0:W-:Y:S01]  /*5d30*/  STG.E.U16 desc[UR36][R8.64], R3 ;  /* 0x0000000308007986 */ /* 0x0011e2000c101524 */
[----:B------:R-:W-:Y:S05]  /*5d40*/  BRA `(.L_x_1942) ;  /* 0x0000000c00247947 */ /* 0x000fea0003800000 */
.L_x_1938:
        /* <DEDUP_REMOVED lines=9> */
.L_x_1946:
[----:B---3--:R-:W-:-:S05]  /*5de0*/  IMAD.U32 R0, R22, 0x10000, RZ ;  /* 0x0001000016007824 */ /* 0x008fca00078e00ff */
[----:B------:R-:W-:-:S05]  /*5df0*/  F2FP.F16.F32.PACK_AB R0, RZ, R0 ;  /* 0x00000000ff00723e */ /* 0x000fca00000000ff */
[----:B------:R0:W-:Y:S01]  /*5e00*/  STG.E.U16 desc[UR36][R8.64], R0 ;  /* 0x0000000008007986 */ /* 0x0001e2000c101524 */
[----:B------:R-:W-:Y:S05]  /*5e10*/  BRA `(.L_x_1942) ;  /* 0x0000000800f07947 */ /* 0x000fea0003800000 */
.L_x_1945:
        /* <DEDUP_REMOVED lines=10> */
.L_x_1948:
[----:B---3--:R-:W-:-:S05]  /*5ec0*/  IMAD.U32 R22, R22, 0x10000, RZ ;  /* 0x0001000016167824 */ /* 0x008fca00078e00ff */
[----:B------:R-:W-:-:S04]  /*5ed0*/  F2FP.F16.F32.PACK_AB R3, RZ, R22 ;  /* 0x00000016ff03723e */ /* 0x000fc800000000ff */
[----:B------:R-:W-:-:S05]  /*5ee0*/  PRMT R3, R3, 0x5410, RZ ;  /* 0x0000541003037816 */ /* 0x000fca00000000ff */
[----:B------:R0:W-:Y:S01]  /*5ef0*/  STG.E desc[UR36][R8.64], R3 ;  /* 0x0000000308007986 */ /* 0x0001e2000c101924 */
[----:B------:R-:W-:Y:S05]  /*5f00*/  BRA `(.L_x_1942) ;  /* 0x0000000800b47947 */ /* 0x000fea0003800000 */
.L_x_1947:
[----:B---3--:R-:W-:-:S04]  /*5f10*/  IMAD.U32 R4, R22, 0x10000, RZ ;  /* 0x0001000016047824 */ /* 0x008fc800078e00ff */
[----:B------:R-:W-:-:S06]  /*5f20*/  FMUL.FTZ R4, R4, 1 ;  /* 0x3f80000004047820 */ /* 0x000fcc0000410000 */
[----:B------:R-:W0:Y:S02]  /*5f30*/  F2F.F64.F32 R4, R4 ;  /* 0x0000000400047310 */ /* 0x000e240000201800 */
[----:B0-----:R0:W-:Y:S01]  /*5f40*/  STG.E.64 desc[UR36][R8.64], R4 ;  /* 0x0000000408007986 */ /* 0x0011e2000c101b24 */
[----:B------:R-:W-:Y:S05]  /*5f50*/  BRA `(.L_x_1942) ;  /* 0x0000000800a07947 */ /* 0x000fea0003800000 */
.L_x_1937:
        /* <DEDUP_REMOVED lines=14> */
.L_x_1952:
        /* <DEDUP_REMOVED lines=17> */
.L_x_1955:
[----:B------:R-:W-:-:S04]  /*6150*/  SHF.R.U32.HI R3, RZ, 0x18, R5 ;  /* 0x00000018ff037819 */ /* 0x000fc80000011605 */
[----:B------:R-:W-:-:S04]  /*6160*/  LOP3.LUT R0, R0, 0x80, R3, 0xf8, !PT ;  /* 0x0000008000007812 */ /* 0x000fc800078ef803 */
[----:B------:R-:W-:-:S07]  /*6170*/  PRMT R4, R0, 0x7610, R4 ;  /* 0x0000761000047816 */ /* 0x000fce0000000004 */
.L_x_1954:
[----:B------:R-:W-:Y:S05]  /*6180*/  BSYNC.RECONVERGENT B0 ;  /* 0x0000000000007941 */ /* 0x000fea0003800200 */
.L_x_1953:
[----:B------:R0:W-:Y:S01]  /*6190*/  STG.E.U8 desc[UR36][R8.64], R4 ;  /* 0x0000000408007986 */ /* 0x0001e2000c101124 */
[----:B------:R-:W-:Y:S05]  /*61a0*/  BRA `(.L_x_1942) ;  /* 0x00000008000c7947 */ /* 0x000fea0003800000 */
.L_x_1951:
        /* <DEDUP_REMOVED lines=17> */
.L_x_1958:
[----:B------:R-:W-:-:S04]  /*62c0*/  SHF.R.U32.HI R3, RZ, 0x18, R5 ;  /* 0x00000018ff037819 */ /* 0x000fc80000011605 */
[----:B------:R-:W-:-:S04]  /*62d0*/  LOP3.LUT R0, R0, 0x80, R3, 0xf8, !PT ;  /* 0x0000008000007812 */ /* 0x000fc800078ef803 */
[----:B------:R-:W-:-:S07]  /*62e0*/  PRMT R4, R0, 0x7610, R4 ;  /* 0x0000761000047816 */ /* 0x000fce0000000004 */
.L_x_1957:
[----:B------:R-:W-:Y:S05]  /*62f0*/  BSYNC.RECONVERGENT B0 ;  /* 0x0000000000007941 */ /* 0x000fea0003800200 */
.L_x_1956:
[----:B------:R0:W-:Y:S01]  /*6300*/  STG.E.U8 desc[UR36][R8.64], R4 ;  /* 0x0000000408007986 */ /* 0x0001e2000c101124 */
[----:B------:R-:W-:Y:S05]  /*6310*/  BRA `(.L_x_1942) ;  /* 0x0000000400b07947 */ /* 0x000fea0003800000 */
.L_x_1950:
        /* <DEDUP_REMOVED lines=22> */
.L_x_1960:
[----:B---3--:R-:W-:-:S06]  /*6480*/  IMAD.U32 R4, R22, 0x10000, RZ ;  /* 0x0001000016047824 */ /* 0x008fcc00078e00ff */
[----:B------:R-:W0:Y:S02]  /*6490*/  F2I.U64.TRUNC R4, R4 ;  /* 0x0000000400047311 */ /* 0x000e24000020d800 */
[----:B0-----:R0:W-:Y:S01]  /*64a0*/  STG.E.64 desc[UR36][R8.64], R4 ;  /* 0x0000000408007986 */ /* 0x0011e2000c101b24 */
[----:B------:R-:W-:Y:S05]  /*64b0*/  BRA `(.L_x_1942) ;  /* 0x0000000400487947 */ /* 0x000fea0003800000 */
.L_x_1959:
[----:B---3--:R-:W-:-:S04]  /*64c0*/  IMAD.U32 R22, R22, 0x10000, RZ ;  /* 0x0001000016167824 */ /* 0x008fc800078e00ff */
[----:B------:R-:W0:Y:S02]  /*64d0*/  F2I.FTZ.U32.TRUNC.NTZ R3, R22 ;  /* 0x0000001600037305 */ /* 0x000e24000021f000 */
[----:B0-----:R0:W-:Y:S01]  /*64e0*/  STG.E desc[UR36][R8.64], R3 ;  /* 0x0000000308007986 */ /* 0x0011e2000c101924 */
[----:B------:R-:W-:Y:S05]  /*64f0*/  BRA `(.L_x_1942) ;  /* 0x0000000400387947 */ /* 0x000fea0003800000 */
.L_x_1949:
        /* <DEDUP_REMOVED lines=11> */
.L_x_1962:
[----:B---3--:R-:W-:Y:S01]  /*65b0*/  IMAD.U32 R22, R22, 0x10000, RZ ;  /* 0x0001000016167824 */ /* 0x008fe200078e00ff */
[----:B------:R-:W-:-:S03]  /*65c0*/  CS2R R6, SRZ ;  /* 0x0000000000067805 */ /* 0x000fc6000001ff00 */
[----:B------:R-:W-:-:S06]  /*65d0*/  FMUL.FTZ R4, R22, 1 ;  /* 0x3f80000016047820 */ /* 0x000fcc0000410000 */
[----:B------:R-:W0:Y:S02]  /*65e0*/  F2F.F64.F32 R4, R4 ;  /* 0x0000000400047310 */ /* 0x000e240000201800 */
[----:B0-----:R0:W-:Y:S01]  /*65f0*/  STG.E.128 desc[UR36][R8.64], R4 ;  /* 0x0000000408007986 */ /* 0x0011e2000c101d24 */
[----:B------:R-:W-:Y:S05]  /*6600*/  BRA `(.L_x_1942) ;  /* 0x0000000000f47947 */ /* 0x000fea0003800000 */
.L_x_1961:
[----:B------:R-:W-:-:S13]  /*6610*/  ISETP.NE.AND P0, PT, R0, 0xf, PT ;  /* 0x0000000f0000780c */ /* 0x000fda0003f05270 */
[----:B------:R-:W-:Y:S05]  /*6620*/  @!P0 BRA `(.L_x_1963) ;  /* 0x0000000000e88947 */ /* 0x000fea0003800000 */
[----:B------:R-:W-:-:S13]  /*6630*/  ISETP.NE.AND P0, PT, R0, 0x17, PT ;  /* 0x000000170000780c */ /* 0x000fda0003f05270 */
[----:B------:R-:W-:Y:S05]  /*6640*/  @!P0 BRA `(.L_x_1964) ;  /* 0x0000000000908947 */ /* 0x000fea0003800000 */
[----:B------:R-:W-:-:S13]  /*6650*/  ISETP.NE.AND P0, PT, R0, 0x18, PT ;  /* 0x000000180000780c */ /* 0x000fda0003f05270 */
[----:B------:R-:W-:Y:S05]  /*6660*/  @!P0 BRA `(.L_x_1965) ;  /* 0x0000000000448947 */ /* 0x000fea0003800000 */
.L_x_1941:
        /* <DEDUP_REMOVED lines=16> */
.L_x_1966:
[----:B------:R-:W-:Y:S05]  /*6770*/  BRA `(.L_x_1942) ;  /* 0x0000000000987947 */ /* 0x000fea0003800000 */
.L_x_1965:
        /* <DEDUP_REMOVED lines=13> */
.L_x_1968:
[----:B------:R-:W-:Y:S05]  /*6850*/  BSYNC.RECONVERGENT B0 ;  /* 0x0000000000007941 */ /* 0x000fea0003800200 */
.L_x_1967:
[----:B------:R-:W-:-:S05]  /*6860*/  LOP3.LUT R3, R0, 0x80, R3, 0xf8, !PT ;  /* 0x0000008000037812 */ /* 0x000fca00078ef803 */
[----:B------:R2:W-:Y:S01]  /*6870*/  STG.E.U8 desc[UR36][R8.64], R3 ;  /* 0x0000000308007986 */ /* 0x0005e2000c101124 */
[----:B------:R-:W-:Y:S05]  /*6880*/  BRA `(.L_x_1942) ;  /* 0x0000000000547947 */ /* 0x000fea0003800000 */
.L_x_1964:
        /* <DEDUP_REMOVED lines=12> */
.L_x_1970:
[----:B------:R-:W-:Y:S01]  /*6950*/  IMAD.MOV.U32 R0, RZ, RZ, 0x7f ;  /* 0x0000007fff007424 */ /* 0x000fe200078e00ff */
[----:B------:R-:W-:-:S04]  /*6960*/  ISETP.GT.U32.AND P0, PT, R4, 0x7f800000, PT ;  /* 0x7f8000000400780c */ /* 0x000fc80003f04070 */
[----:B------:R-:W-:-:S09]  /*6970*/  SEL R0, R0, 0x7c, P0 ;  /* 0x0000007c00007807 */ /* 0x000fd20000000000 */
.L_x_1971:
[----:B------:R-:W-:Y:S05]  /*6980*/  BSYNC.RECONVERGENT B0 ;  /* 0x0000000000007941 */ /* 0x000fea0003800200 */
.L_x_1969:
[----:B------:R-:W-:-:S04]  /*6990*/  SHF.R.U32.HI R3, RZ, 0x18, R3 ;  /* 0x00000018ff037819 */ /* 0x000fc80000011603 */
[----:B------:R-:W-:-:S05]  /*69a0*/  LOP3.LUT R3, R0, 0x80, R3, 0xf8, !PT ;  /* 0x0000008000037812 */ /* 0x000fca00078ef803 */
[----:B------:R1:W-:Y:S01]  /*69b0*/  STG.E.U8 desc[UR36][R8.64], R3 ;  /* 0x0000000308007986 */ /* 0x0003e2000c101124 */
[----:B------:R-:W-:Y:S05]  /*69c0*/  BRA `(.L_x_1942) ;  /* 0x0000000000047947 */ /* 0x000fea0003800000 */
.L_x_1963:
[----:B---3--:R0:W-:Y:S02]  /*69d0*/  STG.E.U16 desc[UR36][R8.64], R22 ;  /* 0x0000001608007986 */ /* 0x0081e4000c101524 */
.L_x_1942:
        /* <DEDUP_REMOVED lines=25> */
.L_x_1975:
[----:B------:R-:W-:-:S06]  /*6b70*/  IMAD.U32 R5, R17, 0x10000, RZ ;  /* 0x0001000011057824 */ /* 0x000fcc00078e00ff */
[----:B------:R-:W0:Y:S02]  /*6b80*/  F2I.S64.TRUNC R4, R5 ;  /* 0x0000000500047311 */ /* 0x000e24000020d900 */
[----:B0-----:R0:W-:Y:S01]  /*6b90*/  STG.E.U8 desc[UR36][R8.64], R4 ;  /* 0x0000000408007986 */ /* 0x0011e2000c101124 */
[----:B------:R-:W-:Y:S05]  /*6ba0*/  BRA `(.L_x_1977) ;  /* 0x0000000c006c7947 */ /* 0x000fea0003800000 */
.L_x_1974:
        /* <DEDUP_REMOVED lines=10> */
.L_x_1979:
[----:B------:R-:W-:-:S06]  /*6c50*/  IMAD.U32 R17, R17, 0x10000, RZ ;  /* 0x0001000011117824 */ /* 0x000fcc00078e00ff */
[----:B------:R-:W0:Y:S02]  /*6c60*/  F2I.FTZ.TRUNC.NTZ R17, R17 ;  /* 0x0000001100117305 */ /* 0x000e24000021f100 */
[----:B0-----:R3:W-:Y:S01]  /*6c70*/  STG.E desc[UR36][R8.64], R17 ;  /* 0x0000001108007986 */ /* 0x0017e2000c101924 */
[----:B------:R-:W-:Y:S05]  /*6c80*/  BRA `(.L_x_1977) ;  /* 0x0000000c00347947 */ /* 0x000fea0003800000 */
.L_x_1978:
[----:B------:R-:W-:-:S06]  /*6c90*/  IMAD.U32 R17, R17, 0x10000, RZ ;  /* 0x0001000011117824 */ /* 0x000fcc00078e00ff */
[----:B------:R-:W0:Y:S02]  /*6ca0*/  F2I.FTZ.TRUNC.NTZ R17, R17 ;  /* 0x0000001100117305 */ /* 0x000e24000021f100 */
[----:B0-----:R2:W-:Y:S01]  /*6cb0*/  STG.E.U16 desc[UR36][R8.64], R17 ;  /* 0x0000001108007986 */ /* 0x0015e2000c101524 */
[----:B------:R-:W-:Y:S05]  /*6cc0*/  BRA `(.L_x_1977) ;  /* 0x0000000c00247947 */ /* 0x000fea0003800000 */
.L_x_1973:
        /* <DEDUP_REMOVED lines=9> */
.L_x_1981:
[----:B------:R-:W-:-:S05]  /*6d60*/  IMAD.U32 R0, R17, 0x10000, RZ ;  /* 0x0001000011007824 */ /* 0x000fca00078e00ff */
[----:B------:R-:W-:-:S05]  /*6d70*/  F2FP.F16.F32.PACK_AB R0, RZ, R0 ;  /* 0x00000000ff00723e */ /* 0x000fca00000000ff */
[----:B------:R0:W-:Y:S01]  /*6d80*/  STG.E.U16 desc[UR36][R8.64], R0 ;  /* 0x0000000008007986 */ /* 0x0001e2000c101524 */
[----:B------:R-:W-:Y:S05]  /*6d90*/  BRA `(.L_x_1977) ;  /* 0x0000000800f07947 */ /* 0x000fea0003800000 */
.L_x_1980:
        /* <DEDUP_REMOVED lines=10> */
.L_x_1983:
[----:B------:R-:W-:-:S05]  /*6e40*/  IMAD.U32 R17, R17, 0x10000, RZ ;  /* 0x0001000011117824 */ /* 0x000fca00078e00ff */
[----:B------:R-:W-:-:S04]  /*6e50*/  F2FP.F16.F32.PACK_AB R3, RZ, R17 ;  /* 0x00000011ff03723e */ /* 0x000fc800000000ff */
[----:B------:R-:W-:-:S05]  /*6e60*/  PRMT R3, R3, 0x5410, RZ ;  /* 0x0000541003037816 */ /* 0x000fca00000000ff */
[----:B------:R0:W-:Y:S01]  /*6e70*/  STG.E desc[UR36][R8.64], R3 ;  /* 0x0000000308007986 */ /* 0x0001e2000c101924 */
[----:B------:R-:W-:Y:S05]  /*6e80*/  BRA `(.L_x_1977) ;  /* 0x0000000800b47947 */ /* 0x000fea0003800000 */
.L_x_1982:
[----:B------:R-:W-:-:S04]  /*6e90*/  IMAD.U32 R4, R17, 0x10000, RZ ;  /* 0x0001000011047824 */ /* 0x000fc800078e00ff */
[----:B------:R-:W-:-:S06]  /*6ea0*/  FMUL.FTZ R4, R4, 1 ;  /* 0x3f80000004047820 */ /* 0x000fcc0000410000 */
[----:B------:R-:W0:Y:S02]  /*6eb0*/  F2F.F64.F32 R4, R4 ;  /* 0x0000000400047310 */ /* 0x000e240000201800 */
[----:B0-----:R0:W-:Y:S01]  /*6ec0*/  STG.E.64 desc[UR36][R8.64], R4 ;  /* 0x0000000408007986 */ /* 0x0011e2000c101b24 */
[----:B------:R-:W-:Y:S05]  /*6ed0*/  BRA `(.L_x_1977) ;  /* 0x0000000800a07947 */ /* 0x000fea0003800000 */
.L_x_1972:
        /* <DEDUP_REMOVED lines=14> */
.L_x_1987:
        /* <DEDUP_REMOVED lines=17> */
.L_x_1990:
[----:B------:R-:W-:-:S04]  /*70d0*/  SHF.R.U32.HI R3, RZ, 0x18, R17 ;  /* 0x00000018ff037819 */ /* 0x000fc80000011611 */
[----:B------:R-:W-:-:S04]  /*70e0*/  LOP3.LUT R0, R0, 0x80, R3, 0xf8, !PT ;  /* 0x0000008000007812 */ /* 0x000fc800078ef803 */
[----:B------:R-:W-:-:S07]  /*70f0*/  PRMT R4, R0, 0x7610, R4 ;  /* 0x0000761000047816 */ /* 0x000fce0000000004 */
.L_x_1989:
[----:B------:R-:W-:Y:S05]  /*7100*/  BSYNC.RECONVERGENT B0 ;  /* 0x0000000000007941 */ /* 0x000fea0003800200 */
.L_x_1988:
[----:B------:R0:W-:Y:S01]  /*7110*/  STG.E.U8 desc[UR36][R8.64], R4 ;  /* 0x0000000408007986 */ /* 0x0001e2000c101124 */
[----:B------:R-:W-:Y:S05]  /*7120*/  BRA `(.L_x_1977) ;  /* 0x00000008000c7947 */ /* 0x000fea0003800000 */
.L_x_1986:
        /* <DEDUP_REMOVED lines=17> */
.L_x_1993:
[----:B------:R-:W-:-:S04]  /*7240*/  SHF.R.U32.HI R3, RZ, 0x18, R17 ;  /* 0x00000018ff037819 */ /* 0x000fc80000011611 */
[----:B------:R-:W-:-:S04]  /*7250*/  LOP3.LUT R0, R0, 0x80, R3, 0xf8, !PT ;  /* 0x0000008000007812 */ /* 0x000fc800078ef803 */
[----:B------:R-:W-:-:S07]  /*7260*/  PRMT R4, R0, 0x7610, R4 ;  /* 0x0000761000047816 */ /* 0x000fce0000000004 */
.L_x_1992:
[----:B------:R-:W-:Y:S05]  /*7270*/  BSYNC.RECONVERGENT B0 ;  /* 0x0000000000007941 */ /* 0x000fea0003800200 */
.L_x_1991:
[----:B------:R0:W-:Y:S01]  /*7280*/  STG.E.U8 desc[UR36][R8.64], R4 ;  /* 0x0000000408007986 */ /* 0x0001e2000c101124 */
[----:B------:R-:W-:Y:S05]  /*7290*/  BRA `(.L_x_1977) ;  /* 0x0000000400b07947 */ /* 0x000fea0003800000 */
.L_x_1985:
        /* <DEDUP_REMOVED lines=22> */
.L_x_1995:
[----:B------:R-:W-:-:S06]  /*7400*/  IMAD.U32 R4, R17, 0x10000, RZ ;  /* 0x0001000011047824 */ /* 0x000fcc00078e00ff */
[----:B------:R-:W0:Y:S02]  /*7410*/  F2I.U64.TRUNC R4, R4 ;  /* 0x0000000400047311 */ /* 0x000e24000020d800 */
[----:B0-----:R0:W-:Y:S01]  /*7420*/  STG.E.64 desc[UR36][R8.64], R4 ;  /* 0x0000000408007986 */ /* 0x0011e2000c101b24 */
[----:B------:R-:W-:Y:S05]  /*7430*/  BRA `(.L_x_1977) ;  /* 0x0000000400487947 */ /* 0x000fea0003800000 */
.L_x_1994:
[----:B------:R-:W-:-:S06]  /*7440*/  IMAD.U32 R17, R17, 0x10000, RZ ;  /* 0x0001000011117824 */ /* 0x000fcc00078e00ff */
[----:B------:R-:W0:Y:S02]  /*7450*/  F2I.FTZ.U32.TRUNC.NTZ R17, R17 ;  /* 0x0000001100117305 */ /* 0x000e24000021f000 */
[----:B0-----:R0:W-:Y:S01]  /*7460*/  STG.E desc[UR36][R8.64], R17 ;  /* 0x0000001108007986 */ /* 0x0011e2000c101924 */
[----:B------:R-:W-:Y:S05]  /*7470*/  BRA `(.L_x_1977) ;  /* 0x0000000400387947 */ /* 0x000fea0003800000 */
.L_x_1984:
        /* <DEDUP_REMOVED lines=11> */
.L_x_1997:
[----:B------:R-:W-:Y:S01]  /*7530*/  IMAD.U32 R17, R17, 0x10000, RZ ;  /* 0x0001000011117824 */ /* 0x000fe200078e00ff */
[----:B------:R-:W-:-:S03]  /*7540*/  CS2R R6, SRZ ;  /* 0x0000000000067805 */ /* 0x000fc6000001ff00 */
[----:B------:R-:W-:-:S06]  /*7550*/  FMUL.FTZ R4, R17, 1 ;  /* 0x3f80000011047820 */ /* 0x000fcc0000410000 */
[----:B------:R-:W0:Y:S02]  /*7560*/  F2F.F64.F32 R4, R4 ;  /* 0x0000000400047310 */ /* 0x000e240000201800 */
[----:B0-----:R0:W-:Y:S01]  /*7570*/  STG.E.128 desc[UR36][R8.64], R4 ;  /* 0x0000000408007986 */ /* 0x0011e2000c101d24 */
[----:B------:R-:W-:Y:S05]  /*7580*/  BRA `(.L_x_1977) ;  /* 0x0000000000f47947 */ /* 0x000fea0003800000 */
.L_x_1996:
[----:B------:R-:W-:-:S13]  /*7590*/  ISETP.NE.AND P0, PT, R0, 0xf, PT ;  /* 0x0000000f0000780c */ /* 0x000fda0003f05270 */
[----:B------:R-:W-:Y:S05]  /*75a0*/  @!P0 BRA `(.L_x_1998) ;  /* 0x0000000000e88947 */ /* 0x000fea0003800000 */
[----:B------:R-:W-:-:S13]  /*75b0*/  ISETP.NE.AND P0, PT, R0, 0x17, PT ;  /* 0x000000170000780c */ /* 0x000fda0003f05270 */
[----:B------:R-:W-:Y:S05]  /*75c0*/  @!P0 BRA `(.L_x_1999) ;  /* 0x0000000000908947 */ /* 0x000fea0003800000 */
[----:B------:R-:W-:-:S13]  /*75d0*/  ISETP.NE.AND P0, PT, R0, 0x18, PT ;  /* 0x000000180000780c */ /* 0x000fda0003f05270 */
[----:B------:R-:W-:Y:S05]  /*75e0*/  @!P0 BRA `(.L_x_2000) ;  /* 0x0000000000448947 */ /* 0x000fea0003800000 */
.L_x_1976:
        /* <DEDUP_REMOVED lines=16> */
.L_x_2001:
[----:B------:R-:W-:Y:S05]  /*76f0*/  BRA `(.L_x_1977) ;  /* 0x0000000000987947 */ /* 0x000fea0003800000 */
.L_x_2000:
        /* <DEDUP_REMOVED lines=13> */
.L_x_2003:
[----:B------:R-:W-:Y:S05]  /*77d0*/  BSYNC.RECONVERGENT B0 ;  /* 0x0000000000007941 */ /* 0x000fea0003800200 */
.L_x_2002:
[----:B------:R-:W-:-:S05]  /*77e0*/  LOP3.LUT R3, R0, 0x80, R3, 0xf8, !PT ;  /* 0x0000008000037812 */ /* 0x000fca00078ef803 */
[----:B------:R0:W-:Y:S01]  /*77f0*/  STG.E.U8 desc[UR36][R8.64], R3 ;  /* 0x0000000308007986 */ /* 0x0001e2000c101124 */
[----:B------:R-:W-:Y:S05]  /*7800*/  BRA `(.L_x_1977) ;  /* 0x0000000000547947 */ /* 0x000fea0003800000 */
.L_x_1999:
        /* <DEDUP_REMOVED lines=12> */
.L_x_2005:
[----:B------:R-:W-:Y:S01]  /*78d0*/  IMAD.MOV.U32 R0, RZ, RZ, 0x7f ;  /* 0x0000007fff007424 */ /* 0x000fe200078e00ff */
[----:B------:R-:W-:-:S04]  /*78e0*/  ISETP.GT.U32.AND P0, PT, R4, 0x7f800000, PT ;  /* 0x7f8000000400780c */ /* 0x000fc80003f04070 */
[----:B------:R-:W-:-:S09]  /*78f0*/  SEL R0, R0, 0x7c, P0 ;  /* 0x0000007c00007807 */ /* 0x000fd20000000000 */
.L_x_2006:
[----:B------:R-:W-:Y:S05]  /*7900*/  BSYNC.RECONVERGENT B0 ;  /* 0x0000000000007941 */ /* 0x000fea0003800200 */
.L_x_2004:
[----:B------:R-:W-:-:S04]  /*7910*/  SHF.R.U32.HI R3, RZ, 0x18, R3 ;  /* 0x00000018ff037819 */ /* 0x000fc80000011603 */
[----:B------:R-:W-:-:S05]  /*7920*/  LOP3.LUT R3, R0, 0x80, R3, 0xf8, !PT ;  /* 0x0000008000037812 */ /* 0x000fca00078ef803 */
[----:B------:R0:W-:Y:S01]  /*7930*/  STG.E.U8 desc[UR36][R8.64], R3 ;  /* 0x0000000308007986 */ /* 0x0001e2000c101124 */
[----:B------:R-:W-:Y:S05]  /*7940*/  BRA `(.L_x_1977) ;  /* 0x0000000000047947 */ /* 0x000fea0003800000 */
.L_x_1998:
[----:B------:R0:W-:Y:S02]  /*7950*/  STG.E.U16 desc[UR36][R8.64], R17 ;  /* 0x0000001108007986 */ /* 0x0001e4000c101524 */
.L_x_1977:
[----:B------:R-:W-:-:S07]  /*7960*/  VIADD R25, R25, 0x80 ;  /* 0x0000008019197836 */ /* 0x000fce0000000000 */
.L_x_1936:
[----:B------:R-:W-:Y:S05]  /*7970*/  BSYNC.RECONVERGENT B6 ;  /* 0x0000000000067941 */ /* 0x000fea0003800200 */
.L_x_1935:
        /* <DEDUP_REMOVED lines=23> */
.L_x_2010:
[----:B----4-:R-:W-:-:S06]  /*7af0*/  IMAD.U32 R5, R19, 0x10000, RZ ;  /* 0x0001000013057824 */ /* 0x010fcc00078e00ff */
[----:B------:R-:W0:Y:S02]  /*7b00*/  F2I.S64.TRUNC R4, R5 ;  /* 0x0000000500047311 */ /* 0x000e24000020d900 */
[----:B0-----:R-:W-:Y:S01]  /*7b10*/  STG.E.U8 desc[UR36][R2.64], R4 ;  /* 0x0000000402007986 */ /* 0x001fe2000c101124 */
[----:B------:R-:W-:Y:S05]  /*7b20*/  EXIT ;  /* 0x000000000000794d */ /* 0x000fea0003800000 */
.L_x_2009:
        /* <DEDUP_REMOVED lines=10> */
.L_x_2013:
[----:B----4-:R-:W-:-:S06]  /*7bd0*/  IMAD.U32 R19, R19, 0x10000, RZ ;  /* 0x0001000013137824 */ /* 0x010fcc00078e00ff */
[----:B------:R-:W0:Y:S02]  /*7be0*/  F2I.FTZ.TRUNC.NTZ R19, R19 ;  /* 0x0000001300137305 */ /* 0x000e24000021f100 */
[----:B0-----:R-:W-:Y:S01]  /*7bf0*/  STG.E desc[UR36][R2.64], R19 ;  /* 0x0000001302007986 */ /* 0x001fe2000c101924 */
[----:B------:R-:W-:Y:S05]  /*7c00*/  EXIT ;  /* 0x000000000000794d */ /* 0x000fea0003800000 */
.L_x_2012:
[----:B----4-:R-:W-:-:S06]  /*7c10*/  IMAD.U32 R19, R19, 0x10000, RZ ;  /* 0x0001000013137824 */ /* 0x010fcc00078e00ff */
[----:B------:R-:W0:Y:S02]  /*7c20*/  F2I.FTZ.TRUNC.NTZ R19, R19 ;  /* 0x0000001300137305 */ /* 0x000e24000021f100 */
[----:B0-----:R-:W-:Y:S01]  /*7c30*/  STG.E.U16 desc[UR36][R2.64], R19 ;  /* 0x0000001302007986 */ /* 0x001fe2000c101524 */
[----:B------:R-:W-:Y:S05]  /*7c40*/  EXIT ;  /* 0x000000000000794d */ /* 0x000fea0003800000 */
.L_x_2008:
        /* <DEDUP_REMOVED lines=9> */
.L_x_2015:
[----:B----4-:R-:W-:-:S05]  /*7ce0*/  IMAD.U32 R0, R19, 0x10000, RZ ;  /* 0x0001000013007824 */ /* 0x010fca00078e00ff */
[----:B------:R-:W-:-:S05]  /*7cf0*/  F2FP.F16.F32.PACK_AB R0, RZ, R0 ;  /* 0x00000000ff00723e */ /* 0x000fca00000000ff */
[----:B------:R-:W-:Y:S01]  /*7d00*/  STG.E.U16 desc[UR36][R2.64], R0 ;  /* 0x0000000002007986 */ /* 0x000fe2000c101524 */
[----:B------:R-:W-:Y:S05]  /*7d10*/  EXIT ;  /* 0x000000000000794d */ /* 0x000fea0003800000 */
.L_x_2014:
        /* <DEDUP_REMOVED lines=10> */
.L_x_2017:
[----:B----4-:R-:W-:-:S05]  /*7dc0*/  IMAD.U32 R19, R19, 0x10000, RZ ;  /* 0x0001000013137824 */ /* 0x010fca00078e00ff */
[----:B------:R-:W-:-:S04]  /*7dd0*/  F2FP.F16.F32.PACK_AB R5, RZ, R19 ;  /* 0x00000013ff05723e */ /* 0x000fc800000000ff */
[----:B------:R-:W-:-:S05]  /*7de0*/  PRMT R5, R5, 0x5410, RZ ;  /* 0x0000541005057816 */ /* 0x000fca00000000ff */
[----:B------:R-:W-:Y:S01]  /*7df0*/  STG.E desc[UR36][R2.64], R5 ;  /* 0x0000000502007986 */ /* 0x000fe2000c101924 */
[----:B------:R-:W-:Y:S05]  /*7e00*/  EXIT ;  /* 0x000000000000794d */ /* 0x000fea0003800000 */
.L_x_2016:
[----:B----4-:R-:W-:-:S04]  /*7e10*/  IMAD.U32 R4, R19, 0x10000, RZ ;  /* 0x0001000013047824 */ /* 0x010fc800078e00ff */
[----:B------:R-:W-:-:S06]  /*7e20*/  FMUL.FTZ R4, R4, 1 ;  /* 0x3f80000004047820 */ /* 0x000fcc0000410000 */
[----:B------:R-:W0:Y:S02]  /*7e30*/  F2F.F64.F32 R4, R4 ;  /* 0x0000000400047310 */ /* 0x000e240000201800 */
[----:B0-----:R-:W-:Y:S01]  /*7e40*/  STG.E.64 desc[UR36][R2.64], R4 ;  /* 0x0000000402007986 */ /* 0x001fe2000c101b24 */
[----:B------:R-:W-:Y:S05]  /*7e50*/  EXIT ;  /* 0x000000000000794d */ /* 0x000fea0003800000 */
.L_x_2007:
        /* <DEDUP_REMOVED lines=14> */
.L_x_2021:
        /* <DEDUP_REMOVED lines=18> */
.L_x_2024:
[----:B------:R-:W-:-:S04]  /*8060*/  SHF.R.U32.HI R5, RZ, 0x18, R5 ;  /* 0x00000018ff057819 */ /* 0x000fc80000011605 */
[----:B------:R-:W-:-:S07]  /*8070*/  LOP3.LUT R0, R0, 0x80, R5, 0xf8, !PT ;  /* 0x0000008000007812 */ /* 0x000fce00078ef805 */
.L_x_2023:
[----:B------:R-:W-:Y:S05]  /*8080*/  BSYNC.RECONVERGENT B0 ;  /* 0x0000000000007941 */ /* 0x000fea0003800200 */
.L_x_2022:
[----:B------:R-:W-:Y:S01]  /*8090*/  STG.E.U8 desc[UR36][R2.64], R0 ;  /* 0x0000000002007986 */ /* 0x000fe2000c101124 */
[----:B------:R-:W-:Y:S05]  /*80a0*/  EXIT ;  /* 0x000000000000794d */ /* 0x000fea0003800000 */
.L_x_2020:
        /* <DEDUP_REMOVED lines=18> */
.L_x_2027:
[----:B------:R-:W-:-:S04]  /*81d0*/  SHF.R.U32.HI R5, RZ, 0x18, R5 ;  /* 0x00000018ff057819 */ /* 0x000fc80000011605 */
[----:B------:R-:W-:-:S07]  /*81e0*/  LOP3.LUT R0, R0, 0x80, R5, 0xf8, !PT ;  /* 0x0000008000007812 */ /* 0x000fce00078ef805 */
.L_x_2026:
[----:B------:R-:W-:Y:S05]  /*81f0*/  BSYNC.RECONVERGENT B0 ;  /* 0x0000000000007941 */ /* 0x000fea0003800200 */
.L_x_2025:
[----:B------:R-:W-:Y:S01]  /*8200*/  STG.E.U8 desc[UR36][R2.64], R0 ;  /* 0x0000000002007986 */ /* 0x000fe2000c101124 */
[----:B------:R-:W-:Y:S05]  /*8210*/  EXIT ;  /* 0x000000000000794d */ /* 0x000fea0003800000 */
.L_x_2019:
        /* <DEDUP_REMOVED lines=22> */
.L_x_2029:
[----:B----4-:R-:W-:-:S06]  /*8380*/  IMAD.U32 R4, R19, 0x10000, RZ ;  /* 0x0001000013047824 */ /* 0x010fcc00078e00ff */
[----:B------:R-:W0:Y:S02]  /*8390*/  F2I.U64.TRUNC R4, R4 ;  /* 0x0000000400047311 */ /* 0x000e24000020d800 */
[----:B0-----:R-:W-:Y:S01]  /*83a0*/  STG.E.64 desc[UR36][R2.64], R4 ;  /* 0x0000000402007986 */ /* 0x001fe2000c101b24 */
[----:B------:R-:W-:Y:S05]  /*83b0*/  EXIT ;  /* 0x000000000000794d */ /* 0x000fea0003800000 */
.L_x_2028:
[----:B----4-:R-:W-:-:S06]  /*83c0*/  IMAD.U32 R19, R19, 0x10000, RZ ;  /* 0x0001000013137824 */ /* 0x010fcc00078e00ff */
[----:B------:R-:W0:Y:S02]  /*83d0*/  F2I.FTZ.U32.TRUNC.NTZ R19, R19 ;  /* 0x0000001300137305 */ /* 0x000e24000021f000 */
[----:B0-----:R-:W-:Y:S01]  /*83e0*/  STG.E desc[UR36][R2.64], R19 ;  /* 0x0000001302007986 */ /* 0x001fe2000c101924 */
[----:B------:R-:W-:Y:S05]  /*83f0*/  EXIT ;  /* 0x000000000000794d */ /* 0x000fea0003800000 */
.L_x_2018:
        /* <DEDUP_REMOVED lines=11> */
.L_x_2031:
[----:B----4-:R-:W-:Y:S01]  /*84b0*/  IMAD.U32 R19, R19, 0x10000, RZ ;  /* 0x0001000013137824 */ /* 0x010fe200078e00ff */
[----:B------:R-:W-:-:S03]  /*84c0*/  CS2R R6, SRZ ;  /* 0x0000000000067805 */ /* 0x000fc6000001ff00 */
[----:B------:R-:W-:-:S06]  /*84d0*/  FMUL.FTZ R4, R19, 1 ;  /* 0x3f80000013047820 */ /* 0x000fcc0000410000 */
[----:B------:R-:W0:Y:S02]  /*84e0*/  F2F.F64.F32 R4, R4 ;  /* 0x0000000400047310 */ /* 0x000e240000201800 */
[----:B0-----:R-:W-:Y:S01]  /*84f0*/  STG.E.128 desc[UR36][R2.64], R4 ;  /* 0x0000000402007986 */ /* 0x001fe2000c101d24 */
[----:B------:R-:W-:Y:S05]  /*8500*/  EXIT ;  /* 0x000000000000794d */ /* 0x000fea0003800000 */
.L_x_2030:
[----:B------:R-:W-:-:S13]  /*8510*/  ISETP.NE.AND P0, PT, R0, 0xf, PT ;  /* 0x0000000f0000780c */ /* 0x000fda0003f05270 */
[----:B------:R-:W-:Y:S05]  /*8520*/  @!P0 BRA `(.L_x_2032) ;  /* 0x0000000000e88947 */ /* 0x000fea0003800000 */
[----:B------:R-:W-:-:S13]  /*8530*/  ISETP.NE.AND P0, PT, R0, 0x17, PT ;  /* 0x000000170000780c */ /* 0x000fda0003f05270 */
[----:B------:R-:W-:Y:S05]  /*8540*/  @!P0 BRA `(.L_x_2033) ;  /* 0x0000000000908947 */ /* 0x000fea0003800000 */
[----:B------:R-:W-:-:S13]  /*8550*/  ISETP.NE.AND P0, PT, R0, 0x18, PT ;  /* 0x000000180000780c */ /* 0x000fda0003f05270 */
[----:B------:R-:W-:Y:S05]  /*8560*/  @!P0 BRA `(.L_x_2034) ;  /* 0x0000000000448947 */ /* 0x000fea0003800000 */
.L_x_2011:
        /* <DEDUP_REMOVED lines=16> */
.L_x_2035:
[----:B------:R-:W-:Y:S05]  /*8670*/  EXIT ;  /* 0x000000000000794d */ /* 0x000fea0003800000 */
.L_x_2034:
        /* <DEDUP_REMOVED lines=13> */
.L_x_2037:
[----:B------:R-:W-:Y:S05]  /*8750*/  BSYNC.RECONVERGENT B0 ;  /* 0x0000000000007941 */ /* 0x000fea0003800200 */
.L_x_2036:
[----:B------:R-:W-:-:S05]  /*8760*/  LOP3.LUT R5, R0, 0x80, R5, 0xf8, !PT ;  /* 0x0000008000057812 */ /* 0x000fca00078ef805 */
[----:B------:R-:W-:Y:S01]  /*8770*/  STG.E.U8 desc[UR36][R2.64], R5 ;  /* 0x0000000502007986 */ /* 0x000fe2000c101124 */
[----:B------:R-:W-:Y:S05]  /*8780*/  EXIT ;  /* 0x000000000000794d */ /* 0x000fea0003800000 */
.L_x_2033:
        /* <DEDUP_REMOVED lines=12> */
.L_x_2039:
[----:B------:R-:W-:Y:S01]  /*8850*/  IMAD.MOV.U32 R0, RZ, RZ, 0x7f ;  /* 0x0000007fff007424 */ /* 0x000fe200078e00ff */
[----:B------:R-:W-:-:S04]  /*8860*/  ISETP.GT.U32.AND P0, PT, R4, 0x7f800000, PT ;  /* 0x7f8000000400780c */ /* 0x000fc80003f04070 */
[----:B------:R-:W-:-:S09]  /*8870*/  SEL R0, R0, 0x7c, P0 ;  /* 0x0000007c00007807 */ /* 0x000fd20000000000 */
.L_x_2040:
[----:B------:R-:W-:Y:S05]  /*8880*/  BSYNC.RECONVERGENT B0 ;  /* 0x0000000000007941 */ /* 0x000fea0003800200 */
.L_x_2038:
[----:B------:R-:W-:-:S04]  /*8890*/  SHF.R.U32.HI R5, RZ, 0x18, R5 ;  /* 0x00000018ff057819 */ /* 0x000fc80000011605 */
[----:B------:R-:W-:-:S05]  /*88a0*/  LOP3.LUT R5, R0, 0x80, R5, 0xf8, !PT ;  /* 0x0000008000057812 */ /* 0x000fca00078ef805 */
[----:B------:R-:W-:Y:S01]  /*88b0*/  STG.E.U8 desc[UR36][R2.64], R5 ;  /* 0x0000000502007986 */ /* 0x000fe2000c101124 */
[----:B------:R-:W-:Y:S05]  /*88c0*/  EXIT ;  /* 0x000000000000794d */ /* 0x000fea0003800000 */
.L_x_2032:
[----:B----4-:R-:W-:Y:S01]  /*88d0*/  STG.E.U16 desc[UR36][R2.64], R19 ;  /* 0x0000001302007986 */ /* 0x010fe2000c101524 */
[----:B------:R-:W-:Y:S05]  /*88e0*/  EXIT ;  /* 0x000000000000794d */ /* 0x000fea0003800000 */
.L_x_2041:
        /* <DEDUP_REMOVED lines=9> */
.L_x_22326:


//--------------------- .text._ZN2at6native18elementwise_kernelILi128ELi4EZNS0_22gpu_kernel_impl_nocastINS0_13AUnaryFunctorIN3c108BFloat16ES5_S5_ZZZNS0_15binary_internal21div_trunc_kernel_cudaERNS_18TensorIteratorBaseEENKUlvE1_clEvENKUlvE2_clEvEUlS5_S5_E_EEEEvS8_RKT_EUliE_EEviT1_ --------------------------
	.section	.text._ZN2at6native18elementwise_kernelILi128ELi4EZNS0_22gpu_kernel_impl_nocastINS0_13AUnaryFunctorIN3c108BFloat16ES5_S5_ZZZNS0_15binary_internal21div_trunc_kernel_cudaERNS_18TensorIteratorBaseEENKUlvE1_clEvENKUlvE2_clEvEUlS5_S5_E_EEEEvS8_RKT_EUliE_EEviT1_,"ax",@progbits
	.align	128
        .global         _ZN2at6native18elementwise_kernelILi128ELi4EZNS0_22gpu_kernel_impl_nocastINS0_13AUnaryFunctorIN3c108BFloat16ES5_S5_ZZZNS0_15binary_internal21div_trunc_kernel_cudaERNS_18TensorIteratorBaseEENKUlvE1_clEvENKUlvE2_clEvEUlS5_S5_E_EEEEvS8_RKT_EUliE_EEviT1_
        .type           _ZN2at6native18elementwise_kernelILi128ELi4EZNS0_22gpu_kernel_impl_nocastINS0_13AUnaryFunctorIN3c108BFloat16ES5_S5_ZZZNS0_15binary_internal21div_trunc_kernel_cudaERNS_18TensorIteratorBaseEENKUlvE1_clEvENKUlvE2_clEvEUlS5_S5_E_EEEEvS8_RKT_EUliE_EEviT1_,@function
        .size           _ZN2at6native18elementwise_kernelILi128ELi4EZNS0_22gpu_kernel_impl_nocastINS0_13AUnaryFunctorIN3c108BFloat16ES5_S5_ZZZNS0_15binary_internal21div_trunc_kernel_cudaERNS_18TensorIteratorBaseEENKUlvE1_clEvENKUlvE2_clEvEUlS5_S5_E_EEEEvS8_RKT_EUliE_EEviT1_,(.L_x_22327 - _ZN2at6native18elementwise_kernelILi128ELi4EZNS0_22gpu_kernel_impl_nocastINS0_13AUnaryFunctorIN3c108BFloat16ES5_S5_ZZZNS0_15binary_internal21div_trunc_kernel_cudaERNS_18TensorIteratorBaseEENKUlvE1_clEvENKUlvE2_clEvEUlS5_S5_E_EEEEvS8_RKT_EUliE_EEviT1_)
        .other          _ZN2at6native18elementwise_kernelILi128ELi4EZNS0_22gpu_kernel_impl_nocastINS0_13AUnaryFunctorIN3c108BFloat16ES5_S5_ZZZNS0_15binary_internal21div_trunc_kernel_cudaERNS_18TensorIteratorBaseEENKUlvE1_clEvENKUlvE2_clEvEUlS5_S5_E_EEEEvS8_RKT_EUliE_EEviT1_,@"STO_CUDA_ENTRY STV_DEFAULT"
_ZN2at6native18elementwise_kernelILi128ELi4EZNS0_22gpu_kernel_impl_nocastINS0_13AUnaryFunctorIN3c108BFloat16ES5_S5_ZZZNS0_15binary_internal21div_trunc_kernel_cudaERNS_18TensorIteratorBaseEENKUlvE1_clEvENKUlvE2_clEvEUlS5_S5_E_EEEEvS8_RKT_EUliE_EEviT1_:
.text._ZN2at6native18elementwise_kernelILi128ELi4EZNS0_22gpu_kernel_impl_nocastINS0_13AUnaryFunctorIN3c108BFloat16ES5_S5_ZZZNS0_15binary_internal21div_trunc_kernel_cudaERNS_18TensorIteratorBaseEENKUlvE1_clEvENKUlvE2_clEvEUlS5_S5_E_EEEEvS8_RKT_EUliE_EEviT1_:
        /* <DEDUP_REMOVED lines=17> */
[----:B------:R-:W-:-:S05]  /*0110*/  USHF.L.U32 UR4, UR5, 0x10, URZ ;  /* 0x0000001005047899 */ /* 0x000fca00080006ff */
[----:B------:R-:W0:Y:S01]  /*0120*/  LDC.64 R6, c[0x0][0x580] ;  /* 0x00016000ff067b82 */ /* 0x000e220000000a00 */
[----:B------:R-:W-:-:S04]  /*0130*/  IADD3 R3, PT, PT, R3, 0x80, RZ ;  /* 0x0000008003037810 */ /* 0x000fc80007ffe0ff */
[----:B------:R-:W-:Y:S02]  /*0140*/  ISETP.GE.AND P0, PT, R3, UR8, PT ;  /* 0x0000000803007c0c */ /* 0x000fe4000bf06270 */
[----:B--2---:R-:W-:-:S06]  /*0150*/  SHF.L.U32 R0, R4, 0x10, RZ ;  /* 0x0000001004007819 */ /* 0x004fcc00000006ff */
[----:B------:R-:W1:Y:S02]  /*0160*/  MUFU.RCP R0, R0 ;  /* 0x0000000000007308 */ /* 0x000e640000001000 */
[----:B-1----:R-:W-:-:S03]  /*0170*/  FMUL.FTZ R2, R0, UR4 ;  /* 0x0000000400027c20 */ /* 0x002fc60008410000 */
[----:B------:R-:W-:Y:S05]  /*0180*/  @P0 BREAK.RELIABLE B1 ;  /* 0x0000000000010942 */ /* 0x000fea0003800100 */
        /* <DEDUP_REMOVED lines=8> */
[----:B------:R-:W-:-:S05]  /*0210*/  USHF.L.U32 UR4, UR5, 0x10, URZ ;  /* 0x0000001005047899 */ /* 0x000fca00080006ff */
[----:B------:R-:W0:Y:S01]  /*0220*/  LDC.64 R6, c[0x0][0x580] ;  /* 0x00016000ff067b82 */ /* 0x000e220000000a00 */
[----:B------:R-:W-:Y:S02]  /*0230*/  IADD3 R3, PT, PT, R3, 0x80, RZ ;  /* 0x0000008003037810 */ /* 0x000fe40007ffe0ff */
[----:B--2---:R-:W-:-:S06]  /*0240*/  SHF.L.U32 R0, R4, 0x10, RZ ;  /* 0x0000001004007819 */ /* 0x004fcc00000006ff */
[----:B------:R-:W1:Y:S02]  /*0250*/  MUFU.RCP R0, R0 ;  /* 0x0000000000007308 */ /* 0x000e640000001000 */
[----:B-1----:R-:W-:-:S06]  /*0260*/  FMUL.FTZ R2, R0, UR4 ;  /* 0x0000000400027c20 */ /* 0x002fcc0008410000 */
[----:B------:R-:W1:Y:S02]  /*0270*/  F2F.BF16.F32 R2, R2 ;  /* 0x0000000200027304 */ /* 0x000e640000202000 */
[----:B-1----:R-:W-:-:S06]  /*0280*/  SHF.L.U32 R8, R2, 0x10, RZ ;  /* 0x0000001002087819 */ /* 0x002fcc00000006ff */
[----:B------:R-:W1:Y:S02]  /*0290*/  FRND.TRUNC R8, R8 ;  /* 0x0000000800087307 */ /* 0x000e64000020d000 */
[----:B-1----:R-:W-:-:S05]  /*02a0*/  F2FP.BF16.F32.PACK_AB R5, RZ, R8 ;  /* 0x00000008ff05723e */ /* 0x002fca00000010ff */
[----:B0-----:R0:W-:Y:S02]  /*02b0*/  STG.E.U16 desc[UR6][R6.64], R5 ;  /* 0x0000000506007986 */ /* 0x0011e4000c101506 */
.L_x_2045:
[----:B------:R-:W-:-:S13]  /*02c0*/  ISETP.GE.AND P0, PT, R3, UR8, PT ;  /* 0x0000000803007c0c */ /* 0x000fda000bf06270 */
[----:B------:R-:W-:Y:S05]  /*02d0*/  @P0 BREAK.RELIABLE B1 ;  /* 0x0000000000010942 */ /* 0x000fea0003800100 */
[----:B------:R-:W-:Y:S05]  /*02e0*/  @P0 BRA `(.L_x_2046) ;  /* 0x0000000000380947 */ /* 0x000fea0003800000 */
[----:B------:R-:W-:Y:S05]  /*02f0*/  BSYNC.RELIABLE B1 ;  /* 0x0000000000017941 */ /* 0x000fea0003800100 */
.L_x_2044:
[----:B0-----:R-:W0:Y:S02]  /*0300*/  LDC.64 R4, c[0x0][0x588] ;  /* 0x00016200ff047b82 */ /* 0x001e240000000a00 */
[----:B0-----:R-:W2:Y:S01]  /*0310*/  LDG.E.U16 R4, desc[UR6][R4.64] ;  /* 0x0000000604047981 */ /* 0x001ea2000c1e1500 */
[----:B------:R-:W-:-:S05]  /*0320*/  USHF.L.U32 UR4, UR5, 0x10, URZ ;  /* 0x0000001005047899 */ /* 0x000fca00080006ff */
[----:B------:R-:W0:Y:S01]  /*0330*/  LDC.64 R6, c[0x0][0x580] ;  /* 0x00016000ff067b82 */ /* 0x000e220000000a00 */
[----:B------:R-:W-:Y:S01]  /*0340*/  VIADD R3, R3, 0x80 ;  /* 0x0000008003037836 */ /* 0x000fe20000000000 */
        /* <DEDUP_REMOVED lines=8> */
.L_x_2046:
[----:B------:R-:W-:Y:S05]  /*03d0*/  BSYNC.RECONVERGENT B0 ;  /* 0x0000000000007941 */ /* 0x000fea0003800200 */
.L_x_2043:
[----:B------:R-:W-:Y:S05]  /*03e0*/  WARPSYNC.ALL ;  /* 0x0000000000007948 */ /* 0x000fea0003800000 */
[----:B------:R-:W-:-:S13]  /*03f0*/  ISETP.GE.AND P0, PT, R3, UR8, PT ;  /* 0x0000000803007c0c */ /* 0x000fda000bf06270 */
[----:B------:R-:W-:Y:S05]  /*0400*/  @P0 EXIT ;  /* 0x000000000000094d */ /* 0x000fea0003800000 */
[----:B------:R-:W2:Y:S02]  /*0410*/  LDC.64 R2, c[0x0][0x588] ;  /* 0x00016200ff027b82 */ /* 0x000ea40000000a00 */
[----:B--2---:R-:W2:Y:S01]  /*0420*/  LDG.E.U16 R2, desc[UR6][R2.64] ;  /* 0x0000000602027981 */ /* 0x004ea2000c1e1500 */
[----:B------:R-:W-:-:S05]  /*0430*/  USHF.L.U32 UR4, UR5, 0x10, URZ ;  /* 0x0000001005047899 */ /* 0x000fca00080006ff */
[----:B01----:R-:W0:Y:S01]  /*0440*/  LDC.64 R4, c[0x0][0x580] ;  /* 0x00016000ff047b82 */ /* 0x003e220000000a00 */
[----:B--2---:R-:W-:-:S06]  /*0450*/  SHF.L.U32 R0, R2, 0x10, RZ ;  /* 0x0000001002007819 */ /* 0x004fcc00000006ff */
[----:B------:R-:W1:Y:S02]  /*0460*/  MUFU.RCP R0, R0 ;  /* 0x0000000000007308 */ /* 0x000e640000001000 */
[----:B-1----:R-:W-:-:S06]  /*0470*/  FMUL.FTZ R6, R0, UR4 ;  /* 0x0000000400067c20 */ /* 0x002fcc0008410000 */
[----:B------:R-:W1:Y:S02]  /*0480*/  F2F.BF16.F32 R6, R6 ;  /* 0x0000000600067304 */ /* 0x000e640000202000 */
[----:B-1----:R-:W-:-:S06]  /*0490*/  SHF.L.U32 R7, R6, 0x10, RZ ;  /* 0x0000001006077819 */ /* 0x002fcc00000006ff */
[----:B------:R-:W1:Y:S02]  /*04a0*/  FRND.TRUNC R7, R7 ;  /* 0x0000000700077307 */ /* 0x000e64000020d000 */
[----:B-1----:R-:W-:-:S05]  /*04b0*/  F2FP.BF16.F32.PACK_AB R3, RZ, R7 ;  /* 0x00000007ff03723e */ /* 0x002fca00000010ff */
[----:B0-----:R-:W-:Y:S01]  /*04c0*/  STG.E.U16 desc[UR6][R4.64], R3 ;  /* 0x0000000304007986 */ /* 0x001fe2000c101506 */
[----:B------:R-:W-:Y:S05]  /*04d0*/  EXIT ;  /* 0x000000000000794d */ /* 0x000fea0003800000 */
.L_x_2042:
        /* <DEDUP_REMOVED lines=306> */
.L_x_2050:
[----:B------:R-:W0:Y:S02]  /*1800*/  LDCU.128 UR8, c[0x0][0x580] ;  /* 0x0000b000ff0877ac */ /* 0x000e240008000c00 */
[----:B0-----:R-:W-:-:S04]  /*1810*/  IADD3 R6, P0, PT, R4, UR10, RZ ;  /* 0x0000000a04067c10 */ /* 0x001fc8000ff1e0ff */
[----:B------:R-:W-:-:S05]  /*1820*/  IADD3.X R7, PT, PT, RZ, UR11, RZ, P0, !PT ;  /* 0x0000000bff077c10 */ /* 0x000fca00087fe4ff */
[----:B------:R-:W2:Y:S01]  /*1830*/  LDG.E.U16 R6, desc[UR6][R6.64] ;  /* 0x0000000606067981 */ /* 0x000ea2000c1e1500 */
[----:B------:R-:W-:Y:S01]  /*1840*/  USHF.L.U32 UR10, UR5, 0x10, URZ ;  /* 0x00000010050a7899 */ /* 0x000fe200080006ff */
[----:B------:R-:W-:Y:S02]  /*1850*/  IADD3 R4, P0, PT, R5, UR8, RZ ;  /* 0x0000000805047c10 */ /* 0x000fe4000ff1e0ff */
[----:B------:R-:W-:Y:S02]  /*1860*/  IADD3 R3, PT, PT, R3, 0x80, RZ ;  /* 0x0000008003037810 */ /* 0x000fe40007ffe0ff */
[----:B------:R-:W-:Y:S02]  /*1870*/  IADD3.X R5, PT, PT, RZ, UR9, RZ, P0, !PT ;  /* 0x00000009ff057c10 */ /* 0x000fe400087fe4ff */
[----:B------:R-:W-:Y:S02]  /*1880*/  ISETP.GE.AND P0, PT, R3, UR4, PT ;  /* 0x0000000403007c0c */ /* 0x000fe4000bf06270 */
[----:B--2---:R-:W-:-:S06]  /*1890*/  SHF.L.U32 R8, R6, 0x10, RZ ;  /* 0x0000001006087819 */ /* 0x004fcc00000006ff */
[----:B------:R-:W0:Y:S02]  /*18a0*/  MUFU.RCP R8, R8 ;  /* 0x0000000800087308 */ /* 0x000e240000001000 */
[----:B0-----:R-:W-:-:S03]  /*18b0*/  FMUL.FTZ R9, R8, UR10 ;  /* 0x0000000a08097c20 */ /* 0x001fc60008410000 */
[----:B------:R-:W-:Y:S05]  /*18c0*/  @P0 BREAK.RELIABLE B1 ;  /* 0x0000000000010942 */ /* 0x000fea0003800100 */
[----:B------:R-:W0:Y:S02]  /*18d0*/  F2F.BF16.F32 R9, R9 ;  /* 0x0000000900097304 */ /* 0x000e240000202000 */
        /* <DEDUP_REMOVED lines=303> */
.L_x_2052:
        /* <DEDUP_REMOVED lines=8> */
[----:B--2---:R-:W-:-:S06]  /*2c50*/  SHF.L.U32 R8, R6, 0x10, RZ ;  /* 0x0000001006087819 */ /* 0x004fcc00000006ff */
[----:B------:R-:W0:Y:S02]  /*2c60*/  MUFU.RCP R8, R8 ;  /* 0x0000000800087308 */ /* 0x000e240000001000 */
[----:B0-----:R-:W-:-:S06]  /*2c70*/  FMUL.FTZ R9, R8, UR10 ;  /* 0x0000000a08097c20 */ /* 0x001fcc0008410000 */
[----:B------:R-:W0:Y:S02]  /*2c80*/  F2F.BF16.F32 R9, R9 ;  /* 0x0000000900097304 */ /* 0x000e240000202000 */
[----:B0-----:R-:W-:-:S06]  /*2c90*/  SHF.L.U32 R10, R9, 0x10, RZ ;  /* 0x00000010090a7819 */ /* 0x001fcc00000006ff */
[----:B------:R-:W0:Y:S02]  /*2ca0*/  FRND.TRUNC R10, R10 ;  /* 0x0000000a000a7307 */ /* 0x000e24000020d000 */
[----:B0-----:R-:W-:-:S05]  /*2cb0*/  F2FP.BF16.F32.PACK_AB R7, RZ, R10 ;  /* 0x0000000aff07723e */ /* 0x001fca00000010ff */
[----:B------:R0:W-:Y:S02]  /*2cc0*/  STG.E.U16 desc[UR6][R4.64], R7 ;  /* 0x0000000704007986 */ /* 0x0001e4000c101506 */
.L_x_2049:
[----:B------:R-:W-:-:S13]  /*2cd0*/  ISETP.GE.AND P0, PT, R3, UR4, PT ;  /* 0x0000000403007c0c */ /* 0x000fda000bf06270 */
[----:B------:R-:W-:Y:S05]  /*2ce0*/  @P0 BREAK.RELIABLE B1 ;  /* 0x0000000000010942 */ /* 0x000fea0003800100 */
[----:B------:R-:W-:Y:S05]  /*2cf0*/  @P0 BRA `(.L_x_2051) ;  /* 0x0000001000ec0947 */ /* 0x000fea0003800000 */
[----:B------:R-:W-:Y:S05]  /*2d00*/  BSYNC.RELIABLE B1 ;  /* 0x0000000000017941 */ /* 0x000fea0003800100 */
.L_x_2048:
        /* <DEDUP_REMOVED lines=298> */
.L_x_2053:
[----:B------:R-:W0:Y:S02]  /*3fb0*/  LDCU.128 UR8, c[0x0][0x580] ;  /* 0x0000b000ff0877ac */ /* 0x000e240008000c00 */
[----:B0-----:R-:W-:-:S04]  /*3fc0*/  IADD3 R6, P0, PT, R4, UR10, RZ ;  /* 0x0000000a04067c10 */ /* 0x001fc8000ff1e0ff */
[----:B------:R-:W-:-:S05]  /*3fd0*/  IADD3.X R7, PT, PT, RZ, UR11, RZ, P0, !PT ;  /* 0x0000000bff077c10 */ /* 0x000fca00087fe4ff */
[----:B------:R-:W2:Y:S01]  /*3fe0*/  LDG.E.U16 R6, desc[UR6][R6.64] ;  /* 0x0000000606067981 */ /* 0x000ea2000c1e1500 */
[----:B------:R-:W-:Y:S01]  /*3ff0*/  USHF.L.U32 UR10, UR5, 0x10, URZ ;  /* 0x00000010050a7899 */ /* 0x000fe200080006ff */
[----:B------:R-:W-:Y:S02]  /*4000*/  IADD3 R4, P0, PT, R5, UR8, RZ ;  /* 0x0000000805047c10 */ /* 0x000fe4000ff1e0ff */
[----:B------:R-:W-:-:S03]  /*4010*/  IADD3 R3, PT, PT, R3, 0x80, RZ ;  /* 0x0000008003037810 */ /* 0x000fc60007ffe0ff */
[----:B------:R-:W-:Y:S01]  /*4020*/  IMAD.X R5, RZ, RZ, UR9, P0 ;  /* 0x00000009ff057e24 */ /* 0x000fe200080e06ff */
        /* <DEDUP_REMOVED lines=8> */
.L_x_2051:
[----:B------:R-:W-:Y:S05]  /*40b0*/  BSYNC.RECONVERGENT B0 ;  /* 0x0000000000007941 */ /* 0x000fea0003800200 */
.L_x_2047:
        /* <DEDUP_REMOVED lines=301> */
.L_x_2054:
[----:B------:R-:W0:Y:S02]  /*5390*/  LDCU.128 UR8, c[0x0][0x580] ;  /* 0x0000b000ff0877ac */ /* 0x000e240008000c00 */
[----:B0-----:R-:W-:-:S04]  /*53a0*/  IADD3 R4, P0, PT, R2, UR10, RZ ;  /* 0x0000000a02047c10 */ /* 0x001fc8000ff1e0ff */
[----:B------:R-:W-:-:S05]  /*53b0*/  IADD3.X R5, PT, PT, RZ, UR11, RZ, P0, !PT ;  /* 0x0000000bff057c10 */ /* 0x000fca00087fe4ff */
[----:B------:R-:W2:Y:S01]  /*53c0*/  LDG.E.U16 R4, desc[UR6][R4.64] ;  /* 0x0000000604047981 */ /* 0x000ea2000c1e1500 */
[----:B------:R-:W-:Y:S01]  /*53d0*/  USHF.L.U32 UR4, UR5, 0x10, URZ ;  /* 0x0000001005047899 */ /* 0x000fe200080006ff */
[----:B------:R-:W-:-:S04]  /*53e0*/  IADD3 R2, P0, PT, R3, UR8, RZ ;  /* 0x0000000803027c10 */ /* 0x000fc8000ff1e0ff */
        /* <DEDUP_REMOVED lines=8> */
[----:B------:R-:W-:Y:S01]  /*5470*/  STG.E.U16 desc[UR6][R2.64], R5 ;  /* 0x0000000502007986 */ /* 0x000fe2000c101506 */
[----:B------:R-:W-:Y:S05]  /*5480*/  EXIT ;  /* 0x000000000000794d */ /* 0x000fea0003800000 */
.L_x_2055:
        /* <DEDUP_REMOVED lines=15> */
.L_x_22327:


//--------------------- .text._ZN2at6native27unrolled_elementwise_kernelINS0_13AUnaryFunctorIN3c108BFloat16ES4_S4_ZZZNS0_15binary_internal21div_trunc_kernel_cudaERNS_18TensorIteratorBaseEENKUlvE1_clEvENKUlvE2_clEvEUlS4_S4_E_EESt5arrayIPcLm2EELi4E23TrivialOffsetCalculatorILi1EjESG_NS0_6memory15LoadWithoutCastENSH_16StoreWithoutCastEEEviT_T0_T2_T3_T4_T5_ --------------------------
	.section	.text._ZN2at6native27unrolled_elementwise_kernelINS0_13AUnaryFunctorIN3c108BFloat16ES4_S4_ZZZNS0_15binary_internal21div_trunc_kernel_cudaERNS_18TensorIteratorBaseEENKUlvE1_clEvENKUlvE2_clEvEUlS4_S4_E_EESt5arrayIPcLm2EELi4E23TrivialOffsetCalculatorILi1EjESG_NS0_6memory15LoadWithoutCastENSH_16StoreWithoutCastEEEviT_T0_T2_T3_T4_T5_,"ax",@progbits
	.align	128
        .global         _ZN2at6native27unrolled_elementwise_kernelINS0_13AUnaryFunctorIN3c108BFloat16ES4_S4_ZZZNS0_15binary_internal21div_trunc_kernel_cudaERNS_18TensorIteratorBaseEENKUlvE1_clEvENKUlvE2_clEvEUlS4_S4_E_EESt5arrayIPcLm2EELi4E23TrivialOffsetCalculatorILi1EjESG_NS0_6memory15LoadWithoutCastENSH_16StoreWithoutCastEEEviT_T0_T2_T3_T4_T5_
        .type           _ZN2at6native27unrolled_elementwise_kernelINS0_13AUnaryFunctorIN3c108BFloat16ES4_S4_ZZZNS0_15binary_internal21div_trunc_kernel_cudaERNS_18TensorIteratorBaseEENKUlvE1_clEvENKUlvE2_clEvEUlS4_S4_E_EESt5arrayIPcLm2EELi4E23TrivialOffsetCalculatorILi1EjESG_NS0_6memory15LoadWithoutCastENSH_16StoreWithoutCastEEEviT_T0_T2_T3_T4_T5_,@function
        .size           _ZN2at6native27unrolled_elementwise_kernelINS0_13AUnaryFunctorIN3c108BFloat16ES4_S4_ZZZNS0_15binary_internal21div_trunc_kernel_cudaERNS_18TensorIteratorBaseEENKUlvE1_clEvENKUlvE2_clEvEUlS4_S4_E_EESt5arrayIPcLm2EELi4E23TrivialOffsetCalculatorILi1EjESG_NS0_6memory15LoadWithoutCastENSH_16StoreWithoutCastEEEviT_T0_T2_T3_T4_T5_,(.L_x_22328 - _ZN2at6native27unrolled_elementwise_kernelINS0_13AUnaryFunctorIN3c108BFloat16ES4_S4_ZZZNS0_15binary_internal21div_trunc_kernel_cudaERNS_18TensorIteratorBaseEENKUlvE1_clEvENKUlvE2_clEvEUlS4_S4_E_EESt5arrayIPcLm2EELi4E23TrivialOffsetCalculatorILi1EjESG_NS0_6memory15LoadWithoutCastENSH_16StoreWithoutCastEEEviT_T0_T2_T3_T4_T5_)
        .other          _ZN2at6native27unrolled_elementwise_kernelINS0_13AUnaryFunctorIN3c108BFloat16ES4_S4_ZZZNS0_15binary_internal21div_trunc_kernel_cudaERNS_18TensorIteratorBaseEENKUlvE1_clEvENKUlvE2_clEvEUlS4_S4_E_EESt5arrayIPcLm2EELi4E23TrivialOffsetCalculatorILi1EjESG_NS0_6memory15LoadWithoutCastENSH_16StoreWithoutCastEEEviT_T0_T2_T3_T4_T5_,@"STO_CUDA_ENTRY STV_DEFAULT"
_ZN2at6native27unrolled_elementwise_kernelINS0_13AUnaryFunctorIN3c108BFloat16ES4_S4_ZZZNS0_15binary_internal21div_trunc_kernel_cudaERNS_18TensorIteratorBaseEENKUlvE1_clEvENKUlvE2_clEvEUlS4_S4_E_EESt5arrayIPcLm2EELi4E23TrivialOffsetCalculatorILi1EjESG_NS0_6memory15LoadWithoutCastENSH_16StoreWithoutCastEEEviT_T0_T2_T3_T4_T5_:
.text._ZN2at6native27unrolled_elementwise_kernelINS0_13AUnaryFunctorIN3c108BFloat16ES4_S4_ZZZNS0_15binary_internal21div_trunc_kernel_cudaERNS_18TensorIteratorBaseEENKUlvE1_clEvENKUlvE2_clEvEUlS4_S4_E_EESt5arrayIPcLm2EELi4E23TrivialOffsetCalculatorILi1EjESG_NS0_6memory15LoadWithoutCastENSH_16StoreWithoutCastEEEviT_T0_T2_T3_T4_T5_:
        /* <DEDUP_REMOVED lines=21> */
[----:B------:R-:W-:-:S05]  /*0150*/  @!P3 VIADD R21, R21, 0x80 ;  /* 0x000000801515b836 */ /* 0x000fca0000000000 */
[----:B------:R-:W-:Y:S01]  /*0160*/  ISETP.GE.AND P2, PT, R21, R2, PT ;  /* 0x000000021500720c */ /* 0x000fe20003f46270 */
[----:B--2---:R-:W-:Y:S01]  /*0170*/  @!P1 IMAD.WIDE.U32 R14, R15, 0x2, R10 ;  /* 0x000000020f0e9825 */ /* 0x004fe200078e000a */
[----:B------:R-:W-:-:S06]  /*0180*/  PRMT R20, RZ, 0x7610, R20 ;  /* 0x00007610ff147816 */ /* 0x000fcc0000000014 */
[----:B------:R2:W4:Y:S05]  /*0190*/  @!P1 LDG.E.U16 R20, desc[UR4][R14.64] ;  /* 0x000000040e149981 */ /* 0x00052a000c1e1500 */
        /* <DEDUP_REMOVED lines=8> */
[C---:B------:R-:W-:Y:S01]  /*0220*/  ISETP.GE.AND P1, PT, R3.reuse, R2, PT ;  /* 0x000000020300720c */ /* 0x040fe20003f26270 */
[----:B------:R-:W2:Y:S01]  /*0230*/  LDC.U16 R10, c[0x0][0x386] ;  /* 0x0000e180ff0a7b82 */ /* 0x000ea20000000400 */
[C---:B0-----:R-:W-:Y:S01]  /*0240*/  VIADD R13, R3.reuse, 0x100 ;  /* 0x00000100030d7836 */ /* 0x041fe20000000000 */
[----:B------:R-:W-:-:S04]  /*0250*/  IADD3 R11, PT, PT, R3, 0x80, RZ ;  /* 0x00000080030b7810 */ /* 0x000fc80007ffe0ff */
[-C--:B------:R-:W-:Y:S02]  /*0260*/  ISETP.GE.AND P3, PT, R13, R2.reuse, PT ;  /* 0x000000020d00720c */ /* 0x080fe40003f66270 */
[----:B------:R-:W-:Y:S02]  /*0270*/  ISETP.GE.AND P2, PT, R11, R2, PT ;  /* 0x000000020b00720c */ /* 0x000fe40003f46270 */
[----:B------:R-:W-:-:S04]  /*0280*/  IADD3 R13, PT, PT, R3, 0x180, RZ ;  /* 0x00000180030d7810 */ /* 0x000fc80007ffe0ff */
[----:B------:R-:W-:-:S05]  /*0290*/  ISETP.GE.AND P0, PT, R13, R2, PT ;  /* 0x000000020d00720c */ /* 0x000fca0003f06270 */
[C---:B--2---:R-:W-:Y:S02]  /*02a0*/  @!P3 IMAD.U32 R14, R10.reuse, 0x10000, RZ ;  /* 0x000100000a0eb824 */ /* 0x044fe400078e00ff */
[----:B------:R-:W-:Y:S02]  /*02b0*/  @!P2 IMAD.U32 R15, R10, 0x10000, RZ ;  /* 0x000100000a0fa824 */ /* 0x000fe400078e00ff */
[----:B-1----:R-:W-:Y:S01]  /*02c0*/  @!P1 IMAD R17, R0, 0x200, R3 ;  /* 0x0000020000119824 */ /* 0x002fe200078e0203 */
[----:B------:R-:W-:-:S04]  /*02d0*/  @!P1 MOV R3, R11 ;  /* 0x0000000b00039202 */ /* 0x000fc80000000f00 */
[----:B------:R-:W-:Y:S01]  /*02e0*/  ISETP.GE.AND P4, PT, R3, R2, PT ;  /* 0x000000020300720c */ /* 0x000fe20003f86270 */
[----:B------:R-:W-:Y:S01]  /*02f0*/  BSSY.RECONVERGENT B0, `(.L_x_2056) ;  /* 0x000002b000007945 */ /* 0x000fe20003800200 */
[----:B---3--:R-:W-:-:S06]  /*0300*/  @!P1 IMAD.U32 R12, R7, 0x10000, RZ ;  /* 0x00010000070c9824 */ /* 0x008fcc00078e00ff */
[----:B------:R-:W0:Y:S01]  /*0310*/  @!P1 MUFU.RCP R12, R12 ;  /* 0x0000000c000c9308 */ /* 0x000e220000001000 */
[----:B------:R-:W-:Y:S01]  /*0320*/  @!P1 IMAD.U32 R7, R10, 0x10000, RZ ;  /* 0x000100000a079824 */ /* 0x000fe200078e00ff */
[----:B----4-:R-:W-:-:S03]  /*0330*/  @!P2 SHF.L.U32 R20, R20, 0x10, RZ ;  /* 0x000000101414a819 */ /* 0x010fc600000006ff */
[----:B0-----:R-:W-:Y:S01]  /*0340*/  @!P1 FMUL.FTZ R7, R7, R12 ;  /* 0x0000000c07079220 */ /* 0x001fe20000410000 */
[----:B------:R-:W-:Y:S02]  /*0350*/  @!P3 IMAD.U32 R9, R9, 0x10000, RZ ;  /* 0x000100000909b824 */ /* 0x000fe400078e00ff */
[----:B------:R-:W0:Y:S08]  /*0360*/  @!P2 MUFU.RCP R20, R20 ;  /* 0x000000140014a308 */ /* 0x000e300000001000 */
[----:B------:R-:W1:Y:S08]  /*0370*/  @!P3 MUFU.RCP R9, R9 ;  /* 0x000000090009b308 */ /* 0x000e700000001000 */
[----:B------:R-:W2:Y:S01]  /*0380*/  @!P1 F2F.BF16.F32 R7, R7 ;  /* 0x0000000700079304 */ /* 0x000ea20000202000 */
[----:B-----5:R-:W-:Y:S01]  /*0390*/  @!P0 SHF.L.U32 R16, R8, 0x10, RZ ;  /* 0x0000001008108819 */ /* 0x020fe200000006ff */
[----:B0-----:R-:W-:Y:S01]  /*03a0*/  @!P2 FMUL.FTZ R13, R15, R20 ;  /* 0x000000140f0da220 */ /* 0x001fe20000410000 */
[----:B-1----:R-:W-:-:S02]  /*03b0*/  @!P3 FMUL.FTZ R14, R14, R9 ;  /* 0x000000090e0eb220 */ /* 0x002fc40000410000 */
[----:B------:R-:W0:Y:S01]  /*03c0*/  @!P1 LDC.64 R8, c[0x0][0x388] ;  /* 0x0000e200ff089b82 */ /* 0x000e220000000a00 */
[----:B--2---:R-:W-:Y:S02]  /*03d0*/  @!P1 IMAD.U32 R12, R7, 0x10000, RZ ;  /* 0x00010000070c9824 */ /* 0x004fe400078e00ff */
[----:B------:R-:W-:Y:S08]  /*03e0*/  @!P2 F2F.BF16.F32 R13, R13 ;  /* 0x0000000d000da304 */ /* 0x000ff00000202000 */
[----:B------:R-:W1:Y:S08]  /*03f0*/  @!P1 FRND.TRUNC R12, R12 ;  /* 0x0000000c000c9307 */ /* 0x000e70000020d000 */
[----:B------:R-:W2:Y:S08]  /*0400*/  @!P3 F2F.BF16.F32 R14, R14 ;  /* 0x0000000e000eb304 */ /* 0x000eb00000202000 */
[----:B------:R-:W3:Y:S01]  /*0410*/  @!P0 MUFU.RCP R16, R16 ;  /* 0x0000001000108308 */ /* 0x000ee20000001000 */
[----:B-1----:R-:W-:Y:S01]  /*0420*/  @!P1 F2FP.BF16.F32.PACK_AB R4, RZ, R12 ;  /* 0x0000000cff04923e */ /* 0x002fe200000010ff */
[----:B0-----:R-:W-:Y:S01]  /*0430*/  @!P1 IMAD.WIDE.U32 R8, R17, 0x2, R8 ;  /* 0x0000000211089825 */ /* 0x001fe200078e0008 */
[----:B------:R-:W-:-:S02]  /*0440*/  @!P2 SHF.L.U32 R7, R13, 0x10, RZ ;  /* 0x000000100d07a819 */ /* 0x000fc400000006ff */
[----:B------:R-:W-:Y:S01]  /*0450*/  @!P0 SHF.L.U32 R13, R10, 0x10, RZ ;  /* 0x000000100a0d8819 */ /* 0x000fe200000006ff */
[----:B--2---:R-:W-:Y:S01]  /*0460*/  @!P3 IMAD.U32 R15, R14, 0x10000, RZ ;  /* 0x000100000e0fb824 */ /* 0x004fe200078e00ff */
[----:B------:R0:W-:Y:S02]  /*0470*/  @!P1 STG.E.U16 desc[UR4][R8.64], R4 ;  /* 0x0000000408009986 */ /* 0x0001e4000c101504 */
[----:B------:R-:W1:Y:S01]  /*0480*/  @!P2 FRND.TRUNC R7, R7 ;  /* 0x000000070007a307 */ /* 0x000e62000020d000 */
[----:B---3--:R-:W-:-:S07]  /*0490*/  @!P0 FMUL.FTZ R10, R13, R16 ;  /* 0x000000100d0a8220 */ /* 0x008fce0000410000 */
[----:B------:R-:W2:Y:S08]  /*04a0*/  @!P3 FRND.TRUNC R15, R15 ;  /* 0x0000000f000fb307 */ /* 0x000eb0000020d000 */
[----:B------:R-:W3:Y:S01]  /*04b0*/  @!P0 F2F.BF16.F32 R10, R10 ;  /* 0x0000000a000a8304 */ /* 0x000ee20000202000 */
[----:B-1----:R-:W-:Y:S02]  /*04c0*/  @!P2 F2FP.BF16.F32.PACK_AB R5, RZ, R7 ;  /* 0x00000007ff05a23e */ /* 0x002fe400000010ff */
[----:B--2---:R-:W-:Y:S01]  /*04d0*/  @!P3 F2FP.BF16.F32.PACK_AB R6, RZ, R15 ;  /* 0x0000000fff06b23e */ /* 0x004fe200000010ff */
        /* <DEDUP_REMOVED lines=12> */
.L_x_2057:
[----:B------:R-:W-:Y:S05]  /*05a0*/  BSYNC.RECONVERGENT B0 ;  /* 0x0000000000007941 */ /* 0x000fea0003800200 */
.L_x_2056:
        /* <DEDUP_REMOVED lines=11> */
.L_x_2058:
        /* <DEDUP_REMOVED lines=10> */
.L_x_22328:


//--------------------- .text._ZN2at6native29vectorized_elementwise_kernelILi2ENS0_13AUnaryFunctorIN3c108BFloat16ES4_S4_ZZZNS0_15binary_internal21div_trunc_kernel_cudaERNS_18TensorIteratorBaseEENKUlvE1_clEvENKUlvE2_clEvEUlS4_S4_E_EESt5arrayIPcLm2EEEEviT0_T1_ --------------------------
	.section	.text._ZN2at6native29vectorized_elementwise_kernelILi2ENS0_13AUnaryFunctorIN3c108BFloat16ES4_S4_ZZZNS0_15binary_internal21div_trunc_kernel_cudaERNS_18TensorIteratorBaseEENKUlvE1_clEvENKUlvE2_clEvEUlS4_S4_E_EESt5arrayIPcLm2EEEEviT0_T1_,"ax",@progbits
	.align	128
        .global         _ZN2at6native29vectorized_elementwise_kernelILi2ENS0_13AUnaryFunctorIN3c108BFloat16ES4_S4_ZZZNS0_15binary_internal21div_trunc_kernel_cudaERNS_18TensorIteratorBaseEENKUlvE1_clEvENKUlvE2_clEvEUlS4_S4_E_EESt5arrayIPcLm2EEEEviT0_T1_
        .type           _ZN2at6native29vectorized_elementwise_kernelILi2ENS0_13AUnaryFunctorIN3c108BFloat16ES4_S4_ZZZNS0_15binary_internal21div_trunc_kernel_cudaERNS_18TensorIteratorBaseEENKUlvE1_clEvENKUlvE2_clEvEUlS4_S4_E_EESt5arrayIPcLm2EEEEviT0_T1_,@function
        .size           _ZN2at6native29vectorized_elementwise_kernelILi2ENS0_13AUnaryFunctorIN3c108BFloat16ES4_S4_ZZZNS0_15binary_internal21div_trunc_kernel_cudaERNS_18TensorIteratorBaseEENKUlvE1_clEvENKUlvE2_clEvEUlS4_S4_E_EESt5arrayIPcLm2EEEEviT0_T1_,(.L_x_22329 - _ZN2at6native29vectorized_elementwise_kernelILi2ENS0_13AUnaryFunctorIN3c108BFloat16ES4_S4_ZZZNS0_15binary_internal21div_trunc_kernel_cudaERNS_18TensorIteratorBaseEENKUlvE1_clEvENKUlvE2_clEvEUlS4_S4_E_EESt5arrayIPcLm2EEEEviT0_T1_)
        .other          _ZN2at6native29vectorized_elementwise_kernelILi2ENS0_13AUnaryFunctorIN3c108BFloat16ES4_S4_ZZZNS0_15binary_internal21div_trunc_kernel_cudaERNS_18TensorIteratorBaseEENKUlvE1_clEvENKUlvE2_clEvEUlS4_S4_E_EESt5arrayIPcLm2EEEEviT0_T1_,@"STO_CUDA_ENTRY STV_DEFAULT"
_ZN2at6native29vectorized_elementwise_kernelILi2ENS0_13AUnaryFunctorIN3c108BFloat16ES4_S4_ZZZNS0_15binary_internal21div_trunc_kernel_cudaERNS_18TensorIteratorBaseEENKUlvE1_clEvENKUlvE2_clEvEUlS4_S4_E_EESt5arrayIPcLm2EEEEviT0_T1_:
.text._ZN2at6native29vectorized_elementwise_kernelILi2ENS0_13AUnaryFunctorIN3c108BFloat16ES4_S4_ZZZNS0_15binary_internal21div_trunc_kernel_cudaERNS_18TensorIteratorBaseEENKUlvE1_clEvENKUlvE2_clEvEUlS4_S4_E_EESt5arrayIPcLm2EEEEviT0_T1_:
        /* <DEDUP_REMOVED lines=9> */
[----:B------:R-:W0:Y:S02]  /*0090*/  S2R R19, SR_TID.X ;  /* 0x0000000000137919 */ /* 0x000e240000002100 */
[----:B0-----:R-:W-:Y:S01]  /*00a0*/  ISETP.GE.U32.AND P0, PT, R19, R2, PT ;  /* 0x000000021300720c */ /* 0x001fe20003f06070 */
[----:B------:R-:W-:-:S12]  /*00b0*/  IMAD.MOV.U32 R3, RZ, RZ, R19 ;  /* 0x000000ffff037224 */ /* 0x000fd800078e0013 */
[----:B------:R-:W-:Y:S01]  /*00c0*/  @!P0 IADD3 R19, PT, PT, R3, 0x80, RZ ;  /* 0x0000008003138810 */ /* 0x000fe20007ffe0ff */
[----:B------:R-:W0:Y:S01]  /*00d0*/  @!P0 LDC.64 R12, c[0x0][0x390] ;  /* 0x0000e400ff0c8b82 */ /* 0x000e220000000a00 */
[----:B------:R-:W-:Y:S02]  /*00e0*/  @!P0 IADD3 R11, PT, PT, R0, R3, RZ ;  /* 0x00000003000b8210 */ /* 0x000fe40007ffe0ff */
[----:B------:R-:W-:-:S13]  /*00f0*/  ISETP.GE.U32.AND P1, PT, R19, R2, PT ;  /* 0x000000021300720c */ /* 0x000fda0003f26070 */
[----:B------:R-:W-:Y:S01]  /*0100*/  @!P1 IMAD.IADD R15, R0, 0x1, R19 ;  /* 0x00000001000f9824 */ /* 0x000fe200078e0213 */
[----:B------:R-:W1:Y:S01]  /*0110*/  @!P1 LDC.64 R22, c[0x0][0x390] ;  /* 0x0000e400ff169b82 */ /* 0x000e620000000a00 */
[----:B------:R-:W-:-:S05]  /*0120*/  @!P1 VIADD R19, R19, 0x80 ;  /* 0x0000008013139836 */ /* 0x000fca0000000000 */
[----:B------:R-:W-:Y:S01]  /*0130*/  ISETP.GE.U32.AND P2, PT, R19, R2, PT ;  /* 0x000000021300720c */ /* 0x000fe20003f46070 */
[----:B0-----:R-:W-:Y:S01]  /*0140*/  @!P0 IMAD.WIDE.U32 R12, R11, 0x2, R12 ;  /* 0x000000020b0c8825 */ /* 0x001fe200078e000c */
[----:B------:R-:W-:-:S06]  /*0150*/  PRMT R11, RZ, 0x7610, R11 ;  /* 0x00007610ff0b7816 */ /* 0x000fcc000000000b */
[----:B------:R0:W3:Y:S05]  /*0160*/  @!P0 LDG.E.U16 R11, desc[UR4][R12.64] ;  /* 0x000000040c0b8981 */ /* 0x0000ea000c1e1500 */
[----:B------:R-:W-:Y:S01]  /*0170*/  @!P2 IMAD.IADD R21, R0, 0x1, R19 ;  /* 0x000000010015a824 */ /* 0x000fe200078e0213 */
[----:B------:R-:W4:Y:S01]  /*0180*/  @!P2 LDC.64 R16, c[0x0][0x390] ;  /* 0x0000e400ff10ab82 */ /* 0x000f220000000a00 */
[----:B------:R-:W-:-:S05]  /*0190*/  @!P2 VIADD R19, R19, 0x80 ;  /* 0x000000801313a836 */ /* 0x000fca0000000000 */
[----:B------:R-:W-:Y:S01]  /*01a0*/  ISETP.GE.U32.AND P0, PT, R19, R2, PT ;  /* 0x000000021300720c */ /* 0x000fe20003f06070 */
[----:B-1----:R-:W-:Y:S01]  /*01b0*/  @!P1 IMAD.WIDE.U32 R22, R15, 0x2, R22 ;  /* 0x000000020f169825 */ /* 0x002fe200078e0016 */
[----:B------:R-:W-:-:S06]  /*01c0*/  PRMT R20, RZ, 0x7610, R20 ;  /* 0x00007610ff147816 */ /* 0x000fcc0000000014 */
[----:B------:R1:W5:Y:S05]  /*01d0*/  @!P1 LDG.E.U16 R20, desc[UR4][R22.64] ;  /* 0x0000000416149981 */ /* 0x00036a000c1e1500 */
[----:B------:R-:W-:Y:S01]  /*01e0*/  @!P0 IADD3 R25, PT, PT, R0, R19, RZ ;  /* 0x0000001300198210 */ /* 0x000fe20007ffe0ff */
[----:B------:R-:W-:Y:S01]  /*01f0*/  @!P0 VIADD R19, R19, 0x80 ;  /* 0x0000008013138836 */ /* 0x000fe20000000000 */
[----:B------:R-:W2:Y:S04]  /*0200*/  @!P0 LDC.64 R14, c[0x0][0x390] ;  /* 0x0000e400ff0e8b82 */ /* 0x000ea80000000a00 */
[----:B------:R-:W-:Y:S01]  /*0210*/  ISETP.GE.U32.AND P1, PT, R19, R2, PT ;  /* 0x000000021300720c */ /* 0x000fe20003f26070 */
[----:B----4-:R-:W-:Y:S01]  /*0220*/  @!P2 IMAD.WIDE.U32 R16, R21, 0x2, R16 ;  /* 0x000000021510a825 */ /* 0x010fe200078e0010 */
[----:B------:R-:W-:-:S06]  /*0230*/  PRMT R21, RZ, 0x7610, R21 ;  /* 0x00007610ff157816 */ /* 0x000fcc0000000015 */
[----:B------:R4:W5:Y:S05]  /*0240*/  @!P2 LDG.E.U16 R21, desc[UR4][R16.64] ;  /* 0x000000041015a981 */ /* 0x00096a000c1e1500 */
[----:B------:R-:W-:Y:S01]  /*0250*/  @!P1 IMAD.IADD R29, R0, 0x1, R19 ;  /* 0x00000001001d9824 */ /* 0x000fe200078e0213 */
[----:B------:R-:W-:Y:S01]  /*0260*/  @!P1 IADD3 R19, PT, PT, R19, 0x80, RZ ;  /* 0x0000008013139810 */ /* 0x000fe20007ffe0ff */
[----:B0-----:R-:W0:Y:S03]  /*0270*/  @!P1 LDC.64 R12, c[0x0][0x390] ;  /* 0x0000e400ff0c9b82 */ /* 0x001e260000000a00 */
[----:B------:R-:W-:-:S02]  /*0280*/  ISETP.GE.U32.AND P2, PT, R19, R2, PT ;  /* 0x000000021300720c */ /* 0x000fc40003f46070 */
[----:B-1----:R-:W-:Y:S01]  /*0290*/  PRMT R22, RZ, 0x7610, R22 ;  /* 0x00007610ff167816 */ /* 0x002fe20000000016 */
[----:B--2---:R-:W-:-:S05]  /*02a0*/  @!P0 IMAD.WIDE.U32 R14, R25, 0x2, R14 ;  /* 0x00000002190e8825 */ /* 0x004fca00078e000e */
[----:B------:R1:W2:Y:S05]  /*02b0*/  @!P0 LDG.E.U16 R22, desc[UR4][R14.64] ;  /* 0x000000040e168981 */ /* 0x0002aa000c1e1500 */
[----:B------:R-:W-:Y:S01]  /*02c0*/  @!P2 IMAD.IADD R27, R0, 0x1, R19 ;  /* 0x00000001001ba824 */ /* 0x000fe200078e0213 */
[----:B----4-:R-:W4:Y:S01]  /*02d0*/  @!P2 LDC.64 R16, c[0x0][0x390] ;  /* 0x0000e400ff10ab82 */ /* 0x010f220000000a00 */
[----:B------:R-:W-:-:S05]  /*02e0*/  @!P2 VIADD R19, R19, 0x80 ;  /* 0x000000801313a836 */ /* 0x000fca0000000000 */
[----:B------:R-:W-:Y:S01]  /*02f0*/  ISETP.GE.U32.AND P3, PT, R19, R2, PT ;  /* 0x000000021300720c */ /* 0x000fe20003f66070 */
[----:B0-----:R-:W-:-:S12]  /*0300*/  @!P1 IMAD.WIDE.U32 R24, R29, 0x2, R12 ;  /* 0x000000021d189825 */ /* 0x001fd800078e000c */
[----:B------:R-:W-:Y:S01]  /*0310*/  @!P3 IADD3 R29, PT, PT, R0, R19, RZ ;  /* 0x00000013001db210 */ /* 0x000fe20007ffe0ff */
[----:B------:R-:W-:Y:S01]  /*0320*/  @!P3 VIADD R19, R19, 0x80 ;  /* 0x000000801313b836 */ /* 0x000fe20000000000 */
[----:B-1----:R-:W0:Y:S04]  /*0330*/  @!P3 LDC.64 R14, c[0x0][0x390] ;  /* 0x0000e400ff0ebb82 */ /* 0x002e280000000a00 */
[----:B------:R-:W-:Y:S02]  /*0340*/  ISETP.GE.U32.AND P0, PT, R19, R2, PT ;  /* 0x000000021300720c */ /* 0x000fe40003f06070 */
[----:B------:R-:W-:-:S06]  /*0350*/  PRMT R23, RZ, 0x7610, R23 ;  /* 0x00007610ff177816 */ /* 0x000fcc0000000017 */
[----:B------:R1:W2:Y:S05]  /*0360*/  @!P1 LDG.E.U16 R23, desc[UR4][R24.64] ;  /* 0x0000000418179981 */ /* 0x0002aa000c1e1500 */
[----:B------:R-:W0:Y:S01]  /*0370*/  @!P0 LDC.64 R12, c[0x0][0x390] ;  /* 0x0000e400ff0c8b82 */ /* 0x000e220000000a00 */
[----:B------:R-:W-:Y:S01]  /*0380*/  PRMT R26, RZ, 0x7610, R26 ;  /* 0x00007610ff1a7816 */ /* 0x000fe2000000001a */
[----:B----4-:R-:W-:Y:S01]  /*0390*/  @!P2 IMAD.WIDE.U32 R16, R27, 0x2, R16 ;  /* 0x000000021b10a825 */ /* 0x010fe200078e0010 */
[----:B-1----:R-:W-:-:S03]  /*03a0*/  PRMT R24, RZ, 0x7610, R24 ;  /* 0x00007610ff187816 */ /* 0x002fc60000000018 */
[----:B------:R-:W-:Y:S02]  /*03b0*/  @!P0 IMAD.IADD R19, R0, 0x1, R19 ;  /* 0x0000000100138824 */ /* 0x000fe400078e0213 */
[----:B0-----:R-:W-:Y:S01]  /*03c0*/  @!P3 IMAD.WIDE.U32 R14, R29, 0x2, R14 ;  /* 0x000000021d0eb825 */ /* 0x001fe200078e000e */
[----:B------:R-:W-:Y:S01]  /*03d0*/  PRMT R25, RZ, 0x7610, R25 ;  /* 0x00007610ff197816 */ /* 0x000fe20000000019 */
[----:B------:R-:W4:Y:S04]  /*03e0*/  @!P2 LDG.E.U16 R26, desc[UR4][R16.64] ;  /* 0x00000004101aa981 */ /* 0x000f28000c1e1500 */
[----:B------:R0:W4:Y:S01]  /*03f0*/  @!P3 LDG.E.U16 R24, desc[UR4][R14.64] ;  /* 0x000000040e18b981 */ /* 0x000122000c1e1500 */
[----:B------:R-:W-:-:S05]  /*0400*/  @!P0 IMAD.WIDE.U32 R12, R19, 0x2, R12 ;  /* 0x00000002130c8825 */ /* 0x000fca00078e000c */
[----:B------:R1:W4:Y:S01]  /*0410*/  @!P0 LDG.E.U16 R25, desc[UR4][R12.64] ;  /* 0x000000040c198981 */ /* 0x000322000c1e1500 */
[C---:B------:R-:W-:Y:S02]  /*0420*/  ISETP.GE.U32.AND P0, PT, R3.reuse, R2, PT ;  /* 0x000000020300720c */ /* 0x040fe40003f06070 */
[----:B------:R-:W-:-:S04]  /*0430*/  IADD3 R19, PT, PT, R3, 0x80, RZ ;  /* 0x0000008003137810 */ /* 0x000fc80007ffe0ff */
[----:B------:R-:W-:Y:S02]  /*0440*/  ISETP.GE.U32.AND P5, PT, R19, R2, PT ;  /* 0x000000021300720c */ /* 0x000fe40003fa6070 */
[----:B0-----:R-:W-:-:S04]  /*0450*/  IADD3 R15, PT, PT, R3, 0x100, RZ ;  /* 0x00000100030f7810 */ /* 0x001fc80007ffe0ff */
[----:B------:R-:W-:Y:S01]  /*0460*/  ISETP.GE.U32.AND P1, PT, R15, R2, PT ;  /* 0x000000020f00720c */ /* 0x000fe20003f26070 */
[----:B------:R-:W-:-:S05]  /*0470*/  VIADD R15, R3, 0x200 ;  /* 0x00000200030f7836 */ /* 0x000fca0000000000 */
[----:B------:R-:W-:-:S07]  /*0480*/  ISETP.GE.U32.AND P3, PT, R15, R2, PT ;  /* 0x000000020f00720c */ /* 0x000fce0003f66070 */
[----:B------:R-:W-:Y:S02]  /*0490*/  @!P1 IMAD.U32 R14, R5, 0x10000, RZ ;  /* 0x00010000050e9824 */ /* 0x000fe400078e00ff */
[----:B------:R-:W-:-:S05]  /*04a0*/  VIADD R17, R3, 0x280 ;  /* 0x0000028003117836 */ /* 0x000fca0000000000 */
[----:B------:R-:W-:Y:S01]  /*04b0*/  ISETP.GE.U32.AND P4, PT, R17, R2, PT ;  /* 0x000000021100720c */ /* 0x000fe20003f86070 */
[----:B------:R-:W-:-:S05]  /*04c0*/  VIADD R17, R3, 0x300 ;  /* 0x0000030003117836 */ /* 0x000fca0000000000 */
[----:B------:R-:W-:Y:S01]  /*04d0*/  ISETP.GE.U32.AND P6, PT, R17, R2, PT ;  /* 0x000000021100720c */ /* 0x000fe20003fc6070 */
[----:B---3--:R-:W-:-:S06]  /*04e0*/  @!P0 IMAD.U32 R16, R11, 0x10000, RZ ;  /* 0x000100000b108824 */ /* 0x008fcc00078e00ff */
[----:B------:R-:W1:Y:S01]  /*04f0*/  @!P0 MUFU.RCP R16, R16 ;  /* 0x0000001000108308 */ /* 0x000e620000001000 */
[----:B-----5:R-:W-:-:S07]  /*0500*/  @!P5 IMAD.U32 R20, R20, 0x10000, RZ ;  /* 0x000100001414d824 */ /* 0x020fce00078e00ff */
[----:B------:R-:W0:Y:S01]  /*0510*/  @!P5 MUFU.RCP R20, R20 ;  /* 0x000000140014d308 */ /* 0x000e220000001000 */
[----:B------:R-:W-:-:S04]  /*0520*/  @!P0 IMAD.U32 R11, R5, 0x10000, RZ ;  /* 0x00010000050b8824 */ /* 0x000fc800078e00ff */
[----:B-1----:R-:W-:Y:S01]  /*0530*/  @!P0 FMUL.FTZ R13, R11, R16 ;  /* 0x000000100b0d8220 */ /* 0x002fe20000410000 */
[----:B------:R-:W-:-:S05]  /*0540*/  @!P5 IMAD.U32 R11, R5, 0x10000, RZ ;  /* 0x00010000050bd824 */ /* 0x000fca00078e00ff */
[----:B------:R-:W1:Y:S01]  /*0550*/  @!P0 F2F.BF16.F32 R13, R13 ;  /* 0x0000000d000d8304 */ /* 0x000e620000202000 */
[----:B0-----:R-:W-:Y:S01]  /*0560*/  @!P5 FMUL.FTZ R12, R11, R20 ;  /* 0x000000140b0cd220 */ /* 0x001fe20000410000 */
[----:B------:R-:W-:-:S04]  /*0570*/  IADD3 R11, PT, PT, R3, 0x180, RZ ;  /* 0x00000180030b7810 */ /* 0x000fc80007ffe0ff */
[----:B------:R-:W-:Y:S01]  /*0580*/  ISETP.GE.U32.AND P2, PT, R11, R2, PT ;  /* 0x000000020b00720c */ /* 0x000fe20003f46070 */
[----:B------:R-:W-:-:S06]  /*0590*/  @!P1 IMAD.U32 R21, R21, 0x10000, RZ ;  /* 0x0001000015159824 */ /* 0x000fcc00078e00ff */
[----:B------:R-:W0:Y:S01]  /*05a0*/  @!P1 MUFU.RCP R21, R21 ;  /* 0x0000001500159308 */ /* 0x000e220000001000 */
[----:B-1----:R-:W-:-:S05]  /*05b0*/  @!P0 IMAD.U32 R11, R13, 0x10000, RZ ;  /* 0x000100000d0b8824 */ /* 0x002fca00078e00ff */
[----:B--2---:R-:W-:-:S04]  /*05c0*/  @!P2 SHF.L.U32 R22, R22, 0x10, RZ ;  /* 0x000000101616a819 */ /* 0x004fc800000006ff */
[----:B------:R-:W1:Y:S08]  /*05d0*/  @!P2 MUFU.RCP R13, R22 ;  /* 0x00000016000da308 */ /* 0x000e700000001000 */
[----:B------:R-:W2:Y:S01]  /*05e0*/  @!P5 F2F.BF16.F32 R12, R12 ;  /* 0x0000000c000cd304 */ /* 0x000ea20000202000 */
[----:B0-----:R-:W-:Y:S01]  /*05f0*/  @!P1 FMUL.FTZ R15, R14, R21 ;  /* 0x000000150e0f9220 */ /* 0x001fe20000410000 */
[----:B------:R-:W-:-:S05]  /*0600*/  @!P2 SHF.L.U32 R14, R5, 0x10, RZ ;  /* 0x00000010050ea819 */ /* 0x000fca00000006ff */
[----:B-1----:R-:W-:Y:S01]  /*0610*/  @!P2 FMUL.FTZ R13, R14, R13 ;  /* 0x0000000d0e0da220 */ /* 0x002fe20000410000 */
[----:B------:R-:W0:Y:S01]  /*0620*/  @!P1 F2F.BF16.F32 R15, R15 ;  /* 0x0000000f000f9304 */ /* 0x000e220000202000 */
[----:B--2---:R-:W-:-:S07]  /*0630*/  @!P5 SHF.L.U32 R12, R12, 0x10, RZ ;  /* 0x000000100c0cd819 */ /* 0x004fce00000006ff */
[----:B------:R-:W1:Y:S01]  /*0640*/  @!P2 F2F.BF16.F32 R13, R13 ;  /* 0x0000000d000da304 */ /* 0x000e620000202000 */
[----:B------:R-:W-:-:S07]  /*0650*/  @!P3 IMAD.U32 R23, R23, 0x10000, RZ ;  /* 0x000100001717b824 */ /* 0x000fce00078e00ff */
[----:B------:R-:W2:Y:S01]  /*0660*/  @!P5 FRND.TRUNC R12, R12 ;  /* 0x0000000c000cd307 */ /* 0x000ea2000020d000 */
[----:B0-----:R-:W-:Y:S02]  /*0670*/  @!P1 SHF.L.U32 R14, R15, 0x10, RZ ;  /* 0x000000100f0e9819 */ /* 0x001fe400000006ff */
[----:B-1----:R-:W-:-:S05]  /*0680*/  @!P2 SHF.L.U32 R15, R13, 0x10, RZ ;  /* 0x000000100d0fa819 */ /* 0x002fca00000006ff */
[----:B------:R-:W0:Y:S01]  /*0690*/  @!P3 MUFU.RCP R16, R23 ;  /* 0x000000170010b308 */ /* 0x000e220000001000 */
[----:B------:R-:W-:Y:S01]  /*06a0*/  VIADD R13, R3, 0x380 ;  /* 0x00000380030d7836 */ /* 0x000fe20000000000 */
[----:B--2---:R-:W-:-:S04]  /*06b0*/  @!P5 F2FP.BF16.F32.PACK_AB R4, RZ, R12 ;  /* 0x0000000cff04d23e */ /* 0x004fc800000010ff */
[----:B------:R-:W-:Y:S01]  /*06c0*/  ISETP.GE.U32.AND P5, PT, R13, R2, PT ;  /* 0x000000020d00720c */ /* 0x000fe20003fa6070 */
[----:B------:R-:W-:Y:S01]  /*06d0*/  @!P3 IMAD.U32 R21, R5, 0x10000, RZ ;  /* 0x000100000515b824 */ /* 0x000fe200078e00ff */
[----:B----4-:R-:W-:Y:S01]  /*06e0*/  @!P4 SHF.L.U32 R26, R26, 0x10, RZ ;  /* 0x000000101a1ac819 */ /* 0x010fe200000006ff */
[----:B------:R-:W-:-:S03]  /*06f0*/  @!P6 IMAD.U32 R24, R24, 0x10000, RZ ;  /* 0x000100001818e824 */ /* 0x000fc600078e00ff */
[----:B------:R-:W1:Y:S01]  /*0700*/  @!P4 MUFU.RCP R20, R26 ;  /* 0x0000001a0014c308 */ /* 0x000e620000001000 */
[----:B0-----:R-:W-:-:S06]  /*0710*/  @!P3 FMUL.FTZ R16, R21, R16 ;  /* 0x000000101510b220 */ /* 0x001fcc0000410000 */
[----:B------:R-:W-:Y:S01]  /*0720*/  @!P5 SHF.L.U32 R25, R25, 0x10, RZ ;  /* 0x000000101919d819 */ /* 0x000fe200000006ff */
[----:B------:R-:W0:Y:S08]  /*0730*/  @!P6 MUFU.RCP R21, R24 ;  /* 0x000000180015e308 */ /* 0x000e300000001000 */
[----:B------:R-:W2:Y:S01]  /*0740*/  @!P5 MUFU.RCP R23, R25 ;  /* 0x000000190017d308 */ /* 0x000ea20000001000 */
[C---:B------:R-:W-:Y:S01]  /*0750*/  @!P6 SHF.L.U32 R22, R5.reuse, 0x10, RZ ;  /* 0x000000100516e819 */ /* 0x040fe200000006ff */
[----:B------:R-:W-:-:S04]  /*0760*/  @!P4 IMAD.U32 R13, R5, 0x10000, RZ ;  /* 0x00010000050dc824 */ /* 0x000fc800078e00ff */
[----:B-1----:R-:W-:Y:S02]  /*0770*/  @!P4 FMUL.FTZ R20, R13, R20 ;  /* 0x000000140d14c220 */ /* 0x002fe40000410000 */
[----:B------:R-:W1:Y:S01]  /*0780*/  @!P0 LDC.64 R12, c[0x0][0x388] ;  /* 0x0000e200ff0c8b82 */ /* 0x000e620000000a00 */
[----:B0-----:R-:W-:Y:S01]  /*0790*/  @!P6 FMUL.FTZ R21, R22, R21 ;  /* 0x000000151615e220 */ /* 0x001fe20000410000 */
[----:B------:R-:W-:Y:S01]  /*07a0*/  @!P5 IMAD.U32 R22, R5, 0x10000, RZ ;  /* 0x000100000516d824 */ /* 0x000fe200078e00ff */
[----:B------:R-:W0:Y:S03]  /*07b0*/  @!P3 F2F.BF16.F32 R16, R16 ;  /* 0x000000100010b304 */ /* 0x000e260000202000 */
[----:B--2---:R-:W-:-:S05]  /*07c0*/  @!P5 FMUL.FTZ R23, R22, R23 ;  /* 0x000000171617d220 */ /* 0x004fca0000410000 */
[----:B------:R-:W2:Y:S08]  /*07d0*/  @!P0 FRND.TRUNC R11, R11 ;  /* 0x0000000b000b8307 */ /* 0x000eb0000020d000 */
[----:B------:R-:W-:Y:S08]  /*07e0*/  @!P4 F2F.BF16.F32 R20, R20 ;  /* 0x000000140014c304 */ /* 0x000ff00000202000 */
[----:B------:R-:W3:Y:S08]  /*07f0*/  @!P6 F2F.BF16.F32 R21, R21 ;  /* 0x000000150015e304 */ /* 0x000ef00000202000 */
[----:B------:R-:W4:Y:S01]  /*0800*/  @!P5 F2F.BF16.F32 R23, R23 ;  /* 0x000000170017d304 */ /* 0x000f220000202000 */
[----:B0-----:R-:W-:Y:S01]  /*0810*/  @!P3 SHF.L.U32 R17, R16, 0x10, RZ ;  /* 0x000000101011b819 */ /* 0x001fe200000006ff */
[----:B------:R-:W-:Y:S01]  /*0820*/  @!P0 IMAD.IADD R25, R0, 0x1, R3 ;  /* 0x0000000100198824 */ /* 0x000fe200078e0203 */
[----:B--2---:R-:W-:-:S03]  /*0830*/  @!P0 F2FP.BF16.F32.PACK_AB R18, RZ, R11 ;  /* 0x0000000bff12823e */ /* 0x004fc600000010ff */
[----:B-1----:R-:W-:Y:S01]  /*0840*/  @!P0 IMAD.WIDE.U32 R12, R25, 0x2, R12 ;  /* 0x00000002190c8825 */ /* 0x002fe200078e000c */
[----:B---3--:R-:W-:Y:S01]  /*0850*/  @!P6 SHF.L.U32 R22, R21, 0x10, RZ ;  /* 0x000000101516e819 */ /* 0x008fe200000006ff */
[----:B------:R0:W-:Y:S01]  /*0860*/  @!P3 FRND.TRUNC R16, R17 ;  /* 0x000000110010b307 */ /* 0x0001e2000020d000 */
[----:B------:R-:W-:Y:S01]  /*0870*/  @!P0 MOV R3, R19 ;  /* 0x0000001300038202 */ /* 0x000fe20000000f00 */
[----:B----4-:R-:W-:Y:S01]  /*0880*/  @!P5 IMAD.U32 R11, R23, 0x10000, RZ ;  /* 0x00010000170bd824 */ /* 0x010fe200078e00ff */
[----:B0-----:R-:W-:Y:S01]  /*0890*/  @!P4 SHF.L.U32 R17, R20, 0x10, RZ ;  /* 0x000000101411c819 */ /* 0x001fe200000006ff */
[----:B------:R0:W-:Y:S04]  /*08a0*/  @!P0 STG.E.U16 desc[UR4][R12.64], R18 ;  /* 0x000000120c008986 */ /* 0x0001e8000c101504 */
[----:B------:R-:W1:Y:S01]  /*08b0*/  @!P1 FRND.TRUNC R14, R14 ;  /* 0x0000000e000e9307 */ /* 0x000e62000020d000 */
[----:B------:R-:W-:-:S07]  /*08c0*/  ISETP.GE.U32.AND P0, PT, R3, R2, PT ;  /* 0x000000020300720c */ /* 0x000fce0003f06070 */
[----:B------:R-:W2:Y:S08]  /*08d0*/  @!P2 FRND.TRUNC R15, R15 ;  /* 0x0000000f000fa307 */ /* 0x000eb0000020d000 */
[----:B------:R-:W3:Y:S08]  /*08e0*/  @!P4 FRND.TRUNC R17, R17 ;  /* 0x000000110011c307 */ /* 0x000ef0000020d000 */
[----:B------:R-:W4:Y:S08]  /*08f0*/  @!P6 FRND.TRUNC R22, R22 ;  /* 0x000000160016e307 */ /* 0x000f30000020d000 */
[----:B------:R-:W5:Y:S01]  /*0900*/  @!P5 FRND.TRUNC R11, R11 ;  /* 0x0000000b000bd307 */ /* 0x000f62000020d000 */
[----:B------:R-:W-:Y:S04]  /*0910*/  BSSY.RECONVERGENT B0, `(.L_x_2060) ;  /* 0x0000032000007945 */ /* 0x000fe80003800200 */
[----:B------:R-:W-:Y:S01]  /*0920*/  BSSY.RELIABLE B1, `(.L_x_2061) ;  /* 0x000002a000017945 */ /* 0x000fe20003800100 */
[----:B-1----:R-:W-:-:S02]  /*0930*/  @!P1 F2FP.BF16.F32.PACK_AB R5, RZ, R14 ;  /* 0x0000000eff05923e */ /* 0x002fc400000010ff */
[----:B--2---:R-:W-:Y:S02]  /*0940*/  @!P2 F2FP.BF16.F32.PACK_AB R6, RZ, R15 ;  /* 0x0000000fff06a23e */ /* 0x004fe400000010ff */
[----:B------:R-:W-:Y:S02]  /*0950*/  @!P3 F2FP.BF16.F32.PACK_AB R7, RZ, R16 ;  /* 0x00000010ff07b23e */ /* 0x000fe400000010ff */
[----:B---3--:R-:W-:Y:S02]  /*0960*/  @!P4 F2FP.BF16.F32.PACK_AB R8, RZ, R17 ;  /* 0x00000011ff08c23e */ /* 0x008fe400000010ff */
[----:B----4-:R-:W-:Y:S02]  /*0970*/  @!P6 F2FP.BF16.F32.PACK_AB R9, RZ, R22 ;  /* 0x00000016ff09e23e */ /* 0x010fe400000010ff */
[----:B-----5:R-:W-:Y:S01]  /*0980*/  @!P5 F2FP.BF16.F32.PACK_AB R10, RZ, R11 ;  /* 0x0000000bff0ad23e */ /* 0x020fe200000010ff */
[----:B0-----:R-:W-:Y:S06]  /*0990*/  @P0 BRA `(.L_x_2062) ;  /* 0x0000000000300947 */ /* 0x001fec0003800000 */
        /* <DEDUP_REMOVED lines=12> */
.L_x_2062:
[----:B------:R-:W-:-:S13]  /*0a60*/  ISETP.GE.U32.AND P0, PT, R3, R2, PT ;  /* 0x000000020300720c */ /* 0x000fda0003f06070 */
[----:B------:R-:W-:Y:S05]  /*0a70*/  @P0 BRA `(.L_x_2064) ;  /* 0x0000000000300947 */ /* 0x000fea0003800000 */
[----:B0-----:R-:W0:Y:S01]  /*0a80*/  LDC.64 R4, c[0x0][0x388] ;  /* 0x0000e200ff047b82 */ /* 0x001e220000000a00 */
[----:B------:R-:W-:Y:S01]  /*0a90*/  IMAD.IADD R11, R0, 0x1, R3 ;  /* 0x00000001000b7824 */ /* 0x000fe200078e0203 */
[----:B------:R-:W-:-:S03]  /*0aa0*/  IADD3 R3, PT, PT, R3, 0x80, RZ ;  /* 0x0000008003037810 */ /* 0x000fc60007ffe0ff */
[----:B0-----:R-:W-:-:S05]  /*0ab0*/  IMAD.WIDE.U32 R4, R11, 0x2, R4 ;  /* 0x000000020b047825 */ /* 0x001fca00078e0004 */
[----:B------:R1:W-:Y:S02]  /*0ac0*/  STG.E.U16 desc[UR4][R4.64], R6 ;  /* 0x0000000604007986 */ /* 0x0003e4000c101504 */
.L_x_2063:
[----:B------:R-:W-:-:S13]  /*0ad0*/  ISETP.GE.U32.AND P0, PT, R3, R2, PT ;  /* 0x000000020300720c */ /* 0x000fda0003f06070 */
[----:B------:R-:W-:Y:S05]  /*0ae0*/  @P0 BRA `(.L_x_2065) ;  /* 0x0000000000340947 */ /* 0x000fea0003800000 */
[----:B01----:R-:W0:Y:S01]  /*0af0*/  LDC.64 R4, c[0x0][0x388] ;  /* 0x0000e200ff047b82 */ /* 0x003e220000000a00 */
[----:B------:R-:W-:Y:S01]  /*0b00*/  IMAD.IADD R11, R0, 0x1, R3 ;  /* 0x00000001000b7824 */ /* 0x000fe200078e0203 */
[----:B------:R-:W-:-:S03]  /*0b10*/  IADD3 R3, PT, PT, R3, 0x80, RZ ;  /* 0x0000008003037810 */ /* 0x000fc60007ffe0ff */
[----:B0-----:R-:W-:-:S05]  /*0b20*/  IMAD.WIDE.U32 R4, R11, 0x2, R4 ;  /* 0x000000020b047825 */ /* 0x001fca00078e0004 */
[----:B------:R1:W-:Y:S02]  /*0b30*/  STG.E.U16 desc[UR4][R4.64], R7 ;  /* 0x0000000704007986 */ /* 0x0003e4000c101504 */
.L_x_2064:
        /* <DEDUP_REMOVED lines=8> */
.L_x_2065:
[----:B------:R-:W-:Y:S05]  /*0bc0*/  BSYNC.RELIABLE B1 ;  /* 0x0000000000017941 */ /* 0x000fea0003800100 */
.L_x_2061:
[----:B------:R-:W-:-:S13]  /*0bd0*/  ISETP.GE.U32.AND P0, PT, R3, R2, PT ;  /* 0x000000020300720c */ /* 0x000fda0003f06070 */
[----:B012---:R-:W0:Y:S01]  /*0be0*/  @!P0 LDC.64 R4, c[0x0][0x388] ;  /* 0x0000e200ff048b82 */ /* 0x007e220000000a00 */
[----:B------:R-:W-:Y:S01]  /*0bf0*/  @!P0 IMAD.IADD R7, R0, 0x1, R3 ;  /* 0x0000000100078824 */ /* 0x000fe200078e0203 */
[----:B------:R-:W-:-:S03]  /*0c00*/  @!P0 IADD3 R3, PT, PT, R3, 0x80, RZ ;  /* 0x0000008003038810 */ /* 0x000fc60007ffe0ff */
[----:B0-----:R-:W-:-:S05]  /*0c10*/  @!P0 IMAD.WIDE.U32 R4, R7, 0x2, R4 ;  /* 0x0000000207048825 */ /* 0x001fca00078e0004 */
[----:B------:R2:W-:Y:S02]  /*0c20*/  @!P0 STG.E.U16 desc[UR4][R4.64], R9 ;  /* 0x0000000904008986 */ /* 0x0005e4000c101504 */
.L_x_2066:
[----:B------:R-:W-:Y:S05]  /*0c30*/  BSYNC.RECONVERGENT B0 ;  /* 0x0000000000007941 */ /* 0x000fea0003800200 */
.L_x_2060:
[----:B------:R-:W-:Y:S05]  /*0c40*/  WARPSYNC.ALL ;  /* 0x0000000000007948 */ /* 0x000fea0003800000 */
[----:B------:R-:W-:-:S13]  /*0c50*/  ISETP.GE.U32.AND P0, PT, R3, R2, PT ;  /* 0x000000020300720c */ /* 0x000fda0003f06070 */
[----:B------:R-:W-:Y:S05]  /*0c60*/  @P0 EXIT ;  /* 0x000000000000094d */ /* 0x000fea0003800000 */
[----:B012---:R-:W0:Y:S01]  /*0c70*/  LDC.64 R4, c[0x0][0x388] ;  /* 0x0000e200ff047b82 */ /* 0x007e220000000a00 */
[----:B------:R-:W-:-:S04]  /*0c80*/  IMAD.IADD R3, R0, 0x1, R3 ;  /* 0x0000000100037824 */ /* 0x000fc800078e0203 */
[----:B0-----:R-:W-:-:S05]  /*0c90*/  IMAD.WIDE.U32 R2, R3, 0x2, R4 ;  /* 0x0000000203027825 */ /* 0x001fca00078e0004 */
[----:B------:R-:W-:Y:S01]  /*0ca0*/  STG.E.U16 desc[UR4][R2.64], R10 ;  /* 0x0000000a02007986 */ /* 0x000fe2000c101504 */
[----:B------:R-:W-:Y:S05]  /*0cb0*/  EXIT ;  /* 0x000000000000794d */ /* 0x000fea0003800000 */
.L_x_2059:
        /* <DEDUP_REMOVED lines=8> */
[----:B--2---:R-:W-:-:S02]  /*0d40*/  IMAD.U32 R19, R5, 0x10000, RZ ;  /* 0x0001000005137824 */ /* 0x004fc400078e00ff */
[C---:B---3--:R-:W-:Y:S01]  /*0d50*/  IMAD.U32 R12, R4.reuse, 0x10000, RZ ;  /* 0x00010000040c7824 */ /* 0x048fe200078e00ff */
[----:B------:R-:W-:Y:S02]  /*0d60*/  PRMT R4, R4, 0x7632, R4 ;  /* 0x0000763204047816 */ /* 0x000fe40000000004 */
[----:B----4-:R-:W-:-:S03]  /*0d70*/  SHF.L.U32 R10, R3, 0x10, RZ ;  /* 0x00000010030a7819 */ /* 0x010fc600000006ff */
[----:B------:R-:W0:Y:S01]  /*0d80*/  MUFU.RCP R12, R12 ;  /* 0x0000000c000c7308 */ /* 0x000e220000001000 */
[C---:B-----5:R-:W-:Y:S02]  /*0d90*/  SHF.L.U32 R13, R8.reuse, 0x10, RZ ;  /* 0x00000010080d7819 */ /* 0x060fe400000006ff */
[----:B------:R-:W-:Y:S01]  /*0da0*/  PRMT R8, R8, 0x7632, R8 ;  /* 0x0000763208087816 */ /* 0x000fe20000000008 */
[C---:B------:R-:W-:Y:S01]  /*0db0*/  IMAD.U32 R14, R9.reuse, 0x10000, RZ ;  /* 0x00010000090e7824 */ /* 0x040fe200078e00ff */
[----:B------:R-:W-:-:S03]  /*0dc0*/  PRMT R9, R9, 0x7632, R9 ;  /* 0x0000763209097816 */ /* 0x000fc60000000009 */
[----:B------:R1:W2:Y:S01]  /*0dd0*/  MUFU.RCP R15, R10 ;  /* 0x0000000a000f7308 */ /* 0x0002a20000001000 */
[----:B------:R-:W-:Y:S01]  /*0de0*/  PRMT R3, R3, 0x7632, R3 ;  /* 0x0000763203037816 */ /* 0x000fe20000000003 */
[----:B------:R-:W-:Y:S01]  /*0df0*/  IMAD.U32 R4, R4, 0x10000, RZ ;  /* 0x0001000004047824 */ /* 0x000fe200078e00ff */
[----:B------:R-:W-:Y:S02]  /*0e00*/  SHF.L.U32 R8, R8, 0x10, RZ ;  /* 0x0000001008087819 */ /* 0x000fe400000006ff */
[----:B------:R-:W-:Y:S02]  /*0e10*/  SHF.L.U32 R11, R3, 0x10, RZ ;  /* 0x00000010030b7819 */ /* 0x000fe400000006ff */
[----:B-1----:R-:W-:Y:S01]  /*0e20*/  SHF.L.U32 R10, R9, 0x10, RZ ;  /* 0x00000010090a7819 */ /* 0x002fe200000006ff */
[----:B------:R-:W-:Y:S08]  /*0e30*/  MUFU.RCP R14, R14 ;  /* 0x0000000e000e7308 */ /* 0x000ff00000001000 */
[----:B------:R-:W1:Y:S08]  /*0e40*/  MUFU.RCP R16, R4 ;  /* 0x0000000400107308 */ /* 0x000e700000001000 */
[----:B------:R1:W3:Y:S08]  /*0e50*/  MUFU.RCP R17, R8 ;  /* 0x0000000800117308 */ /* 0x0002f00000001000 */
[----:B------:R3:W4:Y:S01]  /*0e60*/  MUFU.RCP R18, R10 ;  /* 0x0000000a00127308 */ /* 0x0007220000001000 */
[----:B0-----:R-:W-:-:S07]  /*0e70*/  FMUL.FTZ R5, R19, R12 ;  /* 0x0000000c13057220 */ /* 0x001fce0000410000 */
[----:B------:R-:W0:Y:S08]  /*0e80*/  MUFU.RCP R13, R13 ;  /* 0x0000000d000d7308 */ /* 0x000e300000001000 */
[----:B------:R5:W0:Y:S01]  /*0e90*/  MUFU.RCP R6, R11 ;  /* 0x0000000b00067308 */ /* 0x000a220000001000 */
[C---:B--2---:R-:W-:Y:S01]  /*0ea0*/  FMUL.FTZ R3, R19.reuse, R15 ;  /* 0x0000000f13037220 */ /* 0x044fe20000410000 */
[C---:B-1----:R-:W-:Y:S01]  /*0eb0*/  FMUL.FTZ R8, R19.reuse, R16 ;  /* 0x0000001013087220 */ /* 0x042fe20000410000 */
[C---:B---3--:R-:W-:Y:S01]  /*0ec0*/  FMUL.FTZ R10, R19.reuse, R17 ;  /* 0x00000011130a7220 */ /* 0x048fe20000410000 */
[----:B----4-:R-:W-:-:S04]  /*0ed0*/  FMUL.FTZ R12, R19, R18 ;  /* 0x00000012130c7220 */ /* 0x010fc80000410000 */
[----:B------:R-:W1:Y:S01]  /*0ee0*/  F2F.BF16.F32 R5, R5 ;  /* 0x0000000500057304 */ /* 0x000e620000202000 */
[C---:B-----5:R-:W-:Y:S01]  /*0ef0*/  FMUL.FTZ R11, R19.reuse, R14 ;  /* 0x0000000e130b7220 */ /* 0x060fe20000410000 */
[C---:B0-----:R-:W-:Y:S01]  /*0f00*/  FMUL.FTZ R7, R19.reuse, R13 ;  /* 0x0000000d13077220 */ /* 0x041fe20000410000 */
[----:B------:R-:W-:-:S05]  /*0f10*/  FMUL.FTZ R4, R19, R6 ;  /* 0x0000000613047220 */ /* 0x000fca0000410000 */
[----:B------:R-:W0:Y:S08]  /*0f20*/  F2F.BF16.F32 R3, R3 ;  /* 0x0000000300037304 */ /* 0x000e300000202000 */
[----:B------:R1:W-:Y:S08]  /*0f30*/  F2F.BF16.F32 R9, R7 ;  /* 0x0000000700097304 */ /* 0x0003f00000202000 */
[----:B------:R-:W2:Y:S01]  /*0f40*/  F2F.BF16.F32 R11, R11 ;  /* 0x0000000b000b7304 */ /* 0x000ea20000202000 */
[----:B-1----:R-:W-:-:S07]  /*0f50*/  SHF.L.U32 R7, R5, 0x10, RZ ;  /* 0x0000001005077819 */ /* 0x002fce00000006ff */
[----:B------:R1:W-:Y:S08]  /*0f60*/  F2F.BF16.F32 R6, R4 ;  /* 0x0000000400067304 */ /* 0x0003f00000202000 */
[----:B------:R-:W3:Y:S01]  /*0f70*/  F2F.BF16.F32 R8, R8 ;  /* 0x0000000800087304 */ /* 0x000ee20000202000 */
[----:B-1----:R-:W1:Y:S07]  /*0f80*/  LDC.64 R4, c[0x0][0x388] ;  /* 0x0000e200ff047b82 */ /* 0x002e6e0000000a00 */
[----:B------:R-:W4:Y:S08]  /*0f90*/  F2F.BF16.F32 R10, R10 ;  /* 0x0000000a000a7304 */ /* 0x000f300000202000 */
[----:B------:R-:W5:Y:S01]  /*0fa0*/  F2F.BF16.F32 R12, R12 ;  /* 0x0000000c000c7304 */ /* 0x000f620000202000 */
[----:B0-----:R-:W-:Y:S01]  /*0fb0*/  IMAD.U32 R3, R3, 0x10000, RZ ;  /* 0x0001000003037824 */ /* 0x001fe200078e00ff */
[----:B--2---:R-:W-:Y:S01]  /*0fc0*/  SHF.L.U32 R11, R11, 0x10, RZ ;  /* 0x000000100b0b7819 */ /* 0x004fe200000006ff */
[----:B------:R-:W-:Y:S01]  /*0fd0*/  IMAD.U32 R9, R9, 0x10000, RZ ;  /* 0x0001000009097824 */ /* 0x000fe200078e00ff */
[----:B---3--:R-:W-:Y:S01]  /*0fe0*/  SHF.L.U32 R8, R8, 0x10, RZ ;  /* 0x0000001008087819 */ /* 0x008fe200000006ff */
[----:B------:R-:W-:-:S02]  /*0ff0*/  IMAD.U32 R6, R6, 0x10000, RZ ;  /* 0x0001000006067824 */ /* 0x000fc400078e00ff */
[----:B----4-:R-:W-:Y:S01]  /*1000*/  IMAD.U32 R10, R10, 0x10000, RZ ;  /* 0x000100000a0a7824 */ /* 0x010fe200078e00ff */
[----:B------:R-:W-:Y:S01]  /*1010*/  FRND.TRUNC R3, R3 ;  /* 0x0000000300037307 */ /* 0x000fe2000020d000 */
[----:B-----5:R-:W-:-:S07]  /*1020*/  SHF.L.U32 R12, R12, 0x10, RZ ;  /* 0x000000100c0c7819 */ /* 0x020fce00000006ff */
[----:B------:R-:W-:Y:S08]  /*1030*/  FRND.TRUNC R7, R7 ;  /* 0x0000000700077307 */ /* 0x000ff0000020d000 */
[----:B------:R-:W-:Y:S08]  /*1040*/  FRND.TRUNC R9, R9 ;  /* 0x0000000900097307 */ /* 0x000ff0000020d000 */
[----:B------:R-:W-:Y:S08]  /*1050*/  FRND.TRUNC R11, R11 ;  /* 0x0000000b000b7307 */ /* 0x000ff0000020d000 */
[----:B------:R-:W0:Y:S08]  /*1060*/  FRND.TRUNC R6, R6 ;  /* 0x0000000600067307 */ /* 0x000e30000020d000 */
[----:B------:R-:W2:Y:S08]  /*1070*/  FRND.TRUNC R8, R8 ;  /* 0x0000000800087307 */ /* 0x000eb0000020d000 */
[----:B------:R-:W3:Y:S08]  /*1080*/  FRND.TRUNC R10, R10 ;  /* 0x0000000a000a7307 */ /* 0x000ef0000020d000 */
[----:B------:R-:W4:Y:S01]  /*1090*/  FRND.TRUNC R12, R12 ;  /* 0x0000000c000c7307 */ /* 0x000f22000020d000 */
[----:B-1----:R-:W-:Y:S01]  /*10a0*/  IMAD.WIDE.U32 R4, R0, 0x2, R4 ;  /* 0x0000000200047825 */ /* 0x002fe200078e0004 */
[----:B0-----:R-:W-:-:S02]  /*10b0*/  F2FP.BF16.F32.PACK_AB R3, R6, R3 ;  /* 0x000000030603723e */ /* 0x001fc400000010ff */
        /* <DEDUP_REMOVED lines=9> */
.L_x_2067:
        /* <DEDUP_REMOVED lines=11> */
.L_x_22329:


//--------------------- .text._ZN2at6native29vectorized_elementwise_kernelILi4ENS0_13AUnaryFunctorIN3c108BFloat16ES4_S4_ZZZNS0_15binary_internal21div_trunc_kernel_cudaERNS_18TensorIteratorBaseEENKUlvE1_clEvENKUlvE2_clEvEUlS4_S4_E_EESt5arrayIPcLm2EEEEviT0_T1_ --------------------------
	.section	.text._ZN2at6native29vectorized_elementwise_kernelILi4ENS0_13AUnaryFunctorIN3c108BFloat16ES4_S4_ZZZNS0_15binary_internal21div_trunc_kernel_cudaERNS_18TensorIteratorBaseEENKUlvE1_clEvENKUlvE2_clEvEUlS4_S4_E_EESt5arrayIPcLm2EEEEviT0_T1_,"ax",@progbits
	.align	128
        .global         _ZN2at6native29vectorized_elementwise_kernelILi4ENS0_13AUnaryFunctorIN3c108BFloat16ES4_S4_ZZZNS0_15binary_internal21div_trunc_kernel_cudaERNS_18TensorIteratorBaseEENKUlvE1_clEvENKUlvE2_clEvEUlS4_S4_E_EESt5arrayIPcLm2EEEEviT0_T1_
        .type           _ZN2at6native29vectorized_elementwise_kernelILi4ENS0_13AUnaryFunctorIN3c108BFloat16ES4_S4_ZZZNS0_15binary_internal21div_trunc_kernel_cudaERNS_18TensorIteratorBaseEENKUlvE1_clEvENKUlvE2_clEvEUlS4_S4_E_EESt5arrayIPcLm2EEEEviT0_T1_,@function
        .size           _ZN2at6native29vectorized_elementwise_kernelILi4ENS0_13AUnaryFunctorIN3c108BFloat16ES4_S4_ZZZNS0_15binary_internal21div_trunc_kernel_cudaERNS_18TensorIteratorBaseEENKUlvE1_clEvENKUlvE2_clEvEUlS4_S4_E_EESt5arrayIPcLm2EEEEviT0_T1_,(.L_x_22330 - _ZN2at6native29vectorized_elementwise_kernelILi4ENS0_13AUnaryFunctorIN3c108BFloat16ES4_S4_ZZZNS0_15binary_internal21div_trunc_kernel_cudaERNS_18TensorIteratorBaseEENKUlvE1_clEvENKUlvE2_clEvEUlS4_S4_E_EESt5arrayIPcLm2EEEEviT0_T1_)
        .other          _ZN2at6native29vectorized_elementwise_kernelILi4ENS0_13AUnaryFunctorIN3c108BFloat16ES4_S4_ZZZNS0_15binary_internal21div_trunc_kernel_cudaERNS_18TensorIteratorBaseEENKUlvE1_clEvENKUlvE2_clEvEUlS4_S4_E_EESt5arrayIPcLm2EEEEviT0_T1_,@"STO_CUDA_ENTRY STV_DEFAULT"
_ZN2at6native29vectorized_elementwise_kernelILi4ENS0_13AUnaryFunctorIN3c108BFloat16ES4_S4_ZZZNS0_15binary_internal21div_trunc_kernel_cudaERNS_18TensorIteratorBaseEENKUlvE1_clEvENKUlvE2_clEvEUlS4_S4_E_EESt5arrayIPcLm2EEEEviT0_T1_:
.text._ZN2at6native29vectorized_elementwise_kernelILi4ENS0_13AUnaryFunctorIN3c108BFloat16ES4_S4_ZZZNS0_15binary_internal21div_trunc_kernel_cudaERNS_18TensorIteratorBaseEENKUlvE1_clEvENKUlvE2_clEvEUlS4_S4_E_EESt5arrayIPcLm2EEEEviT0_T1_:
        /* <DEDUP_REMOVED lines=166> */
.L_x_2071:
[----:B------:R-:W-:-:S13]  /*0a60*/  ISETP.GE.U32.AND P0, PT, R3, R2, PT ;  /* 0x000000020300720c */ /* 0x000fda0003f06070 */
[----:B------:R-:W-:Y:S05]  /*0a70*/  @P0 BRA `(.L_x_2073) ;  /* 0x0000000000300947 */ /* 0x000fea0003800000 */
[----:B0-----:R-:W0:Y:S01]  /*0a80*/  LDC.64 R4, c[0x0][0x388] ;  /* 0x0000e200ff047b82 */ /* 0x001e220000000a00 */
[----:B------:R-:W-:Y:S01]  /*0a90*/  IMAD.IADD R11, R0, 0x1, R3 ;  /* 0x00000001000b7824 */ /* 0x000fe200078e0203 */
[----:B------:R-:W-:-:S03]  /*0aa0*/  IADD3 R3, PT, PT, R3, 0x80, RZ ;  /* 0x0000008003037810 */ /* 0x000fc60007ffe0ff */
[----:B0-----:R-:W-:-:S05]  /*0ab0*/  IMAD.WIDE.U32 R4, R11, 0x2, R4 ;  /* 0x000000020b047825 */ /* 0x001fca00078e0004 */
[----:B------:R1:W-:Y:S02]  /*0ac0*/  STG.E.U16 desc[UR4][R4.64], R6 ;  /* 0x0000000604007986 */ /* 0x0003e4000c101504 */
.L_x_2072:
[----:B------:R-:W-:-:S13]  /*0ad0*/  ISETP.GE.U32.AND P0, PT, R3, R2, PT ;  /* 0x000000020300720c */ /* 0x000fda0003f06070 */
[----:B------:R-:W-:Y:S05]  /*0ae0*/  @P0 BRA `(.L_x_2074) ;  /* 0x0000000000340947 */ /* 0x000fea0003800000 */
[----:B01----:R-:W0:Y:S01]  /*0af0*/  LDC.64 R4, c[0x0][0x388] ;  /* 0x0000e200ff047b82 */ /* 0x003e220000000a00 */
[----:B------:R-:W-:Y:S01]  /*0b00*/  IMAD.IADD R11, R0, 0x1, R3 ;  /* 0x00000001000b7824 */ /* 0x000fe200078e0203 */
[----:B------:R-:W-:-:S03]  /*0b10*/  IADD3 R3, PT, PT, R3, 0x80, RZ ;  /* 0x0000008003037810 */ /* 0x000fc60007ffe0ff */
[----:B0-----:R-:W-:-:S05]  /*0b20*/  IMAD.WIDE.U32 R4, R11, 0x2, R4 ;  /* 0x000000020b047825 */ /* 0x001fca00078e0004 */
[----:B------:R1:W-:Y:S02]  /*0b30*/  STG.E.U16 desc[UR4][R4.64], R7 ;  /* 0x0000000704007986 */ /* 0x0003e4000c101504 */
.L_x_2073:
        /* <DEDUP_REMOVED lines=8> */
.L_x_2074:
[----:B------:R-:W-:Y:S05]  /*0bc0*/  BSYNC.RELIABLE B1 ;  /* 0x0000000000017941 */ /* 0x000fea0003800100 */
.L_x_2070:
[----:B------:R-:W-:-:S13]  /*0bd0*/  ISETP.GE.U32.AND P0, PT, R3, R2, PT ;  /* 0x000000020300720c */ /* 0x000fda0003f06070 */
[----:B012---:R-:W0:Y:S01]  /*0be0*/  @!P0 LDC.64 R4, c[0x0][0x388] ;  /* 0x0000e200ff048b82 */ /* 0x007e220000000a00 */
[----:B------:R-:W-:Y:S01]  /*0bf0*/  @!P0 IMAD.IADD R7, R0, 0x1, R3 ;  /* 0x0000000100078824 */ /* 0x000fe200078e0203 */
[----:B------:R-:W-:-:S03]  /*0c00*/  @!P0 IADD3 R3, PT, PT, R3, 0x80, RZ ;  /* 0x0000008003038810 */ /* 0x000fc60007ffe0ff */
[----:B0-----:R-:W-:-:S05]  /*0c10*/  @!P0 IMAD.WIDE.U32 R4, R7, 0x2, R4 ;  /* 0x0000000207048825 */ /* 0x001fca00078e0004 */
[----:B------:R2:W-:Y:S02]  /*0c20*/  @!P0 STG.E.U16 desc[UR4][R4.64], R9 ;  /* 0x0000000904008986 */ /* 0x0005e4000c101504 */
.L_x_2075:
[----:B------:R-:W-:Y:S05]  /*0c30*/  BSYNC.RECONVERGENT B0 ;  /* 0x0000000000007941 */ /* 0x000fea0003800200 */
.L_x_2069:
        /* <DEDUP_REMOVED lines=8> */
.L_x_2068:
[----:B------:R-:W0:Y:S01]  /*0cc0*/  S2R R2, SR_TID.X ;  /* 0x0000000000027919 */ /* 0x000e220000002100 */
[----:B------:R-:W1:Y:S02]  /*0cd0*/  LDC.64 R6, c[0x0][0x390] ;  /* 0x0000e400ff067b82 */ /* 0x000e640000000a00 */
[----:B-1----:R-:W-:-:S04]  /*0ce0*/  IMAD.WIDE.U32 R6, R0, 0x2, R6 ;  /* 0x0000000200067825 */ /* 0x002fc800078e0006 */
[----:B0-----:R-:W-:-:S05]  /*0cf0*/  IMAD.WIDE.U32 R10, R2, 0x8, R6 ;  /* 0x00000008020a7825 */ /* 0x001fca00078e0006 */
[----:B------:R-:W3:Y:S04]  /*0d00*/  LDG.E.64 R8, desc[UR4][R10.64] ;  /* 0x000000040a087981 */ /* 0x000ee8000c1e1b00 */
[----:B------:R-:W4:Y:S01]  /*0d10*/  LDG.E.64 R6, desc[UR4][R10.64+0x400] ;  /* 0x000400040a067981 */ /* 0x000f22000c1e1b00 */
[----:B--2---:R-:W-:Y:S02]  /*0d20*/  IMAD.U32 R17, R5, 0x10000, RZ ;  /* 0x0001000005117824 */ /* 0x004fe400078e00ff */
[----:B---3--:R-:W-:Y:S01]  /*0d30*/  IMAD.U32 R4, R9, 0x10000, RZ ;  /* 0x0001000009047824 */ /* 0x008fe200078e00ff */
[C---:B------:R-:W-:Y:S02]  /*0d40*/  SHF.L.U32 R3, R8.reuse, 0x10, RZ ;  /* 0x0000001008037819 */ /* 0x040fe400000006ff */
[----:B------:R-:W-:Y:S01]  /*0d50*/  PRMT R8, R8, 0x7632, R8 ;  /* 0x0000763208087816 */ /* 0x000fe20000000008 */
[----:B----4-:R-:W-:Y:S01]  /*0d60*/  IMAD.U32 R13, R7, 0x10000, RZ ;  /* 0x00010000070d7824 */ /* 0x010fe200078e00ff */
[----:B------:R-:W-:Y:S01]  /*0d70*/  PRMT R9, R9, 0x7632, R9 ;  /* 0x0000763209097816 */ /* 0x000fe20000000009 */
[----:B------:R-:W0:Y:S01]  /*0d80*/  MUFU.RCP R4, R4 ;  /* 0x0000000400047308 */ /* 0x000e220000001000 */
[----:B------:R-:W-:-:S02]  /*0d90*/  SHF.L.U32 R12, R6, 0x10, RZ ;  /* 0x00000010060c7819 */ /* 0x000fc400000006ff */
[----:B------:R-:W-:Y:S01]  /*0da0*/  SHF.L.U32 R8, R8, 0x10, RZ ;  /* 0x0000001008087819 */ /* 0x000fe200000006ff */
[----:B------:R-:W-:Y:S01]  /*0db0*/  IMAD.U32 R9, R9, 0x10000, RZ ;  /* 0x0001000009097824 */ /* 0x000fe200078e00ff */
[----:B------:R-:W-:Y:S02]  /*0dc0*/  PRMT R6, R6, 0x7632, R6 ;  /* 0x0000763206067816 */ /* 0x000fe40000000006 */
[----:B------:R-:W-:Y:S01]  /*0dd0*/  PRMT R7, R7, 0x7632, R7 ;  /* 0x0000763207077816 */ /* 0x000fe20000000007 */
[----:B------:R-:W1:Y:S01]  /*0de0*/  MUFU.RCP R3, R3 ;  /* 0x0000000300037308 */ /* 0x000e620000001000 */
[----:B------:R-:W-:Y:S02]  /*0df0*/  SHF.L.U32 R6, R6, 0x10, RZ ;  /* 0x0000001006067819 */ /* 0x000fe400000006ff */
[----:B------:R-:W-:-:S05]  /*0e00*/  SHF.L.U32 R10, R7, 0x10, RZ ;  /* 0x00000010070a7819 */ /* 0x000fca00000006ff */
[----:B------:R-:W2:Y:S01]  /*0e10*/  MUFU.RCP R8, R8 ;  /* 0x0000000800087308 */ /* 0x000ea20000001000 */
[----:B0-----:R-:W-:-:S07]  /*0e20*/  FMUL.FTZ R5, R17, R4 ;  /* 0x0000000411057220 */ /* 0x001fce0000410000 */
[----:B------:R-:W0:Y:S01]  /*0e30*/  MUFU.RCP R12, R12 ;  /* 0x0000000c000c7308 */ /* 0x000e220000001000 */
[----:B-1----:R-:W-:-:S07]  /*0e40*/  FMUL.FTZ R3, R17, R3 ;  /* 0x0000000311037220 */ /* 0x002fce0000410000 */
[----:B------:R-:W1:Y:S01]  /*0e50*/  MUFU.RCP R14, R9 ;  /* 0x00000009000e7308 */ /* 0x000e620000001000 */
[----:B--2---:R-:W-:-:S07]  /*0e60*/  FMUL.FTZ R4, R17, R8 ;  /* 0x0000000811047220 */ /* 0x004fce0000410000 */
[----:B------:R-:W2:Y:S01]  /*0e70*/  MUFU.RCP R13, R13 ;  /* 0x0000000d000d7308 */ /* 0x000ea20000001000 */
[----:B0-----:R-:W-:-:S07]  /*0e80*/  FMUL.FTZ R7, R17, R12 ;  /* 0x0000000c11077220 */ /* 0x001fce0000410000 */
[----:B------:R-:W0:Y:S01]  /*0e90*/  MUFU.RCP R15, R6 ;  /* 0x00000006000f7308 */ /* 0x000e220000001000 */
[----:B-1----:R-:W-:-:S07]  /*0ea0*/  FMUL.FTZ R8, R17, R14 ;  /* 0x0000000e11087220 */ /* 0x002fce0000410000 */
[----:B------:R0:W1:Y:S01]  /*0eb0*/  MUFU.RCP R16, R10 ;  /* 0x0000000a00107308 */ /* 0x0000620000001000 */
[----:B--2---:R-:W-:-:S07]  /*0ec0*/  FMUL.FTZ R11, R17, R13 ;  /* 0x0000000d110b7220 */ /* 0x004fce0000410000 */
[----:B------:R-:W-:Y:S01]  /*0ed0*/  F2F.BF16.F32 R5, R5 ;  /* 0x0000000500057304 */ /* 0x000fe20000202000 */
[----:B0-----:R-:W-:-:S07]  /*0ee0*/  FMUL.FTZ R10, R17, R15 ;  /* 0x0000000f110a7220 */ /* 0x001fce0000410000 */
[----:B------:R-:W0:Y:S01]  /*0ef0*/  F2F.BF16.F32 R3, R3 ;  /* 0x0000000300037304 */ /* 0x000e220000202000 */
[----:B-1----:R-:W-:-:S07]  /*0f00*/  FMUL.FTZ R12, R17, R16 ;  /* 0x00000010110c7220 */ /* 0x002fce0000410000 */
[----:B------:R-:W1:Y:S01]  /*0f10*/  F2F.BF16.F32 R6, R4 ;  /* 0x0000000400067304 */ /* 0x000e620000202000 */
[----:B0-----:R-:W-:-:S07]  /*0f20*/  IMAD.U32 R3, R3, 0x10000, RZ ;  /* 0x0001000003037824 */ /* 0x001fce00078e00ff */
[----:B------:R-:W0:Y:S01]  /*0f30*/  F2F.BF16.F32 R8, R8 ;  /* 0x0000000800087304 */ /* 0x000e220000202000 */
[----:B-1----:R-:W-:-:S07]  /*0f40*/  IMAD.U32 R6, R6, 0x10000, RZ ;  /* 0x0001000006067824 */ /* 0x002fce00078e00ff */
[----:B------:R1:W2:Y:S01]  /*0f50*/  F2F.BF16.F32 R9, R7 ;  /* 0x0000000700097304 */ /* 0x0002a20000202000 */
[----:B0-----:R-:W-:-:S07]  /*0f60*/  SHF.L.U32 R8, R8, 0x10, RZ ;  /* 0x0000001008087819 */ /* 0x001fce00000006ff */
[----:B------:R-:W0:Y:S01]  /*0f70*/  F2F.BF16.F32 R11, R11 ;  /* 0x0000000b000b7304 */ /* 0x000e220000202000 */
[----:B-1----:R-:W-:Y:S02]  /*0f80*/  SHF.L.U32 R7, R5, 0x10, RZ ;  /* 0x0000001005077819 */ /* 0x002fe400000006ff */
[----:B------:R-:W1:Y:S01]  /*0f90*/  LDC.64 R4, c[0x0][0x388] ;  /* 0x0000e200ff047b82 */ /* 0x000e620000000a00 */
[----:B--2---:R-:W-:-:S04]  /*0fa0*/  IMAD.U32 R9, R9, 0x10000, RZ ;  /* 0x0001000009097824 */ /* 0x004fc800078e00ff */
[----:B------:R-:W2:Y:S01]  /*0fb0*/  F2F.BF16.F32 R10, R10 ;  /* 0x0000000a000a7304 */ /* 0x000ea20000202000 */
[----:B0-----:R-:W-:-:S07]  /*0fc0*/  SHF.L.U32 R11, R11, 0x10, RZ ;  /* 0x000000100b0b7819 */ /* 0x001fce00000006ff */
[----:B------:R-:W0:Y:S01]  /*0fd0*/  F2F.BF16.F32 R12, R12 ;  /* 0x0000000c000c7304 */ /* 0x000e220000202000 */
[----:B--2---:R-:W-:-:S07]  /*0fe0*/  IMAD.U32 R10, R10, 0x10000, RZ ;  /* 0x000100000a0a7824 */ /* 0x004fce00078e00ff */
[----:B------:R-:W-:Y:S01]  /*0ff0*/  FRND.TRUNC R3, R3 ;  /* 0x0000000300037307 */ /* 0x000fe2000020d000 */
[----:B-1----:R-:W-:Y:S01]  /*1000*/  IMAD.WIDE.U32 R4, R0, 0x2, R4 ;  /* 0x0000000200047825 */ /* 0x002fe200078e0004 */
[----:B0-----:R-:W-:-:S06]  /*1010*/  SHF.L.U32 R12, R12, 0x10, RZ ;  /* 0x000000100c0c7819 */ /* 0x001fcc00000006ff */
[----:B------:R-:W0:Y:S01]  /*1020*/  FRND.TRUNC R6, R6 ;  /* 0x0000000600067307 */ /* 0x000e22000020d000 */
[----:B------:R-:W-:-:S07]  /*1030*/  IMAD.WIDE.U32 R4, R2, 0x8, R4 ;  /* 0x0000000802047825 */ /* 0x000fce00078e0004 */
[----:B------:R-:W-:Y:S01]  /*1040*/  FRND.TRUNC R7, R7 ;  /* 0x0000000700077307 */ /* 0x000fe2000020d000 */
[----:B0-----:R-:W-:-:S07]  /*1050*/  F2FP.BF16.F32.PACK_AB R2, R6, R3 ;  /* 0x000000030602723e */ /* 0x001fce00000010ff */
[----:B------:R-:W0:Y:S08]  /*1060*/  FRND.TRUNC R8, R8 ;  /* 0x0000000800087307 */ /* 0x000e30000020d000 */
[----:B------:R-:W-:Y:S01]  /*1070*/  FRND.TRUNC R9, R9 ;  /* 0x0000000900097307 */ /* 0x000fe2000020d000 */
[----:B0-----:R-:W-:-:S07]  /*1080*/  F2FP.BF16.F32.PACK_AB R3, R8, R7 ;  /* 0x000000070803723e */ /* 0x001fce00000010ff */
[----:B------:R-:W-:Y:S01]  /*1090*/  FRND.TRUNC R11, R11 ;  /* 0x0000000b000b7307 */ /* 0x000fe2000020d000 */
[----:B------:R-:W-:Y:S07]  /*10a0*/  STG.E.64 desc[UR4][R4.64], R2 ;  /* 0x0000000204007986 */ /* 0x000fee000c101b04 */
[----:B------:R-:W0:Y:S08]  /*10b0*/  FRND.TRUNC R10, R10 ;  /* 0x0000000a000a7307 */ /* 0x000e30000020d000 */
[----:B------:R-:W1:Y:S01]  /*10c0*/  FRND.TRUNC R12, R12 ;  /* 0x0000000c000c7307 */ /* 0x000e62000020d000 */
[----:B0-----:R-:W-:-:S02]  /*10d0*/  F2FP.BF16.F32.PACK_AB R6, R10, R9 ;  /* 0x000000090a06723e */ /* 0x001fc400000010ff */
[----:B-1----:R-:W-:-:S05]  /*10e0*/  F2FP.BF16.F32.PACK_AB R7, R12, R11 ;  /* 0x0000000b0c07723e */ /* 0x002fca00000010ff */
[----:B------:R-:W-:Y:S01]  /*10f0*/  STG.E.64 desc[UR4][R4.64+0x400], R6 ;  /* 0x0004000604007986 */ /* 0x000fe2000c101b04 */
[----:B------:R-:W-:Y:S05]  /*1100*/  EXIT ;  /* 0x000000000000794d */ /* 0x000fea0003800000 */
.L_x_2076:
        /* <DEDUP_REMOVED lines=15> */
.L_x_22330:


//--------------------- .text._ZN2at6native29vectorized_elementwise_kernelILi8ENS0_13AUnaryFunctorIN3c108BFloat16ES4_S4_ZZZNS0_15binary_internal21div_trunc_kernel_cudaERNS_18TensorIteratorBaseEENKUlvE1_clEvENKUlvE2_clEvEUlS4_S4_E_EESt5arrayIPcLm2EEEEviT0_T1_ --------------------------
	.section	.text._ZN2at6native29vectorized_elementwise_kernelILi8ENS0_13AUnaryFunctorIN3c108BFloat16ES4_S4_ZZZNS0_15binary_internal21div_trunc_kernel_cudaERNS_18TensorIteratorBaseEENKUlvE1_clEvENKUlvE2_clEvEUlS4_S4_E_EESt5arrayIPcLm2EEEEviT0_T1_,"ax",@progbits
	.align	128
        .global         _ZN2at6native29vectorized_elementwise_kernelILi8ENS0_13AUnaryFunctorIN3c108BFloat16ES4_S4_ZZZNS0_15binary_internal21div_trunc_kernel_cudaERNS_18TensorIteratorBaseEENKUlvE1_clEvENKUlvE2_clEvEUlS4_S4_E_EESt5arrayIPcLm2EEEEviT0_T1_
        .type           _ZN2at6native29vectorized_elementwise_kernelILi8ENS0_13AUnaryFunctorIN3c108BFloat16ES4_S4_ZZZNS0_15binary_internal21div_trunc_kernel_cudaERNS_18TensorIteratorBaseEENKUlvE1_clEvENKUlvE2_clEvEUlS4_S4_E_EESt5arrayIPcLm2EEEEviT0_T1_,@function
        .size           _ZN2at6native29vectorized_elementwise_kernelILi8ENS0_13AUnaryFunctorIN3c108BFloat16ES4_S4_ZZZNS0_15binary_internal21div_trunc_kernel_cudaERNS_18TensorIteratorBaseEENKUlvE1_clEvENKUlvE2_clEvEUlS4_S4_E_EESt5arrayIPcLm2EEEEviT0_T1_,(.L_x_22331 - _ZN2at6native29vectorized_elementwise_kernelILi8ENS0_13AUnaryFunctorIN3c108BFloat16ES4_S4_ZZZNS0_15binary_internal21div_trunc_kernel_cudaERNS_18TensorIteratorBaseEENKUlvE1_clEvENKUlvE2_clEvEUlS4_S4_E_EESt5arrayIPcLm2EEEEviT0_T1_)
        .other          _ZN2at6native29vectorized_elementwise_kernelILi8ENS0_13AUnaryFunctorIN3c108BFloat16ES4_S4_ZZZNS0_15binary_internal21div_trunc_kernel_cudaERNS_18TensorIteratorBaseEENKUlvE1_clEvENKUlvE2_clEvEUlS4_S4_E_EESt5arrayIPcLm2EEEEviT0_T1_,@"STO_CUDA_ENTRY STV_DEFAULT"
_ZN2at6native29vectorized_elementwise_kernelILi8ENS0_13AUnaryFunctorIN3c108BFloat16ES4_S4_ZZZNS0_15binary_internal21div_trunc_kernel_cudaERNS_18TensorIteratorBaseEENKUlvE1_clEvENKUlvE2_clEvEUlS4_S4_E_EESt5arrayIPcLm2EEEEviT0_T1_:
.text._ZN2at6native29vectorized_elementwise_kernelILi8ENS0_13AUnaryFunctorIN3c108BFloat16ES4_S4_ZZZNS0_15binary_internal21div_trunc_kernel_cudaERNS_18TensorIteratorBaseEENKUlvE1_clEvENKUlvE2_clEvEUlS4_S4_E_EESt5arrayIPcLm2EEEEviT0_T1_:
[----:B------:R-:W-:Y:S01]  /*0000*/  LDC R1, c[0x0][0x37c] ;  /* 0x0000df00ff017b82 */ /* 0x000fe20000000800 */
[----:B------:R-:W-:Y:S05]  /*0010*/  EXIT ;  /* 0x000000000000794d */ /* 0x000fea0003800000 */
.L_x_2077:
        /* <DEDUP_REMOVED lines=14> */
.L_x_22331:


//--------------------- .text._ZN2at6native18elementwise_kernelILi128ELi4EZNS0_15gpu_kernel_implINS0_13BinaryFunctorIN3c104HalfES5_S5_ZZZNS0_15binary_internal21div_trunc_kernel_cudaERNS_18TensorIteratorBaseEENKUlvE1_clEvENKUlvE1_clEvEUlS5_S5_E_EEEEvS8_RKT_EUliE_EEviT1_ --------------------------
	.section	.text._ZN2at6native18elementwise_kernelILi128ELi4EZNS0_15gpu_kernel_implINS0_13BinaryFunctorIN3c104HalfES5_S5_ZZZNS0_15binary_internal21div_trunc_kernel_cudaERNS_18TensorIteratorBaseEENKUlvE1_clEvENKUlvE1_clEvEUlS5_S5_E_EEEEvS8_RKT_EUliE_EEviT1_,"ax",@progbits
	.align	128
        .global         _ZN2at6native18elementwise_kernelILi128ELi4EZNS0_15gpu_kernel_implINS0_13BinaryFunctorIN3c104HalfES5_S5_ZZZNS0_15binary_internal21div_trunc_kernel_cudaERNS_18TensorIteratorBaseEENKUlvE1_clEvENKUlvE1_clEvEUlS5_S5_E_EEEEvS8_RKT_EUliE_EEviT1_
        .type           _ZN2at6native18elementwise_kernelILi128ELi4EZNS0_15gpu_kernel_implINS0_13BinaryFunctorIN3c104HalfES5_S5_ZZZNS0_15binary_internal21div_trunc_kernel_cudaERNS_18TensorIteratorBaseEENKUlvE1_clEvENKUlvE1_clEvEUlS5_S5_E_EEEEvS8_RKT_EUliE_EEviT1_,@function
        .size           _ZN2at6native18elementwise_kernelILi128ELi4EZNS0_15gpu_kernel_implINS0_13BinaryFunctorIN3c104HalfES5_S5_ZZZNS0_15binary_internal21div_trunc_kernel_cudaERNS_18TensorIteratorBaseEENKUlvE1_clEvENKUlvE1_clEvEUlS5_S5_E_EEEEvS8_RKT_EUliE_EEviT1_,(.L_x_22332 - _ZN2at6native18elementwise_kernelILi128ELi4EZNS0_15gpu_kernel_implINS0_13BinaryFunctorIN3c104HalfES5_S5_ZZZNS0_15binary_internal21div_trunc_kernel_cudaERNS_18TensorIteratorBaseEENKUlvE1_clEvENKUlvE1_clEvEUlS5_S5_E_EEEEvS8_RKT_EUliE_EEviT1_)
        .other          _ZN2at6native18elementwise_kernelILi128ELi4EZNS0_15gpu_kernel_implINS0_13BinaryFunctorIN3c104HalfES5_S5_ZZZNS0_15binary_internal21div_trunc_kernel_cudaERNS_18TensorIteratorBaseEENKUlvE1_clEvENKUlvE1_clEvEUlS5_S5_E_EEEEvS8_RKT_EUliE_EEviT1_,@"STO_CUDA_ENTRY STV_DEFAULT"
_ZN2at6native18elementwise_kernelILi128ELi4EZNS0_15gpu_kernel_implINS0_13BinaryFunctorIN3c104HalfES5_S5_ZZZNS0_15binary_internal21div_trunc_kernel_cudaERNS_18TensorIteratorBaseEENKUlvE1_clEvENKUlvE1_clEvEUlS5_S5_E_EEEEvS8_RKT_EUliE_EEviT1_:
.text._ZN2at6native18elementwise_kernelILi128ELi4EZNS0_15gpu_kernel_implINS0_13BinaryFunctorIN3c104HalfES5_S5_ZZZNS0_15binary_internal21div_trunc_kernel_cudaERNS_18TensorIteratorBaseEENKUlvE1_clEvENKUlvE1_clEvEUlS5_S5_E_EEEEvS8_RKT_EUliE_EEviT1_:
        /* <DEDUP_REMOVED lines=371> */
.L_x_2080:
        /* <DEDUP_REMOVED lines=16> */
[----:B0-----:R-:W-:-:S04]  /*1830*/  F2FP.F16.F32.PACK_AB R0, RZ, R0 ;  /* 0x00000000ff00723e */ /* 0x001fc800000000ff */
[----:B------:R-:W-:Y:S01]  /*1840*/  PRMT R19, R0, 0x7610, R19 ;  /* 0x0000761000137816 */ /* 0x000fe20000000013 */
[----:B------:R-:W-:Y:S06]  /*1850*/  BRA `(.L_x_2086) ;  /* 0x0000000c00e87947 */ /* 0x000fec0003800000 */
.L_x_2084:
[----:B------:R-:W2:Y:S02]  /*1860*/  LDG.E.U8 R2, desc[UR36][R2.64] ;  /* 0x0000002402027981 */ /* 0x000ea4000c1e1100 */
[----:B--2---:R-:W-:-:S04]  /*1870*/  I2FP.F32.U32 R0, R2 ;  /* 0x0000000200007245 */ /* 0x004fc80000201000 */
[----:B------:R-:W-:-:S04]  /*1880*/  F2FP.F16.F32.PACK_AB R0, RZ, R0 ;  /* 0x00000000ff00723e */ /* 0x000fc800000000ff */
[----:B------:R-:W-:Y:S01]  /*1890*/  PRMT R19, R0, 0x7610, R19 ;  /* 0x0000761000137816 */ /* 0x000fe20000000013 */
[----:B------:R-:W-:Y:S06]  /*18a0*/  BRA `(.L_x_2086) ;  /* 0x0000000c00d47947 */ /* 0x000fec0003800000 */
.L_x_2083:
        /* <DEDUP_REMOVED lines=8> */
[----:B0-----:R-:W-:-:S04]  /*1930*/  F2FP.F16.F32.PACK_AB R0, RZ, R0 ;  /* 0x00000000ff00723e */ /* 0x001fc800000000ff */
[----:B------:R-:W-:Y:S01]  /*1940*/  PRMT R19, R0, 0x7610, R19 ;  /* 0x0000761000137816 */ /* 0x000fe20000000013 */
[----:B------:R-:W-:Y:S06]  /*1950*/  BRA `(.L_x_2086) ;  /* 0x0000000c00a87947 */ /* 0x000fec0003800000 */
.L_x_2088:
[----:B------:R-:W2:Y:S02]  /*1960*/  LDG.E R2, desc[UR36][R2.64] ;  /* 0x0000002402027981 */ /* 0x000ea4000c1e1900 */
[----:B--2---:R-:W-:-:S04]  /*1970*/  I2FP.F32.S32 R0, R2 ;  /* 0x0000000200007245 */ /* 0x004fc80000201400 */
[----:B------:R-:W-:-:S04]  /*1980*/  F2FP.F16.F32.PACK_AB R0, RZ, R0 ;  /* 0x00000000ff00723e */ /* 0x000fc800000000ff */
[----:B------:R-:W-:Y:S01]  /*1990*/  PRMT R19, R0, 0x7610, R19 ;  /* 0x0000761000137816 */ /* 0x000fe20000000013 */
[----:B------:R-:W-:Y:S06]  /*19a0*/  BRA `(.L_x_2086) ;  /* 0x0000000c00947947 */ /* 0x000fec0003800000 */
.L_x_2087:
[----:B------:R-:W2:Y:S02]  /*19b0*/  LDG.E.U16 R2, desc[UR36][R2.64] ;  /* 0x0000002402027981 */ /* 0x000ea4000c1e1500 */
[----:B--2---:R-:W0:Y:S02]  /*19c0*/  I2F.S16 R0, R2 ;  /* 0x0000000200007306 */ /* 0x004e240000101400 */
[----:B0-----:R-:W-:-:S04]  /*19d0*/  F2FP.F16.F32.PACK_AB R0, RZ, R0 ;  /* 0x00000000ff00723e */ /* 0x001fc800000000ff */
[----:B------:R-:W-:Y:S01]  /*19e0*/  PRMT R19, R0, 0x7610, R19 ;  /* 0x0000761000137816 */ /* 0x000fe20000000013 */
[----:B------:R-:W-:Y:S06]  /*19f0*/  BRA `(.L_x_2086) ;  /* 0x0000000c00807947 */ /* 0x000fec0003800000 */
.L_x_2082:
[----:B------:R-:W-:-:S09]  /*1a00*/  UISETP.GT.AND UP0, UPT, UR4, 0x6, UPT ;  /* 0x000000060400788c */ /* 0x000fd2000bf04270 */
[----:B------:R-:W-:Y:S05]  /*1a10*/  BRA.U UP0, `(.L_x_2089) ;  /* 0x0000000100247547 */ /* 0x000fea000b800000 */
[----:B------:R-:W-:-:S09]  /*1a20*/  UISETP.NE.AND UP0, UPT, UR4, 0x5, UPT ;  /* 0x000000050400788c */ /* 0x000fd2000bf05270 */
[----:B------:R-:W-:Y:S05]  /*1a30*/  BRA.U !UP0, `(.L_x_2090) ;  /* 0x0000000108147547 */ /* 0x000fea000b800000 */
[----:B------:R-:W-:-:S09]  /*1a40*/  UISETP.NE.AND UP0, UPT, UR4, 0x6, UPT ;  /* 0x000000060400788c */ /* 0x000fd2000bf05270 */
[----:B------:R-:W-:Y:S05]  /*1a50*/  BRA.U UP0, `(.L_x_2085) ;  /* 0x0000000900cc7547 */ /* 0x000fea000b800000 */
[----:B------:R-:W2:Y:S02]  /*1a60*/  LDG.E R2, desc[UR36][R2.64] ;  /* 0x0000002402027981 */ /* 0x000ea4000c1e1900 */
[----:B--2---:R-:W-:Y:S01]  /*1a70*/  F2FP.F16.F32.PACK_AB R19, RZ, R2 ;  /* 0x00000002ff13723e */ /* 0x004fe200000000ff */
[----:B------:R-:W-:Y:S06]  /*1a80*/  BRA `(.L_x_2086) ;  /* 0x0000000c005c7947 */ /* 0x000fec0003800000 */
.L_x_2090:
[----:B------:R0:W5:Y:S01]  /*1a90*/  LDG.E.U16 R19, desc[UR36][R2.64] ;  /* 0x0000002402137981 */ /* 0x000162000c1e1500 */
[----:B------:R-:W-:Y:S05]  /*1aa0*/  BRA `(.L_x_2086) ;  /* 0x0000000c00547947 */ /* 0x000fea0003800000 */
.L_x_2089:
[----:B------:R-:W-:-:S09]  /*1ab0*/  UISETP.NE.AND UP0, UPT, UR4, 0x7, UPT ;  /* 0x000000070400788c */ /* 0x000fd2000bf05270 */
[----:B------:R-:W-:Y:S05]  /*1ac0*/  BRA.U !UP0, `(.L_x_2091) ;  /* 0x0000000108247547 */ /* 0x000fea000b800000 */
[----:B------:R-:W-:-:S09]  /*1ad0*/  UISETP.NE.AND UP0, UPT, UR4, 0x8, UPT ;  /* 0x000000080400788c */ /* 0x000fd2000bf05270 */
[----:B------:R-:W-:Y:S05]  /*1ae0*/  BRA.U !UP0, `(.L_x_2092) ;  /* 0x0000000108147547 */ /* 0x000fea000b800000 */
[----:B------:R-:W-:-:S09]  /*1af0*/  UISETP.NE.AND UP0, UPT, UR4, 0x9, UPT ;  /* 0x000000090400788c */ /* 0x000fd2000bf05270 */
[----:B------:R-:W-:Y:S05]  /*1b00*/  BRA.U UP0, `(.L_x_2085) ;  /* 0x0000000900a07547 */ /* 0x000fea000b800000 */
[----:B------:R-:W2:Y:S02]  /*1b10*/  LDG.E R2, desc[UR36][R2.64] ;  /* 0x0000002402027981 */ /* 0x000ea4000c1e1900 */
[----:B--2---:R-:W-:Y:S01]  /*1b20*/  F2FP.F16.F32.PACK_AB R19, RZ, R2 ;  /* 0x00000002ff13723e */ /* 0x004fe200000000ff */
[----:B------:R-:W-:Y:S06]  /*1b30*/  BRA `(.L_x_2086) ;  /* 0x0000000c00307947 */ /* 0x000fec0003800000 */
.L_x_2092:
[----:B------:R1:W5:Y:S01]  /*1b40*/  LDG.E.U16 R19, desc[UR36][R2.64] ;  /* 0x0000002402137981 */ /* 0x000362000c1e1500 */
[----:B------:R-:W-:Y:S05]  /*1b50*/  BRA `(.L_x_2086) ;  /* 0x0000000c00287947 */ /* 0x000fea0003800000 */
.L_x_2091:
        /* <DEDUP_REMOVED lines=10> */
[----:B------:R-:W-:-:S04]  /*1c00*/  F2FP.F16.F32.PACK_AB R0, RZ, R0 ;  /* 0x00000000ff00723e */ /* 0x000fc800000000ff */
[----:B------:R-:W-:Y:S01]  /*1c10*/  PRMT R19, R0, 0x7610, R19 ;  /* 0x0000761000137816 */ /* 0x000fe20000000013 */
[----:B------:R-:W-:Y:S06]  /*1c20*/  BRA `(.L_x_2086) ;  /* 0x0000000800f47947 */ /* 0x000fec0003800000 */
.L_x_2081:
        /* <DEDUP_REMOVED lines=11> */
[----:B------:R-:W-:-:S04]  /*1ce0*/  F2FP.F16.F32.PACK_AB R0, RZ, R0 ;  /* 0x00000000ff00723e */ /* 0x000fc800000000ff */
[----:B------:R-:W-:Y:S01]  /*1cf0*/  PRMT R19, R0, 0x7610, R19 ;  /* 0x0000761000137816 */ /* 0x000fe20000000013 */
[----:B------:R-:W-:Y:S06]  /*1d00*/  BRA `(.L_x_2086) ;  /* 0x0000000800bc7947 */ /* 0x000fec0003800000 */
.L_x_2095:
        /* <DEDUP_REMOVED lines=13> */
.L_x_2094:
        /* <DEDUP_REMOVED lines=24> */
[----:B------:R-:W-:-:S04]  /*1f60*/  F2FP.F16.F32.PACK_AB R5, RZ, R5 ;  /* 0x00000005ff05723e */ /* 0x000fc800000000ff */
[----:B------:R-:W-:Y:S01]  /*1f70*/  PRMT R19, R5, 0x7610, R19 ;  /* 0x0000761005137816 */ /* 0x000fe20000000013 */
[----:B------:R-:W-:Y:S06]  /*1f80*/  BRA `(.L_x_2086) ;  /* 0x00000008001c7947 */ /* 0x000fec0003800000 */
.L_x_2097:
        /* <DEDUP_REMOVED lines=11> */
[----:B------:R-:W-:-:S04]  /*2040*/  F2FP.F16.F32.PACK_AB R0, RZ, R0 ;  /* 0x00000000ff00723e */ /* 0x000fc800000000ff */
[----:B------:R-:W-:Y:S01]  /*2050*/  PRMT R19, R0, 0x7610, R19 ;  /* 0x0000761000137816 */ /* 0x000fe20000000013 */
[----:B------:R-:W-:Y:S06]  /*2060*/  BRA `(.L_x_2086) ;  /* 0x0000000400e47947 */ /* 0x000fec0003800000 */
.L_x_2096:
[----:B------:R-:W2:Y:S02]  /*2070*/  LDG.E.U16 R0, desc[UR36][R2.64] ;  /* 0x0000002402007981 */ /* 0x000ea4000c1e1500 */
[----:B--2---:R-:W-:-:S05]  /*2080*/  IMAD.U32 R0, R0, 0x10000, RZ ;  /* 0x0001000000007824 */ /* 0x004fca00078e00ff */
[----:B------:R-:W-:-:S04]  /*2090*/  F2FP.F16.F32.PACK_AB R0, RZ, R0 ;  /* 0x00000000ff00723e */ /* 0x000fc800000000ff */
[----:B------:R-:W-:Y:S01]  /*20a0*/  PRMT R19, R0, 0x7610, R19 ;  /* 0x0000761000137816 */ /* 0x000fe20000000013 */
[----:B------:R-:W-:Y:S06]  /*20b0*/  BRA `(.L_x_2086) ;  /* 0x0000000400d07947 */ /* 0x000fec0003800000 */
.L_x_2093:
        /* <DEDUP_REMOVED lines=10> */
[----:B------:R-:W-:-:S04]  /*2160*/  F2FP.F16.F32.PACK_AB R0, RZ, R0 ;  /* 0x00000000ff00723e */ /* 0x000fc800000000ff */
[----:B------:R-:W-:Y:S01]  /*2170*/  PRMT R19, R0, 0x7610, R19 ;  /* 0x0000761000137816 */ /* 0x000fe20000000013 */
[----:B------:R-:W-:Y:S06]  /*2180*/  BRA `(.L_x_2086) ;  /* 0x00000004009c7947 */ /* 0x000fec0003800000 */
.L_x_2100:
        /* <DEDUP_REMOVED lines=21> */
.L_x_2104:
[----:B------:R-:W-:Y:S05]  /*22e0*/  BSYNC.RECONVERGENT B1 ;  /* 0x0000000000017941 */ /* 0x000fea0003800200 */
.L_x_2103:
[----:B------:R-:W-:Y:S01]  /*22f0*/  IMAD.SHL.U32 R0, R0, 0x100000, RZ ;  /* 0x0010000000007824 */ /* 0x000fe200078e00ff */
[----:B------:R-:W-:-:S04]  /*2300*/  LEA R2, R2, 0x3b800000, 0x17 ;  /* 0x3b80000002027811 */ /* 0x000fc800078eb8ff */
[----:B------:R-:W-:-:S07]  /*2310*/  LOP3.LUT R0, R2, R0, R7, 0xfe, !PT ;  /* 0x0000000002007212 */ /* 0x000fce00078efe07 */
.L_x_2102:
[----:B------:R-:W-:Y:S05]  /*2320*/  BSYNC.RECONVERGENT B0 ;  /* 0x0000000000007941 */ /* 0x000fea0003800200 */
.L_x_2101:
[----:B------:R-:W-:-:S04]  /*2330*/  F2FP.F16.F32.PACK_AB R0, RZ, R0 ;  /* 0x00000000ff00723e */ /* 0x000fc800000000ff */
[----:B------:R-:W-:Y:S01]  /*2340*/  PRMT R19, R0, 0x7610, R19 ;  /* 0x0000761000137816 */ /* 0x000fe20000000013 */
[----:B------:R-:W-:Y:S06]  /*2350*/  BRA `(.L_x_2086) ;  /* 0x0000000400287947 */ /* 0x000fec0003800000 */
.L_x_2099:
        /* <DEDUP_REMOVED lines=21> */
.L_x_2108:
[----:B------:R-:W-:Y:S05]  /*24b0*/  BSYNC.RECONVERGENT B1 ;  /* 0x0000000000017941 */ /* 0x000fea0003800200 */
.L_x_2107:
[----:B------:R-:W-:Y:S01]  /*24c0*/  IMAD.SHL.U32 R0, R0, 0x200000, RZ ;  /* 0x0020000000007824 */ /* 0x000fe200078e00ff */
[----:B------:R-:W-:-:S04]  /*24d0*/  LEA R2, R2, 0x37800000, 0x17 ;  /* 0x3780000002027811 */ /* 0x000fc800078eb8ff */
[----:B------:R-:W-:-:S07]  /*24e0*/  LOP3.LUT R0, R2, R0, R7, 0xfe, !PT ;  /* 0x0000000002007212 */ /* 0x000fce00078efe07 */
.L_x_2106:
[----:B------:R-:W-:Y:S05]  /*24f0*/  BSYNC.RECONVERGENT B0 ;  /* 0x0000000000007941 */ /* 0x000fea0003800200 */
.L_x_2105:
[----:B------:R-:W-:-:S04]  /*2500*/  F2FP.F16.F32.PACK_AB R0, RZ, R0 ;  /* 0x00000000ff00723e */ /* 0x000fc800000000ff */
[----:B------:R-:W-:Y:S01]  /*2510*/  PRMT R19, R0, 0x7610, R19 ;  /* 0x0000761000137816 */ /* 0x000fe20000000013 */
[----:B------:R-:W-:Y:S06]  /*2520*/  BRA `(.L_x_2086) ;  /* 0x0000000000b47947 */ /* 0x000fec0003800000 */
.L_x_2098:
[----:B------:R-:W-:-:S09]  /*2530*/  UISETP.NE.AND UP0, UPT, UR4, 0x1c, UPT ;  /* 0x0000001c0400788c */ /* 0x000fd2000bf05270 */
[----:B------:R-:W-:Y:S05]  /*2540*/  BRA.U !UP0, `(.L_x_2109) ;  /* 0x00000001089c7547 */ /* 0x000fea000b800000 */
[----:B------:R-:W-:-:S09]  /*2550*/  UISETP.NE.AND UP0, UPT, UR4, 0x1d, UPT ;  /* 0x0000001d0400788c */ /* 0x000fd2000bf05270 */
[----:B------:R-:W-:Y:S05]  /*2560*/  BRA.U !UP0, `(.L_x_2110) ;  /* 0x0000000108807547 */ /* 0x000fea000b800000 */
[----:B------:R-:W-:-:S09]  /*2570*/  UISETP.NE.AND UP0, UPT, UR4, 0x2c, UPT ;  /* 0x0000002c0400788c */ /* 0x000fd2000bf05270 */
[----:B------:R-:W-:Y:S05]  /*2580*/  BRA.U !UP0, `(.L_x_2111) ;  /* 0x0000000108487547 */ /* 0x000fea000b800000 */
.L_x_2085:
        /* <DEDUP_REMOVED lines=16> */
.L_x_2112:
[----:B------:R-:W-:Y:S01]  /*2690*/  PRMT R19, RZ, 0x7610, R19 ;  /* 0x00007610ff137816 */ /* 0x000fe20000000013 */
[----:B------:R-:W-:Y:S06]  /*26a0*/  BRA `(.L_x_2086) ;  /* 0x0000000000547947 */ /* 0x000fec0003800000 */
.L_x_2111:
        /* <DEDUP_REMOVED lines=8> */
.L_x_2114:
[----:B------:R-:W-:Y:S05]  /*2730*/  BSYNC.RECONVERGENT B0 ;  /* 0x0000000000007941 */ /* 0x000fea0003800200 */
.L_x_2113:
[----:B------:R-:W-:-:S04]  /*2740*/  F2FP.F16.F32.PACK_AB R0, RZ, R0 ;  /* 0x00000000ff00723e */ /* 0x000fc800000000ff */
[----:B------:R-:W-:Y:S01]  /*2750*/  PRMT R19, R0, 0x7610, R19 ;  /* 0x0000761000137816 */ /* 0x000fe20000000013 */
[----:B------:R-:W-:Y:S06]  /*2760*/  BRA `(.L_x_2086) ;  /* 0x0000000000247947 */ /* 0x000fec0003800000 */
.L_x_2110:
[----:B------:R-:W2:Y:S02]  /*2770*/  LDG.E.64 R2, desc[UR36][R2.64] ;  /* 0x0000002402027981 */ /* 0x000ea4000c1e1b00 */
[----:B--2---:R-:W0:Y:S02]  /*2780*/  I2F.U64 R0, R2 ;  /* 0x0000000200007312 */ /* 0x004e240000301000 */
[----:B0-----:R-:W-:-:S04]  /*2790*/  F2FP.F16.F32.PACK_AB R0, RZ, R0 ;  /* 0x00000000ff00723e */ /* 0x001fc800000000ff */
[----:B------:R-:W-:Y:S01]  /*27a0*/  PRMT R19, R0, 0x7610, R19 ;  /* 0x0000761000137816 */ /* 0x000fe20000000013 */
[----:B------:R-:W-:Y:S06]  /*27b0*/  BRA `(.L_x_2086) ;  /* 0x0000000000107947 */ /* 0x000fec0003800000 */
.L_x_2109:
[----:B------:R-:W2:Y:S02]  /*27c0*/  LDG.E R2, desc[UR36][R2.64] ;  /* 0x0000002402027981 */ /* 0x000ea4000c1e1900 */
[----:B--2---:R-:W-:-:S04]  /*27d0*/  I2FP.F32.U32 R0, R2 ;  /* 0x0000000200007245 */ /* 0x004fc80000201000 */
[----:B------:R-:W-:-:S04]  /*27e0*/  F2FP.F16.F32.PACK_AB R0, RZ, R0 ;  /* 0x00000000ff00723e */ /* 0x000fc800000000ff */
[----:B------:R-:W-:-:S07]  /*27f0*/  PRMT R19, R0, 0x7610, R19 ;  /* 0x0000761000137816 */ /* 0x000fce0000000013 */
.L_x_2086:
[----:B------:R-:W0:Y:S01]  /*2800*/  LDCU.64 UR6, c[0x0][0x5f8] ;  /* 0x0000bf00ff0677ac */ /* 0x000e220008000a00 */
[----:B------:R-:W-:-:S04]  /*2810*/  UPRMT UR4, UR42, 0x9910, URZ ;  /* 0x000099102a047896 */ /* 0x000fc800080000ff */
[----:B------:R-:W-:Y:S01]  /*2820*/  UISETP.GT.AND UP0, UPT, UR4, 0x9, UPT ;  /* 0x000000090400788c */ /* 0x000fe2000bf04270 */
[----:B01----:R-:W-:-:S05]  /*2830*/  IADD3 R2, P0, PT, R18, UR6, RZ ;  /* 0x0000000612027c10 */ /* 0x003fca000ff1e0ff */
        /* <DEDUP_REMOVED lines=12> */
[----:B0-----:R-:W-:Y:S01]  /*2900*/  F2FP.F16.F32.PACK_AB R0, RZ, R0 ;  /* 0x00000000ff00723e */ /* 0x001fe200000000ff */
[----:B------:R-:W-:Y:S06]  /*2910*/  BRA `(.L_x_2120) ;  /* 0x0000000c00ac7947 */ /* 0x000fec0003800000 */
.L_x_2118:
[----:B------:R-:W2:Y:S02]  /*2920*/  LDG.E.U8 R2, desc[UR36][R2.64] ;  /* 0x0000002402027981 */ /* 0x000ea4000c1e1100 */
[----:B--2---:R-:W-:-:S04]  /*2930*/  I2FP.F32.U32 R0, R2 ;  /* 0x0000000200007245 */ /* 0x004fc80000201000 */
[----:B------:R-:W-:Y:S01]  /*2940*/  F2FP.F16.F32.PACK_AB R0, RZ, R0 ;  /* 0x00000000ff00723e */ /* 0x000fe200000000ff */
[----:B------:R-:W-:Y:S06]  /*2950*/  BRA `(.L_x_2120) ;  /* 0x0000000c009c7947 */ /* 0x000fec0003800000 */
.L_x_2117:
        /* <DEDUP_REMOVED lines=8> */
[----:B0-----:R-:W-:Y:S01]  /*29e0*/  F2FP.F16.F32.PACK_AB R0, RZ, R0 ;  /* 0x00000000ff00723e */ /* 0x001fe200000000ff */
[----:B------:R-:W-:Y:S06]  /*29f0*/  BRA `(.L_x_2120) ;  /* 0x0000000c00747947 */ /* 0x000fec0003800000 */
.L_x_2122:
[----:B------:R-:W2:Y:S02]  /*2a00*/  LDG.E R2, desc[UR36][R2.64] ;  /* 0x0000002402027981 */ /* 0x000ea4000c1e1900 */
[----:B--2---:R-:W-:-:S04]  /*2a10*/  I2FP.F32.S32 R0, R2 ;  /* 0x0000000200007245 */ /* 0x004fc80000201400 */
[----:B------:R-:W-:Y:S01]  /*2a20*/  F2FP.F16.F32.PACK_AB R0, RZ, R0 ;  /* 0x00000000ff00723e */ /* 0x000fe200000000ff */
[----:B------:R-:W-:Y:S06]  /*2a30*/  BRA `(.L_x_2120) ;  /* 0x0000000c00647947 */ /* 0x000fec0003800000 */
.L_x_2121:
[----:B------:R-:W2:Y:S02]  /*2a40*/  LDG.E.U16 R2, desc[UR36][R2.64] ;  /* 0x0000002402027981 */ /* 0x000ea4000c1e1500 */
[----:B--2---:R-:W0:Y:S02]  /*2a50*/  I2F.S16 R0, R2 ;  /* 0x0000000200007306 */ /* 0x004e240000101400 */
[----:B0-----:R-:W-:Y:S01]  /*2a60*/  F2FP.F16.F32.PACK_AB R0, RZ, R0 ;  /* 0x00000000ff00723e */ /* 0x001fe200000000ff */
[----:B------:R-:W-:Y:S06]  /*2a70*/  BRA `(.L_x_2120) ;  /* 0x0000000c00547947 */ /* 0x000fec0003800000 */
.L_x_2116:
        /* <DEDUP_REMOVED lines=9> */
.L_x_2124:
[----:B------:R1:W5:Y:S01]  /*2b10*/  LDG.E.U16 R0, desc[UR36][R2.64] ;  /* 0x0000002402007981 */ /* 0x000362000c1e1500 */
[----:B------:R-:W-:Y:S05]  /*2b20*/  BRA `(.L_x_2120) ;  /* 0x0000000c00287947 */ /* 0x000fea0003800000 */
.L_x_2123:
        /* <DEDUP_REMOVED lines=9> */
.L_x_2126:
[----:B------:R0:W5:Y:S01]  /*2bc0*/  LDG.E.U16 R0, desc[UR36][R2.64] ;  /* 0x0000002402007981 */ /* 0x000162000c1e1500 */
[----:B------:R-:W-:Y:S05]  /*2bd0*/  BRA `(.L_x_2120) ;  /* 0x0000000800fc7947 */ /* 0x000fea0003800000 */
.L_x_2125:
        /* <DEDUP_REMOVED lines=10> */
[----:B------:R-:W-:Y:S01]  /*2c80*/  F2FP.F16.F32.PACK_AB R0, RZ, R0 ;  /* 0x00000000ff00723e */ /* 0x000fe200000000ff */
[----:B------:R-:W-:Y:S06]  /*2c90*/  BRA `(.L_x_2120) ;  /* 0x0000000800cc7947 */ /* 0x000fec0003800000 */
.L_x_2115:
        /* <DEDUP_REMOVED lines=11> */
[----:B------:R-:W-:Y:S01]  /*2d50*/  F2FP.F16.F32.PACK_AB R0, RZ, R0 ;  /* 0x00000000ff00723e */ /* 0x000fe200000000ff */
[----:B------:R-:W-:Y:S06]  /*2d60*/  BRA `(.L_x_2120) ;  /* 0x0000000800987947 */ /* 0x000fec0003800000 */
.L_x_2129:
        /* <DEDUP_REMOVED lines=12> */
.L_x_2128:
        /* <DEDUP_REMOVED lines=27> */
.L_x_2131:
[----:B------:R-:W2:Y:S02]  /*2fe0*/  LDG.E.U8 R2, desc[UR36][R2.64] ;  /* 0x0000002402027981 */ /* 0x000ea4000c1e1100 */
[C---:B--2---:R-:W-:Y:S01]  /*2ff0*/  IMAD.SHL.U32 R4, R2.reuse, 0x2000000, RZ ;  /* 0x0200000002047824 */ /* 0x044fe200078e00ff */
[----:B------:R-:W-:-:S04]  /*3000*/  SHF.L.U32 R5, R2, 0x8, RZ ;  /* 0x0000000802057819 */ /* 0x000fc800000006ff */
        /* <DEDUP_REMOVED lines=8> */
[----:B------:R-:W-:Y:S01]  /*3090*/  F2FP.F16.F32.PACK_AB R0, RZ, R0 ;  /* 0x00000000ff00723e */ /* 0x000fe200000000ff */
[----:B------:R-:W-:Y:S06]  /*30a0*/  BRA `(.L_x_2120) ;  /* 0x0000000400c87947 */ /* 0x000fec0003800000 */
.L_x_2130:
[----:B------:R-:W2:Y:S02]  /*30b0*/  LDG.E.U16 R0, desc[UR36][R2.64] ;  /* 0x0000002402007981 */ /* 0x000ea4000c1e1500 */
[----:B--2---:R-:W-:-:S05]  /*30c0*/  IMAD.U32 R0, R0, 0x10000, RZ ;  /* 0x0001000000007824 */ /* 0x004fca00078e00ff */
[----:B------:R-:W-:Y:S01]  /*30d0*/  F2FP.F16.F32.PACK_AB R0, RZ, R0 ;  /* 0x00000000ff00723e */ /* 0x000fe200000000ff */
[----:B------:R-:W-:Y:S06]  /*30e0*/  BRA `(.L_x_2120) ;  /* 0x0000000400b87947 */ /* 0x000fec0003800000 */
.L_x_2127:
        /* <DEDUP_REMOVED lines=10> */
[----:B------:R-:W-:Y:S01]  /*3190*/  F2FP.F16.F32.PACK_AB R0, RZ, R0 ;  /* 0x00000000ff00723e */ /* 0x000fe200000000ff */
[----:B------:R-:W-:Y:S06]  /*31a0*/  BRA `(.L_x_2120) ;  /* 0x0000000400887947 */ /* 0x000fec0003800000 */
.L_x_2134:
        /* <DEDUP_REMOVED lines=21> */
.L_x_2138:
[----:B------:R-:W-:Y:S05]  /*3300*/  BSYNC.RECONVERGENT B1 ;  /* 0x0000000000017941 */ /* 0x000fea0003800200 */
.L_x_2137:
[----:B------:R-:W-:Y:S01]  /*3310*/  IMAD.SHL.U32 R0, R0, 0x100000, RZ ;  /* 0x0010000000007824 */ /* 0x000fe200078e00ff */
[----:B------:R-:W-:-:S04]  /*3320*/  LEA R2, R2, 0x3b800000, 0x17 ;  /* 0x3b80000002027811 */ /* 0x000fc800078eb8ff */
[----:B------:R-:W-:-:S07]  /*3330*/  LOP3.LUT R0, R2, R0, R7, 0xfe, !PT ;  /* 0x0000000002007212 */ /* 0x000fce00078efe07 */
.L_x_2136:
[----:B------:R-:W-:Y:S05]  /*3340*/  BSYNC.RECONVERGENT B0 ;  /* 0x0000000000007941 */ /* 0x000fea0003800200 */
.L_x_2135:
[----:B------:R-:W-:Y:S01]  /*3350*/  F2FP.F16.F32.PACK_AB R0, RZ, R0 ;  /* 0x00000000ff00723e */ /* 0x000fe200000000ff */
[----:B------:R-:W-:Y:S06]  /*3360*/  BRA `(.L_x_2120) ;  /* 0x0000000400187947 */ /* 0x000fec0003800000 */
.L_x_2133:
        /* <DEDUP_REMOVED lines=21> */
.L_x_2142:
[----:B------:R-:W-:Y:S05]  /*34c0*/  BSYNC.RECONVERGENT B1 ;  /* 0x0000000000017941 */ /* 0x000fea0003800200 */
.L_x_2141:
[----:B------:R-:W-:Y:S01]  /*34d0*/  IMAD.SHL.U32 R0, R0, 0x200000, RZ ;  /* 0x0020000000007824 */ /* 0x000fe200078e00ff */
[----:B------:R-:W-:-:S04]  /*34e0*/  LEA R2, R2, 0x37800000, 0x17 ;  /* 0x3780000002027811 */ /* 0x000fc800078eb8ff */
[----:B------:R-:W-:-:S07]  /*34f0*/  LOP3.LUT R0, R2, R0, R7, 0xfe, !PT ;  /* 0x0000000002007212 */ /* 0x000fce00078efe07 */
.L_x_2140:
[----:B------:R-:W-:Y:S05]  /*3500*/  BSYNC.RECONVERGENT B0 ;  /* 0x0000000000007941 */ /* 0x000fea0003800200 */
.L_x_2139:
[----:B------:R-:W-:Y:S01]  /*3510*/  F2FP.F16.F32.PACK_AB R0, RZ, R0 ;  /* 0x00000000ff00723e */ /* 0x000fe200000000ff */
[----:B------:R-:W-:Y:S06]  /*3520*/  BRA `(.L_x_2120) ;  /* 0x0000000000a87947 */ /* 0x000fec0003800000 */
.L_x_2132:
[----:B------:R-:W-:-:S09]  /*3530*/  UISETP.NE.AND UP0, UPT, UR4, 0x1c, UPT ;  /* 0x0000001c0400788c */ /* 0x000fd2000bf05270 */
[----:B------:R-:W-:Y:S05]  /*3540*/  BRA.U !UP0, `(.L_x_2143) ;  /* 0x0000000108947547 */ /* 0x000fea000b800000 */
[----:B------:R-:W-:-:S09]  /*3550*/  UISETP.NE.AND UP0, UPT, UR4, 0x1d, UPT ;  /* 0x0000001d0400788c */ /* 0x000fd2000bf05270 */
[----:B------:R-:W-:Y:S05]  /*3560*/  BRA.U !UP0, `(.L_x_2144) ;  /* 0x00000001087c7547 */ /* 0x000fea000b800000 */
[----:B------:R-:W-:-:S09]  /*3570*/  UISETP.NE.AND UP0, UPT, UR4, 0x2c, UPT ;  /* 0x0000002c0400788c */ /* 0x000fd2000bf05270 */
[----:B------:R-:W-:Y:S05]  /*3580*/  BRA.U !UP0, `(.L_x_2145) ;  /* 0x0000000108487547 */ /* 0x000fea000b800000 */
.L_x_2119:
        /* <DEDUP_REMOVED lines=15> */
[----:B--2--5:R-:W-:Y:S05]  /*3680*/  CALL.ABS.NOINC R2 ;  /* 0x0000000002007343 */ /* 0x024fea0003c00000 */
.L_x_2146:
[----:B------:R-:W-:Y:S01]  /*3690*/  PRMT R0, RZ, 0x7610, R0 ;  /* 0x00007610ff007816 */ /* 0x000fe20000000000 */
[----:B------:R-:W-:Y:S06]  /*36a0*/  BRA `(.L_x_2120) ;  /* 0x0000000000487947 */ /* 0x000fec0003800000 */
.L_x_2145:
        /* <DEDUP_REMOVED lines=8> */
.L_x_2148:
[----:B------:R-:W-:Y:S05]  /*3730*/  BSYNC.RECONVERGENT B0 ;  /* 0x0000000000007941 */ /* 0x000fea0003800200 */
.L_x_2147:
[----:B------:R-:W-:Y:S01]  /*3740*/  F2FP.F16.F32.PACK_AB R0, RZ, R0 ;  /* 0x00000000ff00723e */ /* 0x000fe200000000ff */
[----:B------:R-:W-:Y:S06]  /*3750*/  BRA `(.L_x_2120) ;  /* 0x00000000001c7947 */ /* 0x000fec0003800000 */
.L_x_2144:
[----:B------:R-:W2:Y:S02]  /*3760*/  LDG.E.64 R2, desc[UR36][R2.64] ;  /* 0x0000002402027981 */ /* 0x000ea4000c1e1b00 */
[----:B--2---:R-:W0:Y:S02]  /*3770*/  I2F.U64 R0, R2 ;  /* 0x0000000200007312 */ /* 0x004e240000301000 */
[----:B0-----:R-:W-:Y:S01]  /*3780*/  F2FP.F16.F32.PACK_AB R0, RZ, R0 ;  /* 0x00000000ff00723e */ /* 0x001fe200000000ff */
[----:B------:R-:W-:Y:S06]  /*3790*/  BRA `(.L_x_2120) ;  /* 0x00000000000c7947 */ /* 0x000fec0003800000 */
.L_x_2143:
[----:B------:R-:W2:Y:S02]  /*37a0*/  LDG.E R2, desc[UR36][R2.64] ;  /* 0x0000002402027981 */ /* 0x000ea4000c1e1900 */
[----:B--2---:R-:W-:-:S04]  /*37b0*/  I2FP.F32.U32 R0, R2 ;  /* 0x0000000200007245 */ /* 0x004fc80000201000 */
[----:B------:R-:W-:-:S07]  /*37c0*/  F2FP.F16.F32.PACK_AB R0, RZ, R0 ;  /* 0x00000000ff00723e */ /* 0x000fce00000000ff */
.L_x_2120:
[----:B-----5:R-:W-:Y:S01]  /*37d0*/  HADD2.F32 R0, -RZ, R0.H0_H0 ;  /* 0x20000000ff007230 */ /* 0x020fe20000004100 */
[----:B------:R-:W0:Y:S01]  /*37e0*/  LDCU.64 UR6, c[0x0][0x5e8] ;  /* 0x0000bd00ff0677ac */ /* 0x000e220008000a00 */
[----:B------:R-:W-:Y:S01]  /*37f0*/  HADD2.F32 R19, -RZ, R19.H0_H0 ;  /* 0x20000013ff137230 */ /* 0x000fe20000004100 */
[----:B------:R-:W-:-:S03]  /*3800*/  UPRMT UR4, UR43, 0x9910, URZ ;  /* 0x000099102b047896 */ /* 0x000fc600080000ff */
[----:B------:R-:W2:Y:S01]  /*3810*/  MUFU.RCP R0, R0 ;  /* 0x0000000000007308 */ /* 0x000ea20000001000 */
[----:B------:R-:W-:Y:S01]  /*3820*/  UISETP.GT.AND UP0, UPT, UR4, 0x9, UPT ;  /* 0x000000090400788c */ /* 0x000fe2000bf04270 */
[----:B01----:R-:W-:Y:S01]  /*3830*/  IADD3 R2, P0, PT, R16, UR6, RZ ;  /* 0x0000000610027c10 */ /* 0x003fe2000ff1e0ff */
[----:B--2---:R-:W-:-:S04]  /*3840*/  FMUL.FTZ R19, R19, R0 ;  /* 0x0000000013137220 */ /* 0x004fc80000410000 */
[----:B------:R-:W-:Y:S01]  /*3850*/  IMAD.X R3, RZ, RZ, UR7, P0 ;  /* 0x00000007ff037e24 */ /* 0x000fe200080e06ff */
[----:B------:R-:W-:-:S05]  /*3860*/  F2FP.F16.F32.PACK_AB R19, RZ, R19 ;  /* 0x00000013ff13723e */ /* 0x000fca00000000ff */
[----:B------:R-:W-:-:S06]  /*3870*/  HADD2.F32 R19, -RZ, R19.H0_H0 ;  /* 0x20000013ff137230 */ /* 0x000fcc0000004100 */
[----:B------:R-:W0:Y:S02]  /*3880*/  FRND.TRUNC R19, R19 ;  /* 0x0000001300137307 */ /* 0x000e24000020d000 */
[----:B0-----:R-:W-:Y:S01]  /*3890*/  F2FP.F16.F32.PACK_AB R0, RZ, R19 ;  /* 0x00000013ff00723e */ /* 0x001fe200000000ff */
[----:B------:R-:W-:Y:S06]  /*38a0*/  BRA.U UP0, `(.L_x_2149) ;  /* 0x0000000500047547 */ /* 0x000fec000b800000 */
        /* <DEDUP_REMOVED lines=8> */
[----:B------:R-:W-:-:S04]  /*3930*/  HADD2.F32 R0, -RZ, R0.H0_H0 ;  /* 0x20000000ff007230 */ /* 0x000fc80000004100 */
[----:B------:R-:W0:Y:S02]  /*3940*/  F2I.FTZ.TRUNC.NTZ R5, R0 ;  /* 0x0000000000057305 */ /* 0x000e24000021f100 */
[----:B0-----:R0:W-:Y:S01]  /*3950*/  STG.E.U8 desc[UR36][R2.64], R5 ;  /* 0x0000000502007986 */ /* 0x0011e2000c101124 */
[----:B------:R-:W-:Y:S05]  /*3960*/  BRA `(.L_x_2154) ;  /* 0x0000000c00807947 */ /* 0x000fea0003800000 */
.L_x_2152:
[----:B------:R-:W-:-:S06]  /*3970*/  HADD2.F32 R5, -RZ, R0.H0_H0 ;  /* 0x20000000ff057230 */ /* 0x000fcc0000004100 */
[----:B------:R-:W0:Y:S02]  /*3980*/  F2I.S64.TRUNC R4, R5 ;  /* 0x0000000500047311 */ /* 0x000e24000020d900 */
[----:B0-----:R1:W-:Y:S01]  /*3990*/  STG.E.U8 desc[UR36][R2.64], R4 ;  /* 0x0000000402007986 */ /* 0x0013e2000c101124 */
[----:B------:R-:W-:Y:S05]  /*39a0*/  BRA `(.L_x_2154) ;  /* 0x0000000c00707947 */ /* 0x000fea0003800000 */
.L_x_2151:
[----:B------:R-:W-:-:S09]  /*39b0*/  UISETP.NE.AND UP0, UPT, UR4, 0x2, UPT ;  /* 0x000000020400788c */ /* 0x000fd2000bf05270 */
[----:B------:R-:W-:Y:S05]  /*39c0*/  BRA.U !UP0, `(.L_x_2155) ;  /* 0x0000000108307547 */ /* 0x000fea000b800000 */
[----:B------:R-:W-:-:S09]  /*39d0*/  UISETP.NE.AND UP0, UPT, UR4, 0x3, UPT ;  /* 0x000000030400788c */ /* 0x000fd2000bf05270 */
[----:B------:R-:W-:Y:S05]  /*39e0*/  BRA.U !UP0, `(.L_x_2156) ;  /* 0x0000000108187547 */ /* 0x000fea000b800000 */
[----:B------:R-:W-:-:S09]  /*39f0*/  UISETP.NE.AND UP0, UPT, UR4, 0x4, UPT ;  /* 0x000000040400788c */ /* 0x000fd2000bf05270 */
[----:B------:R-:W-:Y:S05]  /*3a00*/  BRA.U UP0, `(.L_x_2153) ;  /* 0x0000000900b87547 */ /* 0x000fea000b800000 */
[----:B------:R-:W-:-:S06]  /*3a10*/  HADD2.F32 R4, -RZ, R0.H0_H0 ;  /* 0x20000000ff047230 */ /* 0x000fcc0000004100 */
[----:B------:R-:W0:Y:S02]  /*3a20*/  F2I.S64.TRUNC R4, R4 ;  /* 0x0000000400047311 */ /* 0x000e24000020d900 */
[----:B0-----:R4:W-:Y:S01]  /*3a30*/  STG.E.64 desc[UR36][R2.64], R4 ;  /* 0x0000000402007986 */ /* 0x0019e2000c101b24 */
[----:B------:R-:W-:Y:S05]  /*3a40*/  BRA `(.L_x_2154) ;  /* 0x0000000c00487947 */ /* 0x000fea0003800000 */
.L_x_2156:
[----:B------:R-:W-:-:S04]  /*3a50*/  HADD2.F32 R0, -RZ, R0.H0_H0 ;  /* 0x20000000ff007230 */ /* 0x000fc80000004100 */
[----:B------:R-:W0:Y:S02]  /*3a60*/  F2I.FTZ.TRUNC.NTZ R5, R0 ;  /* 0x0000000000057305 */ /* 0x000e24000021f100 */
[----:B0-----:R3:W-:Y:S01]  /*3a70*/  STG.E desc[UR36][R2.64], R5 ;  /* 0x0000000502007986 */ /* 0x0017e2000c101924 */
[----:B------:R-:W-:Y:S05]  /*3a80*/  BRA `(.L_x_2154) ;  /* 0x0000000c00387947 */ /* 0x000fea0003800000 */
.L_x_2155:
[----:B------:R-:W-:-:S04]  /*3a90*/  HADD2.F32 R0, -RZ, R0.H0_H0 ;  /* 0x20000000ff007230 */ /* 0x000fc80000004100 */
[----:B------:R-:W0:Y:S02]  /*3aa0*/  F2I.FTZ.TRUNC.NTZ R5, R0 ;  /* 0x0000000000057305 */ /* 0x000e24000021f100 */
[----:B0-----:R2:W-:Y:S01]  /*3ab0*/  STG.E.U16 desc[UR36][R2.64], R5 ;  /* 0x0000000502007986 */ /* 0x0015e2000c101524 */
[----:B------:R-:W-:Y:S05]  /*3ac0*/  BRA `(.L_x_2154) ;  /* 0x0000000c00287947 */ /* 0x000fea0003800000 */
.L_x_2150:
[----:B------:R-:W-:-:S09]  /*3ad0*/  UISETP.GT.AND UP0, UPT, UR4, 0x6, UPT ;  /* 0x000000060400788c */ /* 0x000fd2000bf04270 */
[----:B------:R-:W-:Y:S05]  /*3ae0*/  BRA.U UP0, `(.L_x_2157) ;  /* 0x0000000100247547 */ /* 0x000fea000b800000 */
[----:B------:R-:W-:-:S09]  /*3af0*/  UISETP.NE.AND UP0, UPT, UR4, 0x5, UPT ;  /* 0x000000050400788c */ /* 0x000fd2000bf05270 */
[----:B------:R-:W-:Y:S05]  /*3b00*/  BRA.U !UP0, `(.L_x_2158) ;  /* 0x0000000108147547 */ /* 0x000fea000b800000 */
[----:B------:R-:W-:-:S09]  /*3b10*/  UISETP.NE.AND UP0, UPT, UR4, 0x6, UPT ;  /* 0x000000060400788c */ /* 0x000fd2000bf05270 */
[----:B------:R-:W-:Y:S05]  /*3b20*/  BRA.U UP0, `(.L_x_2153) ;  /* 0x0000000900707547 */ /* 0x000fea000b800000 */
[----:B------:R-:W-:-:S05]  /*3b30*/  HADD2.F32 R5, -RZ, R0.H0_H0 ;  /* 0x20000000ff057230 */ /* 0x000fca0000004100 */
[----:B------:R0:W-:Y:S01]  /*3b40*/  STG.E desc[UR36][R2.64], R5 ;  /* 0x0000000502007986 */ /* 0x0001e2000c101924 */
[----:B------:R-:W-:Y:S05]  /*3b50*/  BRA `(.L_x_2154) ;  /* 0x0000000c00047947 */ /* 0x000fea0003800000 */
.L_x_2158:
[----:B------:R0:W-:Y:S01]  /*3b60*/  STG.E.U16 desc[UR36][R2.64], R0 ;  /* 0x0000000002007986 */ /* 0x0001e2000c101524 */
[----:B------:R-:W-:Y:S05]  /*3b70*/  BRA `(.L_x_2154) ;  /* 0x0000000800fc7947 */ /* 0x000fea0003800000 */
.L_x_2157:
[----:B------:R-:W-:-:S09]  /*3b80*/  UISETP.NE.AND UP0, UPT, UR4, 0x7, UPT ;  /* 0x000000070400788c */ /* 0x000fd2000bf05270 */
[----:B------:R-:W-:Y:S05]  /*3b90*/  BRA.U !UP0, `(.L_x_2159) ;  /* 0x0000000108347547 */ /* 0x000fea000b800000 */
[----:B------:R-:W-:-:S09]  /*3ba0*/  UISETP.NE.AND UP0, UPT, UR4, 0x8, UPT ;  /* 0x000000080400788c */ /* 0x000fd2000bf05270 */
[----:B------:R-:W-:Y:S05]  /*3bb0*/  BRA.U !UP0, `(.L_x_2160) ;  /* 0x0000000108187547 */ /* 0x000fea000b800000 */
[----:B------:R-:W-:-:S09]  /*3bc0*/  UISETP.NE.AND UP0, UPT, UR4, 0x9, UPT ;  /* 0x000000090400788c */ /* 0x000fd2000bf05270 */
[----:B------:R-:W-:Y:S05]  /*3bd0*/  BRA.U UP0, `(.L_x_2153) ;  /* 0x0000000900447547 */ /* 0x000fea000b800000 */
[----:B------:R-:W-:Y:S01]  /*3be0*/  HADD2.F32 R4, -RZ, R0.H0_H0 ;  /* 0x20000000ff047230 */ /* 0x000fe20000004100 */
[----:B------:R-:W-:-:S05]  /*3bf0*/  MOV R5, RZ ;  /* 0x000000ff00057202 */ /* 0x000fca0000000f00 */
[----:B------:R0:W-:Y:S01]  /*3c00*/  STG.E.64 desc[UR36][R2.64], R4 ;  /* 0x0000000402007986 */ /* 0x0001e2000c101b24 */
[----:B------:R-:W-:Y:S05]  /*3c10*/  BRA `(.L_x_2154) ;  /* 0x0000000800d47947 */ /* 0x000fea0003800000 */
.L_x_2160:
[----:B------:R-:W-:-:S05]  /*3c20*/  HADD2.F32 R0, -RZ, R0.H0_H0 ;  /* 0x20000000ff007230 */ /* 0x000fca0000004100 */
[----:B------:R-:W-:-:S04]  /*3c30*/  F2FP.F16.F32.PACK_AB R0, RZ, R0 ;  /* 0x00000000ff00723e */ /* 0x000fc800000000ff */
[----:B------:R-:W-:-:S05]  /*3c40*/  PRMT R0, R0, 0x5410, RZ ;  /* 0x0000541000007816 */ /* 0x000fca00000000ff */
[----:B------:R0:W-:Y:S01]  /*3c50*/  STG.E desc[UR36][R2.64], R0 ;  /* 0x0000000002007986 */ /* 0x0001e2000c101924 */
[----:B------:R-:W-:Y:S05]  /*3c60*/  BRA `(.L_x_2154) ;  /* 0x0000000800c07947 */ /* 0x000fea0003800000 */
.L_x_2159:
[----:B------:R-:W-:-:S05]  /*3c70*/  HADD2.F32 R4, -RZ, R0.H0_H0 ;  /* 0x20000000ff047230 */ /* 0x000fca0000004100 */
[----:B------:R-:W-:-:S06]  /*3c80*/  FMUL.FTZ R4, R4, 1 ;  /* 0x3f80000004047820 */ /* 0x000fcc0000410000 */
[----:B------:R-:W0:Y:S02]  /*3c90*/  F2F.F64.F32 R4, R4 ;  /* 0x0000000400047310 */ /* 0x000e240000201800 */
[----:B0-----:R0:W-:Y:S01]  /*3ca0*/  STG.E.64 desc[UR36][R2.64], R4 ;  /* 0x0000000402007986 */ /* 0x0011e2000c101b24 */
[----:B------:R-:W-:Y:S05]  /*3cb0*/  BRA `(.L_x_2154) ;  /* 0x0000000800ac7947 */ /* 0x000fea0003800000 */
.L_x_2149:
        /* <DEDUP_REMOVED lines=8> */
[----:B------:R-:W-:-:S05]  /*3d40*/  HADD2.F32 R0, -RZ, R0.H0_H0 ;  /* 0x20000000ff007230 */ /* 0x000fca0000004100 */
[----:B------:R-:W-:-:S04]  /*3d50*/  FSETP.NEU.FTZ.AND P0, PT, R0, RZ, PT ;  /* 0x000000ff0000720b */ /* 0x000fc80003f1d000 */
[----:B------:R-:W-:-:S05]  /*3d60*/  SEL R5, RZ, 0x1, !P0 ;  /* 0x00000001ff057807 */ /* 0x000fca0004000000 */
[----:B------:R0:W-:Y:S01]  /*3d70*/  STG.E.U8 desc[UR36][R2.64], R5 ;  /* 0x0000000502007986 */ /* 0x0001e2000c101124 */
[----:B------:R-:W-:Y:S05]  /*3d80*/  BRA `(.L_x_2154) ;  /* 0x0000000800787947 */ /* 0x000fea0003800000 */
.L_x_2163:
[----:B------:R-:W-:Y:S01]  /*3d90*/  HADD2.F32 R0, -RZ, R0.H0_H0 ;  /* 0x20000000ff007230 */ /* 0x000fe20000004100 */
[----:B------:R-:W-:-:S04]  /*3da0*/  CS2R R6, SRZ ;  /* 0x0000000000067805 */ /* 0x000fc8000001ff00 */
[----:B------:R-:W-:-:S04]  /*3db0*/  FMUL.FTZ R0, R0, 1 ;  /* 0x3f80000000007820 */ /* 0x000fc80000410000 */
[----:B------:R-:W0:Y:S02]  /*3dc0*/  F2F.F64.F32 R4, R0 ;  /* 0x0000000000047310 */ /* 0x000e240000201800 */
[----:B0-----:R0:W-:Y:S01]  /*3dd0*/  STG.E.128 desc[UR36][R2.64], R4 ;  /* 0x0000000402007986 */ /* 0x0011e2000c101d24 */
[----:B------:R-:W-:Y:S05]  /*3de0*/  BRA `(.L_x_2154) ;  /* 0x0000000800607947 */ /* 0x000fea0003800000 */
.L_x_2162:
[----:B------:R-:W-:-:S09]  /*3df0*/  UISETP.NE.AND UP0, UPT, UR4, 0xf, UPT ;  /* 0x0000000f0400788c */ /* 0x000fd2000bf05270 */
[----:B------:R-:W-:Y:S05]  /*3e00*/  BRA.U !UP0, `(.L_x_2164) ;  /* 0x0000000108a07547 */ /* 0x000fea000b800000 */
[----:B------:R-:W-:-:S09]  /*3e10*/  UISETP.NE.AND UP0, UPT, UR4, 0x17, UPT ;  /* 0x000000170400788c */ /* 0x000fd2000bf05270 */
[----:B------:R-:W-:Y:S05]  /*3e20*/  BRA.U !UP0, `(.L_x_2165) ;  /* 0x00000001084c7547 */ /* 0x000fea000b800000 */
[----:B------:R-:W-:-:S09]  /*3e30*/  UISETP.NE.AND UP0, UPT, UR4, 0x18, UPT ;  /* 0x000000180400788c */ /* 0x000fd2000bf05270 */
[----:B------:R-:W-:Y:S05]  /*3e40*/  BRA.U UP0, `(.L_x_2153) ;  /* 0x0000000500a87547 */ /* 0x000fea000b800000 */
[----:B------:R-:W-:Y:S01]  /*3e50*/  HADD2.F32 R7, -RZ, R0.H0_H0 ;  /* 0x20000000ff077230 */ /* 0x000fe20000004100 */
        /* <DEDUP_REMOVED lines=12> */
.L_x_2167:
[----:B------:R-:W-:Y:S05]  /*3f20*/  BSYNC.RECONVERGENT B0 ;  /* 0x0000000000007941 */ /* 0x000fea0003800200 */
.L_x_2166:
[----:B------:R-:W-:-:S05]  /*3f30*/  LOP3.LUT R5, R0, 0x80, R5, 0xf8, !PT ;  /* 0x0000008000057812 */ /* 0x000fca00078ef805 */
[----:B------:R0:W-:Y:S01]  /*3f40*/  STG.E.U8 desc[UR36][R2.64], R5 ;  /* 0x0000000502007986 */ /* 0x0001e2000c101124 */
[----:B------:R-:W-:Y:S05]  /*3f50*/  BRA `(.L_x_2154) ;  /* 0x0000000800047947 */ /* 0x000fea0003800000 */
.L_x_2165:
[----:B------:R-:W-:Y:S01]  /*3f60*/  HADD2.F32 R7, -RZ, R0.H0_H0 ;  /* 0x20000000ff077230 */ /* 0x000fe20000004100 */
        /* <DEDUP_REMOVED lines=14> */
.L_x_2169:
[----:B------:R-:W-:Y:S05]  /*4050*/  BSYNC.RECONVERGENT B0 ;  /* 0x0000000000007941 */ /* 0x000fea0003800200 */
.L_x_2168:
[----:B------:R-:W-:-:S05]  /*4060*/  LOP3.LUT R5, R0, 0x80, R5, 0xf8, !PT ;  /* 0x0000008000057812 */ /* 0x000fca00078ef805 */
[----:B------:R0:W-:Y:S01]  /*4070*/  STG.E.U8 desc[UR36][R2.64], R5 ;  /* 0x0000000502007986 */ /* 0x0001e2000c101124 */
[----:B------:R-:W-:Y:S05]  /*4080*/  BRA `(.L_x_2154) ;  /* 0x0000000400b87947 */ /* 0x000fea0003800000 */
.L_x_2164:
[----:B------:R-:W-:-:S05]  /*4090*/  HADD2.F32 R0, -RZ, R0.H0_H0 ;  /* 0x20000000ff007230 */ /* 0x000fca0000004100 */
[----:B------:R-:W-:-:S05]  /*40a0*/  F2FP.BF16.F32.PACK_AB R0, RZ, R0 ;  /* 0x00000000ff00723e */ /* 0x000fca00000010ff */
[----:B------:R0:W-:Y:S01]  /*40b0*/  STG.E.U16 desc[UR36][R2.64], R0 ;  /* 0x0000000002007986 */ /* 0x0001e2000c101524 */
[----:B------:R-:W-:Y:S05]  /*40c0*/  BRA `(.L_x_2154) ;  /* 0x0000000400a87947 */ /* 0x000fea0003800000 */
.L_x_2161:
        /* <DEDUP_REMOVED lines=8> */
[----:B------:R-:W-:-:S06]  /*4150*/  HADD2.F32 R5, -RZ, R0.H0_H0 ;  /* 0x20000000ff057230 */ /* 0x000fcc0000004100 */
[----:B------:R-:W0:Y:S02]  /*4160*/  F2I.FTZ.U32.TRUNC.NTZ R5, R5 ;  /* 0x0000000500057305 */ /* 0x000e24000021f000 */
[----:B0-----:R0:W-:Y:S01]  /*4170*/  STG.E.U16 desc[UR36][R2.64], R5 ;  /* 0x0000000502007986 */ /* 0x0011e2000c101524 */
[----:B------:R-:W-:Y:S05]  /*4180*/  BRA `(.L_x_2154) ;  /* 0x0000000400787947 */ /* 0x000fea0003800000 */
.L_x_2172:
[----:B------:R-:W-:Y:S01]  /*4190*/  HADD2.F32 R5, -RZ, R0.H0_H0 ;  /* 0x20000000ff057230 */ /* 0x000fe20000004100 */
        /* <DEDUP_REMOVED lines=12> */
.L_x_2175:
[----:B------:R-:W-:-:S04]  /*4260*/  SHF.R.U32.HI R0, RZ, 0x14, R5 ;  /* 0x00000014ff007819 */ /* 0x000fc80000011605 */
[----:B------:R-:W-:-:S04]  /*4270*/  LOP3.LUT R0, R0, 0x1, RZ, 0xc0, !PT ;  /* 0x0000000100007812 */ /* 0x000fc800078ec0ff */
[----:B------:R-:W-:-:S04]  /*4280*/  IADD3 R0, PT, PT, R5, 0x487ffff, R0 ;  /* 0x0487ffff05007810 */ /* 0x000fc80007ffe000 */
[----:B------:R-:W-:-:S04]  /*4290*/  SHF.R.U32.HI R0, RZ, 0x14, R0 ;  /* 0x00000014ff007819 */ /* 0x000fc80000011600 */
[----:B------:R-:W-:-:S07]  /*42a0*/  LOP3.LUT R4, R0, 0xff, RZ, 0xc0, !PT ;  /* 0x000000ff00047812 */ /* 0x000fce00078ec0ff */
.L_x_2176:
[----:B------:R-:W-:-:S04]  /*42b0*/  SHF.R.U32.HI R5, RZ, 0x18, R5 ;  /* 0x00000018ff057819 */ /* 0x000fc80000011605 */
[----:B------:R-:W-:-:S04]  /*42c0*/  LOP3.LUT R4, R4, 0x80, R5, 0xf8, !PT ;  /* 0x0000008004047812 */ /* 0x000fc800078ef805 */
[----:B------:R-:W-:-:S07]  /*42d0*/  PRMT R0, R4, 0x7610, R0 ;  /* 0x0000761004007816 */ /* 0x000fce0000000000 */
.L_x_2174:
[----:B------:R-:W-:Y:S05]  /*42e0*/  BSYNC.RECONVERGENT B0 ;  /* 0x0000000000007941 */ /* 0x000fea0003800200 */
.L_x_2173:
[----:B------:R0:W-:Y:S01]  /*42f0*/  STG.E.U8 desc[UR36][R2.64], R0 ;  /* 0x0000000002007986 */ /* 0x0001e2000c101124 */
[----:B------:R-:W-:Y:S05]  /*4300*/  BRA `(.L_x_2154) ;  /* 0x0000000400187947 */ /* 0x000fea0003800000 */
.L_x_2171:
        /* <DEDUP_REMOVED lines=13> */
.L_x_2179:
[----:B------:R-:W-:-:S04]  /*43e0*/  SHF.R.U32.HI R0, RZ, 0x15, R5 ;  /* 0x00000015ff007819 */ /* 0x000fc80000011605 */
[----:B------:R-:W-:-:S04]  /*43f0*/  LOP3.LUT R0, R0, 0x1, RZ, 0xc0, !PT ;  /* 0x0000000100007812 */ /* 0x000fc800078ec0ff */
[----:B------:R-:W-:-:S04]  /*4400*/  IADD3 R0, PT, PT, R5, 0x88fffff, R0 ;  /* 0x088fffff05007810 */ /* 0x000fc80007ffe000 */
[----:B------:R-:W-:-:S04]  /*4410*/  SHF.R.U32.HI R0, RZ, 0x15, R0 ;  /* 0x00000015ff007819 */ /* 0x000fc80000011600 */
[----:B------:R-:W-:-:S07]  /*4420*/  LOP3.LUT R4, R0, 0xff, RZ, 0xc0, !PT ;  /* 0x000000ff00047812 */ /* 0x000fce00078ec0ff */
.L_x_2180:
[----:B------:R-:W-:-:S04]  /*4430*/  SHF.R.U32.HI R5, RZ, 0x18, R5 ;  /* 0x00000018ff057819 */ /* 0x000fc80000011605 */
[----:B------:R-:W-:-:S04]  /*4440*/  LOP3.LUT R4, R4, 0x80, R5, 0xf8, !PT ;  /* 0x0000008004047812 */ /* 0x000fc800078ef805 */
[----:B------:R-:W-:-:S07]  /*4450*/  PRMT R0, R4, 0x7610, R0 ;  /* 0x0000761004007816 */ /* 0x000fce0000000000 */
.L_x_2178:
[----:B------:R-:W-:Y:S05]  /*4460*/  BSYNC.RECONVERGENT B0 ;  /* 0x0000000000007941 */ /* 0x000fea0003800200 */
.L_x_2177:
[----:B------:R0:W-:Y:S01]  /*4470*/  STG.E.U8 desc[UR36][R2.64], R0 ;  /* 0x0000000002007986 */ /* 0x0001e2000c101124 */
[----:B------:R-:W-:Y:S05]  /*4480*/  BRA `(.L_x_2154) ;  /* 0x0000000000b87947 */ /* 0x000fea0003800000 */
.L_x_2170:
[----:B------:R-:W-:-:S09]  /*4490*/  UISETP.NE.AND UP0, UPT, UR4, 0x1c, UPT ;  /* 0x0000001c0400788c */ /* 0x000fd2000bf05270 */
[----:B------:R-:W-:Y:S05]  /*44a0*/  BRA.U !UP0, `(.L_x_2181) ;  /* 0x0000000108a47547 */ /* 0x000fea000b800000 */
[----:B------:R-:W-:-:S09]  /*44b0*/  UISETP.NE.AND UP0, UPT, UR4, 0x1d, UPT ;  /* 0x0000001d0400788c */ /* 0x000fd2000bf05270 */
[----:B------:R-:W-:Y:S05]  /*44c0*/  BRA.U !UP0, `(.L_x_2182) ;  /* 0x00000001088c7547 */ /* 0x000fea000b800000 */
[----:B------:R-:W-:-:S09]  /*44d0*/  UISETP.NE.AND UP0, UPT, UR4, 0x2c, UPT ;  /* 0x0000002c0400788c */ /* 0x000fd2000bf05270 */
[----:B------:R-:W-:Y:S05]  /*44e0*/  BRA.U !UP0, `(.L_x_2183) ;  /* 0x0000000108447547 */ /* 0x000fea000b800000 */
.L_x_2153:
[----:B------:R-:W-:Y:S01]  /*44f0*/  MOV R0, 0x0 ;  /* 0x0000000000007802 */ /* 0x000fe20000000f00 */
[----:B------:R-:W0:Y:S01]  /*4500*/  LDCU.64 UR6, c[0x4][0x178] ;  /* 0x01002f00ff0677ac */ /* 0x000e220008000a00 */
[----:B------:R-:W-:Y:S02]  /*4510*/  IMAD.MOV.U32 R8, RZ, RZ, 0x65 ;  /* 0x00000065ff087424 */ /* 0x000fe400078e00ff */
[----:B------:R1:W2:Y:S01]  /*4520*/  LDC.64 R2, c[0x4][R0] ;  /* 0x0100000000027b82 */ /* 0x0002a20000000a00 */
[----:B------:R-:W3:Y:S01]  /*4530*/  LDCU.64 UR8, c[0x4][0x180] ;  /* 0x01003000ff0877ac */ /* 0x000ee20008000a00 */
[----:B------:R-:W-:Y:S02]  /*4540*/  IMAD.MOV.U32 R12, RZ, RZ, 0x1 ;  /* 0x00000001ff0c7424 */ /* 0x000fe400078e00ff */
[----:B------:R-:W-:Y:S01]  /*4550*/  IMAD.MOV.U32 R13, RZ, RZ, RZ ;  /* 0x000000ffff0d7224 */ /* 0x000fe200078e00ff */
[----:B------:R-:W4:Y:S01]  /*4560*/  LDCU.64 UR4, c[0x4][0x80] ;  /* 0x01001000ff0477ac */ /* 0x000f220008000a00 */
[----:B0-----:R-:W-:Y:S01]  /*4570*/  MOV R4, UR6 ;  /* 0x0000000600047c02 */ /* 0x001fe20008000f00 */
[----:B------:R-:W-:-:S02]  /*4580*/  IMAD.U32 R5, RZ, RZ, UR7 ;  /* 0x00000007ff057e24 */ /* 0x000fc4000f8e00ff */
[----:B---3--:R-:W-:Y:S02]  /*4590*/  IMAD.U32 R6, RZ, RZ, UR8 ;  /* 0x00000008ff067e24 */ /* 0x008fe4000f8e00ff */
[----:B------:R-:W-:Y:S02]  /*45a0*/  IMAD.U32 R7, RZ, RZ, UR9 ;  /* 0x00000009ff077e24 */ /* 0x000fe4000f8e00ff */
[----:B----4-:R-:W-:Y:S01]  /*45b0*/  IMAD.U32 R10, RZ, RZ, UR4 ;  /* 0x00000004ff0a7e24 */ /* 0x010fe2000f8e00ff */
[----:B-1----:R-:W-:-:S07]  /*45c0*/  MOV R11, UR5 ;  /* 0x00000005000b7c02 */ /* 0x002fce0008000f00 */
[----:B------:R-:W-:-:S07]  /*45d0*/  LEPC R20, `(.L_x_2184) ;  /* 0x000000001014794e */ /* 0x000fce0000000000 */
[----:B--2---:R-:W-:Y:S05]  /*45e0*/  CALL.ABS.NOINC R2 ;  /* 0x0000000002007343 */ /* 0x004fea0003c00000 */
.L_x_2184:
[----:B------:R-:W-:Y:S05]  /*45f0*/  BRA `(.L_x_2154) ;  /* 0x00000000005c7947 */ /* 0x000fea0003800000 */
.L_x_2183:
[----:B------:R-:W-:-:S05]  /*4600*/  HADD2.F32 R5, -RZ, R0.H0_H0 ;  /* 0x20000000ff057230 */ /* 0x000fca0000004100 */
[----:B------:R-:W-:-:S04]  /*4610*/  SHF.R.U32.HI R6, RZ, 0x17, R5 ;  /* 0x00000017ff067819 */ /* 0x000fc80000011605 */
[----:B------:R-:W-:-:S04]  /*4620*/  LOP3.LUT R4, R6, 0xff, RZ, 0xc0, !PT ;  /* 0x000000ff06047812 */ /* 0x000fc800078ec0ff */
        /* <DEDUP_REMOVED lines=13> */
.L_x_2182:
[----:B------:R-:W-:-:S06]  /*4700*/  HADD2.F32 R4, -RZ, R0.H0_H0 ;  /* 0x20000000ff047230 */ /* 0x000fcc0000004100 */
[----:B------:R-:W0:Y:S02]  /*4710*/  F2I.U64.TRUNC R4, R4 ;  /* 0x0000000400047311 */ /* 0x000e24000020d800 */
[----:B0-----:R0:W-:Y:S01]  /*4720*/  STG.E.64 desc[UR36][R2.64], R4 ;  /* 0x0000000402007986 */ /* 0x0011e2000c101b24 */
[----:B------:R-:W-:Y:S05]  /*4730*/  BRA `(.L_x_2154) ;  /* 0x00000000000c7947 */ /* 0x000fea0003800000 */
.L_x_2181:
[----:B------:R-:W-:-:S04]  /*4740*/  HADD2.F32 R0, -RZ, R0.H0_H0 ;  /* 0x20000000ff007230 */ /* 0x000fc80000004100 */
[----:B------:R-:W0:Y:S02]  /*4750*/  F2I.FTZ.U32.TRUNC.NTZ R5, R0 ;  /* 0x0000000000057305 */ /* 0x000e24000021f000 */
[----:B0-----:R0:W-:Y:S02]  /*4760*/  STG.E desc[UR36][R2.64], R5 ;  /* 0x0000000502007986 */ /* 0x0011e4000c101924 */
.L_x_2154:
[----:B------:R-:W-:-:S07]  /*4770*/  VIADD R17, R17, 0x80 ;  /* 0x0000008011117836 */ /* 0x000fce0000000000 */
.L_x_2079:
[----:B------:R-:W-:Y:S05]  /*4780*/  BSYNC.RECONVERGENT B6 ;  /* 0x0000000000067941 */ /* 0x000fea0003800200 */
.L_x_2078:
[----:B------:R-:W5:Y:S01]  /*4790*/  LDCU UR4, c[0x0][0x380] ;  /* 0x00007000ff0477ac */ /* 0x000f620008000800 */
[----:B------:R-:W-:Y:S01]  /*47a0*/  BSSY.RECONVERGENT B6, `(.L_x_2185) ;  /* 0x0000469000067945 */ /* 0x000fe20003800200 */
[----:B-----5:R-:W-:-:S13]  /*47b0*/  ISETP.GE.AND P0, PT, R17, UR4, PT ;  /* 0x0000000411007c0c */ /* 0x020fda000bf06270 */
[----:B------:R-:W-:Y:S05]  /*47c0*/  @P0 BRA `(.L_x_2186) ;  /* 0x0000004400980947 */ /* 0x000fea0003800000 */
[----:B------:R-:W5:Y:S01]  /*47d0*/  LDCU UR4, c[0x0][0x388] ;  /* 0x00007100ff0477ac */ /* 0x000f620008000800 */
[----:B0-----:R-:W-:Y:S02]  /*47e0*/  HFMA2 R0, -RZ, RZ, 0, 0 ;  /* 0x00000000ff007431 */ /* 0x001fe400000001ff */
[----:B------:R-:W-:Y:S02]  /*47f0*/  IMAD.MOV.U32 R18, RZ, RZ, RZ ;  /* 0x000000ffff127224 */ /* 0x000fe400078e00ff */
[----:B------:R-:W-:Y:S01]  /*4800*/  IMAD.MOV.U32 R16, RZ, RZ, RZ ;  /* 0x000000ffff107224 */ /* 0x000fe200078e00ff */
[----:B-----5:R-:W-:-:S09]  /*4810*/  UISETP.NE.AND UP0, UPT, UR4, URZ, UPT ;  /* 0x000000ff0400728c */ /* 0x020fd2000bf05270 */
[----:B------:R-:W-:Y:S05]  /*4820*/  BRA.U !UP0, `(.L_x_2187) ;  /* 0x0000001508707547 */ /* 0x000fea000b800000 */
[----:B------:R-:W1:Y:S01]  /*4830*/  LDCU.64 UR4, c[0x0][0x390] ;  /* 0x00007200ff0477ac */ /* 0x000e620008000a00 */
[----:B------:R-:W-:Y:S01]  /*4840*/  IMAD.MOV.U32 R16, RZ, RZ, RZ ;  /* 0x000000ffff107224 */ /* 0x000fe200078e00ff */
[----:B------:R-:W0:Y:S01]  /*4850*/  LDCU UR6, c[0x0][0x38c] ;  /* 0x00007180ff0677ac */ /* 0x000e220008000800 */
[----:B------:R-:W5:Y:S01]  /*4860*/  LDCU.64 UR8, c[0x0][0x4b8] ;  /* 0x00009700ff0877ac */ /* 0x000f620008000a00 */
[----:B------:R-:W-:Y:S01]  /*4870*/  UISETP.NE.AND UP0, UPT, UR41, URZ, UPT ;  /* 0x000000ff2900728c */ /* 0x000fe2000bf05270 */
[----:B-1234-:R-:W-:Y:S01]  /*4880*/  IMAD.HI.U32 R2, R17, UR4, R16 ;  /* 0x0000000411027c27 */ /* 0x01efe2000f8e0010 */
[----:B------:R-:W1:Y:S04]  /*4890*/  LDCU UR4, c[0x0][0x4c0] ;  /* 0x00009800ff0477ac */ /* 0x000e680008000800 */
[----:B------:R-:W-:-:S05]  /*48a0*/  SHF.R.U32.HI R3, RZ, UR5, R2 ;  /* 0x00000005ff037c19 */ /* 0x000fca0008011602 */
[----:B------:R-:W-:-:S04]  /*48b0*/  IMAD.MOV R18, RZ, RZ, -R3 ;  /* 0x000000ffff127224 */ /* 0x000fc800078e0a03 */
[----:B0-----:R-:W-:-:S04]  /*48c0*/  IMAD R18, R18, UR6, R17 ;  /* 0x0000000612127c24 */ /* 0x001fc8000f8e0211 */
[C---:B-----5:R-:W-:Y:S02]  /*48d0*/  IMAD R16, R18.reuse, UR8, RZ ;  /* 0x0000000812107c24 */ /* 0x060fe4000f8e02ff */
[C---:B------:R-:W-:Y:S02]  /*48e0*/  IMAD R0, R18.reuse, UR9, RZ ;  /* 0x0000000912007c24 */ /* 0x040fe4000f8e02ff */
[----:B-1----:R-:W-:Y:S01]  /*48f0*/  IMAD R18, R18, UR4, RZ ;  /* 0x0000000412127c24 */ /* 0x002fe2000f8e02ff */
        /* <DEDUP_REMOVED lines=8> */
[----:B-1----:R-:W-:-:S04]  /*4980*/  SHF.R.U32.HI R5, RZ, UR4, R4 ;  /* 0x00000004ff057c19 */ /* 0x002fc80008011604 */
[----:B------:R-:W-:-:S05]  /*4990*/  IADD3 R2, PT, PT, -R5, RZ, RZ ;  /* 0x000000ff05027210 */ /* 0x000fca0007ffe1ff */
        /* <DEDUP_REMOVED lines=316> */
[----:B------:R-:W2:Y:S03]  /*5d60*/  LDCU.64 UR8, c[0x0][0x5d8] ;  /* 0x0000bb00ff0877ac */ /* 0x000ea60008000a00 */
        /* <DEDUP_REMOVED lines=8> */
.L_x_2187:
[----:B------:R-:W1:Y:S01]  /*5df0*/  LDCU.64 UR6, c[0x0][0x5f0] ;  /* 0x0000be00ff0677ac */ /* 0x000e620008000a00 */
[----:B------:R-:W-:-:S04]  /*5e00*/  UPRMT UR4, UR39, 0x9910, URZ ;  /* 0x0000991027047896 */ /* 0x000fc800080000ff */
[----:B------:R-:W-:Y:S01]  /*5e10*/  UISETP.GT.AND UP0, UPT, UR4, 0x9, UPT ;  /* 0x000000090400788c */ /* 0x000fe2000bf04270 */
[----:B-1234-:R-:W-:-:S05]  /*5e20*/  IADD3 R2, P0, PT, R0, UR6, RZ ;  /* 0x0000000600027c10 */ /* 0x01efca000ff1e0ff */
        /* <DEDUP_REMOVED lines=15> */
.L_x_2191:
[----:B------:R-:W2:Y:S02]  /*5f20*/  LDG.E.U8 R2, desc[UR36][R2.64] ;  /* 0x0000002402027981 */ /* 0x000ea4000c1e1100 */
[----:B--2---:R-:W-:-:S04]  /*5f30*/  I2FP.F32.U32 R0, R2 ;  /* 0x0000000200007245 */ /* 0x004fc80000201000 */
[----:B------:R-:W-:-:S04]  /*5f40*/  F2FP.F16.F32.PACK_AB R0, RZ, R0 ;  /* 0x00000000ff00723e */ /* 0x000fc800000000ff */
[----:B------:R-:W-:Y:S01]  /*5f50*/  PRMT R19, R0, 0x7610, R19 ;  /* 0x0000761000137816 */ /* 0x000fe20000000013 */
[----:B------:R-:W-:Y:S06]  /*5f60*/  BRA `(.L_x_2193) ;  /* 0x0000000c00d47947 */ /* 0x000fec0003800000 */
.L_x_2190:
        /* <DEDUP_REMOVED lines=11> */
.L_x_2195:
[----:B------:R-:W2:Y:S02]  /*6020*/  LDG.E R2, desc[UR36][R2.64] ;  /* 0x0000002402027981 */ /* 0x000ea4000c1e1900 */
[----:B--2---:R-:W-:-:S04]  /*6030*/  I2FP.F32.S32 R0, R2 ;  /* 0x0000000200007245 */ /* 0x004fc80000201400 */
[----:B------:R-:W-:-:S04]  /*6040*/  F2FP.F16.F32.PACK_AB R0, RZ, R0 ;  /* 0x00000000ff00723e */ /* 0x000fc800000000ff */
[----:B------:R-:W-:Y:S01]  /*6050*/  PRMT R19, R0, 0x7610, R19 ;  /* 0x0000761000137816 */ /* 0x000fe20000000013 */
[----:B------:R-:W-:Y:S06]  /*6060*/  BRA `(.L_x_2193) ;  /* 0x0000000c00947947 */ /* 0x000fec0003800000 */
.L_x_2194:
[----:B------:R-:W2:Y:S02]  /*6070*/  LDG.E.U16 R2, desc[UR36][R2.64] ;  /* 0x0000002402027981 */ /* 0x000ea4000c1e1500 */
[----:B--2---:R-:W0:Y:S02]  /*6080*/  I2F.S16 R0, R2 ;  /* 0x0000000200007306 */ /* 0x004e240000101400 */
[----:B0-----:R-:W-:-:S04]  /*6090*/  F2FP.F16.F32.PACK_AB R0, RZ, R0 ;  /* 0x00000000ff00723e */ /* 0x001fc800000000ff */
[----:B------:R-:W-:Y:S01]  /*60a0*/  PRMT R19, R0, 0x7610, R19 ;  /* 0x0000761000137816 */ /* 0x000fe20000000013 */
[----:B------:R-:W-:Y:S06]  /*60b0*/  BRA `(.L_x_2193) ;  /* 0x0000000c00807947 */ /* 0x000fec0003800000 */
.L_x_2189:
        /* <DEDUP_REMOVED lines=9> */
.L_x_2197:
[----:B------:R1:W5:Y:S01]  /*6150*/  LDG.E.U16 R19, desc[UR36][R2.64] ;  /* 0x0000002402137981 */ /* 0x000362000c1e1500 */
[----:B------:R-:W-:Y:S05]  /*6160*/  BRA `(.L_x_2193) ;  /* 0x0000000c00547947 */ /* 0x000fea0003800000 */
.L_x_2196:
        /* <DEDUP_REMOVED lines=9> */
.L_x_2199:
[----:B------:R0:W5:Y:S01]  /*6200*/  LDG.E.U16 R19, desc[UR36][R2.64] ;  /* 0x0000002402137981 */ /* 0x000162000c1e1500 */
[----:B------:R-:W-:Y:S05]  /*6210*/  BRA `(.L_x_2193) ;  /* 0x0000000c00287947 */ /* 0x000fea0003800000 */
.L_x_2198:
        /* <DEDUP_REMOVED lines=13> */
.L_x_2188:
        /* <DEDUP_REMOVED lines=14> */
.L_x_2202:
        /* <DEDUP_REMOVED lines=13> */
.L_x_2201:
        /* <DEDUP_REMOVED lines=27> */
.L_x_2204:
        /* <DEDUP_REMOVED lines=11> */
[----:B------:R-:W-:-:S04]  /*6700*/  F2FP.F16.F32.PACK_AB R0, RZ, R0 ;  /* 0x00000000ff00723e */ /* 0x000fc800000000ff */
[----:B------:R-:W-:Y:S01]  /*6710*/  PRMT R19, R0, 0x7610, R19 ;  /* 0x0000761000137816 */ /* 0x000fe20000000013 */
[----:B------:R-:W-:Y:S06]  /*6720*/  BRA `(.L_x_2193) ;  /* 0x0000000400e47947 */ /* 0x000fec0003800000 */
.L_x_2203:
[----:B------:R-:W2:Y:S02]  /*6730*/  LDG.E.U16 R0, desc[UR36][R2.64] ;  /* 0x0000002402007981 */ /* 0x000ea4000c1e1500 */
[----:B--2---:R-:W-:-:S05]  /*6740*/  IMAD.U32 R0, R0, 0x10000, RZ ;  /* 0x0001000000007824 */ /* 0x004fca00078e00ff */
[----:B------:R-:W-:-:S04]  /*6750*/  F2FP.F16.F32.PACK_AB R0, RZ, R0 ;  /* 0x00000000ff00723e */ /* 0x000fc800000000ff */
[----:B------:R-:W-:Y:S01]  /*6760*/  PRMT R19, R0, 0x7610, R19 ;  /* 0x0000761000137816 */ /* 0x000fe20000000013 */
[----:B------:R-:W-:Y:S06]  /*6770*/  BRA `(.L_x_2193) ;  /* 0x0000000400d07947 */ /* 0x000fec0003800000 */
.L_x_2200:
        /* <DEDUP_REMOVED lines=13> */
.L_x_2207:
        /* <DEDUP_REMOVED lines=21> */
.L_x_2211:
[----:B------:R-:W-:Y:S05]  /*69a0*/  BSYNC.RECONVERGENT B1 ;  /* 0x0000000000017941 */ /* 0x000fea0003800200 */
.L_x_2210:
[----:B------:R-:W-:Y:S01]  /*69b0*/  IMAD.SHL.U32 R0, R0, 0x100000, RZ ;  /* 0x0010000000007824 */ /* 0x000fe200078e00ff */
[----:B------:R-:W-:-:S04]  /*69c0*/  LEA R2, R2, 0x3b800000, 0x17 ;  /* 0x3b80000002027811 */ /* 0x000fc800078eb8ff */
[----:B------:R-:W-:-:S07]  /*69d0*/  LOP3.LUT R0, R2, R0, R7, 0xfe, !PT ;  /* 0x0000000002007212 */ /* 0x000fce00078efe07 */
.L_x_2209:
[----:B------:R-:W-:Y:S05]  /*69e0*/  BSYNC.RECONVERGENT B0 ;  /* 0x0000000000007941 */ /* 0x000fea0003800200 */
.L_x_2208:
[----:B------:R-:W-:-:S04]  /*69f0*/  F2FP.F16.F32.PACK_AB R0, RZ, R0 ;  /* 0x00000000ff00723e */ /* 0x000fc800000000ff */
[----:B------:R-:W-:Y:S01]  /*6a00*/  PRMT R19, R0, 0x7610, R19 ;  /* 0x0000761000137816 */ /* 0x000fe20000000013 */
[----:B------:R-:W-:Y:S06]  /*6a10*/  BRA `(.L_x_2193) ;  /* 0x0000000400287947 */ /* 0x000fec0003800000 */
.L_x_2206:
        /* <DEDUP_REMOVED lines=21> */
.L_x_2215:
[----:B------:R-:W-:Y:S05]  /*6b70*/  BSYNC.RECONVERGENT B1 ;  /* 0x0000000000017941 */ /* 0x000fea0003800200 */
.L_x_2214:
[----:B------:R-:W-:Y:S01]  /*6b80*/  IMAD.SHL.U32 R0, R0, 0x200000, RZ ;  /* 0x0020000000007824 */ /* 0x000fe200078e00ff */
[----:B------:R-:W-:-:S04]  /*6b90*/  LEA R2, R2, 0x37800000, 0x17 ;  /* 0x3780000002027811 */ /* 0x000fc800078eb8ff */
[----:B------:R-:W-:-:S07]  /*6ba0*/  LOP3.LUT R0, R2, R0, R7, 0xfe, !PT ;  /* 0x0000000002007212 */ /* 0x000fce00078efe07 */
.L_x_2213:
[----:B------:R-:W-:Y:S05]  /*6bb0*/  BSYNC.RECONVERGENT B0 ;  /* 0x0000000000007941 */ /* 0x000fea0003800200 */
.L_x_2212:
[----:B------:R-:W-:-:S04]  /*6bc0*/  F2FP.F16.F32.PACK_AB R0, RZ, R0 ;  /* 0x00000000ff00723e */ /* 0x000fc800000000ff */
[----:B------:R-:W-:Y:S01]  /*6bd0*/  PRMT R19, R0, 0x7610, R19 ;  /* 0x0000761000137816 */ /* 0x000fe20000000013 */
[----:B------:R-:W-:Y:S06]  /*6be0*/  BRA `(.L_x_2193) ;  /* 0x0000000000b47947 */ /* 0x000fec0003800000 */
.L_x_2205:
        /* <DEDUP_REMOVED lines=14> */
.L_x_2219:
[----:B------:R-:W-:Y:S05]  /*6cd0*/  BSYNC.RECONVERGENT B0 ;  /* 0x0000000000007941 */ /* 0x000fea0003800200 */
.L_x_2218:
[----:B------:R-:W-:-:S04]  /*6ce0*/  F2FP.F16.F32.PACK_AB R0, RZ, R0 ;  /* 0x00000000ff00723e */ /* 0x000fc800000000ff */
[----:B------:R-:W-:Y:S01]  /*6cf0*/  PRMT R19, R0, 0x7610, R19 ;  /* 0x0000761000137816 */ /* 0x000fe20000000013 */
[----:B------:R-:W-:Y:S06]  /*6d00*/  BRA `(.L_x_2193) ;  /* 0x00000000006c7947 */ /* 0x000fec0003800000 */
.L_x_2192:
        /* <DEDUP_REMOVED lines=16> */
.L_x_2220:
[----:B------:R-:W-:Y:S01]  /*6e10*/  PRMT R19, RZ, 0x7610, R19 ;  /* 0x00007610ff137816 */ /* 0x000fe20000000013 */
[----:B------:R-:W-:Y:S06]  /*6e20*/  BRA `(.L_x_2193) ;  /* 0x0000000000247947 */ /* 0x000fec0003800000 */
.L_x_2217:
[----:B------:R-:W2:Y:S02]  /*6e30*/  LDG.E.64 R2, desc[UR36][R2.64] ;  /* 0x0000002402027981 */ /* 0x000ea4000c1e1b00 */
[----:B--2---:R-:W0:Y:S02]  /*6e40*/  I2F.U64 R0, R2 ;  /* 0x0000000200007312 */ /* 0x004e240000301000 */
[----:B0-----:R-:W-:-:S04]  /*6e50*/  F2FP.F16.F32.PACK_AB R0, RZ, R0 ;  /* 0x00000000ff00723e */ /* 0x001fc800000000ff */
[----:B------:R-:W-:Y:S01]  /*6e60*/  PRMT R19, R0, 0x7610, R19 ;  /* 0x0000761000137816 */ /* 0x000fe20000000013 */
[----:B------:R-:W-:Y:S06]  /*6e70*/  BRA `(.L_x_2193) ;  /* 0x0000000000107947 */ /* 0x000fec0003800000 */
.L_x_2216:
[----:B------:R-:W2:Y:S02]  /*6e80*/  LDG.E R2, desc[UR36][R2.64] ;  /* 0x0000002402027981 */ /* 0x000ea4000c1e1900 */
[----:B--2---:R-:W-:-:S04]  /*6e90*/  I2FP.F32.U32 R0, R2 ;  /* 0x0000000200007245 */ /* 0x004fc80000201000 */
[----:B------:R-:W-:-:S04]  /*6ea0*/  F2FP.F16.F32.PACK_AB R0, RZ, R0 ;  /* 0x00000000ff00723e */ /* 0x000fc800000000ff */
[----:B------:R-:W-:-:S07]  /*6eb0*/  PRMT R19, R0, 0x7610, R19 ;  /* 0x0000761000137816 */ /* 0x000fce0000000013 */
.L_x_2193:
[----:B------:R-:W0:Y:S01]  /*6ec0*/  LDCU.64 UR6, c[0x0][0x5f8] ;  /* 0x0000bf00ff0677ac */ /* 0x000e220008000a00 */
[----:B------:R-:W-:-:S04]  /*6ed0*/  UPRMT UR4, UR42, 0x9910, URZ ;  /* 0x000099102a047896 */ /* 0x000fc800080000ff */
[----:B------:R-:W-:Y:S01]  /*6ee0*/  UISETP.GT.AND UP0, UPT, UR4, 0x9, UPT ;  /* 0x000000090400788c */ /* 0x000fe2000bf04270 */
[----:B01----:R-:W-:-:S04]  /*6ef0*/  IADD3 R2, P0, PT, R18, UR6, RZ ;  /* 0x0000000612027c10 */ /* 0x003fc8000ff1e0ff */
        /* <DEDUP_REMOVED lines=14> */
.L_x_2224:
[----:B------:R-:W2:Y:S02]  /*6fe0*/  LDG.E.U8 R2, desc[UR36][R2.64] ;  /* 0x0000002402027981 */ /* 0x000ea4000c1e1100 */
[----:B--2---:R-:W-:-:S04]  /*6ff0*/  I2FP.F32.U32 R0, R2 ;  /* 0x0000000200007245 */ /* 0x004fc80000201000 */
[----:B------:R-:W-:Y:S01]  /*7000*/  F2FP.F16.F32.PACK_AB R0, RZ, R0 ;  /* 0x00000000ff00723e */ /* 0x000fe200000000ff */
[----:B------:R-:W-:Y:S06]  /*7010*/  BRA `(.L_x_2226) ;  /* 0x0000000c009c7947 */ /* 0x000fec0003800000 */
.L_x_2223:
        /* <DEDUP_REMOVED lines=10> */
.L_x_2228:
[----:B------:R-:W2:Y:S02]  /*70c0*/  LDG.E R2, desc[UR36][R2.64] ;  /* 0x0000002402027981 */ /* 0x000ea4000c1e1900 */
[----:B--2---:R-:W-:-:S04]  /*70d0*/  I2FP.F32.S32 R0, R2 ;  /* 0x0000000200007245 */ /* 0x004fc80000201400 */
[----:B------:R-:W-:Y:S01]  /*70e0*/  F2FP.F16.F32.PACK_AB R0, RZ, R0 ;  /* 0x00000000ff00723e */ /* 0x000fe200000000ff */
[----:B------:R-:W-:Y:S06]  /*70f0*/  BRA `(.L_x_2226) ;  /* 0x0000000c00647947 */ /* 0x000fec0003800000 */
.L_x_2227:
[----:B------:R-:W2:Y:S02]  /*7100*/  LDG.E.U16 R2, desc[UR36][R2.64] ;  /* 0x0000002402027981 */ /* 0x000ea4000c1e1500 */
[----:B--2---:R-:W0:Y:S02]  /*7110*/  I2F.S16 R0, R2 ;  /* 0x0000000200007306 */ /* 0x004e240000101400 */
[----:B0-----:R-:W-:Y:S01]  /*7120*/  F2FP.F16.F32.PACK_AB R0, RZ, R0 ;  /* 0x00000000ff00723e */ /* 0x001fe200000000ff */
[----:B------:R-:W-:Y:S06]  /*7130*/  BRA `(.L_x_2226) ;  /* 0x0000000c00547947 */ /* 0x000fec0003800000 */
.L_x_2222:
        /* <DEDUP_REMOVED lines=9> */
.L_x_2230:
[----:B------:R0:W5:Y:S01]  /*71d0*/  LDG.E.U16 R0, desc[UR36][R2.64] ;  /* 0x0000002402007981 */ /* 0x000162000c1e1500 */
[----:B------:R-:W-:Y:S05]  /*71e0*/  BRA `(.L_x_2226) ;  /* 0x0000000c00287947 */ /* 0x000fea0003800000 */
.L_x_2229:
        /* <DEDUP_REMOVED lines=9> */
.L_x_2232:
[----:B------:R1:W5:Y:S01]  /*7280*/  LDG.E.U16 R0, desc[UR36][R2.64] ;  /* 0x0000002402007981 */ /* 0x000362000c1e1500 */
[----:B------:R-:W-:Y:S05]  /*7290*/  BRA `(.L_x_2226) ;  /* 0x0000000800fc7947 */ /* 0x000fea0003800000 */
.L_x_2231:
        /* <DEDUP_REMOVED lines=12> */
.L_x_2221:
        /* <DEDUP_REMOVED lines=13> */
.L_x_2235:
        /* <DEDUP_REMOVED lines=12> */
.L_x_2234:
        /* <DEDUP_REMOVED lines=14> */
[----:B------:R-:W-:-:S05]  /*75d0*/  VIADD R5, R5, 0xfffffffc ;  /* 0xfffffffc05057836 */ /* 0x000fca0000000000 */
[C---:B------:R-:W-:Y:S02]  /*75e0*/  SHF.L.U32 R6, R4.reuse, R5, RZ ;  /* 0x0000000504067219 */ /* 0x040fe400000006ff */
[----:B------:R-:W-:Y:S01]  /*75f0*/  SHF.L.U32 R7, R5, 0x17, RZ ;  /* 0x0000001705077819 */ /* 0x000fe200000006ff */
        /* <DEDUP_REMOVED lines=10> */
.L_x_2237:
        /* <DEDUP_REMOVED lines=11> */
[----:B------:R-:W-:Y:S01]  /*7750*/  F2FP.F16.F32.PACK_AB R0, RZ, R0 ;  /* 0x00000000ff00723e */ /* 0x000fe200000000ff */
[----:B------:R-:W-:Y:S06]  /*7760*/  BRA `(.L_x_2226) ;  /* 0x0000000400c87947 */ /* 0x000fec0003800000 */
.L_x_2236:
[----:B------:R-:W2:Y:S02]  /*7770*/  LDG.E.U16 R0, desc[UR36][R2.64] ;  /* 0x0000002402007981 */ /* 0x000ea4000c1e1500 */
[----:B--2---:R-:W-:-:S04]  /*7780*/  SHF.L.U32 R0, R0, 0x10, RZ ;  /* 0x0000001000007819 */ /* 0x004fc800000006ff */
[----:B------:R-:W-:Y:S01]  /*7790*/  F2FP.F16.F32.PACK_AB R0, RZ, R0 ;  /* 0x00000000ff00723e */ /* 0x000fe200000000ff */
[----:B------:R-:W-:Y:S06]  /*77a0*/  BRA `(.L_x_2226) ;  /* 0x0000000400b87947 */ /* 0x000fec0003800000 */
.L_x_2233:
        /* <DEDUP_REMOVED lines=12> */
.L_x_2240:
        /* <DEDUP_REMOVED lines=21> */
.L_x_2244:
[----:B------:R-:W-:Y:S05]  /*79c0*/  BSYNC.RECONVERGENT B1 ;  /* 0x0000000000017941 */ /* 0x000fea0003800200 */
.L_x_2243:
[----:B------:R-:W-:Y:S02]  /*79d0*/  SHF.L.U32 R0, R0, 0x14, RZ ;  /* 0x0000001400007819 */ /* 0x000fe400000006ff */
[----:B------:R-:W-:-:S04]  /*79e0*/  LEA R2, R2, 0x3b800000, 0x17 ;  /* 0x3b80000002027811 */ /* 0x000fc800078eb8ff */
[----:B------:R-:W-:-:S07]  /*79f0*/  LOP3.LUT R0, R2, R0, R7, 0xfe, !PT ;  /* 0x0000000002007212 */ /* 0x000fce00078efe07 */
.L_x_2242:
[----:B------:R-:W-:Y:S05]  /*7a00*/  BSYNC.RECONVERGENT B0 ;  /* 0x0000000000007941 */ /* 0x000fea0003800200 */
.L_x_2241:
[----:B------:R-:W-:Y:S01]  /*7a10*/  F2FP.F16.F32.PACK_AB R0, RZ, R0 ;  /* 0x00000000ff00723e */ /* 0x000fe200000000ff */
[----:B------:R-:W-:Y:S06]  /*7a20*/  BRA `(.L_x_2226) ;  /* 0x0000000400187947 */ /* 0x000fec0003800000 */
.L_x_2239:
        /* <DEDUP_REMOVED lines=21> */
.L_x_2248:
[----:B------:R-:W-:Y:S05]  /*7b80*/  BSYNC.RECONVERGENT B1 ;  /* 0x0000000000017941 */ /* 0x000fea0003800200 */
.L_x_2247:
[----:B------:R-:W-:Y:S02]  /*7b90*/  SHF.L.U32 R0, R0, 0x15, RZ ;  /* 0x0000001500007819 */ /* 0x000fe400000006ff */
[----:B------:R-:W-:-:S04]  /*7ba0*/  LEA R2, R2, 0x37800000, 0x17 ;  /* 0x3780000002027811 */ /* 0x000fc800078eb8ff */
[----:B------:R-:W-:-:S07]  /*7bb0*/  LOP3.LUT R0, R2, R0, R7, 0xfe, !PT ;  /* 0x0000000002007212 */ /* 0x000fce00078efe07 */
.L_x_2246:
[----:B------:R-:W-:Y:S05]  /*7bc0*/  BSYNC.RECONVERGENT B0 ;  /* 0x0000000000007941 */ /* 0x000fea0003800200 */
.L_x_2245:
[----:B------:R-:W-:Y:S01]  /*7bd0*/  F2FP.F16.F32.PACK_AB R0, RZ, R0 ;  /* 0x00000000ff00723e */ /* 0x000fe200000000ff */
[----:B------:R-:W-:Y:S06]  /*7be0*/  BRA `(.L_x_2226) ;  /* 0x0000000000a87947 */ /* 0x000fec0003800000 */
.L_x_2238:
        /* <DEDUP_REMOVED lines=14> */
.L_x_2252:
[----:B------:R-:W-:Y:S05]  /*7cd0*/  BSYNC.RECONVERGENT B0 ;  /* 0x0000000000007941 */ /* 0x000fea0003800200 */
.L_x_2251:
[----:B------:R-:W-:Y:S01]  /*7ce0*/  F2FP.F16.F32.PACK_AB R0, RZ, R0 ;  /* 0x00000000ff00723e */ /* 0x000fe200000000ff */
[----:B------:R-:W-:Y:S06]  /*7cf0*/  BRA `(.L_x_2226) ;  /* 0x0000000000647947 */ /* 0x000fec0003800000 */
.L_x_2225:
        /* <DEDUP_REMOVED lines=16> */
.L_x_2253:
[----:B------:R-:W-:Y:S01]  /*7e00*/  PRMT R0, RZ, 0x7610, R0 ;  /* 0x00007610ff007816 */ /* 0x000fe20000000000 */
[----:B------:R-:W-:Y:S06]  /*7e10*/  BRA `(.L_x_2226) ;  /* 0x00000000001c7947 */ /* 0x000fec0003800000 */
.L_x_2250:
[----:B------:R-:W2:Y:S02]  /*7e20*/  LDG.E.64 R2, desc[UR36][R2.64] ;  /* 0x0000002402027981 */ /* 0x000ea4000c1e1b00 */
[----:B--2---:R-:W0:Y:S02]  /*7e30*/  I2F.U64 R0, R2 ;  /* 0x0000000200007312 */ /* 0x004e240000301000 */
[----:B0-----:R-:W-:Y:S01]  /*7e40*/  F2FP.F16.F32.PACK_AB R0, RZ, R0 ;  /* 0x00000000ff00723e */ /* 0x001fe200000000ff */
[----:B------:R-:W-:Y:S06]  /*7e50*/  BRA `(.L_x_2226) ;  /* 0x00000000000c7947 */ /* 0x000fec0003800000 */
.L_x_2249:
[----:B------:R-:W2:Y:S02]  /*7e60*/  LDG.E R2, desc[UR36][R2.64] ;  /* 0x0000002402027981 */ /* 0x000ea4000c1e1900 */
[----:B--2---:R-:W-:-:S04]  /*7e70*/  I2FP.F32.U32 R0, R2 ;  /* 0x0000000200007245 */ /* 0x004fc80000201000 */
[----:B------:R-:W-:-:S07]  /*7e80*/  F2FP.F16.F32.PACK_AB R0, RZ, R0 ;  /* 0x00000000ff00723e */ /* 0x000fce00000000ff */
.L_x_2226:
        /* <DEDUP_REMOVED lines=26> */
.L_x_2257:
[----:B------:R-:W-:-:S06]  /*8030*/  HADD2.F32 R5, -RZ, R0.H0_H0 ;  /* 0x20000000ff057230 */ /* 0x000fcc0000004100 */
[----:B------:R-:W0:Y:S02]  /*8040*/  F2I.S64.TRUNC R4, R5 ;  /* 0x0000000500047311 */ /* 0x000e24000020d900 */
[----:B0-----:R0:W-:Y:S01]  /*8050*/  STG.E.U8 desc[UR36][R2.64], R4 ;  /* 0x0000000402007986 */ /* 0x0011e2000c101124 */
[----:B------:R-:W-:Y:S05]  /*8060*/  BRA `(.L_x_2259) ;  /* 0x0000000c006c7947 */ /* 0x000fea0003800000 */
.L_x_2256:
        /* <DEDUP_REMOVED lines=10> */
.L_x_2261:
[----:B------:R-:W-:-:S04]  /*8110*/  HADD2.F32 R0, -RZ, R0.H0_H0 ;  /* 0x20000000ff007230 */ /* 0x000fc80000004100 */
[----:B------:R-:W0:Y:S02]  /*8120*/  F2I.FTZ.TRUNC.NTZ R5, R0 ;  /* 0x0000000000057305 */ /* 0x000e24000021f100 */
[----:B0-----:R0:W-:Y:S01]  /*8130*/  STG.E desc[UR36][R2.64], R5 ;  /* 0x0000000502007986 */ /* 0x0011e2000c101924 */
[----:B------:R-:W-:Y:S05]  /*8140*/  BRA `(.L_x_2259) ;  /* 0x0000000c00347947 */ /* 0x000fea0003800000 */
.L_x_2260:
[----:B------:R-:W-:-:S04]  /*8150*/  HADD2.F32 R0, -RZ, R0.H0_H0 ;  /* 0x20000000ff007230 */ /* 0x000fc80000004100 */
[----:B------:R-:W0:Y:S02]  /*8160*/  F2I.FTZ.TRUNC.NTZ R5, R0 ;  /* 0x0000000000057305 */ /* 0x000e24000021f100 */
[----:B0-----:R0:W-:Y:S01]  /*8170*/  STG.E.U16 desc[UR36][R2.64], R5 ;  /* 0x0000000502007986 */ /* 0x0011e2000c101524 */
[----:B------:R-:W-:Y:S05]  /*8180*/  BRA `(.L_x_2259) ;  /* 0x0000000c00247947 */ /* 0x000fea0003800000 */
.L_x_2255:
        /* <DEDUP_REMOVED lines=9> */
.L_x_2263:
[----:B------:R0:W-:Y:S01]  /*8220*/  STG.E.U16 desc[UR36][R2.64], R0 ;  /* 0x0000000002007986 */ /* 0x0001e2000c101524 */
[----:B------:R-:W-:Y:S05]  /*8230*/  BRA `(.L_x_2259) ;  /* 0x0000000800f87947 */ /* 0x000fea0003800000 */
.L_x_2262:
[----:B------:R-:W-:-:S09]  /*8240*/  UISETP.NE.AND UP0, UPT, UR4, 0x7, UPT ;  /* 0x000000070400788c */ /* 0x000fd2000bf05270 */
[----:B------:R-:W-:Y:S05]  /*8250*/  BRA.U !UP0, `(.L_x_2264) ;  /* 0x0000000108347547 */ /* 0x000fea000b800000 */
[----:B------:R-:W-:-:S09]  /*8260*/  UISETP.NE.AND UP0, UPT, UR4, 0x8, UPT ;  /* 0x000000080400788c */ /* 0x000fd2000bf05270 */
[----:B------:R-:W-:Y:S05]  /*8270*/  BRA.U !UP0, `(.L_x_2265) ;  /* 0x0000000108187547 */ /* 0x000fea000b800000 */
[----:B------:R-:W-:-:S09]  /*8280*/  UISETP.NE.AND UP0, UPT, UR4, 0x9, UPT ;  /* 0x000000090400788c */ /* 0x000fd2000bf05270 */
[----:B------:R-:W-:Y:S05]  /*8290*/  BRA.U UP0, `(.L_x_2258) ;  /* 0x0000000500fc7547 */ /* 0x000fea000b800000 */
[----:B------:R-:W-:Y:S02]  /*82a0*/  HADD2.F32 R4, -RZ, R0.H0_H0 ;  /* 0x20000000ff047230 */ /* 0x000fe40000004100 */
[----:B------:R-:W-:-:S05]  /*82b0*/  IMAD.MOV.U32 R5, RZ, RZ, RZ ;  /* 0x000000ffff057224 */ /* 0x000fca00078e00ff */
[----:B------:R0:W-:Y:S01]  /*82c0*/  STG.E.64 desc[UR36][R2.64], R4 ;  /* 0x0000000402007986 */ /* 0x0001e2000c101b24 */
[----:B------:R-:W-:Y:S05]  /*82d0*/  BRA `(.L_x_2259) ;  /* 0x0000000800d07947 */ /* 0x000fea0003800000 */
.L_x_2265:
[----:B------:R-:W-:-:S05]  /*82e0*/  HADD2.F32 R0, -RZ, R0.H0_H0 ;  /* 0x20000000ff007230 */ /* 0x000fca0000004100 */
[----:B------:R-:W-:-:S04]  /*82f0*/  F2FP.F16.F32.PACK_AB R0, RZ, R0 ;  /* 0x00000000ff00723e */ /* 0x000fc800000000ff */
[----:B------:R-:W-:-:S05]  /*8300*/  PRMT R0, R0, 0x5410, RZ ;  /* 0x0000541000007816 */ /* 0x000fca00000000ff */
[----:B------:R0:W-:Y:S01]  /*8310*/  STG.E desc[UR36][R2.64], R0 ;  /* 0x0000000002007986 */ /* 0x0001e2000c101924 */
[----:B------:R-:W-:Y:S05]  /*8320*/  BRA `(.L_x_2259) ;  /* 0x0000000800bc7947 */ /* 0x000fea0003800000 */
.L_x_2264:
[----:B------:R-:W-:-:S05]  /*8330*/  HADD2.F32 R4, -RZ, R0.H0_H0 ;  /* 0x20000000ff047230 */ /* 0x000fca0000004100 */
[----:B------:R-:W-:-:S06]  /*8340*/  FMUL.FTZ R4, R4, 1 ;  /* 0x3f80000004047820 */ /* 0x000fcc0000410000 */
[----:B------:R-:W0:Y:S02]  /*8350*/  F2F.F64.F32 R4, R4 ;  /* 0x0000000400047310 */ /* 0x000e240000201800 */
[----:B0-----:R0:W-:Y:S01]  /*8360*/  STG.E.64 desc[UR36][R2.64], R4 ;  /* 0x0000000402007986 */ /* 0x0011e2000c101b24 */
[----:B------:R-:W-:Y:S05]  /*8370*/  BRA `(.L_x_2259) ;  /* 0x0000000800a87947 */ /* 0x000fea0003800000 */
.L_x_2254:
        /* <DEDUP_REMOVED lines=14> */
.L_x_2269:
[----:B------:R-:W-:Y:S01]  /*8460*/  HADD2.F32 R5, -RZ, R0.H0_H0 ;  /* 0x20000000ff057230 */ /* 0x000fe20000004100 */
        /* <DEDUP_REMOVED lines=17> */
.L_x_2272:
[----:B------:R-:W-:-:S04]  /*8580*/  SHF.R.U32.HI R5, RZ, 0x18, R5 ;  /* 0x00000018ff057819 */ /* 0x000fc80000011605 */
[----:B------:R-:W-:-:S07]  /*8590*/  LOP3.LUT R0, R0, 0x80, R5, 0xf8, !PT ;  /* 0x0000008000007812 */ /* 0x000fce00078ef805 */
.L_x_2271:
[----:B------:R-:W-:Y:S05]  /*85a0*/  BSYNC.RECONVERGENT B0 ;  /* 0x0000000000007941 */ /* 0x000fea0003800200 */
.L_x_2270:
[----:B------:R3:W-:Y:S01]  /*85b0*/  STG.E.U8 desc[UR36][R2.64], R0 ;  /* 0x0000000002007986 */ /* 0x0007e2000c101124 */
[----:B------:R-:W-:Y:S05]  /*85c0*/  BRA `(.L_x_2259) ;  /* 0x0000000800147947 */ /* 0x000fea0003800000 */
.L_x_2268:
[----:B------:R-:W-:Y:S01]  /*85d0*/  HADD2.F32 R5, -RZ, R0.H0_H0 ;  /* 0x20000000ff057230 */ /* 0x000fe20000004100 */
        /* <DEDUP_REMOVED lines=17> */
.L_x_2275:
[----:B------:R-:W-:-:S04]  /*86f0*/  SHF.R.U32.HI R5, RZ, 0x18, R5 ;  /* 0x00000018ff057819 */ /* 0x000fc80000011605 */
[----:B------:R-:W-:-:S07]  /*8700*/  LOP3.LUT R0, R0, 0x80, R5, 0xf8, !PT ;  /* 0x0000008000007812 */ /* 0x000fce00078ef805 */
.L_x_2274:
[----:B------:R-:W-:Y:S05]  /*8710*/  BSYNC.RECONVERGENT B0 ;  /* 0x0000000000007941 */ /* 0x000fea0003800200 */
.L_x_2273:
[----:B------:R0:W-:Y:S01]  /*8720*/  STG.E.U8 desc[UR36][R2.64], R0 ;  /* 0x0000000002007986 */ /* 0x0001e2000c101124 */
[----:B------:R-:W-:Y:S05]  /*8730*/  BRA `(.L_x_2259) ;  /* 0x0000000400b87947 */ /* 0x000fea0003800000 */
.L_x_2267:
[----:B------:R-:W-:-:S09]  /*8740*/  UISETP.NE.AND UP0, UPT, UR4, 0x1c, UPT ;  /* 0x0000001c0400788c */ /* 0x000fd2000bf05270 */
[----:B------:R-:W-:Y:S05]  /*8750*/  BRA.U !UP0, `(.L_x_2276) ;  /* 0x0000000108607547 */ /* 0x000fea000b800000 */
[----:B------:R-:W-:-:S09]  /*8760*/  UISETP.NE.AND UP0, UPT, UR4, 0x1d, UPT ;  /* 0x0000001d0400788c */ /* 0x000fd2000bf05270 */
[----:B------:R-:W-:Y:S05]  /*8770*/  BRA.U !UP0, `(.L_x_2277) ;  /* 0x0000000108487547 */ /* 0x000fea000b800000 */
[----:B------:R-:W-:-:S09]  /*8780*/  UISETP.NE.AND UP0, UPT, UR4, 0x2c, UPT ;  /* 0x0000002c0400788c */ /* 0x000fd2000bf05270 */
[----:B------:R-:W-:Y:S05]  /*8790*/  BRA.U UP0, `(.L_x_2258) ;  /* 0x0000000100bc7547 */ /* 0x000fea000b800000 */
        /* <DEDUP_REMOVED lines=16> */
.L_x_2277:
[----:B------:R-:W-:-:S06]  /*88a0*/  HADD2.F32 R4, -RZ, R0.H0_H0 ;  /* 0x20000000ff047230 */ /* 0x000fcc0000004100 */
[----:B------:R-:W0:Y:S02]  /*88b0*/  F2I.U64.TRUNC R4, R4 ;  /* 0x0000000400047311 */ /* 0x000e24000020d800 */
[----:B0-----:R1:W-:Y:S01]  /*88c0*/  STG.E.64 desc[UR36][R2.64], R4 ;  /* 0x0000000402007986 */ /* 0x0013e2000c101b24 */
[----:B------:R-:W-:Y:S05]  /*88d0*/  BRA `(.L_x_2259) ;  /* 0x0000000400507947 */ /* 0x000fea0003800000 */
.L_x_2276:
[----:B------:R-:W-:-:S04]  /*88e0*/  HADD2.F32 R0, -RZ, R0.H0_H0 ;  /* 0x20000000ff007230 */ /* 0x000fc80000004100 */
[----:B------:R-:W0:Y:S02]  /*88f0*/  F2I.FTZ.U32.TRUNC.NTZ R5, R0 ;  /* 0x0000000000057305 */ /* 0x000e24000021f000 */
[----:B0-----:R0:W-:Y:S01]  /*8900*/  STG.E desc[UR36][R2.64], R5 ;  /* 0x0000000502007986 */ /* 0x0011e2000c101924 */
[----:B------:R-:W-:Y:S05]  /*8910*/  BRA `(.L_x_2259) ;  /* 0x0000000400407947 */ /* 0x000fea0003800000 */
.L_x_2266:
        /* <DEDUP_REMOVED lines=11> */
.L_x_2279:
[----:B------:R-:W-:Y:S01]  /*89d0*/  HADD2.F32 R0, -RZ, R0.H0_H0 ;  /* 0x20000000ff007230 */ /* 0x000fe20000004100 */
[----:B------:R-:W-:-:S04]  /*89e0*/  CS2R R6, SRZ ;  /* 0x0000000000067805 */ /* 0x000fc8000001ff00 */
[----:B------:R-:W-:-:S04]  /*89f0*/  FMUL.FTZ R0, R0, 1 ;  /* 0x3f80000000007820 */ /* 0x000fc80000410000 */
[----:B------:R-:W0:Y:S02]  /*8a00*/  F2F.F64.F32 R4, R0 ;  /* 0x0000000000047310 */ /* 0x000e240000201800 */
[----:B0-----:R0:W-:Y:S01]  /*8a10*/  STG.E.128 desc[UR36][R2.64], R4 ;  /* 0x0000000402007986 */ /* 0x0011e2000c101d24 */
[----:B------:R-:W-:Y:S05]  /*8a20*/  BRA `(.L_x_2259) ;  /* 0x0000000000fc7947 */ /* 0x000fea0003800000 */
.L_x_2278:
[----:B------:R-:W-:-:S09]  /*8a30*/  UISETP.NE.AND UP0, UPT, UR4, 0xf, UPT ;  /* 0x0000000f0400788c */ /* 0x000fd2000bf05270 */
[----:B------:R-:W-:Y:S05]  /*8a40*/  BRA.U !UP0, `(.L_x_2280) ;  /* 0x0000000108e87547 */ /* 0x000fea000b800000 */
[----:B------:R-:W-:-:S09]  /*8a50*/  UISETP.NE.AND UP0, UPT, UR4, 0x17, UPT ;  /* 0x000000170400788c */ /* 0x000fd2000bf05270 */
[----:B------:R-:W-:Y:S05]  /*8a60*/  BRA.U !UP0, `(.L_x_2281) ;  /* 0x0000000108907547 */ /* 0x000fea000b800000 */
[----:B------:R-:W-:-:S09]  /*8a70*/  UISETP.NE.AND UP0, UPT, UR4, 0x18, UPT ;  /* 0x000000180400788c */ /* 0x000fd2000bf05270 */
[----:B------:R-:W-:Y:S05]  /*8a80*/  BRA.U !UP0, `(.L_x_2282) ;  /* 0x0000000108447547 */ /* 0x000fea000b800000 */
.L_x_2258:
[----:B------:R-:W-:Y:S01]  /*8a90*/  MOV R0, 0x0 ;  /* 0x0000000000007802 */ /* 0x000fe20000000f00 */
[----:B------:R-:W0:Y:S01]  /*8aa0*/  LDCU.64 UR4, c[0x4][0x178] ;  /* 0x01002f00ff0477ac */ /* 0x000e220008000a00 */
[----:B------:R-:W-:Y:S02]  /*8ab0*/  HFMA2 R12, -RZ, RZ, 0, 5.9604644775390625e-08 ;  /* 0x00000001ff0c7431 */ /* 0x000fe400000001ff */
[----:B------:R-:W-:Y:S01]  /*8ac0*/  IMAD.MOV.U32 R8, RZ, RZ, 0x65 ;  /* 0x00000065ff087424 */ /* 0x000fe200078e00ff */
[----:B------:R1:W2:Y:S01]  /*8ad0*/  LDC.64 R2, c[0x4][R0] ;  /* 0x0100000000027b82 */ /* 0x0002a20000000a00 */
[----:B------:R-:W3:Y:S01]  /*8ae0*/  LDCU.64 UR6, c[0x4][0x180] ;  /* 0x01003000ff0677ac */ /* 0x000ee20008000a00 */
[----:B------:R-:W-:Y:S01]  /*8af0*/  IMAD.MOV.U32 R13, RZ, RZ, RZ ;  /* 0x000000ffff0d7224 */ /* 0x000fe200078e00ff */
[----:B------:R-:W4:Y:S01]  /*8b00*/  LDCU.64 UR8, c[0x4][0x80] ;  /* 0x01001000ff0877ac */ /* 0x000f220008000a00 */
[----:B0-----:R-:W-:Y:S02]  /*8b10*/  IMAD.U32 R4, RZ, RZ, UR4 ;  /* 0x00000004ff047e24 */ /* 0x001fe4000f8e00ff */
[----:B------:R-:W-:Y:S01]  /*8b20*/  IMAD.U32 R5, RZ, RZ, UR5 ;  /* 0x00000005ff057e24 */ /* 0x000fe2000f8e00ff */
[----:B---3--:R-:W-:Y:S01]  /*8b30*/  MOV R6, UR6 ;  /* 0x0000000600067c02 */ /* 0x008fe20008000f00 */
[----:B------:R-:W-:-:S02]  /*8b40*/  IMAD.U32 R7, RZ, RZ, UR7 ;  /* 0x00000007ff077e24 */ /* 0x000fc4000f8e00ff */
[----:B----4-:R-:W-:Y:S02]  /*8b50*/  IMAD.U32 R10, RZ, RZ, UR8 ;  /* 0x00000008ff0a7e24 */ /* 0x010fe4000f8e00ff */
[----:B-1----:R-:W-:-:S07]  /*8b60*/  IMAD.U32 R11, RZ, RZ, UR9 ;  /* 0x00000009ff0b7e24 */ /* 0x002fce000f8e00ff */
[----:B------:R-:W-:-:S07]  /*8b70*/  LEPC R20, `(.L_x_2283) ;  /* 0x000000001014794e */ /* 0x000fce0000000000 */
[----:B--2---:R-:W-:Y:S05]  /*8b80*/  CALL.ABS.NOINC R2 ;  /* 0x0000000002007343 */ /* 0x004fea0003c00000 */
.L_x_2283:
[----:B------:R-:W-:Y:S05]  /*8b90*/  BRA `(.L_x_2259) ;  /* 0x0000000000a07947 */ /* 0x000fea0003800000 */
.L_x_2282:
[----:B------:R-:W-:Y:S01]  /*8ba0*/  HADD2.F32 R7, -RZ, R0.H0_H0 ;  /* 0x20000000ff077230 */ /* 0x000fe20000004100 */
        /* <DEDUP_REMOVED lines=12> */
.L_x_2285:
[----:B------:R-:W-:Y:S05]  /*8c70*/  BSYNC.RECONVERGENT B0 ;  /* 0x0000000000007941 */ /* 0x000fea0003800200 */
.L_x_2284:
[----:B------:R-:W-:-:S05]  /*8c80*/  LOP3.LUT R5, R0, 0x80, R5, 0xf8, !PT ;  /* 0x0000008000057812 */ /* 0x000fca00078ef805 */
[----:B------:R0:W-:Y:S01]  /*8c90*/  STG.E.U8 desc[UR36][R2.64], R5 ;  /* 0x0000000502007986 */ /* 0x0001e2000c101124 */
[----:B------:R-:W-:Y:S05]  /*8ca0*/  BRA `(.L_x_2259) ;  /* 0x00000000005c7947 */ /* 0x000fea0003800000 */
.L_x_2281:
[----:B------:R-:W-:Y:S01]  /*8cb0*/  HADD2.F32 R5, -RZ, R0.H0_H0 ;  /* 0x20000000ff057230 */ /* 0x000fe20000004100 */
        /* <DEDUP_REMOVED lines=11> */
.L_x_2287:
[----:B------:R-:W-:Y:S01]  /*8d70*/  IMAD.MOV.U32 R0, RZ, RZ, 0x7f ;  /* 0x0000007fff007424 */ /* 0x000fe200078e00ff */
[----:B------:R-:W-:-:S04]  /*8d80*/  ISETP.GT.U32.AND P0, PT, R4, 0x7f800000, PT ;  /* 0x7f8000000400780c */ /* 0x000fc80003f04070 */
[----:B------:R-:W-:-:S09]  /*8d90*/  SEL R0, R0, 0x7c, P0 ;  /* 0x0000007c00007807 */ /* 0x000fd20000000000 */
.L_x_2288:
[----:B------:R-:W-:Y:S05]  /*8da0*/  BSYNC.RECONVERGENT B0 ;  /* 0x0000000000007941 */ /* 0x000fea0003800200 */
.L_x_2286:
[----:B------:R-:W-:-:S04]  /*8db0*/  SHF.R.U32.HI R5, RZ, 0x18, R5 ;  /* 0x00000018ff057819 */ /* 0x000fc80000011605 */
[----:B------:R-:W-:-:S05]  /*8dc0*/  LOP3.LUT R5, R0, 0x80, R5, 0xf8, !PT ;  /* 0x0000008000057812 */ /* 0x000fca00078ef805 */
[----:B------:R0:W-:Y:S01]  /*8dd0*/  STG.E.U8 desc[UR36][R2.64], R5 ;  /* 0x0000000502007986 */ /* 0x0001e2000c101124 */
[----:B------:R-:W-:Y:S05]  /*8de0*/  BRA `(.L_x_2259) ;  /* 0x00000000000c7947 */ /* 0x000fea0003800000 */
.L_x_2280:
[----:B------:R-:W-:-:S05]  /*8df0*/  HADD2.F32 R0, -RZ, R0.H0_H0 ;  /* 0x20000000ff007230 */ /* 0x000fca0000004100 */
[----:B------:R-:W-:-:S05]  /*8e00*/  F2FP.BF16.F32.PACK_AB R0, RZ, R0 ;  /* 0x00000000ff00723e */ /* 0x000fca00000010ff */
[----:B------:R0:W-:Y:S02]  /*8e10*/  STG.E.U16 desc[UR36][R2.64], R0 ;  /* 0x0000000002007986 */ /* 0x0001e4000c101524 */
.L_x_2259:
[----:B------:R-:W-:-:S07]  /*8e20*/  VIADD R17, R17, 0x80 ;  /* 0x0000008011117836 */ /* 0x000fce0000000000 */
.L_x_2186:
[----:B------:R-:W-:Y:S05]  /*8e30*/  BSYNC.RECONVERGENT B6 ;  /* 0x0000000000067941 */ /* 0x000fea0003800200 */
.L_x_2185:
[----:B------:R-:W5:Y:S01]  /*8e40*/  LDCU UR4, c[0x0][0x380] ;  /* 0x00007000ff0477ac */ /* 0x000f620008000800 */
[----:B------:R-:W-:Y:S01]  /*8e50*/  BSSY.RECONVERGENT B6, `(.L_x_2289) ;  /* 0x0000469000067945 */ /* 0x000fe20003800200 */
[----:B-----5:R-:W-:-:S13]  /*8e60*/  ISETP.GE.AND P0, PT, R17, UR4, PT ;  /* 0x0000000411007c0c */ /* 0x020fda000bf06270 */
[----:B------:R-:W-:Y:S05]  /*8e70*/  @P0 BRA `(.L_x_2290) ;  /* 0x0000004400980947 */ /* 0x000fea0003800000 */
[----:B------:R-:W5:Y:S01]  /*8e80*/  LDCU UR4, c[0x0][0x388] ;  /* 0x00007100ff0477ac */ /* 0x000f620008000800 */
[----:B------:R-:W-:Y:S01]  /*8e90*/  MOV R18, RZ ;  /* 0x000000ff00127202 */ /* 0x000fe20000000f00 */
[----:B0--3--:R-:W-:Y:S02]  /*8ea0*/  IMAD.MOV.U32 R0, RZ, RZ, RZ ;  /* 0x000000ffff007224 */ /* 0x009fe400078e00ff */
[----:B------:R-:W-:Y:S01]  /*8eb0*/  IMAD.MOV.U32 R16, RZ, RZ, RZ ;  /* 0x000000ffff107224 */ /* 0x000fe200078e00ff */
[----:B-----5:R-:W-:-:S09]  /*8ec0*/  UISETP.NE.AND UP0, UPT, UR4, URZ, UPT ;  /* 0x000000ff0400728c */ /* 0x020fd2000bf05270 */
[----:B------:R-:W-:Y:S05]  /*8ed0*/  BRA.U !UP0, `(.L_x_2291) ;  /* 0x0000001508707547 */ /* 0x000fea000b800000 */
[----:B------:R-:W1:Y:S01]  /*8ee0*/  LDCU.64 UR4, c[0x0][0x390] ;  /* 0x00007200ff0477ac */ /* 0x000e620008000a00 */
[----:B------:R-:W-:Y:S01]  /*8ef0*/  IMAD.MOV.U32 R16, RZ, RZ, RZ ;  /* 0x000000ffff107224 */ /* 0x000fe200078e00ff */
[----:B------:R-:W0:Y:S01]  /*8f00*/  LDCU UR6, c[0x0][0x38c] ;  /* 0x00007180ff0677ac */ /* 0x000e220008000800 */
[----:B------:R-:W3:Y:S01]  /*8f10*/  LDCU.64 UR8, c[0x0][0x4b8] ;  /* 0x00009700ff0877ac */ /* 0x000ee20008000a00 */
[----:B------:R-:W-:Y:S01]  /*8f20*/  UISETP.NE.AND UP0, UPT, UR41, URZ, UPT ;  /* 0x000000ff2900728c */ /* 0x000fe2000bf05270 */
[----:B-12-4-:R-:W-:Y:S01]  /*8f30*/  IMAD.HI.U32 R2, R17, UR4, R16 ;  /* 0x0000000411027c27 */ /* 0x016fe2000f8e0010 */
[----:B------:R-:W1:Y:S04]  /*8f40*/  LDCU UR4, c[0x0][0x4c0] ;  /* 0x00009800ff0477ac */ /* 0x000e680008000800 */
[----:B------:R-:W-:-:S05]  /*8f50*/  SHF.R.U32.HI R3, RZ, UR5, R2 ;  /* 0x00000005ff037c19 */ /* 0x000fca0008011602 */
[----:B------:R-:W-:-:S04]  /*8f60*/  IMAD.MOV R18, RZ, RZ, -R3 ;  /* 0x000000ffff127224 */ /* 0x000fc800078e0a03 */
[----:B0-----:R-:W-:-:S04]  /*8f70*/  IMAD R18, R18, UR6, R17 ;  /* 0x0000000612127c24 */ /* 0x001fc8000f8e0211 */
[C---:B---3--:R-:W-:Y:S02]  /*8f80*/  IMAD R16, R18.reuse, UR8, RZ ;  /* 0x0000000812107c24 */ /* 0x048fe4000f8e02ff */
[C---:B------:R-:W-:Y:S02]  /*8f90*/  IMAD R0, R18.reuse, UR9, RZ ;  /* 0x0000000912007c24 */ /* 0x040fe4000f8e02ff */
[----:B-1----:R-:W-:Y:S01]  /*8fa0*/  IMAD R18, R18, UR4, RZ ;  /* 0x0000000412127c24 */ /* 0x002fe2000f8e02ff */
        /* <DEDUP_REMOVED lines=335> */
.L_x_2291:
[----:B------:R-:W1:Y:S01]  /*a4a0*/  LDCU.64 UR6, c[0x0][0x5f0] ;  /* 0x0000be00ff0677ac */ /* 0x000e620008000a00 */
[----:B------:R-:W-:-:S04]  /*a4b0*/  UPRMT UR4, UR39, 0x9910, URZ ;  /* 0x0000991027047896 */ /* 0x000fc800080000ff */
[----:B------:R-:W-:Y:S01]  /*a4c0*/  UISETP.GT.AND UP0, UPT, UR4, 0x9, UPT ;  /* 0x000000090400788c */ /* 0x000fe2000bf04270 */
[----:B-12-4-:R-:W-:-:S05]  /*a4d0*/  IADD3 R2, P0, PT, R0, UR6, RZ ;  /* 0x0000000600027c10 */ /* 0x016fca000ff1e0ff */
        /* <DEDUP_REMOVED lines=15> */
.L_x_2295:
[----:B------:R-:W2:Y:S02]  /*a5d0*/  LDG.E.U8 R2, desc[UR36][R2.64] ;  /* 0x0000002402027981 */ /* 0x000ea4000c1e1100 */
[----:B--2---:R-:W-:-:S04]  /*a5e0*/  I2FP.F32.U32 R0, R2 ;  /* 0x0000000200007245 */ /* 0x004fc80000201000 */
[----:B------:R-:W-:-:S04]  /*a5f0*/  F2FP.F16.F32.PACK_AB R0, RZ, R0 ;  /* 0x00000000ff00723e */ /* 0x000fc800000000ff */
[----:B------:R-:W-:Y:S01]  /*a600*/  PRMT R19, R0, 0x7610, R19 ;  /* 0x0000761000137816 */ /* 0x000fe20000000013 */
[----:B------:R-:W-:Y:S06]  /*a610*/  BRA `(.L_x_2297) ;  /* 0x0000000c00d47947 */ /* 0x000fec0003800000 */
.L_x_2294:
        /* <DEDUP_REMOVED lines=11> */
.L_x_2299:
[----:B------:R-:W2:Y:S02]  /*a6d0*/  LDG.E R2, desc[UR36][R2.64] ;  /* 0x0000002402027981 */ /* 0x000ea4000c1e1900 */
[----:B--2---:R-:W-:-:S04]  /*a6e0*/  I2FP.F32.S32 R0, R2 ;  /* 0x0000000200007245 */ /* 0x004fc80000201400 */
[----:B------:R-:W-:-:S04]  /*a6f0*/  F2FP.F16.F32.PACK_AB R0, RZ, R0 ;  /* 0x00000000ff00723e */ /* 0x000fc800000000ff */
[----:B------:R-:W-:Y:S01]  /*a700*/  PRMT R19, R0, 0x7610, R19 ;  /* 0x0000761000137816 */ /* 0x000fe20000000013 */
[----:B------:R-:W-:Y:S06]  /*a710*/  BRA `(.L_x_2297) ;  /* 0x0000000c00947947 */ /* 0x000fec0003800000 */
.L_x_2298:
[----:B------:R-:W2:Y:S02]  /*a720*/  LDG.E.U16 R2, desc[UR36][R2.64] ;  /* 0x0000002402027981 */ /* 0x000ea4000c1e1500 */
[----:B--2---:R-:W0:Y:S02]  /*a730*/  I2F.S16 R0, R2 ;  /* 0x0000000200007306 */ /* 0x004e240000101400 */
[----:B0-----:R-:W-:-:S04]  /*a740*/  F2FP.F16.F32.PACK_AB R0, RZ, R0 ;  /* 0x00000000ff00723e */ /* 0x001fc800000000ff */
[----:B------:R-:W-:Y:S01]  /*a750*/  PRMT R19, R0, 0x7610, R19 ;  /* 0x0000761000137816 */ /* 0x000fe20000000013 */
[----:B------:R-:W-:Y:S06]  /*a760*/  BRA `(.L_x_2297) ;  /* 0x0000000c00807947 */ /* 0x000fec0003800000 */
.L_x_2293:
        /* <DEDUP_REMOVED lines=9> */
.L_x_2301:
[----:B------:R1:W5:Y:S01]  /*a800*/  LDG.E.U16 R19, desc[UR36][R2.64] ;  /* 0x0000002402137981 */ /* 0x000362000c1e1500 */
[----:B------:R-:W-:Y:S05]  /*a810*/  BRA `(.L_x_2297) ;  /* 0x0000000c00547947 */ /* 0x000fea0003800000 */
.L_x_2300:
        /* <DEDUP_REMOVED lines=9> */
.L_x_2303:
[----:B------:R0:W5:Y:S01]  /*a8b0*/  LDG.E.U16 R19, desc[UR36][R2.64] ;  /* 0x0000002402137981 */ /* 0x000162000c1e1500 */
[----:B------:R-:W-:Y:S05]  /*a8c0*/  BRA `(.L_x_2297) ;  /* 0x0000000c00287947 */ /* 0x000fea0003800000 */
.L_x_2302:
        /* <DEDUP_REMOVED lines=13> */
.L_x_2292:
        /* <DEDUP_REMOVED lines=14> */
.L_x_2306:
        /* <DEDUP_REMOVED lines=13> */
.L_x_2305:
        /* <DEDUP_REMOVED lines=24> */
[----:B------:R-:W-:-:S04]  /*acd0*/  F2FP.F16.F32.PACK_AB R5, RZ, R5 ;  /* 0x00000005ff05723e */ /* 0x000fc800000000ff */
[----:B------:R-:W-:Y:S01]  /*ace0*/  PRMT R19, R5, 0x7610, R19 ;  /* 0x0000761005137816 */ /* 0x000fe20000000013 */
[----:B------:R-:W-:Y:S06]  /*acf0*/  BRA `(.L_x_2297) ;  /* 0x00000008001c7947 */ /* 0x000fec0003800000 */
.L_x_2308:
        /* <DEDUP_REMOVED lines=14> */
.L_x_2307:
[----:B------:R-:W2:Y:S02]  /*ade0*/  LDG.E.U16 R0, desc[UR36][R2.64] ;  /* 0x0000002402007981 */ /* 0x000ea4000c1e1500 */
[----:B--2---:R-:W-:-:S05]  /*adf0*/  IMAD.U32 R0, R0, 0x10000, RZ ;  /* 0x0001000000007824 */ /* 0x004fca00078e00ff */
[----:B------:R-:W-:-:S04]  /*ae00*/  F2FP.F16.F32.PACK_AB R0, RZ, R0 ;  /* 0x00000000ff00723e */ /* 0x000fc800000000ff */
[----:B------:R-:W-:Y:S01]  /*ae10*/  PRMT R19, R0, 0x7610, R19 ;  /* 0x0000761000137816 */ /* 0x000fe20000000013 */
[----:B------:R-:W-:Y:S06]  /*ae20*/  BRA `(.L_x_2297) ;  /* 0x0000000400d07947 */ /* 0x000fec0003800000 */
.L_x_2304:
        /* <DEDUP_REMOVED lines=13> */
.L_x_2311:
        /* <DEDUP_REMOVED lines=21> */
.L_x_2315:
[----:B------:R-:W-:Y:S05]  /*b050*/  BSYNC.RECONVERGENT B1 ;  /* 0x0000000000017941 */ /* 0x000fea0003800200 */
.L_x_2314:
[----:B------:R-:W-:Y:S01]  /*b060*/  IMAD.SHL.U32 R0, R0, 0x100000, RZ ;  /* 0x0010000000007824 */ /* 0x000fe200078e00ff */
[----:B------:R-:W-:-:S04]  /*b070*/  LEA R2, R2, 0x3b800000, 0x17 ;  /* 0x3b80000002027811 */ /* 0x000fc800078eb8ff */
[----:B------:R-:W-:-:S07]  /*b080*/  LOP3.LUT R0, R2, R0, R7, 0xfe, !PT ;  /* 0x0000000002007212 */ /* 0x000fce00078efe07 */
.L_x_2313:
[----:B------:R-:W-:Y:S05]  /*b090*/  BSYNC.RECONVERGENT B0 ;  /* 0x0000000000007941 */ /* 0x000fea0003800200 */
.L_x_2312:
[----:B------:R-:W-:-:S04]  /*b0a0*/  F2FP.F16.F32.PACK_AB R0, RZ, R0 ;  /* 0x00000000ff00723e */ /* 0x000fc800000000ff */
[----:B------:R-:W-:Y:S01]  /*b0b0*/  PRMT R19, R0, 0x7610, R19 ;  /* 0x0000761000137816 */ /* 0x000fe20000000013 */
[----:B------:R-:W-:Y:S06]  /*b0c0*/  BRA `(.L_x_2297) ;  /* 0x0000000400287947 */ /* 0x000fec0003800000 */
.L_x_2310:
        /* <DEDUP_REMOVED lines=21> */
.L_x_2319:
[----:B------:R-:W-:Y:S05]  /*b220*/  BSYNC.RECONVERGENT B1 ;  /* 0x0000000000017941 */ /* 0x000fea0003800200 */
.L_x_2318:
[----:B------:R-:W-:Y:S01]  /*b230*/  IMAD.SHL.U32 R0, R0, 0x200000, RZ ;  /* 0x0020000000007824 */ /* 0x000fe200078e00ff */
[----:B------:R-:W-:-:S04]  /*b240*/  LEA R2, R2, 0x37800000, 0x17 ;  /* 0x3780000002027811 */ /* 0x000fc800078eb8ff */
[----:B------:R-:W-:-:S07]  /*b250*/  LOP3.LUT R0, R2, R0, R7, 0xfe, !PT ;  /* 0x0000000002007212 */ /* 0x000fce00078efe07 */
.L_x_2317:
[----:B------:R-:W-:Y:S05]  /*b260*/  BSYNC.RECONVERGENT B0 ;  /* 0x0000000000007941 */ /* 0x000fea0003800200 */
.L_x_2316:
[----:B------:R-:W-:-:S04]  /*b270*/  F2FP.F16.F32.PACK_AB R0, RZ, R0 ;  /* 0x00000000ff00723e */ /* 0x000fc800000000ff */
[----:B------:R-:W-:Y:S01]  /*b280*/  PRMT R19, R0, 0x7610, R19 ;  /* 0x0000761000137816 */ /* 0x000fe20000000013 */
[----:B------:R-:W-:Y:S06]  /*b290*/  BRA `(.L_x_2297) ;  /* 0x0000000000b47947 */ /* 0x000fec0003800000 */
.L_x_2309:
        /* <DEDUP_REMOVED lines=14> */
.L_x_2323:
[----:B------:R-:W-:Y:S05]  /*b380*/  BSYNC.RECONVERGENT B0 ;  /* 0x0000000000007941 */ /* 0x000fea0003800200 */
.L_x_2322:
[----:B------:R-:W-:-:S04]  /*b390*/  F2FP.F16.F32.PACK_AB R0, RZ, R0 ;  /* 0x00000000ff00723e */ /* 0x000fc800000000ff */
[----:B------:R-:W-:Y:S01]  /*b3a0*/  PRMT R19, R0, 0x7610, R19 ;  /* 0x0000761000137816 */ /* 0x000fe20000000013 */
[----:B------:R-:W-:Y:S06]  /*b3b0*/  BRA `(.L_x_2297) ;  /* 0x00000000006c7947 */ /* 0x000fec0003800000 */
.L_x_2296:
        /* <DEDUP_REMOVED lines=16> */
.L_x_2324:
[----:B------:R-:W-:Y:S01]  /*b4c0*/  PRMT R19, RZ, 0x7610, R19 ;  /* 0x00007610ff137816 */ /* 0x000fe20000000013 */
[----:B------:R-:W-:Y:S06]  /*b4d0*/  BRA `(.L_x_2297) ;  /* 0x0000000000247947 */ /* 0x000fec0003800000 */
.L_x_2321:
[----:B------:R-:W2:Y:S02]  /*b4e0*/  LDG.E.64 R2, desc[UR36][R2.64] ;  /* 0x0000002402027981 */ /* 0x000ea4000c1e1b00 */
[----:B--2---:R-:W0:Y:S02]  /*b4f0*/  I2F.U64 R0, R2 ;  /* 0x0000000200007312 */ /* 0x004e240000301000 */
[----:B0-----:R-:W-:-:S04]  /*b500*/  F2FP.F16.F32.PACK_AB R0, RZ, R0 ;  /* 0x00000000ff00723e */ /* 0x001fc800000000ff */
[----:B------:R-:W-:Y:S01]  /*b510*/  PRMT R19, R0, 0x7610, R19 ;  /* 0x0000761000137816 */ /* 0x000fe20000000013 */
[----:B------:R-:W-:Y:S06]  /*b520*/  BRA `(.L_x_2297) ;  /* 0x0000000000107947 */ /* 0x000fec0003800000 */
.L_x_2320:
[----:B------:R-:W2:Y:S02]  /*b530*/  LDG.E R2, desc[UR36][R2.64] ;  /* 0x0000002402027981 */ /* 0x000ea4000c1e1900 */
[----:B--2---:R-:W-:-:S04]  /*b540*/  I2FP.F32.U32 R0, R2 ;  /* 0x0000000200007245 */ /* 0x004fc80000201000 */
[----:B------:R-:W-:-:S04]  /*b550*/  F2FP.F16.F32.PACK_AB R0, RZ, R0 ;  /* 0x00000000ff00723e */ /* 0x000fc800000000ff */
[----:B------:R-:W-:-:S07]  /*b560*/  PRMT R19, R0, 0x7610, R19 ;  /* 0x0000761000137816 */ /* 0x000fce0000000013 */
.L_x_2297:
        /* <DEDUP_REMOVED lines=18> */
.L_x_2328:
[----:B------:R-:W2:Y:S02]  /*b690*/  LDG.E.U8 R2, desc[UR36][R2.64] ;  /* 0x0000002402027981 */ /* 0x000ea4000c1e1100 */
[----:B--2---:R-:W-:-:S04]  /*b6a0*/  I2FP.F32.U32 R0, R2 ;  /* 0x0000000200007245 */ /* 0x004fc80000201000 */
[----:B------:R-:W-:Y:S01]  /*b6b0*/  F2FP.F16.F32.PACK_AB R0, RZ, R0 ;  /* 0x00000000ff00723e */ /* 0x000fe200000000ff */
[----:B------:R-:W-:Y:S06]  /*b6c0*/  BRA `(.L_x_2330) ;  /* 0x0000000c009c7947 */ /* 0x000fec0003800000 */
.L_x_2327:
        /* <DEDUP_REMOVED lines=10> */
.L_x_2332:
[----:B------:R-:W2:Y:S02]  /*b770*/  LDG.E R2, desc[UR36][R2.64] ;  /* 0x0000002402027981 */ /* 0x000ea4000c1e1900 */
[----:B--2---:R-:W-:-:S04]  /*b780*/  I2FP.F32.S32 R0, R2 ;  /* 0x0000000200007245 */ /* 0x004fc80000201400 */
[----:B------:R-:W-:Y:S01]  /*b790*/  F2FP.F16.F32.PACK_AB R0, RZ, R0 ;  /* 0x00000000ff00723e */ /* 0x000fe200000000ff */
[----:B------:R-:W-:Y:S06]  /*b7a0*/  BRA `(.L_x_2330) ;  /* 0x0000000c00647947 */ /* 0x000fec0003800000 */
.L_x_2331:
[----:B------:R-:W2:Y:S02]  /*b7b0*/  LDG.E.U16 R2, desc[UR36][R2.64] ;  /* 0x0000002402027981 */ /* 0x000ea4000c1e1500 */
[----:B--2---:R-:W0:Y:S02]  /*b7c0*/  I2F.S16 R0, R2 ;  /* 0x0000000200007306 */ /* 0x004e240000101400 */
[----:B0-----:R-:W-:Y:S01]  /*b7d0*/  F2FP.F16.F32.PACK_AB R0, RZ, R0 ;  /* 0x00000000ff00723e */ /* 0x001fe200000000ff */
[----:B------:R-:W-:Y:S06]  /*b7e0*/  BRA `(.L_x_2330) ;  /* 0x0000000c00547947 */ /* 0x000fec0003800000 */
.L_x_2326:
        /* <DEDUP_REMOVED lines=9> */
.L_x_2334:
[----:B------:R0:W5:Y:S01]  /*b880*/  LDG.E.U16 R0, desc[UR36][R2.64] ;  /* 0x0000002402007981 */ /* 0x000162000c1e1500 */
[----:B------:R-:W-:Y:S05]  /*b890*/  BRA `(.L_x_2330) ;  /* 0x0000000c00287947 */ /* 0x000fea0003800000 */
.L_x_2333:
        /* <DEDUP_REMOVED lines=9> */
.L_x_2336:
[----:B------:R1:W5:Y:S01]  /*b930*/  LDG.E.U16 R0, desc[UR36][R2.64] ;  /* 0x0000002402007981 */ /* 0x000362000c1e1500 */
[----:B------:R-:W-:Y:S05]  /*b940*/  BRA `(.L_x_2330) ;  /* 0x0000000800fc7947 */ /* 0x000fea0003800000 */
.L_x_2335:
        /* <DEDUP_REMOVED lines=12> */
.L_x_2325:
        /* <DEDUP_REMOVED lines=13> */
.L_x_2339:
        /* <DEDUP_REMOVED lines=12> */
.L_x_2338:
        /* <DEDUP_REMOVED lines=27> */
.L_x_2341:
        /* <DEDUP_REMOVED lines=13> */
.L_x_2340:
[----:B------:R-:W2:Y:S02]  /*be20*/  LDG.E.U16 R0, desc[UR36][R2.64] ;  /* 0x0000002402007981 */ /* 0x000ea4000c1e1500 */
[----:B--2---:R-:W-:-:S05]  /*be30*/  IMAD.U32 R0, R0, 0x10000, RZ ;  /* 0x0001000000007824 */ /* 0x004fca00078e00ff */
[----:B------:R-:W-:Y:S01]  /*be40*/  F2FP.F16.F32.PACK_AB R0, RZ, R0 ;  /* 0x00000000ff00723e */ /* 0x000fe200000000ff */
[----:B------:R-:W-:Y:S06]  /*be50*/  BRA `(.L_x_2330) ;  /* 0x0000000400b87947 */ /* 0x000fec0003800000 */
.L_x_2337:
        /* <DEDUP_REMOVED lines=12> */
.L_x_2344:
        /* <DEDUP_REMOVED lines=21> */
.L_x_2348:
[----:B------:R-:W-:Y:S05]  /*c070*/  BSYNC.RECONVERGENT B1 ;  /* 0x0000000000017941 */ /* 0x000fea0003800200 */
.L_x_2347:
[----:B------:R-:W-:Y:S01]  /*c080*/  IMAD.SHL.U32 R0, R0, 0x100000, RZ ;  /* 0x0010000000007824 */ /* 0x000fe200078e00ff */
[----:B------:R-:W-:-:S04]  /*c090*/  LEA R2, R2, 0x3b800000, 0x17 ;  /* 0x3b80000002027811 */ /* 0x000fc800078eb8ff */
[----:B------:R-:W-:-:S07]  /*c0a0*/  LOP3.LUT R0, R2, R0, R7, 0xfe, !PT ;  /* 0x0000000002007212 */ /* 0x000fce00078efe07 */
.L_x_2346:
[----:B------:R-:W-:Y:S05]  /*c0b0*/  BSYNC.RECONVERGENT B0 ;  /* 0x0000000000007941 */ /* 0x000fea0003800200 */
.L_x_2345:
[----:B------:R-:W-:Y:S01]  /*c0c0*/  F2FP.F16.F32.PACK_AB R0, RZ, R0 ;  /* 0x00000000ff00723e */ /* 0x000fe200000000ff */
[----:B------:R-:W-:Y:S06]  /*c0d0*/  BRA `(.L_x_2330) ;  /* 0x0000000400187947 */ /* 0x000fec0003800000 */
.L_x_2343:
        /* <DEDUP_REMOVED lines=21> */
.L_x_2352:
[----:B------:R-:W-:Y:S05]  /*c230*/  BSYNC.RECONVERGENT B1 ;  /* 0x0000000000017941 */ /* 0x000fea0003800200 */
.L_x_2351:
[----:B------:R-:W-:Y:S01]  /*c240*/  IMAD.SHL.U32 R0, R0, 0x200000, RZ ;  /* 0x0020000000007824 */ /* 0x000fe200078e00ff */
[----:B------:R-:W-:-:S04]  /*c250*/  LEA R2, R2, 0x37800000, 0x17 ;  /* 0x3780000002027811 */ /* 0x000fc800078eb8ff */
[----:B------:R-:W-:-:S07]  /*c260*/  LOP3.LUT R0, R2, R0, R7, 0xfe, !PT ;  /* 0x0000000002007212 */ /* 0x000fce00078efe07 */
.L_x_2350:
[----:B------:R-:W-:Y:S05]  /*c270*/  BSYNC.RECONVERGENT B0 ;  /* 0x0000000000007941 */ /* 0x000fea0003800200 */
.L_x_2349:
[----:B------:R-:W-:Y:S01]  /*c280*/  F2FP.F16.F32.PACK_AB R0, RZ, R0 ;  /* 0x00000000ff00723e */ /* 0x000fe200000000ff */
[----:B------:R-:W-:Y:S06]  /*c290*/  BRA `(.L_x_2330) ;  /* 0x0000000000a87947 */ /* 0x000fec0003800000 */
.L_x_2342:
        /* <DEDUP_REMOVED lines=14> */
.L_x_2356:
[----:B------:R-:W-:Y:S05]  /*c380*/  BSYNC.RECONVERGENT B0 ;  /* 0x0000000000007941 */ /* 0x000fea0003800200 */
.L_x_2355:
[----:B------:R-:W-:Y:S01]  /*c390*/  F2FP.F16.F32.PACK_AB R0, RZ, R0 ;  /* 0x00000000ff00723e */ /* 0x000fe200000000ff */
[----:B------:R-:W-:Y:S06]  /*c3a0*/  BRA `(.L_x_2330) ;  /* 0x0000000000647947 */ /* 0x000fec0003800000 */
.L_x_2329:
        /* <DEDUP_REMOVED lines=8> */
[----:B0-----:R-:W-:Y:S01]  /*c430*/  MOV R4, UR4 ;  /* 0x0000000400047c02 */ /* 0x001fe20008000f00 */
[----:B------:R-:W-:-:S02]  /*c440*/  IMAD.U32 R5, RZ, RZ, UR5 ;  /* 0x00000005ff057e24 */ /* 0x000fc4000f8e00ff */
[----:B-1----:R-:W-:Y:S02]  /*c450*/  IMAD.U32 R6, RZ, RZ, UR6 ;  /* 0x00000006ff067e24 */ /* 0x002fe4000f8e00ff */
[----:B------:R-:W-:Y:S02]  /*c460*/  IMAD.U32 R7, RZ, RZ, UR7 ;  /* 0x00000007ff077e24 */ /* 0x000fe4000f8e00ff */
[----:B---3--:R-:W-:Y:S01]  /*c470*/  IMAD.U32 R10, RZ, RZ, UR8 ;  /* 0x00000008ff0a7e24 */ /* 0x008fe2000f8e00ff */
[----:B------:R-:W-:-:S07]  /*c480*/  MOV R11, UR9 ;  /* 0x00000009000b7c02 */ /* 0x000fce0008000f00 */
[----:B------:R-:W-:-:S07]  /*c490*/  LEPC R20, `(.L_x_2357) ;  /* 0x000000001014794e */ /* 0x000fce0000000000 */
[----:B--2--5:R-:W-:Y:S05]  /*c4a0*/  CALL.ABS.NOINC R2 ;  /* 0x0000000002007343 */ /* 0x024fea0003c00000 */
.L_x_2357:
[----:B------:R-:W-:Y:S01]  /*c4b0*/  PRMT R0, RZ, 0x7610, R0 ;  /* 0x00007610ff007816 */ /* 0x000fe20000000000 */
[----:B------:R-:W-:Y:S06]  /*c4c0*/  BRA `(.L_x_2330) ;  /* 0x00000000001c7947 */ /* 0x000fec0003800000 */
.L_x_2354:
[----:B------:R-:W2:Y:S02]  /*c4d0*/  LDG.E.64 R2, desc[UR36][R2.64] ;  /* 0x0000002402027981 */ /* 0x000ea4000c1e1b00 */
[----:B--2---:R-:W0:Y:S02]  /*c4e0*/  I2F.U64 R0, R2 ;  /* 0x0000000200007312 */ /* 0x004e240000301000 */
[----:B0-----:R-:W-:Y:S01]  /*c4f0*/  F2FP.F16.F32.PACK_AB R0, RZ, R0 ;  /* 0x00000000ff00723e */ /* 0x001fe200000000ff */
[----:B------:R-:W-:Y:S06]  /*c500*/  BRA `(.L_x_2330) ;  /* 0x00000000000c7947 */ /* 0x000fec0003800000 */
.L_x_2353:
[----:B------:R-:W2:Y:S02]  /*c510*/  LDG.E R2, desc[UR36][R2.64] ;  /* 0x0000002402027981 */ /* 0x000ea4000c1e1900 */
[----:B--2---:R-:W-:-:S04]  /*c520*/  I2FP.F32.U32 R0, R2 ;  /* 0x0000000200007245 */ /* 0x004fc80000201000 */
[----:B------:R-:W-:-:S07]  /*c530*/  F2FP.F16.F32.PACK_AB R0, RZ, R0 ;  /* 0x00000000ff00723e */ /* 0x000fce00000000ff */
.L_x_2330:
        /* <DEDUP_REMOVED lines=26> */
.L_x_2361:
[----:B------:R-:W-:-:S06]  /*c6e0*/  HADD2.F32 R5, -RZ, R0.H0_H0 ;  /* 0x20000000ff057230 */ /* 0x000fcc0000004100 */
[----:B------:R-:W0:Y:S02]  /*c6f0*/  F2I.S64.TRUNC R4, R5 ;  /* 0x0000000500047311 */ /* 0x000e24000020d900 */
[----:B0-----:R0:W-:Y:S01]  /*c700*/  STG.E.U8 desc[UR36][R2.64], R4 ;  /* 0x0000000402007986 */ /* 0x0011e2000c101124 */
[----:B------:R-:W-:Y:S05]  /*c710*/  BRA `(.L_x_2363) ;  /* 0x0000000c006c7947 */ /* 0x000fea0003800000 */
.L_x_2360:
        /* <DEDUP_REMOVED lines=10> */
.L_x_2365:
[----:B------:R-:W-:-:S04]  /*c7c0*/  HADD2.F32 R0, -RZ, R0.H0_H0 ;  /* 0x20000000ff007230 */ /* 0x000fc80000004100 */
[----:B------:R-:W0:Y:S02]  /*c7d0*/  F2I.FTZ.TRUNC.NTZ R5, R0 ;  /* 0x0000000000057305 */ /* 0x000e24000021f100 */
[----:B0-----:R0:W-:Y:S01]  /*c7e0*/  STG.E desc[UR36][R2.64], R5 ;  /* 0x0000000502007986 */ /* 0x0011e2000c101924 */
[----:B------:R-:W-:Y:S05]  /*c7f0*/  BRA `(.L_x_2363) ;  /* 0x0000000c00347947 */ /* 0x000fea0003800000 */
.L_x_2364:
[----:B------:R-:W-:-:S04]  /*c800*/  HADD2.F32 R0, -RZ, R0.H0_H0 ;  /* 0x20000000ff007230 */ /* 0x000fc80000004100 */
[----:B------:R-:W0:Y:S02]  /*c810*/  F2I.FTZ.TRUNC.NTZ R5, R0 ;  /* 0x0000000000057305 */ /* 0x000e24000021f100 */
[----:B0-----:R0:W-:Y:S01]  /*c820*/  STG.E.U16 desc[UR36][R2.64], R5 ;  /* 0x0000000502007986 */ /* 0x0011e2000c101524 */
[----:B------:R-:W-:Y:S05]  /*c830*/  BRA `(.L_x_2363) ;  /* 0x0000000c00247947 */ /* 0x000fea0003800000 */
.L_x_2359:
        /* <DEDUP_REMOVED lines=9> */
.L_x_2367:
[----:B------:R0:W-:Y:S01]  /*c8d0*/  STG.E.U16 desc[UR36][R2.64], R0 ;  /* 0x0000000002007986 */ /* 0x0001e2000c101524 */
[----:B------:R-:W-:Y:S05]  /*c8e0*/  BRA `(.L_x_2363) ;  /* 0x0000000800f87947 */ /* 0x000fea0003800000 */
.L_x_2366:
[----:B------:R-:W-:-:S09]  /*c8f0*/  UISETP.NE.AND UP0, UPT, UR4, 0x7, UPT ;  /* 0x000000070400788c */ /* 0x000fd2000bf05270 */
[----:B------:R-:W-:Y:S05]  /*c900*/  BRA.U !UP0, `(.L_x_2368) ;  /* 0x0000000108347547 */ /* 0x000fea000b800000 */
[----:B------:R-:W-:-:S09]  /*c910*/  UISETP.NE.AND UP0, UPT, UR4, 0x8, UPT ;  /* 0x000000080400788c */ /* 0x000fd2000bf05270 */
[----:B------:R-:W-:Y:S05]  /*c920*/  BRA.U !UP0, `(.L_x_2369) ;  /* 0x0000000108187547 */ /* 0x000fea000b800000 */
[----:B------:R-:W-:-:S09]  /*c930*/  UISETP.NE.AND UP0, UPT, UR4, 0x9, UPT ;  /* 0x000000090400788c */ /* 0x000fd2000bf05270 */
[----:B------:R-:W-:Y:S05]  /*c940*/  BRA.U UP0, `(.L_x_2362) ;  /* 0x0000000500fc7547 */ /* 0x000fea000b800000 */
[----:B------:R-:W-:Y:S02]  /*c950*/  HADD2.F32 R4, -RZ, R0.H0_H0 ;  /* 0x20000000ff047230 */ /* 0x000fe40000004100 */
[----:B------:R-:W-:-:S05]  /*c960*/  HFMA2 R5, -RZ, RZ, 0, 0 ;  /* 0x00000000ff057431 */ /* 0x000fca00000001ff */
[----:B------:R0:W-:Y:S01]  /*c970*/  STG.E.64 desc[UR36][R2.64], R4 ;  /* 0x0000000402007986 */ /* 0x0001e2000c101b24 */
[----:B------:R-:W-:Y:S05]  /*c980*/  BRA `(.L_x_2363) ;  /* 0x0000000800d07947 */ /* 0x000fea0003800000 */
.L_x_2369:
[----:B------:R-:W-:-:S05]  /*c990*/  HADD2.F32 R0, -RZ, R0.H0_H0 ;  /* 0x20000000ff007230 */ /* 0x000fca0000004100 */
[----:B------:R-:W-:-:S04]  /*c9a0*/  F2FP.F16.F32.PACK_AB R0, RZ, R0 ;  /* 0x00000000ff00723e */ /* 0x000fc800000000ff */
[----:B------:R-:W-:-:S05]  /*c9b0*/  PRMT R0, R0, 0x5410, RZ ;  /* 0x0000541000007816 */ /* 0x000fca00000000ff */
[----:B------:R0:W-:Y:S01]  /*c9c0*/  STG.E desc[UR36][R2.64], R0 ;  /* 0x0000000002007986 */ /* 0x0001e2000c101924 */
[----:B------:R-:W-:Y:S05]  /*c9d0*/  BRA `(.L_x_2363) ;  /* 0x0000000800bc7947 */ /* 0x000fea0003800000 */
.L_x_2368:
[----:B------:R-:W-:-:S05]  /*c9e0*/  HADD2.F32 R4, -RZ, R0.H0_H0 ;  /* 0x20000000ff047230 */ /* 0x000fca0000004100 */
[----:B------:R-:W-:-:S06]  /*c9f0*/  FMUL.FTZ R4, R4, 1 ;  /* 0x3f80000004047820 */ /* 0x000fcc0000410000 */
[----:B------:R-:W0:Y:S02]  /*ca00*/  F2F.F64.F32 R4, R4 ;  /* 0x0000000400047310 */ /* 0x000e240000201800 */
[----:B0-----:R0:W-:Y:S01]  /*ca10*/  STG.E.64 desc[UR36][R2.64], R4 ;  /* 0x0000000402007986 */ /* 0x0011e2000c101b24 */
[----:B------:R-:W-:Y:S05]  /*ca20*/  BRA `(.L_x_2363) ;  /* 0x0000000800a87947 */ /* 0x000fea0003800000 */
.L_x_2358:
        /* <DEDUP_REMOVED lines=14> */
.L_x_2373:
        /* <DEDUP_REMOVED lines=18> */
.L_x_2376:
[----:B------:R-:W-:-:S04]  /*cc30*/  SHF.R.U32.HI R5, RZ, 0x18, R5 ;  /* 0x00000018ff057819 */ /* 0x000fc80000011605 */
[----:B------:R-:W-:-:S07]  /*cc40*/  LOP3.LUT R0, R0, 0x80, R5, 0xf8, !PT ;  /* 0x0000008000007812 */ /* 0x000fce00078ef805 */
.L_x_2375:
[----:B------:R-:W-:Y:S05]  /*cc50*/  BSYNC.RECONVERGENT B0 ;  /* 0x0000000000007941 */ /* 0x000fea0003800200 */
.L_x_2374:
[----:B------:R0:W-:Y:S01]  /*cc60*/  STG.E.U8 desc[UR36][R2.64], R0 ;  /* 0x0000000002007986 */ /* 0x0001e2000c101124 */
[----:B------:R-:W-:Y:S05]  /*cc70*/  BRA `(.L_x_2363) ;  /* 0x0000000800147947 */ /* 0x000fea0003800000 */
.L_x_2372:
        /* <DEDUP_REMOVED lines=18> */
.L_x_2379:
[----:B------:R-:W-:-:S04]  /*cda0*/  SHF.R.U32.HI R5, RZ, 0x18, R5 ;  /* 0x00000018ff057819 */ /* 0x000fc80000011605 */
[----:B------:R-:W-:-:S07]  /*cdb0*/  LOP3.LUT R0, R0, 0x80, R5, 0xf8, !PT ;  /* 0x0000008000007812 */ /* 0x000fce00078ef805 */
.L_x_2378:
[----:B------:R-:W-:Y:S05]  /*cdc0*/  BSYNC.RECONVERGENT B0 ;  /* 0x0000000000007941 */ /* 0x000fea0003800200 */
.L_x_2377:
[----:B------:R0:W-:Y:S01]  /*cdd0*/  STG.E.U8 desc[UR36][R2.64], R0 ;  /* 0x0000000002007986 */ /* 0x0001e2000c101124 */
[----:B------:R-:W-:Y:S05]  /*cde0*/  BRA `(.L_x_2363) ;  /* 0x0000000400b87947 */ /* 0x000fea0003800000 */
.L_x_2371:
        /* <DEDUP_REMOVED lines=22> */
.L_x_2381:
[----:B------:R-:W-:-:S06]  /*cf50*/  HADD2.F32 R4, -RZ, R0.H0_H0 ;  /* 0x20000000ff047230 */ /* 0x000fcc0000004100 */
[----:B------:R-:W0:Y:S02]  /*cf60*/  F2I.U64.TRUNC R4, R4 ;  /* 0x0000000400047311 */ /* 0x000e24000020d800 */
[----:B0-----:R0:W-:Y:S01]  /*cf70*/  STG.E.64 desc[UR36][R2.64], R4 ;  /* 0x0000000402007986 */ /* 0x0011e2000c101b24 */
[----:B------:R-:W-:Y:S05]  /*cf80*/  BRA `(.L_x_2363) ;  /* 0x0000000400507947 */ /* 0x000fea0003800000 */
.L_x_2380:
[----:B------:R-:W-:-:S04]  /*cf90*/  HADD2.F32 R0, -RZ, R0.H0_H0 ;  /* 0x20000000ff007230 */ /* 0x000fc80000004100 */
[----:B------:R-:W0:Y:S02]  /*cfa0*/  F2I.FTZ.U32.TRUNC.NTZ R5, R0 ;  /* 0x0000000000057305 */ /* 0x000e24000021f000 */
[----:B0-----:R0:W-:Y:S01]  /*cfb0*/  STG.E desc[UR36][R2.64], R5 ;  /* 0x0000000502007986 */ /* 0x0011e2000c101924 */
[----:B------:R-:W-:Y:S05]  /*cfc0*/  BRA `(.L_x_2363) ;  /* 0x0000000400407947 */ /* 0x000fea0003800000 */
.L_x_2370:
        /* <DEDUP_REMOVED lines=11> */
.L_x_2383:
[----:B------:R-:W-:Y:S01]  /*d080*/  HADD2.F32 R0, -RZ, R0.H0_H0 ;  /* 0x20000000ff007230 */ /* 0x000fe20000004100 */
[----:B------:R-:W-:-:S04]  /*d090*/  CS2R R6, SRZ ;  /* 0x0000000000067805 */ /* 0x000fc8000001ff00 */
[----:B------:R-:W-:-:S04]  /*d0a0*/  FMUL.FTZ R0, R0, 1 ;  /* 0x3f80000000007820 */ /* 0x000fc80000410000 */
[----:B------:R-:W0:Y:S02]  /*d0b0*/  F2F.F64.F32 R4, R0 ;  /* 0x0000000000047310 */ /* 0x000e240000201800 */
[----:B0-----:R0:W-:Y:S01]  /*d0c0*/  STG.E.128 desc[UR36][R2.64], R4 ;  /* 0x0000000402007986 */ /* 0x0011e2000c101d24 */
[----:B------:R-:W-:Y:S05]  /*d0d0*/  BRA `(.L_x_2363) ;  /* 0x0000000000fc7947 */ /* 0x000fea0003800000 */
.L_x_2382:
[----:B------:R-:W-:-:S09]  /*d0e0*/  UISETP.NE.AND UP0, UPT, UR4, 0xf, UPT ;  /* 0x0000000f0400788c */ /* 0x000fd2000bf05270 */
[----:B------:R-:W-:Y:S05]  /*d0f0*/  BRA.U !UP0, `(.L_x_2384) ;  /* 0x0000000108e87547 */ /* 0x000fea000b800000 */
[----:B------:R-:W-:-:S09]  /*d100*/  UISETP.NE.AND UP0, UPT, UR4, 0x17, UPT ;  /* 0x000000170400788c */ /* 0x000fd2000bf05270 */
[----:B------:R-:W-:Y:S05]  /*d110*/  BRA.U !UP0, `(.L_x_2385) ;  /* 0x0000000108907547 */ /* 0x000fea000b800000 */
[----:B------:R-:W-:-:S09]  /*d120*/  UISETP.NE.AND UP0, UPT, UR4, 0x18, UPT ;  /* 0x000000180400788c */ /* 0x000fd2000bf05270 */
[----:B------:R-:W-:Y:S05]  /*d130*/  BRA.U !UP0, `(.L_x_2386) ;  /* 0x0000000108447547 */ /* 0x000fea000b800000 */
.L_x_2362:
[----:B------:R-:W-:Y:S01]  /*d140*/  MOV R0, 0x0 ;  /* 0x0000000000007802 */ /* 0x000fe20000000f00 */
[----:B------:R-:W0:Y:S01]  /*d150*/  LDCU.64 UR4, c[0x4][0x178] ;  /* 0x01002f00ff0477ac */ /* 0x000e220008000a00 */
[----:B------:R-:W-:Y:S02]  /*d160*/  HFMA2 R8, -RZ, RZ, 0, 6.020069122314453125e-06 ;  /* 0x00000065ff087431 */ /* 0x000fe400000001ff */
[----:B------:R-:W-:Y:S01]  /*d170*/  IMAD.MOV.U32 R12, RZ, RZ, 0x1 ;  /* 0x00000001ff0c7424 */ /* 0x000fe200078e00ff */
[----:B------:R1:W2:Y:S01]  /*d180*/  LDC.64 R2, c[0x4][R0] ;  /* 0x0100000000027b82 */ /* 0x0002a20000000a00 */
[----:B------:R-:W3:Y:S01]  /*d190*/  LDCU.64 UR6, c[0x4][0x180] ;  /* 0x01003000ff0677ac */ /* 0x000ee20008000a00 */
[----:B------:R-:W-:Y:S01]  /*d1a0*/  IMAD.MOV.U32 R13, RZ, RZ, RZ ;  /* 0x000000ffff0d7224 */ /* 0x000fe200078e00ff */
[----:B------:R-:W4:Y:S01]  /*d1b0*/  LDCU.64 UR8, c[0x4][0x80] ;  /* 0x01001000ff0877ac */ /* 0x000f220008000a00 */
[----:B0-----:R-:W-:Y:S01]  /*d1c0*/  IMAD.U32 R4, RZ, RZ, UR4 ;  /* 0x00000004ff047e24 */ /* 0x001fe2000f8e00ff */
[----:B------:R-:W-:Y:S01]  /*d1d0*/  MOV R5, UR5 ;  /* 0x0000000500057c02 */ /* 0x000fe20008000f00 */
[----:B---3--:R-:W-:-:S02]  /*d1e0*/  IMAD.U32 R6, RZ, RZ, UR6 ;  /* 0x00000006ff067e24 */ /* 0x008fc4000f8e00ff */
[----:B------:R-:W-:Y:S02]  /*d1f0*/  IMAD.U32 R7, RZ, RZ, UR7 ;  /* 0x00000007ff077e24 */ /* 0x000fe4000f8e00ff */
[----:B----4-:R-:W-:Y:S02]  /*d200*/  IMAD.U32 R10, RZ, RZ, UR8 ;  /* 0x00000008ff0a7e24 */ /* 0x010fe4000f8e00ff */
[----:B-1----:R-:W-:-:S07]  /*d210*/  IMAD.U32 R11, RZ, RZ, UR9 ;  /* 0x00000009ff0b7e24 */ /* 0x002fce000f8e00ff */
[----:B------:R-:W-:-:S07]  /*d220*/  LEPC R20, `(.L_x_2387) ;  /* 0x000000001014794e */ /* 0x000fce0000000000 */
[----:B--2---:R-:W-:Y:S05]  /*d230*/  CALL.ABS.NOINC R2 ;  /* 0x0000000002007343 */ /* 0x004fea0003c00000 */
.L_x_2387:
[----:B------:R-:W-:Y:S05]  /*d240*/  BRA `(.L_x_2363) ;  /* 0x0000000000a07947 */ /* 0x000fea0003800000 */
.L_x_2386:
        /* <DEDUP_REMOVED lines=13> */
.L_x_2389:
[----:B------:R-:W-:Y:S05]  /*d320*/  BSYNC.RECONVERGENT B0 ;  /* 0x0000000000007941 */ /* 0x000fea0003800200 */
.L_x_2388:
[----:B------:R-:W-:-:S05]  /*d330*/  LOP3.LUT R5, R0, 0x80, R5, 0xf8, !PT ;  /* 0x0000008000057812 */ /* 0x000fca00078ef805 */
[----:B------:R3:W-:Y:S01]  /*d340*/  STG.E.U8 desc[UR36][R2.64], R5 ;  /* 0x0000000502007986 */ /* 0x0007e2000c101124 */
[----:B------:R-:W-:Y:S05]  /*d350*/  BRA `(.L_x_2363) ;  /* 0x00000000005c7947 */ /* 0x000fea0003800000 */
.L_x_2385:
        /* <DEDUP_REMOVED lines=12> */
.L_x_2391:
[----:B------:R-:W-:Y:S01]  /*d420*/  IMAD.MOV.U32 R0, RZ, RZ, 0x7f ;  /* 0x0000007fff007424 */ /* 0x000fe200078e00ff */
[----:B------:R-:W-:-:S04]  /*d430*/  ISETP.GT.U32.AND P0, PT, R4, 0x7f800000, PT ;  /* 0x7f8000000400780c */ /* 0x000fc80003f04070 */
[----:B------:R-:W-:-:S09]  /*d440*/  SEL R0, R0, 0x7c, P0 ;  /* 0x0000007c00007807 */ /* 0x000fd20000000000 */
.L_x_2392:
[----:B------:R-:W-:Y:S05]  /*d450*/  BSYNC.RECONVERGENT B0 ;  /* 0x0000000000007941 */ /* 0x000fea0003800200 */
.L_x_2390:
[----:B------:R-:W-:-:S04]  /*d460*/  SHF.R.U32.HI R5, RZ, 0x18, R5 ;  /* 0x00000018ff057819 */ /* 0x000fc80000011605 */
[----:B------:R-:W-:-:S05]  /*d470*/  LOP3.LUT R5, R0, 0x80, R5, 0xf8, !PT ;  /* 0x0000008000057812 */ /* 0x000fca00078ef805 */
[----:B------:R2:W-:Y:S01]  /*d480*/  STG.E.U8 desc[UR36][R2.64], R5 ;  /* 0x0000000502007986 */ /* 0x0005e2000c101124 */
[----:B------:R-:W-:Y:S05]  /*d490*/  BRA `(.L_x_2363) ;  /* 0x00000000000c7947 */ /* 0x000fea0003800000 */
.L_x_2384:
[----:B------:R-:W-:-:S05]  /*d4a0*/  HADD2.F32 R0, -RZ, R0.H0_H0 ;  /* 0x20000000ff007230 */ /* 0x000fca0000004100 */
[----:B------:R-:W-:-:S05]  /*d4b0*/  F2FP.BF16.F32.PACK_AB R0, RZ, R0 ;  /* 0x00000000ff00723e */ /* 0x000fca00000010ff */
[----:B------:R4:W-:Y:S02]  /*d4c0*/  STG.E.U16 desc[UR36][R2.64], R0 ;  /* 0x0000000002007986 */ /* 0x0009e4000c101524 */
.L_x_2363:
[----:B------:R-:W-:-:S07]  /*d4d0*/  IADD3 R17, PT, PT, R17, 0x80, RZ ;  /* 0x0000008011117810 */ /* 0x000fce0007ffe0ff */
.L_x_2290:
[----:B------:R-:W-:Y:S05]  /*d4e0*/  BSYNC.RECONVERGENT B6 ;  /* 0x0000000000067941 */ /* 0x000fea0003800200 */
.L_x_2289:
[----:B------:R-:W5:Y:S02]  /*d4f0*/  LDCU UR4, c[0x0][0x380] ;  /* 0x00007000ff0477ac */ /* 0x000f640008000800 */
[----:B-----5:R-:W-:-:S13]  /*d500*/  ISETP.GE.AND P0, PT, R17, UR4, PT ;  /* 0x0000000411007c0c */ /* 0x020fda000bf06270 */
[----:B------:R-:W-:Y:S05]  /*d510*/  @P0 EXIT ;  /* 0x000000000000094d */ /* 0x000fea0003800000 */
[----:B------:R-:W5:Y:S01]  /*d520*/  LDCU UR4, c[0x0][0x388] ;  /* 0x00007100ff0477ac */ /* 0x000f620008000800 */
[----:B------:R-:W-:Y:S02]  /*d530*/  IMAD.MOV.U32 R18, RZ, RZ, RZ ;  /* 0x000000ffff127224 */ /* 0x000fe400078e00ff */
[----:B0--34-:R-:W-:Y:S02]  /*d540*/  IMAD.MOV.U32 R0, RZ, RZ, RZ ;  /* 0x000000ffff007224 */ /* 0x019fe400078e00ff */
        /* <DEDUP_REMOVED lines=8> */
[----:B-12---:R-:W-:Y:S01]  /*d5d0*/  IMAD.HI.U32 R2, R17, UR4, R16 ;  /* 0x0000000411027c27 */ /* 0x006fe2000f8e0010 */
[----:B------:R-:W1:Y:S04]  /*d5e0*/  LDCU UR4, c[0x0][0x4c0] ;  /* 0x00009800ff0477ac */ /* 0x000e680008000800 */
[----:B------:R-:W-:-:S04]  /*d5f0*/  SHF.R.U32.HI R3, RZ, UR5, R2 ;  /* 0x00000005ff037c19 */ /* 0x000fc80008011602 */
[----:B------:R-:W-:-:S05]  /*d600*/  IADD3 R0, PT, PT, -R3, RZ, RZ ;  /* 0x000000ff03007210 */ /* 0x000fca0007ffe1ff */
[----:B0-----:R-:W-:-:S04]  /*d610*/  IMAD R17, R0, UR6, R17 ;  /* 0x0000000600117c24 */ /* 0x001fc8000f8e0211 */
[C---:B---3--:R-:W-:Y:S02]  /*d620*/  IMAD R16, R17.reuse, UR8, RZ ;  /* 0x0000000811107c24 */ /* 0x048fe4000f8e02ff */
        /* <DEDUP_REMOVED lines=32> */
[----:B------:R-:W-:Y:S01]  /*d830*/  MOV R2, RZ ;  /* 0x000000ff00027202 */ /* 0x000fe20000000f00 */
        /* <DEDUP_REMOVED lines=69> */
[----:B------:R-:W-:Y:S01]  /*dc90*/  HFMA2 R4, -RZ, RZ, 0, 0 ;  /* 0x00000000ff047431 */ /* 0x000fe200000001ff */
        /* <DEDUP_REMOVED lines=234> */
.L_x_2393:
[----:B------:R-:W0:Y:S01]  /*eb40*/  LDCU.64 UR6, c[0x0][0x5e8] ;  /* 0x0000bd00ff0677ac */ /* 0x000e220008000a00 */
[----:B------:R-:W1:Y:S01]  /*eb50*/  LDCU.64 UR8, c[0x0][0x5f0] ;  /* 0x0000be00ff0877ac */ /* 0x000e620008000a00 */
[----:B------:R-:W-:-:S04]  /*eb60*/  UPRMT UR4, UR39, 0x9910, URZ ;  /* 0x0000991027047896 */ /* 0x000fc800080000ff */
[----:B------:R-:W-:Y:S01]  /*eb70*/  UISETP.GT.AND UP0, UPT, UR4, 0x9, UPT ;  /* 0x000000090400788c */ /* 0x000fe2000bf04270 */
[----:B0-----:R-:W-:Y:S02]  /*eb80*/  IADD3 R16, P0, PT, R16, UR6, RZ ;  /* 0x0000000610107c10 */ /* 0x001fe4000ff1e0ff */
[----:B-12---:R-:W-:-:S03]  /*eb90*/  IADD3 R2, P1, PT, R0, UR8, RZ ;  /* 0x0000000800027c10 */ /* 0x006fc6000ff3e0ff */
[----:B------:R-:W-:Y:S01]  /*eba0*/  IMAD.X R17, RZ, RZ, UR7, P0 ;  /* 0x00000007ff117e24 */ /* 0x000fe200080e06ff */
[----:B------:R-:W-:Y:S02]  /*ebb0*/  IADD3.X R3, PT, PT, RZ, UR9, RZ, P1, !PT ;  /* 0x00000009ff037c10 */ /* 0x000fe40008ffe4ff */
        /* <DEDUP_REMOVED lines=14> */
.L_x_2397:
[----:B------:R-:W2:Y:S02]  /*eca0*/  LDG.E.U8 R2, desc[UR36][R2.64] ;  /* 0x0000002402027981 */ /* 0x000ea4000c1e1100 */
[----:B--2---:R-:W-:-:S04]  /*ecb0*/  I2FP.F32.U32 R0, R2 ;  /* 0x0000000200007245 */ /* 0x004fc80000201000 */
[----:B------:R-:W-:-:S04]  /*ecc0*/  F2FP.F16.F32.PACK_AB R0, RZ, R0 ;  /* 0x00000000ff00723e */ /* 0x000fc800000000ff */
[----:B------:R-:W-:Y:S01]  /*ecd0*/  PRMT R19, R0, 0x7610, R19 ;  /* 0x0000761000137816 */ /* 0x000fe20000000013 */
[----:B------:R-:W-:Y:S06]  /*ece0*/  BRA `(.L_x_2399) ;  /* 0x0000000c00d47947 */ /* 0x000fec0003800000 */
.L_x_2396:
        /* <DEDUP_REMOVED lines=11> */
.L_x_2401:
[----:B------:R-:W2:Y:S02]  /*eda0*/  LDG.E R2, desc[UR36][R2.64] ;  /* 0x0000002402027981 */ /* 0x000ea4000c1e1900 */
[----:B--2---:R-:W-:-:S04]  /*edb0*/  I2FP.F32.S32 R0, R2 ;  /* 0x0000000200007245 */ /* 0x004fc80000201400 */
[----:B------:R-:W-:-:S04]  /*edc0*/  F2FP.F16.F32.PACK_AB R0, RZ, R0 ;  /* 0x00000000ff00723e */ /* 0x000fc800000000ff */
[----:B------:R-:W-:Y:S01]  /*edd0*/  PRMT R19, R0, 0x7610, R19 ;  /* 0x0000761000137816 */ /* 0x000fe20000000013 */
[----:B------:R-:W-:Y:S06]  /*ede0*/  BRA `(.L_x_2399) ;  /* 0x0000000c00947947 */ /* 0x000fec0003800000 */
.L_x_2400:
[----:B------:R-:W2:Y:S02]  /*edf0*/  LDG.E.U16 R2, desc[UR36][R2.64] ;  /* 0x0000002402027981 */ /* 0x000ea4000c1e1500 */
[----:B--2---:R-:W0:Y:S02]  /*ee00*/  I2F.S16 R0, R2 ;  /* 0x0000000200007306 */ /* 0x004e240000101400 */
[----:B0-----:R-:W-:-:S04]  /*ee10*/  F2FP.F16.F32.PACK_AB R0, RZ, R0 ;  /* 0x00000000ff00723e */ /* 0x001fc800000000ff */
[----:B------:R-:W-:Y:S01]  /*ee20*/  PRMT R19, R0, 0x7610, R19 ;  /* 0x0000761000137816 */ /* 0x000fe20000000013 */
[----:B------:R-:W-:Y:S06]  /*ee30*/  BRA `(.L_x_2399) ;  /* 0x0000000c00807947 */ /* 0x000fec0003800000 */
.L_x_2395:
        /* <DEDUP_REMOVED lines=9> */
.L_x_2403:
[----:B------:R0:W5:Y:S01]  /*eed0*/  LDG.E.U16 R19, desc[UR36][R2.64] ;  /* 0x0000002402137981 */ /* 0x000162000c1e1500 */
[----:B------:R-:W-:Y:S05]  /*eee0*/  BRA `(.L_x_2399) ;  /* 0x0000000c00547947 */ /* 0x000fea0003800000 */
.L_x_2402:
        /* <DEDUP_REMOVED lines=9> */
.L_x_2405:
[----:B------:R1:W5:Y:S01]  /*ef80*/  LDG.E.U16 R19, desc[UR36][R2.64] ;  /* 0x0000002402137981 */ /* 0x000362000c1e1500 */
[----:B------:R-:W-:Y:S05]  /*ef90*/  BRA `(.L_x_2399) ;  /* 0x0000000c00287947 */ /* 0x000fea0003800000 */
.L_x_2404:
        /* <DEDUP_REMOVED lines=13> */
.L_x_2394:
        /* <DEDUP_REMOVED lines=14> */
.L_x_2408:
        /* <DEDUP_REMOVED lines=13> */
.L_x_2407:
        /* <DEDUP_REMOVED lines=27> */
.L_x_2410:
        /* <DEDUP_REMOVED lines=14> */
.L_x_2409:
[----:B------:R-:W2:Y:S02]  /*f4b0*/  LDG.E.U16 R0, desc[UR36][R2.64] ;  /* 0x0000002402007981 */ /* 0x000ea4000c1e1500 */
[----:B--2---:R-:W-:-:S04]  /*f4c0*/  SHF.L.U32 R0, R0, 0x10, RZ ;  /* 0x0000001000007819 */ /* 0x004fc800000006ff */
[----:B------:R-:W-:-:S04]  /*f4d0*/  F2FP.F16.F32.PACK_AB R0, RZ, R0 ;  /* 0x00000000ff00723e */ /* 0x000fc800000000ff */
[----:B------:R-:W-:Y:S01]  /*f4e0*/  PRMT R19, R0, 0x7610, R19 ;  /* 0x0000761000137816 */ /* 0x000fe20000000013 */
[----:B------:R-:W-:Y:S06]  /*f4f0*/  BRA `(.L_x_2399) ;  /* 0x0000000400d07947 */ /* 0x000fec0003800000 */
.L_x_2406:
        /* <DEDUP_REMOVED lines=13> */
.L_x_2413:
        /* <DEDUP_REMOVED lines=21> */
.L_x_2417:
[----:B------:R-:W-:Y:S05]  /*f720*/  BSYNC.RECONVERGENT B1 ;  /* 0x0000000000017941 */ /* 0x000fea0003800200 */
.L_x_2416:
[----:B------:R-:W-:Y:S02]  /*f730*/  SHF.L.U32 R0, R0, 0x14, RZ ;  /* 0x0000001400007819 */ /* 0x000fe400000006ff */
[----:B------:R-:W-:-:S04]  /*f740*/  LEA R2, R2, 0x3b800000, 0x17 ;  /* 0x3b80000002027811 */ /* 0x000fc800078eb8ff */
[----:B------:R-:W-:-:S07]  /*f750*/  LOP3.LUT R0, R2, R0, R7, 0xfe, !PT ;  /* 0x0000000002007212 */ /* 0x000fce00078efe07 */
.L_x_2415:
[----:B------:R-:W-:Y:S05]  /*f760*/  BSYNC.RECONVERGENT B0 ;  /* 0x0000000000007941 */ /* 0x000fea0003800200 */
.L_x_2414:
[----:B------:R-:W-:-:S04]  /*f770*/  F2FP.F16.F32.PACK_AB R0, RZ, R0 ;  /* 0x00000000ff00723e */ /* 0x000fc800000000ff */
[----:B------:R-:W-:Y:S01]  /*f780*/  PRMT R19, R0, 0x7610, R19 ;  /* 0x0000761000137816 */ /* 0x000fe20000000013 */
[----:B------:R-:W-:Y:S06]  /*f790*/  BRA `(.L_x_2399) ;  /* 0x0000000400287947 */ /* 0x000fec0003800000 */
.L_x_2412:
        /* <DEDUP_REMOVED lines=21> */
.L_x_2421:
[----:B------:R-:W-:Y:S05]  /*f8f0*/  BSYNC.RECONVERGENT B1 ;  /* 0x0000000000017941 */ /* 0x000fea0003800200 */
.L_x_2420:
[----:B------:R-:W-:Y:S02]  /*f900*/  SHF.L.U32 R0, R0, 0x15, RZ ;  /* 0x0000001500007819 */ /* 0x000fe400000006ff */
[----:B------:R-:W-:-:S04]  /*f910*/  LEA R2, R2, 0x37800000, 0x17 ;  /* 0x3780000002027811 */ /* 0x000fc800078eb8ff */
[----:B------:R-:W-:-:S07]  /*f920*/  LOP3.LUT R0, R2, R0, R7, 0xfe, !PT ;  /* 0x0000000002007212 */ /* 0x000fce00078efe07 */
.L_x_2419:
[----:B------:R-:W-:Y:S05]  /*f930*/  BSYNC.RECONVERGENT B0 ;  /* 0x0000000000007941 */ /* 0x000fea0003800200 */
.L_x_2418:
[----:B------:R-:W-:-:S04]  /*f940*/  F2FP.F16.F32.PACK_AB R0, RZ, R0 ;  /* 0x00000000ff00723e */ /* 0x000fc800000000ff */
[----:B------:R-:W-:Y:S01]  /*f950*/  PRMT R19, R0, 0x7610, R19 ;  /* 0x0000761000137816 */ /* 0x000fe20000000013 */
[----:B------:R-:W-:Y:S06]  /*f960*/  BRA `(.L_x_2399) ;  /* 0x0000000000b47947 */ /* 0x000fec0003800000 */
.L_x_2411:
        /* <DEDUP_REMOVED lines=14> */
.L_x_2425:
[----:B------:R-:W-:Y:S05]  /*fa50*/  BSYNC.RECONVERGENT B0 ;  /* 0x0000000000007941 */ /* 0x000fea0003800200 */
.L_x_2424:
[----:B------:R-:W-:-:S04]  /*fa60*/  F2FP.F16.F32.PACK_AB R0, RZ, R0 ;  /* 0x00000000ff00723e */ /* 0x000fc800000000ff */
[----:B------:R-:W-:Y:S01]  /*fa70*/  PRMT R19, R0, 0x7610, R19 ;  /* 0x0000761000137816 */ /* 0x000fe20000000013 */
[----:B------:R-:W-:Y:S06]  /*fa80*/  BRA `(.L_x_2399) ;  /* 0x00000000006c7947 */ /* 0x000fec0003800000 */
.L_x_2398:
        /* <DEDUP_REMOVED lines=15> */
[----:B--2---:R-:W-:Y:S05]  /*fb80*/  CALL.ABS.NOINC R2 ;  /* 0x0000000002007343 */ /* 0x004fea0003c00000 */
.L_x_2426:
[----:B------:R-:W-:Y:S01]  /*fb90*/  PRMT R19, RZ, 0x7610, R19 ;  /* 0x00007610ff137816 */ /* 0x000fe20000000013 */
[----:B------:R-:W-:Y:S06]  /*fba0*/  BRA `(.L_x_2399) ;  /* 0x0000000000247947 */ /* 0x000fec0003800000 */
.L_x_2423:
[----:B------:R-:W2:Y:S02]  /*fbb0*/  LDG.E.64 R2, desc[UR36][R2.64] ;  /* 0x0000002402027981 */ /* 0x000ea4000c1e1b00 */
[----:B--2---:R-:W0:Y:S02]  /*fbc0*/  I2F.U64 R0, R2 ;  /* 0x0000000200007312 */ /* 0x004e240000301000 */
[----:B0-----:R-:W-:-:S04]  /*fbd0*/  F2FP.F16.F32.PACK_AB R0, RZ, R0 ;  /* 0x00000000ff00723e */ /* 0x001fc800000000ff */
[----:B------:R-:W-:Y:S01]  /*fbe0*/  PRMT R19, R0, 0x7610, R19 ;  /* 0x0000761000137816 */ /* 0x000fe20000000013 */
[----:B------:R-:W-:Y:S06]  /*fbf0*/  BRA `(.L_x_2399) ;  /* 0x0000000000107947 */ /* 0x000fec0003800000 */
.L_x_2422:
[----:B------:R-:W2:Y:S02]  /*fc00*/  LDG.E R2, desc[UR36][R2.64] ;  /* 0x0000002402027981 */ /* 0x000ea4000c1e1900 */
[----:B--2---:R-:W-:-:S04]  /*fc10*/  I2FP.F32.U32 R0, R2 ;  /* 0x0000000200007245 */ /* 0x004fc80000201000 */
[----:B------:R-:W-:-:S04]  /*fc20*/  F2FP.F16.F32.PACK_AB R0, RZ, R0 ;  /* 0x00000000ff00723e */ /* 0x000fc800000000ff */
[----:B------:R-:W-:-:S07]  /*fc30*/  PRMT R19, R0, 0x7610, R19 ;  /* 0x0000761000137816 */ /* 0x000fce0000000013 */
.L_x_2399:
        /* <DEDUP_REMOVED lines=18> */
.L_x_2430:
[----:B------:R-:W2:Y:S02]  /*fd60*/  LDG.E.U8 R2, desc[UR36][R2.64] ;  /* 0x0000002402027981 */ /* 0x000ea4000c1e1100 */
[----:B--2---:R-:W-:-:S04]  /*fd70*/  I2FP.F32.U32 R0, R2 ;  /* 0x0000000200007245 */ /* 0x004fc80000201000 */
[----:B------:R-:W-:Y:S01]  /*fd80*/  F2FP.F16.F32.PACK_AB R0, RZ, R0 ;  /* 0x00000000ff00723e */ /* 0x000fe200000000ff */
[----:B------:R-:W-:Y:S06]  /*fd90*/  BRA `(.L_x_2432) ;  /* 0x0000000c009c7947 */ /* 0x000fec0003800000 */
.L_x_2429:
        /* <DEDUP_REMOVED lines=10> */
.L_x_2434:
[----:B------:R-:W2:Y:S02]  /*fe40*/  LDG.E R2, desc[UR36][R2.64] ;  /* 0x0000002402027981 */ /* 0x000ea4000c1e1900 */
[----:B--2---:R-:W-:-:S04]  /*fe50*/  I2FP.F32.S32 R0, R2 ;  /* 0x0000000200007245 */ /* 0x004fc80000201400 */
[----:B------:R-:W-:Y:S01]  /*fe60*/  F2FP.F16.F32.PACK_AB R0, RZ, R0 ;  /* 0x00000000ff00723e */ /* 0x000fe200000000ff */
[----:B------:R-:W-:Y:S06]  /*fe70*/  BRA `(.L_x_2432) ;  /* 0x0000000c00647947 */ /* 0x000fec0003800000 */
.L_x_2433:
[----:B------:R-:W2:Y:S02]  /*fe80*/  LDG.E.U16 R2, desc[UR36][R2.64] ;  /* 0x0000002402027981 */ /* 0x000ea4000c1e1500 */
[----:B--2---:R-:W0:Y:S02]  /*fe90*/  I2F.S16 R0, R2 ;  /* 0x0000000200007306 */ /* 0x004e240000101400 */
[----:B0-----:R-:W-:Y:S01]  /*fea0*/  F2FP.F16.F32.PACK_AB R0, RZ, R0 ;  /* 0x00000000ff00723e */ /* 0x001fe200000000ff */
[----:B------:R-:W-:Y:S06]  /*feb0*/  BRA `(.L_x_2432) ;  /* 0x0000000c00547947 */ /* 0x000fec0003800000 */
.L_x_2428:
        /* <DEDUP_REMOVED lines=9> */
.L_x_2436:
[----:B------:R1:W5:Y:S01]  /*ff50*/  LDG.E.U16 R0, desc[UR36][R2.64] ;  /* 0x0000002402007981 */ /* 0x000362000c1e1500 */
[----:B------:R-:W-:Y:S05]  /*ff60*/  BRA `(.L_x_2432) ;  /* 0x0000000c00287947 */ /* 0x000fea0003800000 */
.L_x_2435:
        /* <DEDUP_REMOVED lines=9> */
.L_x_2438:
[----:B------:R0:W5:Y:S01]  /*10000*/  LDG.E.U16 R0, desc[UR36][R2.64] ;  /* 0x0000002402007981 */ /* 0x000162000c1e1500 */
[----:B------:R-:W-:Y:S05]  /*10010*/  BRA `(.L_x_2432) ;  /* 0x0000000800fc7947 */ /* 0x000fea0003800000 */
.L_x_2437:
        /* <DEDUP_REMOVED lines=12> */
.L_x_2427:
        /* <DEDUP_REMOVED lines=13> */
.L_x_2441:
        /* <DEDUP_REMOVED lines=12> */
.L_x_2440:
        /* <DEDUP_REMOVED lines=27> */
.L_x_2443:
        /* <DEDUP_REMOVED lines=13> */
.L_x_2442:
[----:B------:R-:W2:Y:S02]  /*104f0*/  LDG.E.U16 R0, desc[UR36][R2.64] ;  /* 0x0000002402007981 */ /* 0x000ea4000c1e1500 */
[----:B--2---:R-:W-:-:S05]  /*10500*/  IMAD.U32 R0, R0, 0x10000, RZ ;  /* 0x0001000000007824 */ /* 0x004fca00078e00ff */
[----:B------:R-:W-:Y:S01]  /*10510*/  F2FP.F16.F32.PACK_AB R0, RZ, R0 ;  /* 0x00000000ff00723e */ /* 0x000fe200000000ff */
[----:B------:R-:W-:Y:S06]  /*10520*/  BRA `(.L_x_2432) ;  /* 0x0000000400b87947 */ /* 0x000fec0003800000 */
.L_x_2439:
        /* <DEDUP_REMOVED lines=12> */
.L_x_2446:
        /* <DEDUP_REMOVED lines=21> */
.L_x_2450:
[----:B------:R-:W-:Y:S05]  /*10740*/  BSYNC.RECONVERGENT B1 ;  /* 0x0000000000017941 */ /* 0x000fea0003800200 */
.L_x_2449:
[----:B------:R-:W-:Y:S01]  /*10750*/  IMAD.SHL.U32 R0, R0, 0x100000, RZ ;  /* 0x0010000000007824 */ /* 0x000fe200078e00ff */
[----:B------:R-:W-:-:S04]  /*10760*/  LEA R2, R2, 0x3b800000, 0x17 ;  /* 0x3b80000002027811 */ /* 0x000fc800078eb8ff */
[----:B------:R-:W-:-:S07]  /*10770*/  LOP3.LUT R0, R2, R0, R7, 0xfe, !PT ;  /* 0x0000000002007212 */ /* 0x000fce00078efe07 */
.L_x_2448:
[----:B------:R-:W-:Y:S05]  /*10780*/  BSYNC.RECONVERGENT B0 ;  /* 0x0000000000007941 */ /* 0x000fea0003800200 */
.L_x_2447:
[----:B------:R-:W-:Y:S01]  /*10790*/  F2FP.F16.F32.PACK_AB R0, RZ, R0 ;  /* 0x00000000ff00723e */ /* 0x000fe200000000ff */
[----:B------:R-:W-:Y:S06]  /*107a0*/  BRA `(.L_x_2432) ;  /* 0x0000000400187947 */ /* 0x000fec0003800000 */
.L_x_2445:
        /* <DEDUP_REMOVED lines=21> */
.L_x_2454:
[----:B------:R-:W-:Y:S05]  /*10900*/  BSYNC.RECONVERGENT B1 ;  /* 0x0000000000017941 */ /* 0x000fea0003800200 */
.L_x_2453:
[----:B------:R-:W-:Y:S01]  /*10910*/  IMAD.SHL.U32 R0, R0, 0x200000, RZ ;  /* 0x0020000000007824 */ /* 0x000fe200078e00ff */
[----:B------:R-:W-:-:S04]  /*10920*/  LEA R2, R2, 0x37800000, 0x17 ;  /* 0x3780000002027811 */ /* 0x000fc800078eb8ff */
[----:B------:R-:W-:-:S07]  /*10930*/  LOP3.LUT R0, R2, R0, R7, 0xfe, !PT ;  /* 0x0000000002007212 */ /* 0x000fce00078efe07 */
.L_x_2452:
[----:B------:R-:W-:Y:S05]  /*10940*/  BSYNC.RECONVERGENT B0 ;  /* 0x0000000000007941 */ /* 0x000fea0003800200 */
.L_x_2451:
[----:B------:R-:W-:Y:S01]  /*10950*/  F2FP.F16.F32.PACK_AB R0, RZ, R0 ;  /* 0x00000000ff00723e */ /* 0x000fe200000000ff */
[----:B------:R-:W-:Y:S06]  /*10960*/  BRA `(.L_x_2432) ;  /* 0x0000000000a87947 */ /* 0x000fec0003800000 */
.L_x_2444:
        /* <DEDUP_REMOVED lines=14> */
.L_x_2458:
[----:B------:R-:W-:Y:S05]  /*10a50*/  BSYNC.RECONVERGENT B0 ;  /* 0x0000000000007941 */ /* 0x000fea0003800200 */
.L_x_2457:
[----:B------:R-:W-:Y:S01]  /*10a60*/  F2FP.F16.F32.PACK_AB R0, RZ, R0 ;  /* 0x00000000ff00723e */ /* 0x000fe200000000ff */
[----:B------:R-:W-:Y:S06]  /*10a70*/  BRA `(.L_x_2432) ;  /* 0x0000000000647947 */ /* 0x000fec0003800000 */
.L_x_2431:
        /* <DEDUP_REMOVED lines=16> */
.L_x_2459:
[----:B------:R-:W-:Y:S01]  /*10b80*/  PRMT R0, RZ, 0x7610, R0 ;  /* 0x00007610ff007816 */ /* 0x000fe20000000000 */
[----:B------:R-:W-:Y:S06]  /*10b90*/  BRA `(.L_x_2432) ;  /* 0x00000000001c7947 */ /* 0x000fec0003800000 */
.L_x_2456:
[----:B------:R-:W2:Y:S02]  /*10ba0*/  LDG.E.64 R2, desc[UR36][R2.64] ;  /* 0x0000002402027981 */ /* 0x000ea4000c1e1b00 */
[----:B--2---:R-:W0:Y:S02]  /*10bb0*/  I2F.U64 R0, R2 ;  /* 0x0000000200007312 */ /* 0x004e240000301000 */
[----:B0-----:R-:W-:Y:S01]  /*10bc0*/  F2FP.F16.F32.PACK_AB R0, RZ, R0 ;  /* 0x00000000ff00723e */ /* 0x001fe200000000ff */
[----:B------:R-:W-:Y:S06]  /*10bd0*/  BRA `(.L_x_2432) ;  /* 0x00000000000c7947 */ /* 0x000fec0003800000 */
.L_x_2455:
[----:B------:R-:W2:Y:S02]  /*10be0*/  LDG.E R2, desc[UR36][R2.64] ;  /* 0x0000002402027981 */ /* 0x000ea4000c1e1900 */
[----:B--2---:R-:W-:-:S04]  /*10bf0*/  I2FP.F32.U32 R0, R2 ;  /* 0x0000000200007245 */ /* 0x004fc80000201000 */
[----:B------:R-:W-:-:S07]  /*10c00*/  F2FP.F16.F32.PACK_AB R0, RZ, R0 ;  /* 0x00000000ff00723e */ /* 0x000fce00000000ff */
.L_x_2432:
[----:B-----5:R-:W-:Y:S01]  /*10c10*/  HADD2.F32 R0, -RZ, R0.H0_H0 ;  /* 0x20000000ff007230 */ /* 0x020fe20000004100 */
[----:B------:R-:W-:Y:S01]  /*10c20*/  UPRMT UR4, UR43, 0x9910, URZ ;  /* 0x000099102b047896 */ /* 0x000fe200080000ff */
[----:B------:R-:W-:-:S03]  /*10c30*/  HADD2.F32 R19, -RZ, R19.H0_H0 ;  /* 0x20000013ff137230 */ /* 0x000fc60000004100 */
[----:B------:R-:W-:Y:S01]  /*10c40*/  UISETP.GT.AND UP0, UPT, UR4, 0x9, UPT ;  /* 0x000000090400788c */ /* 0x000fe2000bf04270 */
[----:B------:R-:W2:Y:S02]  /*10c50*/  MUFU.RCP R0, R0 ;  /* 0x0000000000007308 */ /* 0x000ea40000001000 */
[----:B--2---:R-:W-:-:S05]  /*10c60*/  FMUL.FTZ R19, R19, R0 ;  /* 0x0000000013137220 */ /* 0x004fca0000410000 */
[----:B------:R-:W-:-:S05]  /*10c70*/  F2FP.F16.F32.PACK_AB R19, RZ, R19 ;  /* 0x00000013ff13723e */ /* 0x000fca00000000ff */
[----:B------:R-:W-:-:S06]  /*10c80*/  HADD2.F32 R19, -RZ, R19.H0_H0 ;  /* 0x20000013ff137230 */ /* 0x000fcc0000004100 */
[----:B------:R-:W0:Y:S02]  /*10c90*/  FRND.TRUNC R19, R19 ;  /* 0x0000001300137307 */ /* 0x000e24000020d000 */
[----:B01----:R-:W-:Y:S01]  /*10ca0*/  F2FP.F16.F32.PACK_AB R2, RZ, R19 ;  /* 0x00000013ff02723e */ /* 0x003fe200000000ff */
        /* <DEDUP_REMOVED lines=11> */
[----:B0-----:R-:W-:Y:S01]  /*10d60*/  STG.E.U8 desc[UR36][R16.64], R3 ;  /* 0x0000000310007986 */ /* 0x001fe2000c101124 */
[----:B------:R-:W-:Y:S05]  /*10d70*/  EXIT ;  /* 0x000000000000794d */ /* 0x000fea0003800000 */
.L_x_2463:
[----:B------:R-:W-:-:S06]  /*10d80*/  HADD2.F32 R3, -RZ, R2.H0_H0 ;  /* 0x20000002ff037230 */ /* 0x000fcc0000004100 */
[----:B------:R-:W0:Y:S02]  /*10d90*/  F2I.S64.TRUNC R2, R3 ;  /* 0x0000000300027311 */ /* 0x000e24000020d900 */
[----:B0-----:R-:W-:Y:S01]  /*10da0*/  STG.E.U8 desc[UR36][R16.64], R2 ;  /* 0x0000000210007986 */ /* 0x001fe2000c101124 */
[----:B------:R-:W-:Y:S05]  /*10db0*/  EXIT ;  /* 0x000000000000794d */ /* 0x000fea0003800000 */
.L_x_2462:
        /* <DEDUP_REMOVED lines=8> */
[----:B0-----:R-:W-:Y:S01]  /*10e40*/  STG.E.64 desc[UR36][R16.64], R2 ;  /* 0x0000000210007986 */ /* 0x001fe2000c101b24 */
[----:B------:R-:W-:Y:S05]  /*10e50*/  EXIT ;  /* 0x000000000000794d */ /* 0x000fea0003800000 */
.L_x_2466:
[----:B------:R-:W-:-:S04]  /*10e60*/  HADD2.F32 R2, -RZ, R2.H0_H0 ;  /* 0x20000002ff027230 */ /* 0x000fc80000004100 */
[----:B------:R-:W0:Y:S02]  /*10e70*/  F2I.FTZ.TRUNC.NTZ R3, R2 ;  /* 0x0000000200037305 */ /* 0x000e24000021f100 */
[----:B0-----:R-:W-:Y:S01]  /*10e80*/  STG.E desc[UR36][R16.64], R3 ;  /* 0x0000000310007986 */ /* 0x001fe2000c101924 */
[----:B------:R-:W-:Y:S05]  /*10e90*/  EXIT ;  /* 0x000000000000794d */ /* 0x000fea0003800000 */
.L_x_2465:
[----:B------:R-:W-:-:S04]  /*10ea0*/  HADD2.F32 R2, -RZ, R2.H0_H0 ;  /* 0x20000002ff027230 */ /* 0x000fc80000004100 */
[----:B------:R-:W0:Y:S02]  /*10eb0*/  F2I.FTZ.TRUNC.NTZ R3, R2 ;  /* 0x0000000200037305 */ /* 0x000e24000021f100 */
[----:B0-----:R-:W-:Y:S01]  /*10ec0*/  STG.E.U16 desc[UR36][R16.64], R3 ;  /* 0x0000000310007986 */ /* 0x001fe2000c101524 */
[----:B------:R-:W-:Y:S05]  /*10ed0*/  EXIT ;  /* 0x000000000000794d */ /* 0x000fea0003800000 */
.L_x_2461:
[----:B------:R-:W-:-:S09]  /*10ee0*/  UISETP.GT.AND UP0, UPT, UR4, 0x6, UPT ;  /* 0x000000060400788c */ /* 0x000fd2000bf04270 */
[----:B------:R-:W-:Y:S05]  /*10ef0*/  BRA.U UP0, `(.L_x_2467) ;  /* 0x0000000100247547 */ /* 0x000fea000b800000 */
[----:B------:R-:W-:-:S09]  /*10f00*/  UISETP.NE.AND UP0, UPT, UR4, 0x5, UPT ;  /* 0x000000050400788c */ /* 0x000fd2000bf05270 */
[----:B------:R-:W-:Y:S05]  /*10f10*/  BRA.U !UP0, `(.L_x_2468) ;  /* 0x0000000108147547 */ /* 0x000fea000b800000 */
[----:B------:R-:W-:-:S09]  /*10f20*/  UISETP.NE.AND UP0, UPT, UR4, 0x6, UPT ;  /* 0x000000060400788c */ /* 0x000fd2000bf05270 */
[----:B------:R-:W-:Y:S05]  /*10f30*/  BRA.U UP0, `(.L_x_2464) ;  /* 0x0000000900287547 */ /* 0x000fea000b800000 */
[----:B------:R-:W-:-:S05]  /*10f40*/  HADD2.F32 R3, -RZ, R2.H0_H0 ;  /* 0x20000002ff037230 */ /* 0x000fca0000004100 */
[----:B------:R-:W-:Y:S01]  /*10f50*/  STG.E desc[UR36][R16.64], R3 ;  /* 0x0000000310007986 */ /* 0x000fe2000c101924 */
[----:B------:R-:W-:Y:S05]  /*10f60*/  EXIT ;  /* 0x000000000000794d */ /* 0x000fea0003800000 */
.L_x_2468:
[----:B------:R-:W-:Y:S01]  /*10f70*/  STG.E.U16 desc[UR36][R16.64], R2 ;  /* 0x0000000210007986 */ /* 0x000fe2000c101524 */
[----:B------:R-:W-:Y:S05]  /*10f80*/  EXIT ;  /* 0x000000000000794d */ /* 0x000fea0003800000 */
.L_x_2467:
        /* <DEDUP_REMOVED lines=8> */
[----:B------:R-:W-:Y:S01]  /*11010*/  STG.E.64 desc[UR36][R16.64], R2 ;  /* 0x0000000210007986 */ /* 0x000fe2000c101b24 */
[----:B------:R-:W-:Y:S05]  /*11020*/  EXIT ;  /* 0x000000000000794d */ /* 0x000fea0003800000 */
.L_x_2470:
[----:B------:R-:W-:-:S05]  /*11030*/  HADD2.F32 R0, -RZ, R2.H0_H0 ;  /* 0x20000002ff007230 */ /* 0x000fca0000004100 */
[----:B------:R-:W-:-:S04]  /*11040*/  F2FP.F16.F32.PACK_AB R0, RZ, R0 ;  /* 0x00000000ff00723e */ /* 0x000fc800000000ff */
[----:B------:R-:W-:-:S05]  /*11050*/  PRMT R0, R0, 0x5410, RZ ;  /* 0x0000541000007816 */ /* 0x000fca00000000ff */
[----:B------:R-:W-:Y:S01]  /*11060*/  STG.E desc[UR36][R16.64], R0 ;  /* 0x0000000010007986 */ /* 0x000fe2000c101924 */
[----:B------:R-:W-:Y:S05]  /*11070*/  EXIT ;  /* 0x000000000000794d */ /* 0x000fea0003800000 */
.L_x_2469:
[----:B------:R-:W-:-:S05]  /*11080*/  HADD2.F32 R2, -RZ, R2.H0_H0 ;  /* 0x20000002ff027230 */ /* 0x000fca0000004100 */
[----:B------:R-:W-:-:S06]  /*11090*/  FMUL.FTZ R2, R2, 1 ;  /* 0x3f80000002027820 */ /* 0x000fcc0000410000 */
[----:B------:R-:W0:Y:S02]  /*110a0*/  F2F.F64.F32 R2, R2 ;  /* 0x0000000200027310 */ /* 0x000e240000201800 */
[----:B0-----:R-:W-:Y:S01]  /*110b0*/  STG.E.64 desc[UR36][R16.64], R2 ;  /* 0x0000000210007986 */ /* 0x001fe2000c101b24 */
[----:B------:R-:W-:Y:S05]  /*110c0*/  EXIT ;  /* 0x000000000000794d */ /* 0x000fea0003800000 */
.L_x_2460:
        /* <DEDUP_REMOVED lines=12> */
[----:B0-----:R-:W-:Y:S01]  /*11190*/  STG.E.U16 desc[UR36][R16.64], R3 ;  /* 0x0000000310007986 */ /* 0x001fe2000c101524 */
[----:B------:R-:W-:Y:S05]  /*111a0*/  EXIT ;  /* 0x000000000000794d */ /* 0x000fea0003800000 */
.L_x_2474:
        /* <DEDUP_REMOVED lines=17> */
.L_x_2477:
[----:B------:R-:W-:-:S04]  /*112c0*/  SHF.R.U32.HI R3, RZ, 0x18, R3 ;  /* 0x00000018ff037819 */ /* 0x000fc80000011603 */
[----:B------:R-:W-:-:S04]  /*112d0*/  LOP3.LUT R0, R0, 0x80, R3, 0xf8, !PT ;  /* 0x0000008000007812 */ /* 0x000fc800078ef803 */
[----:B------:R-:W-:-:S07]  /*112e0*/  PRMT R8, R0, 0x7610, R8 ;  /* 0x0000761000087816 */ /* 0x000fce0000000008 */
.L_x_2476:
[----:B------:R-:W-:Y:S05]  /*112f0*/  BSYNC.RECONVERGENT B0 ;  /* 0x0000000000007941 */ /* 0x000fea0003800200 */
.L_x_2475:
[----:B------:R-:W-:Y:S01]  /*11300*/  STG.E.U8 desc[UR36][R16.64], R8 ;  /* 0x0000000810007986 */ /* 0x000fe2000c101124 */
[----:B------:R-:W-:Y:S05]  /*11310*/  EXIT ;  /* 0x000000000000794d */ /* 0x000fea0003800000 */
.L_x_2473:
        /* <DEDUP_REMOVED lines=17> */
.L_x_2480:
[----:B------:R-:W-:-:S04]  /*11430*/  SHF.R.U32.HI R3, RZ, 0x18, R3 ;  /* 0x00000018ff037819 */ /* 0x000fc80000011603 */
[----:B------:R-:W-:-:S04]  /*11440*/  LOP3.LUT R0, R0, 0x80, R3, 0xf8, !PT ;  /* 0x0000008000007812 */ /* 0x000fc800078ef803 */
[----:B------:R-:W-:-:S07]  /*11450*/  PRMT R8, R0, 0x7610, R8 ;  /* 0x0000761000087816 */ /* 0x000fce0000000008 */
.L_x_2479:
[----:B------:R-:W-:Y:S05]  /*11460*/  BSYNC.RECONVERGENT B0 ;  /* 0x0000000000007941 */ /* 0x000fea0003800200 */
.L_x_2478:
[----:B------:R-:W-:Y:S01]  /*11470*/  STG.E.U8 desc[UR36][R16.64], R8 ;  /* 0x0000000810007986 */ /* 0x000fe2000c101124 */
[----:B------:R-:W-:Y:S05]  /*11480*/  EXIT ;  /* 0x000000000000794d */ /* 0x000fea0003800000 */
.L_x_2472:
        /* <DEDUP_REMOVED lines=22> */
.L_x_2482:
[----:B------:R-:W-:-:S06]  /*115f0*/  HADD2.F32 R2, -RZ, R2.H0_H0 ;  /* 0x20000002ff027230 */ /* 0x000fcc0000004100 */
[----:B------:R-:W0:Y:S02]  /*11600*/  F2I.U64.TRUNC R2, R2 ;  /* 0x0000000200027311 */ /* 0x000e24000020d800 */
[----:B0-----:R-:W-:Y:S01]  /*11610*/  STG.E.64 desc[UR36][R16.64], R2 ;  /* 0x0000000210007986 */ /* 0x001fe2000c101b24 */
[----:B------:R-:W-:Y:S05]  /*11620*/  EXIT ;  /* 0x000000000000794d */ /* 0x000fea0003800000 */
.L_x_2481:
[----:B------:R-:W-:-:S04]  /*11630*/  HADD2.F32 R2, -RZ, R2.H0_H0 ;  /* 0x20000002ff027230 */ /* 0x000fc80000004100 */
[----:B------:R-:W0:Y:S02]  /*11640*/  F2I.FTZ.U32.TRUNC.NTZ R3, R2 ;  /* 0x0000000200037305 */ /* 0x000e24000021f000 */
[----:B0-----:R-:W-:Y:S01]  /*11650*/  STG.E desc[UR36][R16.64], R3 ;  /* 0x0000000310007986 */ /* 0x001fe2000c101924 */
[----:B------:R-:W-:Y:S05]  /*11660*/  EXIT ;  /* 0x000000000000794d */ /* 0x000fea0003800000 */
.L_x_2471:
        /* <DEDUP_REMOVED lines=9> */
[----:B------:R-:W-:Y:S01]  /*11700*/  STG.E.U8 desc[UR36][R16.64], R3 ;  /* 0x0000000310007986 */ /* 0x000fe2000c101124 */
[----:B------:R-:W-:Y:S05]  /*11710*/  EXIT ;  /* 0x000000000000794d */ /* 0x000fea0003800000 */
.L_x_2484:
[----:B------:R-:W-:Y:S01]  /*11720*/  HADD2.F32 R2, -RZ, R2.H0_H0 ;  /* 0x20000002ff027230 */ /* 0x000fe20000004100 */
[----:B------:R-:W-:-:S04]  /*11730*/  CS2R R6, SRZ ;  /* 0x0000000000067805 */ /* 0x000fc8000001ff00 */
[----:B------:R-:W-:-:S04]  /*11740*/  FMUL.FTZ R2, R2, 1 ;  /* 0x3f80000002027820 */ /* 0x000fc80000410000 */
[----:B------:R-:W0:Y:S02]  /*11750*/  F2F.F64.F32 R4, R2 ;  /* 0x0000000200047310 */ /* 0x000e240000201800 */
[----:B0-----:R-:W-:Y:S01]  /*11760*/  STG.E.128 desc[UR36][R16.64], R4 ;  /* 0x0000000410007986 */ /* 0x001fe2000c101d24 */
[----:B------:R-:W-:Y:S05]  /*11770*/  EXIT ;  /* 0x000000000000794d */ /* 0x000fea0003800000 */
.L_x_2483:
[----:B------:R-:W-:-:S09]  /*11780*/  UISETP.NE.AND UP0, UPT, UR4, 0xf, UPT ;  /* 0x0000000f0400788c */ /* 0x000fd2000bf05270 */
[----:B------:R-:W-:Y:S05]  /*11790*/  BRA.U !UP0, `(.L_x_2485) ;  /* 0x0000000108e87547 */ /* 0x000fea000b800000 */
[----:B------:R-:W-:-:S09]  /*117a0*/  UISETP.NE.AND UP0, UPT, UR4, 0x17, UPT ;  /* 0x000000170400788c */ /* 0x000fd2000bf05270 */
[----:B------:R-:W-:Y:S05]  /*117b0*/  BRA.U !UP0, `(.L_x_2486) ;  /* 0x0000000108907547 */ /* 0x000fea000b800000 */
[----:B------:R-:W-:-:S09]  /*117c0*/  UISETP.NE.AND UP0, UPT, UR4, 0x18, UPT ;  /* 0x000000180400788c */ /* 0x000fd2000bf05270 */
[----:B------:R-:W-:Y:S05]  /*117d0*/  BRA.U !UP0, `(.L_x_2487) ;  /* 0x0000000108447547 */ /* 0x000fea000b800000 */
.L_x_2464:
        /* <DEDUP_REMOVED lines=16> */
.L_x_2488:
[----:B------:R-:W-:Y:S05]  /*118e0*/  EXIT ;  /* 0x000000000000794d */ /* 0x000fea0003800000 */
.L_x_2487:
        /* <DEDUP_REMOVED lines=13> */
.L_x_2490:
[----:B------:R-:W-:Y:S05]  /*119c0*/  BSYNC.RECONVERGENT B0 ;  /* 0x0000000000007941 */ /* 0x000fea0003800200 */
.L_x_2489:
[----:B------:R-:W-:-:S05]  /*119d0*/  LOP3.LUT R3, R0, 0x80, R3, 0xf8, !PT ;  /* 0x0000008000037812 */ /* 0x000fca00078ef803 */
[----:B------:R-:W-:Y:S01]  /*119e0*/  STG.E.U8 desc[UR36][R16.64], R3 ;  /* 0x0000000310007986 */ /* 0x000fe2000c101124 */
[----:B------:R-:W-:Y:S05]  /*119f0*/  EXIT ;  /* 0x000000000000794d */ /* 0x000fea0003800000 */
.L_x_2486:
        /* <DEDUP_REMOVED lines=12> */
.L_x_2492:
[----:B------:R-:W-:Y:S01]  /*11ac0*/  IMAD.MOV.U32 R0, RZ, RZ, 0x7f ;  /* 0x0000007fff007424 */ /* 0x000fe200078e00ff */
[----:B------:R-:W-:-:S04]  /*11ad0*/  ISETP.GT.U32.AND P0, PT, R2, 0x7f800000, PT ;  /* 0x7f8000000200780c */ /* 0x000fc80003f04070 */
[----:B------:R-:W-:-:S09]  /*11ae0*/  SEL R0, R0, 0x7c, P0 ;  /* 0x0000007c00007807 */ /* 0x000fd20000000000 */
.L_x_2493:
[----:B------:R-:W-:Y:S05]  /*11af0*/  BSYNC.RECONVERGENT B0 ;  /* 0x0000000000007941 */ /* 0x000fea0003800200 */
.L_x_2491:
[----:B------:R-:W-:-:S04]  /*11b00*/  SHF.R.U32.HI R3, RZ, 0x18, R3 ;  /* 0x00000018ff037819 */ /* 0x000fc80000011603 */
[----:B------:R-:W-:-:S05]  /*11b10*/  LOP3.LUT R3, R0, 0x80, R3, 0xf8, !PT ;  /* 0x0000008000037812 */ /* 0x000fca00078ef803 */
[----:B------:R-:W-:Y:S01]  /*11b20*/  STG.E.U8 desc[UR36][R16.64], R3 ;  /* 0x0000000310007986 */ /* 0x000fe2000c101124 */
[----:B------:R-:W-:Y:S05]  /*11b30*/  EXIT ;  /* 0x000000000000794d */ /* 0x000fea0003800000 */
.L_x_2485:
[----:B------:R-:W-:-:S05]  /*11b40*/  HADD2.F32 R0, -RZ, R2.H0_H0 ;  /* 0x20000002ff007230 */ /* 0x000fca0000004100 */
[----:B------:R-:W-:-:S05]  /*11b50*/  F2FP.BF16.F32.PACK_AB R0, RZ, R0 ;  /* 0x00000000ff00723e */ /* 0x000fca00000010ff */
[----:B------:R-:W-:Y:S01]  /*11b60*/  STG.E.U16 desc[UR36][R16.64], R0 ;  /* 0x0000000010007986 */ /* 0x000fe2000c101524 */
[----:B------:R-:W-:Y:S05]  /*11b70*/  EXIT ;  /* 0x000000000000794d */ /* 0x000fea0003800000 */
.L_x_2494:
        /* <DEDUP_REMOVED lines=16> */
.L_x_22332:


//--------------------- .text._ZN2at6native27unrolled_elementwise_kernelINS0_13BinaryFunctorIN3c104HalfES4_S4_ZZZNS0_15binary_internal21div_trunc_kernel_cudaERNS_18TensorIteratorBaseEENKUlvE1_clEvENKUlvE1_clEvEUlS4_S4_E_EESt5arrayIPcLm3EELi4E23TrivialOffsetCalculatorILi2EjESF_ILi1EjENS0_6memory12LoadWithCastILi2EEENSI_13StoreWithCastILi1EEEEEviT_T0_T2_T3_T4_T5_ --------------------------
	.section	.text._ZN2at6native27unrolled_elementwise_kernelINS0_13BinaryFunctorIN3c104HalfES4_S4_ZZZNS0_15binary_internal21div_trunc_kernel_cudaERNS_18TensorIteratorBaseEENKUlvE1_clEvENKUlvE1_clEvEUlS4_S4_E_EESt5arrayIPcLm3EELi4E23TrivialOffsetCalculatorILi2EjESF_ILi1EjENS0_6memory12LoadWithCastILi2EEENSI_13StoreWithCastILi1EEEEEviT_T0_T2_T3_T4_T5_,"ax",@progbits
	.align	128
        .global         _ZN2at6native27unrolled_elementwise_kernelINS0_13BinaryFunctorIN3c104HalfES4_S4_ZZZNS0_15binary_internal21div_trunc_kernel_cudaERNS_18TensorIteratorBaseEENKUlvE1_clEvENKUlvE1_clEvEUlS4_S4_E_EESt5arrayIPcLm3EELi4E23TrivialOffsetCalculatorILi2EjESF_ILi1EjENS0_6memory12LoadWithCastILi2EEENSI_13StoreWithCastILi1EEEEEviT_T0_T2_T3_T4_T5_
        .type           _ZN2at6native27unrolled_elementwise_kernelINS0_13BinaryFunctorIN3c104HalfES4_S4_ZZZNS0_15binary_internal21div_trunc_kernel_cudaERNS_18TensorIteratorBaseEENKUlvE1_clEvENKUlvE1_clEvEUlS4_S4_E_EESt5arrayIPcLm3EELi4E23TrivialOffsetCalculatorILi2EjESF_ILi1EjENS0_6memory12LoadWithCastILi2EEENSI_13StoreWithCastILi1EEEEEviT_T0_T2_T3_T4_T5_,@function
        .size           _ZN2at6native27unrolled_elementwise_kernelINS0_13BinaryFunctorIN3c104HalfES4_S4_ZZZNS0_15binary_internal21div_trunc_kernel_cudaERNS_18TensorIteratorBaseEENKUlvE1_clEvENKUlvE1_clEvEUlS4_S4_E_EESt5arrayIPcLm3EELi4E23TrivialOffsetCalculatorILi2EjESF_ILi1EjENS0_6memory12LoadWithCastILi2EEENSI_13StoreWithCastILi1EEEEEviT_T0_T2_T3_T4_T5_,(.L_x_22333 - _ZN2at6native27unrolled_elementwise_kernelINS0_13BinaryFunctorIN3c104HalfES4_S4_ZZZNS0_15binary_internal21div_trunc_kernel_cudaERNS_18TensorIteratorBaseEENKUlvE1_clEvENKUlvE1_clEvEUlS4_S4_E_EESt5arrayIPcLm3EELi4E23TrivialOffsetCalculatorILi2EjESF_ILi1EjENS0_6memory12LoadWithCastILi2EEENSI_13StoreWithCastILi1EEEEEviT_T0_T2_T3_T4_T5_)
        .other          _ZN2at6native27unrolled_elementwise_kernelINS0_13BinaryFunctorIN3c104HalfES4_S4_ZZZNS0_15binary_internal21div_trunc_kernel_cudaERNS_18TensorIteratorBaseEENKUlvE1_clEvENKUlvE1_clEvEUlS4_S4_E_EESt5arrayIPcLm3EELi4E23TrivialOffsetCalculatorILi2EjESF_ILi1EjENS0_6memory12LoadWithCastILi2EEENSI_13StoreWithCastILi1EEEEEviT_T0_T2_T3_T4_T5_,@"STO_CUDA_ENTRY STV_DEFAULT"
_ZN2at6native27unrolled_elementwise_kernelINS0_13BinaryFunctorIN3c104HalfES4_S4_ZZZNS0_15binary_internal21div_trunc_kernel_cudaERNS_18TensorIteratorBaseEENKUlvE1_clEvENKUlvE1_clEvEUlS4_S4_E_EESt5arrayIPcLm3EELi4E23TrivialOffsetCalculatorILi2EjESF_ILi1EjENS0_6memory12LoadWithCastILi2EEENSI_13StoreWithCastILi1EEEEEviT_T0_T2_T3_T4_T5_:
.text._ZN2at6native27unrolled_elementwise_kernelINS0_13BinaryFunctorIN3c104HalfES4_S4_ZZZNS0_15binary_internal21div_trunc_kernel_cudaERNS_18TensorIteratorBaseEENKUlvE1_clEvENKUlvE1_clEvEUlS4_S4_E_EESt5arrayIPcLm3EELi4E23TrivialOffsetCalculatorILi2EjESF_ILi1EjENS0_6memory12LoadWithCastILi2EEENSI_13StoreWithCastILi1EEEEEviT_T0_T2_T3_T4_T5_:
        /* <DEDUP_REMOVED lines=36> */
.L_x_2500:
[----:B------:R-:W2:Y:S02]  /*0240*/  LDG.E.U8 R2, desc[UR36][R2.64] ;  /* 0x0000002402027981 */ /* 0x000ea4000c1e1100 */
[----:B--2---:R-:W-:-:S04]  /*0250*/  I2FP.F32.U32 R0, R2 ;  /* 0x0000000200007245 */ /* 0x004fc80000201000 */
[----:B------:R-:W-:-:S04]  /*0260*/  F2FP.F16.F32.PACK_AB R0, RZ, R0 ;  /* 0x00000000ff00723e */ /* 0x000fc800000000ff */
[----:B------:R-:W-:Y:S01]  /*0270*/  PRMT R24, R0, 0x7610, R24 ;  /* 0x0000761000187816 */ /* 0x000fe20000000018 */
[----:B------:R-:W-:Y:S06]  /*0280*/  BRA `(.L_x_2502) ;  /* 0x0000000c00d47947 */ /* 0x000fec0003800000 */
.L_x_2499:
        /* <DEDUP_REMOVED lines=11> */
.L_x_2504:
[----:B------:R-:W2:Y:S02]  /*0340*/  LDG.E R2, desc[UR36][R2.64] ;  /* 0x0000002402027981 */ /* 0x000ea4000c1e1900 */
[----:B--2---:R-:W-:-:S04]  /*0350*/  I2FP.F32.S32 R0, R2 ;  /* 0x0000000200007245 */ /* 0x004fc80000201400 */
[----:B------:R-:W-:-:S04]  /*0360*/  F2FP.F16.F32.PACK_AB R0, RZ, R0 ;  /* 0x00000000ff00723e */ /* 0x000fc800000000ff */
[----:B------:R-:W-:Y:S01]  /*0370*/  PRMT R24, R0, 0x7610, R24 ;  /* 0x0000761000187816 */ /* 0x000fe20000000018 */
[----:B------:R-:W-:Y:S06]  /*0380*/  BRA `(.L_x_2502) ;  /* 0x0000000c00947947 */ /* 0x000fec0003800000 */
.L_x_2503:
[----:B------:R-:W2:Y:S02]  /*0390*/  LDG.E.U16 R2, desc[UR36][R2.64] ;  /* 0x0000002402027981 */ /* 0x000ea4000c1e1500 */
[----:B--2---:R-:W0:Y:S02]  /*03a0*/  I2F.S16 R0, R2 ;  /* 0x0000000200007306 */ /* 0x004e240000101400 */
[----:B0-----:R-:W-:-:S04]  /*03b0*/  F2FP.F16.F32.PACK_AB R0, RZ, R0 ;  /* 0x00000000ff00723e */ /* 0x001fc800000000ff */
[----:B------:R-:W-:Y:S01]  /*03c0*/  PRMT R24, R0, 0x7610, R24 ;  /* 0x0000761000187816 */ /* 0x000fe20000000018 */
[----:B------:R-:W-:Y:S06]  /*03d0*/  BRA `(.L_x_2502) ;  /* 0x0000000c00807947 */ /* 0x000fec0003800000 */
.L_x_2498:
        /* <DEDUP_REMOVED lines=9> */
.L_x_2506:
[----:B------:R1:W5:Y:S01]  /*0470*/  LDG.E.U16 R24, desc[UR36][R2.64] ;  /* 0x0000002402187981 */ /* 0x000362000c1e1500 */
[----:B------:R-:W-:Y:S05]  /*0480*/  BRA `(.L_x_2502) ;  /* 0x0000000c00547947 */ /* 0x000fea0003800000 */
.L_x_2505:
        /* <DEDUP_REMOVED lines=9> */
.L_x_2508:
[----:B------:R0:W5:Y:S01]  /*0520*/  LDG.E.U16 R24, desc[UR36][R2.64] ;  /* 0x0000002402187981 */ /* 0x000162000c1e1500 */
[----:B------:R-:W-:Y:S05]  /*0530*/  BRA `(.L_x_2502) ;  /* 0x0000000c00287947 */ /* 0x000fea0003800000 */
.L_x_2507:
        /* <DEDUP_REMOVED lines=13> */
.L_x_2497:
        /* <DEDUP_REMOVED lines=14> */
.L_x_2511:
        /* <DEDUP_REMOVED lines=13> */
.L_x_2510:
        /* <DEDUP_REMOVED lines=27> */
.L_x_2513:
        /* <DEDUP_REMOVED lines=14> */
.L_x_2512:
[----:B------:R-:W2:Y:S02]  /*0a50*/  LDG.E.U16 R0, desc[UR36][R2.64] ;  /* 0x0000002402007981 */ /* 0x000ea4000c1e1500 */
[----:B--2---:R-:W-:-:S05]  /*0a60*/  IMAD.U32 R0, R0, 0x10000, RZ ;  /* 0x0001000000007824 */ /* 0x004fca00078e00ff */
[----:B------:R-:W-:-:S04]  /*0a70*/  F2FP.F16.F32.PACK_AB R0, RZ, R0 ;  /* 0x00000000ff00723e */ /* 0x000fc800000000ff */
[----:B------:R-:W-:Y:S01]  /*0a80*/  PRMT R24, R0, 0x7610, R24 ;  /* 0x0000761000187816 */ /* 0x000fe20000000018 */
[----:B------:R-:W-:Y:S06]  /*0a90*/  BRA `(.L_x_2502) ;  /* 0x0000000400d07947 */ /* 0x000fec0003800000 */
.L_x_2509:
        /* <DEDUP_REMOVED lines=13> */
.L_x_2516:
        /* <DEDUP_REMOVED lines=21> */
.L_x_2520:
[----:B------:R-:W-:Y:S05]  /*0cc0*/  BSYNC.RECONVERGENT B1 ;  /* 0x0000000000017941 */ /* 0x000fea0003800200 */
.L_x_2519:
[----:B------:R-:W-:Y:S01]  /*0cd0*/  IMAD.SHL.U32 R0, R0, 0x100000, RZ ;  /* 0x0010000000007824 */ /* 0x000fe200078e00ff */
[----:B------:R-:W-:-:S04]  /*0ce0*/  LEA R2, R2, 0x3b800000, 0x17 ;  /* 0x3b80000002027811 */ /* 0x000fc800078eb8ff */
[----:B------:R-:W-:-:S07]  /*0cf0*/  LOP3.LUT R0, R2, R0, R7, 0xfe, !PT ;  /* 0x0000000002007212 */ /* 0x000fce00078efe07 */
.L_x_2518:
[----:B------:R-:W-:Y:S05]  /*0d00*/  BSYNC.RECONVERGENT B0 ;  /* 0x0000000000007941 */ /* 0x000fea0003800200 */
.L_x_2517:
[----:B------:R-:W-:-:S04]  /*0d10*/  F2FP.F16.F32.PACK_AB R0, RZ, R0 ;  /* 0x00000000ff00723e */ /* 0x000fc800000000ff */
[----:B------:R-:W-:Y:S01]  /*0d20*/  PRMT R24, R0, 0x7610, R24 ;  /* 0x0000761000187816 */ /* 0x000fe20000000018 */
[----:B------:R-:W-:Y:S06]  /*0d30*/  BRA `(.L_x_2502) ;  /* 0x0000000400287947 */ /* 0x000fec0003800000 */
.L_x_2515:
        /* <DEDUP_REMOVED lines=21> */
.L_x_2524:
[----:B------:R-:W-:Y:S05]  /*0e90*/  BSYNC.RECONVERGENT B1 ;  /* 0x0000000000017941 */ /* 0x000fea0003800200 */
.L_x_2523:
[----:B------:R-:W-:Y:S01]  /*0ea0*/  IMAD.SHL.U32 R0, R0, 0x200000, RZ ;  /* 0x0020000000007824 */ /* 0x000fe200078e00ff */
[----:B------:R-:W-:-:S04]  /*0eb0*/  LEA R2, R2, 0x37800000, 0x17 ;  /* 0x3780000002027811 */ /* 0x000fc800078eb8ff */
[----:B------:R-:W-:-:S07]  /*0ec0*/  LOP3.LUT R0, R2, R0, R7, 0xfe, !PT ;  /* 0x0000000002007212 */ /* 0x000fce00078efe07 */
.L_x_2522:
[----:B------:R-:W-:Y:S05]  /*0ed0*/  BSYNC.RECONVERGENT B0 ;  /* 0x0000000000007941 */ /* 0x000fea0003800200 */
.L_x_2521:
[----:B------:R-:W-:-:S04]  /*0ee0*/  F2FP.F16.F32.PACK_AB R0, RZ, R0 ;  /* 0x00000000ff00723e */ /* 0x000fc800000000ff */
[----:B------:R-:W-:Y:S01]  /*0ef0*/  PRMT R24, R0, 0x7610, R24 ;  /* 0x0000761000187816 */ /* 0x000fe20000000018 */
[----:B------:R-:W-:Y:S06]  /*0f00*/  BRA `(.L_x_2502) ;  /* 0x0000000000b47947 */ /* 0x000fec0003800000 */
.L_x_2514:
[----:B------:R-:W-:-:S09]  /*0f10*/  UISETP.NE.AND UP0, UPT, UR4, 0x1c, UPT ;  /* 0x0000001c0400788c */ /* 0x000fd2000bf05270 */
[----:B------:R-:W-:Y:S05]  /*0f20*/  BRA.U !UP0, `(.L_x_2525) ;  /* 0x00000001089c7547 */ /* 0x000fea000b800000 */
[----:B------:R-:W-:-:S09]  /*0f30*/  UISETP.NE.AND UP0, UPT, UR4, 0x1d, UPT ;  /* 0x0000001d0400788c */ /* 0x000fd2000bf05270 */
[----:B------:R-:W-:Y:S05]  /*0f40*/  BRA.U !UP0, `(.L_x_2526) ;  /* 0x0000000108807547 */ /* 0x000fea000b800000 */
[----:B------:R-:W-:-:S09]  /*0f50*/  UISETP.NE.AND UP0, UPT, UR4, 0x2c, UPT ;  /* 0x0000002c0400788c */ /* 0x000fd2000bf05270 */
[----:B------:R-:W-:Y:S05]  /*0f60*/  BRA.U !UP0, `(.L_x_2527) ;  /* 0x0000000108487547 */ /* 0x000fea000b800000 */
.L_x_2501:
        /* <DEDUP_REMOVED lines=16> */
.L_x_2528:
[----:B------:R-:W-:Y:S01]  /*1070*/  PRMT R24, RZ, 0x7610, R24 ;  /* 0x00007610ff187816 */ /* 0x000fe20000000018 */
[----:B------:R-:W-:Y:S06]  /*1080*/  BRA `(.L_x_2502) ;  /* 0x0000000000547947 */ /* 0x000fec0003800000 */
.L_x_2527:
        /* <DEDUP_REMOVED lines=8> */
.L_x_2530:
[----:B------:R-:W-:Y:S05]  /*1110*/  BSYNC.RECONVERGENT B0 ;  /* 0x0000000000007941 */ /* 0x000fea0003800200 */
.L_x_2529:
[----:B------:R-:W-:-:S04]  /*1120*/  F2FP.F16.F32.PACK_AB R0, RZ, R0 ;  /* 0x00000000ff00723e */ /* 0x000fc800000000ff */
[----:B------:R-:W-:Y:S01]  /*1130*/  PRMT R24, R0, 0x7610, R24 ;  /* 0x0000761000187816 */ /* 0x000fe20000000018 */
[----:B------:R-:W-:Y:S06]  /*1140*/  BRA `(.L_x_2502) ;  /* 0x0000000000247947 */ /* 0x000fec0003800000 */
.L_x_2526:
[----:B------:R-:W2:Y:S02]  /*1150*/  LDG.E.64 R2, desc[UR36][R2.64] ;  /* 0x0000002402027981 */ /* 0x000ea4000c1e1b00 */
[----:B--2---:R-:W0:Y:S02]  /*1160*/  I2F.U64 R0, R2 ;  /* 0x0000000200007312 */ /* 0x004e240000301000 */
[----:B0-----:R-:W-:-:S04]  /*1170*/  F2FP.F16.F32.PACK_AB R0, RZ, R0 ;  /* 0x00000000ff00723e */ /* 0x001fc800000000ff */
[----:B------:R-:W-:Y:S01]  /*1180*/  PRMT R24, R0, 0x7610, R24 ;  /* 0x0000761000187816 */ /* 0x000fe20000000018 */
[----:B------:R-:W-:Y:S06]  /*1190*/  BRA `(.L_x_2502) ;  /* 0x0000000000107947 */ /* 0x000fec0003800000 */
.L_x_2525:
[----:B------:R-:W2:Y:S02]  /*11a0*/  LDG.E R2, desc[UR36][R2.64] ;  /* 0x0000002402027981 */ /* 0x000ea4000c1e1900 */
[----:B--2---:R-:W-:-:S04]  /*11b0*/  I2FP.F32.U32 R0, R2 ;  /* 0x0000000200007245 */ /* 0x004fc80000201000 */
[----:B------:R-:W-:-:S04]  /*11c0*/  F2FP.F16.F32.PACK_AB R0, RZ, R0 ;  /* 0x00000000ff00723e */ /* 0x000fc800000000ff */
[----:B------:R-:W-:-:S07]  /*11d0*/  PRMT R24, R0, 0x7610, R24 ;  /* 0x0000761000187816 */ /* 0x000fce0000000018 */
.L_x_2502:
[----:B01----:R-:W0:Y:S01]  /*11e0*/  LDC.64 R2, c[0x0][0x398] ;  /* 0x0000e600ff027b82 */ /* 0x003e220000000a00 */
        /* <DEDUP_REMOVED lines=20> */
.L_x_2534:
[----:B------:R-:W2:Y:S02]  /*1330*/  LDG.E.U8 R2, desc[UR36][R2.64] ;  /* 0x0000002402027981 */ /* 0x000ea4000c1e1100 */
[----:B--2---:R-:W-:-:S04]  /*1340*/  I2FP.F32.U32 R0, R2 ;  /* 0x0000000200007245 */ /* 0x004fc80000201000 */
[----:B------:R-:W-:-:S04]  /*1350*/  F2FP.F16.F32.PACK_AB R0, RZ, R0 ;  /* 0x00000000ff00723e */ /* 0x000fc800000000ff */
[----:B------:R-:W-:Y:S01]  /*1360*/  PRMT R23, R0, 0x7610, R23 ;  /* 0x0000761000177816 */ /* 0x000fe20000000017 */
[----:B------:R-:W-:Y:S06]  /*1370*/  BRA `(.L_x_2536) ;  /* 0x0000000c00d47947 */ /* 0x000fec0003800000 */
.L_x_2533:
        /* <DEDUP_REMOVED lines=11> */
.L_x_2538:
[----:B------:R-:W2:Y:S02]  /*1430*/  LDG.E R2, desc[UR36][R2.64] ;  /* 0x0000002402027981 */ /* 0x000ea4000c1e1900 */
[----:B--2---:R-:W-:-:S04]  /*1440*/  I2FP.F32.S32 R0, R2 ;  /* 0x0000000200007245 */ /* 0x004fc80000201400 */
[----:B------:R-:W-:-:S04]  /*1450*/  F2FP.F16.F32.PACK_AB R0, RZ, R0 ;  /* 0x00000000ff00723e */ /* 0x000fc800000000ff */
[----:B------:R-:W-:Y:S01]  /*1460*/  PRMT R23, R0, 0x7610, R23 ;  /* 0x0000761000177816 */ /* 0x000fe20000000017 */
[----:B------:R-:W-:Y:S06]  /*1470*/  BRA `(.L_x_2536) ;  /* 0x0000000c00947947 */ /* 0x000fec0003800000 */
.L_x_2537:
[----:B------:R-:W2:Y:S02]  /*1480*/  LDG.E.U16 R2, desc[UR36][R2.64] ;  /* 0x0000002402027981 */ /* 0x000ea4000c1e1500 */
[----:B--2---:R-:W0:Y:S02]  /*1490*/  I2F.S16 R0, R2 ;  /* 0x0000000200007306 */ /* 0x004e240000101400 */
[----:B0-----:R-:W-:-:S04]  /*14a0*/  F2FP.F16.F32.PACK_AB R0, RZ, R0 ;  /* 0x00000000ff00723e */ /* 0x001fc800000000ff */
[----:B------:R-:W-:Y:S01]  /*14b0*/  PRMT R23, R0, 0x7610, R23 ;  /* 0x0000761000177816 */ /* 0x000fe20000000017 */
[----:B------:R-:W-:Y:S06]  /*14c0*/  BRA `(.L_x_2536) ;  /* 0x0000000c00807947 */ /* 0x000fec0003800000 */
.L_x_2532:
        /* <DEDUP_REMOVED lines=9> */
.L_x_2540:
[----:B------:R1:W5:Y:S01]  /*1560*/  LDG.E.U16 R23, desc[UR36][R2.64] ;  /* 0x0000002402177981 */ /* 0x000362000c1e1500 */
[----:B------:R-:W-:Y:S05]  /*1570*/  BRA `(.L_x_2536) ;  /* 0x0000000c00547947 */ /* 0x000fea0003800000 */
.L_x_2539:
        /* <DEDUP_REMOVED lines=9> */
.L_x_2542:
[----:B------:R0:W5:Y:S01]  /*1610*/  LDG.E.U16 R23, desc[UR36][R2.64] ;  /* 0x0000002402177981 */ /* 0x000162000c1e1500 */
[----:B------:R-:W-:Y:S05]  /*1620*/  BRA `(.L_x_2536) ;  /* 0x0000000c00287947 */ /* 0x000fea0003800000 */
.L_x_2541:
        /* <DEDUP_REMOVED lines=13> */
.L_x_2531:
        /* <DEDUP_REMOVED lines=14> */
.L_x_2545:
        /* <DEDUP_REMOVED lines=13> */
.L_x_2544:
        /* <DEDUP_REMOVED lines=27> */
.L_x_2547:
        /* <DEDUP_REMOVED lines=14> */
.L_x_2546:
[----:B------:R-:W2:Y:S02]  /*1b40*/  LDG.E.U16 R0, desc[UR36][R2.64] ;  /* 0x0000002402007981 */ /* 0x000ea4000c1e1500 */
[----:B--2---:R-:W-:-:S05]  /*1b50*/  IMAD.U32 R0, R0, 0x10000, RZ ;  /* 0x0001000000007824 */ /* 0x004fca00078e00ff */
[----:B------:R-:W-:-:S04]  /*1b60*/  F2FP.F16.F32.PACK_AB R0, RZ, R0 ;  /* 0x00000000ff00723e */ /* 0x000fc800000000ff */
[----:B------:R-:W-:Y:S01]  /*1b70*/  PRMT R23, R0, 0x7610, R23 ;  /* 0x0000761000177816 */ /* 0x000fe20000000017 */
[----:B------:R-:W-:Y:S06]  /*1b80*/  BRA `(.L_x_2536) ;  /* 0x0000000400d07947 */ /* 0x000fec0003800000 */
.L_x_2543:
        /* <DEDUP_REMOVED lines=13> */
.L_x_2550:
        /* <DEDUP_REMOVED lines=21> */
.L_x_2554:
[----:B------:R-:W-:Y:S05]  /*1db0*/  BSYNC.RECONVERGENT B1 ;  /* 0x0000000000017941 */ /* 0x000fea0003800200 */
.L_x_2553:
[----:B------:R-:W-:Y:S01]  /*1dc0*/  IMAD.SHL.U32 R0, R0, 0x100000, RZ ;  /* 0x0010000000007824 */ /* 0x000fe200078e00ff */
[----:B------:R-:W-:-:S04]  /*1dd0*/  LEA R2, R2, 0x3b800000, 0x17 ;  /* 0x3b80000002027811 */ /* 0x000fc800078eb8ff */
[----:B------:R-:W-:-:S07]  /*1de0*/  LOP3.LUT R0, R2, R0, R7, 0xfe, !PT ;  /* 0x0000000002007212 */ /* 0x000fce00078efe07 */
.L_x_2552:
[----:B------:R-:W-:Y:S05]  /*1df0*/  BSYNC.RECONVERGENT B0 ;  /* 0x0000000000007941 */ /* 0x000fea0003800200 */
.L_x_2551:
[----:B------:R-:W-:-:S04]  /*1e00*/  F2FP.F16.F32.PACK_AB R0, RZ, R0 ;  /* 0x00000000ff00723e */ /* 0x000fc800000000ff */
[----:B------:R-:W-:Y:S01]  /*1e10*/  PRMT R23, R0, 0x7610, R23 ;  /* 0x0000761000177816 */ /* 0x000fe20000000017 */
[----:B------:R-:W-:Y:S06]  /*1e20*/  BRA `(.L_x_2536) ;  /* 0x0000000400287947 */ /* 0x000fec0003800000 */
.L_x_2549:
        /* <DEDUP_REMOVED lines=21> */
.L_x_2558:
[----:B------:R-:W-:Y:S05]  /*1f80*/  BSYNC.RECONVERGENT B1 ;  /* 0x0000000000017941 */ /* 0x000fea0003800200 */
.L_x_2557:
[----:B------:R-:W-:Y:S01]  /*1f90*/  IMAD.SHL.U32 R0, R0, 0x200000, RZ ;  /* 0x0020000000007824 */ /* 0x000fe200078e00ff */
[----:B------:R-:W-:-:S04]  /*1fa0*/  LEA R2, R2, 0x37800000, 0x17 ;  /* 0x3780000002027811 */ /* 0x000fc800078eb8ff */
[----:B------:R-:W-:-:S07]  /*1fb0*/  LOP3.LUT R0, R2, R0, R7, 0xfe, !PT ;  /* 0x0000000002007212 */ /* 0x000fce00078efe07 */
.L_x_2556:
[----:B------:R-:W-:Y:S05]  /*1fc0*/  BSYNC.RECONVERGENT B0 ;  /* 0x0000000000007941 */ /* 0x000fea0003800200 */
.L_x_2555:
[----:B------:R-:W-:-:S04]  /*1fd0*/  F2FP.F16.F32.PACK_AB R0, RZ, R0 ;  /* 0x00000000ff00723e */ /* 0x000fc800000000ff */
[----:B------:R-:W-:Y:S01]  /*1fe0*/  PRMT R23, R0, 0x7610, R23 ;  /* 0x0000761000177816 */ /* 0x000fe20000000017 */
[----:B------:R-:W-:Y:S06]  /*1ff0*/  BRA `(.L_x_2536) ;  /* 0x0000000000b47947 */ /* 0x000fec0003800000 */
.L_x_2548:
[----:B------:R-:W-:-:S09]  /*2000*/  UISETP.NE.AND UP0, UPT, UR4, 0x1c, UPT ;  /* 0x0000001c0400788c */ /* 0x000fd2000bf05270 */
[----:B------:R-:W-:Y:S05]  /*2010*/  BRA.U !UP0, `(.L_x_2559) ;  /* 0x00000001089c7547 */ /* 0x000fea000b800000 */
[----:B------:R-:W-:-:S09]  /*2020*/  UISETP.NE.AND UP0, UPT, UR4, 0x1d, UPT ;  /* 0x0000001d0400788c */ /* 0x000fd2000bf05270 */
[----:B------:R-:W-:Y:S05]  /*2030*/  BRA.U !UP0, `(.L_x_2560) ;  /* 0x0000000108807547 */ /* 0x000fea000b800000 */
[----:B------:R-:W-:-:S09]  /*2040*/  UISETP.NE.AND UP0, UPT, UR4, 0x2c, UPT ;  /* 0x0000002c0400788c */ /* 0x000fd2000bf05270 */
[----:B------:R-:W-:Y:S05]  /*2050*/  BRA.U !UP0, `(.L_x_2561) ;  /* 0x0000000108487547 */ /* 0x000fea000b800000 */
.L_x_2535:
        /* <DEDUP_REMOVED lines=16> */
.L_x_2562:
[----:B------:R-:W-:Y:S01]  /*2160*/  PRMT R23, RZ, 0x7610, R23 ;  /* 0x00007610ff177816 */ /* 0x000fe20000000017 */
[----:B------:R-:W-:Y:S06]  /*2170*/  BRA `(.L_x_2536) ;  /* 0x0000000000547947 */ /* 0x000fec0003800000 */
.L_x_2561:
        /* <DEDUP_REMOVED lines=8> */
.L_x_2564:
[----:B------:R-:W-:Y:S05]  /*2200*/  BSYNC.RECONVERGENT B0 ;  /* 0x0000000000007941 */ /* 0x000fea0003800200 */
.L_x_2563:
[----:B------:R-:W-:-:S04]  /*2210*/  F2FP.F16.F32.PACK_AB R0, RZ, R0 ;  /* 0x00000000ff00723e */ /* 0x000fc800000000ff */
[----:B------:R-:W-:Y:S01]  /*2220*/  PRMT R23, R0, 0x7610, R23 ;  /* 0x0000761000177816 */ /* 0x000fe20000000017 */
[----:B------:R-:W-:Y:S06]  /*2230*/  BRA `(.L_x_2536) ;  /* 0x0000000000247947 */ /* 0x000fec0003800000 */
.L_x_2560:
[----:B------:R-:W2:Y:S02]  /*2240*/  LDG.E.64 R2, desc[UR36][R2.64] ;  /* 0x0000002402027981 */ /* 0x000ea4000c1e1b00 */
[----:B--2---:R-:W0:Y:S02]  /*2250*/  I2F.U64 R0, R2 ;  /* 0x0000000200007312 */ /* 0x004e240000301000 */
[----:B0-----:R-:W-:-:S04]  /*2260*/  F2FP.F16.F32.PACK_AB R0, RZ, R0 ;  /* 0x00000000ff00723e */ /* 0x001fc800000000ff */
[----:B------:R-:W-:Y:S01]  /*2270*/  PRMT R23, R0, 0x7610, R23 ;  /* 0x0000761000177816 */ /* 0x000fe20000000017 */
[----:B------:R-:W-:Y:S06]  /*2280*/  BRA `(.L_x_2536) ;  /* 0x0000000000107947 */ /* 0x000fec0003800000 */
.L_x_2559:
[----:B------:R-:W2:Y:S02]  /*2290*/  LDG.E R2, desc[UR36][R2.64] ;  /* 0x0000002402027981 */ /* 0x000ea4000c1e1900 */
[----:B--2---:R-:W-:-:S04]  /*22a0*/  I2FP.F32.U32 R0, R2 ;  /* 0x0000000200007245 */ /* 0x004fc80000201000 */
[----:B------:R-:W-:-:S04]  /*22b0*/  F2FP.F16.F32.PACK_AB R0, RZ, R0 ;  /* 0x00000000ff00723e */ /* 0x000fc800000000ff */
[----:B------:R-:W-:-:S07]  /*22c0*/  PRMT R23, R0, 0x7610, R23 ;  /* 0x0000761000177816 */ /* 0x000fce0000000017 */
.L_x_2536:
[----:B------:R-:W-:-:S07]  /*22d0*/  VIADD R26, R22, 0x80 ;  /* 0x00000080161a7836 */ /* 0x000fce0000000000 */
.L_x_2496:
[----:B------:R-:W-:Y:S05]  /*22e0*/  BSYNC.RECONVERGENT B6 ;  /* 0x0000000000067941 */ /* 0x000fea0003800200 */
.L_x_2495:
[----:B------:R-:W-:Y:S01]  /*22f0*/  ISETP.GE.AND P0, PT, R26, R25, PT ;  /* 0x000000191a00720c */ /* 0x000fe20003f06270 */
[----:B------:R-:W-:Y:S01]  /*2300*/  BSSY.RECONVERGENT B6, `(.L_x_2565) ;  /* 0x0000224000067945 */ /* 0x000fe20003800200 */
[----:B------:R-:W-:Y:S02]  /*2310*/  PRMT R19, RZ, 0x7610, R19 ;  /* 0x00007610ff137816 */ /* 0x000fe40000000013 */
[----:B------:R-:W-:-:S09]  /*2320*/  PRMT R18, RZ, 0x7610, R18 ;  /* 0x00007610ff127816 */ /* 0x000fd20000000012 */
[----:B------:R-:W-:Y:S05]  /*2330*/  @P0 BRA `(.L_x_2566) ;  /* 0x0000002000800947 */ /* 0x000fea0003800000 */
[----:B01----:R-:W0:Y:S01]  /*2340*/  LDC.64 R2, c[0x0][0x390] ;  /* 0x0000e400ff027b82 */ /* 0x003e220000000a00 */
        /* <DEDUP_REMOVED lines=21> */
.L_x_2570:
[----:B------:R-:W2:Y:S02]  /*24a0*/  LDG.E.U8 R2, desc[UR36][R2.64] ;  /* 0x0000002402027981 */ /* 0x000ea4000c1e1100 */
[----:B--2---:R-:W-:-:S04]  /*24b0*/  I2FP.F32.U32 R0, R2 ;  /* 0x0000000200007245 */ /* 0x004fc80000201000 */
[----:B------:R-:W-:-:S04]  /*24c0*/  F2FP.F16.F32.PACK_AB R0, RZ, R0 ;  /* 0x00000000ff00723e */ /* 0x000fc800000000ff */
[----:B------:R-:W-:Y:S01]  /*24d0*/  PRMT R19, R0, 0x7610, R19 ;  /* 0x0000761000137816 */ /* 0x000fe20000000013 */
[----:B------:R-:W-:Y:S06]  /*24e0*/  BRA `(.L_x_2572) ;  /* 0x0000000c00d47947 */ /* 0x000fec0003800000 */
.L_x_2569:
        /* <DEDUP_REMOVED lines=11> */
.L_x_2574:
[----:B------:R-:W2:Y:S02]  /*25a0*/  LDG.E R2, desc[UR36][R2.64] ;  /* 0x0000002402027981 */ /* 0x000ea4000c1e1900 */
[----:B--2---:R-:W-:-:S04]  /*25b0*/  I2FP.F32.S32 R0, R2 ;  /* 0x0000000200007245 */ /* 0x004fc80000201400 */
[----:B------:R-:W-:-:S04]  /*25c0*/  F2FP.F16.F32.PACK_AB R0, RZ, R0 ;  /* 0x00000000ff00723e */ /* 0x000fc800000000ff */
[----:B------:R-:W-:Y:S01]  /*25d0*/  PRMT R19, R0, 0x7610, R19 ;  /* 0x0000761000137816 */ /* 0x000fe20000000013 */
[----:B------:R-:W-:Y:S06]  /*25e0*/  BRA `(.L_x_2572) ;  /* 0x0000000c00947947 */ /* 0x000fec0003800000 */
.L_x_2573:
[----:B------:R-:W2:Y:S02]  /*25f0*/  LDG.E.U16 R2, desc[UR36][R2.64] ;  /* 0x0000002402027981 */ /* 0x000ea4000c1e1500 */
[----:B--2---:R-:W0:Y:S02]  /*2600*/  I2F.S16 R0, R2 ;  /* 0x0000000200007306 */ /* 0x004e240000101400 */
[----:B0-----:R-:W-:-:S04]  /*2610*/  F2FP.F16.F32.PACK_AB R0, RZ, R0 ;  /* 0x00000000ff00723e */ /* 0x001fc800000000ff */
[----:B------:R-:W-:Y:S01]  /*2620*/  PRMT R19, R0, 0x7610, R19 ;  /* 0x0000761000137816 */ /* 0x000fe20000000013 */
[----:B------:R-:W-:Y:S06]  /*2630*/  BRA `(.L_x_2572) ;  /* 0x0000000c00807947 */ /* 0x000fec0003800000 */
.L_x_2568:
        /* <DEDUP_REMOVED lines=9> */
.L_x_2576:
[----:B------:R1:W5:Y:S01]  /*26d0*/  LDG.E.U16 R19, desc[UR36][R2.64] ;  /* 0x0000002402137981 */ /* 0x000362000c1e1500 */
[----:B------:R-:W-:Y:S05]  /*26e0*/  BRA `(.L_x_2572) ;  /* 0x0000000c00547947 */ /* 0x000fea0003800000 */
.L_x_2575:
        /* <DEDUP_REMOVED lines=9> */
.L_x_2578:
[----:B------:R0:W5:Y:S01]  /*2780*/  LDG.E.U16 R19, desc[UR36][R2.64] ;  /* 0x0000002402137981 */ /* 0x000162000c1e1500 */
[----:B------:R-:W-:Y:S05]  /*2790*/  BRA `(.L_x_2572) ;  /* 0x0000000c00287947 */ /* 0x000fea0003800000 */
.L_x_2577:
        /* <DEDUP_REMOVED lines=13> */
.L_x_2567:
        /* <DEDUP_REMOVED lines=14> */
.L_x_2581:
        /* <DEDUP_REMOVED lines=13> */
.L_x_2580:
        /* <DEDUP_REMOVED lines=27> */
.L_x_2583:
        /* <DEDUP_REMOVED lines=14> */
.L_x_2582:
[----:B------:R-:W2:Y:S02]  /*2cb0*/  LDG.E.U16 R0, desc[UR36][R2.64] ;  /* 0x0000002402007981 */ /* 0x000ea4000c1e1500 */
[----:B--2---:R-:W-:-:S05]  /*2cc0*/  IMAD.U32 R0, R0, 0x10000, RZ ;  /* 0x0001000000007824 */ /* 0x004fca00078e00ff */
[----:B------:R-:W-:-:S04]  /*2cd0*/  F2FP.F16.F32.PACK_AB R0, RZ, R0 ;  /* 0x00000000ff00723e */ /* 0x000fc800000000ff */
[----:B------:R-:W-:Y:S01]  /*2ce0*/  PRMT R19, R0, 0x7610, R19 ;  /* 0x0000761000137816 */ /* 0x000fe20000000013 */
[----:B------:R-:W-:Y:S06]  /*2cf0*/  BRA `(.L_x_2572) ;  /* 0x0000000400d07947 */ /* 0x000fec0003800000 */
.L_x_2579:
        /* <DEDUP_REMOVED lines=13> */
.L_x_2586:
        /* <DEDUP_REMOVED lines=21> */
.L_x_2590:
[----:B------:R-:W-:Y:S05]  /*2f20*/  BSYNC.RECONVERGENT B1 ;  /* 0x0000000000017941 */ /* 0x000fea0003800200 */
.L_x_2589:
[----:B------:R-:W-:Y:S01]  /*2f30*/  IMAD.SHL.U32 R0, R0, 0x100000, RZ ;  /* 0x0010000000007824 */ /* 0x000fe200078e00ff */
[----:B------:R-:W-:-:S04]  /*2f40*/  LEA R2, R2, 0x3b800000, 0x17 ;  /* 0x3b80000002027811 */ /* 0x000fc800078eb8ff */
[----:B------:R-:W-:-:S07]  /*2f50*/  LOP3.LUT R0, R2, R0, R7, 0xfe, !PT ;  /* 0x0000000002007212 */ /* 0x000fce00078efe07 */
.L_x_2588:
[----:B------:R-:W-:Y:S05]  /*2f60*/  BSYNC.RECONVERGENT B0 ;  /* 0x0000000000007941 */ /* 0x000fea0003800200 */
.L_x_2587:
[----:B------:R-:W-:-:S04]  /*2f70*/  F2FP.F16.F32.PACK_AB R0, RZ, R0 ;  /* 0x00000000ff00723e */ /* 0x000fc800000000ff */
[----:B------:R-:W-:Y:S01]  /*2f80*/  PRMT R19, R0, 0x7610, R19 ;  /* 0x0000761000137816 */ /* 0x000fe20000000013 */
[----:B------:R-:W-:Y:S06]  /*2f90*/  BRA `(.L_x_2572) ;  /* 0x0000000400287947 */ /* 0x000fec0003800000 */
.L_x_2585:
        /* <DEDUP_REMOVED lines=21> */
.L_x_2594:
[----:B------:R-:W-:Y:S05]  /*30f0*/  BSYNC.RECONVERGENT B1 ;  /* 0x0000000000017941 */ /* 0x000fea0003800200 */
.L_x_2593:
[----:B------:R-:W-:Y:S01]  /*3100*/  IMAD.SHL.U32 R0, R0, 0x200000, RZ ;  /* 0x0020000000007824 */ /* 0x000fe200078e00ff */
[----:B------:R-:W-:-:S04]  /*3110*/  LEA R2, R2, 0x37800000, 0x17 ;  /* 0x3780000002027811 */ /* 0x000fc800078eb8ff */
[----:B------:R-:W-:-:S07]  /*3120*/  LOP3.LUT R0, R2, R0, R7, 0xfe, !PT ;  /* 0x0000000002007212 */ /* 0x000fce00078efe07 */
.L_x_2592:
[----:B------:R-:W-:Y:S05]  /*3130*/  BSYNC.RECONVERGENT B0 ;  /* 0x0000000000007941 */ /* 0x000fea0003800200 */
.L_x_2591:
[----:B------:R-:W-:-:S04]  /*3140*/  F2FP.F16.F32.PACK_AB R0, RZ, R0 ;  /* 0x00000000ff00723e */ /* 0x000fc800000000ff */
[----:B------:R-:W-:Y:S01]  /*3150*/  PRMT R19, R0, 0x7610, R19 ;  /* 0x0000761000137816 */ /* 0x000fe20000000013 */
[----:B------:R-:W-:Y:S06]  /*3160*/  BRA `(.L_x_2572) ;  /* 0x0000000000b47947 */ /* 0x000fec0003800000 */
.L_x_2584:
        /* <DEDUP_REMOVED lines=14> */
.L_x_2598:
[----:B------:R-:W-:Y:S05]  /*3250*/  BSYNC.RECONVERGENT B0 ;  /* 0x0000000000007941 */ /* 0x000fea0003800200 */
.L_x_2597:
[----:B------:R-:W-:-:S04]  /*3260*/  F2FP.F16.F32.PACK_AB R0, RZ, R0 ;  /* 0x00000000ff00723e */ /* 0x000fc800000000ff */
[----:B------:R-:W-:Y:S01]  /*3270*/  PRMT R19, R0, 0x7610, R19 ;  /* 0x0000761000137816 */ /* 0x000fe20000000013 */
[----:B------:R-:W-:Y:S06]  /*3280*/  BRA `(.L_x_2572) ;  /* 0x00000000006c7947 */ /* 0x000fec0003800000 */
.L_x_2571:
        /* <DEDUP_REMOVED lines=16> */
.L_x_2599:
[----:B------:R-:W-:Y:S01]  /*3390*/  PRMT R19, RZ, 0x7610, R19 ;  /* 0x00007610ff137816 */ /* 0x000fe20000000013 */
[----:B------:R-:W-:Y:S06]  /*33a0*/  BRA `(.L_x_2572) ;  /* 0x0000000000247947 */ /* 0x000fec0003800000 */
.L_x_2596:
[----:B------:R-:W2:Y:S02]  /*33b0*/  LDG.E.64 R2, desc[UR36][R2.64] ;  /* 0x0000002402027981 */ /* 0x000ea4000c1e1b00 */
[----:B--2---:R-:W0:Y:S02]  /*33c0*/  I2F.U64 R0, R2 ;  /* 0x0000000200007312 */ /* 0x004e240000301000 */
[----:B0-----:R-:W-:-:S04]  /*33d0*/  F2FP.F16.F32.PACK_AB R0, RZ, R0 ;  /* 0x00000000ff00723e */ /* 0x001fc800000000ff */
[----:B------:R-:W-:Y:S01]  /*33e0*/  PRMT R19, R0, 0x7610, R19 ;  /* 0x0000761000137816 */ /* 0x000fe20000000013 */
[----:B------:R-:W-:Y:S06]  /*33f0*/  BRA `(.L_x_2572) ;  /* 0x0000000000107947 */ /* 0x000fec0003800000 */
.L_x_2595:
[----:B------:R-:W2:Y:S02]  /*3400*/  LDG.E R2, desc[UR36][R2.64] ;  /* 0x0000002402027981 */ /* 0x000ea4000c1e1900 */
[----:B--2---:R-:W-:-:S04]  /*3410*/  I2FP.F32.U32 R0, R2 ;  /* 0x0000000200007245 */ /* 0x004fc80000201000 */
[----:B------:R-:W-:-:S04]  /*3420*/  F2FP.F16.F32.PACK_AB R0, RZ, R0 ;  /* 0x00000000ff00723e */ /* 0x000fc800000000ff */
[----:B------:R-:W-:-:S07]  /*3430*/  PRMT R19, R0, 0x7610, R19 ;  /* 0x0000761000137816 */ /* 0x000fce0000000013 */
.L_x_2572:
        /* <DEDUP_REMOVED lines=21> */
.L_x_2603:
[----:B------:R-:W2:Y:S02]  /*3590*/  LDG.E.U8 R2, desc[UR36][R2.64] ;  /* 0x0000002402027981 */ /* 0x000ea4000c1e1100 */
[----:B--2---:R-:W-:-:S04]  /*35a0*/  I2FP.F32.U32 R0, R2 ;  /* 0x0000000200007245 */ /* 0x004fc80000201000 */
[----:B------:R-:W-:-:S04]  /*35b0*/  F2FP.F16.F32.PACK_AB R0, RZ, R0 ;  /* 0x00000000ff00723e */ /* 0x000fc800000000ff */
[----:B------:R-:W-:Y:S01]  /*35c0*/  PRMT R18, R0, 0x7610, R18 ;  /* 0x0000761000127816 */ /* 0x000fe20000000012 */
[----:B------:R-:W-:Y:S06]  /*35d0*/  BRA `(.L_x_2605) ;  /* 0x0000000c00d47947 */ /* 0x000fec0003800000 */
.L_x_2602:
        /* <DEDUP_REMOVED lines=11> */
.L_x_2607:
[----:B------:R-:W2:Y:S02]  /*3690*/  LDG.E R2, desc[UR36][R2.64] ;  /* 0x0000002402027981 */ /* 0x000ea4000c1e1900 */
[----:B--2---:R-:W-:-:S04]  /*36a0*/  I2FP.F32.S32 R0, R2 ;  /* 0x0000000200007245 */ /* 0x004fc80000201400 */
[----:B------:R-:W-:-:S04]  /*36b0*/  F2FP.F16.F32.PACK_AB R0, RZ, R0 ;  /* 0x00000000ff00723e */ /* 0x000fc800000000ff */
[----:B------:R-:W-:Y:S01]  /*36c0*/  PRMT R18, R0, 0x7610, R18 ;  /* 0x0000761000127816 */ /* 0x000fe20000000012 */
[----:B------:R-:W-:Y:S06]  /*36d0*/  BRA `(.L_x_2605) ;  /* 0x0000000c00947947 */ /* 0x000fec0003800000 */
.L_x_2606:
[----:B------:R-:W2:Y:S02]  /*36e0*/  LDG.E.U16 R2, desc[UR36][R2.64] ;  /* 0x0000002402027981 */ /* 0x000ea4000c1e1500 */
[----:B--2---:R-:W0:Y:S02]  /*36f0*/  I2F.S16 R0, R2 ;  /* 0x0000000200007306 */ /* 0x004e240000101400 */
[----:B0-----:R-:W-:-:S04]  /*3700*/  F2FP.F16.F32.PACK_AB R0, RZ, R0 ;  /* 0x00000000ff00723e */ /* 0x001fc800000000ff */
[----:B------:R-:W-:Y:S01]  /*3710*/  PRMT R18, R0, 0x7610, R18 ;  /* 0x0000761000127816 */ /* 0x000fe20000000012 */
[----:B------:R-:W-:Y:S06]  /*3720*/  BRA `(.L_x_2605) ;  /* 0x0000000c00807947 */ /* 0x000fec0003800000 */
.L_x_2601:
        /* <DEDUP_REMOVED lines=9> */
.L_x_2609:
[----:B------:R1:W5:Y:S01]  /*37c0*/  LDG.E.U16 R18, desc[UR36][R2.64] ;  /* 0x0000002402127981 */ /* 0x000362000c1e1500 */
[----:B------:R-:W-:Y:S05]  /*37d0*/  BRA `(.L_x_2605) ;  /* 0x0000000c00547947 */ /* 0x000fea0003800000 */
.L_x_2608:
        /* <DEDUP_REMOVED lines=9> */
.L_x_2611:
[----:B------:R0:W5:Y:S01]  /*3870*/  LDG.E.U16 R18, desc[UR36][R2.64] ;  /* 0x0000002402127981 */ /* 0x000162000c1e1500 */
[----:B------:R-:W-:Y:S05]  /*3880*/  BRA `(.L_x_2605) ;  /* 0x0000000c00287947 */ /* 0x000fea0003800000 */
.L_x_2610:
        /* <DEDUP_REMOVED lines=13> */
.L_x_2600:
        /* <DEDUP_REMOVED lines=14> */
.L_x_2614:
        /* <DEDUP_REMOVED lines=13> */
.L_x_2613:
        /* <DEDUP_REMOVED lines=27> */
.L_x_2616:
        /* <DEDUP_REMOVED lines=14> */
.L_x_2615:
[----:B------:R-:W2:Y:S02]  /*3da0*/  LDG.E.U16 R0, desc[UR36][R2.64] ;  /* 0x0000002402007981 */ /* 0x000ea4000c1e1500 */
[----:B--2---:R-:W-:-:S05]  /*3db0*/  IMAD.U32 R0, R0, 0x10000, RZ ;  /* 0x0001000000007824 */ /* 0x004fca00078e00ff */
[----:B------:R-:W-:-:S04]  /*3dc0*/  F2FP.F16.F32.PACK_AB R0, RZ, R0 ;  /* 0x00000000ff00723e */ /* 0x000fc800000000ff */
[----:B------:R-:W-:Y:S01]  /*3dd0*/  PRMT R18, R0, 0x7610, R18 ;  /* 0x0000761000127816 */ /* 0x000fe20000000012 */
[----:B------:R-:W-:Y:S06]  /*3de0*/  BRA `(.L_x_2605) ;  /* 0x0000000400d07947 */ /* 0x000fec0003800000 */
.L_x_2612:
        /* <DEDUP_REMOVED lines=13> */
.L_x_2619:
        /* <DEDUP_REMOVED lines=21> */
.L_x_2623:
[----:B------:R-:W-:Y:S05]  /*4010*/  BSYNC.RECONVERGENT B1 ;  /* 0x0000000000017941 */ /* 0x000fea0003800200 */
.L_x_2622:
[----:B------:R-:W-:Y:S01]  /*4020*/  IMAD.SHL.U32 R0, R0, 0x100000, RZ ;  /* 0x0010000000007824 */ /* 0x000fe200078e00ff */
[----:B------:R-:W-:-:S04]  /*4030*/  LEA R2, R2, 0x3b800000, 0x17 ;  /* 0x3b80000002027811 */ /* 0x000fc800078eb8ff */
[----:B------:R-:W-:-:S07]  /*4040*/  LOP3.LUT R0, R2, R0, R7, 0xfe, !PT ;  /* 0x0000000002007212 */ /* 0x000fce00078efe07 */
.L_x_2621:
[----:B------:R-:W-:Y:S05]  /*4050*/  BSYNC.RECONVERGENT B0 ;  /* 0x0000000000007941 */ /* 0x000fea0003800200 */
.L_x_2620:
[----:B------:R-:W-:-:S04]  /*4060*/  F2FP.F16.F32.PACK_AB R0, RZ, R0 ;  /* 0x00000000ff00723e */ /* 0x000fc800000000ff */
[----:B------:R-:W-:Y:S01]  /*4070*/  PRMT R18, R0, 0x7610, R18 ;  /* 0x0000761000127816 */ /* 0x000fe20000000012 */
[----:B------:R-:W-:Y:S06]  /*4080*/  BRA `(.L_x_2605) ;  /* 0x0000000400287947 */ /* 0x000fec0003800000 */
.L_x_2618:
        /* <DEDUP_REMOVED lines=21> */
.L_x_2627:
[----:B------:R-:W-:Y:S05]  /*41e0*/  BSYNC.RECONVERGENT B1 ;  /* 0x0000000000017941 */ /* 0x000fea0003800200 */
.L_x_2626:
[----:B------:R-:W-:Y:S01]  /*41f0*/  IMAD.SHL.U32 R0, R0, 0x200000, RZ ;  /* 0x0020000000007824 */ /* 0x000fe200078e00ff */
[----:B------:R-:W-:-:S04]  /*4200*/  LEA R2, R2, 0x37800000, 0x17 ;  /* 0x3780000002027811 */ /* 0x000fc800078eb8ff */
[----:B------:R-:W-:-:S07]  /*4210*/  LOP3.LUT R0, R2, R0, R7, 0xfe, !PT ;  /* 0x0000000002007212 */ /* 0x000fce00078efe07 */
.L_x_2625:
[----:B------:R-:W-:Y:S05]  /*4220*/  BSYNC.RECONVERGENT B0 ;  /* 0x0000000000007941 */ /* 0x000fea0003800200 */
.L_x_2624:
[----:B------:R-:W-:-:S04]  /*4230*/  F2FP.F16.F32.PACK_AB R0, RZ, R0 ;  /* 0x00000000ff00723e */ /* 0x000fc800000000ff */
[----:B------:R-:W-:Y:S01]  /*4240*/  PRMT R18, R0, 0x7610, R18 ;  /* 0x0000761000127816 */ /* 0x000fe20000000012 */
[----:B------:R-:W-:Y:S06]  /*4250*/  BRA `(.L_x_2605) ;  /* 0x0000000000b47947 */ /* 0x000fec0003800000 */
.L_x_2617:
        /* <DEDUP_REMOVED lines=14> */
.L_x_2631:
[----:B------:R-:W-:Y:S05]  /*4340*/  BSYNC.RECONVERGENT B0 ;  /* 0x0000000000007941 */ /* 0x000fea0003800200 */
.L_x_2630:
[----:B------:R-:W-:-:S04]  /*4350*/  F2FP.F16.F32.PACK_AB R0, RZ, R0 ;  /* 0x00000000ff00723e */ /* 0x000fc800000000ff */
[----:B------:R-:W-:Y:S01]  /*4360*/  PRMT R18, R0, 0x7610, R18 ;  /* 0x0000761000127816 */ /* 0x000fe20000000012 */
[----:B------:R-:W-:Y:S06]  /*4370*/  BRA `(.L_x_2605) ;  /* 0x00000000006c7947 */ /* 0x000fec0003800000 */
.L_x_2604:
        /* <DEDUP_REMOVED lines=16> */
.L_x_2632:
[----:B------:R-:W-:Y:S01]  /*4480*/  PRMT R18, RZ, 0x7610, R18 ;  /* 0x00007610ff127816 */ /* 0x000fe20000000012 */
[----:B------:R-:W-:Y:S06]  /*4490*/  BRA `(.L_x_2605) ;  /* 0x0000000000247947 */ /* 0x000fec0003800000 */
.L_x_2629:
[----:B------:R-:W2:Y:S02]  /*44a0*/  LDG.E.64 R2, desc[UR36][R2.64] ;  /* 0x0000002402027981 */ /* 0x000ea4000c1e1b00 */
[----:B--2---:R-:W0:Y:S02]  /*44b0*/  I2F.U64 R0, R2 ;  /* 0x0000000200007312 */ /* 0x004e240000301000 */
[----:B0-----:R-:W-:-:S04]  /*44c0*/  F2FP.F16.F32.PACK_AB R0, RZ, R0 ;  /* 0x00000000ff00723e */ /* 0x001fc800000000ff */
[----:B------:R-:W-:Y:S01]  /*44d0*/  PRMT R18, R0, 0x7610, R18 ;  /* 0x0000761000127816 */ /* 0x000fe20000000012 */
[----:B------:R-:W-:Y:S06]  /*44e0*/  BRA `(.L_x_2605) ;  /* 0x0000000000107947 */ /* 0x000fec0003800000 */
.L_x_2628:
[----:B------:R-:W2:Y:S02]  /*44f0*/  LDG.E R2, desc[UR36][R2.64] ;  /* 0x0000002402027981 */ /* 0x000ea4000c1e1900 */
[----:B--2---:R-:W-:-:S04]  /*4500*/  I2FP.F32.U32 R0, R2 ;  /* 0x0000000200007245 */ /* 0x004fc80000201000 */
[----:B------:R-:W-:-:S04]  /*4510*/  F2FP.F16.F32.PACK_AB R0, RZ, R0 ;  /* 0x00000000ff00723e */ /* 0x000fc800000000ff */
[----:B------:R-:W-:-:S07]  /*4520*/  PRMT R18, R0, 0x7610, R18 ;  /* 0x0000761000127816 */ /* 0x000fce0000000012 */
.L_x_2605:
[----:B------:R-:W-:-:S07]  /*4530*/  VIADD R26, R26, 0x80 ;  /* 0x000000801a1a7836 */ /* 0x000fce0000000000 */
.L_x_2566:
[----:B------:R-:W-:Y:S05]  /*4540*/  BSYNC.RECONVERGENT B6 ;  /* 0x0000000000067941 */ /* 0x000fea0003800200 */
.L_x_2565:
[----:B------:R-:W-:Y:S01]  /*4550*/  ISETP.GE.AND P0, PT, R26, R25, PT ;  /* 0x000000191a00720c */ /* 0x000fe20003f06270 */
[----:B------:R-:W-:Y:S01]  /*4560*/  BSSY.RECONVERGENT B6, `(.L_x_2633) ;  /* 0x0000226000067945 */ /* 0x000fe20003800200 */
[----:B------:R-:W-:Y:S02]  /*4570*/  PRMT R17, RZ, 0x7610, R17 ;  /* 0x00007610ff117816 */ /* 0x000fe40000000011 */
[----:B------:R-:W-:-:S09]  /*4580*/  PRMT R16, RZ, 0x7610, R16 ;  /* 0x00007610ff107816 */ /* 0x000fd20000000010 */
[----:B------:R-:W-:Y:S05]  /*4590*/  @P0 BRA `(.L_x_2634) ;  /* 0x0000002000880947 */ /* 0x000fea0003800000 */
[----:B------:R-:W2:Y:S01]  /*45a0*/  LDC.64 R4, c[0x0][0x390] ;  /* 0x0000e400ff047b82 */ /* 0x000ea20000000a00 */
[----:B------:R-:W3:Y:S01]  /*45b0*/  LDCU UR5, c[0x0][0x3a8] ;  /* 0x00007500ff0577ac */ /* 0x000ee20008000800 */
[----:B01----:R-:W-:Y:S01]  /*45c0*/  IMAD R2, R27, 0x200, R26 ;  /* 0x000002001b027824 */ /* 0x003fe200078e021a */
[----:B------:R-:W-:-:S04]  /*45d0*/  UPRMT UR4, UR38, 0x9910, URZ ;  /* 0x0000991026047896 */ /* 0x000fc800080000ff */
[----:B------:R-:W-:Y:S01]  /*45e0*/  UISETP.GT.AND UP0, UPT, UR4, 0x9, UPT ;  /* 0x000000090400788c */ /* 0x000fe2000bf04270 */
[----:B---3--:R-:W-:-:S05]  /*45f0*/  IMAD R3, R2, UR5, RZ ;  /* 0x0000000502037c24 */ /* 0x008fca000f8e02ff */
[----:B--2---:R-:W-:-:S05]  /*4600*/  IADD3 R4, P0, PT, R3, R4, RZ ;  /* 0x0000000403047210 */ /* 0x004fca0007f1e0ff */
        /* <DEDUP_REMOVED lines=15> */
.L_x_2638:
[----:B------:R-:W2:Y:S02]  /*4700*/  LDG.E.U8 R4, desc[UR36][R4.64] ;  /* 0x0000002404047981 */ /* 0x000ea4000c1e1100 */
[----:B--2---:R-:W-:-:S04]  /*4710*/  I2FP.F32.U32 R0, R4 ;  /* 0x0000000400007245 */ /* 0x004fc80000201000 */
[----:B------:R-:W-:-:S04]  /*4720*/  F2FP.F16.F32.PACK_AB R0, RZ, R0 ;  /* 0x00000000ff00723e */ /* 0x000fc800000000ff */
[----:B------:R-:W-:Y:S01]  /*4730*/  PRMT R17, R0, 0x7610, R17 ;  /* 0x0000761000117816 */ /* 0x000fe20000000011 */
[----:B------:R-:W-:Y:S06]  /*4740*/  BRA `(.L_x_2640) ;  /* 0x0000000c00d87947 */ /* 0x000fec0003800000 */
.L_x_2637:
        /* <DEDUP_REMOVED lines=11> */
.L_x_2642:
[----:B------:R-:W2:Y:S02]  /*4800*/  LDG.E R4, desc[UR36][R4.64] ;  /* 0x0000002404047981 */ /* 0x000ea4000c1e1900 */
[----:B--2---:R-:W-:-:S04]  /*4810*/  I2FP.F32.S32 R0, R4 ;  /* 0x0000000400007245 */ /* 0x004fc80000201400 */
[----:B------:R-:W-:-:S04]  /*4820*/  F2FP.F16.F32.PACK_AB R0, RZ, R0 ;  /* 0x00000000ff00723e */ /* 0x000fc800000000ff */
[----:B------:R-:W-:Y:S01]  /*4830*/  PRMT R17, R0, 0x7610, R17 ;  /* 0x0000761000117816 */ /* 0x000fe20000000011 */
[----:B------:R-:W-:Y:S06]  /*4840*/  BRA `(.L_x_2640) ;  /* 0x0000000c00987947 */ /* 0x000fec0003800000 */
.L_x_2641:
[----:B------:R-:W2:Y:S02]  /*4850*/  LDG.E.U16 R4, desc[UR36][R4.64] ;  /* 0x0000002404047981 */ /* 0x000ea4000c1e1500 */
[----:B--2---:R-:W0:Y:S02]  /*4860*/  I2F.S16 R0, R4 ;  /* 0x0000000400007306 */ /* 0x004e240000101400 */
[----:B0-----:R-:W-:-:S04]  /*4870*/  F2FP.F16.F32.PACK_AB R0, RZ, R0 ;  /* 0x00000000ff00723e */ /* 0x001fc800000000ff */
[----:B------:R-:W-:Y:S01]  /*4880*/  PRMT R17, R0, 0x7610, R17 ;  /* 0x0000761000117816 */ /* 0x000fe20000000011 */
[----:B------:R-:W-:Y:S06]  /*4890*/  BRA `(.L_x_2640) ;  /* 0x0000000c00847947 */ /* 0x000fec0003800000 */
.L_x_2636:
        /* <DEDUP_REMOVED lines=9> */
.L_x_2644:
[----:B------:R1:W5:Y:S01]  /*4930*/  LDG.E.U16 R17, desc[UR36][R4.64] ;  /* 0x0000002404117981 */ /* 0x000362000c1e1500 */
[----:B------:R-:W-:Y:S05]  /*4940*/  BRA `(.L_x_2640) ;  /* 0x0000000c00587947 */ /* 0x000fea0003800000 */
.L_x_2643:
        /* <DEDUP_REMOVED lines=9> */
.L_x_2646:
[----:B------:R0:W5:Y:S01]  /*49e0*/  LDG.E.U16 R17, desc[UR36][R4.64] ;  /* 0x0000002404117981 */ /* 0x000162000c1e1500 */
[----:B------:R-:W-:Y:S05]  /*49f0*/  BRA `(.L_x_2640) ;  /* 0x0000000c002c7947 */ /* 0x000fea0003800000 */
.L_x_2645:
        /* <DEDUP_REMOVED lines=13> */
.L_x_2635:
        /* <DEDUP_REMOVED lines=14> */
.L_x_2649:
        /* <DEDUP_REMOVED lines=13> */
.L_x_2648:
        /* <DEDUP_REMOVED lines=27> */
.L_x_2651:
        /* <DEDUP_REMOVED lines=12> */
[----:B------:R-:W-:-:S04]  /*4ef0*/  F2FP.F16.F32.PACK_AB R0, RZ, R0 ;  /* 0x00000000ff00723e */ /* 0x000fc800000000ff */
[----:B------:R-:W-:Y:S01]  /*4f00*/  PRMT R17, R0, 0x7610, R17 ;  /* 0x0000761000117816 */ /* 0x000fe20000000011 */
[----:B------:R-:W-:Y:S06]  /*4f10*/  BRA `(.L_x_2640) ;  /* 0x0000000400e47947 */ /* 0x000fec0003800000 */
.L_x_2650:
[----:B------:R-:W2:Y:S02]  /*4f20*/  LDG.E.U16 R0, desc[UR36][R4.64] ;  /* 0x0000002404007981 */ /* 0x000ea4000c1e1500 */
[----:B--2---:R-:W-:-:S05]  /*4f30*/  IMAD.U32 R0, R0, 0x10000, RZ ;  /* 0x0001000000007824 */ /* 0x004fca00078e00ff */
[----:B------:R-:W-:-:S04]  /*4f40*/  F2FP.F16.F32.PACK_AB R0, RZ, R0 ;  /* 0x00000000ff00723e */ /* 0x000fc800000000ff */
[----:B------:R-:W-:Y:S01]  /*4f50*/  PRMT R17, R0, 0x7610, R17 ;  /* 0x0000761000117816 */ /* 0x000fe20000000011 */
[----:B------:R-:W-:Y:S06]  /*4f60*/  BRA `(.L_x_2640) ;  /* 0x0000000400d07947 */ /* 0x000fec0003800000 */
.L_x_2647:
        /* <DEDUP_REMOVED lines=13> */
.L_x_2654:
        /* <DEDUP_REMOVED lines=21> */
.L_x_2658:
[----:B------:R-:W-:Y:S05]  /*5190*/  BSYNC.RECONVERGENT B1 ;  /* 0x0000000000017941 */ /* 0x000fea0003800200 */
.L_x_2657:
[----:B------:R-:W-:Y:S01]  /*51a0*/  IMAD.SHL.U32 R0, R0, 0x100000, RZ ;  /* 0x0010000000007824 */ /* 0x000fe200078e00ff */
[----:B------:R-:W-:-:S04]  /*51b0*/  LEA R3, R3, 0x3b800000, 0x17 ;  /* 0x3b80000003037811 */ /* 0x000fc800078eb8ff */
[----:B------:R-:W-:-:S07]  /*51c0*/  LOP3.LUT R0, R3, R0, R7, 0xfe, !PT ;  /* 0x0000000003007212 */ /* 0x000fce00078efe07 */
.L_x_2656:
[----:B------:R-:W-:Y:S05]  /*51d0*/  BSYNC.RECONVERGENT B0 ;  /* 0x0000000000007941 */ /* 0x000fea0003800200 */
.L_x_2655:
[----:B------:R-:W-:-:S04]  /*51e0*/  F2FP.F16.F32.PACK_AB R0, RZ, R0 ;  /* 0x00000000ff00723e */ /* 0x000fc800000000ff */
[----:B------:R-:W-:Y:S01]  /*51f0*/  PRMT R17, R0, 0x7610, R17 ;  /* 0x0000761000117816 */ /* 0x000fe20000000011 */
[----:B------:R-:W-:Y:S06]  /*5200*/  BRA `(.L_x_2640) ;  /* 0x0000000400287947 */ /* 0x000fec0003800000 */
.L_x_2653:
        /* <DEDUP_REMOVED lines=21> */
.L_x_2662:
[----:B------:R-:W-:Y:S05]  /*5360*/  BSYNC.RECONVERGENT B1 ;  /* 0x0000000000017941 */ /* 0x000fea0003800200 */
.L_x_2661:
[----:B------:R-:W-:Y:S01]  /*5370*/  IMAD.SHL.U32 R0, R0, 0x200000, RZ ;  /* 0x0020000000007824 */ /* 0x000fe200078e00ff */
[----:B------:R-:W-:-:S04]  /*5380*/  LEA R3, R3, 0x37800000, 0x17 ;  /* 0x3780000003037811 */ /* 0x000fc800078eb8ff */
[----:B------:R-:W-:-:S07]  /*5390*/  LOP3.LUT R0, R3, R0, R7, 0xfe, !PT ;  /* 0x0000000003007212 */ /* 0x000fce00078efe07 */
.L_x_2660:
[----:B------:R-:W-:Y:S05]  /*53a0*/  BSYNC.RECONVERGENT B0 ;  /* 0x0000000000007941 */ /* 0x000fea0003800200 */
.L_x_2659:
[----:B------:R-:W-:-:S04]  /*53b0*/  F2FP.F16.F32.PACK_AB R0, RZ, R0 ;  /* 0x00000000ff00723e */ /* 0x000fc800000000ff */
[----:B------:R-:W-:Y:S01]  /*53c0*/  PRMT R17, R0, 0x7610, R17 ;  /* 0x0000761000117816 */ /* 0x000fe20000000011 */
[----:B------:R-:W-:Y:S06]  /*53d0*/  BRA `(.L_x_2640) ;  /* 0x0000000000b47947 */ /* 0x000fec0003800000 */
.L_x_2652:
        /* <DEDUP_REMOVED lines=14> */
.L_x_2666:
[----:B------:R-:W-:Y:S05]  /*54c0*/  BSYNC.RECONVERGENT B0 ;  /* 0x0000000000007941 */ /* 0x000fea0003800200 */
.L_x_2665:
[----:B------:R-:W-:-:S04]  /*54d0*/  F2FP.F16.F32.PACK_AB R0, RZ, R0 ;  /* 0x00000000ff00723e */ /* 0x000fc800000000ff */
[----:B------:R-:W-:Y:S01]  /*54e0*/  PRMT R17, R0, 0x7610, R17 ;  /* 0x0000761000117816 */ /* 0x000fe20000000011 */
[----:B------:R-:W-:Y:S06]  /*54f0*/  BRA `(.L_x_2640) ;  /* 0x00000000006c7947 */ /* 0x000fec0003800000 */
.L_x_2639:
        /* <DEDUP_REMOVED lines=16> */
.L_x_2667:
[----:B------:R-:W-:Y:S01]  /*5600*/  PRMT R17, RZ, 0x7610, R17 ;  /* 0x00007610ff117816 */ /* 0x000fe20000000011 */
[----:B------:R-:W-:Y:S06]  /*5610*/  BRA `(.L_x_2640) ;  /* 0x0000000000247947 */ /* 0x000fec0003800000 */
.L_x_2664:
[----:B------:R-:W2:Y:S02]  /*5620*/  LDG.E.64 R4, desc[UR36][R4.64] ;  /* 0x0000002404047981 */ /* 0x000ea4000c1e1b00 */
[----:B--2---:R-:W0:Y:S02]  /*5630*/  I2F.U64 R0, R4 ;  /* 0x0000000400007312 */ /* 0x004e240000301000 */
[----:B0-----:R-:W-:-:S04]  /*5640*/  F2FP.F16.F32.PACK_AB R0, RZ, R0 ;  /* 0x00000000ff00723e */ /* 0x001fc800000000ff */
[----:B------:R-:W-:Y:S01]  /*5650*/  PRMT R17, R0, 0x7610, R17 ;  /* 0x0000761000117816 */ /* 0x000fe20000000011 */
[----:B------:R-:W-:Y:S06]  /*5660*/  BRA `(.L_x_2640) ;  /* 0x0000000000107947 */ /* 0x000fec0003800000 */
.L_x_2663:
[----:B------:R-:W2:Y:S02]  /*5670*/  LDG.E R4, desc[UR36][R4.64] ;  /* 0x0000002404047981 */ /* 0x000ea4000c1e1900 */
[----:B--2---:R-:W-:-:S04]  /*5680*/  I2FP.F32.U32 R0, R4 ;  /* 0x0000000400007245 */ /* 0x004fc80000201000 */
[----:B------:R-:W-:-:S04]  /*5690*/  F2FP.F16.F32.PACK_AB R0, RZ, R0 ;  /* 0x00000000ff00723e */ /* 0x000fc800000000ff */
[----:B------:R-:W-:-:S07]  /*56a0*/  PRMT R17, R0, 0x7610, R17 ;  /* 0x0000761000117816 */ /* 0x000fce0000000011 */
.L_x_2640:
[----:B------:R-:W2:Y:S01]  /*56b0*/  LDCU.U8 UR6, c[0x0][0x3a5] ;  /* 0x000074a0ff0677ac */ /* 0x000ea20008000000 */
[----:B01----:R-:W0:Y:S01]  /*56c0*/  LDC.64 R4, c[0x0][0x398] ;  /* 0x0000e600ff047b82 */ /* 0x003e220000000a00 */
[----:B------:R-:W1:Y:S01]  /*56d0*/  LDCU UR5, c[0x0][0x3ac] ;  /* 0x00007580ff0577ac */ /* 0x000e620008000800 */
[----:B--2---:R-:W-:-:S04]  /*56e0*/  UPRMT UR4, UR6, 0x9910, URZ ;  /* 0x0000991006047896 */ /* 0x004fc800080000ff */
        /* <DEDUP_REMOVED lines=18> */
.L_x_2671:
[----:B------:R-:W2:Y:S02]  /*5810*/  LDG.E.U8 R2, desc[UR36][R2.64] ;  /* 0x0000002402027981 */ /* 0x000ea4000c1e1100 */
[----:B--2---:R-:W-:-:S04]  /*5820*/  I2FP.F32.U32 R0, R2 ;  /* 0x0000000200007245 */ /* 0x004fc80000201000 */
[----:B------:R-:W-:-:S04]  /*5830*/  F2FP.F16.F32.PACK_AB R0, RZ, R0 ;  /* 0x00000000ff00723e */ /* 0x000fc800000000ff */
[----:B------:R-:W-:Y:S01]  /*5840*/  PRMT R16, R0, 0x7610, R16 ;  /* 0x0000761000107816 */ /* 0x000fe20000000010 */
[----:B------:R-:W-:Y:S06]  /*5850*/  BRA `(.L_x_2673) ;  /* 0x0000000c00d47947 */ /* 0x000fec0003800000 */
.L_x_2670:
        /* <DEDUP_REMOVED lines=11> */
.L_x_2675:
[----:B------:R-:W2:Y:S02]  /*5910*/  LDG.E R2, desc[UR36][R2.64] ;  /* 0x0000002402027981 */ /* 0x000ea4000c1e1900 */
[----:B--2---:R-:W-:-:S04]  /*5920*/  I2FP.F32.S32 R0, R2 ;  /* 0x0000000200007245 */ /* 0x004fc80000201400 */
[----:B------:R-:W-:-:S04]  /*5930*/  F2FP.F16.F32.PACK_AB R0, RZ, R0 ;  /* 0x00000000ff00723e */ /* 0x000fc800000000ff */
[----:B------:R-:W-:Y:S01]  /*5940*/  PRMT R16, R0, 0x7610, R16 ;  /* 0x0000761000107816 */ /* 0x000fe20000000010 */
[----:B------:R-:W-:Y:S06]  /*5950*/  BRA `(.L_x_2673) ;  /* 0x0000000c00947947 */ /* 0x000fec0003800000 */
.L_x_2674:
[----:B------:R-:W2:Y:S02]  /*5960*/  LDG.E.U16 R2, desc[UR36][R2.64] ;  /* 0x0000002402027981 */ /* 0x000ea4000c1e1500 */
[----:B--2---:R-:W0:Y:S02]  /*5970*/  I2F.S16 R0, R2 ;  /* 0x0000000200007306 */ /* 0x004e240000101400 */
[----:B0-----:R-:W-:-:S04]  /*5980*/  F2FP.F16.F32.PACK_AB R0, RZ, R0 ;  /* 0x00000000ff00723e */ /* 0x001fc800000000ff */
[----:B------:R-:W-:Y:S01]  /*5990*/  PRMT R16, R0, 0x7610, R16 ;  /* 0x0000761000107816 */ /* 0x000fe20000000010 */
[----:B------:R-:W-:Y:S06]  /*59a0*/  BRA `(.L_x_2673) ;  /* 0x0000000c00807947 */ /* 0x000fec0003800000 */
.L_x_2669:
        /* <DEDUP_REMOVED lines=9> */
.L_x_2677:
[----:B------:R1:W5:Y:S01]  /*5a40*/  LDG.E.U16 R16, desc[UR36][R2.64] ;  /* 0x0000002402107981 */ /* 0x000362000c1e1500 */
[----:B------:R-:W-:Y:S05]  /*5a50*/  BRA `(.L_x_2673) ;  /* 0x0000000c00547947 */ /* 0x000fea0003800000 */
.L_x_2676:
        /* <DEDUP_REMOVED lines=9> */
.L_x_2679:
[----:B------:R0:W5:Y:S01]  /*5af0*/  LDG.E.U16 R16, desc[UR36][R2.64] ;  /* 0x0000002402107981 */ /* 0x000162000c1e1500 */
[----:B------:R-:W-:Y:S05]  /*5b00*/  BRA `(.L_x_2673) ;  /* 0x0000000c00287947 */ /* 0x000fea0003800000 */
.L_x_2678:
        /* <DEDUP_REMOVED lines=13> */
.L_x_2668:
        /* <DEDUP_REMOVED lines=14> */
.L_x_2682:
        /* <DEDUP_REMOVED lines=13> */
.L_x_2681:
        /* <DEDUP_REMOVED lines=27> */
.L_x_2684:
        /* <DEDUP_REMOVED lines=14> */
.L_x_2683:
[----:B------:R-:W2:Y:S02]  /*6020*/  LDG.E.U16 R0, desc[UR36][R2.64] ;  /* 0x0000002402007981 */ /* 0x000ea4000c1e1500 */
[----:B--2---:R-:W-:-:S05]  /*6030*/  IMAD.U32 R0, R0, 0x10000, RZ ;  /* 0x0001000000007824 */ /* 0x004fca00078e00ff */
[----:B------:R-:W-:-:S04]  /*6040*/  F2FP.F16.F32.PACK_AB R0, RZ, R0 ;  /* 0x00000000ff00723e */ /* 0x000fc800000000ff */
[----:B------:R-:W-:Y:S01]  /*6050*/  PRMT R16, R0, 0x7610, R16 ;  /* 0x0000761000107816 */ /* 0x000fe20000000010 */
[----:B------:R-:W-:Y:S06]  /*6060*/  BRA `(.L_x_2673) ;  /* 0x0000000400d07947 */ /* 0x000fec0003800000 */
.L_x_2680:
        /* <DEDUP_REMOVED lines=13> */
.L_x_2687:
        /* <DEDUP_REMOVED lines=21> */
.L_x_2691:
[----:B------:R-:W-:Y:S05]  /*6290*/  BSYNC.RECONVERGENT B1 ;  /* 0x0000000000017941 */ /* 0x000fea0003800200 */
.L_x_2690:
[----:B------:R-:W-:Y:S01]  /*62a0*/  IMAD.SHL.U32 R0, R0, 0x100000, RZ ;  /* 0x0010000000007824 */ /* 0x000fe200078e00ff */
[----:B------:R-:W-:-:S04]  /*62b0*/  LEA R2, R2, 0x3b800000, 0x17 ;  /* 0x3b80000002027811 */ /* 0x000fc800078eb8ff */
[----:B------:R-:W-:-:S07]  /*62c0*/  LOP3.LUT R0, R2, R0, R7, 0xfe, !PT ;  /* 0x0000000002007212 */ /* 0x000fce00078efe07 */
.L_x_2689:
[----:B------:R-:W-:Y:S05]  /*62d0*/  BSYNC.RECONVERGENT B0 ;  /* 0x0000000000007941 */ /* 0x000fea0003800200 */
.L_x_2688:
[----:B------:R-:W-:-:S04]  /*62e0*/  F2FP.F16.F32.PACK_AB R0, RZ, R0 ;  /* 0x00000000ff00723e */ /* 0x000fc800000000ff */
[----:B------:R-:W-:Y:S01]  /*62f0*/  PRMT R16, R0, 0x7610, R16 ;  /* 0x0000761000107816 */ /* 0x000fe20000000010 */
[----:B------:R-:W-:Y:S06]  /*6300*/  BRA `(.L_x_2673) ;  /* 0x0000000400287947 */ /* 0x000fec0003800000 */
.L_x_2686:
        /* <DEDUP_REMOVED lines=21> */
.L_x_2695:
[----:B------:R-:W-:Y:S05]  /*6460*/  BSYNC.RECONVERGENT B1 ;  /* 0x0000000000017941 */ /* 0x000fea0003800200 */
.L_x_2694:
[----:B------:R-:W-:Y:S01]  /*6470*/  IMAD.SHL.U32 R0, R0, 0x200000, RZ ;  /* 0x0020000000007824 */ /* 0x000fe200078e00ff */
[----:B------:R-:W-:-:S04]  /*6480*/  LEA R2, R2, 0x37800000, 0x17 ;  /* 0x3780000002027811 */ /* 0x000fc800078eb8ff */
[----:B------:R-:W-:-:S07]  /*6490*/  LOP3.LUT R0, R2, R0, R7, 0xfe, !PT ;  /* 0x0000000002007212 */ /* 0x000fce00078efe07 */
.L_x_2693:
[----:B------:R-:W-:Y:S05]  /*64a0*/  BSYNC.RECONVERGENT B0 ;  /* 0x0000000000007941 */ /* 0x000fea0003800200 */
.L_x_2692:
[----:B------:R-:W-:-:S04]  /*64b0*/  F2FP.F16.F32.PACK_AB R0, RZ, R0 ;  /* 0x00000000ff00723e */ /* 0x000fc800000000ff */
[----:B------:R-:W-:Y:S01]  /*64c0*/  PRMT R16, R0, 0x7610, R16 ;  /* 0x0000761000107816 */ /* 0x000fe20000000010 */
[----:B------:R-:W-:Y:S06]  /*64d0*/  BRA `(.L_x_2673) ;  /* 0x0000000000b47947 */ /* 0x000fec0003800000 */
.L_x_2685:
        /* <DEDUP_REMOVED lines=14> */
.L_x_2699:
[----:B------:R-:W-:Y:S05]  /*65c0*/  BSYNC.RECONVERGENT B0 ;  /* 0x0000000000007941 */ /* 0x000fea0003800200 */
.L_x_2698:
[----:B------:R-:W-:-:S04]  /*65d0*/  F2FP.F16.F32.PACK_AB R0, RZ, R0 ;  /* 0x00000000ff00723e */ /* 0x000fc800000000ff */
[----:B------:R-:W-:Y:S01]  /*65e0*/  PRMT R16, R0, 0x7610, R16 ;  /* 0x0000761000107816 */ /* 0x000fe20000000010 */
[----:B------:R-:W-:Y:S06]  /*65f0*/  BRA `(.L_x_2673) ;  /* 0x00000000006c7947 */ /* 0x000fec0003800000 */
.L_x_2672:
        /* <DEDUP_REMOVED lines=16> */
.L_x_2700:
[----:B------:R-:W-:Y:S01]  /*6700*/  PRMT R16, RZ, 0x7610, R16 ;  /* 0x00007610ff107816 */ /* 0x000fe20000000010 */
[----:B------:R-:W-:Y:S06]  /*6710*/  BRA `(.L_x_2673) ;  /* 0x0000000000247947 */ /* 0x000fec0003800000 */
.L_x_2697:
[----:B------:R-:W2:Y:S02]  /*6720*/  LDG.E.64 R2, desc[UR36][R2.64] ;  /* 0x0000002402027981 */ /* 0x000ea4000c1e1b00 */
[----:B--2---:R-:W0:Y:S02]  /*6730*/  I2F.U64 R0, R2 ;  /* 0x0000000200007312 */ /* 0x004e240000301000 */
[----:B0-----:R-:W-:-:S04]  /*6740*/  F2FP.F16.F32.PACK_AB R0, RZ, R0 ;  /* 0x00000000ff00723e */ /* 0x001fc800000000ff */
[----:B------:R-:W-:Y:S01]  /*6750*/  PRMT R16, R0, 0x7610, R16 ;  /* 0x0000761000107816 */ /* 0x000fe20000000010 */
[----:B------:R-:W-:Y:S06]  /*6760*/  BRA `(.L_x_2673) ;  /* 0x0000000000107947 */ /* 0x000fec0003800000 */
.L_x_2696:
[----:B------:R-:W2:Y:S02]  /*6770*/  LDG.E R2, desc[UR36][R2.64] ;  /* 0x0000002402027981 */ /* 0x000ea4000c1e1900 */
[----:B--2---:R-:W-:-:S04]  /*6780*/  I2FP.F32.U32 R0, R2 ;  /* 0x0000000200007245 */ /* 0x004fc80000201000 */
[----:B------:R-:W-:-:S04]  /*6790*/  F2FP.F16.F32.PACK_AB R0, RZ, R0 ;  /* 0x00000000ff00723e */ /* 0x000fc800000000ff */
[----:B------:R-:W-:-:S07]  /*67a0*/  PRMT R16, R0, 0x7610, R16 ;  /* 0x0000761000107816 */ /* 0x000fce0000000010 */
.L_x_2673:
[----:B------:R-:W-:-:S07]  /*67b0*/  VIADD R26, R26, 0x80 ;  /* 0x000000801a1a7836 */ /* 0x000fce0000000000 */
.L_x_2634:
[----:B------:R-:W-:Y:S05]  /*67c0*/  BSYNC.RECONVERGENT B6 ;  /* 0x0000000000067941 */ /* 0x000fea0003800200 */
.L_x_2633:
[----:B------:R-:W-:Y:S01]  /*67d0*/  ISETP.GE.AND P0, PT, R26, R25, PT ;  /* 0x000000191a00720c */ /* 0x000fe20003f06270 */
[----:B------:R-:W-:Y:S01]  /*67e0*/  BSSY.RECONVERGENT B6, `(.L_x_2701) ;  /* 0x0000215000067945 */ /* 0x000fe20003800200 */
[----:B01----:R-:W-:Y:S02]  /*67f0*/  PRMT R2, RZ, 0x7610, R2 ;  /* 0x00007610ff027816 */ /* 0x003fe40000000002 */
[----:B------:R-:W-:-:S09]  /*6800*/  PRMT R0, RZ, 0x7610, R0 ;  /* 0x00007610ff007816 */ /* 0x000fd20000000000 */
[----:B------:R-:W-:Y:S05]  /*6810*/  @P0 BRA `(.L_x_2702) ;  /* 0x0000002000440947 */ /* 0x000fea0003800000 */
        /* <DEDUP_REMOVED lines=22> */
.L_x_2706:
[----:B------:R-:W2:Y:S02]  /*6980*/  LDG.E.U8 R4, desc[UR36][R4.64] ;  /* 0x0000002404047981 */ /* 0x000ea4000c1e1100 */
[----:B--2---:R-:W-:-:S04]  /*6990*/  I2FP.F32.U32 R0, R4 ;  /* 0x0000000400007245 */ /* 0x004fc80000201000 */
[----:B------:R-:W-:-:S04]  /*69a0*/  F2FP.F16.F32.PACK_AB R0, RZ, R0 ;  /* 0x00000000ff00723e */ /* 0x000fc800000000ff */
[----:B------:R-:W-:Y:S01]  /*69b0*/  PRMT R2, R0, 0x7610, R2 ;  /* 0x0000761000027816 */ /* 0x000fe20000000002 */
[----:B------:R-:W-:Y:S06]  /*69c0*/  BRA `(.L_x_2708) ;  /* 0x0000000c00d47947 */ /* 0x000fec0003800000 */
.L_x_2705:
        /* <DEDUP_REMOVED lines=11> */
.L_x_2710:
[----:B------:R-:W2:Y:S02]  /*6a80*/  LDG.E R4, desc[UR36][R4.64] ;  /* 0x0000002404047981 */ /* 0x000ea4000c1e1900 */
[----:B--2---:R-:W-:-:S04]  /*6a90*/  I2FP.F32.S32 R0, R4 ;  /* 0x0000000400007245 */ /* 0x004fc80000201400 */
[----:B------:R-:W-:-:S04]  /*6aa0*/  F2FP.F16.F32.PACK_AB R0, RZ, R0 ;  /* 0x00000000ff00723e */ /* 0x000fc800000000ff */
[----:B------:R-:W-:Y:S01]  /*6ab0*/  PRMT R2, R0, 0x7610, R2 ;  /* 0x0000761000027816 */ /* 0x000fe20000000002 */
[----:B------:R-:W-:Y:S06]  /*6ac0*/  BRA `(.L_x_2708) ;  /* 0x0000000c00947947 */ /* 0x000fec0003800000 */
.L_x_2709:
[----:B------:R-:W2:Y:S02]  /*6ad0*/  LDG.E.U16 R4, desc[UR36][R4.64] ;  /* 0x0000002404047981 */ /* 0x000ea4000c1e1500 */
[----:B--2---:R-:W0:Y:S02]  /*6ae0*/  I2F.S16 R0, R4 ;  /* 0x0000000400007306 */ /* 0x004e240000101400 */
[----:B0-----:R-:W-:-:S04]  /*6af0*/  F2FP.F16.F32.PACK_AB R0, RZ, R0 ;  /* 0x00000000ff00723e */ /* 0x001fc800000000ff */
[----:B------:R-:W-:Y:S01]  /*6b00*/  PRMT R2, R0, 0x7610, R2 ;  /* 0x0000761000027816 */ /* 0x000fe20000000002 */
[----:B------:R-:W-:Y:S06]  /*6b10*/  BRA `(.L_x_2708) ;  /* 0x0000000c00807947 */ /* 0x000fec0003800000 */
.L_x_2704:
        /* <DEDUP_REMOVED lines=9> */
.L_x_2712:
[----:B------:R0:W5:Y:S01]  /*6bb0*/  LDG.E.U16 R2, desc[UR36][R4.64] ;  /* 0x0000002404027981 */ /* 0x000162000c1e1500 */
[----:B------:R-:W-:Y:S05]  /*6bc0*/  BRA `(.L_x_2708) ;  /* 0x0000000c00547947 */ /* 0x000fea0003800000 */
.L_x_2711:
        /* <DEDUP_REMOVED lines=9> */
.L_x_2714:
[----:B------:R1:W5:Y:S01]  /*6c60*/  LDG.E.U16 R2, desc[UR36][R4.64] ;  /* 0x0000002404027981 */ /* 0x000362000c1e1500 */
[----:B------:R-:W-:Y:S05]  /*6c70*/  BRA `(.L_x_2708) ;  /* 0x0000000c00287947 */ /* 0x000fea0003800000 */
.L_x_2713:
        /* <DEDUP_REMOVED lines=13> */
.L_x_2703:
        /* <DEDUP_REMOVED lines=14> */
.L_x_2717:
        /* <DEDUP_REMOVED lines=13> */
.L_x_2716:
        /* <DEDUP_REMOVED lines=27> */
.L_x_2719:
        /* <DEDUP_REMOVED lines=14> */
.L_x_2718:
[----:B------:R-:W2:Y:S02]  /*7190*/  LDG.E.U16 R0, desc[UR36][R4.64] ;  /* 0x0000002404007981 */ /* 0x000ea4000c1e1500 */
[----:B--2---:R-:W-:-:S05]  /*71a0*/  IMAD.U32 R0, R0, 0x10000, RZ ;  /* 0x0001000000007824 */ /* 0x004fca00078e00ff */
[----:B------:R-:W-:-:S04]  /*71b0*/  F2FP.F16.F32.PACK_AB R0, RZ, R0 ;  /* 0x00000000ff00723e */ /* 0x000fc800000000ff */
[----:B------:R-:W-:Y:S01]  /*71c0*/  PRMT R2, R0, 0x7610, R2 ;  /* 0x0000761000027816 */ /* 0x000fe20000000002 */
[----:B------:R-:W-:Y:S06]  /*71d0*/  BRA `(.L_x_2708) ;  /* 0x0000000400d07947 */ /* 0x000fec0003800000 */
.L_x_2715:
        /* <DEDUP_REMOVED lines=13> */
.L_x_2722:
        /* <DEDUP_REMOVED lines=21> */
.L_x_2726:
[----:B------:R-:W-:Y:S05]  /*7400*/  BSYNC.RECONVERGENT B1 ;  /* 0x0000000000017941 */ /* 0x000fea0003800200 */
.L_x_2725:
[----:B------:R-:W-:Y:S01]  /*7410*/  IMAD.SHL.U32 R0, R0, 0x100000, RZ ;  /* 0x0010000000007824 */ /* 0x000fe200078e00ff */
[----:B------:R-:W-:-:S04]  /*7420*/  LEA R2, R2, 0x3b800000, 0x17 ;  /* 0x3b80000002027811 */ /* 0x000fc800078eb8ff */
[----:B------:R-:W-:-:S07]  /*7430*/  LOP3.LUT R0, R2, R0, R7, 0xfe, !PT ;  /* 0x0000000002007212 */ /* 0x000fce00078efe07 */
.L_x_2724:
[----:B------:R-:W-:Y:S05]  /*7440*/  BSYNC.RECONVERGENT B0 ;  /* 0x0000000000007941 */ /* 0x000fea0003800200 */
.L_x_2723:
[----:B------:R-:W-:-:S04]  /*7450*/  F2FP.F16.F32.PACK_AB R0, RZ, R0 ;  /* 0x00000000ff00723e */ /* 0x000fc800000000ff */
[----:B------:R-:W-:Y:S01]  /*7460*/  PRMT R2, R0, 0x7610, R2 ;  /* 0x0000761000027816 */ /* 0x000fe20000000002 */
[----:B------:R-:W-:Y:S06]  /*7470*/  BRA `(.L_x_2708) ;  /* 0x0000000400287947 */ /* 0x000fec0003800000 */
.L_x_2721:
        /* <DEDUP_REMOVED lines=21> */
.L_x_2730:
[----:B------:R-:W-:Y:S05]  /*75d0*/  BSYNC.RECONVERGENT B1 ;  /* 0x0000000000017941 */ /* 0x000fea0003800200 */
.L_x_2729:
[----:B------:R-:W-:Y:S01]  /*75e0*/  IMAD.SHL.U32 R0, R0, 0x200000, RZ ;  /* 0x0020000000007824 */ /* 0x000fe200078e00ff */
[----:B------:R-:W-:-:S04]  /*75f0*/  LEA R2, R2, 0x37800000, 0x17 ;  /* 0x3780000002027811 */ /* 0x000fc800078eb8ff */
[----:B------:R-:W-:-:S07]  /*7600*/  LOP3.LUT R0, R2, R0, R7, 0xfe, !PT ;  /* 0x0000000002007212 */ /* 0x000fce00078efe07 */
.L_x_2728:
[----:B------:R-:W-:Y:S05]  /*7610*/  BSYNC.RECONVERGENT B0 ;  /* 0x0000000000007941 */ /* 0x000fea0003800200 */
.L_x_2727:
[----:B------:R-:W-:-:S04]  /*7620*/  F2FP.F16.F32.PACK_AB R0, RZ, R0 ;  /* 0x00000000ff00723e */ /* 0x000fc800000000ff */
[----:B------:R-:W-:Y:S01]  /*7630*/  PRMT R2, R0, 0x7610, R2 ;  /* 0x0000761000027816 */ /* 0x000fe20000000002 */
[----:B------:R-:W-:Y:S06]  /*7640*/  BRA `(.L_x_2708) ;  /* 0x0000000000b47947 */ /* 0x000fec0003800000 */
.L_x_2720:
        /* <DEDUP_REMOVED lines=14> */
.L_x_2734:
[----:B------:R-:W-:Y:S05]  /*7730*/  BSYNC.RECONVERGENT B0 ;  /* 0x0000000000007941 */ /* 0x000fea0003800200 */
.L_x_2733:
[----:B------:R-:W-:-:S04]  /*7740*/  F2FP.F16.F32.PACK_AB R0, RZ, R0 ;  /* 0x00000000ff00723e */ /* 0x000fc800000000ff */
[----:B------:R-:W-:Y:S01]  /*7750*/  PRMT R2, R0, 0x7610, R2 ;  /* 0x0000761000027816 */ /* 0x000fe20000000002 */
[----:B------:R-:W-:Y:S06]  /*7760*/  BRA `(.L_x_2708) ;  /* 0x00000000006c7947 */ /* 0x000fec0003800000 */
.L_x_2707:
        /* <DEDUP_REMOVED lines=16> */
.L_x_2735:
[----:B------:R-:W-:Y:S01]  /*7870*/  PRMT R2, RZ, 0x7610, R2 ;  /* 0x00007610ff027816 */ /* 0x000fe20000000002 */
[----:B------:R-:W-:Y:S06]  /*7880*/  BRA `(.L_x_2708) ;  /* 0x0000000000247947 */ /* 0x000fec0003800000 */
.L_x_2732:
[----:B------:R-:W2:Y:S02]  /*7890*/  LDG.E.64 R4, desc[UR36][R4.64] ;  /* 0x0000002404047981 */ /* 0x000ea4000c1e1b00 */
[----:B--2---:R-:W0:Y:S02]  /*78a0*/  I2F.U64 R0, R4 ;  /* 0x0000000400007312 */ /* 0x004e240000301000 */
[----:B0-----:R-:W-:-:S04]  /*78b0*/  F2FP.F16.F32.PACK_AB R0, RZ, R0 ;  /* 0x00000000ff00723e */ /* 0x001fc800000000ff */
[----:B------:R-:W-:Y:S01]  /*78c0*/  PRMT R2, R0, 0x7610, R2 ;  /* 0x0000761000027816 */ /* 0x000fe20000000002 */
[----:B------:R-:W-:Y:S06]  /*78d0*/  BRA `(.L_x_2708) ;  /* 0x0000000000107947 */ /* 0x000fec0003800000 */
.L_x_2731:
[----:B------:R-:W2:Y:S02]  /*78e0*/  LDG.E R4, desc[UR36][R4.64] ;  /* 0x0000002404047981 */ /* 0x000ea4000c1e1900 */
[----:B--2---:R-:W-:-:S04]  /*78f0*/  I2FP.F32.U32 R0, R4 ;  /* 0x0000000400007245 */ /* 0x004fc80000201000 */
[----:B------:R-:W-:-:S04]  /*7900*/  F2FP.F16.F32.PACK_AB R0, RZ, R0 ;  /* 0x00000000ff00723e */ /* 0x000fc800000000ff */
[----:B------:R-:W-:-:S07]  /*7910*/  PRMT R2, R0, 0x7610, R2 ;  /* 0x0000761000027816 */ /* 0x000fce0000000002 */
.L_x_2708:
        /* <DEDUP_REMOVED lines=21> */
.L_x_2739:
[----:B------:R-:W2:Y:S02]  /*7a70*/  LDG.E.U8 R4, desc[UR36][R4.64] ;  /* 0x0000002404047981 */ /* 0x000ea4000c1e1100 */
[----:B--2---:R-:W-:-:S04]  /*7a80*/  I2FP.F32.U32 R0, R4 ;  /* 0x0000000400007245 */ /* 0x004fc80000201000 */
[----:B------:R-:W-:Y:S01]  /*7a90*/  F2FP.F16.F32.PACK_AB R0, RZ, R0 ;  /* 0x00000000ff00723e */ /* 0x000fe200000000ff */
[----:B------:R-:W-:Y:S06]  /*7aa0*/  BRA `(.L_x_2702) ;  /* 0x0000000c00a07947 */ /* 0x000fec0003800000 */
.L_x_2738:
        /* <DEDUP_REMOVED lines=10> */
.L_x_2742:
[----:B------:R-:W2:Y:S02]  /*7b50*/  LDG.E R4, desc[UR36][R4.64] ;  /* 0x0000002404047981 */ /* 0x000ea4000c1e1900 */
[----:B--2---:R-:W-:-:S04]  /*7b60*/  I2FP.F32.S32 R0, R4 ;  /* 0x0000000400007245 */ /* 0x004fc80000201400 */
[----:B------:R-:W-:Y:S01]  /*7b70*/  F2FP.F16.F32.PACK_AB R0, RZ, R0 ;  /* 0x00000000ff00723e */ /* 0x000fe200000000ff */
[----:B------:R-:W-:Y:S06]  /*7b80*/  BRA `(.L_x_2702) ;  /* 0x0000000c00687947 */ /* 0x000fec0003800000 */
.L_x_2741:
[----:B------:R-:W2:Y:S02]  /*7b90*/  LDG.E.U16 R4, desc[UR36][R4.64] ;  /* 0x0000002404047981 */ /* 0x000ea4000c1e1500 */
[----:B--2---:R-:W0:Y:S02]  /*7ba0*/  I2F.S16 R0, R4 ;  /* 0x0000000400007306 */ /* 0x004e240000101400 */
[----:B0-----:R-:W-:Y:S01]  /*7bb0*/  F2FP.F16.F32.PACK_AB R0, RZ, R0 ;  /* 0x00000000ff00723e */ /* 0x001fe200000000ff */
[----:B------:R-:W-:Y:S06]  /*7bc0*/  BRA `(.L_x_2702) ;  /* 0x0000000c00587947 */ /* 0x000fec0003800000 */
.L_x_2737:
        /* <DEDUP_REMOVED lines=9> */
.L_x_2744:
[----:B------:R0:W5:Y:S01]  /*7c60*/  LDG.E.U16 R0, desc[UR36][R4.64] ;  /* 0x0000002404007981 */ /* 0x000162000c1e1500 */
[----:B------:R-:W-:Y:S05]  /*7c70*/  BRA `(.L_x_2702) ;  /* 0x0000000c002c7947 */ /* 0x000fea0003800000 */
.L_x_2743:
        /* <DEDUP_REMOVED lines=9> */
.L_x_2746:
[----:B------:R1:W5:Y:S01]  /*7d10*/  LDG.E.U16 R0, desc[UR36][R4.64] ;  /* 0x0000002404007981 */ /* 0x000362000c1e1500 */
[----:B------:R-:W-:Y:S05]  /*7d20*/  BRA `(.L_x_2702) ;  /* 0x0000000c00007947 */ /* 0x000fea0003800000 */
.L_x_2745:
        /* <DEDUP_REMOVED lines=12> */
.L_x_2736:
        /* <DEDUP_REMOVED lines=13> */
.L_x_2749:
        /* <DEDUP_REMOVED lines=12> */
.L_x_2748:
        /* <DEDUP_REMOVED lines=27> */
.L_x_2751:
        /* <DEDUP_REMOVED lines=12> */
[----:B------:R-:W-:Y:S01]  /*81f0*/  F2FP.F16.F32.PACK_AB R0, RZ, R0 ;  /* 0x00000000ff00723e */ /* 0x000fe200000000ff */
[----:B------:R-:W-:Y:S06]  /*8200*/  BRA `(.L_x_2702) ;  /* 0x0000000400c87947 */ /* 0x000fec0003800000 */
.L_x_2750:
[----:B------:R-:W2:Y:S02]  /*8210*/  LDG.E.U16 R0, desc[UR36][R4.64] ;  /* 0x0000002404007981 */ /* 0x000ea4000c1e1500 */
[----:B--2---:R-:W-:-:S05]  /*8220*/  IMAD.U32 R0, R0, 0x10000, RZ ;  /* 0x0001000000007824 */ /* 0x004fca00078e00ff */
[----:B------:R-:W-:Y:S01]  /*8230*/  F2FP.F16.F32.PACK_AB R0, RZ, R0 ;  /* 0x00000000ff00723e */ /* 0x000fe200000000ff */
[----:B------:R-:W-:Y:S06]  /*8240*/  BRA `(.L_x_2702) ;  /* 0x0000000400b87947 */ /* 0x000fec0003800000 */
.L_x_2747:
        /* <DEDUP_REMOVED lines=12> */
.L_x_2754:
        /* <DEDUP_REMOVED lines=21> */
.L_x_2758:
[----:B------:R-:W-:Y:S05]  /*8460*/  BSYNC.RECONVERGENT B1 ;  /* 0x0000000000017941 */ /* 0x000fea0003800200 */
.L_x_2757:
[----:B------:R-:W-:Y:S01]  /*8470*/  IMAD.SHL.U32 R0, R0, 0x100000, RZ ;  /* 0x0010000000007824 */ /* 0x000fe200078e00ff */
[----:B------:R-:W-:-:S04]  /*8480*/  LEA R3, R3, 0x3b800000, 0x17 ;  /* 0x3b80000003037811 */ /* 0x000fc800078eb8ff */
[----:B------:R-:W-:-:S07]  /*8490*/  LOP3.LUT R0, R3, R0, R7, 0xfe, !PT ;  /* 0x0000000003007212 */ /* 0x000fce00078efe07 */
.L_x_2756:
[----:B------:R-:W-:Y:S05]  /*84a0*/  BSYNC.RECONVERGENT B0 ;  /* 0x0000000000007941 */ /* 0x000fea0003800200 */
.L_x_2755:
[----:B------:R-:W-:Y:S01]  /*84b0*/  F2FP.F16.F32.PACK_AB R0, RZ, R0 ;  /* 0x00000000ff00723e */ /* 0x000fe200000000ff */
[----:B------:R-:W-:Y:S06]  /*84c0*/  BRA `(.L_x_2702) ;  /* 0x0000000400187947 */ /* 0x000fec0003800000 */
.L_x_2753:
        /* <DEDUP_REMOVED lines=21> */
.L_x_2762:
[----:B------:R-:W-:Y:S05]  /*8620*/  BSYNC.RECONVERGENT B1 ;  /* 0x0000000000017941 */ /* 0x000fea0003800200 */
.L_x_2761:
[----:B------:R-:W-:Y:S01]  /*8630*/  IMAD.SHL.U32 R0, R0, 0x200000, RZ ;  /* 0x0020000000007824 */ /* 0x000fe200078e00ff */
[----:B------:R-:W-:-:S04]  /*8640*/  LEA R3, R3, 0x37800000, 0x17 ;  /* 0x3780000003037811 */ /* 0x000fc800078eb8ff */
[----:B------:R-:W-:-:S07]  /*8650*/  LOP3.LUT R0, R3, R0, R7, 0xfe, !PT ;  /* 0x0000000003007212 */ /* 0x000fce00078efe07 */
.L_x_2760:
[----:B------:R-:W-:Y:S05]  /*8660*/  BSYNC.RECONVERGENT B0 ;  /* 0x0000000000007941 */ /* 0x000fea0003800200 */
.L_x_2759:
[----:B------:R-:W-:Y:S01]  /*8670*/  F2FP.F16.F32.PACK_AB R0, RZ, R0 ;  /* 0x00000000ff00723e */ /* 0x000fe200000000ff */
[----:B------:R-:W-:Y:S06]  /*8680*/  BRA `(.L_x_2702) ;  /* 0x0000000000a87947 */ /* 0x000fec0003800000 */
.L_x_2752:
        /* <DEDUP_REMOVED lines=14> */
.L_x_2766:
[----:B------:R-:W-:Y:S05]  /*8770*/  BSYNC.RECONVERGENT B0 ;  /* 0x0000000000007941 */ /* 0x000fea0003800200 */
.L_x_2765:
[----:B------:R-:W-:Y:S01]  /*8780*/  F2FP.F16.F32.PACK_AB R0, RZ, R0 ;  /* 0x00000000ff00723e */ /* 0x000fe200000000ff */
[----:B------:R-:W-:Y:S06]  /*8790*/  BRA `(.L_x_2702) ;  /* 0x0000000000647947 */ /* 0x000fec0003800000 */
.L_x_2740:
        /* <DEDUP_REMOVED lines=16> */
.L_x_2767:
[----:B------:R-:W-:Y:S01]  /*88a0*/  PRMT R0, RZ, 0x7610, R0 ;  /* 0x00007610ff007816 */ /* 0x000fe20000000000 */
[----:B------:R-:W-:Y:S06]  /*88b0*/  BRA `(.L_x_2702) ;  /* 0x00000000001c7947 */ /* 0x000fec0003800000 */
.L_x_2764:
[----:B------:R-:W2:Y:S02]  /*88c0*/  LDG.E.64 R4, desc[UR36][R4.64] ;  /* 0x0000002404047981 */ /* 0x000ea4000c1e1b00 */
[----:B--2---:R-:W0:Y:S02]  /*88d0*/  I2F.U64 R0, R4 ;  /* 0x0000000400007312 */ /* 0x004e240000301000 */
[----:B0-----:R-:W-:Y:S01]  /*88e0*/  F2FP.F16.F32.PACK_AB R0, RZ, R0 ;  /* 0x00000000ff00723e */ /* 0x001fe200000000ff */
[----:B------:R-:W-:Y:S06]  /*88f0*/  BRA `(.L_x_2702) ;  /* 0x00000000000c7947 */ /* 0x000fec0003800000 */
.L_x_2763:
[----:B------:R-:W2:Y:S02]  /*8900*/  LDG.E R4, desc[UR36][R4.64] ;  /* 0x0000002404047981 */ /* 0x000ea4000c1e1900 */
[----:B--2---:R-:W-:-:S04]  /*8910*/  I2FP.F32.U32 R0, R4 ;  /* 0x0000000400007245 */ /* 0x004fc80000201000 */
[----:B------:R-:W-:-:S07]  /*8920*/  F2FP.F16.F32.PACK_AB R0, RZ, R0 ;  /* 0x00000000ff00723e */ /* 0x000fce00000000ff */
.L_x_2702:
[----:B------:R-:W-:Y:S05]  /*8930*/  BSYNC.RECONVERGENT B6 ;  /* 0x0000000000067941 */ /* 0x000fea0003800200 */
.L_x_2701:
        /* <DEDUP_REMOVED lines=8> */
[----:B-----5:R-:W-:Y:S02]  /*89c0*/  @!P0 HADD2.F32 R23, -RZ, R23.H0_H0 ;  /* 0x20000017ff178230 */ /* 0x020fe40000004100 */
[----:B------:R-:W-:Y:S02]  /*89d0*/  @!P0 HADD2.F32 R24, -RZ, R24.H0_H0 ;  /* 0x20000018ff188230 */ /* 0x000fe40000004100 */
[----:B------:R-:W-:Y:S02]  /*89e0*/  @!P2 HADD2.F32 R16, -RZ, R16.H0_H0 ;  /* 0x20000010ff10a230 */ /* 0x000fe40000004100 */
[----:B------:R-:W-:Y:S01]  /*89f0*/  @!P1 HADD2.F32 R4, -RZ, R18.H0_H0 ;  /* 0x20000012ff049230 */ /* 0x000fe20000004100 */
[----:B------:R-:W0:Y:S01]  /*8a00*/  @!P0 MUFU.RCP R23, R23 ;  /* 0x0000001700178308 */ /* 0x000e220000001000 */
[----:B------:R-:W-:Y:S02]  /*8a10*/  @!P1 HADD2.F32 R3, -RZ, R19.H0_H0 ;  /* 0x20000013ff039230 */ /* 0x000fe40000004100 */
[----:B------:R-:W-:-:S02]  /*8a20*/  @!P3 HADD2.F32 R6, -RZ, R0.H0_H0 ;  /* 0x20000000ff06b230 */ /* 0x000fc40000004100 */
[----:B------:R-:W-:Y:S02]  /*8a30*/  @!P2 HADD2.F32 R5, -RZ, R17.H0_H0 ;  /* 0x20000011ff05a230 */ /* 0x000fe40000004100 */
[----:B------:R-:W-:Y:S01]  /*8a40*/  @!P3 HADD2.F32 R2, -RZ, R2.H0_H0 ;  /* 0x20000002ff02b230 */ /* 0x000fe20000004100 */
[----:B------:R-:W1:Y:S08]  /*8a50*/  @!P1 MUFU.RCP R4, R4 ;  /* 0x0000000400049308 */ /* 0x000e700000001000 */
[----:B------:R-:W2:Y:S01]  /*8a60*/  @!P2 MUFU.RCP R16, R16 ;  /* 0x000000100010a308 */ /* 0x000ea20000001000 */
[----:B0-----:R-:W-:-:S05]  /*8a70*/  @!P0 FMUL.FTZ R24, R24, R23 ;  /* 0x0000001718188220 */ /* 0x001fca0000410000 */
[----:B------:R-:W-:Y:S02]  /*8a80*/  @!P0 F2FP.F16.F32.PACK_AB R24, RZ, R24 ;  /* 0x00000018ff18823e */ /* 0x000fe400000000ff */
[----:B------:R-:W0:Y:S01]  /*8a90*/  @!P3 MUFU.RCP R7, R6 ;  /* 0x000000060007b308 */ /* 0x000e220000001000 */
[----:B-1----:R-:W-:Y:S02]  /*8aa0*/  @!P1 FMUL.FTZ R3, R3, R4 ;  /* 0x0000000403039220 */ /* 0x002fe40000410000 */
[----:B------:R-:W-:-:S03]  /*8ab0*/  @!P0 HADD2.F32 R24, -RZ, R24.H0_H0 ;  /* 0x20000018ff188230 */ /* 0x000fc60000004100 */
[----:B------:R-:W-:Y:S01]  /*8ac0*/  @!P1 F2FP.F16.F32.PACK_AB R3, RZ, R3 ;  /* 0x00000003ff03923e */ /* 0x000fe200000000ff */
[----:B--2---:R-:W-:Y:S02]  /*8ad0*/  @!P2 FMUL.FTZ R5, R5, R16 ;  /* 0x000000100505a220 */ /* 0x004fe40000410000 */
[----:B------:R-:W1:Y:S02]  /*8ae0*/  @!P0 FRND.TRUNC R24, R24 ;  /* 0x0000001800188307 */ /* 0x000e64000020d000 */
[----:B------:R-:W-:Y:S01]  /*8af0*/  @!P1 HADD2.F32 R3, -RZ, R3.H0_H0 ;  /* 0x20000003ff039230 */ /* 0x000fe20000004100 */
[----:B------:R-:W2:Y:S01]  /*8b00*/  LDC.U8 R16, c[0x0][0x3b0] ;  /* 0x0000ec00ff107b82 */ /* 0x000ea20000000000 */
[----:B------:R-:W-:Y:S01]  /*8b10*/  @!P2 F2FP.F16.F32.PACK_AB R5, RZ, R5 ;  /* 0x00000005ff05a23e */ /* 0x000fe200000000ff */
[----:B0-----:R-:W-:-:S03]  /*8b20*/  @!P3 FMUL.FTZ R2, R2, R7 ;  /* 0x000000070202b220 */ /* 0x001fc60000410000 */
[----:B------:R-:W0:Y:S01]  /*8b30*/  @!P1 FRND.TRUNC R3, R3 ;  /* 0x0000000300039307 */ /* 0x000e22000020d000 */
[----:B------:R-:W-:Y:S01]  /*8b40*/  @!P2 HADD2.F32 R5, -RZ, R5.H0_H0 ;  /* 0x20000005ff05a230 */ /* 0x000fe20000004100 */
[----:B------:R-:W-:Y:S02]  /*8b50*/  @!P3 F2FP.F16.F32.PACK_AB R2, RZ, R2 ;  /* 0x00000002ff02b23e */ /* 0x000fe400000000ff */
[----:B-1----:R-:W-:-:S04]  /*8b60*/  @!P0 F2FP.F16.F32.PACK_AB R0, RZ, R24 ;  /* 0x00000018ff00823e */ /* 0x002fc800000000ff */
[----:B------:R-:W1:Y:S01]  /*8b70*/  @!P2 FRND.TRUNC R5, R5 ;  /* 0x000000050005a307 */ /* 0x000e62000020d000 */
[----:B------:R-:W-:Y:S01]  /*8b80*/  @!P3 HADD2.F32 R2, -RZ, R2.H0_H0 ;  /* 0x20000002ff02b230 */ /* 0x000fe20000004100 */
[----:B0-----:R-:W-:-:S06]  /*8b90*/  @!P1 F2FP.F16.F32.PACK_AB R19, RZ, R3 ;  /* 0x00000003ff13923e */ /* 0x001fcc00000000ff */
[----:B------:R-:W0:Y:S01]  /*8ba0*/  @!P3 FRND.TRUNC R2, R2 ;  /* 0x000000020002b307 */ /* 0x000e22000020d000 */
[----:B-1----:R-:W-:Y:S02]  /*8bb0*/  @!P2 F2FP.F16.F32.PACK_AB R18, RZ, R5 ;  /* 0x00000005ff12a23e */ /* 0x002fe400000000ff */
[----:B0-----:R-:W-:Y:S01]  /*8bc0*/  @!P3 F2FP.F16.F32.PACK_AB R17, RZ, R2 ;  /* 0x00000002ff11b23e */ /* 0x001fe200000000ff */
[----:B------:R-:W-:Y:S06]  /*8bd0*/  @P0 BRA `(.L_x_2769) ;  /* 0x0000001000300947 */ /* 0x000fec0003800000 */
[----:B------:R-:W0:Y:S01]  /*8be0*/  LDCU UR4, c[0x0][0x3b4] ;  /* 0x00007680ff0477ac */ /* 0x000e220008000800 */
[----:B------:R-:W1:Y:S01]  /*8bf0*/  LDC.64 R2, c[0x0][0x388] ;  /* 0x0000e200ff027b82 */ /* 0x000e620000000a00 */
[----:B------:R-:W-:Y:S01]  /*8c00*/  IMAD R4, R27, 0x200, R22 ;  /* 0x000002001b047824 */ /* 0x000fe200078e0216 */
[----:B--2---:R-:W-:-:S03]  /*8c10*/  PRMT R6, R16, 0x9910, RZ ;  /* 0x0000991010067816 */ /* 0x004fc600000000ff */
        /* <DEDUP_REMOVED lines=14> */
[----:B------:R-:W-:Y:S02]  /*8d00*/  HADD2.F32 R0, -RZ, R0.H0_H0 ;  /* 0x20000000ff007230 */ /* 0x000fe40000004100 */
[----:B------:R-:W-:Y:S02]  /*8d10*/  IMAD.MOV.U32 R22, RZ, RZ, R26 ;  /* 0x000000ffff167224 */ /* 0x000fe400078e001a */
[----:B------:R-:W0:Y:S02]  /*8d20*/  F2I.FTZ.TRUNC.NTZ R5, R0 ;  /* 0x0000000000057305 */ /* 0x000e24000021f100 */
[----:B0-----:R0:W-:Y:S01]  /*8d30*/  STG.E.U8 desc[UR36][R2.64], R5 ;  /* 0x0000000502007986 */ /* 0x0011e2000c101124 */
[----:B------:R-:W-:Y:S05]  /*8d40*/  BRA `(.L_x_2769) ;  /* 0x0000000c00d47947 */ /* 0x000fea0003800000 */
.L_x_2773:
[----:B------:R-:W-:Y:S02]  /*8d50*/  HADD2.F32 R5, -RZ, R0.H0_H0 ;  /* 0x20000000ff057230 */ /* 0x000fe40000004100 */
[----:B------:R-:W-:-:S04]  /*8d60*/  IMAD.MOV.U32 R22, RZ, RZ, R26 ;  /* 0x000000ffff167224 */ /* 0x000fc800078e001a */
[----:B------:R-:W0:Y:S02]  /*8d70*/  F2I.S64.TRUNC R4, R5 ;  /* 0x0000000500047311 */ /* 0x000e24000020d900 */
[----:B0-----:R0:W-:Y:S01]  /*8d80*/  STG.E.U8 desc[UR36][R2.64], R4 ;  /* 0x0000000402007986 */ /* 0x0011e2000c101124 */
[----:B------:R-:W-:Y:S05]  /*8d90*/  BRA `(.L_x_2769) ;  /* 0x0000000c00c07947 */ /* 0x000fea0003800000 */
.L_x_2772:
[----:B------:R-:W-:-:S13]  /*8da0*/  ISETP.NE.AND P0, PT, R4, 0x2, PT ;  /* 0x000000020400780c */ /* 0x000fda0003f05270 */
[----:B------:R-:W-:Y:S05]  /*8db0*/  @!P0 BRA `(.L_x_2775) ;  /* 0x0000000000388947 */ /* 0x000fea0003800000 */
[----:B------:R-:W-:-:S13]  /*8dc0*/  ISETP.NE.AND P0, PT, R4, 0x3, PT ;  /* 0x000000030400780c */ /* 0x000fda0003f05270 */
[----:B------:R-:W-:Y:S05]  /*8dd0*/  @!P0 BRA `(.L_x_2776) ;  /* 0x00000000001c8947 */ /* 0x000fea0003800000 */
[----:B------:R-:W-:-:S13]  /*8de0*/  ISETP.NE.AND P0, PT, R4, 0x4, PT ;  /* 0x000000040400780c */ /* 0x000fda0003f05270 */
[----:B------:R-:W-:Y:S05]  /*8df0*/  @P0 BRA `(.L_x_2774) ;  /* 0x0000000800f80947 */ /* 0x000fea0003800000 */
[----:B------:R-:W-:Y:S02]  /*8e00*/  HADD2.F32 R4, -RZ, R0.H0_H0 ;  /* 0x20000000ff047230 */ /* 0x000fe40000004100 */
[----:B------:R-:W-:-:S04]  /*8e10*/  IMAD.MOV.U32 R22, RZ, RZ, R26 ;  /* 0x000000ffff167224 */ /* 0x000fc800078e001a */
[----:B------:R-:W0:Y:S02]  /*8e20*/  F2I.S64.TRUNC R4, R4 ;  /* 0x0000000400047311 */ /* 0x000e24000020d900 */
[----:B0-----:R0:W-:Y:S01]  /*8e30*/  STG.E.64 desc[UR36][R2.64], R4 ;  /* 0x0000000402007986 */ /* 0x0011e2000c101b24 */
[----:B------:R-:W-:Y:S05]  /*8e40*/  BRA `(.L_x_2769) ;  /* 0x0000000c00947947 */ /* 0x000fea0003800000 */
.L_x_2776:
[----:B------:R-:W-:Y:S02]  /*8e50*/  HADD2.F32 R0, -RZ, R0.H0_H0 ;  /* 0x20000000ff007230 */ /* 0x000fe40000004100 */
[----:B------:R-:W-:Y:S02]  /*8e60*/  IMAD.MOV.U32 R22, RZ, RZ, R26 ;  /* 0x000000ffff167224 */ /* 0x000fe400078e001a */
[----:B------:R-:W0:Y:S02]  /*8e70*/  F2I.FTZ.TRUNC.NTZ R5, R0 ;  /* 0x0000000000057305 */ /* 0x000e24000021f100 */
[----:B0-----:R0:W-:Y:S01]  /*8e80*/  STG.E desc[UR36][R2.64], R5 ;  /* 0x0000000502007986 */ /* 0x0011e2000c101924 */
[----:B------:R-:W-:Y:S05]  /*8e90*/  BRA `(.L_x_2769) ;  /* 0x0000000c00807947 */ /* 0x000fea0003800000 */
.L_x_2775:
[----:B------:R-:W-:Y:S02]  /*8ea0*/  HADD2.F32 R0, -RZ, R0.H0_H0 ;  /* 0x20000000ff007230 */ /* 0x000fe40000004100 */
[----:B------:R-:W-:Y:S02]  /*8eb0*/  IMAD.MOV.U32 R22, RZ, RZ, R26 ;  /* 0x000000ffff167224 */ /* 0x000fe400078e001a */
[----:B------:R-:W0:Y:S02]  /*8ec0*/  F2I.FTZ.TRUNC.NTZ R5, R0 ;  /* 0x0000000000057305 */ /* 0x000e24000021f100 */
[----:B0-----:R0:W-:Y:S01]  /*8ed0*/  STG.E.U16 desc[UR36][R2.64], R5 ;  /* 0x0000000502007986 */ /* 0x0011e2000c101524 */
[----:B------:R-:W-:Y:S05]  /*8ee0*/  BRA `(.L_x_2769) ;  /* 0x0000000c006c7947 */ /* 0x000fea0003800000 */
.L_x_2771:
[----:B------:R-:W-:-:S13]  /*8ef0*/  ISETP.GT.AND P0, PT, R4, 0x6, PT ;  /* 0x000000060400780c */ /* 0x000fda0003f04270 */
[----:B------:R-:W-:Y:S05]  /*8f00*/  @P0 BRA `(.L_x_2777) ;  /* 0x00000000002c0947 */ /* 0x000fea0003800000 */
[----:B------:R-:W-:-:S13]  /*8f10*/  ISETP.NE.AND P0, PT, R4, 0x5, PT ;  /* 0x000000050400780c */ /* 0x000fda0003f05270 */
[----:B------:R-:W-:Y:S05]  /*8f20*/  @!P0 BRA `(.L_x_2778) ;  /* 0x0000000000188947 */ /* 0x000fea0003800000 */
[----:B------:R-:W-:-:S13]  /*8f30*/  ISETP.NE.AND P0, PT, R4, 0x6, PT ;  /* 0x000000060400780c */ /* 0x000fda0003f05270 */
[----:B------:R-:W-:Y:S05]  /*8f40*/  @P0 BRA `(.L_x_2774) ;  /* 0x0000000800a40947 */ /* 0x000fea0003800000 */
[----:B------:R-:W-:Y:S02]  /*8f50*/  HADD2.F32 R5, -RZ, R0.H0_H0 ;  /* 0x20000000ff057230 */ /* 0x000fe40000004100 */
[----:B------:R-:W-:-:S03]  /*8f60*/  IMAD.MOV.U32 R22, RZ, RZ, R26 ;  /* 0x000000ffff167224 */ /* 0x000fc600078e001a */
[----:B------:R1:W-:Y:S01]  /*8f70*/  STG.E desc[UR36][R2.64], R5 ;  /* 0x0000000502007986 */ /* 0x0003e2000c101924 */
[----:B------:R-:W-:Y:S05]  /*8f80*/  BRA `(.L_x_2769) ;  /* 0x0000000c00447947 */ /* 0x000fea0003800000 */
.L_x_2778:
[----:B------:R0:W-:Y:S01]  /*8f90*/  STG.E.U16 desc[UR36][R2.64], R0 ;  /* 0x0000000002007986 */ /* 0x0001e2000c101524 */
[----:B------:R-:W-:Y:S01]  /*8fa0*/  IMAD.MOV.U32 R22, RZ, RZ, R26 ;  /* 0x000000ffff167224 */ /* 0x000fe200078e001a */
[----:B------:R-:W-:Y:S06]  /*8fb0*/  BRA `(.L_x_2769) ;  /* 0x0000000c00387947 */ /* 0x000fec0003800000 */
.L_x_2777:
[----:B------:R-:W-:-:S13]  /*8fc0*/  ISETP.NE.AND P0, PT, R4, 0x7, PT ;  /* 0x000000070400780c */ /* 0x000fda0003f05270 */
[----:B------:R-:W-:Y:S05]  /*8fd0*/  @!P0 BRA `(.L_x_2779) ;  /* 0x00000000003c8947 */ /* 0x000fea0003800000 */
[----:B------:R-:W-:-:S13]  /*8fe0*/  ISETP.NE.AND P0, PT, R4, 0x8, PT ;  /* 0x000000080400780c */ /* 0x000fda0003f05270 */
[----:B------:R-:W-:Y:S05]  /*8ff0*/  @!P0 BRA `(.L_x_2780) ;  /* 0x00000000001c8947 */ /* 0x000fea0003800000 */
[----:B------:R-:W-:-:S13]  /*9000*/  ISETP.NE.AND P0, PT, R4, 0x9, PT ;  /* 0x000000090400780c */ /* 0x000fda0003f05270 */
[----:B------:R-:W-:Y:S05]  /*9010*/  @P0 BRA `(.L_x_2774) ;  /* 0x0000000800700947 */ /* 0x000fea0003800000 */
[----:B------:R-:W-:Y:S02]  /*9020*/  HADD2.F32 R4, -RZ, R0.H0_H0 ;  /* 0x20000000ff047230 */ /* 0x000fe40000004100 */
[----:B------:R-:W-:Y:S02]  /*9030*/  IMAD.MOV.U32 R5, RZ, RZ, RZ ;  /* 0x000000ffff057224 */ /* 0x000fe400078e00ff */
[----:B------:R-:W-:-:S03]  /*9040*/  IMAD.MOV.U32 R22, RZ, RZ, R26 ;  /* 0x000000ffff167224 */ /* 0x000fc600078e001a */
[----:B------:R3:W-:Y:S01]  /*9050*/  STG.E.64 desc[UR36][R2.64], R4 ;  /* 0x0000000402007986 */ /* 0x0007e2000c101b24 */
[----:B------:R-:W-:Y:S05]  /*9060*/  BRA `(.L_x_2769) ;  /* 0x0000000c000c7947 */ /* 0x000fea0003800000 */
.L_x_2780:
[----:B------:R-:W-:Y:S02]  /*9070*/  HADD2.F32 R0, -RZ, R0.H0_H0 ;  /* 0x20000000ff007230 */ /* 0x000fe40000004100 */
[----:B------:R-:W-:-:S03]  /*9080*/  IMAD.MOV.U32 R22, RZ, RZ, R26 ;  /* 0x000000ffff167224 */ /* 0x000fc600078e001a */
[----:B------:R-:W-:-:S04]  /*9090*/  F2FP.F16.F32.PACK_AB R0, RZ, R0 ;  /* 0x00000000ff00723e */ /* 0x000fc800000000ff */
[----:B------:R-:W-:-:S05]  /*90a0*/  PRMT R0, R0, 0x5410, RZ ;  /* 0x0000541000007816 */ /* 0x000fca00000000ff */
[----:B------:R4:W-:Y:S01]  /*90b0*/  STG.E desc[UR36][R2.64], R0 ;  /* 0x0000000002007986 */ /* 0x0009e2000c101924 */
[----:B------:R-:W-:Y:S05]  /*90c0*/  BRA `(.L_x_2769) ;  /* 0x0000000800f47947 */ /* 0x000fea0003800000 */
.L_x_2779:
[----:B------:R-:W-:Y:S02]  /*90d0*/  HADD2.F32 R4, -RZ, R0.H0_H0 ;  /* 0x20000000ff047230 */ /* 0x000fe40000004100 */
[----:B------:R-:W-:-:S03]  /*90e0*/  IMAD.MOV.U32 R22, RZ, RZ, R26 ;  /* 0x000000ffff167224 */ /* 0x000fc600078e001a */
[----:B------:R-:W-:-:S06]  /*90f0*/  FMUL.FTZ R4, R4, 1 ;  /* 0x3f80000004047820 */ /* 0x000fcc0000410000 */
[----:B------:R-:W0:Y:S02]  /*9100*/  F2F.F64.F32 R4, R4 ;  /* 0x0000000400047310 */ /* 0x000e240000201800 */
[----:B0-----:R0:W-:Y:S01]  /*9110*/  STG.E.64 desc[UR36][R2.64], R4 ;  /* 0x0000000402007986 */ /* 0x0011e2000c101b24 */
[----:B------:R-:W-:Y:S05]  /*9120*/  BRA `(.L_x_2769) ;  /* 0x0000000800dc7947 */ /* 0x000fea0003800000 */
.L_x_2770:
        /* <DEDUP_REMOVED lines=10> */
[----:B------:R-:W-:-:S04]  /*91d0*/  FSETP.NEU.FTZ.AND P0, PT, R0, RZ, PT ;  /* 0x000000ff0000720b */ /* 0x000fc80003f1d000 */
[----:B------:R-:W-:-:S05]  /*91e0*/  SEL R5, RZ, 0x1, !P0 ;  /* 0x00000001ff057807 */ /* 0x000fca0004000000 */
[----:B------:R0:W-:Y:S01]  /*91f0*/  STG.E.U8 desc[UR36][R2.64], R5 ;  /* 0x0000000502007986 */ /* 0x0001e2000c101124 */
[----:B------:R-:W-:Y:S05]  /*9200*/  BRA `(.L_x_2769) ;  /* 0x0000000800a47947 */ /* 0x000fea0003800000 */
.L_x_2783:
[----:B------:R-:W-:Y:S01]  /*9210*/  HADD2.F32 R0, -RZ, R0.H0_H0 ;  /* 0x20000000ff007230 */ /* 0x000fe20000004100 */
[----:B------:R-:W-:Y:S01]  /*9220*/  CS2R R6, SRZ ;  /* 0x0000000000067805 */ /* 0x000fe2000001ff00 */
[----:B------:R-:W-:-:S03]  /*9230*/  IMAD.MOV.U32 R22, RZ, RZ, R26 ;  /* 0x000000ffff167224 */ /* 0x000fc600078e001a */
[----:B------:R-:W-:-:S04]  /*9240*/  FMUL.FTZ R0, R0, 1 ;  /* 0x3f80000000007820 */ /* 0x000fc80000410000 */
[----:B------:R-:W0:Y:S02]  /*9250*/  F2F.F64.F32 R4, R0 ;  /* 0x0000000000047310 */ /* 0x000e240000201800 */
[----:B0-----:R0:W-:Y:S01]  /*9260*/  STG.E.128 desc[UR36][R2.64], R4 ;  /* 0x0000000402007986 */ /* 0x0011e2000c101d24 */
[----:B------:R-:W-:Y:S05]  /*9270*/  BRA `(.L_x_2769) ;  /* 0x0000000800887947 */ /* 0x000fea0003800000 */
.L_x_2782:
[----:B------:R-:W-:-:S13]  /*9280*/  ISETP.NE.AND P0, PT, R4, 0xf, PT ;  /* 0x0000000f0400780c */ /* 0x000fda0003f05270 */
[----:B------:R-:W-:Y:S05]  /*9290*/  @!P0 BRA `(.L_x_2784) ;  /* 0x0000000000a88947 */ /* 0x000fea0003800000 */
[----:B------:R-:W-:-:S13]  /*92a0*/  ISETP.NE.AND P0, PT, R4, 0x17, PT ;  /* 0x000000170400780c */ /* 0x000fda0003f05270 */
[----:B------:R-:W-:Y:S05]  /*92b0*/  @!P0 BRA `(.L_x_2785) ;  /* 0x0000000000508947 */ /* 0x000fea0003800000 */
[----:B------:R-:W-:-:S13]  /*92c0*/  ISETP.NE.AND P0, PT, R4, 0x18, PT ;  /* 0x000000180400780c */ /* 0x000fda0003f05270 */
[----:B------:R-:W-:Y:S05]  /*92d0*/  @P0 BRA `(.L_x_2774) ;  /* 0x0000000400c00947 */ /* 0x000fea0003800000 */
        /* <DEDUP_REMOVED lines=13> */
.L_x_2787:
[----:B------:R-:W-:Y:S05]  /*93b0*/  BSYNC.RECONVERGENT B0 ;  /* 0x0000000000007941 */ /* 0x000fea0003800200 */
.L_x_2786:
[----:B------:R-:W-:Y:S01]  /*93c0*/  LOP3.LUT R5, R0, 0x80, R5, 0xf8, !PT ;  /* 0x0000008000057812 */ /* 0x000fe200078ef805 */
[----:B------:R-:W-:-:S04]  /*93d0*/  IMAD.MOV.U32 R22, RZ, RZ, R26 ;  /* 0x000000ffff167224 */ /* 0x000fc800078e001a */
[----:B------:R0:W-:Y:S01]  /*93e0*/  STG.E.U8 desc[UR36][R2.64], R5 ;  /* 0x0000000502007986 */ /* 0x0001e2000c101124 */
[----:B------:R-:W-:Y:S05]  /*93f0*/  BRA `(.L_x_2769) ;  /* 0x0000000800287947 */ /* 0x000fea0003800000 */
.L_x_2785:
        /* <DEDUP_REMOVED lines=15> */
.L_x_2789:
[----:B------:R-:W-:Y:S05]  /*94f0*/  BSYNC.RECONVERGENT B0 ;  /* 0x0000000000007941 */ /* 0x000fea0003800200 */
.L_x_2788:
[----:B------:R-:W-:Y:S01]  /*9500*/  LOP3.LUT R5, R0, 0x80, R5, 0xf8, !PT ;  /* 0x0000008000057812 */ /* 0x000fe200078ef805 */
[----:B------:R-:W-:-:S04]  /*9510*/  IMAD.MOV.U32 R22, RZ, RZ, R26 ;  /* 0x000000ffff167224 */ /* 0x000fc800078e001a */
[----:B------:R0:W-:Y:S01]  /*9520*/  STG.E.U8 desc[UR36][R2.64], R5 ;  /* 0x0000000502007986 */ /* 0x0001e2000c101124 */
[----:B------:R-:W-:Y:S05]  /*9530*/  BRA `(.L_x_2769) ;  /* 0x0000000400d87947 */ /* 0x000fea0003800000 */
.L_x_2784:
[----:B------:R-:W-:Y:S02]  /*9540*/  HADD2.F32 R0, -RZ, R0.H0_H0 ;  /* 0x20000000ff007230 */ /* 0x000fe40000004100 */
[----:B------:R-:W-:-:S03]  /*9550*/  IMAD.MOV.U32 R22, RZ, RZ, R26 ;  /* 0x000000ffff167224 */ /* 0x000fc600078e001a */
[----:B------:R-:W-:-:S05]  /*9560*/  F2FP.BF16.F32.PACK_AB R0, RZ, R0 ;  /* 0x00000000ff00723e */ /* 0x000fca00000010ff */
[----:B------:R0:W-:Y:S01]  /*9570*/  STG.E.U16 desc[UR36][R2.64], R0 ;  /* 0x0000000002007986 */ /* 0x0001e2000c101524 */
[----:B------:R-:W-:Y:S05]  /*9580*/  BRA `(.L_x_2769) ;  /* 0x0000000400c47947 */ /* 0x000fea0003800000 */
.L_x_2781:
        /* <DEDUP_REMOVED lines=10> */
[----:B------:R-:W0:Y:S02]  /*9630*/  F2I.FTZ.U32.TRUNC.NTZ R5, R5 ;  /* 0x0000000500057305 */ /* 0x000e24000021f000 */
[----:B0-----:R0:W-:Y:S01]  /*9640*/  STG.E.U16 desc[UR36][R2.64], R5 ;  /* 0x0000000502007986 */ /* 0x0011e2000c101524 */
[----:B------:R-:W-:Y:S05]  /*9650*/  BRA `(.L_x_2769) ;  /* 0x0000000400907947 */ /* 0x000fea0003800000 */
.L_x_2792:
        /* <DEDUP_REMOVED lines=13> */
.L_x_2795:
[----:B------:R-:W-:-:S04]  /*9730*/  SHF.R.U32.HI R0, RZ, 0x14, R5 ;  /* 0x00000014ff007819 */ /* 0x000fc80000011605 */
[----:B------:R-:W-:-:S04]  /*9740*/  LOP3.LUT R0, R0, 0x1, RZ, 0xc0, !PT ;  /* 0x0000000100007812 */ /* 0x000fc800078ec0ff */
[----:B------:R-:W-:-:S04]  /*9750*/  IADD3 R0, PT, PT, R5, 0x487ffff, R0 ;  /* 0x0487ffff05007810 */ /* 0x000fc80007ffe000 */
[----:B------:R-:W-:-:S04]  /*9760*/  SHF.R.U32.HI R0, RZ, 0x14, R0 ;  /* 0x00000014ff007819 */ /* 0x000fc80000011600 */
[----:B------:R-:W-:-:S07]  /*9770*/  LOP3.LUT R4, R0, 0xff, RZ, 0xc0, !PT ;  /* 0x000000ff00047812 */ /* 0x000fce00078ec0ff */
.L_x_2796:
[----:B------:R-:W-:-:S04]  /*9780*/  SHF.R.U32.HI R5, RZ, 0x18, R5 ;  /* 0x00000018ff057819 */ /* 0x000fc80000011605 */
[----:B------:R-:W-:-:S04]  /*9790*/  LOP3.LUT R4, R4, 0x80, R5, 0xf8, !PT ;  /* 0x0000008004047812 */ /* 0x000fc800078ef805 */
[----:B------:R-:W-:-:S07]  /*97a0*/  PRMT R0, R4, 0x7610, R0 ;  /* 0x0000761004007816 */ /* 0x000fce0000000000 */
.L_x_2794:
[----:B------:R-:W-:Y:S05]  /*97b0*/  BSYNC.RECONVERGENT B0 ;  /* 0x0000000000007941 */ /* 0x000fea0003800200 */
.L_x_2793:
[----:B------:R0:W-:Y:S01]  /*97c0*/  STG.E.U8 desc[UR36][R2.64], R0 ;  /* 0x0000000002007986 */ /* 0x0001e2000c101124 */
[----:B------:R-:W-:Y:S01]  /*97d0*/  IMAD.MOV.U32 R22, RZ, RZ, R26 ;  /* 0x000000ffff167224 */ /* 0x000fe200078e001a */
[----:B------:R-:W-:Y:S06]  /*97e0*/  BRA `(.L_x_2769) ;  /* 0x00000004002c7947 */ /* 0x000fec0003800000 */
.L_x_2791:
        /* <DEDUP_REMOVED lines=13> */
.L_x_2799:
[----:B------:R-:W-:-:S04]  /*98c0*/  SHF.R.U32.HI R0, RZ, 0x15, R5 ;  /* 0x00000015ff007819 */ /* 0x000fc80000011605 */
[----:B------:R-:W-:-:S04]  /*98d0*/  LOP3.LUT R0, R0, 0x1, RZ, 0xc0, !PT ;  /* 0x0000000100007812 */ /* 0x000fc800078ec0ff */
[----:B------:R-:W-:-:S04]  /*98e0*/  IADD3 R0, PT, PT, R5, 0x88fffff, R0 ;  /* 0x088fffff05007810 */ /* 0x000fc80007ffe000 */
[----:B------:R-:W-:-:S04]  /*98f0*/  SHF.R.U32.HI R0, RZ, 0x15, R0 ;  /* 0x00000015ff007819 */ /* 0x000fc80000011600 */
[----:B------:R-:W-:-:S07]  /*9900*/  LOP3.LUT R4, R0, 0xff, RZ, 0xc0, !PT ;  /* 0x000000ff00047812 */ /* 0x000fce00078ec0ff */
.L_x_2800:
[----:B------:R-:W-:-:S04]  /*9910*/  SHF.R.U32.HI R5, RZ, 0x18, R5 ;  /* 0x00000018ff057819 */ /* 0x000fc80000011605 */
[----:B------:R-:W-:-:S04]  /*9920*/  LOP3.LUT R4, R4, 0x80, R5, 0xf8, !PT ;  /* 0x0000008004047812 */ /* 0x000fc800078ef805 */
[----:B------:R-:W-:-:S07]  /*9930*/  PRMT R0, R4, 0x7610, R0 ;  /* 0x0000761004007816 */ /* 0x000fce0000000000 */
.L_x_2798:
[----:B------:R-:W-:Y:S05]  /*9940*/  BSYNC.RECONVERGENT B0 ;  /* 0x0000000000007941 */ /* 0x000fea0003800200 */
.L_x_2797:
[----:B------:R0:W-:Y:S01]  /*9950*/  STG.E.U8 desc[UR36][R2.64], R0 ;  /* 0x0000000002007986 */ /* 0x0001e2000c101124 */
[----:B------:R-:W-:Y:S01]  /*9960*/  IMAD.MOV.U32 R22, RZ, RZ, R26 ;  /* 0x000000ffff167224 */ /* 0x000fe200078e001a */
[----:B------:R-:W-:Y:S06]  /*9970*/  BRA `(.L_x_2769) ;  /* 0x0000000000c87947 */ /* 0x000fec0003800000 */
.L_x_2790:
[----:B------:R-:W-:-:S13]  /*9980*/  ISETP.NE.AND P0, PT, R4, 0x1c, PT ;  /* 0x0000001c0400780c */ /* 0x000fda0003f05270 */
[----:B------:R-:W-:Y:S05]  /*9990*/  @!P0 BRA `(.L_x_2801) ;  /* 0x0000000000b08947 */ /* 0x000fea0003800000 */
[----:B------:R-:W-:-:S13]  /*99a0*/  ISETP.NE.AND P0, PT, R4, 0x1d, PT ;  /* 0x0000001d0400780c */ /* 0x000fda0003f05270 */
[----:B------:R-:W-:Y:S05]  /*99b0*/  @!P0 BRA `(.L_x_2802) ;  /* 0x0000000000948947 */ /* 0x000fea0003800000 */
[----:B------:R-:W-:-:S13]  /*99c0*/  ISETP.NE.AND P0, PT, R4, 0x2c, PT ;  /* 0x0000002c0400780c */ /* 0x000fda0003f05270 */
[----:B------:R-:W-:Y:S05]  /*99d0*/  @!P0 BRA `(.L_x_2803) ;  /* 0x0000000000488947 */ /* 0x000fea0003800000 */
.L_x_2774:
        /* <DEDUP_REMOVED lines=16> */
.L_x_2804:
[----:B------:R-:W-:Y:S01]  /*9ae0*/  IMAD.MOV.U32 R22, RZ, RZ, R26 ;  /* 0x000000ffff167224 */ /* 0x000fe200078e001a */
[----:B------:R-:W-:Y:S06]  /*9af0*/  BRA `(.L_x_2769) ;  /* 0x0000000000687947 */ /* 0x000fec0003800000 */
.L_x_2803:
[----:B------:R-:W-:Y:S02]  /*9b00*/  HADD2.F32 R5, -RZ, R0.H0_H0 ;  /* 0x20000000ff057230 */ /* 0x000fe40000004100 */
        /* <DEDUP_REMOVED lines=16> */
.L_x_2802:
[----:B------:R-:W-:Y:S02]  /*9c10*/  HADD2.F32 R4, -RZ, R0.H0_H0 ;  /* 0x20000000ff047230 */ /* 0x000fe40000004100 */
[----:B------:R-:W-:-:S04]  /*9c20*/  IMAD.MOV.U32 R22, RZ, RZ, R26 ;  /* 0x000000ffff167224 */ /* 0x000fc800078e001a */
[----:B------:R-:W0:Y:S02]  /*9c30*/  F2I.U64.TRUNC R4, R4 ;  /* 0x0000000400047311 */ /* 0x000e24000020d800 */
[----:B0-----:R0:W-:Y:S01]  /*9c40*/  STG.E.64 desc[UR36][R2.64], R4 ;  /* 0x0000000402007986 */ /* 0x0011e2000c101b24 */
[----:B------:R-:W-:Y:S05]  /*9c50*/  BRA `(.L_x_2769) ;  /* 0x0000000000107947 */ /* 0x000fea0003800000 */
.L_x_2801:
[----:B------:R-:W-:Y:S02]  /*9c60*/  HADD2.F32 R0, -RZ, R0.H0_H0 ;  /* 0x20000000ff007230 */ /* 0x000fe40000004100 */
[----:B------:R-:W-:Y:S02]  /*9c70*/  IMAD.MOV.U32 R22, RZ, RZ, R26 ;  /* 0x000000ffff167224 */ /* 0x000fe400078e001a */
[----:B------:R-:W0:Y:S02]  /*9c80*/  F2I.FTZ.U32.TRUNC.NTZ R5, R0 ;  /* 0x0000000000057305 */ /* 0x000e24000021f000 */
[----:B0-----:R0:W-:Y:S03]  /*9c90*/  STG.E desc[UR36][R2.64], R5 ;  /* 0x0000000502007986 */ /* 0x0011e6000c101924 */
.L_x_2769:
[----:B------:R-:W-:Y:S05]  /*9ca0*/  BSYNC.RECONVERGENT B6 ;  /* 0x0000000000067941 */ /* 0x000fea0003800200 */
.L_x_2768:
[----:B------:R-:W-:Y:S01]  /*9cb0*/  ISETP.GE.AND P0, PT, R22, R25, PT ;  /* 0x000000191600720c */ /* 0x000fe20003f06270 */
[----:B------:R-:W-:-:S12]  /*9cc0*/  BSSY.RECONVERGENT B6, `(.L_x_2805) ;  /* 0x00001f0000067945 */ /* 0x000fd80003800200 */
[----:B------:R-:W-:Y:S05]  /*9cd0*/  @P0 BRA `(.L_x_2806) ;  /* 0x0000001c00b80947 */ /* 0x000fea0003800000 */
[----:B------:R-:W5:Y:S01]  /*9ce0*/  LDCU UR4, c[0x0][0x3b4] ;  /* 0x00007680ff0477ac */ /* 0x000f620008000800 */
[----:B01-34-:R-:W0:Y:S01]  /*9cf0*/  LDC.64 R2, c[0x0][0x388] ;  /* 0x0000e200ff027b82 */ /* 0x01be220000000a00 */
[----:B------:R-:W-:Y:S01]  /*9d00*/  IMAD R0, R27, 0x200, R22 ;  /* 0x000002001b007824 */ /* 0x000fe200078e0216 */
[----:B--2---:R-:W-:-:S03]  /*9d10*/  PRMT R4, R16, 0x9910, RZ ;  /* 0x0000991010047816 */ /* 0x004fc600000000ff */
        /* <DEDUP_REMOVED lines=14> */
[----:B------:R-:W-:-:S06]  /*9e00*/  HADD2.F32 R19, -RZ, R19.H0_H0 ;  /* 0x20000013ff137230 */ /* 0x000fcc0000004100 */
[----:B------:R-:W0:Y:S02]  /*9e10*/  F2I.FTZ.TRUNC.NTZ R19, R19 ;  /* 0x0000001300137305 */ /* 0x000e24000021f100 */
[----:B0-----:R0:W-:Y:S01]  /*9e20*/  STG.E.U8 desc[UR36][R2.64], R19 ;  /* 0x0000001302007986 */ /* 0x0011e2000c101124 */
[----:B------:R-:W-:Y:S05]  /*9e30*/  BRA `(.L_x_2812) ;  /* 0x0000000c007c7947 */ /* 0x000fea0003800000 */
.L_x_2810:
[----:B------:R-:W-:-:S06]  /*9e40*/  HADD2.F32 R5, -RZ, R19.H0_H0 ;  /* 0x20000013ff057230 */ /* 0x000fcc0000004100 */
[----:B------:R-:W0:Y:S02]  /*9e50*/  F2I.S64.TRUNC R4, R5 ;  /* 0x0000000500047311 */ /* 0x000e24000020d900 */
[----:B0-----:R0:W-:Y:S01]  /*9e60*/  STG.E.U8 desc[UR36][R2.64], R4 ;  /* 0x0000000402007986 */ /* 0x0011e2000c101124 */
[----:B------:R-:W-:Y:S05]  /*9e70*/  BRA `(.L_x_2812) ;  /* 0x0000000c006c7947 */ /* 0x000fea0003800000 */
.L_x_2809:
[----:B------:R-:W-:-:S13]  /*9e80*/  ISETP.NE.AND P0, PT, R0, 0x2, PT ;  /* 0x000000020000780c */ /* 0x000fda0003f05270 */
[----:B------:R-:W-:Y:S05]  /*9e90*/  @!P0 BRA `(.L_x_2813) ;  /* 0x0000000000308947 */ /* 0x000fea0003800000 */
[----:B------:R-:W-:-:S13]  /*9ea0*/  ISETP.NE.AND P0, PT, R0, 0x3, PT ;  /* 0x000000030000780c */ /* 0x000fda0003f05270 */
[----:B------:R-:W-:Y:S05]  /*9eb0*/  @!P0 BRA `(.L_x_2814) ;  /* 0x0000000000188947 */ /* 0x000fea0003800000 */
[----:B------:R-:W-:-:S13]  /*9ec0*/  ISETP.NE.AND P0, PT, R0, 0x4, PT ;  /* 0x000000040000780c */ /* 0x000fda0003f05270 */
[----:B------:R-:W-:Y:S05]  /*9ed0*/  @P0 BRA `(.L_x_2811) ;  /* 0x0000000800700947 */ /* 0x000fea0003800000 */
[----:B------:R-:W-:-:S06]  /*9ee0*/  HADD2.F32 R4, -RZ, R19.H0_H0 ;  /* 0x20000013ff047230 */ /* 0x000fcc0000004100 */
[----:B------:R-:W0:Y:S02]  /*9ef0*/  F2I.S64.TRUNC R4, R4 ;  /* 0x0000000400047311 */ /* 0x000e24000020d900 */
[----:B0-----:R0:W-:Y:S01]  /*9f00*/  STG.E.64 desc[UR36][R2.64], R4 ;  /* 0x0000000402007986 */ /* 0x0011e2000c101b24 */
[----:B------:R-:W-:Y:S05]  /*9f10*/  BRA `(.L_x_2812) ;  /* 0x0000000c00447947 */ /* 0x000fea0003800000 */
.L_x_2814:
[----:B------:R-:W-:-:S06]  /*9f20*/  HADD2.F32 R19, -RZ, R19.H0_H0 ;  /* 0x20000013ff137230 */ /* 0x000fcc0000004100 */
[----:B------:R-:W0:Y:S02]  /*9f30*/  F2I.FTZ.TRUNC.NTZ R19, R19 ;  /* 0x0000001300137305 */ /* 0x000e24000021f100 */
[----:B0-----:R0:W-:Y:S01]  /*9f40*/  STG.E desc[UR36][R2.64], R19 ;  /* 0x0000001302007986 */ /* 0x0011e2000c101924 */
[----:B------:R-:W-:Y:S05]  /*9f50*/  BRA `(.L_x_2812) ;  /* 0x0000000c00347947 */ /* 0x000fea0003800000 */
.L_x_2813:
[----:B------:R-:W-:-:S06]  /*9f60*/  HADD2.F32 R19, -RZ, R19.H0_H0 ;  /* 0x20000013ff137230 */ /* 0x000fcc0000004100 */
[----:B------:R-:W0:Y:S02]  /*9f70*/  F2I.FTZ.TRUNC.NTZ R19, R19 ;  /* 0x0000001300137305 */ /* 0x000e24000021f100 */
[----:B0-----:R0:W-:Y:S01]  /*9f80*/  STG.E.U16 desc[UR36][R2.64], R19 ;  /* 0x0000001302007986 */ /* 0x0011e2000c101524 */
[----:B------:R-:W-:Y:S05]  /*9f90*/  BRA `(.L_x_2812) ;  /* 0x0000000c00247947 */ /* 0x000fea0003800000 */
.L_x_2808:
[----:B------:R-:W-:-:S13]  /*9fa0*/  ISETP.GT.AND P0, PT, R0, 0x6, PT ;  /* 0x000000060000780c */ /* 0x000fda0003f04270 */
[----:B------:R-:W-:Y:S05]  /*9fb0*/  @P0 BRA `(.L_x_2815) ;  /* 0x0000000000240947 */ /* 0x000fea0003800000 */
[----:B------:R-:W-:-:S13]  /*9fc0*/  ISETP.NE.AND P0, PT, R0, 0x5, PT ;  /* 0x000000050000780c */ /* 0x000fda0003f05270 */
[----:B------:R-:W-:Y:S05]  /*9fd0*/  @!P0 BRA `(.L_x_2816) ;  /* 0x0000000000148947 */ /* 0x000fea0003800000 */
[----:B------:R-:W-:-:S13]  /*9fe0*/  ISETP.NE.AND P0, PT, R0, 0x6, PT ;  /* 0x000000060000780c */ /* 0x000fda0003f05270 */
[----:B------:R-:W-:Y:S05]  /*9ff0*/  @P0 BRA `(.L_x_2811) ;  /* 0x0000000800280947 */ /* 0x000fea0003800000 */
[----:B------:R-:W-:-:S05]  /*a000*/  HADD2.F32 R19, -RZ, R19.H0_H0 ;  /* 0x20000013ff137230 */ /* 0x000fca0000004100 */
[----:B------:R1:W-:Y:S01]  /*a010*/  STG.E desc[UR36][R2.64], R19 ;  /* 0x0000001302007986 */ /* 0x0003e2000c101924 */
[----:B------:R-:W-:Y:S05]  /*a020*/  BRA `(.L_x_2812) ;  /* 0x0000000c00007947 */ /* 0x000fea0003800000 */
.L_x_2816:
[----:B------:R0:W-:Y:S01]  /*a030*/  STG.E.U16 desc[UR36][R2.64], R19 ;  /* 0x0000001302007986 */ /* 0x0001e2000c101524 */
[----:B------:R-:W-:Y:S05]  /*a040*/  BRA `(.L_x_2812) ;  /* 0x0000000800f87947 */ /* 0x000fea0003800000 */
.L_x_2815:
[----:B------:R-:W-:-:S13]  /*a050*/  ISETP.NE.AND P0, PT, R0, 0x7, PT ;  /* 0x000000070000780c */ /* 0x000fda0003f05270 */
[----:B------:R-:W-:Y:S05]  /*a060*/  @!P0 BRA `(.L_x_2817) ;  /* 0x0000000000348947 */ /* 0x000fea0003800000 */
[----:B------:R-:W-:-:S13]  /*a070*/  ISETP.NE.AND P0, PT, R0, 0x8, PT ;  /* 0x000000080000780c */ /* 0x000fda0003f05270 */
[----:B------:R-:W-:Y:S05]  /*a080*/  @!P0 BRA `(.L_x_2818) ;  /* 0x0000000000188947 */ /* 0x000fea0003800000 */
[----:B------:R-:W-:-:S13]  /*a090*/  ISETP.NE.AND P0, PT, R0, 0x9, PT ;  /* 0x000000090000780c */ /* 0x000fda0003f05270 */
[----:B------:R-:W-:Y:S05]  /*a0a0*/  @P0 BRA `(.L_x_2811) ;  /* 0x0000000400fc0947 */ /* 0x000fea0003800000 */
[----:B------:R-:W-:Y:S02]  /*a0b0*/  HADD2.F32 R4, -RZ, R19.H0_H0 ;  /* 0x20000013ff047230 */ /* 0x000fe40000004100 */
[----:B------:R-:W-:-:S05]  /*a0c0*/  IMAD.MOV.U32 R5, RZ, RZ, RZ ;  /* 0x000000ffff057224 */ /* 0x000fca00078e00ff */
[----:B------:R3:W-:Y:S01]  /*a0d0*/  STG.E.64 desc[UR36][R2.64], R4 ;  /* 0x0000000402007986 */ /* 0x0007e2000c101b24 */
[----:B------:R-:W-:Y:S05]  /*a0e0*/  BRA `(.L_x_2812) ;  /* 0x0000000800d07947 */ /* 0x000fea0003800000 */
.L_x_2818:
[----:B------:R-:W-:-:S05]  /*a0f0*/  HADD2.F32 R0, -RZ, R19.H0_H0 ;  /* 0x20000013ff007230 */ /* 0x000fca0000004100 */
[----:B------:R-:W-:-:S04]  /*a100*/  F2FP.F16.F32.PACK_AB R0, RZ, R0 ;  /* 0x00000000ff00723e */ /* 0x000fc800000000ff */
[----:B------:R-:W-:-:S05]  /*a110*/  PRMT R0, R0, 0x5410, RZ ;  /* 0x0000541000007816 */ /* 0x000fca00000000ff */
[----:B------:R2:W-:Y:S01]  /*a120*/  STG.E desc[UR36][R2.64], R0 ;  /* 0x0000000002007986 */ /* 0x0005e2000c101924 */
[----:B------:R-:W-:Y:S05]  /*a130*/  BRA `(.L_x_2812) ;  /* 0x0000000800bc7947 */ /* 0x000fea0003800000 */
.L_x_2817:
[----:B------:R-:W-:-:S05]  /*a140*/  HADD2.F32 R4, -RZ, R19.H0_H0 ;  /* 0x20000013ff047230 */ /* 0x000fca0000004100 */
[----:B------:R-:W-:-:S06]  /*a150*/  FMUL.FTZ R4, R4, 1 ;  /* 0x3f80000004047820 */ /* 0x000fcc0000410000 */
[----:B------:R-:W0:Y:S02]  /*a160*/  F2F.F64.F32 R4, R4 ;  /* 0x0000000400047310 */ /* 0x000e240000201800 */
[----:B0-----:R4:W-:Y:S01]  /*a170*/  STG.E.64 desc[UR36][R2.64], R4 ;  /* 0x0000000402007986 */ /* 0x0019e2000c101b24 */
[----:B------:R-:W-:Y:S05]  /*a180*/  BRA `(.L_x_2812) ;  /* 0x0000000800a87947 */ /* 0x000fea0003800000 */
.L_x_2807:
        /* <DEDUP_REMOVED lines=10> */
[----:B------:R-:W-:-:S06]  /*a230*/  HADD2.F32 R5, -RZ, R19.H0_H0 ;  /* 0x20000013ff057230 */ /* 0x000fcc0000004100 */
[----:B------:R-:W0:Y:S02]  /*a240*/  F2I.FTZ.U32.TRUNC.NTZ R5, R5 ;  /* 0x0000000500057305 */ /* 0x000e24000021f000 */
[----:B0-----:R0:W-:Y:S01]  /*a250*/  STG.E.U16 desc[UR36][R2.64], R5 ;  /* 0x0000000502007986 */ /* 0x0011e2000c101524 */
[----:B------:R-:W-:Y:S05]  /*a260*/  BRA `(.L_x_2812) ;  /* 0x0000000800707947 */ /* 0x000fea0003800000 */
.L_x_2822:
        /* <DEDUP_REMOVED lines=18> */
.L_x_2825:
[----:B------:R-:W-:-:S04]  /*a390*/  SHF.R.U32.HI R5, RZ, 0x18, R5 ;  /* 0x00000018ff057819 */ /* 0x000fc80000011605 */
[----:B------:R-:W-:-:S07]  /*a3a0*/  LOP3.LUT R0, R0, 0x80, R5, 0xf8, !PT ;  /* 0x0000008000007812 */ /* 0x000fce00078ef805 */
.L_x_2824:
[----:B------:R-:W-:Y:S05]  /*a3b0*/  BSYNC.RECONVERGENT B0 ;  /* 0x0000000000007941 */ /* 0x000fea0003800200 */
.L_x_2823:
[----:B------:R0:W-:Y:S01]  /*a3c0*/  STG.E.U8 desc[UR36][R2.64], R0 ;  /* 0x0000000002007986 */ /* 0x0001e2000c101124 */
[----:B------:R-:W-:Y:S05]  /*a3d0*/  BRA `(.L_x_2812) ;  /* 0x0000000800147947 */ /* 0x000fea0003800000 */
.L_x_2821:
        /* <DEDUP_REMOVED lines=18> */
.L_x_2828:
[----:B------:R-:W-:-:S04]  /*a500*/  SHF.R.U32.HI R5, RZ, 0x18, R5 ;  /* 0x00000018ff057819 */ /* 0x000fc80000011605 */
[----:B------:R-:W-:-:S07]  /*a510*/  LOP3.LUT R0, R0, 0x80, R5, 0xf8, !PT ;  /* 0x0000008000007812 */ /* 0x000fce00078ef805 */
.L_x_2827:
[----:B------:R-:W-:Y:S05]  /*a520*/  BSYNC.RECONVERGENT B0 ;  /* 0x0000000000007941 */ /* 0x000fea0003800200 */
.L_x_2826:
[----:B------:R0:W-:Y:S01]  /*a530*/  STG.E.U8 desc[UR36][R2.64], R0 ;  /* 0x0000000002007986 */ /* 0x0001e2000c101124 */
[----:B------:R-:W-:Y:S05]  /*a540*/  BRA `(.L_x_2812) ;  /* 0x0000000400b87947 */ /* 0x000fea0003800000 */
.L_x_2820:
[----:B------:R-:W-:-:S13]  /*a550*/  ISETP.NE.AND P0, PT, R0, 0x1c, PT ;  /* 0x0000001c0000780c */ /* 0x000fda0003f05270 */
[----:B------:R-:W-:Y:S05]  /*a560*/  @!P0 BRA `(.L_x_2829) ;  /* 0x0000000000608947 */ /* 0x000fea0003800000 */
[----:B------:R-:W-:-:S13]  /*a570*/  ISETP.NE.AND P0, PT, R0, 0x1d, PT ;  /* 0x0000001d0000780c */ /* 0x000fda0003f05270 */
[----:B------:R-:W-:Y:S05]  /*a580*/  @!P0 BRA `(.L_x_2830) ;  /* 0x0000000000488947 */ /* 0x000fea0003800000 */
[----:B------:R-:W-:-:S13]  /*a590*/  ISETP.NE.AND P0, PT, R0, 0x2c, PT ;  /* 0x0000002c0000780c */ /* 0x000fda0003f05270 */
[----:B------:R-:W-:Y:S05]  /*a5a0*/  @P0 BRA `(.L_x_2811) ;  /* 0x0000000000bc0947 */ /* 0x000fea0003800000 */
[----:B------:R-:W-:Y:S02]  /*a5b0*/  HADD2.F32 R19, -RZ, R19.H0_H0 ;  /* 0x20000013ff137230 */ /* 0x000fe40000004100 */
        /* <DEDUP_REMOVED lines=15> */
.L_x_2830:
[----:B------:R-:W-:-:S06]  /*a6b0*/  HADD2.F32 R4, -RZ, R19.H0_H0 ;  /* 0x20000013ff047230 */ /* 0x000fcc0000004100 */
[----:B------:R-:W0:Y:S02]  /*a6c0*/  F2I.U64.TRUNC R4, R4 ;  /* 0x0000000400047311 */ /* 0x000e24000020d800 */
[----:B0-----:R0:W-:Y:S01]  /*a6d0*/  STG.E.64 desc[UR36][R2.64], R4 ;  /* 0x0000000402007986 */ /* 0x0011e2000c101b24 */
[----:B------:R-:W-:Y:S05]  /*a6e0*/  BRA `(.L_x_2812) ;  /* 0x0000000400507947 */ /* 0x000fea0003800000 */
.L_x_2829:
[----:B------:R-:W-:-:S06]  /*a6f0*/  HADD2.F32 R19, -RZ, R19.H0_H0 ;  /* 0x20000013ff137230 */ /* 0x000fcc0000004100 */
[----:B------:R-:W0:Y:S02]  /*a700*/  F2I.FTZ.U32.TRUNC.NTZ R19, R19 ;  /* 0x0000001300137305 */ /* 0x000e24000021f000 */
[----:B0-----:R0:W-:Y:S01]  /*a710*/  STG.E desc[UR36][R2.64], R19 ;  /* 0x0000001302007986 */ /* 0x0011e2000c101924 */
[----:B------:R-:W-:Y:S05]  /*a720*/  BRA `(.L_x_2812) ;  /* 0x0000000400407947 */ /* 0x000fea0003800000 */
.L_x_2819:
[----:B------:R-:W-:-:S13]  /*a730*/  ISETP.GT.AND P0, PT, R0, 0xe, PT ;  /* 0x0000000e0000780c */ /* 0x000fda0003f04270 */
[----:B------:R-:W-:Y:S05]  /*a740*/  @P0 BRA `(.L_x_2831) ;  /* 0x00000000003c0947 */ /* 0x000fea0003800000 */
[----:B------:R-:W-:-:S13]  /*a750*/  ISETP.NE.AND P0, PT, R0, 0xa, PT ;  /* 0x0000000a0000780c */ /* 0x000fda0003f05270 */
[----:B------:R-:W-:Y:S05]  /*a760*/  @!P0 BRA `(.L_x_2832) ;  /* 0x00000000001c8947 */ /* 0x000fea0003800000 */
[----:B------:R-:W-:-:S13]  /*a770*/  ISETP.NE.AND P0, PT, R0, 0xb, PT ;  /* 0x0000000b0000780c */ /* 0x000fda0003f05270 */
[----:B------:R-:W-:Y:S05]  /*a780*/  @P0 BRA `(.L_x_2811) ;  /* 0x0000000000440947 */ /* 0x000fea0003800000 */
[----:B------:R-:W-:-:S05]  /*a790*/  HADD2.F32 R19, -RZ, R19.H0_H0 ;  /* 0x20000013ff137230 */ /* 0x000fca0000004100 */
[----:B------:R-:W-:-:S04]  /*a7a0*/  FSETP.NEU.FTZ.AND P0, PT, R19, RZ, PT ;  /* 0x000000ff1300720b */ /* 0x000fc80003f1d000 */
[----:B------:R-:W-:-:S05]  /*a7b0*/  SEL R5, RZ, 0x1, !P0 ;  /* 0x00000001ff057807 */ /* 0x000fca0004000000 */
[----:B------:R0:W-:Y:S01]  /*a7c0*/  STG.E.U8 desc[UR36][R2.64], R5 ;  /* 0x0000000502007986 */ /* 0x0001e2000c101124 */
[----:B------:R-:W-:Y:S05]  /*a7d0*/  BRA `(.L_x_2812) ;  /* 0x0000000400147947 */ /* 0x000fea0003800000 */
.L_x_2832:
[----:B------:R-:W-:Y:S01]  /*a7e0*/  HADD2.F32 R19, -RZ, R19.H0_H0 ;  /* 0x20000013ff137230 */ /* 0x000fe20000004100 */
[----:B------:R-:W-:-:S04]  /*a7f0*/  CS2R R6, SRZ ;  /* 0x0000000000067805 */ /* 0x000fc8000001ff00 */
[----:B------:R-:W-:-:S06]  /*a800*/  FMUL.FTZ R4, R19, 1 ;  /* 0x3f80000013047820 */ /* 0x000fcc0000410000 */
[----:B------:R-:W0:Y:S02]  /*a810*/  F2F.F64.F32 R4, R4 ;  /* 0x0000000400047310 */ /* 0x000e240000201800 */
[----:B0-----:R0:W-:Y:S01]  /*a820*/  STG.E.128 desc[UR36][R2.64], R4 ;  /* 0x0000000402007986 */ /* 0x0011e2000c101d24 */
[----:B------:R-:W-:Y:S05]  /*a830*/  BRA `(.L_x_2812) ;  /* 0x0000000000fc7947 */ /* 0x000fea0003800000 */
.L_x_2831:
[----:B------:R-:W-:-:S13]  /*a840*/  ISETP.NE.AND P0, PT, R0, 0xf, PT ;  /* 0x0000000f0000780c */ /* 0x000fda0003f05270 */
[----:B------:R-:W-:Y:S05]  /*a850*/  @!P0 BRA `(.L_x_2833) ;  /* 0x0000000000e88947 */ /* 0x000fea0003800000 */
[----:B------:R-:W-:-:S13]  /*a860*/  ISETP.NE.AND P0, PT, R0, 0x17, PT ;  /* 0x000000170000780c */ /* 0x000fda0003f05270 */
[----:B------:R-:W-:Y:S05]  /*a870*/  @!P0 BRA `(.L_x_2834) ;  /* 0x0000000000908947 */ /* 0x000fea0003800000 */
[----:B------:R-:W-:-:S13]  /*a880*/  ISETP.NE.AND P0, PT, R0, 0x18, PT ;  /* 0x000000180000780c */ /* 0x000fda0003f05270 */
[----:B------:R-:W-:Y:S05]  /*a890*/  @!P0 BRA `(.L_x_2835) ;  /* 0x0000000000448947 */ /* 0x000fea0003800000 */
.L_x_2811:
        /* <DEDUP_REMOVED lines=16> */
.L_x_2836:
[----:B------:R-:W-:Y:S05]  /*a9a0*/  BRA `(.L_x_2812) ;  /* 0x0000000000a07947 */ /* 0x000fea0003800000 */
.L_x_2835:
        /* <DEDUP_REMOVED lines=13> */
.L_x_2838:
[----:B------:R-:W-:Y:S05]  /*aa80*/  BSYNC.RECONVERGENT B0 ;  /* 0x0000000000007941 */ /* 0x000fea0003800200 */
.L_x_2837:
[----:B------:R-:W-:-:S05]  /*aa90*/  LOP3.LUT R5, R0, 0x80, R5, 0xf8, !PT ;  /* 0x0000008000057812 */ /* 0x000fca00078ef805 */
[----:B------:R0:W-:Y:S01]  /*aaa0*/  STG.E.U8 desc[UR36][R2.64], R5 ;  /* 0x0000000502007986 */ /* 0x0001e2000c101124 */
[----:B------:R-:W-:Y:S05]  /*aab0*/  BRA `(.L_x_2812) ;  /* 0x00000000005c7947 */ /* 0x000fea0003800000 */
.L_x_2834:
        /* <DEDUP_REMOVED lines=12> */
.L_x_2840:
[----:B------:R-:W-:Y:S01]  /*ab80*/  IMAD.MOV.U32 R0, RZ, RZ, 0x7f ;  /* 0x0000007fff007424 */ /* 0x000fe200078e00ff */
[----:B------:R-:W-:-:S04]  /*ab90*/  ISETP.GT.U32.AND P0, PT, R4, 0x7f800000, PT ;  /* 0x7f8000000400780c */ /* 0x000fc80003f04070 */
[----:B------:R-:W-:-:S09]  /*aba0*/  SEL R0, R0, 0x7c, P0 ;  /* 0x0000007c00007807 */ /* 0x000fd20000000000 */
.L_x_2841:
[----:B------:R-:W-:Y:S05]  /*abb0*/  BSYNC.RECONVERGENT B0 ;  /* 0x0000000000007941 */ /* 0x000fea0003800200 */
.L_x_2839:
[----:B------:R-:W-:-:S04]  /*abc0*/  SHF.R.U32.HI R5, RZ, 0x18, R5 ;  /* 0x00000018ff057819 */ /* 0x000fc80000011605 */
[----:B------:R-:W-:-:S05]  /*abd0*/  LOP3.LUT R5, R0, 0x80, R5, 0xf8, !PT ;  /* 0x0000008000057812 */ /* 0x000fca00078ef805 */
[----:B------:R0:W-:Y:S01]  /*abe0*/  STG.E.U8 desc[UR36][R2.64], R5 ;  /* 0x0000000502007986 */ /* 0x0001e2000c101124 */
[----:B------:R-:W-:Y:S05]  /*abf0*/  BRA `(.L_x_2812) ;  /* 0x00000000000c7947 */ /* 0x000fea0003800000 */
.L_x_2833:
[----:B------:R-:W-:-:S05]  /*ac00*/  HADD2.F32 R0, -RZ, R19.H0_H0 ;  /* 0x20000013ff007230 */ /* 0x000fca0000004100 */
[----:B------:R-:W-:-:S05]  /*ac10*/  F2FP.BF16.F32.PACK_AB R0, RZ, R0 ;  /* 0x00000000ff00723e */ /* 0x000fca00000010ff */
[----:B------:R0:W-:Y:S02]  /*ac20*/  STG.E.U16 desc[UR36][R2.64], R0 ;  /* 0x0000000002007986 */ /* 0x0001e4000c101524 */
.L_x_2812:
[----:B------:R-:W-:-:S05]  /*ac30*/  VIADD R22, R22, 0x80 ;  /* 0x0000008016167836 */ /* 0x000fca0000000000 */
[----:B------:R-:W-:-:S13]  /*ac40*/  ISETP.GE.AND P0, PT, R22, R25, PT ;  /* 0x000000191600720c */ /* 0x000fda0003f06270 */
[----:B------:R-:W-:Y:S05]  /*ac50*/  @P0 BRA `(.L_x_2806) ;  /* 0x0000000c00d80947 */ /* 0x000fea0003800000 */
[----:B------:R-:W5:Y:S01]  /*ac60*/  LDCU UR4, c[0x0][0x3b4] ;  /* 0x00007680ff0477ac */ /* 0x000f620008000800 */
[----:B01234-:R-:W0:Y:S01]  /*ac70*/  LDC.64 R2, c[0x0][0x388] ;  /* 0x0000e200ff027b82 */ /* 0x01fe220000000a00 */
        /* <DEDUP_REMOVED lines=16> */
[----:B------:R-:W-:-:S04]  /*ad80*/  HADD2.F32 R18, -RZ, R18.H0_H0 ;  /* 0x20000012ff127230 */ /* 0x000fc80000004100 */
[----:B------:R-:W0:Y:S02]  /*ad90*/  F2I.FTZ.TRUNC.NTZ R5, R18 ;  /* 0x0000001200057305 */ /* 0x000e24000021f100 */
[----:B0-----:R0:W-:Y:S01]  /*ada0*/  STG.E.U8 desc[UR36][R2.64], R5 ;  /* 0x0000000502007986 */ /* 0x0011e2000c101124 */
[----:B------:R-:W-:Y:S05]  /*adb0*/  BRA `(.L_x_2847) ;  /* 0x0000000c007c7947 */ /* 0x000fea0003800000 */
.L_x_2845:
[----:B------:R-:W-:-:S06]  /*adc0*/  HADD2.F32 R5, -RZ, R18.H0_H0 ;  /* 0x20000012ff057230 */ /* 0x000fcc0000004100 */
[----:B------:R-:W0:Y:S02]  /*add0*/  F2I.S64.TRUNC R4, R5 ;  /* 0x0000000500047311 */ /* 0x000e24000020d900 */
[----:B0-----:R0:W-:Y:S01]  /*ade0*/  STG.E.U8 desc[UR36][R2.64], R4 ;  /* 0x0000000402007986 */ /* 0x0011e2000c101124 */
[----:B------:R-:W-:Y:S05]  /*adf0*/  BRA `(.L_x_2847) ;  /* 0x0000000c006c7947 */ /* 0x000fea0003800000 */
.L_x_2844:
        /* <DEDUP_REMOVED lines=10> */
.L_x_2849:
[----:B------:R-:W-:-:S04]  /*aea0*/  HADD2.F32 R18, -RZ, R18.H0_H0 ;  /* 0x20000012ff127230 */ /* 0x000fc80000004100 */
[----:B------:R-:W0:Y:S02]  /*aeb0*/  F2I.FTZ.TRUNC.NTZ R5, R18 ;  /* 0x0000001200057305 */ /* 0x000e24000021f100 */
[----:B0-----:R0:W-:Y:S01]  /*aec0*/  STG.E desc[UR36][R2.64], R5 ;  /* 0x0000000502007986 */ /* 0x0011e2000c101924 */
[----:B------:R-:W-:Y:S05]  /*aed0*/  BRA `(.L_x_2847) ;  /* 0x0000000c00347947 */ /* 0x000fea0003800000 */
.L_x_2848:
[----:B------:R-:W-:-:S04]  /*aee0*/  HADD2.F32 R18, -RZ, R18.H0_H0 ;  /* 0x20000012ff127230 */ /* 0x000fc80000004100 */
[----:B------:R-:W0:Y:S02]  /*aef0*/  F2I.FTZ.TRUNC.NTZ R5, R18 ;  /* 0x0000001200057305 */ /* 0x000e24000021f100 */
[----:B0-----:R0:W-:Y:S01]  /*af00*/  STG.E.U16 desc[UR36][R2.64], R5 ;  /* 0x0000000502007986 */ /* 0x0011e2000c101524 */
[----:B------:R-:W-:Y:S05]  /*af10*/  BRA `(.L_x_2847) ;  /* 0x0000000c00247947 */ /* 0x000fea0003800000 */
.L_x_2843:
        /* <DEDUP_REMOVED lines=9> */
.L_x_2851:
[----:B------:R0:W-:Y:S01]  /*afb0*/  STG.E.U16 desc[UR36][R2.64], R18 ;  /* 0x0000001202007986 */ /* 0x0001e2000c101524 */
[----:B------:R-:W-:Y:S05]  /*afc0*/  BRA `(.L_x_2847) ;  /* 0x0000000800f87947 */ /* 0x000fea0003800000 */
.L_x_2850:
        /* <DEDUP_REMOVED lines=10> */
.L_x_2853:
[----:B------:R-:W-:-:S05]  /*b070*/  HADD2.F32 R0, -RZ, R18.H0_H0 ;  /* 0x20000012ff007230 */ /* 0x000fca0000004100 */
[----:B------:R-:W-:-:S04]  /*b080*/  F2FP.F16.F32.PACK_AB R0, RZ, R0 ;  /* 0x00000000ff00723e */ /* 0x000fc800000000ff */
[----:B------:R-:W-:-:S05]  /*b090*/  PRMT R0, R0, 0x5410, RZ ;  /* 0x0000541000007816 */ /* 0x000fca00000000ff */
[----:B------:R0:W-:Y:S01]  /*b0a0*/  STG.E desc[UR36][R2.64], R0 ;  /* 0x0000000002007986 */ /* 0x0001e2000c101924 */
[----:B------:R-:W-:Y:S05]  /*b0b0*/  BRA `(.L_x_2847) ;  /* 0x0000000800bc7947 */ /* 0x000fea0003800000 */
.L_x_2852:
[----:B------:R-:W-:-:S05]  /*b0c0*/  HADD2.F32 R4, -RZ, R18.H0_H0 ;  /* 0x20000012ff047230 */ /* 0x000fca0000004100 */
[----:B------:R-:W-:-:S06]  /*b0d0*/  FMUL.FTZ R4, R4, 1 ;  /* 0x3f80000004047820 */ /* 0x000fcc0000410000 */
[----:B------:R-:W0:Y:S02]  /*b0e0*/  F2F.F64.F32 R4, R4 ;  /* 0x0000000400047310 */ /* 0x000e240000201800 */
[----:B0-----:R0:W-:Y:S01]  /*b0f0*/  STG.E.64 desc[UR36][R2.64], R4 ;  /* 0x0000000402007986 */ /* 0x0011e2000c101b24 */
[----:B------:R-:W-:Y:S05]  /*b100*/  BRA `(.L_x_2847) ;  /* 0x0000000800a87947 */ /* 0x000fea0003800000 */
.L_x_2842:
        /* <DEDUP_REMOVED lines=14> */
.L_x_2857:
        /* <DEDUP_REMOVED lines=18> */
.L_x_2860:
[----:B------:R-:W-:-:S04]  /*b310*/  SHF.R.U32.HI R5, RZ, 0x18, R5 ;  /* 0x00000018ff057819 */ /* 0x000fc80000011605 */
[----:B------:R-:W-:-:S07]  /*b320*/  LOP3.LUT R0, R0, 0x80, R5, 0xf8, !PT ;  /* 0x0000008000007812 */ /* 0x000fce00078ef805 */
.L_x_2859:
[----:B------:R-:W-:Y:S05]  /*b330*/  BSYNC.RECONVERGENT B0 ;  /* 0x0000000000007941 */ /* 0x000fea0003800200 */
.L_x_2858:
[----:B------:R0:W-:Y:S01]  /*b340*/  STG.E.U8 desc[UR36][R2.64], R0 ;  /* 0x0000000002007986 */ /* 0x0001e2000c101124 */
[----:B------:R-:W-:Y:S05]  /*b350*/  BRA `(.L_x_2847) ;  /* 0x0000000800147947 */ /* 0x000fea0003800000 */
.L_x_2856:
        /* <DEDUP_REMOVED lines=18> */
.L_x_2863:
[----:B------:R-:W-:-:S04]  /*b480*/  SHF.R.U32.HI R5, RZ, 0x18, R5 ;  /* 0x00000018ff057819 */ /* 0x000fc80000011605 */
[----:B------:R-:W-:-:S07]  /*b490*/  LOP3.LUT R0, R0, 0x80, R5, 0xf8, !PT ;  /* 0x0000008000007812 */ /* 0x000fce00078ef805 */
.L_x_2862:
[----:B------:R-:W-:Y:S05]  /*b4a0*/  BSYNC.RECONVERGENT B0 ;  /* 0x0000000000007941 */ /* 0x000fea0003800200 */
.L_x_2861:
[----:B------:R0:W-:Y:S01]  /*b4b0*/  STG.E.U8 desc[UR36][R2.64], R0 ;  /* 0x0000000002007986 */ /* 0x0001e2000c101124 */
[----:B------:R-:W-:Y:S05]  /*b4c0*/  BRA `(.L_x_2847) ;  /* 0x0000000400b87947 */ /* 0x000fea0003800000 */
.L_x_2855:
[----:B------:R-:W-:-:S13]  /*b4d0*/  ISETP.NE.AND P0, PT, R0, 0x1c, PT ;  /* 0x0000001c0000780c */ /* 0x000fda0003f05270 */
[----:B------:R-:W-:Y:S05]  /*b4e0*/  @!P0 BRA `(.L_x_2864) ;  /* 0x0000000000608947 */ /* 0x000fea0003800000 */
[----:B------:R-:W-:-:S13]  /*b4f0*/  ISETP.NE.AND P0, PT, R0, 0x1d, PT ;  /* 0x0000001d0000780c */ /* 0x000fda0003f05270 */
[----:B------:R-:W-:Y:S05]  /*b500*/  @!P0 BRA `(.L_x_2865) ;  /* 0x0000000000488947 */ /* 0x000fea0003800000 */
[----:B------:R-:W-:-:S13]  /*b510*/  ISETP.NE.AND P0, PT, R0, 0x2c, PT ;  /* 0x0000002c0000780c */ /* 0x000fda0003f05270 */
[----:B------:R-:W-:Y:S05]  /*b520*/  @P0 BRA `(.L_x_2846) ;  /* 0x0000000000bc0947 */ /* 0x000fea0003800000 */
        /* <DEDUP_REMOVED lines=16> */
.L_x_2865:
[----:B------:R-:W-:-:S06]  /*b630*/  HADD2.F32 R4, -RZ, R18.H0_H0 ;  /* 0x20000012ff047230 */ /* 0x000fcc0000004100 */
[----:B------:R-:W0:Y:S02]  /*b640*/  F2I.U64.TRUNC R4, R4 ;  /* 0x0000000400047311 */ /* 0x000e24000020d800 */
[----:B0-----:R0:W-:Y:S01]  /*b650*/  STG.E.64 desc[UR36][R2.64], R4 ;  /* 0x0000000402007986 */ /* 0x0011e2000c101b24 */
[----:B------:R-:W-:Y:S05]  /*b660*/  BRA `(.L_x_2847) ;  /* 0x0000000400507947 */ /* 0x000fea0003800000 */
.L_x_2864:
[----:B------:R-:W-:-:S04]  /*b670*/  HADD2.F32 R18, -RZ, R18.H0_H0 ;  /* 0x20000012ff127230 */ /* 0x000fc80000004100 */
[----:B------:R-:W0:Y:S02]  /*b680*/  F2I.FTZ.U32.TRUNC.NTZ R5, R18 ;  /* 0x0000001200057305 */ /* 0x000e24000021f000 */
[----:B0-----:R0:W-:Y:S01]  /*b690*/  STG.E desc[UR36][R2.64], R5 ;  /* 0x0000000502007986 */ /* 0x0011e2000c101924 */
[----:B------:R-:W-:Y:S05]  /*b6a0*/  BRA `(.L_x_2847) ;  /* 0x0000000400407947 */ /* 0x000fea0003800000 */
.L_x_2854:
        /* <DEDUP_REMOVED lines=11> */
.L_x_2867:
[----:B------:R-:W-:Y:S01]  /*b760*/  HADD2.F32 R18, -RZ, R18.H0_H0 ;  /* 0x20000012ff127230 */ /* 0x000fe20000004100 */
[----:B------:R-:W-:-:S04]  /*b770*/  CS2R R6, SRZ ;  /* 0x0000000000067805 */ /* 0x000fc8000001ff00 */
[----:B------:R-:W-:-:S06]  /*b780*/  FMUL.FTZ R4, R18, 1 ;  /* 0x3f80000012047820 */ /* 0x000fcc0000410000 */
[----:B------:R-:W0:Y:S02]  /*b790*/  F2F.F64.F32 R4, R4 ;  /* 0x0000000400047310 */ /* 0x000e240000201800 */
[----:B0-----:R3:W-:Y:S01]  /*b7a0*/  STG.E.128 desc[UR36][R2.64], R4 ;  /* 0x0000000402007986 */ /* 0x0017e2000c101d24 */
[----:B------:R-:W-:Y:S05]  /*b7b0*/  BRA `(.L_x_2847) ;  /* 0x0000000000fc7947 */ /* 0x000fea0003800000 */
.L_x_2866:
[----:B------:R-:W-:-:S13]  /*b7c0*/  ISETP.NE.AND P0, PT, R0, 0xf, PT ;  /* 0x0000000f0000780c */ /* 0x000fda0003f05270 */
[----:B------:R-:W-:Y:S05]  /*b7d0*/  @!P0 BRA `(.L_x_2868) ;  /* 0x0000000000e88947 */ /* 0x000fea0003800000 */
[----:B------:R-:W-:-:S13]  /*b7e0*/  ISETP.NE.AND P0, PT, R0, 0x17, PT ;  /* 0x000000170000780c */ /* 0x000fda0003f05270 */
[----:B------:R-:W-:Y:S05]  /*b7f0*/  @!P0 BRA `(.L_x_2869) ;  /* 0x0000000000908947 */ /* 0x000fea0003800000 */
[----:B------:R-:W-:-:S13]  /*b800*/  ISETP.NE.AND P0, PT, R0, 0x18, PT ;  /* 0x000000180000780c */ /* 0x000fda0003f05270 */
[----:B------:R-:W-:Y:S05]  /*b810*/  @!P0 BRA `(.L_x_2870) ;  /* 0x0000000000448947 */ /* 0x000fea0003800000 */
.L_x_2846:
        /* <DEDUP_REMOVED lines=16> */
.L_x_2871:
[----:B------:R-:W-:Y:S05]  /*b920*/  BRA `(.L_x_2847) ;  /* 0x0000000000a07947 */ /* 0x000fea0003800000 */
.L_x_2870:
        /* <DEDUP_REMOVED lines=13> */
.L_x_2873:
[----:B------:R-:W-:Y:S05]  /*ba00*/  BSYNC.RECONVERGENT B0 ;  /* 0x0000000000007941 */ /* 0x000fea0003800200 */
.L_x_2872:
[----:B------:R-:W-:-:S05]  /*ba10*/  LOP3.LUT R5, R0, 0x80, R5, 0xf8, !PT ;  /* 0x0000008000057812 */ /* 0x000fca00078ef805 */
[----:B------:R1:W-:Y:S01]  /*ba20*/  STG.E.U8 desc[UR36][R2.64], R5 ;  /* 0x0000000502007986 */ /* 0x0003e2000c101124 */
[----:B------:R-:W-:Y:S05]  /*ba30*/  BRA `(.L_x_2847) ;  /* 0x00000000005c7947 */ /* 0x000fea0003800000 */
.L_x_2869:
        /* <DEDUP_REMOVED lines=12> */
.L_x_2875:
[----:B------:R-:W-:Y:S01]  /*bb00*/  IMAD.MOV.U32 R0, RZ, RZ, 0x7f ;  /* 0x0000007fff007424 */ /* 0x000fe200078e00ff */
[----:B------:R-:W-:-:S04]  /*bb10*/  ISETP.GT.U32.AND P0, PT, R4, 0x7f800000, PT ;  /* 0x7f8000000400780c */ /* 0x000fc80003f04070 */
[----:B------:R-:W-:-:S09]  /*bb20*/  SEL R0, R0, 0x7c, P0 ;  /* 0x0000007c00007807 */ /* 0x000fd20000000000 */
.L_x_2876:
[----:B------:R-:W-:Y:S05]  /*bb30*/  BSYNC.RECONVERGENT B0 ;  /* 0x0000000000007941 */ /* 0x000fea0003800200 */
.L_x_2874:
[----:B------:R-:W-:-:S04]  /*bb40*/  SHF.R.U32.HI R5, RZ, 0x18, R5 ;  /* 0x00000018ff057819 */ /* 0x000fc80000011605 */
[----:B------:R-:W-:-:S05]  /*bb50*/  LOP3.LUT R5, R0, 0x80, R5, 0xf8, !PT ;  /* 0x0000008000057812 */ /* 0x000fca00078ef805 */
[----:B------:R2:W-:Y:S01]  /*bb60*/  STG.E.U8 desc[UR36][R2.64], R5 ;  /* 0x0000000502007986 */ /* 0x0005e2000c101124 */
[----:B------:R-:W-:Y:S05]  /*bb70*/  BRA `(.L_x_2847) ;  /* 0x00000000000c7947 */ /* 0x000fea0003800000 */
.L_x_2868:
[----:B------:R-:W-:-:S05]  /*bb80*/  HADD2.F32 R0, -RZ, R18.H0_H0 ;  /* 0x20000012ff007230 */ /* 0x000fca0000004100 */
[----:B------:R-:W-:-:S05]  /*bb90*/  F2FP.BF16.F32.PACK_AB R0, RZ, R0 ;  /* 0x00000000ff00723e */ /* 0x000fca00000010ff */
[----:B------:R0:W-:Y:S02]  /*bba0*/  STG.E.U16 desc[UR36][R2.64], R0 ;  /* 0x0000000002007986 */ /* 0x0001e4000c101524 */
.L_x_2847:
[----:B------:R-:W-:-:S07]  /*bbb0*/  VIADD R22, R22, 0x80 ;  /* 0x0000008016167836 */ /* 0x000fce0000000000 */
.L_x_2806:
[----:B------:R-:W-:Y:S05]  /*bbc0*/  BSYNC.RECONVERGENT B6 ;  /* 0x0000000000067941 */ /* 0x000fea0003800200 */
.L_x_2805:
[----:B------:R-:W-:-:S13]  /*bbd0*/  ISETP.GE.AND P0, PT, R22, R25, PT ;  /* 0x000000191600720c */ /* 0x000fda0003f06270 */
[----:B------:R-:W-:Y:S05]  /*bbe0*/  @P0 EXIT ;  /* 0x000000000000094d */ /* 0x000fea0003800000 */
[----:B01234-:R-:W0:Y:S01]  /*bbf0*/  LDC.64 R2, c[0x0][0x388] ;  /* 0x0000e200ff027b82 */ /* 0x01fe220000000a00 */
[----:B------:R-:W1:Y:S01]  /*bc00*/  LDCU UR4, c[0x0][0x3b4] ;  /* 0x00007680ff0477ac */ /* 0x000e620008000800 */
[----:B------:R-:W-:Y:S01]  /*bc10*/  PRMT R0, R16, 0x9910, RZ ;  /* 0x0000991010007816 */ /* 0x000fe200000000ff */
[----:B------:R-:W-:-:S03]  /*bc20*/  IMAD R22, R27, 0x200, R22 ;  /* 0x000002001b167824 */ /* 0x000fc600078e0216 */
[----:B------:R-:W-:Y:S01]  /*bc30*/  ISETP.GT.AND P1, PT, R0, 0x9, PT ;  /* 0x000000090000780c */ /* 0x000fe20003f24270 */
[----:B-1----:R-:W-:-:S05]  /*bc40*/  IMAD R5, R22, UR4, RZ ;  /* 0x0000000416057c24 */ /* 0x002fca000f8e02ff */
        /* <DEDUP_REMOVED lines=13> */
[----:B0-----:R-:W-:Y:S01]  /*bd20*/  STG.E.U8 desc[UR36][R2.64], R17 ;  /* 0x0000001102007986 */ /* 0x001fe2000c101124 */
[----:B------:R-:W-:Y:S05]  /*bd30*/  EXIT ;  /* 0x000000000000794d */ /* 0x000fea0003800000 */
.L_x_2880:
[----:B------:R-:W-:-:S06]  /*bd40*/  HADD2.F32 R5, -RZ, R17.H0_H0 ;  /* 0x20000011ff057230 */ /* 0x000fcc0000004100 */
[----:B------:R-:W0:Y:S02]  /*bd50*/  F2I.S64.TRUNC R4, R5 ;  /* 0x0000000500047311 */ /* 0x000e24000020d900 */
[----:B0-----:R-:W-:Y:S01]  /*bd60*/  STG.E.U8 desc[UR36][R2.64], R4 ;  /* 0x0000000402007986 */ /* 0x001fe2000c101124 */
[----:B------:R-:W-:Y:S05]  /*bd70*/  EXIT ;  /* 0x000000000000794d */ /* 0x000fea0003800000 */
.L_x_2879:
        /* <DEDUP_REMOVED lines=8> */
[----:B0-----:R-:W-:Y:S01]  /*be00*/  STG.E.64 desc[UR36][R2.64], R4 ;  /* 0x0000000402007986 */ /* 0x001fe2000c101b24 */
[----:B------:R-:W-:Y:S05]  /*be10*/  EXIT ;  /* 0x000000000000794d */ /* 0x000fea0003800000 */
.L_x_2883:
[----:B------:R-:W-:-:S06]  /*be20*/  HADD2.F32 R17, -RZ, R17.H0_H0 ;  /* 0x20000011ff117230 */ /* 0x000fcc0000004100 */
[----:B------:R-:W0:Y:S02]  /*be30*/  F2I.FTZ.TRUNC.NTZ R17, R17 ;  /* 0x0000001100117305 */ /* 0x000e24000021f100 */
[----:B0-----:R-:W-:Y:S01]  /*be40*/  STG.E desc[UR36][R2.64], R17 ;  /* 0x0000001102007986 */ /* 0x001fe2000c101924 */
[----:B------:R-:W-:Y:S05]  /*be50*/  EXIT ;  /* 0x000000000000794d */ /* 0x000fea0003800000 */
.L_x_2882:
[----:B------:R-:W-:-:S06]  /*be60*/  HADD2.F32 R17, -RZ, R17.H0_H0 ;  /* 0x20000011ff117230 */ /* 0x000fcc0000004100 */
[----:B------:R-:W0:Y:S02]  /*be70*/  F2I.FTZ.TRUNC.NTZ R17, R17 ;  /* 0x0000001100117305 */ /* 0x000e24000021f100 */
[----:B0-----:R-:W-:Y:S01]  /*be80*/  STG.E.U16 desc[UR36][R2.64], R17 ;  /* 0x0000001102007986 */ /* 0x001fe2000c101524 */
[----:B------:R-:W-:Y:S05]  /*be90*/  EXIT ;  /* 0x000000000000794d */ /* 0x000fea0003800000 */
.L_x_2878:
[----:B------:R-:W-:-:S13]  /*bea0*/  ISETP.GT.AND P0, PT, R0, 0x6, PT ;  /* 0x000000060000780c */ /* 0x000fda0003f04270 */
[----:B------:R-:W-:Y:S05]  /*beb0*/  @P0 BRA `(.L_x_2884) ;  /* 0x0000000000240947 */ /* 0x000fea0003800000 */
[----:B------:R-:W-:-:S13]  /*bec0*/  ISETP.NE.AND P0, PT, R0, 0x5, PT ;  /* 0x000000050000780c */ /* 0x000fda0003f05270 */
[----:B------:R-:W-:Y:S05]  /*bed0*/  @!P0 BRA `(.L_x_2885) ;  /* 0x0000000000148947 */ /* 0x000fea0003800000 */
[----:B------:R-:W-:-:S13]  /*bee0*/  ISETP.NE.AND P0, PT, R0, 0x6, PT ;  /* 0x000000060000780c */ /* 0x000fda0003f05270 */
[----:B------:R-:W-:Y:S05]  /*bef0*/  @P0 BRA `(.L_x_2881) ;  /* 0x0000000800280947 */ /* 0x000fea0003800000 */
[----:B------:R-:W-:-:S05]  /*bf00*/  HADD2.F32 R17, -RZ, R17.H0_H0 ;  /* 0x20000011ff117230 */ /* 0x000fca0000004100 */
[----:B------:R-:W-:Y:S01]  /*bf10*/  STG.E desc[UR36][R2.64], R17 ;  /* 0x0000001102007986 */ /* 0x000fe2000c101924 */
[----:B------:R-:W-:Y:S05]  /*bf20*/  EXIT ;  /* 0x000000000000794d */ /* 0x000fea0003800000 */
.L_x_2885:
[----:B------:R-:W-:Y:S01]  /*bf30*/  STG.E.U16 desc[UR36][R2.64], R17 ;  /* 0x0000001102007986 */ /* 0x000fe2000c101524 */
[----:B------:R-:W-:Y:S05]  /*bf40*/  EXIT ;  /* 0x000000000000794d */ /* 0x000fea0003800000 */
.L_x_2884:
        /* <DEDUP_REMOVED lines=8> */
[----:B------:R-:W-:Y:S01]  /*bfd0*/  STG.E.64 desc[UR36][R2.64], R4 ;  /* 0x0000000402007986 */ /* 0x000fe2000c101b24 */
[----:B------:R-:W-:Y:S05]  /*bfe0*/  EXIT ;  /* 0x000000000000794d */ /* 0x000fea0003800000 */
.L_x_2887:
[----:B------:R-:W-:-:S05]  /*bff0*/  HADD2.F32 R0, -RZ, R17.H0_H0 ;  /* 0x20000011ff007230 */ /* 0x000fca0000004100 */
[----:B------:R-:W-:-:S04]  /*c000*/  F2FP.F16.F32.PACK_AB R0, RZ, R0 ;  /* 0x00000000ff00723e */ /* 0x000fc800000000ff */
[----:B------:R-:W-:-:S05]  /*c010*/  PRMT R0, R0, 0x5410, RZ ;  /* 0x0000541000007816 */ /* 0x000fca00000000ff */
[----:B------:R-:W-:Y:S01]  /*c020*/  STG.E desc[UR36][R2.64], R0 ;  /* 0x0000000002007986 */ /* 0x000fe2000c101924 */
[----:B------:R-:W-:Y:S05]  /*c030*/  EXIT ;  /* 0x000000000000794d */ /* 0x000fea0003800000 */
.L_x_2886:
[----:B------:R-:W-:-:S05]  /*c040*/  HADD2.F32 R4, -RZ, R17.H0_H0 ;  /* 0x20000011ff047230 */ /* 0x000fca0000004100 */
[----:B------:R-:W-:-:S06]  /*c050*/  FMUL.FTZ R4, R4, 1 ;  /* 0x3f80000004047820 */ /* 0x000fcc0000410000 */
[----:B------:R-:W0:Y:S02]  /*c060*/  F2F.F64.F32 R4, R4 ;  /* 0x0000000400047310 */ /* 0x000e240000201800 */
[----:B0-----:R-:W-:Y:S01]  /*c070*/  STG.E.64 desc[UR36][R2.64], R4 ;  /* 0x0000000402007986 */ /* 0x001fe2000c101b24 */
[----:B------:R-:W-:Y:S05]  /*c080*/  EXIT ;  /* 0x000000000000794d */ /* 0x000fea0003800000 */
.L_x_2877:
        /* <DEDUP_REMOVED lines=12> */
[----:B0-----:R-:W-:Y:S01]  /*c150*/  STG.E.U16 desc[UR36][R2.64], R5 ;  /* 0x0000000502007986 */ /* 0x001fe2000c101524 */
[----:B------:R-:W-:Y:S05]  /*c160*/  EXIT ;  /* 0x000000000000794d */ /* 0x000fea0003800000 */
.L_x_2891:
        /* <DEDUP_REMOVED lines=18> */
.L_x_2894:
[----:B------:R-:W-:-:S04]  /*c290*/  SHF.R.U32.HI R5, RZ, 0x18, R5 ;  /* 0x00000018ff057819 */ /* 0x000fc80000011605 */
[----:B------:R-:W-:-:S07]  /*c2a0*/  LOP3.LUT R0, R0, 0x80, R5, 0xf8, !PT ;  /* 0x0000008000007812 */ /* 0x000fce00078ef805 */
.L_x_2893:
[----:B------:R-:W-:Y:S05]  /*c2b0*/  BSYNC.RECONVERGENT B0 ;  /* 0x0000000000007941 */ /* 0x000fea0003800200 */
.L_x_2892:
[----:B------:R-:W-:Y:S01]  /*c2c0*/  STG.E.U8 desc[UR36][R2.64], R0 ;  /* 0x0000000002007986 */ /* 0x000fe2000c101124 */
[----:B------:R-:W-:Y:S05]  /*c2d0*/  EXIT ;  /* 0x000000000000794d */ /* 0x000fea0003800000 */
.L_x_2890:
        /* <DEDUP_REMOVED lines=18> */
.L_x_2897:
[----:B------:R-:W-:-:S04]  /*c400*/  SHF.R.U32.HI R5, RZ, 0x18, R5 ;  /* 0x00000018ff057819 */ /* 0x000fc80000011605 */
[----:B------:R-:W-:-:S07]  /*c410*/  LOP3.LUT R0, R0, 0x80, R5, 0xf8, !PT ;  /* 0x0000008000007812 */ /* 0x000fce00078ef805 */
.L_x_2896:
[----:B------:R-:W-:Y:S05]  /*c420*/  BSYNC.RECONVERGENT B0 ;  /* 0x0000000000007941 */ /* 0x000fea0003800200 */
.L_x_2895:
[----:B------:R-:W-:Y:S01]  /*c430*/  STG.E.U8 desc[UR36][R2.64], R0 ;  /* 0x0000000002007986 */ /* 0x000fe2000c101124 */
[----:B------:R-:W-:Y:S05]  /*c440*/  EXIT ;  /* 0x000000000000794d */ /* 0x000fea0003800000 */
.L_x_2889:
        /* <DEDUP_REMOVED lines=22> */
.L_x_2899:
[----:B------:R-:W-:-:S06]  /*c5b0*/  HADD2.F32 R4, -RZ, R17.H0_H0 ;  /* 0x20000011ff047230 */ /* 0x000fcc0000004100 */
[----:B------:R-:W0:Y:S02]  /*c5c0*/  F2I.U64.TRUNC R4, R4 ;  /* 0x0000000400047311 */ /* 0x000e24000020d800 */
[----:B0-----:R-:W-:Y:S01]  /*c5d0*/  STG.E.64 desc[UR36][R2.64], R4 ;  /* 0x0000000402007986 */ /* 0x001fe2000c101b24 */
[----:B------:R-:W-:Y:S05]  /*c5e0*/  EXIT ;  /* 0x000000000000794d */ /* 0x000fea0003800000 */
.L_x_2898:
[----:B------:R-:W-:-:S06]  /*c5f0*/  HADD2.F32 R17, -RZ, R17.H0_H0 ;  /* 0x20000011ff117230 */ /* 0x000fcc0000004100 */
[----:B------:R-:W0:Y:S02]  /*c600*/  F2I.FTZ.U32.TRUNC.NTZ R17, R17 ;  /* 0x0000001100117305 */ /* 0x000e24000021f000 */
[----:B0-----:R-:W-:Y:S01]  /*c610*/  STG.E desc[UR36][R2.64], R17 ;  /* 0x0000001102007986 */ /* 0x001fe2000c101924 */
[----:B------:R-:W-:Y:S05]  /*c620*/  EXIT ;  /* 0x000000000000794d */ /* 0x000fea0003800000 */
.L_x_2888:
        /* <DEDUP_REMOVED lines=9> */
[----:B------:R-:W-:Y:S01]  /*c6c0*/  STG.E.U8 desc[UR36][R2.64], R5 ;  /* 0x0000000502007986 */ /* 0x000fe2000c101124 */
[----:B------:R-:W-:Y:S05]  /*c6d0*/  EXIT ;  /* 0x000000000000794d */ /* 0x000fea0003800000 */
.L_x_2901:
[----:B------:R-:W-:Y:S01]  /*c6e0*/  HADD2.F32 R17, -RZ, R17.H0_H0 ;  /* 0x20000011ff117230 */ /* 0x000fe20000004100 */
[----:B------:R-:W-:-:S04]  /*c6f0*/  CS2R R6, SRZ ;  /* 0x0000000000067805 */ /* 0x000fc8000001ff00 */
[----:B------:R-:W-:-:S06]  /*c700*/  FMUL.FTZ R4, R17, 1 ;  /* 0x3f80000011047820 */ /* 0x000fcc0000410000 */
[----:B------:R-:W0:Y:S02]  /*c710*/  F2F.F64.F32 R4, R4 ;  /* 0x0000000400047310 */ /* 0x000e240000201800 */
[----:B0-----:R-:W-:Y:S01]  /*c720*/  STG.E.128 desc[UR36][R2.64], R4 ;  /* 0x0000000402007986 */ /* 0x001fe2000c101d24 */
[----:B------:R-:W-:Y:S05]  /*c730*/  EXIT ;  /* 0x000000000000794d */ /* 0x000fea0003800000 */
.L_x_2900:
[----:B------:R-:W-:-:S13]  /*c740*/  ISETP.NE.AND P0, PT, R0, 0xf, PT ;  /* 0x0000000f0000780c */ /* 0x000fda0003f05270 */
[----:B------:R-:W-:Y:S05]  /*c750*/  @!P0 BRA `(.L_x_2902) ;  /* 0x0000000000e88947 */ /* 0x000fea0003800000 */
[----:B------:R-:W-:-:S13]  /*c760*/  ISETP.NE.AND P0, PT, R0, 0x17, PT ;  /* 0x000000170000780c */ /* 0x000fda0003f05270 */
[----:B------:R-:W-:Y:S05]  /*c770*/  @!P0 BRA `(.L_x_2903) ;  /* 0x0000000000908947 */ /* 0x000fea0003800000 */
[----:B------:R-:W-:-:S13]  /*c780*/  ISETP.NE.AND P0, PT, R0, 0x18, PT ;  /* 0x000000180000780c */ /* 0x000fda0003f05270 */
[----:B------:R-:W-:Y:S05]  /*c790*/  @!P0 BRA `(.L_x_2904) ;  /* 0x0000000000448947 */ /* 0x000fea0003800000 */
.L_x_2881:
        /* <DEDUP_REMOVED lines=8> */
[----:B0-----:R-:W-:-:S02]  /*c820*/  IMAD.U32 R4, RZ, RZ, UR4 ;  /* 0x00000004ff047e24 */ /* 0x001fc4000f8e00ff */
[----:B------:R-:W-:Y:S02]  /*c830*/  IMAD.U32 R5, RZ, RZ, UR5 ;  /* 0x00000005ff057e24 */ /* 0x000fe4000f8e00ff */
[----:B---3--:R-:W-:Y:S02]  /*c840*/  IMAD.U32 R6, RZ, RZ, UR6 ;  /* 0x00000006ff067e24 */ /* 0x008fe4000f8e00ff */
[----:B------:R-:W-:Y:S02]  /*c850*/  IMAD.U32 R7, RZ, RZ, UR7 ;  /* 0x00000007ff077e24 */ /* 0x000fe4000f8e00ff */
[----:B----4-:R-:W-:Y:S02]  /*c860*/  IMAD.U32 R10, RZ, RZ, UR8 ;  /* 0x00000008ff0a7e24 */ /* 0x010fe4000f8e00ff */
[----:B-1----:R-:W-:-:S07]  /*c870*/  IMAD.U32 R11, RZ, RZ, UR9 ;  /* 0x00000009ff0b7e24 */ /* 0x002fce000f8e00ff */
[----:B------:R-:W-:-:S07]  /*c880*/  LEPC R20, `(.L_x_2905) ;  /* 0x000000001014794e */ /* 0x000fce0000000000 */
[----:B--2---:R-:W-:Y:S05]  /*c890*/  CALL.ABS.NOINC R2 ;  /* 0x0000000002007343 */ /* 0x004fea0003c00000 */
.L_x_2905:
[----:B------:R-:W-:Y:S05]  /*c8a0*/  EXIT ;  /* 0x000000000000794d */ /* 0x000fea0003800000 */
.L_x_2904:
        /* <DEDUP_REMOVED lines=13> */
.L_x_2907:
[----:B------:R-:W-:Y:S05]  /*c980*/  BSYNC.RECONVERGENT B0 ;  /* 0x0000000000007941 */ /* 0x000fea0003800200 */
.L_x_2906:
[----:B------:R-:W-:-:S05]  /*c990*/  LOP3.LUT R5, R0, 0x80, R5, 0xf8, !PT ;  /* 0x0000008000057812 */ /* 0x000fca00078ef805 */
[----:B------:R-:W-:Y:S01]  /*c9a0*/  STG.E.U8 desc[UR36][R2.64], R5 ;  /* 0x0000000502007986 */ /* 0x000fe2000c101124 */
[----:B------:R-:W-:Y:S05]  /*c9b0*/  EXIT ;  /* 0x000000000000794d */ /* 0x000fea0003800000 */
.L_x_2903:
        /* <DEDUP_REMOVED lines=12> */
.L_x_2909:
[----:B------:R-:W-:Y:S01]  /*ca80*/  IMAD.MOV.U32 R0, RZ, RZ, 0x7f ;  /* 0x0000007fff007424 */ /* 0x000fe200078e00ff */
[----:B------:R-:W-:-:S04]  /*ca90*/  ISETP.GT.U32.AND P0, PT, R4, 0x7f800000, PT ;  /* 0x7f8000000400780c */ /* 0x000fc80003f04070 */
[----:B------:R-:W-:-:S09]  /*caa0*/  SEL R0, R0, 0x7c, P0 ;  /* 0x0000007c00007807 */ /* 0x000fd20000000000 */
.L_x_2910:
[----:B------:R-:W-:Y:S05]  /*cab0*/  BSYNC.RECONVERGENT B0 ;  /* 0x0000000000007941 */ /* 0x000fea0003800200 */
.L_x_2908:
[----:B------:R-:W-:-:S04]  /*cac0*/  SHF.R.U32.HI R5, RZ, 0x18, R5 ;  /* 0x00000018ff057819 */ /* 0x000fc80000011605 */
[----:B------:R-:W-:-:S05]  /*cad0*/  LOP3.LUT R5, R0, 0x80, R5, 0xf8, !PT ;  /* 0x0000008000057812 */ /* 0x000fca00078ef805 */
[----:B------:R-:W-:Y:S01]  /*cae0*/  STG.E.U8 desc[UR36][R2.64], R5 ;  /* 0x0000000502007986 */ /* 0x000fe2000c101124 */
[----:B------:R-:W-:Y:S05]  /*caf0*/  EXIT ;  /* 0x000000000000794d */ /* 0x000fea0003800000 */
.L_x_2902:
[----:B------:R-:W-:-:S05]  /*cb00*/  HADD2.F32 R0, -RZ, R17.H0_H0 ;  /* 0x20000011ff007230 */ /* 0x000fca0000004100 */
[----:B------:R-:W-:-:S05]  /*cb10*/  F2FP.BF16.F32.PACK_AB R0, RZ, R0 ;  /* 0x00000000ff00723e */ /* 0x000fca00000010ff */
[----:B------:R-:W-:Y:S01]  /*cb20*/  STG.E.U16 desc[UR36][R2.64], R0 ;  /* 0x0000000002007986 */ /* 0x000fe2000c101524 */
[----:B------:R-:W-:Y:S05]  /*cb30*/  EXIT ;  /* 0x000000000000794d */ /* 0x000fea0003800000 */
.L_x_2911:
        /* <DEDUP_REMOVED lines=12> */
.L_x_22333:


//--------------------- .text._ZN2at6native18elementwise_kernelILi128ELi4EZNS0_22gpu_kernel_impl_nocastINS0_13BinaryFunctorIN3c104HalfES5_S5_ZZZNS0_15binary_internal21div_trunc_kernel_cudaERNS_18TensorIteratorBaseEENKUlvE1_clEvENKUlvE1_clEvEUlS5_S5_E_EEEEvS8_RKT_EUliE_EEviT1_ --------------------------
	.section	.text._ZN2at6native18elementwise_kernelILi128ELi4EZNS0_22gpu_kernel_impl_nocastINS0_13BinaryFunctorIN3c104HalfES5_S5_ZZZNS0_15binary_internal21div_trunc_kernel_cudaERNS_18TensorIteratorBaseEENKUlvE1_clEvENKUlvE1_clEvEUlS5_S5_E_EEEEvS8_RKT_EUliE_EEviT1_,"ax",@progbits
	.align	128
        .global         _ZN2at6native18elementwise_kernelILi128ELi4EZNS0_22gpu_kernel_impl_nocastINS0_13BinaryFunctorIN3c104HalfES5_S5_ZZZNS0_15binary_internal21div_trunc_kernel_cudaERNS_18TensorIteratorBaseEENKUlvE1_clEvENKUlvE1_clEvEUlS5_S5_E_EEEEvS8_RKT_EUliE_EEviT1_
        .type           _ZN2at6native18elementwise_kernelILi128ELi4EZNS0_22gpu_kernel_impl_nocastINS0_13BinaryFunctorIN3c104HalfES5_S5_ZZZNS0_15binary_internal21div_trunc_kernel_cudaERNS_18TensorIteratorBaseEENKUlvE1_clEvENKUlvE1_clEvEUlS5_S5_E_EEEEvS8_RKT_EUliE_EEviT1_,@function
        .size           _ZN2at6native18elementwise_kernelILi128ELi4EZNS0_22gpu_kernel_impl_nocastINS0_13BinaryFunctorIN3c104HalfES5_S5_ZZZNS0_15binary_internal21div_trunc_kernel_cudaERNS_18TensorIteratorBaseEENKUlvE1_clEvENKUlvE1_clEvEUlS5_S5_E_EEEEvS8_RKT_EUliE_EEviT1_,(.L_x_22334 - _ZN2at6native18elementwise_kernelILi128ELi4EZNS0_22gpu_kernel_impl_nocastINS0_13BinaryFunctorIN3c104HalfES5_S5_ZZZNS0_15binary_internal21div_trunc_kernel_cudaERNS_18TensorIteratorBaseEENKUlvE1_clEvENKUlvE1_clEvEUlS5_S5_E_EEEEvS8_RKT_EUliE_EEviT1_)
        .other          _ZN2at6native18elementwise_kernelILi128ELi4EZNS0_22gpu_kernel_impl_nocastINS0_13BinaryFunctorIN3c104HalfES5_S5_ZZZNS0_15binary_internal21div_trunc_kernel_cudaERNS_18TensorIteratorBaseEENKUlvE1_clEvENKUlvE1_clEvEUlS5_S5_E_EEEEvS8_RKT_EUliE_EEviT1_,@"STO_CUDA_ENTRY STV_DEFAULT"
_ZN2at6native18elementwise_kernelILi128ELi4EZNS0_22gpu_kernel_impl_nocastINS0_13BinaryFunctorIN3c104HalfES5_S5_ZZZNS0_15binary_internal21div_trunc_kernel_cudaERNS_18TensorIteratorBaseEENKUlvE1_clEvENKUlvE1_clEvEUlS5_S5_E_EEEEvS8_RKT_EUliE_EEviT1_:
.text._ZN2at6native18elementwise_kernelILi128ELi4EZNS0_22gpu_kernel_impl_nocastINS0_13BinaryFunctorIN3c104HalfES5_S5_ZZZNS0_15binary_internal21div_trunc_kernel_cudaERNS_18TensorIteratorBaseEENKUlvE1_clEvENKUlvE1_clEvEUlS5_S5_E_EEEEvS8_RKT_EUliE_EEviT1_:
        /* <DEDUP_REMOVED lines=21> */
[----:B--2---:R-:W-:-:S04]  /*0150*/  HADD2.F32 R2, -RZ, R6.H0_H0 ;  /* 0x20000006ff027230 */ /* 0x004fc80000004100 */
[----:B------:R-:W0:Y:S01]  /*0160*/  MUFU.RCP R9, R2 ;  /* 0x0000000200097308 */ /* 0x000e220000001000 */
[----:B---3--:R-:W-:-:S05]  /*0170*/  HADD2.F32 R0, -RZ, R4.H0_H0 ;  /* 0x20000004ff007230 */ /* 0x008fca0000004100 */
[----:B0-----:R-:W-:Y:S02]  /*0180*/  FMUL.FTZ R0, R0, R9 ;  /* 0x0000000900007220 */ /* 0x001fe40000410000 */
[----:B------:R-:W0:Y:S03]  /*0190*/  LDC.64 R8, c[0x0][0x5e8] ;  /* 0x00017a00ff087b82 */ /* 0x000e260000000a00 */
[----:B------:R-:W-:-:S05]  /*01a0*/  F2FP.F16.F32.PACK_AB R0, RZ, R0 ;  /* 0x00000000ff00723e */ /* 0x000fca00000000ff */
[----:B------:R-:W-:-:S06]  /*01b0*/  HADD2.F32 R0, -RZ, R0.H0_H0 ;  /* 0x20000000ff007230 */ /* 0x000fcc0000004100 */
[----:B------:R-:W1:Y:S02]  /*01c0*/  FRND.TRUNC R0, R0 ;  /* 0x0000000000007307 */ /* 0x000e64000020d000 */
[----:B-1----:R-:W-:-:S05]  /*01d0*/  F2FP.F16.F32.PACK_AB R5, RZ, R0 ;  /* 0x00000000ff05723e */ /* 0x002fca00000000ff */
[----:B0-----:R0:W-:Y:S01]  /*01e0*/  STG.E.U16 desc[UR6][R8.64], R5 ;  /* 0x0000000508007986 */ /* 0x0011e2000c101506 */
[----:B------:R-:W-:Y:S05]  /*01f0*/  @P0 BRA `(.L_x_2916) ;  /* 0x0000000000880947 */ /* 0x000fea0003800000 */
[----:B------:R-:W1:Y:S08]  /*0200*/  LDC.64 R6, c[0x0][0x5f8] ;  /* 0x00017e00ff067b82 */ /* 0x000e700000000a00 */
[----:B0-----:R-:W0:Y:S01]  /*0210*/  LDC.64 R4, c[0x0][0x5f0] ;  /* 0x00017c00ff047b82 */ /* 0x001e220000000a00 */
[----:B-1----:R-:W2:Y:S04]  /*0220*/  LDG.E.U16 R6, desc[UR6][R6.64] ;  /* 0x0000000606067981 */ /* 0x002ea8000c1e1500 */
[----:B0-----:R-:W3:Y:S01]  /*0230*/  LDG.E.U16 R4, desc[UR6][R4.64] ;  /* 0x0000000604047981 */ /* 0x001ee2000c1e1500 */
[----:B------:R-:W-:Y:S01]  /*0240*/  IADD3 R3, PT, PT, R3, 0x80, RZ ;  /* 0x0000008003037810 */ /* 0x000fe20007ffe0ff */
        /* <DEDUP_REMOVED lines=9> */
[----:B0-----:R0:W-:Y:S02]  /*02e0*/  STG.E.U16 desc[UR6][R8.64], R5 ;  /* 0x0000000508007986 */ /* 0x0011e4000c101506 */
.L_x_2915:
[----:B------:R-:W-:-:S13]  /*02f0*/  ISETP.GE.AND P0, PT, R3, UR4, PT ;  /* 0x0000000403007c0c */ /* 0x000fda000bf06270 */
[----:B------:R-:W-:Y:S05]  /*0300*/  @P0 BREAK.RELIABLE B1 ;  /* 0x0000000000010942 */ /* 0x000fea0003800100 */
[----:B------:R-:W-:Y:S05]  /*0310*/  @P0 BRA `(.L_x_2916) ;  /* 0x0000000000400947 */ /* 0x000fea0003800000 */
[----:B------:R-:W-:Y:S05]  /*0320*/  BSYNC.RELIABLE B1 ;  /* 0x0000000000017941 */ /* 0x000fea0003800100 */
.L_x_2914:
        /* <DEDUP_REMOVED lines=15> */
.L_x_2916:
[----:B------:R-:W-:Y:S05]  /*0420*/  BSYNC.RECONVERGENT B0 ;  /* 0x0000000000007941 */ /* 0x000fea0003800200 */
.L_x_2913:
[----:B------:R-:W-:Y:S05]  /*0430*/  WARPSYNC.ALL ;  /* 0x0000000000007948 */ /* 0x000fea0003800000 */
[----:B------:R-:W-:-:S13]  /*0440*/  ISETP.GE.AND P0, PT, R3, UR4, PT ;  /* 0x0000000403007c0c */ /* 0x000fda000bf06270 */
[----:B------:R-:W-:Y:S05]  /*0450*/  @P0 EXIT ;  /* 0x000000000000094d */ /* 0x000fea0003800000 */
[----:B01----:R-:W0:Y:S08]  /*0460*/  LDC.64 R4, c[0x0][0x5f8] ;  /* 0x00017e00ff047b82 */ /* 0x003e300000000a00 */
[----:B------:R-:W1:Y:S01]  /*0470*/  LDC.64 R2, c[0x0][0x5f0] ;  /* 0x00017c00ff027b82 */ /* 0x000e620000000a00 */
[----:B0-----:R-:W2:Y:S04]  /*0480*/  LDG.E.U16 R4, desc[UR6][R4.64] ;  /* 0x0000000604047981 */ /* 0x001ea8000c1e1500 */
[----:B-1----:R-:W3:Y:S01]  /*0490*/  LDG.E.U16 R2, desc[UR6][R2.64] ;  /* 0x0000000602027981 */ /* 0x002ee2000c1e1500 */
        /* <DEDUP_REMOVED lines=9> */
[----:B0-----:R-:W-:Y:S01]  /*0530*/  STG.E.U16 desc[UR6][R6.64], R3 ;  /* 0x0000000306007986 */ /* 0x001fe2000c101506 */
[----:B------:R-:W-:Y:S05]  /*0540*/  EXIT ;  /* 0x000000000000794d */ /* 0x000fea0003800000 */
.L_x_2912:
        /* <DEDUP_REMOVED lines=356> */
.L_x_2920:
        /* <DEDUP_REMOVED lines=8> */
[----:B------:R-:W-:Y:S01]  /*1c10*/  IADD3 R3, PT, PT, R3, 0x80, RZ ;  /* 0x0000008003037810 */ /* 0x000fe20007ffe0ff */
[----:B--2---:R-:W-:-:S04]  /*1c20*/  HADD2.F32 R10, -RZ, R8.H0_H0 ;  /* 0x20000008ff0a7230 */ /* 0x004fc80000004100 */
[----:B------:R-:W1:Y:S01]  /*1c30*/  MUFU.RCP R11, R10 ;  /* 0x0000000a000b7308 */ /* 0x000e620000001000 */
[----:B---3--:R-:W-:-:S05]  /*1c40*/  HADD2.F32 R4, -RZ, R6.H0_H0 ;  /* 0x20000006ff047230 */ /* 0x008fca0000004100 */
[----:B-1----:R-:W-:-:S05]  /*1c50*/  FMUL.FTZ R4, R4, R11 ;  /* 0x0000000b04047220 */ /* 0x002fca0000410000 */
[----:B------:R-:W-:-:S05]  /*1c60*/  F2FP.F16.F32.PACK_AB R4, RZ, R4 ;  /* 0x00000004ff04723e */ /* 0x000fca00000000ff */
[----:B------:R-:W-:Y:S01]  /*1c70*/  HADD2.F32 R11, -RZ, R4.H0_H0 ;  /* 0x20000004ff0b7230 */ /* 0x000fe20000004100 */
[----:B0-----:R-:W-:-:S04]  /*1c80*/  IADD3 R4, P0, PT, R5, UR8, RZ ;  /* 0x0000000805047c10 */ /* 0x001fc8000ff1e0ff */
[----:B------:R-:W-:Y:S01]  /*1c90*/  IADD3.X R5, PT, PT, RZ, UR9, RZ, P0, !PT ;  /* 0x00000009ff057c10 */ /* 0x000fe200087fe4ff */
[----:B------:R-:W0:Y:S01]  /*1ca0*/  FRND.TRUNC R11, R11 ;  /* 0x0000000b000b7307 */ /* 0x000e22000020d000 */
[----:B------:R-:W-:-:S13]  /*1cb0*/  ISETP.GE.AND P0, PT, R3, UR4, PT ;  /* 0x0000000403007c0c */ /* 0x000fda000bf06270 */
[----:B------:R-:W-:Y:S05]  /*1cc0*/  @P0 BREAK.RELIABLE B1 ;  /* 0x0000000000010942 */ /* 0x000fea0003800100 */
[----:B0-----:R-:W-:-:S05]  /*1cd0*/  F2FP.F16.F32.PACK_AB R7, RZ, R11 ;  /* 0x0000000bff07723e */ /* 0x001fca00000000ff */
        /* <DEDUP_REMOVED lines=350> */
.L_x_2922:
        /* <DEDUP_REMOVED lines=17> */
[----:B------:R-:W0:Y:S02]  /*33d0*/  FRND.TRUNC R11, R11 ;  /* 0x0000000b000b7307 */ /* 0x000e24000020d000 */
[----:B0-----:R-:W-:-:S05]  /*33e0*/  F2FP.F16.F32.PACK_AB R7, RZ, R11 ;  /* 0x0000000bff07723e */ /* 0x001fca00000000ff */
[----:B------:R0:W-:Y:S02]  /*33f0*/  STG.E.U16 desc[UR6][R4.64], R7 ;  /* 0x0000000704007986 */ /* 0x0001e4000c101506 */
.L_x_2919:
[----:B------:R-:W-:-:S13]  /*3400*/  ISETP.GE.AND P0, PT, R3, UR4, PT ;  /* 0x0000000403007c0c */ /* 0x000fda000bf06270 */
[----:B------:R-:W-:Y:S05]  /*3410*/  @P0 BREAK.RELIABLE B1 ;  /* 0x0000000000010942 */ /* 0x000fea0003800100 */
[----:B------:R-:W-:Y:S05]  /*3420*/  @P0 BRA `(.L_x_2921) ;  /* 0x0000001400c40947 */ /* 0x000fea0003800000 */
[----:B------:R-:W-:Y:S05]  /*3430*/  BSYNC.RELIABLE B1 ;  /* 0x0000000000017941 */ /* 0x000fea0003800100 */
.L_x_2918:
        /* <DEDUP_REMOVED lines=348> */
.L_x_2923:
        /* <DEDUP_REMOVED lines=20> */
.L_x_2921:
[----:B------:R-:W-:Y:S05]  /*4b40*/  BSYNC.RECONVERGENT B0 ;  /* 0x0000000000007941 */ /* 0x000fea0003800200 */
.L_x_2917:
        /* <DEDUP_REMOVED lines=351> */
.L_x_2924:
        /* <DEDUP_REMOVED lines=9> */
[----:B------:R-:W-:Y:S01]  /*61d0*/  IADD3.X R3, PT, PT, RZ, UR5, RZ, P0, !PT ;  /* 0x00000005ff037c10 */ /* 0x000fe200087fe4ff */
[----:B--2---:R-:W-:-:S04]  /*61e0*/  HADD2.F32 R8, -RZ, R6.H0_H0 ;  /* 0x20000006ff087230 */ /* 0x004fc80000004100 */
[----:B------:R-:W0:Y:S01]  /*61f0*/  MUFU.RCP R9, R8 ;  /* 0x0000000800097308 */ /* 0x000e220000001000 */
[----:B---3--:R-:W-:-:S05]  /*6200*/  HADD2.F32 R0, -RZ, R4.H0_H0 ;  /* 0x20000004ff007230 */ /* 0x008fca0000004100 */
[----:B0-----:R-:W-:-:S05]  /*6210*/  FMUL.FTZ R0, R0, R9 ;  /* 0x0000000900007220 */ /* 0x001fca0000410000 */
[----:B------:R-:W-:-:S05]  /*6220*/  F2FP.F16.F32.PACK_AB R0, RZ, R0 ;  /* 0x00000000ff00723e */ /* 0x000fca00000000ff */
[----:B------:R-:W-:-:S06]  /*6230*/  HADD2.F32 R0, -RZ, R0.H0_H0 ;  /* 0x20000000ff007230 */ /* 0x000fcc0000004100 */
[----:B------:R-:W0:Y:S02]  /*6240*/  FRND.TRUNC R0, R0 ;  /* 0x0000000000007307 */ /* 0x000e24000020d000 */
[----:B0-----:R-:W-:-:S05]  /*6250*/  F2FP.F16.F32.PACK_AB R5, RZ, R0 ;  /* 0x00000000ff05723e */ /* 0x001fca00000000ff */
[----:B------:R-:W-:Y:S01]  /*6260*/  STG.E.U16 desc[UR6][R2.64], R5 ;  /* 0x0000000502007986 */ /* 0x000fe2000c101506 */
[----:B------:R-:W-:Y:S05]  /*6270*/  EXIT ;  /* 0x000000000000794d */ /* 0x000fea0003800000 */
.L_x_2925:
        /* <DEDUP_REMOVED lines=16> */
.L_x_22334:


//--------------------- .text._ZN2at6native27unrolled_elementwise_kernelINS0_13BinaryFunctorIN3c104HalfES4_S4_ZZZNS0_15binary_internal21div_trunc_kernel_cudaERNS_18TensorIteratorBaseEENKUlvE1_clEvENKUlvE1_clEvEUlS4_S4_E_EESt5arrayIPcLm3EELi4E23TrivialOffsetCalculatorILi2EjESF_ILi1EjENS0_6memory15LoadWithoutCastENSI_16StoreWithoutCastEEEviT_T0_T2_T3_T4_T5_ --------------------------
	.section	.text._ZN2at6native27unrolled_elementwise_kernelINS0_13BinaryFunctorIN3c104HalfES4_S4_ZZZNS0_15binary_internal21div_trunc_kernel_cudaERNS_18TensorIteratorBaseEENKUlvE1_clEvENKUlvE1_clEvEUlS4_S4_E_EESt5arrayIPcLm3EELi4E23TrivialOffsetCalculatorILi2EjESF_ILi1EjENS0_6memory15LoadWithoutCastENSI_16StoreWithoutCastEEEviT_T0_T2_T3_T4_T5_,"ax",@progbits
	.align	128
        .global         _ZN2at6native27unrolled_elementwise_kernelINS0_13BinaryFunctorIN3c104HalfES4_S4_ZZZNS0_15binary_internal21div_trunc_kernel_cudaERNS_18TensorIteratorBaseEENKUlvE1_clEvENKUlvE1_clEvEUlS4_S4_E_EESt5arrayIPcLm3EELi4E23TrivialOffsetCalculatorILi2EjESF_ILi1EjENS0_6memory15LoadWithoutCastENSI_16StoreWithoutCastEEEviT_T0_T2_T3_T4_T5_
        .type           _ZN2at6native27unrolled_elementwise_kernelINS0_13BinaryFunctorIN3c104HalfES4_S4_ZZZNS0_15binary_internal21div_trunc_kernel_cudaERNS_18TensorIteratorBaseEENKUlvE1_clEvENKUlvE1_clEvEUlS4_S4_E_EESt5arrayIPcLm3EELi4E23TrivialOffsetCalculatorILi2EjESF_ILi1EjENS0_6memory15LoadWithoutCastENSI_16StoreWithoutCastEEEviT_T0_T2_T3_T4_T5_,@function
        .size           _ZN2at6native27unrolled_elementwise_kernelINS0_13BinaryFunctorIN3c104HalfES4_S4_ZZZNS0_15binary_internal21div_trunc_kernel_cudaERNS_18TensorIteratorBaseEENKUlvE1_clEvENKUlvE1_clEvEUlS4_S4_E_EESt5arrayIPcLm3EELi4E23TrivialOffsetCalculatorILi2EjESF_ILi1EjENS0_6memory15LoadWithoutCastENSI_16StoreWithoutCastEEEviT_T0_T2_T3_T4_T5_,(.L_x_22335 - _ZN2at6native27unrolled_elementwise_kernelINS0_13BinaryFunctorIN3c104HalfES4_S4_ZZZNS0_15binary_internal21div_trunc_kernel_cudaERNS_18TensorIteratorBaseEENKUlvE1_clEvENKUlvE1_clEvEUlS4_S4_E_EESt5arrayIPcLm3EELi4E23TrivialOffsetCalculatorILi2EjESF_ILi1EjENS0_6memory15LoadWithoutCastENSI_16StoreWithoutCastEEEviT_T0_T2_T3_T4_T5_)
        .other          _ZN2at6native27unrolled_elementwise_kernelINS0_13BinaryFunctorIN3c104HalfES4_S4_ZZZNS0_15binary_internal21div_trunc_kernel_cudaERNS_18TensorIteratorBaseEENKUlvE1_clEvENKUlvE1_clEvEUlS4_S4_E_EESt5arrayIPcLm3EELi4E23TrivialOffsetCalculatorILi2EjESF_ILi1EjENS0_6memory15LoadWithoutCastENSI_16StoreWithoutCastEEEviT_T0_T2_T3_T4_T5_,@"STO_CUDA_ENTRY STV_DEFAULT"
_ZN2at6native27unrolled_elementwise_kernelINS0_13BinaryFunctorIN3c104HalfES4_S4_ZZZNS0_15binary_internal21div_trunc_kernel_cudaERNS_18TensorIteratorBaseEENKUlvE1_clEvENKUlvE1_clEvEUlS4_S4_E_EESt5arrayIPcLm3EELi4E23TrivialOffsetCalculatorILi2EjESF_ILi1EjENS0_6memory15LoadWithoutCastENSI_16StoreWithoutCastEEEviT_T0_T2_T3_T4_T5_:
.text._ZN2at6native27unrolled_elementwise_kernelINS0_13BinaryFunctorIN3c104HalfES4_S4_ZZZNS0_15binary_internal21div_trunc_kernel_cudaERNS_18TensorIteratorBaseEENKUlvE1_clEvENKUlvE1_clEvEUlS4_S4_E_EESt5arrayIPcLm3EELi4E23TrivialOffsetCalculatorILi2EjESF_ILi1EjENS0_6memory15LoadWithoutCastENSI_16StoreWithoutCastEEEviT_T0_T2_T3_T4_T5_:
        /* <DEDUP_REMOVED lines=11> */
[----:B--2---:R-:W-:Y:S02]  /*00b0*/  MOV R10, R0 ;  /* 0x00000000000a7202 */ /* 0x004fe40000000f00 */
[----:B------:R-:W-:-:S05]  /*00c0*/  ISETP.GE.AND P0, PT, R0, R13, PT ;  /* 0x0000000d0000720c */ /* 0x000fca0003f06270 */
[----:B------:R-:W2:Y:S08]  /*00d0*/  LDC.64 R2, c[0x0][0x398] ;  /* 0x0000e600ff027b82 */ /* 0x000eb00000000a00 */
[----:B------:R-:W-:Y:S01]  /*00e0*/  @!P0 VIADD R0, R10, 0x80 ;  /* 0x000000800a008836 */ /* 0x000fe20000000000 */
[----:B------:R-:W-:-:S04]  /*00f0*/  @!P0 LEA R19, R11, R10, 0x9 ;  /* 0x0000000a0b138211 */ /* 0x000fc800078e48ff */
[----:B------:R-:W-:Y:S01]  /*0100*/  ISETP.GE.AND P1, PT, R0, R13, PT ;  /* 0x0000000d0000720c */ /* 0x000fe20003f26270 */
[----:B---3--:R-:W-:-:S05]  /*0110*/  @!P0 IMAD.WIDE.U32 R8, R19, 0x2, R8 ;  /* 0x0000000213088825 */ /* 0x008fca00078e0008 */
[----:B-1----:R5:W3:Y:S07]  /*0120*/  @!P0 LDG.E.U16 R16, desc[UR4][R8.64] ;  /* 0x0000000408108981 */ /* 0x002aee000c1e1500 */
[----:B------:R-:W-:Y:S01]  /*0130*/  @!P1 IMAD R23, R11, 0x200, R0 ;  /* 0x000002000b179824 */ /* 0x000fe200078e0200 */
[----:B------:R-:W-:-:S04]  /*0140*/  @!P1 IADD3 R0, PT, PT, R0, 0x80, RZ ;  /* 0x0000008000009810 */ /* 0x000fc80007ffe0ff */
[----:B------:R-:W-:Y:S01]  /*0150*/  ISETP.GE.AND P2, PT, R0, R13, PT ;  /* 0x0000000d0000720c */ /* 0x000fe20003f46270 */
[----:B--2---:R-:W-:Y:S01]  /*0160*/  @!P1 IMAD.WIDE.U32 R24, R23, 0x2, R2 ;  /* 0x0000000217189825 */ /* 0x004fe200078e0002 */
[----:B------:R-:W-:Y:S01]  /*0170*/  PRMT R18, RZ, 0x7610, R18 ;  /* 0x00007610ff127816 */ /* 0x000fe20000000012 */
[----:B------:R-:W1:Y:S02]  /*0180*/  LDC.64 R2, c[0x0][0x390] ;  /* 0x0000e400ff027b82 */ /* 0x000e640000000a00 */
[----:B----4-:R-:W-:Y:S01]  /*0190*/  @!P0 IMAD.WIDE.U32 R20, R19, 0x2, R20 ;  /* 0x0000000213148825 */ /* 0x010fe200078e0014 */
[----:B------:R-:W-:Y:S02]  /*01a0*/  PRMT R17, RZ, 0x7610, R17 ;  /* 0x00007610ff117816 */ /* 0x000fe40000000011 */
[----:B------:R-:W-:Y:S02]  /*01b0*/  PRMT R19, RZ, 0x7610, R19 ;  /* 0x00007610ff137816 */ /* 0x000fe40000000013 */
[----:B------:R2:W4:Y:S03]  /*01c0*/  @!P0 LDG.E.U16 R18, desc[UR4][R20.64] ;  /* 0x0000000414128981 */ /* 0x000526000c1e1500 */
[----:B------:R-:W-:Y:S01]  /*01d0*/  @!P2 IMAD R27, R11, 0x200, R0 ;  /* 0x000002000b1ba824 */ /* 0x000fe200078e0200 */
[----:B------:R2:W4:Y:S03]  /*01e0*/  @!P1 LDG.E.U16 R17, desc[UR4][R24.64] ;  /* 0x0000000418119981 */ /* 0x000526000c1e1500 */
[----:B-----5:R-:W-:-:S02]  /*01f0*/  @!P2 IMAD.WIDE.U32 R8, R27, 0x2, R6 ;  /* 0x000000021b08a825 */ /* 0x020fc400078e0006 */
[----:B------:R-:W5:Y:S03]  /*0200*/  LDC.64 R6, c[0x0][0x398] ;  /* 0x0000e600ff067b82 */ /* 0x000f660000000a00 */
[----:B------:R-:W4:Y:S01]  /*0210*/  @!P2 LDG.E.U16 R19, desc[UR4][R8.64] ;  /* 0x000000040813a981 */ /* 0x000f22000c1e1500 */
[----:B------:R-:W-:Y:S01]  /*0220*/  @!P2 IADD3 R0, PT, PT, R0, 0x80, RZ ;  /* 0x000000800000a810 */ /* 0x000fe20007ffe0ff */
[----:B0-----:R-:W-:Y:S01]  /*0230*/  @!P1 IMAD.WIDE.U32 R4, R23, 0x2, R4 ;  /* 0x0000000217049825 */ /* 0x001fe200078e0004 */
[----:B------:R-:W-:Y:S02]  /*0240*/  PRMT R22, RZ, 0x7610, R22 ;  /* 0x00007610ff167816 */ /* 0x000fe40000000016 */
[----:B------:R-:W-:Y:S01]  /*0250*/  ISETP.GE.AND P0, PT, R0, R13, PT ;  /* 0x0000000d0000720c */ /* 0x000fe20003f06270 */
[----:B-1----:R-:W-:Y:S01]  /*0260*/  @!P2 IMAD.WIDE.U32 R2, R27, 0x2, R2 ;  /* 0x000000021b02a825 */ /* 0x002fe200078e0002 */
[----:B------:R-:W-:Y:S01]  /*0270*/  PRMT R23, RZ, 0x7610, R23 ;  /* 0x00007610ff177816 */ /* 0x000fe20000000017 */
[----:B--2---:R-:W0:Y:S01]  /*0280*/  LDC.64 R20, c[0x0][0x390] ;  /* 0x0000e400ff147b82 */ /* 0x004e220000000a00 */
[----:B------:R1:W2:Y:S04]  /*0290*/  @!P1 LDG.E.U16 R22, desc[UR4][R4.64] ;  /* 0x0000000404169981 */ /* 0x0002a8000c1e1500 */
[----:B------:R0:W2:Y:S05]  /*02a0*/  @!P2 LDG.E.U16 R23, desc[UR4][R2.64] ;  /* 0x000000040217a981 */ /* 0x0000aa000c1e1500 */
[--C-:B------:R-:W-:Y:S01]  /*02b0*/  @!P0 IMAD R25, R11, 0x200, R0.reuse ;  /* 0x000002000b198824 */ /* 0x100fe200078e0200 */
[----:B------:R-:W-:-:S03]  /*02c0*/  PRMT R0, RZ, 0x7610, R0 ;  /* 0x00007610ff007816 */ /* 0x000fc60000000000 */
[----:B-----5:R-:W-:-:S05]  /*02d0*/  @!P0 IMAD.WIDE.U32 R6, R25, 0x2, R6 ;  /* 0x0000000219068825 */ /* 0x020fca00078e0006 */
[----:B------:R5:W2:Y:S01]  /*02e0*/  @!P0 LDG.E.U16 R0, desc[UR4][R6.64] ;  /* 0x0000000406008981 */ /* 0x000aa2000c1e1500 */
[----:B-1----:R-:W-:Y:S01]  /*02f0*/  PRMT R4, RZ, 0x7610, R4 ;  /* 0x00007610ff047816 */ /* 0x002fe20000000004 */
[----:B0-----:R-:W-:-:S05]  /*0300*/  @!P0 IMAD.WIDE.U32 R20, R25, 0x2, R20 ;  /* 0x0000000219148825 */ /* 0x001fca00078e0014 */
[----:B------:R-:W2:Y:S01]  /*0310*/  @!P0 LDG.E.U16 R4, desc[UR4][R20.64] ;  /* 0x0000000414048981 */ /* 0x000ea2000c1e1500 */
[C---:B------:R-:W-:Y:S01]  /*0320*/  ISETP.GE.AND P1, PT, R10.reuse, R13, PT ;  /* 0x0000000d0a00720c */ /* 0x040fe20003f26270 */
[C---:B------:R-:W-:Y:S01]  /*0330*/  VIADD R2, R10.reuse, 0x100 ;  /* 0x000001000a027836 */ /* 0x040fe20000000000 */
[----:B------:R-:W-:-:S04]  /*0340*/  IADD3 R8, PT, PT, R10, 0x80, RZ ;  /* 0x000000800a087810 */ /* 0x000fc80007ffe0ff */
[-C--:B------:R-:W-:Y:S02]  /*0350*/  ISETP.GE.AND P2, PT, R8, R13.reuse, PT ;  /* 0x0000000d0800720c */ /* 0x080fe40003f46270 */
[----:B------:R-:W-:Y:S02]  /*0360*/  ISETP.GE.AND P3, PT, R2, R13, PT ;  /* 0x0000000d0200720c */ /* 0x000fe40003f66270 */
[----:B------:R-:W-:-:S04]  /*0370*/  IADD3 R2, PT, PT, R10, 0x180, RZ ;  /* 0x000001800a027810 */ /* 0x000fc80007ffe0ff */
[----:B------:R-:W-:Y:S01]  /*0380*/  ISETP.GE.AND P0, PT, R2, R13, PT ;  /* 0x0000000d0200720c */ /* 0x000fe20003f06270 */
[----:B-----5:R-:W-:Y:S01]  /*0390*/  @!P1 IMAD R7, R11, 0x200, R10 ;  /* 0x000002000b079824 */ /* 0x020fe200078e020a */
[----:B------:R-:W-:-:S04]  /*03a0*/  @!P1 MOV R10, R8 ;  /* 0x00000008000a9202 */ /* 0x000fc80000000f00 */
[----:B------:R-:W-:Y:S01]  /*03b0*/  ISETP.GE.AND P4, PT, R10, R13, PT ;  /* 0x0000000d0a00720c */ /* 0x000fe20003f86270 */
[----:B------:R-:W-:Y:S01]  /*03c0*/  BSSY.RECONVERGENT B0, `(.L_x_2926) ;  /* 0x000002b000007945 */ /* 0x000fe20003800200 */
[----:B---3--:R-:W-:-:S04]  /*03d0*/  @!P1 HADD2.F32 R16, -RZ, R16.H0_H0 ;  /* 0x20000010ff109230 */ /* 0x008fc80000004100 */
[----:B------:R-:W0:Y:S01]  /*03e0*/  @!P1 MUFU.RCP R3, R16 ;  /* 0x0000001000039308 */ /* 0x000e220000001000 */
[----:B----4-:R-:W-:Y:S02]  /*03f0*/  @!P1 HADD2.F32 R18, -RZ, R18.H0_H0 ;  /* 0x20000012ff129230 */ /* 0x010fe40000004100 */
[----:B------:R-:W-:-:S03]  /*0400*/  @!P2 HADD2.F32 R17, -RZ, R17.H0_H0 ;  /* 0x20000011ff11a230 */ /* 0x000fc60000004100 */
[----:B0-----:R-:W-:Y:S02]  /*0410*/  @!P1 FMUL.FTZ R18, R18, R3 ;  /* 0x0000000312129220 */ /* 0x001fe40000410000 */
[----:B------:R-:W0:Y:S03]  /*0420*/  @!P1 LDC.64 R2, c[0x0][0x388] ;  /* 0x0000e200ff029b82 */ /* 0x000e260000000a00 */
[----:B------:R-:W-:Y:S01]  /*0430*/  @!P1 F2FP.F16.F32.PACK_AB R18, RZ, R18 ;  /* 0x00000012ff12923e */ /* 0x000fe200000000ff */
[----:B------:R-:W-:Y:S01]  /*0440*/  @!P3 HADD2.F32 R19, -RZ, R19.H0_H0 ;  /* 0x20000013ff13b230 */ /* 0x000fe20000004100 */
[----:B------:R-:W1:Y:S03]  /*0450*/  @!P2 MUFU.RCP R17, R17 ;  /* 0x000000110011a308 */ /* 0x000e660000001000 */
[----:B------:R-:W-:-:S05]  /*0460*/  @!P1 HADD2.F32 R18, -RZ, R18.H0_H0 ;  /* 0x20000012ff129230 */ /* 0x000fca0000004100 */
[----:B------:R-:W3:Y:S01]  /*0470*/  @!P3 MUFU.RCP R6, R19 ;  /* 0x000000130006b308 */ /* 0x000ee20000001000 */
[----:B--2---:R-:W-:Y:S02]  /*0480*/  @!P2 HADD2.F32 R22, -RZ, R22.H0_H0 ;  /* 0x20000016ff16a230 */ /* 0x004fe40000004100 */
[----:B------:R-:W-:-:S05]  /*0490*/  @!P3 HADD2.F32 R23, -RZ, R23.H0_H0 ;  /* 0x20000017ff17b230 */ /* 0x000fca0000004100 */
[----:B------:R-:W2:Y:S01]  /*04a0*/  @!P1 FRND.TRUNC R18, R18 ;  /* 0x0000001200129307 */ /* 0x000ea2000020d000 */
[----:B-1----:R-:W-:Y:S01]  /*04b0*/  @!P2 FMUL.FTZ R22, R22, R17 ;  /* 0x000000111616a220 */ /* 0x002fe20000410000 */
[----:B0-----:R-:W-:-:S04]  /*04c0*/  @!P1 IMAD.WIDE.U32 R2, R7, 0x2, R2 ;  /* 0x0000000207029825 */ /* 0x001fc800078e0002 */
[----:B---3--:R-:W-:Y:S01]  /*04d0*/  @!P3 FMUL.FTZ R23, R23, R6 ;  /* 0x000000061717b220 */ /* 0x008fe20000410000 */
[----:B------:R-:W-:-:S04]  /*04e0*/  @!P2 F2FP.F16.F32.PACK_AB R22, RZ, R22 ;  /* 0x00000016ff16a23e */ /* 0x000fc800000000ff */
[----:B------:R-:W-:Y:S02]  /*04f0*/  @!P3 F2FP.F16.F32.PACK_AB R23, RZ, R23 ;  /* 0x00000017ff17b23e */ /* 0x000fe400000000ff */
[----:B--2---:R-:W-:Y:S01]  /*0500*/  @!P1 F2FP.F16.F32.PACK_AB R15, RZ, R18 ;  /* 0x00000012ff0f923e */ /* 0x004fe200000000ff */
[----:B------:R-:W-:Y:S02]  /*0510*/  @!P0 HADD2.F32 R0, -RZ, R0.H0_H0 ;  /* 0x20000000ff008230 */ /* 0x000fe40000004100 */
[----:B------:R-:W-:Y:S02]  /*0520*/  @!P2 HADD2.F32 R22, -RZ, R22.H0_H0 ;  /* 0x20000016ff16a230 */ /* 0x000fe40000004100 */
[----:B------:R-:W-:Y:S01]  /*0530*/  @!P3 HADD2.F32 R23, -RZ, R23.H0_H0 ;  /* 0x20000017ff17b230 */ /* 0x000fe20000004100 */
[----:B------:R0:W-:Y:S01]  /*0540*/  @!P1 STG.E.U16 desc[UR4][R2.64], R15 ;  /* 0x0000000f02009986 */ /* 0x0001e2000c101504 */
[----:B------:R-:W1:Y:S08]  /*0550*/  @!P0 MUFU.RCP R5, R0 ;  /* 0x0000000000058308 */ /* 0x000e700000001000 */
[----:B------:R-:W2:Y:S08]  /*0560*/  @!P2 FRND.TRUNC R22, R22 ;  /* 0x000000160016a307 */ /* 0x000eb0000020d000 */
[----:B------:R-:W3:Y:S01]  /*0570*/  @!P3 FRND.TRUNC R23, R23 ;  /* 0x000000170017b307 */ /* 0x000ee2000020d000 */
[----:B------:R-:W-:-:S05]  /*0580*/  @!P0 HADD2.F32 R4, -RZ, R4.H0_H0 ;  /* 0x20000004ff048230 */ /* 0x000fca0000004100 */
[----:B-1----:R-:W-:Y:S01]  /*0590*/  @!P0 FMUL.FTZ R6, R4, R5 ;  /* 0x0000000504068220 */ /* 0x002fe20000410000 */
[----:B--2---:R-:W-:Y:S02]  /*05a0*/  @!P2 F2FP.F16.F32.PACK_AB R12, RZ, R22 ;  /* 0x00000016ff0ca23e */ /* 0x004fe400000000ff */
[----:B---3--:R-:W-:Y:S01]  /*05b0*/  @!P3 F2FP.F16.F32.PACK_AB R14, RZ, R23 ;  /* 0x00000017ff0eb23e */ /* 0x008fe200000000ff */
[----:B0-----:R-:W-:Y:S06]  /*05c0*/  @P4 BRA `(.L_x_2927) ;  /* 0x0000000000284947 */ /* 0x001fec0003800000 */
[----:B------:R-:W0:Y:S01]  /*05d0*/  LDC.64 R2, c[0x0][0x388] ;  /* 0x0000e200ff027b82 */ /* 0x000e220000000a00 */
        /* <DEDUP_REMOVED lines=9> */
.L_x_2927:
[----:B------:R-:W-:Y:S05]  /*0670*/  BSYNC.RECONVERGENT B0 ;  /* 0x0000000000007941 */ /* 0x000fea0003800200 */
.L_x_2926:
[----:B------:R-:W-:Y:S02]  /*0680*/  ISETP.GE.AND P1, PT, R10, R13, PT ;  /* 0x0000000d0a00720c */ /* 0x000fe40003f26270 */
[----:B------:R-:W-:-:S05]  /*0690*/  @!P0 F2FP.F16.F32.PACK_AB R6, RZ, R6 ;  /* 0x00000006ff06823e */ /* 0x000fca00000000ff */
[----:B------:R-:W-:-:S06]  /*06a0*/  @!P0 HADD2.F32 R6, -RZ, R6.H0_H0 ;  /* 0x20000006ff068230 */ /* 0x000fcc0000004100 */
[----:B------:R-:W-:Y:S05]  /*06b0*/  @P1 EXIT ;  /* 0x000000000000194d */ /* 0x000fea0003800000 */
[----:B0-----:R-:W0:Y:S01]  /*06c0*/  LDC.64 R2, c[0x0][0x388] ;  /* 0x0000e200ff027b82 */ /* 0x001e220000000a00 */
[----:B------:R-:W1:Y:S01]  /*06d0*/  @!P0 FRND.TRUNC R6, R6 ;  /* 0x0000000600068307 */ /* 0x000e62000020d000 */
[----:B------:R-:W-:Y:S02]  /*06e0*/  LEA R11, R11, R10, 0x9 ;  /* 0x0000000a0b0b7211 */ /* 0x000fe400078e48ff */
[----:B-1----:R-:W-:-:S03]  /*06f0*/  @!P0 F2FP.F16.F32.PACK_AB R0, RZ, R6 ;  /* 0x00000006ff00823e */ /* 0x002fc600000000ff */
[----:B0-----:R-:W-:-:S05]  /*0700*/  IMAD.WIDE.U32 R2, R11, 0x2, R2 ;  /* 0x000000020b027825 */ /* 0x001fca00078e0002 */
[----:B------:R-:W-:Y:S01]  /*0710*/  STG.E.U16 desc[UR4][R2.64], R0 ;  /* 0x0000000002007986 */ /* 0x000fe2000c101504 */
[----:B------:R-:W-:Y:S05]  /*0720*/  EXIT ;  /* 0x000000000000794d */ /* 0x000fea0003800000 */
.L_x_2928:
        /* <DEDUP_REMOVED lines=13> */
.L_x_22335:


//--------------------- .text._ZN2at6native29vectorized_elementwise_kernelILi2ENS0_13BinaryFunctorIN3c104HalfES4_S4_ZZZNS0_15binary_internal21div_trunc_kernel_cudaERNS_18TensorIteratorBaseEENKUlvE1_clEvENKUlvE1_clEvEUlS4_S4_E_EESt5arrayIPcLm3EEEEviT0_T1_ --------------------------
	.section	.text._ZN2at6native29vectorized_elementwise_kernelILi2ENS0_13BinaryFunctorIN3c104HalfES4_S4_ZZZNS0_15binary_internal21div_trunc_kernel_cudaERNS_18TensorIteratorBaseEENKUlvE1_clEvENKUlvE1_clEvEUlS4_S4_E_EESt5arrayIPcLm3EEEEviT0_T1_,"ax",@progbits
	.align	128
        .global         _ZN2at6native29vectorized_elementwise_kernelILi2ENS0_13BinaryFunctorIN3c104HalfES4_S4_ZZZNS0_15binary_internal21div_trunc_kernel_cudaERNS_18TensorIteratorBaseEENKUlvE1_clEvENKUlvE1_clEvEUlS4_S4_E_EESt5arrayIPcLm3EEEEviT0_T1_
        .type           _ZN2at6native29vectorized_elementwise_kernelILi2ENS0_13BinaryFunctorIN3c104HalfES4_S4_ZZZNS0_15binary_internal21div_trunc_kernel_cudaERNS_18TensorIteratorBaseEENKUlvE1_clEvENKUlvE1_clEvEUlS4_S4_E_EESt5arrayIPcLm3EEEEviT0_T1_,@function
        .size           _ZN2at6native29vectorized_elementwise_kernelILi2ENS0_13BinaryFunctorIN3c104HalfES4_S4_ZZZNS0_15binary_internal21div_trunc_kernel_cudaERNS_18TensorIteratorBaseEENKUlvE1_clEvENKUlvE1_clEvEUlS4_S4_E_EESt5arrayIPcLm3EEEEviT0_T1_,(.L_x_22336 - _ZN2at6native29vectorized_elementwise_kernelILi2ENS0_13BinaryFunctorIN3c104HalfES4_S4_ZZZNS0_15binary_internal21div_trunc_kernel_cudaERNS_18TensorIteratorBaseEENKUlvE1_clEvENKUlvE1_clEvEUlS4_S4_E_EESt5arrayIPcLm3EEEEviT0_T1_)
        .other          _ZN2at6native29vectorized_elementwise_kernelILi2ENS0_13BinaryFunctorIN3c104HalfES4_S4_ZZZNS0_15binary_internal21div_trunc_kernel_cudaERNS_18TensorIteratorBaseEENKUlvE1_clEvENKUlvE1_clEvEUlS4_S4_E_EESt5arrayIPcLm3EEEEviT0_T1_,@"STO_CUDA_ENTRY STV_DEFAULT"
_ZN2at6native29vectorized_elementwise_kernelILi2ENS0_13BinaryFunctorIN3c104HalfES4_S4_ZZZNS0_15binary_internal21div_trunc_kernel_cudaERNS_18TensorIteratorBaseEENKUlvE1_clEvENKUlvE1_clEvEUlS4_S4_E_EESt5arrayIPcLm3EEEEviT0_T1_:
.text._ZN2at6native29vectorized_elementwise_kernelILi2ENS0_13BinaryFunctorIN3c104HalfES4_S4_ZZZNS0_15binary_internal21div_trunc_kernel_cudaERNS_18TensorIteratorBaseEENKUlvE1_clEvENKUlvE1_clEvEUlS4_S4_E_EESt5arrayIPcLm3EEEEviT0_T1_:
[----:B------:R-:W-:Y:S01]  /*0000*/  LDC R1, c[0x0][0x37c] ;  /* 0x0000df00ff017b82 */ /* 0x000fe20000000800 */
[----:B------:R-:W0:Y:S01]  /*0010*/  S2R R0, SR_CTAID.X ;  /* 0x0000000000007919 */ /* 0x000e220000002500 */
[----:B------:R-:W1:Y:S01]  /*0020*/  LDCU UR6, c[0x0][0x380] ;  /* 0x00007000ff0677ac */ /* 0x000e620008000800 */
[----:B------:R-:W2:Y:S01]  /*0030*/  LDCU.64 UR4, c[0x0][0x358] ;  /* 0x00006b00ff0477ac */ /* 0x000ea20008000a00 */
[----:B0-----:R-:W-:-:S04]  /*0040*/  SHF.L.U32 R0, R0, 0xa, RZ ;  /* 0x0000000a00007819 */ /* 0x001fc800000006ff */
        /* <DEDUP_REMOVED lines=10> */
[----:B0-----:R-:W-:-:S07]  /*00f0*/  ISETP.GE.U32.AND P0, PT, R27, R2, PT ;  /* 0x000000021b00720c */ /* 0x001fce0003f06070 */
[----:B------:R-:W0:Y:S01]  /*0100*/  LDC.64 R34, c[0x0][0x390] ;  /* 0x0000e400ff227b82 */ /* 0x000e220000000a00 */
[----:B------:R-:W-:-:S07]  /*0110*/  MOV R3, R27 ;  /* 0x0000001b00037202 */ /* 0x000fce0000000f00 */
[----:B------:R-:W5:Y:S01]  /*0120*/  LDC.64 R20, c[0x0][0x398] ;  /* 0x0000e600ff147b82 */ /* 0x000f620000000a00 */
[----:B------:R-:W-:Y:S02]  /*0130*/  @!P0 IADD3 R27, PT, PT, R3, 0x80, RZ ;  /* 0x00000080031b8810 */ /* 0x000fe40007ffe0ff */
[----:B------:R-:W-:Y:S02]  /*0140*/  @!P0 IADD3 R11, PT, PT, R0, R3, RZ ;  /* 0x00000003000b8210 */ /* 0x000fe40007ffe0ff */
[----:B------:R-:W-:-:S03]  /*0150*/  ISETP.GE.U32.AND P1, PT, R27, R2, PT ;  /* 0x000000021b00720c */ /* 0x000fc60003f26070 */
[----:B------:R-:W5:Y:S01]  /*0160*/  LDC.64 R32, c[0x0][0x390] ;  /* 0x0000e400ff207b82 */ /* 0x000f620000000a00 */
[----:B-1----:R-:W-:-:S04]  /*0170*/  @!P0 IMAD.WIDE.U32 R28, R11, 0x2, R28 ;  /* 0x000000020b1c8825 */ /* 0x002fc800078e001c */
[----:B--2---:R-:W-:Y:S01]  /*0180*/  @!P0 IMAD.WIDE.U32 R22, R11, 0x2, R22 ;  /* 0x000000020b168825 */ /* 0x004fe200078e0016 */
[----:B------:R-:W-:Y:S01]  /*0190*/  PRMT R11, RZ, 0x7610, R11 ;  /* 0x00007610ff0b7816 */ /* 0x000fe2000000000b */
[----:B------:R1:W2:Y:S01]  /*01a0*/  @!P0 LDG.E.U16 R16, desc[UR4][R28.64] ;  /* 0x000000041c108981 */ /* 0x0002a2000c1e1500 */
[----:B------:R-:W5:Y:S02]  /*01b0*/  LDC.64 R30, c[0x0][0x398] ;  /* 0x0000e600ff1e7b82 */ /* 0x000f640000000a00 */
[C---:B------:R-:W-:Y:S01]  /*01c0*/  @!P1 IADD3 R13, PT, PT, R0.reuse, R27, RZ ;  /* 0x0000001b000d9210 */ /* 0x040fe20007ffe0ff */
[----:B------:R-:W-:Y:S01]  /*01d0*/  @!P1 VIADD R27, R27, 0x80 ;  /* 0x000000801b1b9836 */ /* 0x000fe20000000000 */
[----:B------:R-:W2:Y:S01]  /*01e0*/  @!P0 LDG.E.U16 R11, desc[UR4][R22.64] ;  /* 0x00000004160b8981 */ /* 0x000ea2000c1e1500 */
[----:B------:R-:W-:Y:S02]  /*01f0*/  PRMT R26, RZ, 0x7610, R26 ;  /* 0x00007610ff1a7816 */ /* 0x000fe4000000001a */
[----:B---3--:R-:W-:Y:S01]  /*0200*/  @!P1 IMAD.WIDE.U32 R14, R13, 0x2, R14 ;  /* 0x000000020d0e9825 */ /* 0x008fe200078e000e */
[----:B------:R-:W-:Y:S01]  /*0210*/  ISETP.GE.U32.AND P2, PT, R27, R2, PT ;  /* 0x000000021b00720c */ /* 0x000fe20003f46070 */
[----:B-1----:R-:W1:Y:S02]  /*0220*/  LDC.64 R28, c[0x0][0x390] ;  /* 0x0000e400ff1c7b82 */ /* 0x002e640000000a00 */
[----:B----4-:R-:W-:Y:S01]  /*0230*/  @!P1 IMAD.WIDE.U32 R36, R13, 0x2, R36 ;  /* 0x000000020d249825 */ /* 0x010fe200078e0024 */
[----:B------:R3:W4:Y:S04]  /*0240*/  @!P1 LDG.E.U16 R24, desc[UR4][R14.64] ;  /* 0x000000040e189981 */ /* 0x000728000c1e1500 */
[----:B------:R0:W4:Y:S05]  /*0250*/  @!P1 LDG.E.U16 R26, desc[UR4][R36.64] ;  /* 0x00000004241a9981 */ /* 0x00012a000c1e1500 */
[----:B------:R-:W-:Y:S01]  /*0260*/  @!P2 IADD3 R17, PT, PT, R0, R27, RZ ;  /* 0x0000001b0011a210 */ /* 0x000fe20007ffe0ff */
[----:B---3--:R-:W3:Y:S01]  /*0270*/  LDC.64 R14, c[0x0][0x398] ;  /* 0x0000e600ff0e7b82 */ /* 0x008ee20000000a00 */
[----:B------:R-:W-:-:S04]  /*0280*/  @!P2 IADD3 R27, PT, PT, R27, 0x80, RZ ;  /* 0x000000801b1ba810 */ /* 0x000fc80007ffe0ff */
[C---:B------:R-:W-:Y:S02]  /*0290*/  ISETP.GE.U32.AND P0, PT, R27.reuse, R2, PT ;  /* 0x000000021b00720c */ /* 0x040fe40003f06070 */
[----:B------:R-:W-:Y:S01]  /*02a0*/  PRMT R25, RZ, 0x7610, R25 ;  /* 0x00007610ff197816 */ /* 0x000fe20000000019 */
[----:B0-----:R-:W0:Y:S10]  /*02b0*/  LDC.64 R36, c[0x0][0x390] ;  /* 0x0000e400ff247b82 */ /* 0x001e340000000a00 */
[----:B------:R-:W-:Y:S01]  /*02c0*/  @!P0 IADD3 R13, PT, PT, R0, R27, RZ ;  /* 0x0000001b000d8210 */ /* 0x000fe20007ffe0ff */
[----:B------:R-:W-:-:S05]  /*02d0*/  @!P0 VIADD R27, R27, 0x80 ;  /* 0x000000801b1b8836 */ /* 0x000fca0000000000 */
[----:B------:R-:W-:Y:S01]  /*02e0*/  ISETP.GE.U32.AND P1, PT, R27, R2, PT ;  /* 0x000000021b00720c */ /* 0x000fe20003f26070 */
[----:B------:R-:W-:-:S04]  /*02f0*/  @!P2 IMAD.WIDE.U32 R34, R17, 0x2, R34 ;  /* 0x000000021122a825 */ /* 0x000fc800078e0022 */
[----:B-----5:R-:W-:Y:S01]  /*0300*/  @!P2 IMAD.WIDE.U32 R20, R17, 0x2, R20 ;  /* 0x000000021114a825 */ /* 0x020fe200078e0014 */
[----:B------:R-:W-:-:S03]  /*0310*/  PRMT R17, RZ, 0x7610, R17 ;  /* 0x00007610ff117816 */ /* 0x000fc60000000011 */
[----:B------:R-:W-:-:S04]  /*0320*/  @!P0 IMAD.WIDE.U32 R32, R13, 0x2, R32 ;  /* 0x000000020d208825 */ /* 0x000fc800078e0020 */
[----:B------:R-:W-:Y:S01]  /*0330*/  @!P0 IMAD.WIDE.U32 R30, R13, 0x2, R30 ;  /* 0x000000020d1e8825 */ /* 0x000fe200078e001e */
[----:B------:R-:W-:Y:S01]  /*0340*/  @!P1 IADD3 R13, PT, PT, R0, R27, RZ ;  /* 0x0000001b000d9210 */ /* 0x000fe20007ffe0ff */
[----:B------:R5:W4:Y:S01]  /*0350*/  @!P0 LDG.E.U16 R17, desc[UR4][R32.64] ;  /* 0x0000000420118981 */ /* 0x000b22000c1e1500 */
[----:B------:R-:W-:Y:S02]  /*0360*/  @!P1 IADD3 R27, PT, PT, R27, 0x80, RZ ;  /* 0x000000801b1b9810 */ /* 0x000fe40007ffe0ff */
[----:B------:R-:W-:Y:S01]  /*0370*/  PRMT R19, RZ, 0x7610, R19 ;  /* 0x00007610ff137816 */ /* 0x000fe20000000013 */
[----:B------:R-:W4:Y:S01]  /*0380*/  @!P0 LDG.E.U16 R25, desc[UR4][R30.64] ;  /* 0x000000041e198981 */ /* 0x000f22000c1e1500 */
[----:B------:R-:W-:Y:S02]  /*0390*/  ISETP.GE.U32.AND P0, PT, R27, R2, PT ;  /* 0x000000021b00720c */ /* 0x000fe40003f06070 */
[----:B------:R-:W-:Y:S02]  /*03a0*/  PRMT R23, RZ, 0x7610, R23 ;  /* 0x00007610ff177816 */ /* 0x000fe40000000017 */
[----:B------:R0:W4:Y:S01]  /*03b0*/  @!P2 LDG.E.U16 R19, desc[UR4][R34.64] ;  /* 0x000000042213a981 */ /* 0x000122000c1e1500 */
[----:B------:R-:W-:Y:S01]  /*03c0*/  PRMT R18, RZ, 0x7610, R18 ;  /* 0x00007610ff127816 */ /* 0x000fe20000000012 */
[C---:B-1----:R-:W-:Y:S01]  /*03d0*/  @!P1 IMAD.WIDE.U32 R28, R13.reuse, 0x2, R28 ;  /* 0x000000020d1c9825 */ /* 0x042fe200078e001c */
[----:B------:R-:W-:Y:S01]  /*03e0*/  PRMT R22, RZ, 0x7610, R22 ;  /* 0x00007610ff167816 */ /* 0x000fe20000000016 */
[----:B------:R1:W4:Y:S01]  /*03f0*/  @!P2 LDG.E.U16 R23, desc[UR4][R20.64] ;  /* 0x000000041417a981 */ /* 0x000322000c1e1500 */
[----:B-----5:R-:W5:Y:S01]  /*0400*/  LDC.64 R32, c[0x0][0x390] ;  /* 0x0000e400ff207b82 */ /* 0x020f620000000a00 */
[----:B---3--:R-:W-:-:S07]  /*0410*/  @!P1 IMAD.WIDE.U32 R14, R13, 0x2, R14 ;  /* 0x000000020d0e9825 */ /* 0x008fce00078e000e */
[----:B0-----:R-:W0:Y:S01]  /*0420*/  LDC.64 R34, c[0x0][0x398] ;  /* 0x0000e600ff227b82 */ /* 0x001e220000000a00 */
[----:B-1----:R-:W-:Y:S01]  /*0430*/  PRMT R21, RZ, 0x7610, R21 ;  /* 0x00007610ff157816 */ /* 0x002fe20000000015 */
[----:B------:R1:W3:Y:S01]  /*0440*/  @!P1 LDG.E.U16 R18, desc[UR4][R14.64] ;  /* 0x000000040e129981 */ /* 0x0002e2000c1e1500 */
[C---:B------:R-:W-:Y:S02]  /*0450*/  @!P0 IADD3 R13, PT, PT, R0.reuse, R27, RZ ;  /* 0x0000001b000d8210 */ /* 0x040fe40007ffe0ff */
[----:B------:R-:W-:Y:S02]  /*0460*/  @!P0 IADD3 R27, PT, PT, R27, 0x80, RZ ;  /* 0x000000801b1b8810 */ /* 0x000fe40007ffe0ff */
[----:B------:R1:W3:Y:S02]  /*0470*/  @!P1 LDG.E.U16 R21, desc[UR4][R28.64] ;  /* 0x000000041c159981 */ /* 0x0002e4000c1e1500 */
[----:B------:R-:W-:Y:S01]  /*0480*/  ISETP.GE.U32.AND P1, PT, R27, R2, PT ;  /* 0x000000021b00720c */ /* 0x000fe20003f26070 */
[----:B------:R-:W-:Y:S01]  /*0490*/  @!P0 IMAD.WIDE.U32 R36, R13, 0x2, R36 ;  /* 0x000000020d248825 */ /* 0x000fe200078e0024 */
[----:B------:R-:W-:Y:S01]  /*04a0*/  PRMT R20, RZ, 0x7610, R20 ;  /* 0x00007610ff147816 */ /* 0x000fe20000000014 */
[----:B-1----:R-:W1:Y:S03]  /*04b0*/  LDC.64 R14, c[0x0][0x390] ;  /* 0x0000e400ff0e7b82 */ /* 0x002e660000000a00 */
[----:B------:R-:W3:Y:S05]  /*04c0*/  @!P0 LDG.E.U16 R22, desc[UR4][R36.64] ;  /* 0x0000000424168981 */ /* 0x000eea000c1e1500 */
[----:B------:R-:W5:Y:S02]  /*04d0*/  LDC.64 R28, c[0x0][0x398] ;  /* 0x0000e600ff1c7b82 */ /* 0x000f640000000a00 */
[----:B------:R-:W-:-:S02]  /*04e0*/  @!P1 IMAD.IADD R30, R0, 0x1, R27 ;  /* 0x00000001001e9824 */ /* 0x000fc400078e021b */
[----:B0-----:R-:W-:Y:S01]  /*04f0*/  @!P0 IMAD.WIDE.U32 R34, R13, 0x2, R34 ;  /* 0x000000020d228825 */ /* 0x001fe200078e0022 */
[----:B------:R-:W-:-:S04]  /*0500*/  @!P1 IADD3 R27, PT, PT, R27, 0x80, RZ ;  /* 0x000000801b1b9810 */ /* 0x000fc80007ffe0ff */
[----:B------:R1:W3:Y:S01]  /*0510*/  @!P0 LDG.E.U16 R20, desc[UR4][R34.64] ;  /* 0x0000000422148981 */ /* 0x0002e2000c1e1500 */
[----:B------:R-:W-:-:S13]  /*0520*/  ISETP.GE.U32.AND P0, PT, R27, R2, PT ;  /* 0x000000021b00720c */ /* 0x000fda0003f06070 */
[----:B------:R-:W-:-:S05]  /*0530*/  @!P0 IADD3 R27, PT, PT, R0, R27, RZ ;  /* 0x0000001b001b8210 */ /* 0x000fca0007ffe0ff */
[----:B-1----:R-:W-:Y:S02]  /*0540*/  @!P0 IMAD.WIDE.U32 R34, R27, 0x2, R14 ;  /* 0x000000021b228825 */ /* 0x002fe400078e000e */
[----:B------:R-:W0:Y:S02]  /*0550*/  LDC.64 R14, c[0x0][0x398] ;  /* 0x0000e600ff0e7b82 */ /* 0x000e240000000a00 */
[----:B-----5:R-:W-:-:S04]  /*0560*/  @!P1 IMAD.WIDE.U32 R32, R30, 0x2, R32 ;  /* 0x000000021e209825 */ /* 0x020fc800078e0020 */
[----:B------:R-:W-:Y:S01]  /*0570*/  @!P1 IMAD.WIDE.U32 R30, R30, 0x2, R28 ;  /* 0x000000021e1e9825 */ /* 0x000fe200078e001c */
[----:B------:R-:W-:-:S06]  /*0580*/  PRMT R28, RZ, 0x7610, R28 ;  /* 0x00007610ff1c7816 */ /* 0x000fcc000000001c */
[----:B------:R1:W5:Y:S01]  /*0590*/  @!P1 LDG.E.U16 R28, desc[UR4][R30.64] ;  /* 0x000000041e1c9981 */ /* 0x000362000c1e1500 */
[----:B0-----:R-:W-:Y:S01]  /*05a0*/  @!P0 IMAD.WIDE.U32 R14, R27, 0x2, R14 ;  /* 0x000000021b0e8825 */ /* 0x001fe200078e000e */
[----:B------:R-:W-:-:S06]  /*05b0*/  PRMT R27, RZ, 0x7610, R27 ;  /* 0x00007610ff1b7816 */ /* 0x000fcc000000001b */
[----:B------:R-:W5:Y:S01]  /*05c0*/  @!P0 LDG.E.U16 R27, desc[UR4][R14.64] ;  /* 0x000000040e1b8981 */ /* 0x000f62000c1e1500 */
[----:B------:R-:W-:Y:S02]  /*05d0*/  PRMT R13, RZ, 0x7610, R13 ;  /* 0x00007610ff0d7816 */ /* 0x000fe4000000000d */
[----:B------:R-:W-:-:S04]  /*05e0*/  PRMT R29, RZ, 0x7610, R29 ;  /* 0x00007610ff1d7816 */ /* 0x000fc8000000001d */
[----:B------:R0:W5:Y:S04]  /*05f0*/  @!P1 LDG.E.U16 R13, desc[UR4][R32.64] ;  /* 0x00000004200d9981 */ /* 0x000168000c1e1500 */
[----:B------:R-:W5:Y:S01]  /*0600*/  @!P0 LDG.E.U16 R29, desc[UR4][R34.64] ;  /* 0x00000004221d8981 */ /* 0x000f62000c1e1500 */
[----:B-1----:R-:W-:-:S04]  /*0610*/  IADD3 R31, PT, PT, R3, 0x80, RZ ;  /* 0x00000080031f7810 */ /* 0x002fc80007ffe0ff */
[-C--:B------:R-:W-:Y:S02]  /*0620*/  ISETP.GE.U32.AND P5, PT, R31, R2.reuse, PT ;  /* 0x000000021f00720c */ /* 0x080fe40003fa6070 */
[C---:B------:R-:W-:Y:S02]  /*0630*/  ISETP.GE.U32.AND P0, PT, R3.reuse, R2, PT ;  /* 0x000000020300720c */ /* 0x040fe40003f06070 */
[----:B0-----:R-:W-:-:S04]  /*0640*/  IADD3 R33, PT, PT, R3, 0x100, RZ ;  /* 0x0000010003217810 */ /* 0x001fc80007ffe0ff */
[----:B------:R-:W-:Y:S01]  /*0650*/  ISETP.GE.U32.AND P1, PT, R33, R2, PT ;  /* 0x000000022100720c */ /* 0x000fe20003f26070 */
[----:B------:R-:W-:-:S05]  /*0660*/  VIADD R15, R3, 0x180 ;  /* 0x00000180030f7836 */ /* 0x000fca0000000000 */
[----:B------:R-:W-:Y:S01]  /*0670*/  ISETP.GE.U32.AND P2, PT, R15, R2, PT ;  /* 0x000000020f00720c */ /* 0x000fe20003f46070 */
[----:B--2---:R-:W-:Y:S02]  /*0680*/  @!P0 HADD2.F32 R30, -RZ, R11.H0_H0 ;  /* 0x2000000bff1e8230 */ /* 0x004fe40000004100 */
[----:B----4-:R-:W-:-:S04]  /*0690*/  @!P5 HADD2.F32 R26, -RZ, R26.H0_H0 ;  /* 0x2000001aff1ad230 */ /* 0x010fc80000004100 */
[----:B------:R-:W0:Y:S01]  /*06a0*/  @!P5 MUFU.RCP R11, R26 ;  /* 0x0000001a000bd308 */ /* 0x000e220000001000 */
[----:B------:R-:W-:-:S05]  /*06b0*/  @!P5 HADD2.F32 R24, -RZ, R24.H0_H0 ;  /* 0x20000018ff18d230 */ /* 0x000fca0000004100 */
[----:B0-----:R-:W-:-:S05]  /*06c0*/  @!P5 FMUL.FTZ R24, R24, R11 ;  /* 0x0000000b1818d220 */ /* 0x001fca0000410000 */
[----:B------:R-:W-:-:S05]  /*06d0*/  @!P5 F2FP.F16.F32.PACK_AB R24, RZ, R24 ;  /* 0x00000018ff18d23e */ /* 0x000fca00000000ff */
[----:B------:R-:W-:Y:S02]  /*06e0*/  @!P5 HADD2.F32 R15, -RZ, R24.H0_H0 ;  /* 0x20000018ff0fd230 */ /* 0x000fe40000004100 */
[----:B------:R-:W-:-:S06]  /*06f0*/  @!P1 HADD2.F32 R14, -RZ, R23.H0_H0 ;  /* 0x20000017ff0e9230 */ /* 0x000fcc0000004100 */
[----:B------:R-:W0:Y:S01]  /*0700*/  @!P1 MUFU.RCP R14, R14 ;  /* 0x0000000e000e9308 */ /* 0x000e220000001000 */
[----:B------:R-:W-:Y:S01]  /*0710*/  @!P1 HADD2.F32 R19, -RZ, R19.H0_H0 ;  /* 0x20000013ff139230 */ /* 0x000fe20000004100 */
[----:B------:R-:W-:-:S06]  /*0720*/  IADD3 R23, PT, PT, R3, 0x200, RZ ;  /* 0x0000020003177810 */ /* 0x000fcc0007ffe0ff */
[----:B------:R-:W1:Y:S01]  /*0730*/  @!P5 FRND.TRUNC R15, R15 ;  /* 0x0000000f000fd307 */ /* 0x000e62000020d000 */
[----:B------:R-:W-:Y:S01]  /*0740*/  ISETP.GE.U32.AND P3, PT, R23, R2, PT ;  /* 0x000000021700720c */ /* 0x000fe20003f66070 */
[----:B0-----:R-:W-:Y:S01]  /*0750*/  @!P1 FMUL.FTZ R14, R19, R14 ;  /* 0x0000000e130e9220 */ /* 0x001fe20000410000 */
[----:B------:R-:W-:-:S04]  /*0760*/  IADD3 R19, PT, PT, R3, 0x280, RZ ;  /* 0x0000028003137810 */ /* 0x000fc80007ffe0ff */
[----:B------:R-:W-:Y:S01]  /*0770*/  ISETP.GE.U32.AND P4, PT, R19, R2, PT ;  /* 0x000000021300720c */ /* 0x000fe20003f86070 */
[----:B------:R-:W-:Y:S01]  /*0780*/  @!P2 HADD2.F32 R25, -RZ, R25.H0_H0 ;  /* 0x20000019ff19a230 */ /* 0x000fe20000004100 */
[----:B------:R-:W-:Y:S01]  /*0790*/  IADD3 R19, PT, PT, R3, 0x300, RZ ;  /* 0x0000030003137810 */ /* 0x000fe20007ffe0ff */
[----:B------:R-:W-:Y:S01]  /*07a0*/  @!P0 HADD2.F32 R33, -RZ, R16.H0_H0 ;  /* 0x20000010ff218230 */ /* 0x000fe20000004100 */
[----:B------:R-:W-:Y:S02]  /*07b0*/  @!P1 F2FP.F16.F32.PACK_AB R16, RZ, R14 ;  /* 0x0000000eff10923e */ /* 0x000fe400000000ff */
[----:B------:R-:W-:Y:S01]  /*07c0*/  ISETP.GE.U32.AND P6, PT, R19, R2, PT ;  /* 0x000000021300720c */ /* 0x000fe20003fc6070 */
[----:B------:R-:W0:Y:S01]  /*07d0*/  @!P2 MUFU.RCP R14, R25 ;  /* 0x00000019000ea308 */ /* 0x000e220000001000 */
[----:B-1----:R-:W-:Y:S01]  /*07e0*/  @!P5 F2FP.F16.F32.PACK_AB R4, RZ, R15 ;  /* 0x0000000fff04d23e */ /* 0x002fe200000000ff */
[----:B---3--:R-:W-:Y:S01]  /*07f0*/  @!P3 HADD2.F32 R15, -RZ, R18.H0_H0 ;  /* 0x20000012ff0fb230 */ /* 0x008fe20000004100 */
[----:B------:R-:W-:-:S03]  /*0800*/  IADD3 R19, PT, PT, R3, 0x380, RZ ;  /* 0x0000038003137810 */ /* 0x000fc60007ffe0ff */
[----:B------:R-:W-:Y:S02]  /*0810*/  @!P4 HADD2.F32 R18, -RZ, R20.H0_H0 ;  /* 0x20000014ff12c230 */ /* 0x000fe40000004100 */
[----:B------:R-:W1:Y:S01]  /*0820*/  @!P0 MUFU.RCP R30, R30 ;  /* 0x0000001e001e8308 */ /* 0x000e620000001000 */
[----:B------:R-:W-:Y:S01]  /*0830*/  ISETP.GE.U32.AND P5, PT, R19, R2, PT ;  /* 0x000000021300720c */ /* 0x000fe20003fa6070 */
[----:B------:R-:W-:-:S06]  /*0840*/  @!P2 HADD2.F32 R19, -RZ, R17.H0_H0 ;  /* 0x20000011ff13a230 */ /* 0x000fcc0000004100 */
[----:B------:R-:W2:Y:S08]  /*0850*/  @!P3 MUFU.RCP R15, R15 ;  /* 0x0000000f000fb308 */ /* 0x000eb00000001000 */
[----:B------:R-:W3:Y:S01]  /*0860*/  @!P4 MUFU.RCP R18, R18 ;  /* 0x000000120012c308 */ /* 0x000ee20000001000 */
[----:B0-----:R-:W-:Y:S01]  /*0870*/  @!P2 FMUL.FTZ R14, R19, R14 ;  /* 0x0000000e130ea220 */ /* 0x001fe20000410000 */
[----:B-1----:R-:W-:Y:S01]  /*0880*/  @!P0 FMUL.FTZ R33, R33, R30 ;  /* 0x0000001e21218220 */ /* 0x002fe20000410000 */
[----:B-----5:R-:W-:-:S03]  /*0890*/  @!P6 HADD2.F32 R17, -RZ, R28.H0_H0 ;  /* 0x2000001cff11e230 */ /* 0x020fc60000004100 */
[----:B------:R-:W-:Y:S01]  /*08a0*/  @!P2 F2FP.F16.F32.PACK_AB R14, RZ, R14 ;  /* 0x0000000eff0ea23e */ /* 0x000fe200000000ff */
[----:B------:R-:W-:Y:S02]  /*08b0*/  @!P3 HADD2.F32 R20, -RZ, R21.H0_H0 ;  /* 0x20000015ff14b230 */ /* 0x000fe40000004100 */
[----:B------:R-:W0:Y:S01]  /*08c0*/  @!P6 MUFU.RCP R17, R17 ;  /* 0x000000110011e308 */ /* 0x000e220000001000 */
[----:B------:R-:W-:Y:S01]  /*08d0*/  @!P4 HADD2.F32 R23, -RZ, R22.H0_H0 ;  /* 0x20000016ff17c230 */ /* 0x000fe20000004100 */
[----:B------:R-:W-:Y:S01]  /*08e0*/  @!P0 F2FP.F16.F32.PACK_AB R33, RZ, R33 ;  /* 0x00000021ff21823e */ /* 0x000fe200000000ff */
[----:B--2---:R-:W-:Y:S01]  /*08f0*/  @!P3 FMUL.FTZ R21, R20, R15 ;  /* 0x0000000f1415b220 */ /* 0x004fe20000410000 */
[----:B------:R-:W-:Y:S02]  /*0900*/  @!P5 HADD2.F32 R19, -RZ, R27.H0_H0 ;  /* 0x2000001bff13d230 */ /* 0x000fe40000004100 */
[----:B---3--:R-:W-:Y:S01]  /*0910*/  @!P4 FMUL.FTZ R18, R23, R18 ;  /* 0x000000121712c220 */ /* 0x008fe20000410000 */
[----:B------:R-:W-:-:S02]  /*0920*/  @!P2 HADD2.F32 R20, -RZ, R14.H0_H0 ;  /* 0x2000000eff14a230 */ /* 0x000fc40000004100 */
[----:B------:R-:W1:Y:S01]  /*0930*/  @!P0 LDC.64 R14, c[0x0][0x388] ;  /* 0x0000e200ff0e8b82 */ /* 0x000e620000000a00 */
[----:B------:R-:W2:Y:S01]  /*0940*/  @!P5 MUFU.RCP R19, R19 ;  /* 0x000000130013d308 */ /* 0x000ea20000001000 */
[----:B------:R-:W-:Y:S01]  /*0950*/  @!P6 HADD2.F32 R22, -RZ, R13.H0_H0 ;  /* 0x2000000dff16e230 */ /* 0x000fe20000004100 */
[----:B------:R-:W-:Y:S01]  /*0960*/  @!P4 F2FP.F16.F32.PACK_AB R18, RZ, R18 ;  /* 0x00000012ff12c23e */ /* 0x000fe200000000ff */
[----:B------:R-:W-:-:S03]  /*0970*/  @!P0 HADD2.F32 R11, -RZ, R33.H0_H0 ;  /* 0x20000021ff0b8230 */ /* 0x000fc60000004100 */
[----:B0-----:R-:W-:Y:S01]  /*0980*/  @!P6 FMUL.FTZ R22, R22, R17 ;  /* 0x000000111616e220 */ /* 0x001fe20000410000 */
[----:B------:R-:W-:Y:S02]  /*0990*/  @!P4 HADD2.F32 R17, -RZ, R18.H0_H0 ;  /* 0x20000012ff11c230 */ /* 0x000fe40000004100 */
[----:B------:R-:W0:Y:S01]  /*09a0*/  @!P0 FRND.TRUNC R11, R11 ;  /* 0x0000000b000b8307 */ /* 0x000e22000020d000 */
[----:B------:R-:W-:Y:S01]  /*09b0*/  @!P5 HADD2.F32 R18, -RZ, R29.H0_H0 ;  /* 0x2000001dff12d230 */ /* 0x000fe20000004100 */
[----:B------:R-:W-:Y:S01]  /*09c0*/  @!P6 F2FP.F16.F32.PACK_AB R22, RZ, R22 ;  /* 0x00000016ff16e23e */ /* 0x000fe200000000ff */
[----:B------:R-:W-:-:S03]  /*09d0*/  @!P0 IMAD.IADD R23, R0, 0x1, R3 ;  /* 0x0000000100178824 */ /* 0x000fc600078e0203 */
[----:B--2---:R-:W-:Y:S01]  /*09e0*/  @!P5 FMUL.FTZ R18, R18, R19 ;  /* 0x000000131212d220 */ /* 0x004fe20000410000 */
[----:B------:R-:W-:-:S04]  /*09f0*/  @!P3 F2FP.F16.F32.PACK_AB R21, RZ, R21 ;  /* 0x00000015ff15b23e */ /* 0x000fc800000000ff */
[----:B------:R-:W-:Y:S01]  /*0a00*/  @!P5 F2FP.F16.F32.PACK_AB R18, RZ, R18 ;  /* 0x00000012ff12d23e */ /* 0x000fe200000000ff */
[----:B------:R-:W-:Y:S01]  /*0a10*/  @!P1 HADD2.F32 R16, -RZ, R16.H0_H0 ;  /* 0x20000010ff109230 */ /* 0x000fe20000004100 */
[----:B0-----:R-:W-:Y:S01]  /*0a20*/  @!P0 F2FP.F16.F32.PACK_AB R12, RZ, R11 ;  /* 0x0000000bff0c823e */ /* 0x001fe200000000ff */
[----:B------:R-:W-:Y:S02]  /*0a30*/  @!P6 HADD2.F32 R22, -RZ, R22.H0_H0 ;  /* 0x20000016ff16e230 */ /* 0x000fe40000004100 */
[----:B-1----:R-:W-:Y:S01]  /*0a40*/  @!P0 IMAD.WIDE.U32 R14, R23, 0x2, R14 ;  /* 0x00000002170e8825 */ /* 0x002fe200078e000e */
[----:B------:R-:W-:-:S03]  /*0a50*/  @!P0 MOV R3, R31 ;  /* 0x0000001f00038202 */ /* 0x000fc60000000f00 */
[----:B------:R-:W-:Y:S02]  /*0a60*/  @!P5 HADD2.F32 R18, -RZ, R18.H0_H0 ;  /* 0x20000012ff12d230 */ /* 0x000fe40000004100 */
[----:B------:R-:W-:Y:S01]  /*0a70*/  @!P3 HADD2.F32 R21, -RZ, R21.H0_H0 ;  /* 0x20000015ff15b230 */ /* 0x000fe20000004100 */
        /* <DEDUP_REMOVED lines=10> */
[----:B-1----:R-:W-:-:S02]  /*0b20*/  @!P1 F2FP.F16.F32.PACK_AB R5, RZ, R16 ;  /* 0x00000010ff05923e */ /* 0x002fc400000000ff */
[----:B--2---:R-:W-:Y:S02]  /*0b30*/  @!P2 F2FP.F16.F32.PACK_AB R6, RZ, R20 ;  /* 0x00000014ff06a23e */ /* 0x004fe400000000ff */
[----:B---3--:R-:W-:Y:S02]  /*0b40*/  @!P3 F2FP.F16.F32.PACK_AB R7, RZ, R13 ;  /* 0x0000000dff07b23e */ /* 0x008fe400000000ff */
[----:B----4-:R-:W-:Y:S02]  /*0b50*/  @!P4 F2FP.F16.F32.PACK_AB R8, RZ, R17 ;  /* 0x00000011ff08c23e */ /* 0x010fe400000000ff */
[----:B-----5:R-:W-:Y:S02]  /*0b60*/  @!P6 F2FP.F16.F32.PACK_AB R9, RZ, R22 ;  /* 0x00000016ff09e23e */ /* 0x020fe400000000ff */
[----:B0-----:R-:W-:Y:S01]  /*0b70*/  @!P5 F2FP.F16.F32.PACK_AB R10, RZ, R18 ;  /* 0x00000012ff0ad23e */ /* 0x001fe200000000ff */
[----:B------:R-:W-:Y:S06]  /*0b80*/  @P0 BRA `(.L_x_2932) ;  /* 0x0000000000300947 */ /* 0x000fec0003800000 */
[----:B------:R-:W0:Y:S01]  /*0b90*/  LDC.64 R12, c[0x0][0x388] ;  /* 0x0000e200ff0c7b82 */ /* 0x000e220000000a00 */
[----:B------:R-:W-:Y:S02]  /*0ba0*/  IADD3 R11, PT, PT, R0, R3, RZ ;  /* 0x00000003000b7210 */ /* 0x000fe40007ffe0ff */
[----:B------:R-:W-:-:S04]  /*0bb0*/  IADD3 R3, PT, PT, R3, 0x80, RZ ;  /* 0x0000008003037810 */ /* 0x000fc80007ffe0ff */
        /* <DEDUP_REMOVED lines=9> */
.L_x_2932:
[----:B------:R-:W-:-:S13]  /*0c50*/  ISETP.GE.U32.AND P0, PT, R3, R2, PT ;  /* 0x000000020300720c */ /* 0x000fda0003f06070 */
[----:B------:R-:W-:Y:S05]  /*0c60*/  @P0 BRA `(.L_x_2934) ;  /* 0x0000000000300947 */ /* 0x000fea0003800000 */
[----:B0-----:R-:W0:Y:S01]  /*0c70*/  LDC.64 R4, c[0x0][0x388] ;  /* 0x0000e200ff047b82 */ /* 0x001e220000000a00 */
[----:B------:R-:W-:Y:S02]  /*0c80*/  IADD3 R11, PT, PT, R0, R3, RZ ;  /* 0x00000003000b7210 */ /* 0x000fe40007ffe0ff */
[----:B------:R-:W-:-:S03]  /*0c90*/  IADD3 R3, PT, PT, R3, 0x80, RZ ;  /* 0x0000008003037810 */ /* 0x000fc60007ffe0ff */
[----:B0-----:R-:W-:-:S05]  /*0ca0*/  IMAD.WIDE.U32 R4, R11, 0x2, R4 ;  /* 0x000000020b047825 */ /* 0x001fca00078e0004 */
[----:B------:R1:W-:Y:S02]  /*0cb0*/  STG.E.U16 desc[UR4][R4.64], R6 ;  /* 0x0000000604007986 */ /* 0x0003e4000c101504 */
.L_x_2933:
[----:B------:R-:W-:-:S13]  /*0cc0*/  ISETP.GE.U32.AND P0, PT, R3, R2, PT ;  /* 0x000000020300720c */ /* 0x000fda0003f06070 */
[----:B------:R-:W-:Y:S05]  /*0cd0*/  @P0 BRA `(.L_x_2935) ;  /* 0x0000000000340947 */ /* 0x000fea0003800000 */
[----:B01----:R-:W0:Y:S01]  /*0ce0*/  LDC.64 R4, c[0x0][0x388] ;  /* 0x0000e200ff047b82 */ /* 0x003e220000000a00 */
[----:B------:R-:W-:Y:S02]  /*0cf0*/  IADD3 R11, PT, PT, R0, R3, RZ ;  /* 0x00000003000b7210 */ /* 0x000fe40007ffe0ff */
[----:B------:R-:W-:-:S03]  /*0d00*/  IADD3 R3, PT, PT, R3, 0x80, RZ ;  /* 0x0000008003037810 */ /* 0x000fc60007ffe0ff */
[----:B0-----:R-:W-:-:S05]  /*0d10*/  IMAD.WIDE.U32 R4, R11, 0x2, R4 ;  /* 0x000000020b047825 */ /* 0x001fca00078e0004 */
[----:B------:R1:W-:Y:S02]  /*0d20*/  STG.E.U16 desc[UR4][R4.64], R7 ;  /* 0x0000000704007986 */ /* 0x0003e4000c101504 */
.L_x_2934:
        /* <DEDUP_REMOVED lines=8> */
.L_x_2935:
[----:B------:R-:W-:Y:S05]  /*0db0*/  BSYNC.RELIABLE B1 ;  /* 0x0000000000017941 */ /* 0x000fea0003800100 */
.L_x_2931:
[----:B------:R-:W-:-:S13]  /*0dc0*/  ISETP.GE.U32.AND P0, PT, R3, R2, PT ;  /* 0x000000020300720c */ /* 0x000fda0003f06070 */
[----:B012---:R-:W0:Y:S01]  /*0dd0*/  @!P0 LDC.64 R4, c[0x0][0x388] ;  /* 0x0000e200ff048b82 */ /* 0x007e220000000a00 */
[----:B------:R-:W-:Y:S02]  /*0de0*/  @!P0 IADD3 R7, PT, PT, R0, R3, RZ ;  /* 0x0000000300078210 */ /* 0x000fe40007ffe0ff */
[----:B------:R-:W-:-:S03]  /*0df0*/  @!P0 IADD3 R3, PT, PT, R3, 0x80, RZ ;  /* 0x0000008003038810 */ /* 0x000fc60007ffe0ff */
[----:B0-----:R-:W-:-:S05]  /*0e00*/  @!P0 IMAD.WIDE.U32 R4, R7, 0x2, R4 ;  /* 0x0000000207048825 */ /* 0x001fca00078e0004 */
[----:B------:R2:W-:Y:S02]  /*0e10*/  @!P0 STG.E.U16 desc[UR4][R4.64], R9 ;  /* 0x0000000904008986 */ /* 0x0005e4000c101504 */
.L_x_2936:
[----:B------:R-:W-:Y:S05]  /*0e20*/  BSYNC.RECONVERGENT B0 ;  /* 0x0000000000007941 */ /* 0x000fea0003800200 */
.L_x_2930:
        /* <DEDUP_REMOVED lines=8> */
.L_x_2929:
[----:B------:R-:W0:Y:S01]  /*0eb0*/  S2R R2, SR_TID.X ;  /* 0x0000000000027919 */ /* 0x000e220000002100 */
[----:B------:R-:W1:Y:S08]  /*0ec0*/  LDC.64 R4, c[0x0][0x398] ;  /* 0x0000e600ff047b82 */ /* 0x000e700000000a00 */
[----:B------:R-:W2:Y:S01]  /*0ed0*/  LDC.64 R6, c[0x0][0x390] ;  /* 0x0000e400ff067b82 */ /* 0x000ea20000000a00 */
[----:B-1----:R-:W-:-:S04]  /*0ee0*/  IMAD.WIDE.U32 R4, R0, 0x2, R4 ;  /* 0x0000000200047825 */ /* 0x002fc800078e0004 */
[----:B0-----:R-:W-:-:S05]  /*0ef0*/  IMAD.WIDE.U32 R10, R2, 0x4, R4 ;  /* 0x00000004020a7825 */ /* 0x001fca00078e0004 */
[----:B------:R-:W3:Y:S01]  /*0f00*/  LDG.E R13, desc[UR4][R10.64+0x200] ;  /* 0x000200040a0d7981 */ /* 0x000ee2000c1e1900 */
[----:B--2---:R-:W-:-:S03]  /*0f10*/  IMAD.WIDE.U32 R4, R0, 0x2, R6 ;  /* 0x0000000200047825 */ /* 0x004fc600078e0006 */
[----:B------:R-:W2:Y:S01]  /*0f20*/  LDG.E R8, desc[UR4][R10.64] ;  /* 0x000000040a087981 */ /* 0x000ea2000c1e1900 */
[----:B------:R-:W-:-:S03]  /*0f30*/  IMAD.WIDE.U32 R6, R2, 0x4, R4 ;  /* 0x0000000402067825 */ /* 0x000fc600078e0004 */
[----:B------:R-:W4:Y:S04]  /*0f40*/  LDG.E R14, desc[UR4][R10.64+0x400] ;  /* 0x000400040a0e7981 */ /* 0x000f28000c1e1900 */
[----:B------:R-:W5:Y:S04]  /*0f50*/  LDG.E R9, desc[UR4][R6.64] ;  /* 0x0000000406097981 */ /* 0x000f68000c1e1900 */
[----:B------:R5:W4:Y:S04]  /*0f60*/  LDG.E R15, desc[UR4][R10.64+0x600] ;  /* 0x000600040a0f7981 */ /* 0x000b28000c1e1900 */
[----:B------:R-:W4:Y:S04]  /*0f70*/  LDG.E R5, desc[UR4][R6.64+0x200] ;  /* 0x0002000406057981 */ /* 0x000f28000c1e1900 */
[----:B------:R-:W4:Y:S04]  /*0f80*/  LDG.E R3, desc[UR4][R6.64+0x400] ;  /* 0x0004000406037981 */ /* 0x000f28000c1e1900 */
[----:B------:R0:W4:Y:S01]  /*0f90*/  LDG.E R4, desc[UR4][R6.64+0x600] ;  /* 0x0006000406047981 */ /* 0x000122000c1e1900 */
[----:B---3--:R-:W-:-:S06]  /*0fa0*/  HADD2.F32 R12, -RZ, R13.H0_H0 ;  /* 0x2000000dff0c7230 */ /* 0x008fcc0000004100 */
[----:B------:R-:W1:Y:S01]  /*0fb0*/  MUFU.RCP R12, R12 ;  /* 0x0000000c000c7308 */ /* 0x000e620000001000 */
[----:B------:R-:W-:Y:S02]  /*0fc0*/  HADD2.F32 R18, -RZ, R13.H1_H1 ;  /* 0x3000000dff127230 */ /* 0x000fe40000004100 */
[--C-:B--2---:R-:W-:Y:S02]  /*0fd0*/  HADD2.F32 R16, -RZ, R8.reuse.H0_H0 ;  /* 0x20000008ff107230 */ /* 0x104fe40000004100 */
[----:B------:R-:W-:Y:S02]  /*0fe0*/  HADD2.F32 R17, -RZ, R8.H1_H1 ;  /* 0x30000008ff117230 */ /* 0x000fe40000004100 */
[--C-:B-----5:R-:W-:Y:S01]  /*0ff0*/  HADD2.F32 R10, -RZ, R9.reuse.H0_H0 ;  /* 0x20000009ff0a7230 */ /* 0x120fe20000004100 */
[----:B------:R-:W2:Y:S01]  /*1000*/  MUFU.RCP R11, R18 ;  /* 0x00000012000b7308 */ /* 0x000ea20000001000 */
[----:B------:R-:W-:Y:S02]  /*1010*/  HADD2.F32 R13, -RZ, R9.H1_H1 ;  /* 0x30000009ff0d7230 */ /* 0x000fe40000004100 */
[----:B----4-:R-:W-:-:S02]  /*1020*/  HADD2.F32 R8, -RZ, R14.H0_H0 ;  /* 0x2000000eff087230 */ /* 0x010fc40000004100 */
[----:B0-----:R-:W-:Y:S02]  /*1030*/  HADD2.F32 R6, -RZ, R14.H1_H1 ;  /* 0x3000000eff067230 */ /* 0x001fe40000004100 */
[--C-:B------:R-:W-:Y:S02]  /*1040*/  HADD2.F32 R7, -RZ, R15.reuse.H0_H0 ;  /* 0x2000000fff077230 */ /* 0x100fe40000004100 */
[----:B------:R-:W-:Y:S02]  /*1050*/  HADD2.F32 R9, -RZ, R15.H1_H1 ;  /* 0x3000000fff097230 */ /* 0x000fe40000004100 */
[----:B------:R-:W-:Y:S01]  /*1060*/  HADD2.F32 R15, -RZ, R5.H0_H0 ;  /* 0x20000005ff0f7230 */ /* 0x000fe20000004100 */
[----:B------:R-:W0:Y:S04]  /*1070*/  MUFU.RCP R19, R16 ;  /* 0x0000001000137308 */ /* 0x000e280000001000 */
[----:B-1----:R-:W-:-:S04]  /*1080*/  FMUL.FTZ R12, R15, R12 ;  /* 0x0000000c0f0c7220 */ /* 0x002fc80000410000 */
[----:B------:R-:W1:Y:S01]  /*1090*/  MUFU.RCP R8, R8 ;  /* 0x0000000800087308 */ /* 0x000e620000001000 */
[----:B------:R-:W-:Y:S01]  /*10a0*/  HADD2.F32 R14, -RZ, R5.H1_H1 ;  /* 0x30000005ff0e7230 */ /* 0x000fe20000004100 */
[----:B------:R-:W-:-:S06]  /*10b0*/  F2FP.F16.F32.PACK_AB R12, RZ, R12 ;  /* 0x0000000cff0c723e */ /* 0x000fcc00000000ff */
[----:B------:R-:W3:Y:S08]  /*10c0*/  MUFU.RCP R6, R6 ;  /* 0x0000000600067308 */ /* 0x000ef00000001000 */
[----:B------:R-:W4:Y:S08]  /*10d0*/  MUFU.RCP R7, R7 ;  /* 0x0000000700077308 */ /* 0x000f300000001000 */
[----:B------:R-:W5:Y:S08]  /*10e0*/  MUFU.RCP R9, R9 ;  /* 0x0000000900097308 */ /* 0x000f700000001000 */
[----:B------:R-:W5:Y:S01]  /*10f0*/  MUFU.RCP R20, R17 ;  /* 0x0000001100147308 */ /* 0x000f620000001000 */
[----:B--2---:R-:W-:Y:S01]  /*1100*/  FMUL.FTZ R14, R14, R11 ;  /* 0x0000000b0e0e7220 */ /* 0x004fe20000410000 */
[----:B------:R-:W-:-:S02]  /*1110*/  HADD2.F32 R11, -RZ, R12.H0_H0 ;  /* 0x2000000cff0b7230 */ /* 0x000fc40000004100 */
[--C-:B------:R-:W-:Y:S02]  /*1120*/  HADD2.F32 R15, -RZ, R3.reuse.H0_H0 ;  /* 0x20000003ff0f7230 */ /* 0x100fe40000004100 */
[--C-:B------:R-:W-:Y:S02]  /*1130*/  HADD2.F32 R12, -RZ, R4.reuse.H0_H0 ;  /* 0x20000004ff0c7230 */ /* 0x100fe40000004100 */
[----:B------:R-:W-:Y:S02]  /*1140*/  HADD2.F32 R3, -RZ, R3.H1_H1 ;  /* 0x30000003ff037230 */ /* 0x000fe40000004100 */
[----:B------:R-:W-:Y:S02]  /*1150*/  HADD2.F32 R4, -RZ, R4.H1_H1 ;  /* 0x30000004ff047230 */ /* 0x000fe40000004100 */
[----:B0-----:R-:W-:Y:S01]  /*1160*/  FMUL.FTZ R10, R10, R19 ;  /* 0x000000130a0a7220 */ /* 0x001fe20000410000 */
[----:B-1----:R-:W-:Y:S01]  /*1170*/  FMUL.FTZ R15, R15, R8 ;  /* 0x000000080f0f7220 */ /* 0x002fe20000410000 */
[----:B---3--:R-:W-:Y:S01]  /*1180*/  FMUL.FTZ R3, R3, R6 ;  /* 0x0000000603037220 */ /* 0x008fe20000410000 */
[----:B----4-:R-:W-:Y:S01]  /*1190*/  FMUL.FTZ R12, R12, R7 ;  /* 0x000000070c0c7220 */ /* 0x010fe20000410000 */
[----:B-----5:R-:W-:Y:S01]  /*11a0*/  FMUL.FTZ R9, R4, R9 ;  /* 0x0000000904097220 */ /* 0x020fe20000410000 */
[----:B------:R-:W0:Y:S01]  /*11b0*/  LDC.64 R6, c[0x0][0x388] ;  /* 0x0000e200ff067b82 */ /* 0x000e220000000a00 */
[----:B------:R-:W-:Y:S01]  /*11c0*/  FMUL.FTZ R13, R13, R20 ;  /* 0x000000140d0d7220 */ /* 0x000fe20000410000 */
[----:B------:R-:W-:-:S02]  /*11d0*/  F2FP.F16.F32.PACK_AB R10, RZ, R10 ;  /* 0x0000000aff0a723e */ /* 0x000fc400000000ff */
[----:B------:R-:W-:Y:S02]  /*11e0*/  F2FP.F16.F32.PACK_AB R14, RZ, R14 ;  /* 0x0000000eff0e723e */ /* 0x000fe400000000ff */
[----:B------:R-:W-:Y:S02]  /*11f0*/  F2FP.F16.F32.PACK_AB R15, RZ, R15 ;  /* 0x0000000fff0f723e */ /* 0x000fe400000000ff */
[----:B------:R-:W-:Y:S02]  /*1200*/  F2FP.F16.F32.PACK_AB R12, RZ, R12 ;  /* 0x0000000cff0c723e */ /* 0x000fe400000000ff */
[----:B------:R-:W-:Y:S02]  /*1210*/  F2FP.F16.F32.PACK_AB R9, RZ, R9 ;  /* 0x00000009ff09723e */ /* 0x000fe400000000ff */
[----:B------:R-:W-:Y:S02]  /*1220*/  F2FP.F16.F32.PACK_AB R13, RZ, R13 ;  /* 0x0000000dff0d723e */ /* 0x000fe400000000ff */
[----:B------:R-:W-:Y:S01]  /*1230*/  F2FP.F16.F32.PACK_AB R3, RZ, R3 ;  /* 0x00000003ff03723e */ /* 0x000fe200000000ff */
[----:B------:R-:W-:-:S02]  /*1240*/  HADD2.F32 R10, -RZ, R10.H0_H0 ;  /* 0x2000000aff0a7230 */ /* 0x000fc40000004100 */
[----:B------:R-:W-:Y:S02]  /*1250*/  HADD2.F32 R8, -RZ, R14.H0_H0 ;  /* 0x2000000eff087230 */ /* 0x000fe40000004100 */
[----:B------:R-:W-:Y:S02]  /*1260*/  HADD2.F32 R15, -RZ, R15.H0_H0 ;  /* 0x2000000fff0f7230 */ /* 0x000fe40000004100 */
[----:B------:R-:W-:Y:S02]  /*1270*/  HADD2.F32 R12, -RZ, R12.H0_H0 ;  /* 0x2000000cff0c7230 */ /* 0x000fe40000004100 */
[----:B------:R-:W-:Y:S02]  /*1280*/  HADD2.F32 R9, -RZ, R9.H0_H0 ;  /* 0x20000009ff097230 */ /* 0x000fe40000004100 */
[----:B------:R-:W-:Y:S02]  /*1290*/  HADD2.F32 R13, -RZ, R13.H0_H0 ;  /* 0x2000000dff0d7230 */ /* 0x000fe40000004100 */
[----:B------:R-:W-:Y:S01]  /*12a0*/  HADD2.F32 R3, -RZ, R3.H0_H0 ;  /* 0x20000003ff037230 */ /* 0x000fe20000004100 */
[----:B------:R-:W-:Y:S08]  /*12b0*/  FRND.TRUNC R10, R10 ;  /* 0x0000000a000a7307 */ /* 0x000ff0000020d000 */
[----:B------:R-:W1:Y:S08]  /*12c0*/  FRND.TRUNC R5, R13 ;  /* 0x0000000d00057307 */ /* 0x000e70000020d000 */
[----:B------:R-:W-:Y:S08]  /*12d0*/  FRND.TRUNC R11, R11 ;  /* 0x0000000b000b7307 */ /* 0x000ff0000020d000 */
[----:B------:R-:W2:Y:S08]  /*12e0*/  FRND.TRUNC R8, R8 ;  /* 0x0000000800087307 */ /* 0x000eb0000020d000 */
[----:B------:R-:W-:Y:S08]  /*12f0*/  FRND.TRUNC R15, R15 ;  /* 0x0000000f000f7307 */ /* 0x000ff0000020d000 */
[----:B------:R-:W3:Y:S08]  /*1300*/  FRND.TRUNC R4, R3 ;  /* 0x0000000300047307 */ /* 0x000ef0000020d000 */
[----:B------:R-:W-:Y:S08]  /*1310*/  FRND.TRUNC R12, R12 ;  /* 0x0000000c000c7307 */ /* 0x000ff0000020d000 */
[----:B------:R-:W4:Y:S01]  /*1320*/  FRND.TRUNC R9, R9 ;  /* 0x0000000900097307 */ /* 0x000f22000020d000 */
[----:B0-----:R-:W-:Y:S01]  /*1330*/  IMAD.WIDE.U32 R6, R0, 0x2, R6 ;  /* 0x0000000200067825 */ /* 0x001fe200078e0006 */
[----:B-1----:R-:W-:-:S02]  /*1340*/  F2FP.F16.F32.PACK_AB R5, R5, R10 ;  /* 0x0000000a0505723e */ /* 0x002fc400000000ff */
[----:B--2---:R-:W-:Y:S02]  /*1350*/  F2FP.F16.F32.PACK_AB R11, R8, R11 ;  /* 0x0000000b080b723e */ /* 0x004fe400000000ff */
[----:B---3--:R-:W-:Y:S01]  /*1360*/  F2FP.F16.F32.PACK_AB R15, R4, R15 ;  /* 0x0000000f040f723e */ /* 0x008fe200000000ff */
[----:B------:R-:W-:Y:S01]  /*1370*/  IMAD.WIDE.U32 R6, R2, 0x4, R6 ;  /* 0x0000000402067825 */ /* 0x000fe200078e0006 */
[----:B----4-:R-:W-:-:S04]  /*1380*/  F2FP.F16.F32.PACK_AB R3, R9, R12 ;  /* 0x0000000c0903723e */ /* 0x010fc800000000ff */
[----:B------:R-:W-:Y:S04]  /*1390*/  STG.E desc[UR4][R6.64], R5 ;  /* 0x0000000506007986 */ /* 0x000fe8000c101904 */
[----:B------:R-:W-:Y:S04]  /*13a0*/  STG.E desc[UR4][R6.64+0x200], R11 ;  /* 0x0002000b06007986 */ /* 0x000fe8000c101904 */
[----:B------:R-:W-:Y:S04]  /*13b0*/  STG.E desc[UR4][R6.64+0x400], R15 ;  /* 0x0004000f06007986 */ /* 0x000fe8000c101904 */
[----:B------:R-:W-:Y:S01]  /*13c0*/  STG.E desc[UR4][R6.64+0x600], R3 ;  /* 0x0006000306007986 */ /* 0x000fe2000c101904 */
[----:B------:R-:W-:Y:S05]  /*13d0*/  EXIT ;  /* 0x000000000000794d */ /* 0x000fea0003800000 */
.L_x_2937:
        /* <DEDUP_REMOVED lines=10> */
.L_x_22336:


//--------------------- .text._ZN2at6native29vectorized_elementwise_kernelILi4ENS0_13BinaryFunctorIN3c104HalfES4_S4_ZZZNS0_15binary_internal21div_trunc_kernel_cudaERNS_18TensorIteratorBaseEENKUlvE1_clEvENKUlvE1_clEvEUlS4_S4_E_EESt5arrayIPcLm3EEEEviT0_T1_ --------------------------
	.section	.text._ZN2at6native29vectorized_elementwise_kernelILi4ENS0_13BinaryFunctorIN3c104HalfES4_S4_ZZZNS0_15binary_internal21div_trunc_kernel_cudaERNS_18TensorIteratorBaseEENKUlvE1_clEvENKUlvE1_clEvEUlS4_S4_E_EESt5arrayIPcLm3EEEEviT0_T1_,"ax",@progbits
	.align	128
        .global         _ZN2at6native29vectorized_elementwise_kernelILi4ENS0_13BinaryFunctorIN3c104HalfES4_S4_ZZZNS0_15binary_internal21div_trunc_kernel_cudaERNS_18TensorIteratorBaseEENKUlvE1_clEvENKUlvE1_clEvEUlS4_S4_E_EESt5arrayIPcLm3EEEEviT0_T1_
        .type           _ZN2at6native29vectorized_elementwise_kernelILi4ENS0_13BinaryFunctorIN3c104HalfES4_S4_ZZZNS0_15binary_internal21div_trunc_kernel_cudaERNS_18TensorIteratorBaseEENKUlvE1_clEvENKUlvE1_clEvEUlS4_S4_E_EESt5arrayIPcLm3EEEEviT0_T1_,@function
        .size           _ZN2at6native29vectorized_elementwise_kernelILi4ENS0_13BinaryFunctorIN3c104HalfES4_S4_ZZZNS0_15binary_internal21div_trunc_kernel_cudaERNS_18TensorIteratorBaseEENKUlvE1_clEvENKUlvE1_clEvEUlS4_S4_E_EESt5arrayIPcLm3EEEEviT0_T1_,(.L_x_22337 - _ZN2at6native29vectorized_elementwise_kernelILi4ENS0_13BinaryFunctorIN3c104HalfES4_S4_ZZZNS0_15binary_internal21div_trunc_kernel_cudaERNS_18TensorIteratorBaseEENKUlvE1_clEvENKUlvE1_clEvEUlS4_S4_E_EESt5arrayIPcLm3EEEEviT0_T1_)
        .other          _ZN2at6native29vectorized_elementwise_kernelILi4ENS0_13BinaryFunctorIN3c104HalfES4_S4_ZZZNS0_15binary_internal21div_trunc_kernel_cudaERNS_18TensorIteratorBaseEENKUlvE1_clEvENKUlvE1_clEvEUlS4_S4_E_EESt5arrayIPcLm3EEEEviT0_T1_,@"STO_CUDA_ENTRY STV_DEFAULT"
_ZN2at6native29vectorized_elementwise_kernelILi4ENS0_13BinaryFunctorIN3c104HalfES4_S4_ZZZNS0_15binary_internal21div_trunc_kernel_cudaERNS_18TensorIteratorBaseEENKUlvE1_clEvENKUlvE1_clEvEUlS4_S4_E_EESt5arrayIPcLm3EEEEviT0_T1_:
.text._ZN2at6native29vectorized_elementwise_kernelILi4ENS0_13BinaryFunctorIN3c104HalfES4_S4_ZZZNS0_15binary_internal21div_trunc_kernel_cudaERNS_18TensorIteratorBaseEENKUlvE1_clEvENKUlvE1_clEvEUlS4_S4_E_EESt5arrayIPcLm3EEEEviT0_T1_:
        /* <DEDUP_REMOVED lines=197> */
.L_x_2941:
[----:B------:R-:W-:-:S13]  /*0c50*/  ISETP.GE.U32.AND P0, PT, R3, R2, PT ;  /* 0x000000020300720c */ /* 0x000fda0003f06070 */
[----:B------:R-:W-:Y:S05]  /*0c60*/  @P0 BRA `(.L_x_2943) ;  /* 0x0000000000300947 */ /* 0x000fea0003800000 */
[----:B0-----:R-:W0:Y:S01]  /*0c70*/  LDC.64 R4, c[0x0][0x388] ;  /* 0x0000e200ff047b82 */ /* 0x001e220000000a00 */
[----:B------:R-:W-:Y:S02]  /*0c80*/  IADD3 R11, PT, PT, R0, R3, RZ ;  /* 0x00000003000b7210 */ /* 0x000fe40007ffe0ff */
[----:B------:R-:W-:-:S03]  /*0c90*/  IADD3 R3, PT, PT, R3, 0x80, RZ ;  /* 0x0000008003037810 */ /* 0x000fc60007ffe0ff */
[----:B0-----:R-:W-:-:S05]  /*0ca0*/  IMAD.WIDE.U32 R4, R11, 0x2, R4 ;  /* 0x000000020b047825 */ /* 0x001fca00078e0004 */
[----:B------:R1:W-:Y:S02]  /*0cb0*/  STG.E.U16 desc[UR4][R4.64], R6 ;  /* 0x0000000604007986 */ /* 0x0003e4000c101504 */
.L_x_2942:
[----:B------:R-:W-:-:S13]  /*0cc0*/  ISETP.GE.U32.AND P0, PT, R3, R2, PT ;  /* 0x000000020300720c */ /* 0x000fda0003f06070 */
[----:B------:R-:W-:Y:S05]  /*0cd0*/  @P0 BRA `(.L_x_2944) ;  /* 0x0000000000340947 */ /* 0x000fea0003800000 */
[----:B01----:R-:W0:Y:S01]  /*0ce0*/  LDC.64 R4, c[0x0][0x388] ;  /* 0x0000e200ff047b82 */ /* 0x003e220000000a00 */
[----:B------:R-:W-:Y:S02]  /*0cf0*/  IADD3 R11, PT, PT, R0, R3, RZ ;  /* 0x00000003000b7210 */ /* 0x000fe40007ffe0ff */
[----:B------:R-:W-:-:S03]  /*0d00*/  IADD3 R3, PT, PT, R3, 0x80, RZ ;  /* 0x0000008003037810 */ /* 0x000fc60007ffe0ff */
[----:B0-----:R-:W-:-:S05]  /*0d10*/  IMAD.WIDE.U32 R4, R11, 0x2, R4 ;  /* 0x000000020b047825 */ /* 0x001fca00078e0004 */
[----:B------:R1:W-:Y:S02]  /*0d20*/  STG.E.U16 desc[UR4][R4.64], R7 ;  /* 0x0000000704007986 */ /* 0x0003e4000c101504 */
.L_x_2943:
        /* <DEDUP_REMOVED lines=8> */
.L_x_2944:
[----:B------:R-:W-:Y:S05]  /*0db0*/  BSYNC.RELIABLE B1 ;  /* 0x0000000000017941 */ /* 0x000fea0003800100 */
.L_x_2940:
[----:B------:R-:W-:-:S13]  /*0dc0*/  ISETP.GE.U32.AND P0, PT, R3, R2, PT ;  /* 0x000000020300720c */ /* 0x000fda0003f06070 */
[----:B012---:R-:W0:Y:S01]  /*0dd0*/  @!P0 LDC.64 R4, c[0x0][0x388] ;  /* 0x0000e200ff048b82 */ /* 0x007e220000000a00 */
[----:B------:R-:W-:Y:S02]  /*0de0*/  @!P0 IADD3 R7, PT, PT, R0, R3, RZ ;  /* 0x0000000300078210 */ /* 0x000fe40007ffe0ff */
[----:B------:R-:W-:-:S03]  /*0df0*/  @!P0 IADD3 R3, PT, PT, R3, 0x80, RZ ;  /* 0x0000008003038810 */ /* 0x000fc60007ffe0ff */
[----:B0-----:R-:W-:-:S05]  /*0e00*/  @!P0 IMAD.WIDE.U32 R4, R7, 0x2, R4 ;  /* 0x0000000207048825 */ /* 0x001fca00078e0004 */
[----:B------:R2:W-:Y:S02]  /*0e10*/  @!P0 STG.E.U16 desc[UR4][R4.64], R9 ;  /* 0x0000000904008986 */ /* 0x0005e4000c101504 */
.L_x_2945:
[----:B------:R-:W-:Y:S05]  /*0e20*/  BSYNC.RECONVERGENT B0 ;  /* 0x0000000000007941 */ /* 0x000fea0003800200 */
.L_x_2939:
        /* <DEDUP_REMOVED lines=8> */
.L_x_2938:
[----:B------:R-:W0:Y:S01]  /*0eb0*/  S2R R4, SR_TID.X ;  /* 0x0000000000047919 */ /* 0x000e220000002100 */
[----:B------:R-:W1:Y:S08]  /*0ec0*/  LDC.64 R2, c[0x0][0x398] ;  /* 0x0000e600ff027b82 */ /* 0x000e700000000a00 */
[----:B------:R-:W2:Y:S01]  /*0ed0*/  LDC.64 R6, c[0x0][0x390] ;  /* 0x0000e400ff067b82 */ /* 0x000ea20000000a00 */
[----:B-1----:R-:W-:-:S04]  /*0ee0*/  IMAD.WIDE.U32 R2, R0, 0x2, R2 ;  /* 0x0000000200027825 */ /* 0x002fc800078e0002 */
[----:B0-----:R-:W-:-:S05]  /*0ef0*/  IMAD.WIDE.U32 R16, R4, 0x8, R2 ;  /* 0x0000000804107825 */ /* 0x001fca00078e0002 */
[----:B------:R-:W3:Y:S01]  /*0f00*/  LDG.E.64 R10, desc[UR4][R16.64] ;  /* 0x00000004100a7981 */ /* 0x000ee2000c1e1b00 */
[----:B--2---:R-:W-:-:S03]  /*0f10*/  IMAD.WIDE.U32 R2, R0, 0x2, R6 ;  /* 0x0000000200027825 */ /* 0x004fc600078e0006 */
[----:B------:R-:W2:Y:S01]  /*0f20*/  LDG.E.64 R8, desc[UR4][R16.64+0x400] ;  /* 0x0004000410087981 */ /* 0x000ea2000c1e1b00 */
[----:B------:R-:W-:-:S05]  /*0f30*/  IMAD.WIDE.U32 R14, R4, 0x8, R2 ;  /* 0x00000008040e7825 */ /* 0x000fca00078e0002 */
[----:B------:R-:W4:Y:S04]  /*0f40*/  LDG.E.64 R6, desc[UR4][R14.64] ;  /* 0x000000040e067981 */ /* 0x000f28000c1e1b00 */
[----:B------:R0:W5:Y:S01]  /*0f50*/  LDG.E.64 R2, desc[UR4][R14.64+0x400] ;  /* 0x000400040e027981 */ /* 0x000162000c1e1b00 */
[--C-:B---3--:R-:W-:Y:S02]  /*0f60*/  HADD2.F32 R5, -RZ, R10.reuse.H0_H0 ;  /* 0x2000000aff057230 */ /* 0x108fe40000004100 */
[----:B------:R-:W-:Y:S02]  /*0f70*/  HADD2.F32 R18, -RZ, R10.H1_H1 ;  /* 0x3000000aff127230 */ /* 0x000fe40000004100 */
[----:B------:R1:W3:Y:S01]  /*0f80*/  MUFU.RCP R20, R5 ;  /* 0x0000000500147308 */ /* 0x0002e20000001000 */
[----:B------:R-:W-:-:S02]  /*0f90*/  HADD2.F32 R12, -RZ, R11.H0_H0 ;  /* 0x2000000bff0c7230 */ /* 0x000fc40000004100 */
[--C-:B--2---:R-:W-:Y:S02]  /*0fa0*/  HADD2.F32 R10, -RZ, R8.reuse.H0_H0 ;  /* 0x20000008ff0a7230 */ /* 0x104fe40000004100 */
[--C-:B0-----:R-:W-:Y:S02]  /*0fb0*/  HADD2.F32 R15, -RZ, R9.reuse.H1_H1 ;  /* 0x30000009ff0f7230 */ /* 0x101fe40000004100 */
[----:B------:R-:W-:Y:S01]  /*0fc0*/  HADD2.F32 R8, -RZ, R8.H1_H1 ;  /* 0x30000008ff087230 */ /* 0x000fe20000004100 */
[----:B------:R-:W0:Y:S01]  /*0fd0*/  MUFU.RCP R18, R18 ;  /* 0x0000001200127308 */ /* 0x000e220000001000 */
[--C-:B----4-:R-:W-:Y:S02]  /*0fe0*/  HADD2.F32 R13, -RZ, R6.reuse.H0_H0 ;  /* 0x20000006ff0d7230 */ /* 0x110fe40000004100 */
[----:B-1----:R-:W-:Y:S02]  /*0ff0*/  HADD2.F32 R5, -RZ, R9.H0_H0 ;  /* 0x20000009ff057230 */ /* 0x002fe40000004100 */
[----:B------:R-:W-:-:S02]  /*1000*/  HADD2.F32 R9, -RZ, R6.H1_H1 ;  /* 0x30000006ff097230 */ /* 0x000fc40000004100 */
[----:B------:R-:W-:Y:S01]  /*1010*/  HADD2.F32 R11, -RZ, R11.H1_H1 ;  /* 0x3000000bff0b7230 */ /* 0x000fe20000004100 */
[----:B------:R-:W1:Y:S01]  /*1020*/  MUFU.RCP R12, R12 ;  /* 0x0000000c000c7308 */ /* 0x000e620000001000 */
[----:B------:R-:W-:Y:S02]  /*1030*/  HADD2.F32 R16, -RZ, R7.H1_H1 ;  /* 0x30000007ff107230 */ /* 0x000fe40000004100 */
[----:B---3--:R-:W-:-:S05]  /*1040*/  FMUL.FTZ R13, R13, R20 ;  /* 0x000000140d0d7220 */ /* 0x008fca0000410000 */
[----:B------:R-:W-:Y:S01]  /*1050*/  F2FP.F16.F32.PACK_AB R13, RZ, R13 ;  /* 0x0000000dff0d723e */ /* 0x000fe200000000ff */
[----:B------:R-:W-:Y:S01]  /*1060*/  MUFU.RCP R10, R10 ;  /* 0x0000000a000a7308 */ /* 0x000fe20000001000 */
[----:B0-----:R-:W-:-:S03]  /*1070*/  FMUL.FTZ R14, R9, R18 ;  /* 0x00000012090e7220 */ /* 0x001fc60000410000 */
[----:B------:R-:W-:Y:S02]  /*1080*/  HADD2.F32 R9, -RZ, R13.H0_H0 ;  /* 0x2000000dff097230 */ /* 0x000fe40000004100 */
[----:B------:R-:W-:Y:S01]  /*1090*/  HADD2.F32 R13, -RZ, R7.H0_H0 ;  /* 0x20000007ff0d7230 */ /* 0x000fe20000004100 */
[----:B------:R-:W-:Y:S01]  /*10a0*/  F2FP.F16.F32.PACK_AB R14, RZ, R14 ;  /* 0x0000000eff0e723e */ /* 0x000fe200000000ff */
[----:B------:R-:W0:Y:S03]  /*10b0*/  MUFU.RCP R8, R8 ;  /* 0x0000000800087308 */ /* 0x000e260000001000 */
[----:B-1----:R-:W-:Y:S01]  /*10c0*/  FMUL.FTZ R13, R13, R12 ;  /* 0x0000000c0d0d7220 */ /* 0x002fe20000410000 */
[----:B------:R-:W-:-:S04]  /*10d0*/  HADD2.F32 R12, -RZ, R14.H0_H0 ;  /* 0x2000000eff0c7230 */ /* 0x000fc80000004100 */
[----:B------:R-:W1:Y:S01]  /*10e0*/  MUFU.RCP R5, R5 ;  /* 0x0000000500057308 */ /* 0x000e620000001000 */
[----:B------:R-:W-:-:S05]  /*10f0*/  F2FP.F16.F32.PACK_AB R13, RZ, R13 ;  /* 0x0000000dff0d723e */ /* 0x000fca00000000ff */
[----:B------:R-:W-:Y:S02]  /*1100*/  HADD2.F32 R7, -RZ, R13.H0_H0 ;  /* 0x2000000dff077230 */ /* 0x000fe40000004100 */
[----:B------:R2:W3:Y:S01]  /*1110*/  MUFU.RCP R6, R15 ;  /* 0x0000000f00067308 */ /* 0x0004e20000001000 */
[----:B-----5:R-:W-:-:S05]  /*1120*/  HADD2.F32 R13, -RZ, R2.H1_H1 ;  /* 0x30000002ff0d7230 */ /* 0x020fca0000004100 */
[----:B0-----:R-:W-:Y:S02]  /*1130*/  FMUL.FTZ R13, R13, R8 ;  /* 0x000000080d0d7220 */ /* 0x001fe40000410000 */
[----:B------:R-:W0:Y:S01]  /*1140*/  MUFU.RCP R11, R11 ;  /* 0x0000000b000b7308 */ /* 0x000e220000001000 */
[----:B--2---:R-:W-:Y:S02]  /*1150*/  HADD2.F32 R15, -RZ, R2.H0_H0 ;  /* 0x20000002ff0f7230 */ /* 0x004fe40000004100 */
[--C-:B------:R-:W-:Y:S01]  /*1160*/  HADD2.F32 R2, -RZ, R3.reuse.H0_H0 ;  /* 0x20000003ff027230 */ /* 0x100fe20000004100 */
[----:B------:R-:W-:Y:S02]  /*1170*/  F2FP.F16.F32.PACK_AB R13, RZ, R13 ;  /* 0x0000000dff0d723e */ /* 0x000fe400000000ff */
[----:B------:R-:W-:Y:S01]  /*1180*/  FMUL.FTZ R10, R15, R10 ;  /* 0x0000000a0f0a7220 */ /* 0x000fe20000410000 */
[----:B------:R-:W-:Y:S02]  /*1190*/  HADD2.F32 R15, -RZ, R3.H1_H1 ;  /* 0x30000003ff0f7230 */ /* 0x000fe40000004100 */
[----:B-1----:R-:W-:Y:S01]  /*11a0*/  FMUL.FTZ R5, R2, R5 ;  /* 0x0000000502057220 */ /* 0x002fe20000410000 */
[----:B------:R-:W-:Y:S01]  /*11b0*/  HADD2.F32 R13, -RZ, R13.H0_H0 ;  /* 0x2000000dff0d7230 */ /* 0x000fe20000004100 */
[----:B------:R-:W1:Y:S01]  /*11c0*/  LDC.64 R2, c[0x0][0x388] ;  /* 0x0000e200ff027b82 */ /* 0x000e620000000a00 */
[----:B------:R-:W-:Y:S01]  /*11d0*/  F2FP.F16.F32.PACK_AB R10, RZ, R10 ;  /* 0x0000000aff0a723e */ /* 0x000fe200000000ff */
[----:B---3--:R-:W-:Y:S01]  /*11e0*/  FMUL.FTZ R6, R15, R6 ;  /* 0x000000060f067220 */ /* 0x008fe20000410000 */
[----:B------:R-:W-:Y:S01]  /*11f0*/  F2FP.F16.F32.PACK_AB R5, RZ, R5 ;  /* 0x00000005ff05723e */ /* 0x000fe200000000ff */
[----:B------:R-:W-:Y:S02]  /*1200*/  FRND.TRUNC R9, R9 ;  /* 0x0000000900097307 */ /* 0x000fe4000020d000 */
[----:B------:R-:W-:Y:S01]  /*1210*/  HADD2.F32 R10, -RZ, R10.H0_H0 ;  /* 0x2000000aff0a7230 */ /* 0x000fe20000004100 */
[----:B------:R-:W-:Y:S01]  /*1220*/  F2FP.F16.F32.PACK_AB R6, RZ, R6 ;  /* 0x00000006ff06723e */ /* 0x000fe200000000ff */
[----:B0-----:R-:W-:Y:S01]  /*1230*/  FMUL.FTZ R11, R16, R11 ;  /* 0x0000000b100b7220 */ /* 0x001fe20000410000 */
[----:B------:R-:W-:-:S03]  /*1240*/  HADD2.F32 R5, -RZ, R5.H0_H0 ;  /* 0x20000005ff057230 */ /* 0x000fc60000004100 */
[----:B------:R-:W-:Y:S01]  /*1250*/  HADD2.F32 R6, -RZ, R6.H0_H0 ;  /* 0x20000006ff067230 */ /* 0x000fe20000004100 */
[----:B------:R-:W-:Y:S01]  /*1260*/  F2FP.F16.F32.PACK_AB R11, RZ, R11 ;  /* 0x0000000bff0b723e */ /* 0x000fe200000000ff */
[----:B------:R-:W0:Y:S04]  /*1270*/  FRND.TRUNC R12, R12 ;  /* 0x0000000c000c7307 */ /* 0x000e28000020d000 */
[----:B------:R-:W-:-:S04]  /*1280*/  HADD2.F32 R11, -RZ, R11.H0_H0 ;  /* 0x2000000bff0b7230 */ /* 0x000fc80000004100 */
[----:B------:R-:W-:Y:S01]  /*1290*/  FRND.TRUNC R7, R7 ;  /* 0x0000000700077307 */ /* 0x000fe2000020d000 */
[----:B-1----:R-:W-:Y:S01]  /*12a0*/  IMAD.WIDE.U32 R2, R0, 0x2, R2 ;  /* 0x0000000200027825 */ /* 0x002fe200078e0002 */
[----:B0-----:R-:W-:-:S06]  /*12b0*/  F2FP.F16.F32.PACK_AB R14, R12, R9 ;  /* 0x000000090c0e723e */ /* 0x001fcc00000000ff */
[----:B------:R-:W0:Y:S01]  /*12c0*/  FRND.TRUNC R8, R11 ;  /* 0x0000000b00087307 */ /* 0x000e22000020d000 */
[----:B------:R-:W-:-:S07]  /*12d0*/  IMAD.WIDE.U32 R2, R4, 0x8, R2 ;  /* 0x0000000804027825 */ /* 0x000fce00078e0002 */
[----:B------:R-:W-:Y:S01]  /*12e0*/  FRND.TRUNC R10, R10 ;  /* 0x0000000a000a7307 */ /* 0x000fe2000020d000 */
[----:B0-----:R-:W-:-:S07]  /*12f0*/  F2FP.F16.F32.PACK_AB R15, R8, R7 ;  /* 0x00000007080f723e */ /* 0x001fce00000000ff */
[----:B------:R-:W0:Y:S01]  /*1300*/  FRND.TRUNC R13, R13 ;  /* 0x0000000d000d7307 */ /* 0x000e22000020d000 */
[----:B------:R-:W-:Y:S07]  /*1310*/  STG.E.64 desc[UR4][R2.64], R14 ;  /* 0x0000000e02007986 */ /* 0x000fee000c101b04 */
[----:B------:R-:W-:Y:S01]  /*1320*/  FRND.TRUNC R5, R5 ;  /* 0x0000000500057307 */ /* 0x000fe2000020d000 */
[----:B0-----:R-:W-:-:S07]  /*1330*/  F2FP.F16.F32.PACK_AB R10, R13, R10 ;  /* 0x0000000a0d0a723e */ /* 0x001fce00000000ff */
[----:B------:R-:W0:Y:S02]  /*1340*/  FRND.TRUNC R6, R6 ;  /* 0x0000000600067307 */ /* 0x000e24000020d000 */
[----:B0-----:R-:W-:-:S05]  /*1350*/  F2FP.F16.F32.PACK_AB R11, R6, R5 ;  /* 0x00000005060b723e */ /* 0x001fca00000000ff */
[----:B------:R-:W-:Y:S01]  /*1360*/  STG.E.64 desc[UR4][R2.64+0x400], R10 ;  /* 0x0004000a02007986 */ /* 0x000fe2000c101b04 */
[----:B------:R-:W-:Y:S05]  /*1370*/  EXIT ;  /* 0x000000000000794d */ /* 0x000fea0003800000 */
.L_x_2946:
        /* <DEDUP_REMOVED lines=16> */
.L_x_22337:


//--------------------- .text._ZN2at6native29vectorized_elementwise_kernelILi8ENS0_13BinaryFunctorIN3c104HalfES4_S4_ZZZNS0_15binary_internal21div_trunc_kernel_cudaERNS_18TensorIteratorBaseEENKUlvE1_clEvENKUlvE1_clEvEUlS4_S4_E_EESt5arrayIPcLm3EEEEviT0_T1_ --------------------------
	.section	.text._ZN2at6native29vectorized_elementwise_kernelILi8ENS0_13BinaryFunctorIN3c104HalfES4_S4_ZZZNS0_15binary_internal21div_trunc_kernel_cudaERNS_18TensorIteratorBaseEENKUlvE1_clEvENKUlvE1_clEvEUlS4_S4_E_EESt5arrayIPcLm3EEEEviT0_T1_,"ax",@progbits
	.align	128
        .global         _ZN2at6native29vectorized_elementwise_kernelILi8ENS0_13BinaryFunctorIN3c104HalfES4_S4_ZZZNS0_15binary_internal21div_trunc_kernel_cudaERNS_18TensorIteratorBaseEENKUlvE1_clEvENKUlvE1_clEvEUlS4_S4_E_EESt5arrayIPcLm3EEEEviT0_T1_
        .type           _ZN2at6native29vectorized_elementwise_kernelILi8ENS0_13BinaryFunctorIN3c104HalfES4_S4_ZZZNS0_15binary_internal21div_trunc_kernel_cudaERNS_18TensorIteratorBaseEENKUlvE1_clEvENKUlvE1_clEvEUlS4_S4_E_EESt5arrayIPcLm3EEEEviT0_T1_,@function
        .size           _ZN2at6native29vectorized_elementwise_kernelILi8ENS0_13BinaryFunctorIN3c104HalfES4_S4_ZZZNS0_15binary_internal21div_trunc_kernel_cudaERNS_18TensorIteratorBaseEENKUlvE1_clEvENKUlvE1_clEvEUlS4_S4_E_EESt5arrayIPcLm3EEEEviT0_T1_,(.L_x_22338 - _ZN2at6native29vectorized_elementwise_kernelILi8ENS0_13BinaryFunctorIN3c104HalfES4_S4_ZZZNS0_15binary_internal21div_trunc_kernel_cudaERNS_18TensorIteratorBaseEENKUlvE1_clEvENKUlvE1_clEvEUlS4_S4_E_EESt5arrayIPcLm3EEEEviT0_T1_)
        .other          _ZN2at6native29vectorized_elementwise_kernelILi8ENS0_13BinaryFunctorIN3c104HalfES4_S4_ZZZNS0_15binary_internal21div_trunc_kernel_cudaERNS_18TensorIteratorBaseEENKUlvE1_clEvENKUlvE1_clEvEUlS4_S4_E_EESt5arrayIPcLm3EEEEviT0_T1_,@"STO_CUDA_ENTRY STV_DEFAULT"
_ZN2at6native29vectorized_elementwise_kernelILi8ENS0_13BinaryFunctorIN3c104HalfES4_S4_ZZZNS0_15binary_internal21div_trunc_kernel_cudaERNS_18TensorIteratorBaseEENKUlvE1_clEvENKUlvE1_clEvEUlS4_S4_E_EESt5arrayIPcLm3EEEEviT0_T1_:
.text._ZN2at6native29vectorized_elementwise_kernelILi8ENS0_13BinaryFunctorIN3c104HalfES4_S4_ZZZNS0_15binary_internal21div_trunc_kernel_cudaERNS_18TensorIteratorBaseEENKUlvE1_clEvENKUlvE1_clEvEUlS4_S4_E_EESt5arrayIPcLm3EEEEviT0_T1_:
[----:B------:R-:W-:Y:S01]  /*0000*/  LDC R1, c[0x0][0x37c] ;  /* 0x0000df00ff017b82 */ /* 0x000fe20000000800 */
[----:B------:R-:W-:Y:S05]  /*0010*/  EXIT ;  /* 0x000000000000794d */ /* 0x000fea0003800000 */
.L_x_2947:
        /* <DEDUP_REMOVED lines=14> */
.L_x_22338:


//--------------------- .text._ZN2at6native18elementwise_kernelILi128ELi4EZNS0_15gpu_kernel_implINS0_13BUnaryFunctorIN3c104HalfES5_S5_ZZZNS0_15binary_internal21div_trunc_kernel_cudaERNS_18TensorIteratorBaseEENKUlvE1_clEvENKUlvE1_clEvEUlS5_S5_E_EEEEvS8_RKT_EUliE_EEviT1_ --------------------------
	.section	.text._ZN2at6native18elementwise_kernelILi128ELi4EZNS0_15gpu_kernel_implINS0_13BUnaryFunctorIN3c104HalfES5_S5_ZZZNS0_15binary_internal21div_trunc_kernel_cudaERNS_18TensorIteratorBaseEENKUlvE1_clEvENKUlvE1_clEvEUlS5_S5_E_EEEEvS8_RKT_EUliE_EEviT1_,"ax",@progbits
	.align	128
        .global         _ZN2at6native18elementwise_kernelILi128ELi4EZNS0_15gpu_kernel_implINS0_13BUnaryFunctorIN3c104HalfES5_S5_ZZZNS0_15binary_internal21div_trunc_kernel_cudaERNS_18TensorIteratorBaseEENKUlvE1_clEvENKUlvE1_clEvEUlS5_S5_E_EEEEvS8_RKT_EUliE_EEviT1_
        .type           _ZN2at6native18elementwise_kernelILi128ELi4EZNS0_15gpu_kernel_implINS0_13BUnaryFunctorIN3c104HalfES5_S5_ZZZNS0_15binary_internal21div_trunc_kernel_cudaERNS_18TensorIteratorBaseEENKUlvE1_clEvENKUlvE1_clEvEUlS5_S5_E_EEEEvS8_RKT_EUliE_EEviT1_,@function
        .size           _ZN2at6native18elementwise_kernelILi128ELi4EZNS0_15gpu_kernel_implINS0_13BUnaryFunctorIN3c104HalfES5_S5_ZZZNS0_15binary_internal21div_trunc_kernel_cudaERNS_18TensorIteratorBaseEENKUlvE1_clEvENKUlvE1_clEvEUlS5_S5_E_EEEEvS8_RKT_EUliE_EEviT1_,(.L_x_22339 - _ZN2at6native18elementwise_kernelILi128ELi4EZNS0_15gpu_kernel_implINS0_13BUnaryFunctorIN3c104HalfES5_S5_ZZZNS0_15binary_internal21div_trunc_kernel_cudaERNS_18TensorIteratorBaseEENKUlvE1_clEvENKUlvE1_clEvEUlS5_S5_E_EEEEvS8_RKT_EUliE_EEviT1_)
        .other          _ZN2at6native18elementwise_kernelILi128ELi4EZNS0_15gpu_kernel_implINS0_13BUnaryFunctorIN3c104HalfES5_S5_ZZZNS0_15binary_internal21div_trunc_kernel_cudaERNS_18TensorIteratorBaseEENKUlvE1_clEvENKUlvE1_clEvEUlS5_S5_E_EEEEvS8_RKT_EUliE_EEviT1_,@"STO_CUDA_ENTRY STV_DEFAULT"
_ZN2at6native18elementwise_kernelILi128ELi4EZNS0_15gpu_kernel_implINS0_13BUnaryFunctorIN3c104HalfES5_S5_ZZZNS0_15binary_internal21div_trunc_kernel_cudaERNS_18TensorIteratorBaseEENKUlvE1_clEvENKUlvE1_clEvEUlS5_S5_E_EEEEvS8_RKT_EUliE_EEviT1_:
.text._ZN2at6native18elementwise_kernelILi128ELi4EZNS0_15gpu_kernel_implINS0_13BUnaryFunctorIN3c104HalfES5_S5_ZZZNS0_15binary_internal21div_trunc_kernel_cudaERNS_18TensorIteratorBaseEENKUlvE1_clEvENKUlvE1_clEvEUlS5_S5_E_EEEEvS8_RKT_EUliE_EEviT1_:
        /* <DEDUP_REMOVED lines=9> */
[----:B---3--:R-:W-:-:S02]  /*0090*/  UIADD3 UR40, UPT, UPT, UR39, -0x1, URZ ;  /* 0xffffffff27287890 */ /* 0x008fc4000fffe0ff */
[----:B--2---:R-:W-:Y:S02]  /*00a0*/  USHF.L.U32 UR4, UR4, 0x9, URZ ;  /* 0x0000000904047899 */ /* 0x004fe400080006ff */
[----:B------:R-:W-:-:S04]  /*00b0*/  UISETP.LT.U32.AND UP0, UPT, UR40, 0x18, UPT ;  /* 0x000000182800788c */ /* 0x000fc8000bf01070 */
[----:B------:R-:W-:Y:S01]  /*00c0*/  USEL UR38, UR40, 0x18, UP0 ;  /* 0x0000001828267887 */ /* 0x000fe20008000000 */
[----:B-1----:R-:W-:-:S03]  /*00d0*/  LOP3.LUT R17, R17, UR4, RZ, 0xfc, !PT ;  /* 0x0000000411117c12 */ /* 0x002fc6000f8efcff */
[----:B------:R-:W-:Y:S01]  /*00e0*/  UIADD3 UR38, UPT, UPT, UR38, 0x1, URZ ;  /* 0x0000000126267890 */ /* 0x000fe2000fffe0ff */
[----:B----4-:R-:W-:-:S13]  /*00f0*/  ISETP.GE.AND P0, PT, R17, UR5, PT ;  /* 0x0000000511007c0c */ /* 0x010fda000bf06270 */
[----:B0-----:R-:W-:Y:S05]  /*0100*/  @P0 BRA `(.L_x_2949) ;  /* 0x00000030009c0947 */ /* 0x001fea0003800000 */
[----:B------:R-:W-:Y:S01]  /*0110*/  UISETP.NE.AND UP0, UPT, UR39, URZ, UPT ;  /* 0x000000ff2700728c */ /* 0x000fe2000bf05270 */
[----:B------:R-:W-:Y:S02]  /*0120*/  IMAD.MOV.U32 R0, RZ, RZ, RZ ;  /* 0x000000ffff007224 */ /* 0x000fe400078e00ff */
[----:B------:R-:W-:-:S06]  /*0130*/  IMAD.MOV.U32 R16, RZ, RZ, RZ ;  /* 0x000000ffff107224 */ /* 0x000fcc00078e00ff */
[----:B------:R-:W-:Y:S05]  /*0140*/  BRA.U !UP0, `(.L_x_2950) ;  /* 0x0000001108a87547 */ /* 0x000fea000b800000 */
[----:B------:R-:W0:Y:S01]  /*0150*/  LDCU.64 UR4, c[0x0][0x390] ;  /* 0x00007200ff0477ac */ /* 0x000e220008000a00 */
[----:B------:R-:W-:Y:S01]  /*0160*/  HFMA2 R16, -RZ, RZ, 0, 0 ;  /* 0x00000000ff107431 */ /* 0x000fe200000001ff */
[----:B------:R-:W1:Y:S01]  /*0170*/  LDCU UR6, c[0x0][0x38c] ;  /* 0x00007180ff0677ac */ /* 0x000e620008000800 */
[----:B------:R-:W2:Y:S01]  /*0180*/  LDCU.64 UR8, c[0x0][0x4b8] ;  /* 0x00009700ff0877ac */ /* 0x000ea20008000a00 */
[----:B------:R-:W-:Y:S02]  /*0190*/  UISETP.NE.AND UP0, UPT, UR40, URZ, UPT ;  /* 0x000000ff2800728c */ /* 0x000fe4000bf05270 */
[----:B0-----:R-:W-:-:S05]  /*01a0*/  IMAD.HI.U32 R2, R17, UR4, R16 ;  /* 0x0000000411027c27 */ /* 0x001fca000f8e0010 */
[----:B------:R-:W-:-:S05]  /*01b0*/  SHF.R.U32.HI R3, RZ, UR5, R2 ;  /* 0x00000005ff037c19 */ /* 0x000fca0008011602 */
[----:B------:R-:W-:-:S04]  /*01c0*/  IMAD.MOV R0, RZ, RZ, -R3 ;  /* 0x000000ffff007224 */ /* 0x000fc800078e0a03 */
        /* <DEDUP_REMOVED lines=290> */
.L_x_2950:
        /* <DEDUP_REMOVED lines=18> */
.L_x_2954:
[----:B------:R-:W2:Y:S02]  /*1510*/  LDG.E.U8 R2, desc[UR36][R2.64] ;  /* 0x0000002402027981 */ /* 0x000ea4000c1e1100 */
[----:B--2---:R-:W-:-:S04]  /*1520*/  I2FP.F32.U32 R0, R2 ;  /* 0x0000000200007245 */ /* 0x004fc80000201000 */
[----:B------:R-:W-:Y:S01]  /*1530*/  F2FP.F16.F32.PACK_AB R0, RZ, R0 ;  /* 0x00000000ff00723e */ /* 0x000fe200000000ff */
[----:B------:R-:W-:Y:S06]  /*1540*/  BRA `(.L_x_2956) ;  /* 0x0000000c009c7947 */ /* 0x000fec0003800000 */
.L_x_2953:
        /* <DEDUP_REMOVED lines=10> */
.L_x_2958:
[----:B------:R-:W2:Y:S02]  /*15f0*/  LDG.E R2, desc[UR36][R2.64] ;  /* 0x0000002402027981 */ /* 0x000ea4000c1e1900 */
[----:B--2---:R-:W-:-:S04]  /*1600*/  I2FP.F32.S32 R0, R2 ;  /* 0x0000000200007245 */ /* 0x004fc80000201400 */
[----:B------:R-:W-:Y:S01]  /*1610*/  F2FP.F16.F32.PACK_AB R0, RZ, R0 ;  /* 0x00000000ff00723e */ /* 0x000fe200000000ff */
[----:B------:R-:W-:Y:S06]  /*1620*/  BRA `(.L_x_2956) ;  /* 0x0000000c00647947 */ /* 0x000fec0003800000 */
.L_x_2957:
[----:B------:R-:W2:Y:S02]  /*1630*/  LDG.E.U16 R2, desc[UR36][R2.64] ;  /* 0x0000002402027981 */ /* 0x000ea4000c1e1500 */
[----:B--2---:R-:W0:Y:S02]  /*1640*/  I2F.S16 R0, R2 ;  /* 0x0000000200007306 */ /* 0x004e240000101400 */
[----:B0-----:R-:W-:Y:S01]  /*1650*/  F2FP.F16.F32.PACK_AB R0, RZ, R0 ;  /* 0x00000000ff00723e */ /* 0x001fe200000000ff */
[----:B------:R-:W-:Y:S06]  /*1660*/  BRA `(.L_x_2956) ;  /* 0x0000000c00547947 */ /* 0x000fec0003800000 */
.L_x_2952:
        /* <DEDUP_REMOVED lines=9> */
.L_x_2960:
[----:B------:R0:W5:Y:S01]  /*1700*/  LDG.E.U16 R0, desc[UR36][R2.64] ;  /* 0x0000002402007981 */ /* 0x000162000c1e1500 */
[----:B------:R-:W-:Y:S05]  /*1710*/  BRA `(.L_x_2956) ;  /* 0x0000000c00287947 */ /* 0x000fea0003800000 */
.L_x_2959:
        /* <DEDUP_REMOVED lines=9> */
.L_x_2962:
[----:B------:R1:W5:Y:S01]  /*17b0*/  LDG.E.U16 R0, desc[UR36][R2.64] ;  /* 0x0000002402007981 */ /* 0x000362000c1e1500 */
[----:B------:R-:W-:Y:S05]  /*17c0*/  BRA `(.L_x_2956) ;  /* 0x0000000800fc7947 */ /* 0x000fea0003800000 */
.L_x_2961:
        /* <DEDUP_REMOVED lines=12> */
.L_x_2951:
        /* <DEDUP_REMOVED lines=13> */
.L_x_2965:
        /* <DEDUP_REMOVED lines=12> */
.L_x_2964:
        /* <DEDUP_REMOVED lines=27> */
.L_x_2967:
        /* <DEDUP_REMOVED lines=13> */
.L_x_2966:
[----:B------:R-:W2:Y:S02]  /*1ca0*/  LDG.E.U16 R0, desc[UR36][R2.64] ;  /* 0x0000002402007981 */ /* 0x000ea4000c1e1500 */
[----:B--2---:R-:W-:-:S04]  /*1cb0*/  SHF.L.U32 R0, R0, 0x10, RZ ;  /* 0x0000001000007819 */ /* 0x004fc800000006ff */
[----:B------:R-:W-:Y:S01]  /*1cc0*/  F2FP.F16.F32.PACK_AB R0, RZ, R0 ;  /* 0x00000000ff00723e */ /* 0x000fe200000000ff */
[----:B------:R-:W-:Y:S06]  /*1cd0*/  BRA `(.L_x_2956) ;  /* 0x0000000400b87947 */ /* 0x000fec0003800000 */
.L_x_2963:
        /* <DEDUP_REMOVED lines=12> */
.L_x_2970:
        /* <DEDUP_REMOVED lines=21> */
.L_x_2974:
[----:B------:R-:W-:Y:S05]  /*1ef0*/  BSYNC.RECONVERGENT B1 ;  /* 0x0000000000017941 */ /* 0x000fea0003800200 */
.L_x_2973:
[----:B------:R-:W-:Y:S01]  /*1f00*/  IMAD.SHL.U32 R0, R0, 0x100000, RZ ;  /* 0x0010000000007824 */ /* 0x000fe200078e00ff */
[----:B------:R-:W-:-:S04]  /*1f10*/  LEA R2, R2, 0x3b800000, 0x17 ;  /* 0x3b80000002027811 */ /* 0x000fc800078eb8ff */
[----:B------:R-:W-:-:S07]  /*1f20*/  LOP3.LUT R0, R2, R0, R7, 0xfe, !PT ;  /* 0x0000000002007212 */ /* 0x000fce00078efe07 */
.L_x_2972:
[----:B------:R-:W-:Y:S05]  /*1f30*/  BSYNC.RECONVERGENT B0 ;  /* 0x0000000000007941 */ /* 0x000fea0003800200 */
.L_x_2971:
[----:B------:R-:W-:Y:S01]  /*1f40*/  F2FP.F16.F32.PACK_AB R0, RZ, R0 ;  /* 0x00000000ff00723e */ /* 0x000fe200000000ff */
[----:B------:R-:W-:Y:S06]  /*1f50*/  BRA `(.L_x_2956) ;  /* 0x0000000400187947 */ /* 0x000fec0003800000 */
.L_x_2969:
        /* <DEDUP_REMOVED lines=21> */
.L_x_2978:
[----:B------:R-:W-:Y:S05]  /*20b0*/  BSYNC.RECONVERGENT B1 ;  /* 0x0000000000017941 */ /* 0x000fea0003800200 */
.L_x_2977:
[----:B------:R-:W-:Y:S01]  /*20c0*/  IMAD.SHL.U32 R0, R0, 0x200000, RZ ;  /* 0x0020000000007824 */ /* 0x000fe200078e00ff */
[----:B------:R-:W-:-:S04]  /*20d0*/  LEA R2, R2, 0x37800000, 0x17 ;  /* 0x3780000002027811 */ /* 0x000fc800078eb8ff */
[----:B------:R-:W-:-:S07]  /*20e0*/  LOP3.LUT R0, R2, R0, R7, 0xfe, !PT ;  /* 0x0000000002007212 */ /* 0x000fce00078efe07 */
.L_x_2976:
[----:B------:R-:W-:Y:S05]  /*20f0*/  BSYNC.RECONVERGENT B0 ;  /* 0x0000000000007941 */ /* 0x000fea0003800200 */
.L_x_2975:
[----:B------:R-:W-:Y:S01]  /*2100*/  F2FP.F16.F32.PACK_AB R0, RZ, R0 ;  /* 0x00000000ff00723e */ /* 0x000fe200000000ff */
[----:B------:R-:W-:Y:S06]  /*2110*/  BRA `(.L_x_2956) ;  /* 0x0000000000a87947 */ /* 0x000fec0003800000 */
.L_x_2968:
[----:B------:R-:W-:-:S09]  /*2120*/  UISETP.NE.AND UP0, UPT, UR4, 0x1c, UPT ;  /* 0x0000001c0400788c */ /* 0x000fd2000bf05270 */
[----:B------:R-:W-:Y:S05]  /*2130*/  BRA.U !UP0, `(.L_x_2979) ;  /* 0x0000000108947547 */ /* 0x000fea000b800000 */
[----:B------:R-:W-:-:S09]  /*2140*/  UISETP.NE.AND UP0, UPT, UR4, 0x1d, UPT ;  /* 0x0000001d0400788c */ /* 0x000fd2000bf05270 */
[----:B------:R-:W-:Y:S05]  /*2150*/  BRA.U !UP0, `(.L_x_2980) ;  /* 0x00000001087c7547 */ /* 0x000fea000b800000 */
[----:B------:R-:W-:-:S09]  /*2160*/  UISETP.NE.AND UP0, UPT, UR4, 0x2c, UPT ;  /* 0x0000002c0400788c */ /* 0x000fd2000bf05270 */
[----:B------:R-:W-:Y:S05]  /*2170*/  BRA.U !UP0, `(.L_x_2981) ;  /* 0x0000000108487547 */ /* 0x000fea000b800000 */
.L_x_2955:
        /* <DEDUP_REMOVED lines=16> */
.L_x_2982:
[----:B------:R-:W-:Y:S01]  /*2280*/  PRMT R0, RZ, 0x7610, R0 ;  /* 0x00007610ff007816 */ /* 0x000fe20000000000 */
[----:B------:R-:W-:Y:S06]  /*2290*/  BRA `(.L_x_2956) ;  /* 0x0000000000487947 */ /* 0x000fec0003800000 */
.L_x_2981:
        /* <DEDUP_REMOVED lines=8> */
.L_x_2984:
[----:B------:R-:W-:Y:S05]  /*2320*/  BSYNC.RECONVERGENT B0 ;  /* 0x0000000000007941 */ /* 0x000fea0003800200 */
.L_x_2983:
[----:B------:R-:W-:Y:S01]  /*2330*/  F2FP.F16.F32.PACK_AB R0, RZ, R0 ;  /* 0x00000000ff00723e */ /* 0x000fe200000000ff */
[----:B------:R-:W-:Y:S06]  /*2340*/  BRA `(.L_x_2956) ;  /* 0x00000000001c7947 */ /* 0x000fec0003800000 */
.L_x_2980:
[----:B------:R-:W2:Y:S02]  /*2350*/  LDG.E.64 R2, desc[UR36][R2.64] ;  /* 0x0000002402027981 */ /* 0x000ea4000c1e1b00 */
[----:B--2---:R-:W0:Y:S02]  /*2360*/  I2F.U64 R0, R2 ;  /* 0x0000000200007312 */ /* 0x004e240000301000 */
[----:B0-----:R-:W-:Y:S01]  /*2370*/  F2FP.F16.F32.PACK_AB R0, RZ, R0 ;  /* 0x00000000ff00723e */ /* 0x001fe200000000ff */
[----:B------:R-:W-:Y:S06]  /*2380*/  BRA `(.L_x_2956) ;  /* 0x00000000000c7947 */ /* 0x000fec0003800000 */
.L_x_2979:
[----:B------:R-:W2:Y:S02]  /*2390*/  LDG.E R2, desc[UR36][R2.64] ;  /* 0x0000002402027981 */ /* 0x000ea4000c1e1900 */
[----:B--2---:R-:W-:-:S04]  /*23a0*/  I2FP.F32.U32 R0, R2 ;  /* 0x0000000200007245 */ /* 0x004fc80000201000 */
[----:B------:R-:W-:-:S07]  /*23b0*/  F2FP.F16.F32.PACK_AB R0, RZ, R0 ;  /* 0x00000000ff00723e */ /* 0x000fce00000000ff */
.L_x_2956:
[----:B------:R-:W2:Y:S01]  /*23c0*/  LDC.U16 R4, c[0x0][0x592] ;  /* 0x00016480ff047b82 */ /* 0x000ea20000000400 */
[----:B-----5:R-:W-:Y:S01]  /*23d0*/  HADD2.F32 R0, -RZ, R0.H0_H0 ;  /* 0x20000000ff007230 */ /* 0x020fe20000004100 */
[----:B------:R-:W0:Y:S01]  /*23e0*/  LDCU.64 UR6, c[0x0][0x580] ;  /* 0x0000b000ff0677ac */ /* 0x000e220008000a00 */
[----:B------:R-:W-:-:S04]  /*23f0*/  UPRMT UR4, UR41, 0x9910, URZ ;  /* 0x0000991029047896 */ /* 0x000fc800080000ff */
[----:B------:R-:W-:Y:S01]  /*2400*/  UISETP.GT.AND UP0, UPT, UR4, 0x9, UPT ;  /* 0x000000090400788c */ /* 0x000fe2000bf04270 */
[----:B01----:R-:W-:Y:S01]  /*2410*/  IADD3 R2, P0, PT, R16, UR6, RZ ;  /* 0x0000000610027c10 */ /* 0x003fe2000ff1e0ff */
[----:B--2---:R-:W-:-:S04]  /*2420*/  HADD2.F32 R4, -RZ, R4.H0_H0 ;  /* 0x20000004ff047230 */ /* 0x004fc80000004100 */
[----:B------:R-:W0:Y:S02]  /*2430*/  MUFU.RCP R3, R4 ;  /* 0x0000000400037308 */ /* 0x000e240000001000 */
[----:B0-----:R-:W-:Y:S01]  /*2440*/  FMUL.FTZ R0, R0, R3 ;  /* 0x0000000300007220 */ /* 0x001fe20000410000 */
[----:B------:R-:W-:-:S04]  /*2450*/  IMAD.X R3, RZ, RZ, UR7, P0 ;  /* 0x00000007ff037e24 */ /* 0x000fc800080e06ff */
        /* <DEDUP_REMOVED lines=17> */
.L_x_2988:
[----:B------:R-:W-:-:S06]  /*2570*/  HADD2.F32 R5, -RZ, R4.H0_H0 ;  /* 0x20000004ff057230 */ /* 0x000fcc0000004100 */
[----:B------:R-:W0:Y:S02]  /*2580*/  F2I.S64.TRUNC R4, R5 ;  /* 0x0000000500047311 */ /* 0x000e24000020d900 */
[----:B0-----:R3:W-:Y:S01]  /*2590*/  STG.E.U8 desc[UR36][R2.64], R4 ;  /* 0x0000000402007986 */ /* 0x0017e2000c101124 */
[----:B------:R-:W-:Y:S05]  /*25a0*/  BRA `(.L_x_2990) ;  /* 0x0000000c00707947 */ /* 0x000fea0003800000 */
.L_x_2987:
        /* <DEDUP_REMOVED lines=10> */
.L_x_2992:
[----:B------:R-:W-:-:S04]  /*2650*/  HADD2.F32 R4, -RZ, R4.H0_H0 ;  /* 0x20000004ff047230 */ /* 0x000fc80000004100 */
[----:B------:R-:W0:Y:S02]  /*2660*/  F2I.FTZ.TRUNC.NTZ R5, R4 ;  /* 0x0000000400057305 */ /* 0x000e24000021f100 */
[----:B0-----:R1:W-:Y:S01]  /*2670*/  STG.E desc[UR36][R2.64], R5 ;  /* 0x0000000502007986 */ /* 0x0013e2000c101924 */
[----:B------:R-:W-:Y:S05]  /*2680*/  BRA `(.L_x_2990) ;  /* 0x0000000c00387947 */ /* 0x000fea0003800000 */
.L_x_2991:
[----:B------:R-:W-:-:S04]  /*2690*/  HADD2.F32 R4, -RZ, R4.H0_H0 ;  /* 0x20000004ff047230 */ /* 0x000fc80000004100 */
[----:B------:R-:W0:Y:S02]  /*26a0*/  F2I.FTZ.TRUNC.NTZ R5, R4 ;  /* 0x0000000400057305 */ /* 0x000e24000021f100 */
[----:B0-----:R2:W-:Y:S01]  /*26b0*/  STG.E.U16 desc[UR36][R2.64], R5 ;  /* 0x0000000502007986 */ /* 0x0015e2000c101524 */
[----:B------:R-:W-:Y:S05]  /*26c0*/  BRA `(.L_x_2990) ;  /* 0x0000000c00287947 */ /* 0x000fea0003800000 */
.L_x_2986:
        /* <DEDUP_REMOVED lines=9> */
.L_x_2994:
[----:B------:R0:W-:Y:S01]  /*2760*/  STG.E.U16 desc[UR36][R2.64], R4 ;  /* 0x0000000402007986 */ /* 0x0001e2000c101524 */
[----:B------:R-:W-:Y:S05]  /*2770*/  BRA `(.L_x_2990) ;  /* 0x0000000800fc7947 */ /* 0x000fea0003800000 */
.L_x_2993:
        /* <DEDUP_REMOVED lines=10> */
.L_x_2996:
[----:B------:R-:W-:-:S05]  /*2820*/  HADD2.F32 R0, -RZ, R4.H0_H0 ;  /* 0x20000004ff007230 */ /* 0x000fca0000004100 */
[----:B------:R-:W-:-:S04]  /*2830*/  F2FP.F16.F32.PACK_AB R0, RZ, R0 ;  /* 0x00000000ff00723e */ /* 0x000fc800000000ff */
[----:B------:R-:W-:-:S05]  /*2840*/  PRMT R0, R0, 0x5410, RZ ;  /* 0x0000541000007816 */ /* 0x000fca00000000ff */
[----:B------:R0:W-:Y:S01]  /*2850*/  STG.E desc[UR36][R2.64], R0 ;  /* 0x0000000002007986 */ /* 0x0001e2000c101924 */
[----:B------:R-:W-:Y:S05]  /*2860*/  BRA `(.L_x_2990) ;  /* 0x0000000800c07947 */ /* 0x000fea0003800000 */
.L_x_2995:
[----:B------:R-:W-:-:S05]  /*2870*/  HADD2.F32 R4, -RZ, R4.H0_H0 ;  /* 0x20000004ff047230 */ /* 0x000fca0000004100 */
[----:B------:R-:W-:-:S06]  /*2880*/  FMUL.FTZ R4, R4, 1 ;  /* 0x3f80000004047820 */ /* 0x000fcc0000410000 */
[----:B------:R-:W0:Y:S02]  /*2890*/  F2F.F64.F32 R4, R4 ;  /* 0x0000000400047310 */ /* 0x000e240000201800 */
[----:B0-----:R0:W-:Y:S01]  /*28a0*/  STG.E.64 desc[UR36][R2.64], R4 ;  /* 0x0000000402007986 */ /* 0x0011e2000c101b24 */
[----:B------:R-:W-:Y:S05]  /*28b0*/  BRA `(.L_x_2990) ;  /* 0x0000000800ac7947 */ /* 0x000fea0003800000 */
.L_x_2985:
        /* <DEDUP_REMOVED lines=13> */
.L_x_2999:
[----:B------:R-:W-:Y:S01]  /*2990*/  HADD2.F32 R4, -RZ, R4.H0_H0 ;  /* 0x20000004ff047230 */ /* 0x000fe20000004100 */
[----:B------:R-:W-:-:S04]  /*29a0*/  CS2R R6, SRZ ;  /* 0x0000000000067805 */ /* 0x000fc8000001ff00 */
[----:B------:R-:W-:-:S06]  /*29b0*/  FMUL.FTZ R4, R4, 1 ;  /* 0x3f80000004047820 */ /* 0x000fcc0000410000 */
[----:B------:R-:W0:Y:S02]  /*29c0*/  F2F.F64.F32 R4, R4 ;  /* 0x0000000400047310 */ /* 0x000e240000201800 */
[----:B0-----:R0:W-:Y:S01]  /*29d0*/  STG.E.128 desc[UR36][R2.64], R4 ;  /* 0x0000000402007986 */ /* 0x0011e2000c101d24 */
[----:B------:R-:W-:Y:S05]  /*29e0*/  BRA `(.L_x_2990) ;  /* 0x0000000800607947 */ /* 0x000fea0003800000 */
.L_x_2998:
        /* <DEDUP_REMOVED lines=19> */
.L_x_3003:
[----:B------:R-:W-:Y:S05]  /*2b20*/  BSYNC.RECONVERGENT B0 ;  /* 0x0000000000007941 */ /* 0x000fea0003800200 */
.L_x_3002:
[----:B------:R-:W-:-:S05]  /*2b30*/  LOP3.LUT R5, R0, 0x80, R5, 0xf8, !PT ;  /* 0x0000008000057812 */ /* 0x000fca00078ef805 */
[----:B------:R0:W-:Y:S01]  /*2b40*/  STG.E.U8 desc[UR36][R2.64], R5 ;  /* 0x0000000502007986 */ /* 0x0001e2000c101124 */
[----:B------:R-:W-:Y:S05]  /*2b50*/  BRA `(.L_x_2990) ;  /* 0x0000000800047947 */ /* 0x000fea0003800000 */
.L_x_3001:
        /* <DEDUP_REMOVED lines=15> */
.L_x_3005:
[----:B------:R-:W-:Y:S05]  /*2c50*/  BSYNC.RECONVERGENT B0 ;  /* 0x0000000000007941 */ /* 0x000fea0003800200 */
.L_x_3004:
[----:B------:R-:W-:-:S05]  /*2c60*/  LOP3.LUT R5, R0, 0x80, R5, 0xf8, !PT ;  /* 0x0000008000057812 */ /* 0x000fca00078ef805 */
[----:B------:R0:W-:Y:S01]  /*2c70*/  STG.E.U8 desc[UR36][R2.64], R5 ;  /* 0x0000000502007986 */ /* 0x0001e2000c101124 */
[----:B------:R-:W-:Y:S05]  /*2c80*/  BRA `(.L_x_2990) ;  /* 0x0000000400b87947 */ /* 0x000fea0003800000 */
.L_x_3000:
[----:B------:R-:W-:-:S05]  /*2c90*/  HADD2.F32 R0, -RZ, R4.H0_H0 ;  /* 0x20000004ff007230 */ /* 0x000fca0000004100 */
[----:B------:R-:W-:-:S05]  /*2ca0*/  F2FP.BF16.F32.PACK_AB R0, RZ, R0 ;  /* 0x00000000ff00723e */ /* 0x000fca00000010ff */
[----:B------:R0:W-:Y:S01]  /*2cb0*/  STG.E.U16 desc[UR36][R2.64], R0 ;  /* 0x0000000002007986 */ /* 0x0001e2000c101524 */
[----:B------:R-:W-:Y:S05]  /*2cc0*/  BRA `(.L_x_2990) ;  /* 0x0000000400a87947 */ /* 0x000fea0003800000 */
.L_x_2997:
        /* <DEDUP_REMOVED lines=12> */
.L_x_3008:
[----:B------:R-:W-:Y:S01]  /*2d90*/  HADD2.F32 R5, -RZ, R4.H0_H0 ;  /* 0x20000004ff057230 */ /* 0x000fe20000004100 */
[----:B------:R-:W-:Y:S01]  /*2da0*/  BSSY.RECONVERGENT B0, `(.L_x_3009) ;  /* 0x0000014000007945 */ /* 0x000fe20003800200 */
[----:B------:R-:W-:-:S03]  /*2db0*/  MOV R0, 0x80 ;  /* 0x0000008000007802 */ /* 0x000fc60000000f00 */
        /* <DEDUP_REMOVED lines=10> */
.L_x_3011:
[----:B------:R-:W-:-:S04]  /*2e60*/  SHF.R.U32.HI R0, RZ, 0x14, R5 ;  /* 0x00000014ff007819 */ /* 0x000fc80000011605 */
[----:B------:R-:W-:-:S04]  /*2e70*/  LOP3.LUT R0, R0, 0x1, RZ, 0xc0, !PT ;  /* 0x0000000100007812 */ /* 0x000fc800078ec0ff */
[----:B------:R-:W-:-:S04]  /*2e80*/  IADD3 R0, PT, PT, R5, 0x487ffff, R0 ;  /* 0x0487ffff05007810 */ /* 0x000fc80007ffe000 */
[----:B------:R-:W-:-:S04]  /*2e90*/  SHF.R.U32.HI R0, RZ, 0x14, R0 ;  /* 0x00000014ff007819 */ /* 0x000fc80000011600 */
[----:B------:R-:W-:-:S07]  /*2ea0*/  LOP3.LUT R4, R0, 0xff, RZ, 0xc0, !PT ;  /* 0x000000ff00047812 */ /* 0x000fce00078ec0ff */
.L_x_3012:
[----:B------:R-:W-:-:S04]  /*2eb0*/  SHF.R.U32.HI R5, RZ, 0x18, R5 ;  /* 0x00000018ff057819 */ /* 0x000fc80000011605 */
[----:B------:R-:W-:-:S04]  /*2ec0*/  LOP3.LUT R4, R4, 0x80, R5, 0xf8, !PT ;  /* 0x0000008004047812 */ /* 0x000fc800078ef805 */
[----:B------:R-:W-:-:S07]  /*2ed0*/  PRMT R0, R4, 0x7610, R0 ;  /* 0x0000761004007816 */ /* 0x000fce0000000000 */
.L_x_3010:
[----:B------:R-:W-:Y:S05]  /*2ee0*/  BSYNC.RECONVERGENT B0 ;  /* 0x0000000000007941 */ /* 0x000fea0003800200 */
.L_x_3009:
[----:B------:R0:W-:Y:S01]  /*2ef0*/  STG.E.U8 desc[UR36][R2.64], R0 ;  /* 0x0000000002007986 */ /* 0x0001e2000c101124 */
[----:B------:R-:W-:Y:S05]  /*2f00*/  BRA `(.L_x_2990) ;  /* 0x0000000400187947 */ /* 0x000fea0003800000 */
.L_x_3007:
        /* <DEDUP_REMOVED lines=13> */
.L_x_3015:
[----:B------:R-:W-:-:S04]  /*2fe0*/  SHF.R.U32.HI R0, RZ, 0x15, R5 ;  /* 0x00000015ff007819 */ /* 0x000fc80000011605 */
[----:B------:R-:W-:-:S04]  /*2ff0*/  LOP3.LUT R0, R0, 0x1, RZ, 0xc0, !PT ;  /* 0x0000000100007812 */ /* 0x000fc800078ec0ff */
[----:B------:R-:W-:-:S04]  /*3000*/  IADD3 R0, PT, PT, R5, 0x88fffff, R0 ;  /* 0x088fffff05007810 */ /* 0x000fc80007ffe000 */
[----:B------:R-:W-:-:S04]  /*3010*/  SHF.R.U32.HI R0, RZ, 0x15, R0 ;  /* 0x00000015ff007819 */ /* 0x000fc80000011600 */
[----:B------:R-:W-:-:S07]  /*3020*/  LOP3.LUT R4, R0, 0xff, RZ, 0xc0, !PT ;  /* 0x000000ff00047812 */ /* 0x000fce00078ec0ff */
.L_x_3016:
[----:B------:R-:W-:-:S04]  /*3030*/  SHF.R.U32.HI R5, RZ, 0x18, R5 ;  /* 0x00000018ff057819 */ /* 0x000fc80000011605 */
[----:B------:R-:W-:-:S04]  /*3040*/  LOP3.LUT R4, R4, 0x80, R5, 0xf8, !PT ;  /* 0x0000008004047812 */ /* 0x000fc800078ef805 */
[----:B------:R-:W-:-:S07]  /*3050*/  PRMT R0, R4, 0x7610, R0 ;  /* 0x0000761004007816 */ /* 0x000fce0000000000 */
.L_x_3014:
[----:B------:R-:W-:Y:S05]  /*3060*/  BSYNC.RECONVERGENT B0 ;  /* 0x0000000000007941 */ /* 0x000fea0003800200 */
.L_x_3013:
[----:B------:R0:W-:Y:S01]  /*3070*/  STG.E.U8 desc[UR36][R2.64], R0 ;  /* 0x0000000002007986 */ /* 0x0001e2000c101124 */
[----:B------:R-:W-:Y:S05]  /*3080*/  BRA `(.L_x_2990) ;  /* 0x0000000000b87947 */ /* 0x000fea0003800000 */
.L_x_3006:
[----:B------:R-:W-:-:S09]  /*3090*/  UISETP.NE.AND UP0, UPT, UR4, 0x1c, UPT ;  /* 0x0000001c0400788c */ /* 0x000fd2000bf05270 */
[----:B------:R-:W-:Y:S05]  /*30a0*/  BRA.U !UP0, `(.L_x_3017) ;  /* 0x0000000108a47547 */ /* 0x000fea000b800000 */
[----:B------:R-:W-:-:S09]  /*30b0*/  UISETP.NE.AND UP0, UPT, UR4, 0x1d, UPT ;  /* 0x0000001d0400788c */ /* 0x000fd2000bf05270 */
[----:B------:R-:W-:Y:S05]  /*30c0*/  BRA.U !UP0, `(.L_x_3018) ;  /* 0x00000001088c7547 */ /* 0x000fea000b800000 */
[----:B------:R-:W-:-:S09]  /*30d0*/  UISETP.NE.AND UP0, UPT, UR4, 0x2c, UPT ;  /* 0x0000002c0400788c */ /* 0x000fd2000bf05270 */
[----:B------:R-:W-:Y:S05]  /*30e0*/  BRA.U !UP0, `(.L_x_3019) ;  /* 0x0000000108447547 */ /* 0x000fea000b800000 */
.L_x_2989:
        /* <DEDUP_REMOVED lines=11> */
[----:B------:R-:W-:Y:S01]  /*31a0*/  IMAD.U32 R7, RZ, RZ, UR9 ;  /* 0x00000009ff077e24 */ /* 0x000fe2000f8e00ff */
[----:B----4-:R-:W-:Y:S01]  /*31b0*/  MOV R10, UR4 ;  /* 0x00000004000a7c02 */ /* 0x010fe20008000f00 */
[----:B-1----:R-:W-:-:S07]  /*31c0*/  IMAD.U32 R11, RZ, RZ, UR5 ;  /* 0x00000005ff0b7e24 */ /* 0x002fce000f8e00ff */
[----:B------:R-:W-:-:S07]  /*31d0*/  LEPC R20, `(.L_x_3020) ;  /* 0x000000001014794e */ /* 0x000fce0000000000 */
[----:B--2---:R-:W-:Y:S05]  /*31e0*/  CALL.ABS.NOINC R2 ;  /* 0x0000000002007343 */ /* 0x004fea0003c00000 */
.L_x_3020:
[----:B------:R-:W-:Y:S05]  /*31f0*/  BRA `(.L_x_2990) ;  /* 0x00000000005c7947 */ /* 0x000fea0003800000 */
.L_x_3019:
        /* <DEDUP_REMOVED lines=16> */
.L_x_3018:
[----:B------:R-:W-:-:S06]  /*3300*/  HADD2.F32 R4, -RZ, R4.H0_H0 ;  /* 0x20000004ff047230 */ /* 0x000fcc0000004100 */
[----:B------:R-:W0:Y:S02]  /*3310*/  F2I.U64.TRUNC R4, R4 ;  /* 0x0000000400047311 */ /* 0x000e24000020d800 */
[----:B0-----:R0:W-:Y:S01]  /*3320*/  STG.E.64 desc[UR36][R2.64], R4 ;  /* 0x0000000402007986 */ /* 0x0011e2000c101b24 */
[----:B------:R-:W-:Y:S05]  /*3330*/  BRA `(.L_x_2990) ;  /* 0x00000000000c7947 */ /* 0x000fea0003800000 */
.L_x_3017:
[----:B------:R-:W-:-:S04]  /*3340*/  HADD2.F32 R4, -RZ, R4.H0_H0 ;  /* 0x20000004ff047230 */ /* 0x000fc80000004100 */
[----:B------:R-:W0:Y:S02]  /*3350*/  F2I.FTZ.U32.TRUNC.NTZ R5, R4 ;  /* 0x0000000400057305 */ /* 0x000e24000021f000 */
[----:B0-----:R0:W-:Y:S02]  /*3360*/  STG.E desc[UR36][R2.64], R5 ;  /* 0x0000000502007986 */ /* 0x0011e4000c101924 */
.L_x_2990:
[----:B------:R-:W-:-:S07]  /*3370*/  IADD3 R17, PT, PT, R17, 0x80, RZ ;  /* 0x0000008011117810 */ /* 0x000fce0007ffe0ff */
.L_x_2949:
[----:B------:R-:W-:Y:S05]  /*3380*/  BSYNC.RECONVERGENT B6 ;  /* 0x0000000000067941 */ /* 0x000fea0003800200 */
.L_x_2948:
[----:B------:R-:W5:Y:S01]  /*3390*/  LDCU UR4, c[0x0][0x380] ;  /* 0x00007000ff0477ac */ /* 0x000f620008000800 */
[----:B------:R-:W-:Y:S01]  /*33a0*/  BSSY.RECONVERGENT B6, `(.L_x_3021) ;  /* 0x000032a000067945 */ /* 0x000fe20003800200 */
[----:B-----5:R-:W-:-:S13]  /*33b0*/  ISETP.GE.AND P0, PT, R17, UR4, PT ;  /* 0x0000000411007c0c */ /* 0x020fda000bf06270 */
[----:B------:R-:W-:Y:S05]  /*33c0*/  @P0 BRA `(.L_x_3022) ;  /* 0x00000030009c0947 */ /* 0x000fea0003800000 */
[----:B------:R-:W5:Y:S01]  /*33d0*/  LDCU UR4, c[0x0][0x388] ;  /* 0x00007100ff0477ac */ /* 0x000f620008000800 */
[----:B0-----:R-:W-:Y:S02]  /*33e0*/  IMAD.MOV.U32 R0, RZ, RZ, RZ ;  /* 0x000000ffff007224 */ /* 0x001fe400078e00ff */
[----:B------:R-:W-:Y:S01]  /*33f0*/  IMAD.MOV.U32 R16, RZ, RZ, RZ ;  /* 0x000000ffff107224 */ /* 0x000fe200078e00ff */
[----:B-----5:R-:W-:-:S09]  /*3400*/  UISETP.NE.AND UP0, UPT, UR4, URZ, UPT ;  /* 0x000000ff0400728c */ /* 0x020fd2000bf05270 */
[----:B------:R-:W-:Y:S05]  /*3410*/  BRA.U !UP0, `(.L_x_3023) ;  /* 0x0000001108a87547 */ /* 0x000fea000b800000 */
[----:B------:R-:W1:Y:S01]  /*3420*/  LDCU.64 UR4, c[0x0][0x390] ;  /* 0x00007200ff0477ac */ /* 0x000e620008000a00 */
[----:B------:R-:W-:Y:S01]  /*3430*/  HFMA2 R16, -RZ, RZ, 0, 0 ;  /* 0x00000000ff107431 */ /* 0x000fe200000001ff */
[----:B------:R-:W0:Y:S01]  /*3440*/  LDCU UR6, c[0x0][0x38c] ;  /* 0x00007180ff0677ac */ /* 0x000e220008000800 */
[----:B------:R-:W5:Y:S01]  /*3450*/  LDCU.64 UR8, c[0x0][0x4b8] ;  /* 0x00009700ff0877ac */ /* 0x000f620008000a00 */
[----:B------:R-:W-:Y:S02]  /*3460*/  UISETP.NE.AND UP0, UPT, UR40, URZ, UPT ;  /* 0x000000ff2800728c */ /* 0x000fe4000bf05270 */
[----:B-1234-:R-:W-:-:S05]  /*3470*/  IMAD.HI.U32 R2, R17, UR4, R16 ;  /* 0x0000000411027c27 */ /* 0x01efca000f8e0010 */
[----:B------:R-:W-:-:S05]  /*3480*/  SHF.R.U32.HI R3, RZ, UR5, R2 ;  /* 0x00000005ff037c19 */ /* 0x000fca0008011602 */
[----:B------:R-:W-:-:S04]  /*3490*/  IMAD.MOV R0, RZ, RZ, -R3 ;  /* 0x000000ffff007224 */ /* 0x000fc800078e0a03 */
[----:B0-----:R-:W-:-:S04]  /*34a0*/  IMAD R0, R0, UR6, R17 ;  /* 0x0000000600007c24 */ /* 0x001fc8000f8e0211 */
[C---:B-----5:R-:W-:Y:S02]  /*34b0*/  IMAD R16, R0.reuse, UR8, RZ ;  /* 0x0000000800107c24 */ /* 0x060fe4000f8e02ff */
        /* <DEDUP_REMOVED lines=288> */
.L_x_3023:
        /* <DEDUP_REMOVED lines=18> */
.L_x_3027:
[----:B------:R-:W2:Y:S02]  /*47e0*/  LDG.E.U8 R2, desc[UR36][R2.64] ;  /* 0x0000002402027981 */ /* 0x000ea4000c1e1100 */
[----:B--2---:R-:W-:-:S04]  /*47f0*/  I2FP.F32.U32 R0, R2 ;  /* 0x0000000200007245 */ /* 0x004fc80000201000 */
[----:B------:R-:W-:Y:S01]  /*4800*/  F2FP.F16.F32.PACK_AB R0, RZ, R0 ;  /* 0x00000000ff00723e */ /* 0x000fe200000000ff */
[----:B------:R-:W-:Y:S06]  /*4810*/  BRA `(.L_x_3029) ;  /* 0x0000000c009c7947 */ /* 0x000fec0003800000 */
.L_x_3026:
        /* <DEDUP_REMOVED lines=10> */
.L_x_3031:
[----:B------:R-:W2:Y:S02]  /*48c0*/  LDG.E R2, desc[UR36][R2.64] ;  /* 0x0000002402027981 */ /* 0x000ea4000c1e1900 */
[----:B--2---:R-:W-:-:S04]  /*48d0*/  I2FP.F32.S32 R0, R2 ;  /* 0x0000000200007245 */ /* 0x004fc80000201400 */
[----:B------:R-:W-:Y:S01]  /*48e0*/  F2FP.F16.F32.PACK_AB R0, RZ, R0 ;  /* 0x00000000ff00723e */ /* 0x000fe200000000ff */
[----:B------:R-:W-:Y:S06]  /*48f0*/  BRA `(.L_x_3029) ;  /* 0x0000000c00647947 */ /* 0x000fec0003800000 */
.L_x_3030:
[----:B------:R-:W2:Y:S02]  /*4900*/  LDG.E.U16 R2, desc[UR36][R2.64] ;  /* 0x0000002402027981 */ /* 0x000ea4000c1e1500 */
[----:B--2---:R-:W0:Y:S02]  /*4910*/  I2F.S16 R0, R2 ;  /* 0x0000000200007306 */ /* 0x004e240000101400 */
[----:B0-----:R-:W-:Y:S01]  /*4920*/  F2FP.F16.F32.PACK_AB R0, RZ, R0 ;  /* 0x00000000ff00723e */ /* 0x001fe200000000ff */
[----:B------:R-:W-:Y:S06]  /*4930*/  BRA `(.L_x_3029) ;  /* 0x0000000c00547947 */ /* 0x000fec0003800000 */
.L_x_3025:
        /* <DEDUP_REMOVED lines=9> */
.L_x_3033:
[----:B------:R1:W5:Y:S01]  /*49d0*/  LDG.E.U16 R0, desc[UR36][R2.64] ;  /* 0x0000002402007981 */ /* 0x000362000c1e1500 */
[----:B------:R-:W-:Y:S05]  /*49e0*/  BRA `(.L_x_3029) ;  /* 0x0000000c00287947 */ /* 0x000fea0003800000 */
.L_x_3032:
        /* <DEDUP_REMOVED lines=9> */
.L_x_3035:
[----:B------:R0:W5:Y:S01]  /*4a80*/  LDG.E.U16 R0, desc[UR36][R2.64] ;  /* 0x0000002402007981 */ /* 0x000162000c1e1500 */
[----:B------:R-:W-:Y:S05]  /*4a90*/  BRA `(.L_x_3029) ;  /* 0x0000000800fc7947 */ /* 0x000fea0003800000 */
.L_x_3034:
        /* <DEDUP_REMOVED lines=12> */
.L_x_3024:
        /* <DEDUP_REMOVED lines=13> */
.L_x_3038:
        /* <DEDUP_REMOVED lines=12> */
.L_x_3037:
        /* <DEDUP_REMOVED lines=27> */
.L_x_3040:
        /* <DEDUP_REMOVED lines=13> */
.L_x_3039:
[----:B------:R-:W2:Y:S02]  /*4f70*/  LDG.E.U16 R0, desc[UR36][R2.64] ;  /* 0x0000002402007981 */ /* 0x000ea4000c1e1500 */
[----:B--2---:R-:W-:-:S04]  /*4f80*/  SHF.L.U32 R0, R0, 0x10, RZ ;  /* 0x0000001000007819 */ /* 0x004fc800000006ff */
[----:B------:R-:W-:Y:S01]  /*4f90*/  F2FP.F16.F32.PACK_AB R0, RZ, R0 ;  /* 0x00000000ff00723e */ /* 0x000fe200000000ff */
[----:B------:R-:W-:Y:S06]  /*4fa0*/  BRA `(.L_x_3029) ;  /* 0x0000000400b87947 */ /* 0x000fec0003800000 */
.L_x_3036:
        /* <DEDUP_REMOVED lines=12> */
.L_x_3043:
        /* <DEDUP_REMOVED lines=21> */
.L_x_3047:
[----:B------:R-:W-:Y:S05]  /*51c0*/  BSYNC.RECONVERGENT B1 ;  /* 0x0000000000017941 */ /* 0x000fea0003800200 */
.L_x_3046:
[----:B------:R-:W-:Y:S01]  /*51d0*/  IMAD.SHL.U32 R0, R0, 0x100000, RZ ;  /* 0x0010000000007824 */ /* 0x000fe200078e00ff */
[----:B------:R-:W-:-:S04]  /*51e0*/  LEA R2, R2, 0x3b800000, 0x17 ;  /* 0x3b80000002027811 */ /* 0x000fc800078eb8ff */
[----:B------:R-:W-:-:S07]  /*51f0*/  LOP3.LUT R0, R2, R0, R7, 0xfe, !PT ;  /* 0x0000000002007212 */ /* 0x000fce00078efe07 */
.L_x_3045:
[----:B------:R-:W-:Y:S05]  /*5200*/  BSYNC.RECONVERGENT B0 ;  /* 0x0000000000007941 */ /* 0x000fea0003800200 */
.L_x_3044:
[----:B------:R-:W-:Y:S01]  /*5210*/  F2FP.F16.F32.PACK_AB R0, RZ, R0 ;  /* 0x00000000ff00723e */ /* 0x000fe200000000ff */
[----:B------:R-:W-:Y:S06]  /*5220*/  BRA `(.L_x_3029) ;  /* 0x0000000400187947 */ /* 0x000fec0003800000 */
.L_x_3042:
        /* <DEDUP_REMOVED lines=21> */
.L_x_3051:
[----:B------:R-:W-:Y:S05]  /*5380*/  BSYNC.RECONVERGENT B1 ;  /* 0x0000000000017941 */ /* 0x000fea0003800200 */
.L_x_3050:
[----:B------:R-:W-:Y:S01]  /*5390*/  IMAD.SHL.U32 R0, R0, 0x200000, RZ ;  /* 0x0020000000007824 */ /* 0x000fe200078e00ff */
[----:B------:R-:W-:-:S04]  /*53a0*/  LEA R2, R2, 0x37800000, 0x17 ;  /* 0x3780000002027811 */ /* 0x000fc800078eb8ff */
[----:B------:R-:W-:-:S07]  /*53b0*/  LOP3.LUT R0, R2, R0, R7, 0xfe, !PT ;  /* 0x0000000002007212 */ /* 0x000fce00078efe07 */
.L_x_3049:
[----:B------:R-:W-:Y:S05]  /*53c0*/  BSYNC.RECONVERGENT B0 ;  /* 0x0000000000007941 */ /* 0x000fea0003800200 */
.L_x_3048:
[----:B------:R-:W-:Y:S01]  /*53d0*/  F2FP.F16.F32.PACK_AB R0, RZ, R0 ;  /* 0x00000000ff00723e */ /* 0x000fe200000000ff */
[----:B------:R-:W-:Y:S06]  /*53e0*/  BRA `(.L_x_3029) ;  /* 0x0000000000a87947 */ /* 0x000fec0003800000 */
.L_x_3041:
        /* <DEDUP_REMOVED lines=14> */
.L_x_3055:
[----:B------:R-:W-:Y:S05]  /*54d0*/  BSYNC.RECONVERGENT B0 ;  /* 0x0000000000007941 */ /* 0x000fea0003800200 */
.L_x_3054:
[----:B------:R-:W-:Y:S01]  /*54e0*/  F2FP.F16.F32.PACK_AB R0, RZ, R0 ;  /* 0x00000000ff00723e */ /* 0x000fe200000000ff */
[----:B------:R-:W-:Y:S06]  /*54f0*/  BRA `(.L_x_3029) ;  /* 0x0000000000647947 */ /* 0x000fec0003800000 */
.L_x_3028:
        /* <DEDUP_REMOVED lines=16> */
.L_x_3056:
[----:B------:R-:W-:Y:S01]  /*5600*/  PRMT R0, RZ, 0x7610, R0 ;  /* 0x00007610ff007816 */ /* 0x000fe20000000000 */
[----:B------:R-:W-:Y:S06]  /*5610*/  BRA `(.L_x_3029) ;  /* 0x00000000001c7947 */ /* 0x000fec0003800000 */
.L_x_3053:
[----:B------:R-:W2:Y:S02]  /*5620*/  LDG.E.64 R2, desc[UR36][R2.64] ;  /* 0x0000002402027981 */ /* 0x000ea4000c1e1b00 */
[----:B--2---:R-:W0:Y:S02]  /*5630*/  I2F.U64 R0, R2 ;  /* 0x0000000200007312 */ /* 0x004e240000301000 */
[----:B0-----:R-:W-:Y:S01]  /*5640*/  F2FP.F16.F32.PACK_AB R0, RZ, R0 ;  /* 0x00000000ff00723e */ /* 0x001fe200000000ff */
[----:B------:R-:W-:Y:S06]  /*5650*/  BRA `(.L_x_3029) ;  /* 0x00000000000c7947 */ /* 0x000fec0003800000 */
.L_x_3052:
[----:B------:R-:W2:Y:S02]  /*5660*/  LDG.E R2, desc[UR36][R2.64] ;  /* 0x0000002402027981 */ /* 0x000ea4000c1e1900 */
[----:B--2---:R-:W-:-:S04]  /*5670*/  I2FP.F32.U32 R0, R2 ;  /* 0x0000000200007245 */ /* 0x004fc80000201000 */
[----:B------:R-:W-:-:S07]  /*5680*/  F2FP.F16.F32.PACK_AB R0, RZ, R0 ;  /* 0x00000000ff00723e */ /* 0x000fce00000000ff */
.L_x_3029:
[----:B01----:R-:W0:Y:S01]  /*5690*/  LDC.U16 R2, c[0x0][0x592] ;  /* 0x00016480ff027b82 */ /* 0x003e220000000400 */
[----:B-----5:R-:W-:Y:S01]  /*56a0*/  HADD2.F32 R0, -RZ, R0.H0_H0 ;  /* 0x20000000ff007230 */ /* 0x020fe20000004100 */
[----:B------:R-:W1:Y:S01]  /*56b0*/  LDCU.64 UR6, c[0x0][0x580] ;  /* 0x0000b000ff0677ac */ /* 0x000e620008000a00 */
[----:B------:R-:W-:-:S04]  /*56c0*/  UPRMT UR4, UR41, 0x9910, URZ ;  /* 0x0000991029047896 */ /* 0x000fc800080000ff */
[----:B------:R-:W-:Y:S01]  /*56d0*/  UISETP.GT.AND UP0, UPT, UR4, 0x9, UPT ;  /* 0x000000090400788c */ /* 0x000fe2000bf04270 */
[----:B0-----:R-:W-:Y:S01]  /*56e0*/  HADD2.F32 R4, -RZ, R2.H0_H0 ;  /* 0x20000002ff047230 */ /* 0x001fe20000004100 */
[----:B-1----:R-:W-:-:S03]  /*56f0*/  IADD3 R2, P0, PT, R16, UR6, RZ ;  /* 0x0000000610027c10 */ /* 0x002fc6000ff1e0ff */
        /* <DEDUP_REMOVED lines=20> */
.L_x_3060:
[----:B------:R-:W-:-:S06]  /*5840*/  HADD2.F32 R5, -RZ, R4.H0_H0 ;  /* 0x20000004ff057230 */ /* 0x000fcc0000004100 */
[----:B------:R-:W0:Y:S02]  /*5850*/  F2I.S64.TRUNC R4, R5 ;  /* 0x0000000500047311 */ /* 0x000e24000020d900 */
[----:B0-----:R0:W-:Y:S01]  /*5860*/  STG.E.U8 desc[UR36][R2.64], R4 ;  /* 0x0000000402007986 */ /* 0x0011e2000c101124 */
[----:B------:R-:W-:Y:S05]  /*5870*/  BRA `(.L_x_3062) ;  /* 0x0000000c006c7947 */ /* 0x000fea0003800000 */
.L_x_3059:
        /* <DEDUP_REMOVED lines=10> */
.L_x_3064:
[----:B------:R-:W-:-:S04]  /*5920*/  HADD2.F32 R4, -RZ, R4.H0_H0 ;  /* 0x20000004ff047230 */ /* 0x000fc80000004100 */
[----:B------:R-:W0:Y:S02]  /*5930*/  F2I.FTZ.TRUNC.NTZ R5, R4 ;  /* 0x0000000400057305 */ /* 0x000e24000021f100 */
[----:B0-----:R0:W-:Y:S01]  /*5940*/  STG.E desc[UR36][R2.64], R5 ;  /* 0x0000000502007986 */ /* 0x0011e2000c101924 */
[----:B------:R-:W-:Y:S05]  /*5950*/  BRA `(.L_x_3062) ;  /* 0x0000000c00347947 */ /* 0x000fea0003800000 */
.L_x_3063:
[----:B------:R-:W-:-:S04]  /*5960*/  HADD2.F32 R4, -RZ, R4.H0_H0 ;  /* 0x20000004ff047230 */ /* 0x000fc80000004100 */
[----:B------:R-:W0:Y:S02]  /*5970*/  F2I.FTZ.TRUNC.NTZ R5, R4 ;  /* 0x0000000400057305 */ /* 0x000e24000021f100 */
[----:B0-----:R0:W-:Y:S01]  /*5980*/  STG.E.U16 desc[UR36][R2.64], R5 ;  /* 0x0000000502007986 */ /* 0x0011e2000c101524 */
[----:B------:R-:W-:Y:S05]  /*5990*/  BRA `(.L_x_3062) ;  /* 0x0000000c00247947 */ /* 0x000fea0003800000 */
.L_x_3058:
        /* <DEDUP_REMOVED lines=9> */
.L_x_3066:
[----:B------:R0:W-:Y:S01]  /*5a30*/  STG.E.U16 desc[UR36][R2.64], R4 ;  /* 0x0000000402007986 */ /* 0x0001e2000c101524 */
[----:B------:R-:W-:Y:S05]  /*5a40*/  BRA `(.L_x_3062) ;  /* 0x0000000800f87947 */ /* 0x000fea0003800000 */
.L_x_3065:
        /* <DEDUP_REMOVED lines=10> */
.L_x_3068:
[----:B------:R-:W-:-:S05]  /*5af0*/  HADD2.F32 R0, -RZ, R4.H0_H0 ;  /* 0x20000004ff007230 */ /* 0x000fca0000004100 */
[----:B------:R-:W-:-:S04]  /*5b00*/  F2FP.F16.F32.PACK_AB R0, RZ, R0 ;  /* 0x00000000ff00723e */ /* 0x000fc800000000ff */
[----:B------:R-:W-:-:S05]  /*5b10*/  PRMT R0, R0, 0x5410, RZ ;  /* 0x0000541000007816 */ /* 0x000fca00000000ff */
[----:B------:R0:W-:Y:S01]  /*5b20*/  STG.E desc[UR36][R2.64], R0 ;  /* 0x0000000002007986 */ /* 0x0001e2000c101924 */
[----:B------:R-:W-:Y:S05]  /*5b30*/  BRA `(.L_x_3062) ;  /* 0x0000000800bc7947 */ /* 0x000fea0003800000 */
.L_x_3067:
[----:B------:R-:W-:-:S05]  /*5b40*/  HADD2.F32 R4, -RZ, R4.H0_H0 ;  /* 0x20000004ff047230 */ /* 0x000fca0000004100 */
[----:B------:R-:W-:-:S06]  /*5b50*/  FMUL.FTZ R4, R4, 1 ;  /* 0x3f80000004047820 */ /* 0x000fcc0000410000 */
[----:B------:R-:W0:Y:S02]  /*5b60*/  F2F.F64.F32 R4, R4 ;  /* 0x0000000400047310 */ /* 0x000e240000201800 */
[----:B0-----:R0:W-:Y:S01]  /*5b70*/  STG.E.64 desc[UR36][R2.64], R4 ;  /* 0x0000000402007986 */ /* 0x0011e2000c101b24 */
[----:B------:R-:W-:Y:S05]  /*5b80*/  BRA `(.L_x_3062) ;  /* 0x0000000800a87947 */ /* 0x000fea0003800000 */
.L_x_3057:
        /* <DEDUP_REMOVED lines=14> */
.L_x_3072:
        /* <DEDUP_REMOVED lines=18> */
.L_x_3075:
[----:B------:R-:W-:-:S04]  /*5d90*/  SHF.R.U32.HI R5, RZ, 0x18, R5 ;  /* 0x00000018ff057819 */ /* 0x000fc80000011605 */
[----:B------:R-:W-:-:S07]  /*5da0*/  LOP3.LUT R0, R0, 0x80, R5, 0xf8, !PT ;  /* 0x0000008000007812 */ /* 0x000fce00078ef805 */
.L_x_3074:
[----:B------:R-:W-:Y:S05]  /*5db0*/  BSYNC.RECONVERGENT B0 ;  /* 0x0000000000007941 */ /* 0x000fea0003800200 */
.L_x_3073:
[----:B------:R0:W-:Y:S01]  /*5dc0*/  STG.E.U8 desc[UR36][R2.64], R0 ;  /* 0x0000000002007986 */ /* 0x0001e2000c101124 */
[----:B------:R-:W-:Y:S05]  /*5dd0*/  BRA `(.L_x_3062) ;  /* 0x0000000800147947 */ /* 0x000fea0003800000 */
.L_x_3071:
[----:B------:R-:W-:Y:S01]  /*5de0*/  HADD2.F32 R5, -RZ, R4.H0_H0 ;  /* 0x20000004ff057230 */ /* 0x000fe20000004100 */
        /* <DEDUP_REMOVED lines=17> */
.L_x_3078:
[----:B------:R-:W-:-:S04]  /*5f00*/  SHF.R.U32.HI R5, RZ, 0x18, R5 ;  /* 0x00000018ff057819 */ /* 0x000fc80000011605 */
[----:B------:R-:W-:-:S07]  /*5f10*/  LOP3.LUT R0, R0, 0x80, R5, 0xf8, !PT ;  /* 0x0000008000007812 */ /* 0x000fce00078ef805 */
.L_x_3077:
[----:B------:R-:W-:Y:S05]  /*5f20*/  BSYNC.RECONVERGENT B0 ;  /* 0x0000000000007941 */ /* 0x000fea0003800200 */
.L_x_3076:
[----:B------:R0:W-:Y:S01]  /*5f30*/  STG.E.U8 desc[UR36][R2.64], R0 ;  /* 0x0000000002007986 */ /* 0x0001e2000c101124 */
[----:B------:R-:W-:Y:S05]  /*5f40*/  BRA `(.L_x_3062) ;  /* 0x0000000400b87947 */ /* 0x000fea0003800000 */
.L_x_3070:
        /* <DEDUP_REMOVED lines=22> */
.L_x_3080:
[----:B------:R-:W-:-:S06]  /*60b0*/  HADD2.F32 R4, -RZ, R4.H0_H0 ;  /* 0x20000004ff047230 */ /* 0x000fcc0000004100 */
[----:B------:R-:W0:Y:S02]  /*60c0*/  F2I.U64.TRUNC R4, R4 ;  /* 0x0000000400047311 */ /* 0x000e24000020d800 */
[----:B0-----:R0:W-:Y:S01]  /*60d0*/  STG.E.64 desc[UR36][R2.64], R4 ;  /* 0x0000000402007986 */ /* 0x0011e2000c101b24 */
[----:B------:R-:W-:Y:S05]  /*60e0*/  BRA `(.L_x_3062) ;  /* 0x0000000400507947 */ /* 0x000fea0003800000 */
.L_x_3079:
[----:B------:R-:W-:-:S04]  /*60f0*/  HADD2.F32 R4, -RZ, R4.H0_H0 ;  /* 0x20000004ff047230 */ /* 0x000fc80000004100 */
[----:B------:R-:W0:Y:S02]  /*6100*/  F2I.FTZ.U32.TRUNC.NTZ R5, R4 ;  /* 0x0000000400057305 */ /* 0x000e24000021f000 */
[----:B0-----:R0:W-:Y:S01]  /*6110*/  STG.E desc[UR36][R2.64], R5 ;  /* 0x0000000502007986 */ /* 0x0011e2000c101924 */
[----:B------:R-:W-:Y:S05]  /*6120*/  BRA `(.L_x_3062) ;  /* 0x0000000400407947 */ /* 0x000fea0003800000 */
.L_x_3069:
        /* <DEDUP_REMOVED lines=11> */
.L_x_3082:
[----:B------:R-:W-:Y:S01]  /*61e0*/  HADD2.F32 R4, -RZ, R4.H0_H0 ;  /* 0x20000004ff047230 */ /* 0x000fe20000004100 */
[----:B------:R-:W-:-:S04]  /*61f0*/  CS2R R6, SRZ ;  /* 0x0000000000067805 */ /* 0x000fc8000001ff00 */
[----:B------:R-:W-:-:S06]  /*6200*/  FMUL.FTZ R4, R4, 1 ;  /* 0x3f80000004047820 */ /* 0x000fcc0000410000 */
[----:B------:R-:W0:Y:S02]  /*6210*/  F2F.F64.F32 R4, R4 ;  /* 0x0000000400047310 */ /* 0x000e240000201800 */
[----:B0-----:R4:W-:Y:S01]  /*6220*/  STG.E.128 desc[UR36][R2.64], R4 ;  /* 0x0000000402007986 */ /* 0x0019e2000c101d24 */
[----:B------:R-:W-:Y:S05]  /*6230*/  BRA `(.L_x_3062) ;  /* 0x0000000000fc7947 */ /* 0x000fea0003800000 */
.L_x_3081:
[----:B------:R-:W-:-:S09]  /*6240*/  UISETP.NE.AND UP0, UPT, UR4, 0xf, UPT ;  /* 0x0000000f0400788c */ /* 0x000fd2000bf05270 */
[----:B------:R-:W-:Y:S05]  /*6250*/  BRA.U !UP0, `(.L_x_3083) ;  /* 0x0000000108e87547 */ /* 0x000fea000b800000 */
[----:B------:R-:W-:-:S09]  /*6260*/  UISETP.NE.AND UP0, UPT, UR4, 0x17, UPT ;  /* 0x000000170400788c */ /* 0x000fd2000bf05270 */
[----:B------:R-:W-:Y:S05]  /*6270*/  BRA.U !UP0, `(.L_x_3084) ;  /* 0x0000000108907547 */ /* 0x000fea000b800000 */
[----:B------:R-:W-:-:S09]  /*6280*/  UISETP.NE.AND UP0, UPT, UR4, 0x18, UPT ;  /* 0x000000180400788c */ /* 0x000fd2000bf05270 */
[----:B------:R-:W-:Y:S05]  /*6290*/  BRA.U !UP0, `(.L_x_3085) ;  /* 0x0000000108447547 */ /* 0x000fea000b800000 */
.L_x_3061:
        /* <DEDUP_REMOVED lines=8> */
[----:B0-----:R-:W-:Y:S01]  /*6320*/  MOV R4, UR4 ;  /* 0x0000000400047c02 */ /* 0x001fe20008000f00 */
[----:B------:R-:W-:-:S02]  /*6330*/  IMAD.U32 R5, RZ, RZ, UR5 ;  /* 0x00000005ff057e24 */ /* 0x000fc4000f8e00ff */
[----:B---3--:R-:W-:Y:S01]  /*6340*/  IMAD.U32 R6, RZ, RZ, UR6 ;  /* 0x00000006ff067e24 */ /* 0x008fe2000f8e00ff */
[----:B------:R-:W-:Y:S01]  /*6350*/  MOV R7, UR7 ;  /* 0x0000000700077c02 */ /* 0x000fe20008000f00 */
[----:B----4-:R-:W-:Y:S02]  /*6360*/  IMAD.U32 R10, RZ, RZ, UR8 ;  /* 0x00000008ff0a7e24 */ /* 0x010fe4000f8e00ff */
[----:B-1----:R-:W-:-:S07]  /*6370*/  IMAD.U32 R11, RZ, RZ, UR9 ;  /* 0x00000009ff0b7e24 */ /* 0x002fce000f8e00ff */
[----:B------:R-:W-:-:S07]  /*6380*/  LEPC R20, `(.L_x_3086) ;  /* 0x000000001014794e */ /* 0x000fce0000000000 */
[----:B--2---:R-:W-:Y:S05]  /*6390*/  CALL.ABS.NOINC R2 ;  /* 0x0000000002007343 */ /* 0x004fea0003c00000 */
.L_x_3086:
[----:B------:R-:W-:Y:S05]  /*63a0*/  BRA `(.L_x_3062) ;  /* 0x0000000000a07947 */ /* 0x000fea0003800000 */
.L_x_3085:
[----:B------:R-:W-:Y:S01]  /*63b0*/  HADD2.F32 R7, -RZ, R4.H0_H0 ;  /* 0x20000004ff077230 */ /* 0x000fe20000004100 */
[----:B------:R-:W-:Y:S01]  /*63c0*/  BSSY.RECONVERGENT B0, `(.L_x_3087) ;  /* 0x000000c000007945 */ /* 0x000fe20003800200 */
[----:B------:R-:W-:-:S03]  /*63d0*/  MOV R0, 0x7f ;  /* 0x0000007f00007802 */ /* 0x000fc60000000f00 */
        /* <DEDUP_REMOVED lines=10> */
.L_x_3088:
[----:B------:R-:W-:Y:S05]  /*6480*/  BSYNC.RECONVERGENT B0 ;  /* 0x0000000000007941 */ /* 0x000fea0003800200 */
.L_x_3087:
[----:B------:R-:W-:-:S05]  /*6490*/  LOP3.LUT R5, R0, 0x80, R5, 0xf8, !PT ;  /* 0x0000008000057812 */ /* 0x000fca00078ef805 */
[----:B------:R2:W-:Y:S01]  /*64a0*/  STG.E.U8 desc[UR36][R2.64], R5 ;  /* 0x0000000502007986 */ /* 0x0005e2000c101124 */
[----:B------:R-:W-:Y:S05]  /*64b0*/  BRA `(.L_x_3062) ;  /* 0x00000000005c7947 */ /* 0x000fea0003800000 */
.L_x_3084:
        /* <DEDUP_REMOVED lines=12> */
.L_x_3090:
[----:B------:R-:W-:Y:S01]  /*6580*/  IMAD.MOV.U32 R0, RZ, RZ, 0x7f ;  /* 0x0000007fff007424 */ /* 0x000fe200078e00ff */
[----:B------:R-:W-:-:S04]  /*6590*/  ISETP.GT.U32.AND P0, PT, R4, 0x7f800000, PT ;  /* 0x7f8000000400780c */ /* 0x000fc80003f04070 */
[----:B------:R-:W-:-:S09]  /*65a0*/  SEL R0, R0, 0x7c, P0 ;  /* 0x0000007c00007807 */ /* 0x000fd20000000000 */
.L_x_3091:
[----:B------:R-:W-:Y:S05]  /*65b0*/  BSYNC.RECONVERGENT B0 ;  /* 0x0000000000007941 */ /* 0x000fea0003800200 */
.L_x_3089:
[----:B------:R-:W-:-:S04]  /*65c0*/  SHF.R.U32.HI R5, RZ, 0x18, R5 ;  /* 0x00000018ff057819 */ /* 0x000fc80000011605 */
[----:B------:R-:W-:-:S05]  /*65d0*/  LOP3.LUT R5, R0, 0x80, R5, 0xf8, !PT ;  /* 0x0000008000057812 */ /* 0x000fca00078ef805 */
[----:B------:R1:W-:Y:S01]  /*65e0*/  STG.E.U8 desc[UR36][R2.64], R5 ;  /* 0x0000000502007986 */ /* 0x0003e2000c101124 */
[----:B------:R-:W-:Y:S05]  /*65f0*/  BRA `(.L_x_3062) ;  /* 0x00000000000c7947 */ /* 0x000fea0003800000 */
.L_x_3083:
[----:B------:R-:W-:-:S05]  /*6600*/  HADD2.F32 R0, -RZ, R4.H0_H0 ;  /* 0x20000004ff007230 */ /* 0x000fca0000004100 */
[----:B------:R-:W-:-:S05]  /*6610*/  F2FP.BF16.F32.PACK_AB R0, RZ, R0 ;  /* 0x00000000ff00723e */ /* 0x000fca00000010ff */
[----:B------:R0:W-:Y:S02]  /*6620*/  STG.E.U16 desc[UR36][R2.64], R0 ;  /* 0x0000000002007986 */ /* 0x0001e4000c101524 */
.L_x_3062:
[----:B------:R-:W-:-:S07]  /*6630*/  VIADD R17, R17, 0x80 ;  /* 0x0000008011117836 */ /* 0x000fce0000000000 */
.L_x_3022:
[----:B------:R-:W-:Y:S05]  /*6640*/  BSYNC.RECONVERGENT B6 ;  /* 0x0000000000067941 */ /* 0x000fea0003800200 */
.L_x_3021:
[----:B------:R-:W5:Y:S01]  /*6650*/  LDCU UR4, c[0x0][0x380] ;  /* 0x00007000ff0477ac */ /* 0x000f620008000800 */
[----:B------:R-:W-:Y:S01]  /*6660*/  BSSY.RECONVERGENT B6, `(.L_x_3092) ;  /* 0x000032a000067945 */ /* 0x000fe20003800200 */
[----:B-----5:R-:W-:-:S13]  /*6670*/  ISETP.GE.AND P0, PT, R17, UR4, PT ;  /* 0x0000000411007c0c */ /* 0x020fda000bf06270 */
[----:B------:R-:W-:Y:S05]  /*6680*/  @P0 BRA `(.L_x_3093) ;  /* 0x00000030009c0947 */ /* 0x000fea0003800000 */
[----:B------:R-:W5:Y:S01]  /*6690*/  LDCU UR4, c[0x0][0x388] ;  /* 0x00007100ff0477ac */ /* 0x000f620008000800 */
[----:B0-----:R-:W-:Y:S02]  /*66a0*/  HFMA2 R0, -RZ, RZ, 0, 0 ;  /* 0x00000000ff007431 */ /* 0x001fe400000001ff */
        /* <DEDUP_REMOVED lines=8> */
[----:B-1234-:R-:W-:-:S05]  /*6730*/  IMAD.HI.U32 R2, R17, UR4, R16 ;  /* 0x0000000411027c27 */ /* 0x01efca000f8e0010 */
[----:B------:R-:W-:-:S04]  /*6740*/  SHF.R.U32.HI R3, RZ, UR5, R2 ;  /* 0x00000005ff037c19 */ /* 0x000fc80008011602 */
[----:B------:R-:W-:-:S05]  /*6750*/  IADD3 R0, PT, PT, -R3, RZ, RZ ;  /* 0x000000ff03007210 */ /* 0x000fca0007ffe1ff */
        /* <DEDUP_REMOVED lines=290> */
.L_x_3094:
        /* <DEDUP_REMOVED lines=18> */
.L_x_3098:
[----:B------:R-:W2:Y:S02]  /*7aa0*/  LDG.E.U8 R2, desc[UR36][R2.64] ;  /* 0x0000002402027981 */ /* 0x000ea4000c1e1100 */
[----:B--2---:R-:W-:-:S04]  /*7ab0*/  I2FP.F32.U32 R0, R2 ;  /* 0x0000000200007245 */ /* 0x004fc80000201000 */
[----:B------:R-:W-:Y:S01]  /*7ac0*/  F2FP.F16.F32.PACK_AB R0, RZ, R0 ;  /* 0x00000000ff00723e */ /* 0x000fe200000000ff */
[----:B------:R-:W-:Y:S06]  /*7ad0*/  BRA `(.L_x_3100) ;  /* 0x0000000c009c7947 */ /* 0x000fec0003800000 */
.L_x_3097:
        /* <DEDUP_REMOVED lines=10> */
.L_x_3102:
[----:B------:R-:W2:Y:S02]  /*7b80*/  LDG.E R2, desc[UR36][R2.64] ;  /* 0x0000002402027981 */ /* 0x000ea4000c1e1900 */
[----:B--2---:R-:W-:-:S04]  /*7b90*/  I2FP.F32.S32 R0, R2 ;  /* 0x0000000200007245 */ /* 0x004fc80000201400 */
[----:B------:R-:W-:Y:S01]  /*7ba0*/  F2FP.F16.F32.PACK_AB R0, RZ, R0 ;  /* 0x00000000ff00723e */ /* 0x000fe200000000ff */
[----:B------:R-:W-:Y:S06]  /*7bb0*/  BRA `(.L_x_3100) ;  /* 0x0000000c00647947 */ /* 0x000fec0003800000 */
.L_x_3101:
[----:B------:R-:W2:Y:S02]  /*7bc0*/  LDG.E.U16 R2, desc[UR36][R2.64] ;  /* 0x0000002402027981 */ /* 0x000ea4000c1e1500 */
[----:B--2---:R-:W0:Y:S02]  /*7bd0*/  I2F.S16 R0, R2 ;  /* 0x0000000200007306 */ /* 0x004e240000101400 */
[----:B0-----:R-:W-:Y:S01]  /*7be0*/  F2FP.F16.F32.PACK_AB R0, RZ, R0 ;  /* 0x00000000ff00723e */ /* 0x001fe200000000ff */
[----:B------:R-:W-:Y:S06]  /*7bf0*/  BRA `(.L_x_3100) ;  /* 0x0000000c00547947 */ /* 0x000fec0003800000 */
.L_x_3096:
        /* <DEDUP_REMOVED lines=9> */
.L_x_3104:
[----:B------:R1:W5:Y:S01]  /*7c90*/  LDG.E.U16 R0, desc[UR36][R2.64] ;  /* 0x0000002402007981 */ /* 0x000362000c1e1500 */
[----:B------:R-:W-:Y:S05]  /*7ca0*/  BRA `(.L_x_3100) ;  /* 0x0000000c00287947 */ /* 0x000fea0003800000 */
.L_x_3103:
        /* <DEDUP_REMOVED lines=9> */
.L_x_3106:
[----:B------:R0:W5:Y:S01]  /*7d40*/  LDG.E.U16 R0, desc[UR36][R2.64] ;  /* 0x0000002402007981 */ /* 0x000162000c1e1500 */
[----:B------:R-:W-:Y:S05]  /*7d50*/  BRA `(.L_x_3100) ;  /* 0x0000000800fc7947 */ /* 0x000fea0003800000 */
.L_x_3105:
        /* <DEDUP_REMOVED lines=12> */
.L_x_3095:
        /* <DEDUP_REMOVED lines=13> */
.L_x_3109:
        /* <DEDUP_REMOVED lines=12> */
.L_x_3108:
        /* <DEDUP_REMOVED lines=27> */
.L_x_3111:
        /* <DEDUP_REMOVED lines=13> */
.L_x_3110:
[----:B------:R-:W2:Y:S02]  /*8230*/  LDG.E.U16 R0, desc[UR36][R2.64] ;  /* 0x0000002402007981 */ /* 0x000ea4000c1e1500 */
[----:B--2---:R-:W-:-:S05]  /*8240*/  IMAD.U32 R0, R0, 0x10000, RZ ;  /* 0x0001000000007824 */ /* 0x004fca00078e00ff */
[----:B------:R-:W-:Y:S01]  /*8250*/  F2FP.F16.F32.PACK_AB R0, RZ, R0 ;  /* 0x00000000ff00723e */ /* 0x000fe200000000ff */
[----:B------:R-:W-:Y:S06]  /*8260*/  BRA `(.L_x_3100) ;  /* 0x0000000400b87947 */ /* 0x000fec0003800000 */
.L_x_3107:
        /* <DEDUP_REMOVED lines=12> */
.L_x_3114:
        /* <DEDUP_REMOVED lines=21> */
.L_x_3118:
[----:B------:R-:W-:Y:S05]  /*8480*/  BSYNC.RECONVERGENT B1 ;  /* 0x0000000000017941 */ /* 0x000fea0003800200 */
.L_x_3117:
[----:B------:R-:W-:Y:S01]  /*8490*/  IMAD.SHL.U32 R0, R0, 0x100000, RZ ;  /* 0x0010000000007824 */ /* 0x000fe200078e00ff */
[----:B------:R-:W-:-:S04]  /*84a0*/  LEA R2, R2, 0x3b800000, 0x17 ;  /* 0x3b80000002027811 */ /* 0x000fc800078eb8ff */
[----:B------:R-:W-:-:S07]  /*84b0*/  LOP3.LUT R0, R2, R0, R7, 0xfe, !PT ;  /* 0x0000000002007212 */ /* 0x000fce00078efe07 */
.L_x_3116:
[----:B------:R-:W-:Y:S05]  /*84c0*/  BSYNC.RECONVERGENT B0 ;  /* 0x0000000000007941 */ /* 0x000fea0003800200 */
.L_x_3115:
[----:B------:R-:W-:Y:S01]  /*84d0*/  F2FP.F16.F32.PACK_AB R0, RZ, R0 ;  /* 0x00000000ff00723e */ /* 0x000fe200000000ff */
[----:B------:R-:W-:Y:S06]  /*84e0*/  BRA `(.L_x_3100) ;  /* 0x0000000400187947 */ /* 0x000fec0003800000 */
.L_x_3113:
        /* <DEDUP_REMOVED lines=21> */
.L_x_3122:
[----:B------:R-:W-:Y:S05]  /*8640*/  BSYNC.RECONVERGENT B1 ;  /* 0x0000000000017941 */ /* 0x000fea0003800200 */
.L_x_3121:
[----:B------:R-:W-:Y:S02]  /*8650*/  SHF.L.U32 R0, R0, 0x15, RZ ;  /* 0x0000001500007819 */ /* 0x000fe400000006ff */
[----:B------:R-:W-:-:S04]  /*8660*/  LEA R2, R2, 0x37800000, 0x17 ;  /* 0x3780000002027811 */ /* 0x000fc800078eb8ff */
[----:B------:R-:W-:-:S07]  /*8670*/  LOP3.LUT R0, R2, R0, R7, 0xfe, !PT ;  /* 0x0000000002007212 */ /* 0x000fce00078efe07 */
.L_x_3120:
[----:B------:R-:W-:Y:S05]  /*8680*/  BSYNC.RECONVERGENT B0 ;  /* 0x0000000000007941 */ /* 0x000fea0003800200 */
.L_x_3119:
[----:B------:R-:W-:Y:S01]  /*8690*/  F2FP.F16.F32.PACK_AB R0, RZ, R0 ;  /* 0x00000000ff00723e */ /* 0x000fe200000000ff */
[----:B------:R-:W-:Y:S06]  /*86a0*/  BRA `(.L_x_3100) ;  /* 0x0000000000a87947 */ /* 0x000fec0003800000 */
.L_x_3112:
        /* <DEDUP_REMOVED lines=14> */
.L_x_3126:
[----:B------:R-:W-:Y:S05]  /*8790*/  BSYNC.RECONVERGENT B0 ;  /* 0x0000000000007941 */ /* 0x000fea0003800200 */
.L_x_3125:
[----:B------:R-:W-:Y:S01]  /*87a0*/  F2FP.F16.F32.PACK_AB R0, RZ, R0 ;  /* 0x00000000ff00723e */ /* 0x000fe200000000ff */
[----:B------:R-:W-:Y:S06]  /*87b0*/  BRA `(.L_x_3100) ;  /* 0x0000000000647947 */ /* 0x000fec0003800000 */
.L_x_3099:
        /* <DEDUP_REMOVED lines=16> */
.L_x_3127:
[----:B------:R-:W-:Y:S01]  /*88c0*/  PRMT R0, RZ, 0x7610, R0 ;  /* 0x00007610ff007816 */ /* 0x000fe20000000000 */
[----:B------:R-:W-:Y:S06]  /*88d0*/  BRA `(.L_x_3100) ;  /* 0x00000000001c7947 */ /* 0x000fec0003800000 */
.L_x_3124:
[----:B------:R-:W2:Y:S02]  /*88e0*/  LDG.E.64 R2, desc[UR36][R2.64] ;  /* 0x0000002402027981 */ /* 0x000ea4000c1e1b00 */
[----:B--2---:R-:W0:Y:S02]  /*88f0*/  I2F.U64 R0, R2 ;  /* 0x0000000200007312 */ /* 0x004e240000301000 */
[----:B0-----:R-:W-:Y:S01]  /*8900*/  F2FP.F16.F32.PACK_AB R0, RZ, R0 ;  /* 0x00000000ff00723e */ /* 0x001fe200000000ff */
[----:B------:R-:W-:Y:S06]  /*8910*/  BRA `(.L_x_3100) ;  /* 0x00000000000c7947 */ /* 0x000fec0003800000 */
.L_x_3123:
[----:B------:R-:W2:Y:S02]  /*8920*/  LDG.E R2, desc[UR36][R2.64] ;  /* 0x0000002402027981 */ /* 0x000ea4000c1e1900 */
[----:B--2---:R-:W-:-:S04]  /*8930*/  I2FP.F32.U32 R0, R2 ;  /* 0x0000000200007245 */ /* 0x004fc80000201000 */
[----:B------:R-:W-:-:S07]  /*8940*/  F2FP.F16.F32.PACK_AB R0, RZ, R0 ;  /* 0x00000000ff00723e */ /* 0x000fce00000000ff */
.L_x_3100:
        /* <DEDUP_REMOVED lines=27> */
.L_x_3131:
[----:B------:R-:W-:-:S06]  /*8b00*/  HADD2.F32 R5, -RZ, R4.H0_H0 ;  /* 0x20000004ff057230 */ /* 0x000fcc0000004100 */
[----:B------:R-:W0:Y:S02]  /*8b10*/  F2I.S64.TRUNC R4, R5 ;  /* 0x0000000500047311 */ /* 0x000e24000020d900 */
[----:B0-----:R4:W-:Y:S01]  /*8b20*/  STG.E.U8 desc[UR36][R2.64], R4 ;  /* 0x0000000402007986 */ /* 0x0019e2000c101124 */
[----:B------:R-:W-:Y:S05]  /*8b30*/  BRA `(.L_x_3133) ;  /* 0x0000000c006c7947 */ /* 0x000fea0003800000 */
.L_x_3130:
        /* <DEDUP_REMOVED lines=10> */
.L_x_3135:
[----:B------:R-:W-:-:S04]  /*8be0*/  HADD2.F32 R4, -RZ, R4.H0_H0 ;  /* 0x20000004ff047230 */ /* 0x000fc80000004100 */
[----:B------:R-:W0:Y:S02]  /*8bf0*/  F2I.FTZ.TRUNC.NTZ R5, R4 ;  /* 0x0000000400057305 */ /* 0x000e24000021f100 */
[----:B0-----:R2:W-:Y:S01]  /*8c00*/  STG.E desc[UR36][R2.64], R5 ;  /* 0x0000000502007986 */ /* 0x0015e2000c101924 */
[----:B------:R-:W-:Y:S05]  /*8c10*/  BRA `(.L_x_3133) ;  /* 0x0000000c00347947 */ /* 0x000fea0003800000 */
.L_x_3134:
[----:B------:R-:W-:-:S04]  /*8c20*/  HADD2.F32 R4, -RZ, R4.H0_H0 ;  /* 0x20000004ff047230 */ /* 0x000fc80000004100 */
[----:B------:R-:W0:Y:S02]  /*8c30*/  F2I.FTZ.TRUNC.NTZ R5, R4 ;  /* 0x0000000400057305 */ /* 0x000e24000021f100 */
[----:B0-----:R0:W-:Y:S01]  /*8c40*/  STG.E.U16 desc[UR36][R2.64], R5 ;  /* 0x0000000502007986 */ /* 0x0011e2000c101524 */
[----:B------:R-:W-:Y:S05]  /*8c50*/  BRA `(.L_x_3133) ;  /* 0x0000000c00247947 */ /* 0x000fea0003800000 */
.L_x_3129:
        /* <DEDUP_REMOVED lines=9> */
.L_x_3137:
[----:B------:R0:W-:Y:S01]  /*8cf0*/  STG.E.U16 desc[UR36][R2.64], R4 ;  /* 0x0000000402007986 */ /* 0x0001e2000c101524 */
[----:B------:R-:W-:Y:S05]  /*8d00*/  BRA `(.L_x_3133) ;  /* 0x0000000800f87947 */ /* 0x000fea0003800000 */
.L_x_3136:
        /* <DEDUP_REMOVED lines=10> */
.L_x_3139:
[----:B------:R-:W-:-:S05]  /*8db0*/  HADD2.F32 R0, -RZ, R4.H0_H0 ;  /* 0x20000004ff007230 */ /* 0x000fca0000004100 */
[----:B------:R-:W-:-:S04]  /*8dc0*/  F2FP.F16.F32.PACK_AB R0, RZ, R0 ;  /* 0x00000000ff00723e */ /* 0x000fc800000000ff */
[----:B------:R-:W-:-:S05]  /*8dd0*/  PRMT R0, R0, 0x5410, RZ ;  /* 0x0000541000007816 */ /* 0x000fca00000000ff */
[----:B------:R0:W-:Y:S01]  /*8de0*/  STG.E desc[UR36][R2.64], R0 ;  /* 0x0000000002007986 */ /* 0x0001e2000c101924 */
[----:B------:R-:W-:Y:S05]  /*8df0*/  BRA `(.L_x_3133) ;  /* 0x0000000800bc7947 */ /* 0x000fea0003800000 */
.L_x_3138:
[----:B------:R-:W-:-:S05]  /*8e00*/  HADD2.F32 R4, -RZ, R4.H0_H0 ;  /* 0x20000004ff047230 */ /* 0x000fca0000004100 */
[----:B------:R-:W-:-:S06]  /*8e10*/  FMUL.FTZ R4, R4, 1 ;  /* 0x3f80000004047820 */ /* 0x000fcc0000410000 */
[----:B------:R-:W0:Y:S02]  /*8e20*/  F2F.F64.F32 R4, R4 ;  /* 0x0000000400047310 */ /* 0x000e240000201800 */
[----:B0-----:R0:W-:Y:S01]  /*8e30*/  STG.E.64 desc[UR36][R2.64], R4 ;  /* 0x0000000402007986 */ /* 0x0011e2000c101b24 */
[----:B------:R-:W-:Y:S05]  /*8e40*/  BRA `(.L_x_3133) ;  /* 0x0000000800a87947 */ /* 0x000fea0003800000 */
.L_x_3128:
        /* <DEDUP_REMOVED lines=14> */
.L_x_3143:
        /* <DEDUP_REMOVED lines=18> */
.L_x_3146:
[----:B------:R-:W-:-:S04]  /*9050*/  SHF.R.U32.HI R5, RZ, 0x18, R5 ;  /* 0x00000018ff057819 */ /* 0x000fc80000011605 */
[----:B------:R-:W-:-:S07]  /*9060*/  LOP3.LUT R0, R0, 0x80, R5, 0xf8, !PT ;  /* 0x0000008000007812 */ /* 0x000fce00078ef805 */
.L_x_3145:
[----:B------:R-:W-:Y:S05]  /*9070*/  BSYNC.RECONVERGENT B0 ;  /* 0x0000000000007941 */ /* 0x000fea0003800200 */
.L_x_3144:
[----:B------:R0:W-:Y:S01]  /*9080*/  STG.E.U8 desc[UR36][R2.64], R0 ;  /* 0x0000000002007986 */ /* 0x0001e2000c101124 */
[----:B------:R-:W-:Y:S05]  /*9090*/  BRA `(.L_x_3133) ;  /* 0x0000000800147947 */ /* 0x000fea0003800000 */
.L_x_3142:
        /* <DEDUP_REMOVED lines=18> */
.L_x_3149:
[----:B------:R-:W-:-:S04]  /*91c0*/  SHF.R.U32.HI R5, RZ, 0x18, R5 ;  /* 0x00000018ff057819 */ /* 0x000fc80000011605 */
[----:B------:R-:W-:-:S07]  /*91d0*/  LOP3.LUT R0, R0, 0x80, R5, 0xf8, !PT ;  /* 0x0000008000007812 */ /* 0x000fce00078ef805 */
.L_x_3148:
[----:B------:R-:W-:Y:S05]  /*91e0*/  BSYNC.RECONVERGENT B0 ;  /* 0x0000000000007941 */ /* 0x000fea0003800200 */
.L_x_3147:
[----:B------:R0:W-:Y:S01]  /*91f0*/  STG.E.U8 desc[UR36][R2.64], R0 ;  /* 0x0000000002007986 */ /* 0x0001e2000c101124 */
[----:B------:R-:W-:Y:S05]  /*9200*/  BRA `(.L_x_3133) ;  /* 0x0000000400b87947 */ /* 0x000fea0003800000 */
.L_x_3141:
        /* <DEDUP_REMOVED lines=22> */
.L_x_3151:
[----:B------:R-:W-:-:S06]  /*9370*/  HADD2.F32 R4, -RZ, R4.H0_H0 ;  /* 0x20000004ff047230 */ /* 0x000fcc0000004100 */
[----:B------:R-:W0:Y:S02]  /*9380*/  F2I.U64.TRUNC R4, R4 ;  /* 0x0000000400047311 */ /* 0x000e24000020d800 */
[----:B0-----:R0:W-:Y:S01]  /*9390*/  STG.E.64 desc[UR36][R2.64], R4 ;  /* 0x0000000402007986 */ /* 0x0011e2000c101b24 */
[----:B------:R-:W-:Y:S05]  /*93a0*/  BRA `(.L_x_3133) ;  /* 0x0000000400507947 */ /* 0x000fea0003800000 */
.L_x_3150:
[----:B------:R-:W-:-:S04]  /*93b0*/  HADD2.F32 R4, -RZ, R4.H0_H0 ;  /* 0x20000004ff047230 */ /* 0x000fc80000004100 */
[----:B------:R-:W0:Y:S02]  /*93c0*/  F2I.FTZ.U32.TRUNC.NTZ R5, R4 ;  /* 0x0000000400057305 */ /* 0x000e24000021f000 */
[----:B0-----:R0:W-:Y:S01]  /*93d0*/  STG.E desc[UR36][R2.64], R5 ;  /* 0x0000000502007986 */ /* 0x0011e2000c101924 */
[----:B------:R-:W-:Y:S05]  /*93e0*/  BRA `(.L_x_3133) ;  /* 0x0000000400407947 */ /* 0x000fea0003800000 */
.L_x_3140:
        /* <DEDUP_REMOVED lines=11> */
.L_x_3153:
[----:B------:R-:W-:Y:S01]  /*94a0*/  HADD2.F32 R4, -RZ, R4.H0_H0 ;  /* 0x20000004ff047230 */ /* 0x000fe20000004100 */
[----:B------:R-:W-:-:S04]  /*94b0*/  CS2R R6, SRZ ;  /* 0x0000000000067805 */ /* 0x000fc8000001ff00 */
[----:B------:R-:W-:-:S06]  /*94c0*/  FMUL.FTZ R4, R4, 1 ;  /* 0x3f80000004047820 */ /* 0x000fcc0000410000 */
[----:B------:R-:W0:Y:S02]  /*94d0*/  F2F.F64.F32 R4, R4 ;  /* 0x0000000400047310 */ /* 0x000e240000201800 */
[----:B0-----:R0:W-:Y:S01]  /*94e0*/  STG.E.128 desc[UR36][R2.64], R4 ;  /* 0x0000000402007986 */ /* 0x0011e2000c101d24 */
[----:B------:R-:W-:Y:S05]  /*94f0*/  BRA `(.L_x_3133) ;  /* 0x0000000000fc7947 */ /* 0x000fea0003800000 */
.L_x_3152:
[----:B------:R-:W-:-:S09]  /*9500*/  UISETP.NE.AND UP0, UPT, UR4, 0xf, UPT ;  /* 0x0000000f0400788c */ /* 0x000fd2000bf05270 */
[----:B------:R-:W-:Y:S05]  /*9510*/  BRA.U !UP0, `(.L_x_3154) ;  /* 0x0000000108e87547 */ /* 0x000fea000b800000 */
[----:B------:R-:W-:-:S09]  /*9520*/  UISETP.NE.AND UP0, UPT, UR4, 0x17, UPT ;  /* 0x000000170400788c */ /* 0x000fd2000bf05270 */
[----:B------:R-:W-:Y:S05]  /*9530*/  BRA.U !UP0, `(.L_x_3155) ;  /* 0x0000000108907547 */ /* 0x000fea000b800000 */
[----:B------:R-:W-:-:S09]  /*9540*/  UISETP.NE.AND UP0, UPT, UR4, 0x18, UPT ;  /* 0x000000180400788c */ /* 0x000fd2000bf05270 */
[----:B------:R-:W-:Y:S05]  /*9550*/  BRA.U !UP0, `(.L_x_3156) ;  /* 0x0000000108447547 */ /* 0x000fea000b800000 */
.L_x_3132:
        /* <DEDUP_REMOVED lines=16> */
.L_x_3157:
[----:B------:R-:W-:Y:S05]  /*9660*/  BRA `(.L_x_3133) ;  /* 0x0000000000a07947 */ /* 0x000fea0003800000 */
.L_x_3156:
        /* <DEDUP_REMOVED lines=13> */
.L_x_3159:
[----:B------:R-:W-:Y:S05]  /*9740*/  BSYNC.RECONVERGENT B0 ;  /* 0x0000000000007941 */ /* 0x000fea0003800200 */
.L_x_3158:
[----:B------:R-:W-:-:S05]  /*9750*/  LOP3.LUT R5, R0, 0x80, R5, 0xf8, !PT ;  /* 0x0000008000057812 */ /* 0x000fca00078ef805 */
[----:B------:R0:W-:Y:S01]  /*9760*/  STG.E.U8 desc[UR36][R2.64], R5 ;  /* 0x0000000502007986 */ /* 0x0001e2000c101124 */
[----:B------:R-:W-:Y:S05]  /*9770*/  BRA `(.L_x_3133) ;  /* 0x00000000005c7947 */ /* 0x000fea0003800000 */
.L_x_3155:
        /* <DEDUP_REMOVED lines=12> */
.L_x_3161:
[----:B------:R-:W-:Y:S02]  /*9840*/  ISETP.GT.U32.AND P0, PT, R4, 0x7f800000, PT ;  /* 0x7f8000000400780c */ /* 0x000fe40003f04070 */
[----:B------:R-:W-:-:S04]  /*9850*/  MOV R0, 0x7f ;  /* 0x0000007f00007802 */ /* 0x000fc80000000f00 */
[----:B------:R-:W-:-:S07]  /*9860*/  SEL R0, R0, 0x7c, P0 ;  /* 0x0000007c00007807 */ /* 0x000fce0000000000 */
.L_x_3162:
[----:B------:R-:W-:Y:S05]  /*9870*/  BSYNC.RECONVERGENT B0 ;  /* 0x0000000000007941 */ /* 0x000fea0003800200 */
.L_x_3160:
[----:B------:R-:W-:-:S04]  /*9880*/  SHF.R.U32.HI R5, RZ, 0x18, R5 ;  /* 0x00000018ff057819 */ /* 0x000fc80000011605 */
[----:B------:R-:W-:-:S05]  /*9890*/  LOP3.LUT R5, R0, 0x80, R5, 0xf8, !PT ;  /* 0x0000008000057812 */ /* 0x000fca00078ef805 */
[----:B------:R0:W-:Y:S01]  /*98a0*/  STG.E.U8 desc[UR36][R2.64], R5 ;  /* 0x0000000502007986 */ /* 0x0001e2000c101124 */
[----:B------:R-:W-:Y:S05]  /*98b0*/  BRA `(.L_x_3133) ;  /* 0x00000000000c7947 */ /* 0x000fea0003800000 */
.L_x_3154:
[----:B------:R-:W-:-:S05]  /*98c0*/  HADD2.F32 R0, -RZ, R4.H0_H0 ;  /* 0x20000004ff007230 */ /* 0x000fca0000004100 */
[----:B------:R-:W-:-:S05]  /*98d0*/  F2FP.BF16.F32.PACK_AB R0, RZ, R0 ;  /* 0x00000000ff00723e */ /* 0x000fca00000010ff */
[----:B------:R0:W-:Y:S02]  /*98e0*/  STG.E.U16 desc[UR36][R2.64], R0 ;  /* 0x0000000002007986 */ /* 0x0001e4000c101524 */
.L_x_3133:
[----:B------:R-:W-:-:S07]  /*98f0*/  VIADD R17, R17, 0x80 ;  /* 0x0000008011117836 */ /* 0x000fce0000000000 */
.L_x_3093:
[----:B------:R-:W-:Y:S05]  /*9900*/  BSYNC.RECONVERGENT B6 ;  /* 0x0000000000067941 */ /* 0x000fea0003800200 */
.L_x_3092:
[----:B------:R-:W5:Y:S02]  /*9910*/  LDCU UR4, c[0x0][0x380] ;  /* 0x00007000ff0477ac */ /* 0x000f640008000800 */
[----:B-----5:R-:W-:-:S13]  /*9920*/  ISETP.GE.AND P0, PT, R17, UR4, PT ;  /* 0x0000000411007c0c */ /* 0x020fda000bf06270 */
[----:B------:R-:W-:Y:S05]  /*9930*/  @P0 EXIT ;  /* 0x000000000000094d */ /* 0x000fea0003800000 */
[----:B------:R-:W5:Y:S01]  /*9940*/  LDCU UR4, c[0x0][0x388] ;  /* 0x00007100ff0477ac */ /* 0x000f620008000800 */
[----:B------:R-:W-:Y:S02]  /*9950*/  HFMA2 R16, -RZ, RZ, 0, 0 ;  /* 0x00000000ff107431 */ /* 0x000fe400000001ff */
[----:B0-----:R-:W-:Y:S01]  /*9960*/  IMAD.MOV.U32 R0, RZ, RZ, RZ ;  /* 0x000000ffff007224 */ /* 0x001fe200078e00ff */
        /* <DEDUP_REMOVED lines=300> */
.L_x_3163:
[----:B------:R-:W0:Y:S01]  /*ac30*/  LDCU.128 UR8, c[0x0][0x580] ;  /* 0x0000b000ff0877ac */ /* 0x000e220008000c00 */
[----:B------:R-:W-:-:S04]  /*ac40*/  UPRMT UR4, UR42, 0x9910, URZ ;  /* 0x000099102a047896 */ /* 0x000fc800080000ff */
[----:B------:R-:W-:Y:S01]  /*ac50*/  UISETP.GT.AND UP0, UPT, UR4, 0x9, UPT ;  /* 0x000000090400788c */ /* 0x000fe2000bf04270 */
[----:B0-----:R-:W-:Y:S02]  /*ac60*/  IADD3 R16, P0, PT, R16, UR8, RZ ;  /* 0x0000000810107c10 */ /* 0x001fe4000ff1e0ff */
[----:B-1234-:R-:W-:-:S03]  /*ac70*/  IADD3 R2, P1, PT, R0, UR10, RZ ;  /* 0x0000000a00027c10 */ /* 0x01efc6000ff3e0ff */
        /* <DEDUP_REMOVED lines=15> */
.L_x_3167:
[----:B------:R-:W2:Y:S02]  /*ad70*/  LDG.E.U8 R2, desc[UR36][R2.64] ;  /* 0x0000002402027981 */ /* 0x000ea4000c1e1100 */
[----:B--2---:R-:W-:-:S04]  /*ad80*/  I2FP.F32.U32 R0, R2 ;  /* 0x0000000200007245 */ /* 0x004fc80000201000 */
[----:B------:R-:W-:Y:S01]  /*ad90*/  F2FP.F16.F32.PACK_AB R0, RZ, R0 ;  /* 0x00000000ff00723e */ /* 0x000fe200000000ff */
[----:B------:R-:W-:Y:S06]  /*ada0*/  BRA `(.L_x_3169) ;  /* 0x0000000c009c7947 */ /* 0x000fec0003800000 */
.L_x_3166:
        /* <DEDUP_REMOVED lines=10> */
.L_x_3171:
[----:B------:R-:W2:Y:S02]  /*ae50*/  LDG.E R2, desc[UR36][R2.64] ;  /* 0x0000002402027981 */ /* 0x000ea4000c1e1900 */
[----:B--2---:R-:W-:-:S04]  /*ae60*/  I2FP.F32.S32 R0, R2 ;  /* 0x0000000200007245 */ /* 0x004fc80000201400 */
[----:B------:R-:W-:Y:S01]  /*ae70*/  F2FP.F16.F32.PACK_AB R0, RZ, R0 ;  /* 0x00000000ff00723e */ /* 0x000fe200000000ff */
[----:B------:R-:W-:Y:S06]  /*ae80*/  BRA `(.L_x_3169) ;  /* 0x0000000c00647947 */ /* 0x000fec0003800000 */
.L_x_3170:
[----:B------:R-:W2:Y:S02]  /*ae90*/  LDG.E.U16 R2, desc[UR36][R2.64] ;  /* 0x0000002402027981 */ /* 0x000ea4000c1e1500 */
[----:B--2---:R-:W0:Y:S02]  /*aea0*/  I2F.S16 R0, R2 ;  /* 0x0000000200007306 */ /* 0x004e240000101400 */
[----:B0-----:R-:W-:Y:S01]  /*aeb0*/  F2FP.F16.F32.PACK_AB R0, RZ, R0 ;  /* 0x00000000ff00723e */ /* 0x001fe200000000ff */
[----:B------:R-:W-:Y:S06]  /*aec0*/  BRA `(.L_x_3169) ;  /* 0x0000000c00547947 */ /* 0x000fec0003800000 */
.L_x_3165:
        /* <DEDUP_REMOVED lines=9> */
.L_x_3173:
[----:B------:R1:W5:Y:S01]  /*af60*/  LDG.E.U16 R0, desc[UR36][R2.64] ;  /* 0x0000002402007981 */ /* 0x000362000c1e1500 */
[----:B------:R-:W-:Y:S05]  /*af70*/  BRA `(.L_x_3169) ;  /* 0x0000000c00287947 */ /* 0x000fea0003800000 */
.L_x_3172:
        /* <DEDUP_REMOVED lines=9> */
.L_x_3175:
[----:B------:R0:W5:Y:S01]  /*b010*/  LDG.E.U16 R0, desc[UR36][R2.64] ;  /* 0x0000002402007981 */ /* 0x000162000c1e1500 */
[----:B------:R-:W-:Y:S05]  /*b020*/  BRA `(.L_x_3169) ;  /* 0x0000000800fc7947 */ /* 0x000fea0003800000 */
.L_x_3174:
        /* <DEDUP_REMOVED lines=12> */
.L_x_3164:
        /* <DEDUP_REMOVED lines=13> */
.L_x_3178:
        /* <DEDUP_REMOVED lines=12> */
.L_x_3177:
        /* <DEDUP_REMOVED lines=16> */
[----:B------:R-:W-:Y:S01]  /*b380*/  IMAD.SHL.U32 R7, R5, 0x800000, RZ ;  /* 0x0080000005077824 */ /* 0x000fe200078e00ff */
[----:B------:R-:W-:-:S04]  /*b390*/  IADD3 R5, PT, PT, R4, 0x1000000, RZ ;  /* 0x0100000004057810 */ /* 0x000fc80007ffe0ff */
        /* <DEDUP_REMOVED lines=9> */
.L_x_3180:
        /* <DEDUP_REMOVED lines=13> */
.L_x_3179:
[----:B------:R-:W2:Y:S02]  /*b500*/  LDG.E.U16 R0, desc[UR36][R2.64] ;  /* 0x0000002402007981 */ /* 0x000ea4000c1e1500 */
[----:B--2---:R-:W-:-:S04]  /*b510*/  SHF.L.U32 R0, R0, 0x10, RZ ;  /* 0x0000001000007819 */ /* 0x004fc800000006ff */
[----:B------:R-:W-:Y:S01]  /*b520*/  F2FP.F16.F32.PACK_AB R0, RZ, R0 ;  /* 0x00000000ff00723e */ /* 0x000fe200000000ff */
[----:B------:R-:W-:Y:S06]  /*b530*/  BRA `(.L_x_3169) ;  /* 0x0000000400b87947 */ /* 0x000fec0003800000 */
.L_x_3176:
        /* <DEDUP_REMOVED lines=12> */
.L_x_3183:
        /* <DEDUP_REMOVED lines=21> */
.L_x_3187:
[----:B------:R-:W-:Y:S05]  /*b750*/  BSYNC.RECONVERGENT B1 ;  /* 0x0000000000017941 */ /* 0x000fea0003800200 */
.L_x_3186:
[----:B------:R-:W-:Y:S01]  /*b760*/  IMAD.SHL.U32 R0, R0, 0x100000, RZ ;  /* 0x0010000000007824 */ /* 0x000fe200078e00ff */
[----:B------:R-:W-:-:S04]  /*b770*/  LEA R2, R2, 0x3b800000, 0x17 ;  /* 0x3b80000002027811 */ /* 0x000fc800078eb8ff */
[----:B------:R-:W-:-:S07]  /*b780*/  LOP3.LUT R0, R2, R0, R7, 0xfe, !PT ;  /* 0x0000000002007212 */ /* 0x000fce00078efe07 */
.L_x_3185:
[----:B------:R-:W-:Y:S05]  /*b790*/  BSYNC.RECONVERGENT B0 ;  /* 0x0000000000007941 */ /* 0x000fea0003800200 */
.L_x_3184:
[----:B------:R-:W-:Y:S01]  /*b7a0*/  F2FP.F16.F32.PACK_AB R0, RZ, R0 ;  /* 0x00000000ff00723e */ /* 0x000fe200000000ff */
[----:B------:R-:W-:Y:S06]  /*b7b0*/  BRA `(.L_x_3169) ;  /* 0x0000000400187947 */ /* 0x000fec0003800000 */
.L_x_3182:
        /* <DEDUP_REMOVED lines=21> */
.L_x_3191:
[----:B------:R-:W-:Y:S05]  /*b910*/  BSYNC.RECONVERGENT B1 ;  /* 0x0000000000017941 */ /* 0x000fea0003800200 */
.L_x_3190:
[----:B------:R-:W-:Y:S02]  /*b920*/  SHF.L.U32 R0, R0, 0x15, RZ ;  /* 0x0000001500007819 */ /* 0x000fe400000006ff */
[----:B------:R-:W-:-:S04]  /*b930*/  LEA R2, R2, 0x37800000, 0x17 ;  /* 0x3780000002027811 */ /* 0x000fc800078eb8ff */
[----:B------:R-:W-:-:S07]  /*b940*/  LOP3.LUT R0, R2, R0, R7, 0xfe, !PT ;  /* 0x0000000002007212 */ /* 0x000fce00078efe07 */
.L_x_3189:
[----:B------:R-:W-:Y:S05]  /*b950*/  BSYNC.RECONVERGENT B0 ;  /* 0x0000000000007941 */ /* 0x000fea0003800200 */
.L_x_3188:
[----:B------:R-:W-:Y:S01]  /*b960*/  F2FP.F16.F32.PACK_AB R0, RZ, R0 ;  /* 0x00000000ff00723e */ /* 0x000fe200000000ff */
[----:B------:R-:W-:Y:S06]  /*b970*/  BRA `(.L_x_3169) ;  /* 0x0000000000a87947 */ /* 0x000fec0003800000 */
.L_x_3181:
        /* <DEDUP_REMOVED lines=14> */
.L_x_3195:
[----:B------:R-:W-:Y:S05]  /*ba60*/  BSYNC.RECONVERGENT B0 ;  /* 0x0000000000007941 */ /* 0x000fea0003800200 */
.L_x_3194:
[----:B------:R-:W-:Y:S01]  /*ba70*/  F2FP.F16.F32.PACK_AB R0, RZ, R0 ;  /* 0x00000000ff00723e */ /* 0x000fe200000000ff */
[----:B------:R-:W-:Y:S06]  /*ba80*/  BRA `(.L_x_3169) ;  /* 0x0000000000647947 */ /* 0x000fec0003800000 */
.L_x_3168:
[----:B------:R-:W-:Y:S01]  /*ba90*/  MOV R0, 0x0 ;  /* 0x0000000000007802 */ /* 0x000fe20000000f00 */
[----:B------:R-:W0:Y:S01]  /*baa0*/  LDCU.64 UR4, c[0x4][0x178] ;  /* 0x01002f00ff0477ac */ /* 0x000e220008000a00 */
[----:B------:R-:W-:Y:S02]  /*bab0*/  HFMA2 R8, -RZ, RZ, 0, 4.64916229248046875e-06 ;  /* 0x0000004eff087431 */ /* 0x000fe400000001ff */
[----:B------:R-:W-:Y:S01]  /*bac0*/  IMAD.MOV.U32 R12, RZ, RZ, 0x1 ;  /* 0x00000001ff0c7424 */ /* 0x000fe200078e00ff */
[----:B------:R1:W2:Y:S01]  /*bad0*/  LDC.64 R2, c[0x4][R0] ;  /* 0x0100000000027b82 */ /* 0x0002a20000000a00 */
[----:B------:R-:W3:Y:S01]  /*bae0*/  LDCU.64 UR6, c[0x4][0x180] ;  /* 0x01003000ff0677ac */ /* 0x000ee20008000a00 */
[----:B------:R-:W-:Y:S01]  /*baf0*/  MOV R13, RZ ;  /* 0x000000ff000d7202 */ /* 0x000fe20000000f00 */
[----:B------:R-:W4:Y:S01]  /*bb00*/  LDCU.64 UR8, c[0x4][0x78] ;  /* 0x01000f00ff0877ac */ /* 0x000f220008000a00 */
[----:B0-----:R-:W-:Y:S01]  /*bb10*/  MOV R4, UR4 ;  /* 0x0000000400047c02 */ /* 0x001fe20008000f00 */
[----:B------:R-:W-:Y:S01]  /*bb20*/  IMAD.U32 R5, RZ, RZ, UR5 ;  /* 0x00000005ff057e24 */ /* 0x000fe2000f8e00ff */
[----:B---3--:R-:W-:Y:S01]  /*bb30*/  MOV R6, UR6 ;  /* 0x0000000600067c02 */ /* 0x008fe20008000f00 */
[----:B------:R-:W-:Y:S01]  /*bb40*/  IMAD.U32 R7, RZ, RZ, UR7 ;  /* 0x00000007ff077e24 */ /* 0x000fe2000f8e00ff */
[----:B----4-:R-:W-:Y:S01]  /*bb50*/  MOV R10, UR8 ;  /* 0x00000008000a7c02 */ /* 0x010fe20008000f00 */
[----:B-1----:R-:W-:-:S07]  /*bb60*/  IMAD.U32 R11, RZ, RZ, UR9 ;  /* 0x00000009ff0b7e24 */ /* 0x002fce000f8e00ff */
[----:B------:R-:W-:-:S07]  /*bb70*/  LEPC R20, `(.L_x_3196) ;  /* 0x000000001014794e */ /* 0x000fce0000000000 */
[----:B--2---:R-:W-:Y:S05]  /*bb80*/  CALL.ABS.NOINC R2 ;  /* 0x0000000002007343 */ /* 0x004fea0003c00000 */
.L_x_3196:
[----:B------:R-:W-:Y:S01]  /*bb90*/  PRMT R0, RZ, 0x7610, R0 ;  /* 0x00007610ff007816 */ /* 0x000fe20000000000 */
[----:B------:R-:W-:Y:S06]  /*bba0*/  BRA `(.L_x_3169) ;  /* 0x00000000001c7947 */ /* 0x000fec0003800000 */
.L_x_3193:
[----:B------:R-:W2:Y:S02]  /*bbb0*/  LDG.E.64 R2, desc[UR36][R2.64] ;  /* 0x0000002402027981 */ /* 0x000ea4000c1e1b00 */
[----:B--2---:R-:W0:Y:S02]  /*bbc0*/  I2F.U64 R0, R2 ;  /* 0x0000000200007312 */ /* 0x004e240000301000 */
[----:B0-----:R-:W-:Y:S01]  /*bbd0*/  F2FP.F16.F32.PACK_AB R0, RZ, R0 ;  /* 0x00000000ff00723e */ /* 0x001fe200000000ff */
[----:B------:R-:W-:Y:S06]  /*bbe0*/  BRA `(.L_x_3169) ;  /* 0x00000000000c7947 */ /* 0x000fec0003800000 */
.L_x_3192:
[----:B------:R-:W2:Y:S02]  /*bbf0*/  LDG.E R2, desc[UR36][R2.64] ;  /* 0x0000002402027981 */ /* 0x000ea4000c1e1900 */
[----:B--2---:R-:W-:-:S04]  /*bc00*/  I2FP.F32.U32 R0, R2 ;  /* 0x0000000200007245 */ /* 0x004fc80000201000 */
[----:B------:R-:W-:-:S07]  /*bc10*/  F2FP.F16.F32.PACK_AB R0, RZ, R0 ;  /* 0x00000000ff00723e */ /* 0x000fce00000000ff */
.L_x_3169:
[----:B01----:R-:W0:Y:S01]  /*bc20*/  LDC.U16 R2, c[0x0][0x592] ;  /* 0x00016480ff027b82 */ /* 0x003e220000000400 */
[----:B-----5:R-:W-:Y:S01]  /*bc30*/  HADD2.F32 R0, -RZ, R0.H0_H0 ;  /* 0x20000000ff007230 */ /* 0x020fe20000004100 */
[----:B------:R-:W-:-:S04]  /*bc40*/  UPRMT UR4, UR41, 0x9910, URZ ;  /* 0x0000991029047896 */ /* 0x000fc800080000ff */
[----:B------:R-:W-:Y:S01]  /*bc50*/  UISETP.GT.AND UP0, UPT, UR4, 0x9, UPT ;  /* 0x000000090400788c */ /* 0x000fe2000bf04270 */
[----:B0-----:R-:W-:-:S06]  /*bc60*/  HADD2.F32 R3, -RZ, R2.H0_H0 ;  /* 0x20000002ff037230 */ /* 0x001fcc0000004100 */
[----:B------:R-:W0:Y:S02]  /*bc70*/  MUFU.RCP R3, R3 ;  /* 0x0000000300037308 */ /* 0x000e240000001000 */
[----:B0-----:R-:W-:-:S05]  /*bc80*/  FMUL.FTZ R0, R0, R3 ;  /* 0x0000000300007220 */ /* 0x001fca0000410000 */
        /* <DEDUP_REMOVED lines=17> */
.L_x_3200:
[----:B------:R-:W-:-:S06]  /*bda0*/  HADD2.F32 R3, -RZ, R2.H0_H0 ;  /* 0x20000002ff037230 */ /* 0x000fcc0000004100 */
[----:B------:R-:W0:Y:S02]  /*bdb0*/  F2I.S64.TRUNC R2, R3 ;  /* 0x0000000300027311 */ /* 0x000e24000020d900 */
[----:B0-----:R-:W-:Y:S01]  /*bdc0*/  STG.E.U8 desc[UR36][R16.64], R2 ;  /* 0x0000000210007986 */ /* 0x001fe2000c101124 */
[----:B------:R-:W-:Y:S05]  /*bdd0*/  EXIT ;  /* 0x000000000000794d */ /* 0x000fea0003800000 */
.L_x_3199:
        /* <DEDUP_REMOVED lines=10> */
.L_x_3203:
[----:B------:R-:W-:-:S04]  /*be80*/  HADD2.F32 R2, -RZ, R2.H0_H0 ;  /* 0x20000002ff027230 */ /* 0x000fc80000004100 */
[----:B------:R-:W0:Y:S02]  /*be90*/  F2I.FTZ.TRUNC.NTZ R3, R2 ;  /* 0x0000000200037305 */ /* 0x000e24000021f100 */
[----:B0-----:R-:W-:Y:S01]  /*bea0*/  STG.E desc[UR36][R16.64], R3 ;  /* 0x0000000310007986 */ /* 0x001fe2000c101924 */
[----:B------:R-:W-:Y:S05]  /*beb0*/  EXIT ;  /* 0x000000000000794d */ /* 0x000fea0003800000 */
.L_x_3202:
[----:B------:R-:W-:-:S04]  /*bec0*/  HADD2.F32 R2, -RZ, R2.H0_H0 ;  /* 0x20000002ff027230 */ /* 0x000fc80000004100 */
[----:B------:R-:W0:Y:S02]  /*bed0*/  F2I.FTZ.TRUNC.NTZ R3, R2 ;  /* 0x0000000200037305 */ /* 0x000e24000021f100 */
[----:B0-----:R-:W-:Y:S01]  /*bee0*/  STG.E.U16 desc[UR36][R16.64], R3 ;  /* 0x0000000310007986 */ /* 0x001fe2000c101524 */
[----:B------:R-:W-:Y:S05]  /*bef0*/  EXIT ;  /* 0x000000000000794d */ /* 0x000fea0003800000 */
.L_x_3198:
        /* <DEDUP_REMOVED lines=9> */
.L_x_3205:
[----:B------:R-:W-:Y:S01]  /*bf90*/  STG.E.U16 desc[UR36][R16.64], R2 ;  /* 0x0000000210007986 */ /* 0x000fe2000c101524 */
[----:B------:R-:W-:Y:S05]  /*bfa0*/  EXIT ;  /* 0x000000000000794d */ /* 0x000fea0003800000 */
.L_x_3204:
        /* <DEDUP_REMOVED lines=10> */
.L_x_3207:
[----:B------:R-:W-:-:S05]  /*c050*/  HADD2.F32 R0, -RZ, R2.H0_H0 ;  /* 0x20000002ff007230 */ /* 0x000fca0000004100 */
[----:B------:R-:W-:-:S04]  /*c060*/  F2FP.F16.F32.PACK_AB R0, RZ, R0 ;  /* 0x00000000ff00723e */ /* 0x000fc800000000ff */
[----:B------:R-:W-:-:S05]  /*c070*/  PRMT R0, R0, 0x5410, RZ ;  /* 0x0000541000007816 */ /* 0x000fca00000000ff */
[----:B------:R-:W-:Y:S01]  /*c080*/  STG.E desc[UR36][R16.64], R0 ;  /* 0x0000000010007986 */ /* 0x000fe2000c101924 */
[----:B------:R-:W-:Y:S05]  /*c090*/  EXIT ;  /* 0x000000000000794d */ /* 0x000fea0003800000 */
.L_x_3206:
[----:B------:R-:W-:-:S05]  /*c0a0*/  HADD2.F32 R2, -RZ, R2.H0_H0 ;  /* 0x20000002ff027230 */ /* 0x000fca0000004100 */
[----:B------:R-:W-:-:S06]  /*c0b0*/  FMUL.FTZ R2, R2, 1 ;  /* 0x3f80000002027820 */ /* 0x000fcc0000410000 */
[----:B------:R-:W0:Y:S02]  /*c0c0*/  F2F.F64.F32 R2, R2 ;  /* 0x0000000200027310 */ /* 0x000e240000201800 */
[----:B0-----:R-:W-:Y:S01]  /*c0d0*/  STG.E.64 desc[UR36][R16.64], R2 ;  /* 0x0000000210007986 */ /* 0x001fe2000c101b24 */
[----:B------:R-:W-:Y:S05]  /*c0e0*/  EXIT ;  /* 0x000000000000794d */ /* 0x000fea0003800000 */
.L_x_3197:
        /* <DEDUP_REMOVED lines=14> */
.L_x_3211:
        /* <DEDUP_REMOVED lines=17> */
.L_x_3214:
[----:B------:R-:W-:-:S04]  /*c2e0*/  SHF.R.U32.HI R3, RZ, 0x18, R3 ;  /* 0x00000018ff037819 */ /* 0x000fc80000011603 */
[----:B------:R-:W-:-:S04]  /*c2f0*/  LOP3.LUT R0, R0, 0x80, R3, 0xf8, !PT ;  /* 0x0000008000007812 */ /* 0x000fc800078ef803 */
[----:B------:R-:W-:-:S07]  /*c300*/  PRMT R8, R0, 0x7610, R8 ;  /* 0x0000761000087816 */ /* 0x000fce0000000008 */
.L_x_3213:
[----:B------:R-:W-:Y:S05]  /*c310*/  BSYNC.RECONVERGENT B0 ;  /* 0x0000000000007941 */ /* 0x000fea0003800200 */
.L_x_3212:
[----:B------:R-:W-:Y:S01]  /*c320*/  STG.E.U8 desc[UR36][R16.64], R8 ;  /* 0x0000000810007986 */ /* 0x000fe2000c101124 */
[----:B------:R-:W-:Y:S05]  /*c330*/  EXIT ;  /* 0x000000000000794d */ /* 0x000fea0003800000 */
.L_x_3210:
        /* <DEDUP_REMOVED lines=17> */
.L_x_3217:
[----:B------:R-:W-:-:S04]  /*c450*/  SHF.R.U32.HI R3, RZ, 0x18, R3 ;  /* 0x00000018ff037819 */ /* 0x000fc80000011603 */
[----:B------:R-:W-:-:S04]  /*c460*/  LOP3.LUT R0, R0, 0x80, R3, 0xf8, !PT ;  /* 0x0000008000007812 */ /* 0x000fc800078ef803 */
[----:B------:R-:W-:-:S07]  /*c470*/  PRMT R8, R0, 0x7610, R8 ;  /* 0x0000761000087816 */ /* 0x000fce0000000008 */
.L_x_3216:
[----:B------:R-:W-:Y:S05]  /*c480*/  BSYNC.RECONVERGENT B0 ;  /* 0x0000000000007941 */ /* 0x000fea0003800200 */
.L_x_3215:
[----:B------:R-:W-:Y:S01]  /*c490*/  STG.E.U8 desc[UR36][R16.64], R8 ;  /* 0x0000000810007986 */ /* 0x000fe2000c101124 */
[----:B------:R-:W-:Y:S05]  /*c4a0*/  EXIT ;  /* 0x000000000000794d */ /* 0x000fea0003800000 */
.L_x_3209:
        /* <DEDUP_REMOVED lines=22> */
.L_x_3219:
[----:B------:R-:W-:-:S06]  /*c610*/  HADD2.F32 R2, -RZ, R2.H0_H0 ;  /* 0x20000002ff027230 */ /* 0x000fcc0000004100 */
[----:B------:R-:W0:Y:S02]  /*c620*/  F2I.U64.TRUNC R2, R2 ;  /* 0x0000000200027311 */ /* 0x000e24000020d800 */
[----:B0-----:R-:W-:Y:S01]  /*c630*/  STG.E.64 desc[UR36][R16.64], R2 ;  /* 0x0000000210007986 */ /* 0x001fe2000c101b24 */
[----:B------:R-:W-:Y:S05]  /*c640*/  EXIT ;  /* 0x000000000000794d */ /* 0x000fea0003800000 */
.L_x_3218:
[----:B------:R-:W-:-:S04]  /*c650*/  HADD2.F32 R2, -RZ, R2.H0_H0 ;  /* 0x20000002ff027230 */ /* 0x000fc80000004100 */
[----:B------:R-:W0:Y:S02]  /*c660*/  F2I.FTZ.U32.TRUNC.NTZ R3, R2 ;  /* 0x0000000200037305 */ /* 0x000e24000021f000 */
[----:B0-----:R-:W-:Y:S01]  /*c670*/  STG.E desc[UR36][R16.64], R3 ;  /* 0x0000000310007986 */ /* 0x001fe2000c101924 */
[----:B------:R-:W-:Y:S05]  /*c680*/  EXIT ;  /* 0x000000000000794d */ /* 0x000fea0003800000 */
.L_x_3208:
        /* <DEDUP_REMOVED lines=11> */
.L_x_3221:
[----:B------:R-:W-:Y:S01]  /*c740*/  HADD2.F32 R2, -RZ, R2.H0_H0 ;  /* 0x20000002ff027230 */ /* 0x000fe20000004100 */
[----:B------:R-:W-:-:S04]  /*c750*/  CS2R R6, SRZ ;  /* 0x0000000000067805 */ /* 0x000fc8000001ff00 */
[----:B------:R-:W-:-:S04]  /*c760*/  FMUL.FTZ R2, R2, 1 ;  /* 0x3f80000002027820 */ /* 0x000fc80000410000 */
[----:B------:R-:W0:Y:S02]  /*c770*/  F2F.F64.F32 R4, R2 ;  /* 0x0000000200047310 */ /* 0x000e240000201800 */
[----:B0-----:R-:W-:Y:S01]  /*c780*/  STG.E.128 desc[UR36][R16.64], R4 ;  /* 0x0000000410007986 */ /* 0x001fe2000c101d24 */
[----:B------:R-:W-:Y:S05]  /*c790*/  EXIT ;  /* 0x000000000000794d */ /* 0x000fea0003800000 */
.L_x_3220:
[----:B------:R-:W-:-:S09]  /*c7a0*/  UISETP.NE.AND UP0, UPT, UR4, 0xf, UPT ;  /* 0x0000000f0400788c */ /* 0x000fd2000bf05270 */
[----:B------:R-:W-:Y:S05]  /*c7b0*/  BRA.U !UP0, `(.L_x_3222) ;  /* 0x0000000108e87547 */ /* 0x000fea000b800000 */
[----:B------:R-:W-:-:S09]  /*c7c0*/  UISETP.NE.AND UP0, UPT, UR4, 0x17, UPT ;  /* 0x000000170400788c */ /* 0x000fd2000bf05270 */
[----:B------:R-:W-:Y:S05]  /*c7d0*/  BRA.U !UP0, `(.L_x_3223) ;  /* 0x0000000108907547 */ /* 0x000fea000b800000 */
[----:B------:R-:W-:-:S09]  /*c7e0*/  UISETP.NE.AND UP0, UPT, UR4, 0x18, UPT ;  /* 0x000000180400788c */ /* 0x000fd2000bf05270 */
[----:B------:R-:W-:Y:S05]  /*c7f0*/  BRA.U !UP0, `(.L_x_3224) ;  /* 0x0000000108447547 */ /* 0x000fea000b800000 */
.L_x_3201:
[----:B------:R-:W-:Y:S01]  /*c800*/  MOV R0, 0x0 ;  /* 0x0000000000007802 */ /* 0x000fe20000000f00 */
[----:B------:R-:W0:Y:S01]  /*c810*/  LDCU.64 UR4, c[0x4][0x178] ;  /* 0x01002f00ff0477ac */ /* 0x000e220008000a00 */
[----:B------:R-:W-:Y:S02]  /*c820*/  HFMA2 R8, -RZ, RZ, 0, 6.020069122314453125e-06 ;  /* 0x00000065ff087431 */ /* 0x000fe400000001ff */
        /* <DEDUP_REMOVED lines=13> */
.L_x_3225:
[----:B------:R-:W-:Y:S05]  /*c900*/  EXIT ;  /* 0x000000000000794d */ /* 0x000fea0003800000 */
.L_x_3224:
        /* <DEDUP_REMOVED lines=13> */
.L_x_3227:
[----:B------:R-:W-:Y:S05]  /*c9e0*/  BSYNC.RECONVERGENT B0 ;  /* 0x0000000000007941 */ /* 0x000fea0003800200 */
.L_x_3226:
[----:B------:R-:W-:-:S05]  /*c9f0*/  LOP3.LUT R3, R0, 0x80, R3, 0xf8, !PT ;  /* 0x0000008000037812 */ /* 0x000fca00078ef803 */
[----:B------:R-:W-:Y:S01]  /*ca00*/  STG.E.U8 desc[UR36][R16.64], R3 ;  /* 0x0000000310007986 */ /* 0x000fe2000c101124 */
[----:B------:R-:W-:Y:S05]  /*ca10*/  EXIT ;  /* 0x000000000000794d */ /* 0x000fea0003800000 */
.L_x_3223:
        /* <DEDUP_REMOVED lines=12> */
.L_x_3229:
[----:B------:R-:W-:Y:S01]  /*cae0*/  HFMA2 R0, -RZ, RZ, 0, 7.569789886474609375e-06 ;  /* 0x0000007fff007431 */ /* 0x000fe200000001ff */
[----:B------:R-:W-:-:S04]  /*caf0*/  ISETP.GT.U32.AND P0, PT, R2, 0x7f800000, PT ;  /* 0x7f8000000200780c */ /* 0x000fc80003f04070 */
[----:B------:R-:W-:-:S09]  /*cb00*/  SEL R0, R0, 0x7c, P0 ;  /* 0x0000007c00007807 */ /* 0x000fd20000000000 */
.L_x_3230:
[----:B------:R-:W-:Y:S05]  /*cb10*/  BSYNC.RECONVERGENT B0 ;  /* 0x0000000000007941 */ /* 0x000fea0003800200 */
.L_x_3228:
[----:B------:R-:W-:-:S04]  /*cb20*/  SHF.R.U32.HI R3, RZ, 0x18, R3 ;  /* 0x00000018ff037819 */ /* 0x000fc80000011603 */
[----:B------:R-:W-:-:S05]  /*cb30*/  LOP3.LUT R3, R0, 0x80, R3, 0xf8, !PT ;  /* 0x0000008000037812 */ /* 0x000fca00078ef803 */
[----:B------:R-:W-:Y:S01]  /*cb40*/  STG.E.U8 desc[UR36][R16.64], R3 ;  /* 0x0000000310007986 */ /* 0x000fe2000c101124 */
[----:B------:R-:W-:Y:S05]  /*cb50*/  EXIT ;  /* 0x000000000000794d */ /* 0x000fea0003800000 */
.L_x_3222:
[----:B------:R-:W-:-:S05]  /*cb60*/  HADD2.F32 R0, -RZ, R2.H0_H0 ;  /* 0x20000002ff007230 */ /* 0x000fca0000004100 */
[----:B------:R-:W-:-:S05]  /*cb70*/  F2FP.BF16.F32.PACK_AB R0, RZ, R0 ;  /* 0x00000000ff00723e */ /* 0x000fca00000010ff */
[----:B------:R-:W-:Y:S01]  /*cb80*/  STG.E.U16 desc[UR36][R16.64], R0 ;  /* 0x0000000010007986 */ /* 0x000fe2000c101524 */
[----:B------:R-:W-:Y:S05]  /*cb90*/  EXIT ;  /* 0x000000000000794d */ /* 0x000fea0003800000 */
.L_x_3231:
        /* <DEDUP_REMOVED lines=14> */
.L_x_22339:


//--------------------- .text._ZN2at6native27unrolled_elementwise_kernelINS0_13BUnaryFunctorIN3c104HalfES4_S4_ZZZNS0_15binary_internal21div_trunc_kernel_cudaERNS_18TensorIteratorBaseEENKUlvE1_clEvENKUlvE1_clEvEUlS4_S4_E_EESt5arrayIPcLm2EELi4E23TrivialOffsetCalculatorILi1EjESG_NS0_6memory12LoadWithCastILi1EEENSH_13StoreWithCastILi1EEEEEviT_T0_T2_T3_T4_T5_ --------------------------
	.section	.text._ZN2at6native27unrolled_elementwise_kernelINS0_13BUnaryFunctorIN3c104HalfES4_S4_ZZZNS0_15binary_internal21div_trunc_kernel_cudaERNS_18TensorIteratorBaseEENKUlvE1_clEvENKUlvE1_clEvEUlS4_S4_E_EESt5arrayIPcLm2EELi4E23TrivialOffsetCalculatorILi1EjESG_NS0_6memory12LoadWithCastILi1EEENSH_13StoreWithCastILi1EEEEEviT_T0_T2_T3_T4_T5_,"ax",@progbits
	.align	128
        .global         _ZN2at6native27unrolled_elementwise_kernelINS0_13BUnaryFunctorIN3c104HalfES4_S4_ZZZNS0_15binary_internal21div_trunc_kernel_cudaERNS_18TensorIteratorBaseEENKUlvE1_clEvENKUlvE1_clEvEUlS4_S4_E_EESt5arrayIPcLm2EELi4E23TrivialOffsetCalculatorILi1EjESG_NS0_6memory12LoadWithCastILi1EEENSH_13StoreWithCastILi1EEEEEviT_T0_T2_T3_T4_T5_
        .type           _ZN2at6native27unrolled_elementwise_kernelINS0_13BUnaryFunctorIN3c104HalfES4_S4_ZZZNS0_15binary_internal21div_trunc_kernel_cudaERNS_18TensorIteratorBaseEENKUlvE1_clEvENKUlvE1_clEvEUlS4_S4_E_EESt5arrayIPcLm2EELi4E23TrivialOffsetCalculatorILi1EjESG_NS0_6memory12LoadWithCastILi1EEENSH_13StoreWithCastILi1EEEEEviT_T0_T2_T3_T4_T5_,@function
        .size           _ZN2at6native27unrolled_elementwise_kernelINS0_13BUnaryFunctorIN3c104HalfES4_S4_ZZZNS0_15binary_internal21div_trunc_kernel_cudaERNS_18TensorIteratorBaseEENKUlvE1_clEvENKUlvE1_clEvEUlS4_S4_E_EESt5arrayIPcLm2EELi4E23TrivialOffsetCalculatorILi1EjESG_NS0_6memory12LoadWithCastILi1EEENSH_13StoreWithCastILi1EEEEEviT_T0_T2_T3_T4_T5_,(.L_x_22340 - _ZN2at6native27unrolled_elementwise_kernelINS0_13BUnaryFunctorIN3c104HalfES4_S4_ZZZNS0_15binary_internal21div_trunc_kernel_cudaERNS_18TensorIteratorBaseEENKUlvE1_clEvENKUlvE1_clEvEUlS4_S4_E_EESt5arrayIPcLm2EELi4E23TrivialOffsetCalculatorILi1EjESG_NS0_6memory12LoadWithCastILi1EEENSH_13StoreWithCastILi1EEEEEviT_T0_T2_T3_T4_T5_)
        .other          _ZN2at6native27unrolled_elementwise_kernelINS0_13BUnaryFunctorIN3c104HalfES4_S4_ZZZNS0_15binary_internal21div_trunc_kernel_cudaERNS_18TensorIteratorBaseEENKUlvE1_clEvENKUlvE1_clEvEUlS4_S4_E_EESt5arrayIPcLm2EELi4E23TrivialOffsetCalculatorILi1EjESG_NS0_6memory12LoadWithCastILi1EEENSH_13StoreWithCastILi1EEEEEviT_T0_T2_T3_T4_T5_,@"STO_CUDA_ENTRY STV_DEFAULT"
_ZN2at6native27unrolled_elementwise_kernelINS0_13BUnaryFunctorIN3c104HalfES4_S4_ZZZNS0_15binary_internal21div_trunc_kernel_cudaERNS_18TensorIteratorBaseEENKUlvE1_clEvENKUlvE1_clEvEUlS4_S4_E_EESt5arrayIPcLm2EELi4E23TrivialOffsetCalculatorILi1EjESG_NS0_6memory12LoadWithCastILi1EEENSH_13StoreWithCastILi1EEEEEviT_T0_T2_T3_T4_T5_:
.text._ZN2at6native27unrolled_elementwise_kernelINS0_13BUnaryFunctorIN3c104HalfES4_S4_ZZZNS0_15binary_internal21div_trunc_kernel_cudaERNS_18TensorIteratorBaseEENKUlvE1_clEvENKUlvE1_clEvEUlS4_S4_E_EESt5arrayIPcLm2EELi4E23TrivialOffsetCalculatorILi1EjESG_NS0_6memory12LoadWithCastILi1EEENSH_13StoreWithCastILi1EEEEEviT_T0_T2_T3_T4_T5_:
        /* <DEDUP_REMOVED lines=34> */
.L_x_3237:
[----:B------:R-:W2:Y:S02]  /*0220*/  LDG.E.U8 R2, desc[UR36][R2.64] ;  /* 0x0000002402027981 */ /* 0x000ea4000c1e1100 */
[----:B--2---:R-:W-:-:S04]  /*0230*/  I2FP.F32.U32 R0, R2 ;  /* 0x0000000200007245 */ /* 0x004fc80000201000 */
[----:B------:R-:W-:-:S04]  /*0240*/  F2FP.F16.F32.PACK_AB R0, RZ, R0 ;  /* 0x00000000ff00723e */ /* 0x000fc800000000ff */
[----:B------:R-:W-:Y:S01]  /*0250*/  PRMT R24, R0, 0x7610, R24 ;  /* 0x0000761000187816 */ /* 0x000fe20000000018 */
[----:B------:R-:W-:Y:S06]  /*0260*/  BRA `(.L_x_3239) ;  /* 0x0000000c00d47947 */ /* 0x000fec0003800000 */
.L_x_3236:
        /* <DEDUP_REMOVED lines=11> */
.L_x_3241:
[----:B------:R-:W2:Y:S02]  /*0320*/  LDG.E R2, desc[UR36][R2.64] ;  /* 0x0000002402027981 */ /* 0x000ea4000c1e1900 */
[----:B--2---:R-:W-:-:S04]  /*0330*/  I2FP.F32.S32 R0, R2 ;  /* 0x0000000200007245 */ /* 0x004fc80000201400 */
[----:B------:R-:W-:-:S04]  /*0340*/  F2FP.F16.F32.PACK_AB R0, RZ, R0 ;  /* 0x00000000ff00723e */ /* 0x000fc800000000ff */
[----:B------:R-:W-:Y:S01]  /*0350*/  PRMT R24, R0, 0x7610, R24 ;  /* 0x0000761000187816 */ /* 0x000fe20000000018 */
[----:B------:R-:W-:Y:S06]  /*0360*/  BRA `(.L_x_3239) ;  /* 0x0000000c00947947 */ /* 0x000fec0003800000 */
.L_x_3240:
[----:B------:R-:W2:Y:S02]  /*0370*/  LDG.E.U16 R2, desc[UR36][R2.64] ;  /* 0x0000002402027981 */ /* 0x000ea4000c1e1500 */
[----:B--2---:R-:W0:Y:S02]  /*0380*/  I2F.S16 R0, R2 ;  /* 0x0000000200007306 */ /* 0x004e240000101400 */
[----:B0-----:R-:W-:-:S04]  /*0390*/  F2FP.F16.F32.PACK_AB R0, RZ, R0 ;  /* 0x00000000ff00723e */ /* 0x001fc800000000ff */
[----:B------:R-:W-:Y:S01]  /*03a0*/  PRMT R24, R0, 0x7610, R24 ;  /* 0x0000761000187816 */ /* 0x000fe20000000018 */
[----:B------:R-:W-:Y:S06]  /*03b0*/  BRA `(.L_x_3239) ;  /* 0x0000000c00807947 */ /* 0x000fec0003800000 */
.L_x_3235:
        /* <DEDUP_REMOVED lines=9> */
.L_x_3243:
[----:B------:R1:W5:Y:S01]  /*0450*/  LDG.E.U16 R24, desc[UR36][R2.64] ;  /* 0x0000002402187981 */ /* 0x000362000c1e1500 */
[----:B------:R-:W-:Y:S05]  /*0460*/  BRA `(.L_x_3239) ;  /* 0x0000000c00547947 */ /* 0x000fea0003800000 */
.L_x_3242:
        /* <DEDUP_REMOVED lines=9> */
.L_x_3245:
[----:B------:R0:W5:Y:S01]  /*0500*/  LDG.E.U16 R24, desc[UR36][R2.64] ;  /* 0x0000002402187981 */ /* 0x000162000c1e1500 */
[----:B------:R-:W-:Y:S05]  /*0510*/  BRA `(.L_x_3239) ;  /* 0x0000000c00287947 */ /* 0x000fea0003800000 */
.L_x_3244:
        /* <DEDUP_REMOVED lines=13> */
.L_x_3234:
        /* <DEDUP_REMOVED lines=14> */
.L_x_3248:
        /* <DEDUP_REMOVED lines=13> */
.L_x_3247:
        /* <DEDUP_REMOVED lines=27> */
.L_x_3250:
        /* <DEDUP_REMOVED lines=14> */
.L_x_3249:
[----:B------:R-:W2:Y:S02]  /*0a30*/  LDG.E.U16 R0, desc[UR36][R2.64] ;  /* 0x0000002402007981 */ /* 0x000ea4000c1e1500 */
[----:B--2---:R-:W-:-:S05]  /*0a40*/  IMAD.U32 R0, R0, 0x10000, RZ ;  /* 0x0001000000007824 */ /* 0x004fca00078e00ff */
[----:B------:R-:W-:-:S04]  /*0a50*/  F2FP.F16.F32.PACK_AB R0, RZ, R0 ;  /* 0x00000000ff00723e */ /* 0x000fc800000000ff */
[----:B------:R-:W-:Y:S01]  /*0a60*/  PRMT R24, R0, 0x7610, R24 ;  /* 0x0000761000187816 */ /* 0x000fe20000000018 */
[----:B------:R-:W-:Y:S06]  /*0a70*/  BRA `(.L_x_3239) ;  /* 0x0000000400d07947 */ /* 0x000fec0003800000 */
.L_x_3246:
        /* <DEDUP_REMOVED lines=13> */
.L_x_3253:
        /* <DEDUP_REMOVED lines=21> */
.L_x_3257:
[----:B------:R-:W-:Y:S05]  /*0ca0*/  BSYNC.RECONVERGENT B1 ;  /* 0x0000000000017941 */ /* 0x000fea0003800200 */
.L_x_3256:
[----:B------:R-:W-:Y:S01]  /*0cb0*/  IMAD.SHL.U32 R0, R0, 0x100000, RZ ;  /* 0x0010000000007824 */ /* 0x000fe200078e00ff */
[----:B------:R-:W-:-:S04]  /*0cc0*/  LEA R2, R2, 0x3b800000, 0x17 ;  /* 0x3b80000002027811 */ /* 0x000fc800078eb8ff */
[----:B------:R-:W-:-:S07]  /*0cd0*/  LOP3.LUT R0, R2, R0, R7, 0xfe, !PT ;  /* 0x0000000002007212 */ /* 0x000fce00078efe07 */
.L_x_3255:
[----:B------:R-:W-:Y:S05]  /*0ce0*/  BSYNC.RECONVERGENT B0 ;  /* 0x0000000000007941 */ /* 0x000fea0003800200 */
.L_x_3254:
[----:B------:R-:W-:-:S04]  /*0cf0*/  F2FP.F16.F32.PACK_AB R0, RZ, R0 ;  /* 0x00000000ff00723e */ /* 0x000fc800000000ff */
[----:B------:R-:W-:Y:S01]  /*0d00*/  PRMT R24, R0, 0x7610, R24 ;  /* 0x0000761000187816 */ /* 0x000fe20000000018 */
[----:B------:R-:W-:Y:S06]  /*0d10*/  BRA `(.L_x_3239) ;  /* 0x0000000400287947 */ /* 0x000fec0003800000 */
.L_x_3252:
        /* <DEDUP_REMOVED lines=21> */
.L_x_3261:
[----:B------:R-:W-:Y:S05]  /*0e70*/  BSYNC.RECONVERGENT B1 ;  /* 0x0000000000017941 */ /* 0x000fea0003800200 */
.L_x_3260:
[----:B------:R-:W-:Y:S01]  /*0e80*/  IMAD.SHL.U32 R0, R0, 0x200000, RZ ;  /* 0x0020000000007824 */ /* 0x000fe200078e00ff */
[----:B------:R-:W-:-:S04]  /*0e90*/  LEA R2, R2, 0x37800000, 0x17 ;  /* 0x3780000002027811 */ /* 0x000fc800078eb8ff */
[----:B------:R-:W-:-:S07]  /*0ea0*/  LOP3.LUT R0, R2, R0, R7, 0xfe, !PT ;  /* 0x0000000002007212 */ /* 0x000fce00078efe07 */
.L_x_3259:
[----:B------:R-:W-:Y:S05]  /*0eb0*/  BSYNC.RECONVERGENT B0 ;  /* 0x0000000000007941 */ /* 0x000fea0003800200 */
.L_x_3258:
[----:B------:R-:W-:-:S04]  /*0ec0*/  F2FP.F16.F32.PACK_AB R0, RZ, R0 ;  /* 0x00000000ff00723e */ /* 0x000fc800000000ff */
[----:B------:R-:W-:Y:S01]  /*0ed0*/  PRMT R24, R0, 0x7610, R24 ;  /* 0x0000761000187816 */ /* 0x000fe20000000018 */
[----:B------:R-:W-:Y:S06]  /*0ee0*/  BRA `(.L_x_3239) ;  /* 0x0000000000b47947 */ /* 0x000fec0003800000 */
.L_x_3251:
[----:B------:R-:W-:-:S09]  /*0ef0*/  UISETP.NE.AND UP0, UPT, UR4, 0x1c, UPT ;  /* 0x0000001c0400788c */ /* 0x000fd2000bf05270 */
[----:B------:R-:W-:Y:S05]  /*0f00*/  BRA.U !UP0, `(.L_x_3262) ;  /* 0x00000001089c7547 */ /* 0x000fea000b800000 */
[----:B------:R-:W-:-:S09]  /*0f10*/  UISETP.NE.AND UP0, UPT, UR4, 0x1d, UPT ;  /* 0x0000001d0400788c */ /* 0x000fd2000bf05270 */
[----:B------:R-:W-:Y:S05]  /*0f20*/  BRA.U !UP0, `(.L_x_3263) ;  /* 0x0000000108807547 */ /* 0x000fea000b800000 */
[----:B------:R-:W-:-:S09]  /*0f30*/  UISETP.NE.AND UP0, UPT, UR4, 0x2c, UPT ;  /* 0x0000002c0400788c */ /* 0x000fd2000bf05270 */
[----:B------:R-:W-:Y:S05]  /*0f40*/  BRA.U !UP0, `(.L_x_3264) ;  /* 0x0000000108487547 */ /* 0x000fea000b800000 */
.L_x_3238:
        /* <DEDUP_REMOVED lines=16> */
.L_x_3265:
[----:B------:R-:W-:Y:S01]  /*1050*/  PRMT R24, RZ, 0x7610, R24 ;  /* 0x00007610ff187816 */ /* 0x000fe20000000018 */
[----:B------:R-:W-:Y:S06]  /*1060*/  BRA `(.L_x_3239) ;  /* 0x0000000000547947 */ /* 0x000fec0003800000 */
.L_x_3264:
        /* <DEDUP_REMOVED lines=8> */
.L_x_3267:
[----:B------:R-:W-:Y:S05]  /*10f0*/  BSYNC.RECONVERGENT B0 ;  /* 0x0000000000007941 */ /* 0x000fea0003800200 */
.L_x_3266:
[----:B------:R-:W-:-:S04]  /*1100*/  F2FP.F16.F32.PACK_AB R0, RZ, R0 ;  /* 0x00000000ff00723e */ /* 0x000fc800000000ff */
[----:B------:R-:W-:Y:S01]  /*1110*/  PRMT R24, R0, 0x7610, R24 ;  /* 0x0000761000187816 */ /* 0x000fe20000000018 */
[----:B------:R-:W-:Y:S06]  /*1120*/  BRA `(.L_x_3239) ;  /* 0x0000000000247947 */ /* 0x000fec0003800000 */
.L_x_3263:
[----:B------:R-:W2:Y:S02]  /*1130*/  LDG.E.64 R2, desc[UR36][R2.64] ;  /* 0x0000002402027981 */ /* 0x000ea4000c1e1b00 */
[----:B--2---:R-:W0:Y:S02]  /*1140*/  I2F.U64 R0, R2 ;  /* 0x0000000200007312 */ /* 0x004e240000301000 */
[----:B0-----:R-:W-:-:S04]  /*1150*/  F2FP.F16.F32.PACK_AB R0, RZ, R0 ;  /* 0x00000000ff00723e */ /* 0x001fc800000000ff */
[----:B------:R-:W-:Y:S01]  /*1160*/  PRMT R24, R0, 0x7610, R24 ;  /* 0x0000761000187816 */ /* 0x000fe20000000018 */
[----:B------:R-:W-:Y:S06]  /*1170*/  BRA `(.L_x_3239) ;  /* 0x0000000000107947 */ /* 0x000fec0003800000 */
.L_x_3262:
[----:B------:R-:W2:Y:S02]  /*1180*/  LDG.E R2, desc[UR36][R2.64] ;  /* 0x0000002402027981 */ /* 0x000ea4000c1e1900 */
[----:B--2---:R-:W-:-:S04]  /*1190*/  I2FP.F32.U32 R0, R2 ;  /* 0x0000000200007245 */ /* 0x004fc80000201000 */
[----:B------:R-:W-:-:S04]  /*11a0*/  F2FP.F16.F32.PACK_AB R0, RZ, R0 ;  /* 0x00000000ff00723e */ /* 0x000fc800000000ff */
[----:B------:R-:W-:-:S07]  /*11b0*/  PRMT R24, R0, 0x7610, R24 ;  /* 0x0000761000187816 */ /* 0x000fce0000000018 */
.L_x_3239:
[----:B------:R-:W-:-:S07]  /*11c0*/  VIADD R16, R19, 0x80 ;  /* 0x0000008013107836 */ /* 0x000fce0000000000 */
.L_x_3233:
[----:B------:R-:W-:Y:S05]  /*11d0*/  BSYNC.RECONVERGENT B6 ;  /* 0x0000000000067941 */ /* 0x000fea0003800200 */
.L_x_3232:
[----:B------:R-:W-:Y:S01]  /*11e0*/  ISETP.GE.AND P0, PT, R16, R17, PT ;  /* 0x000000111000720c */ /* 0x000fe20003f06270 */
[----:B------:R-:W-:Y:S01]  /*11f0*/  BSSY.RECONVERGENT B6, `(.L_x_3268) ;  /* 0x0000114000067945 */ /* 0x000fe20003800200 */
[----:B------:R-:W-:-:S11]  /*1200*/  PRMT R23, RZ, 0x7610, R23 ;  /* 0x00007610ff177816 */ /* 0x000fd60000000017 */
        /* <DEDUP_REMOVED lines=23> */
.L_x_3273:
[----:B------:R-:W2:Y:S02]  /*1380*/  LDG.E.U8 R2, desc[UR36][R2.64] ;  /* 0x0000002402027981 */ /* 0x000ea4000c1e1100 */
[----:B--2---:R-:W-:-:S04]  /*1390*/  I2FP.F32.U32 R0, R2 ;  /* 0x0000000200007245 */ /* 0x004fc80000201000 */
[----:B------:R-:W-:-:S04]  /*13a0*/  F2FP.F16.F32.PACK_AB R0, RZ, R0 ;  /* 0x00000000ff00723e */ /* 0x000fc800000000ff */
[----:B------:R-:W-:Y:S01]  /*13b0*/  PRMT R23, R0, 0x7610, R23 ;  /* 0x0000761000177816 */ /* 0x000fe20000000017 */
[----:B------:R-:W-:Y:S06]  /*13c0*/  BRA `(.L_x_3275) ;  /* 0x0000000c00d47947 */ /* 0x000fec0003800000 */
.L_x_3272:
        /* <DEDUP_REMOVED lines=11> */
.L_x_3277:
[----:B------:R-:W2:Y:S02]  /*1480*/  LDG.E R2, desc[UR36][R2.64] ;  /* 0x0000002402027981 */ /* 0x000ea4000c1e1900 */
[----:B--2---:R-:W-:-:S04]  /*1490*/  I2FP.F32.S32 R0, R2 ;  /* 0x0000000200007245 */ /* 0x004fc80000201400 */
[----:B------:R-:W-:-:S04]  /*14a0*/  F2FP.F16.F32.PACK_AB R0, RZ, R0 ;  /* 0x00000000ff00723e */ /* 0x000fc800000000ff */
[----:B------:R-:W-:Y:S01]  /*14b0*/  PRMT R23, R0, 0x7610, R23 ;  /* 0x0000761000177816 */ /* 0x000fe20000000017 */
[----:B------:R-:W-:Y:S06]  /*14c0*/  BRA `(.L_x_3275) ;  /* 0x0000000c00947947 */ /* 0x000fec0003800000 */
.L_x_3276:
[----:B------:R-:W2:Y:S02]  /*14d0*/  LDG.E.U16 R2, desc[UR36][R2.64] ;  /* 0x0000002402027981 */ /* 0x000ea4000c1e1500 */
[----:B--2---:R-:W0:Y:S02]  /*14e0*/  I2F.S16 R0, R2 ;  /* 0x0000000200007306 */ /* 0x004e240000101400 */
[----:B0-----:R-:W-:-:S04]  /*14f0*/  F2FP.F16.F32.PACK_AB R0, RZ, R0 ;  /* 0x00000000ff00723e */ /* 0x001fc800000000ff */
[----:B------:R-:W-:Y:S01]  /*1500*/  PRMT R23, R0, 0x7610, R23 ;  /* 0x0000761000177816 */ /* 0x000fe20000000017 */
[----:B------:R-:W-:Y:S06]  /*1510*/  BRA `(.L_x_3275) ;  /* 0x0000000c00807947 */ /* 0x000fec0003800000 */
.L_x_3271:
        /* <DEDUP_REMOVED lines=9> */
.L_x_3279:
[----:B------:R0:W5:Y:S01]  /*15b0*/  LDG.E.U16 R23, desc[UR36][R2.64] ;  /* 0x0000002402177981 */ /* 0x000162000c1e1500 */
[----:B------:R-:W-:Y:S05]  /*15c0*/  BRA `(.L_x_3275) ;  /* 0x0000000c00547947 */ /* 0x000fea0003800000 */
.L_x_3278:
        /* <DEDUP_REMOVED lines=9> */
.L_x_3281:
[----:B------:R1:W5:Y:S01]  /*1660*/  LDG.E.U16 R23, desc[UR36][R2.64] ;  /* 0x0000002402177981 */ /* 0x000362000c1e1500 */
[----:B------:R-:W-:Y:S05]  /*1670*/  BRA `(.L_x_3275) ;  /* 0x0000000c00287947 */ /* 0x000fea0003800000 */
.L_x_3280:
        /* <DEDUP_REMOVED lines=13> */
.L_x_3270:
        /* <DEDUP_REMOVED lines=14> */
.L_x_3284:
        /* <DEDUP_REMOVED lines=13> */
.L_x_3283:
        /* <DEDUP_REMOVED lines=27> */
.L_x_3286:
        /* <DEDUP_REMOVED lines=14> */
.L_x_3285:
[----:B------:R-:W2:Y:S02]  /*1b90*/  LDG.E.U16 R0, desc[UR36][R2.64] ;  /* 0x0000002402007981 */ /* 0x000ea4000c1e1500 */
[----:B--2---:R-:W-:-:S05]  /*1ba0*/  IMAD.U32 R0, R0, 0x10000, RZ ;  /* 0x0001000000007824 */ /* 0x004fca00078e00ff */
[----:B------:R-:W-:-:S04]  /*1bb0*/  F2FP.F16.F32.PACK_AB R0, RZ, R0 ;  /* 0x00000000ff00723e */ /* 0x000fc800000000ff */
[----:B------:R-:W-:Y:S01]  /*1bc0*/  PRMT R23, R0, 0x7610, R23 ;  /* 0x0000761000177816 */ /* 0x000fe20000000017 */
[----:B------:R-:W-:Y:S06]  /*1bd0*/  BRA `(.L_x_3275) ;  /* 0x0000000400d07947 */ /* 0x000fec0003800000 */
.L_x_3282:
        /* <DEDUP_REMOVED lines=13> */
.L_x_3289:
        /* <DEDUP_REMOVED lines=21> */
.L_x_3293:
[----:B------:R-:W-:Y:S05]  /*1e00*/  BSYNC.RECONVERGENT B1 ;  /* 0x0000000000017941 */ /* 0x000fea0003800200 */
.L_x_3292:
[----:B------:R-:W-:Y:S01]  /*1e10*/  IMAD.SHL.U32 R0, R0, 0x100000, RZ ;  /* 0x0010000000007824 */ /* 0x000fe200078e00ff */
[----:B------:R-:W-:-:S04]  /*1e20*/  LEA R2, R2, 0x3b800000, 0x17 ;  /* 0x3b80000002027811 */ /* 0x000fc800078eb8ff */
[----:B------:R-:W-:-:S07]  /*1e30*/  LOP3.LUT R0, R2, R0, R7, 0xfe, !PT ;  /* 0x0000000002007212 */ /* 0x000fce00078efe07 */
.L_x_3291:
[----:B------:R-:W-:Y:S05]  /*1e40*/  BSYNC.RECONVERGENT B0 ;  /* 0x0000000000007941 */ /* 0x000fea0003800200 */
.L_x_3290:
[----:B------:R-:W-:-:S04]  /*1e50*/  F2FP.F16.F32.PACK_AB R0, RZ, R0 ;  /* 0x00000000ff00723e */ /* 0x000fc800000000ff */
[----:B------:R-:W-:Y:S01]  /*1e60*/  PRMT R23, R0, 0x7610, R23 ;  /* 0x0000761000177816 */ /* 0x000fe20000000017 */
[----:B------:R-:W-:Y:S06]  /*1e70*/  BRA `(.L_x_3275) ;  /* 0x0000000400287947 */ /* 0x000fec0003800000 */
.L_x_3288:
        /* <DEDUP_REMOVED lines=21> */
.L_x_3297:
[----:B------:R-:W-:Y:S05]  /*1fd0*/  BSYNC.RECONVERGENT B1 ;  /* 0x0000000000017941 */ /* 0x000fea0003800200 */
.L_x_3296:
[----:B------:R-:W-:Y:S01]  /*1fe0*/  IMAD.SHL.U32 R0, R0, 0x200000, RZ ;  /* 0x0020000000007824 */ /* 0x000fe200078e00ff */
[----:B------:R-:W-:-:S04]  /*1ff0*/  LEA R2, R2, 0x37800000, 0x17 ;  /* 0x3780000002027811 */ /* 0x000fc800078eb8ff */
[----:B------:R-:W-:-:S07]  /*2000*/  LOP3.LUT R0, R2, R0, R7, 0xfe, !PT ;  /* 0x0000000002007212 */ /* 0x000fce00078efe07 */
.L_x_3295:
[----:B------:R-:W-:Y:S05]  /*2010*/  BSYNC.RECONVERGENT B0 ;  /* 0x0000000000007941 */ /* 0x000fea0003800200 */
.L_x_3294:
[----:B------:R-:W-:-:S04]  /*2020*/  F2FP.F16.F32.PACK_AB R0, RZ, R0 ;  /* 0x00000000ff00723e */ /* 0x000fc800000000ff */
[----:B------:R-:W-:Y:S01]  /*2030*/  PRMT R23, R0, 0x7610, R23 ;  /* 0x0000761000177816 */ /* 0x000fe20000000017 */
[----:B------:R-:W-:Y:S06]  /*2040*/  BRA `(.L_x_3275) ;  /* 0x0000000000b47947 */ /* 0x000fec0003800000 */
.L_x_3287:
        /* <DEDUP_REMOVED lines=14> */
.L_x_3301:
[----:B------:R-:W-:Y:S05]  /*2130*/  BSYNC.RECONVERGENT B0 ;  /* 0x0000000000007941 */ /* 0x000fea0003800200 */
.L_x_3300:
[----:B------:R-:W-:-:S04]  /*2140*/  F2FP.F16.F32.PACK_AB R0, RZ, R0 ;  /* 0x00000000ff00723e */ /* 0x000fc800000000ff */
[----:B------:R-:W-:Y:S01]  /*2150*/  PRMT R23, R0, 0x7610, R23 ;  /* 0x0000761000177816 */ /* 0x000fe20000000017 */
[----:B------:R-:W-:Y:S06]  /*2160*/  BRA `(.L_x_3275) ;  /* 0x00000000006c7947 */ /* 0x000fec0003800000 */
.L_x_3274:
        /* <DEDUP_REMOVED lines=16> */
.L_x_3302:
[----:B------:R-:W-:Y:S01]  /*2270*/  PRMT R23, RZ, 0x7610, R23 ;  /* 0x00007610ff177816 */ /* 0x000fe20000000017 */
[----:B------:R-:W-:Y:S06]  /*2280*/  BRA `(.L_x_3275) ;  /* 0x0000000000247947 */ /* 0x000fec0003800000 */
.L_x_3299:
[----:B------:R-:W2:Y:S02]  /*2290*/  LDG.E.64 R2, desc[UR36][R2.64] ;  /* 0x0000002402027981 */ /* 0x000ea4000c1e1b00 */
[----:B--2---:R-:W0:Y:S02]  /*22a0*/  I2F.U64 R0, R2 ;  /* 0x0000000200007312 */ /* 0x004e240000301000 */
[----:B0-----:R-:W-:-:S04]  /*22b0*/  F2FP.F16.F32.PACK_AB R0, RZ, R0 ;  /* 0x00000000ff00723e */ /* 0x001fc800000000ff */
[----:B------:R-:W-:Y:S01]  /*22c0*/  PRMT R23, R0, 0x7610, R23 ;  /* 0x0000761000177816 */ /* 0x000fe20000000017 */
[----:B------:R-:W-:Y:S06]  /*22d0*/  BRA `(.L_x_3275) ;  /* 0x0000000000107947 */ /* 0x000fec0003800000 */
.L_x_3298:
[----:B------:R-:W2:Y:S02]  /*22e0*/  LDG.E R2, desc[UR36][R2.64] ;  /* 0x0000002402027981 */ /* 0x000ea4000c1e1900 */
[----:B--2---:R-:W-:-:S04]  /*22f0*/  I2FP.F32.U32 R0, R2 ;  /* 0x0000000200007245 */ /* 0x004fc80000201000 */
[----:B------:R-:W-:-:S04]  /*2300*/  F2FP.F16.F32.PACK_AB R0, RZ, R0 ;  /* 0x00000000ff00723e */ /* 0x000fc800000000ff */
[----:B------:R-:W-:-:S07]  /*2310*/  PRMT R23, R0, 0x7610, R23 ;  /* 0x0000761000177816 */ /* 0x000fce0000000017 */
.L_x_3275:
[----:B------:R-:W-:-:S07]  /*2320*/  VIADD R16, R16, 0x80 ;  /* 0x0000008010107836 */ /* 0x000fce0000000000 */
.L_x_3269:
[----:B------:R-:W-:Y:S05]  /*2330*/  BSYNC.RECONVERGENT B6 ;  /* 0x0000000000067941 */ /* 0x000fea0003800200 */
.L_x_3268:
        /* <DEDUP_REMOVED lines=26> */
.L_x_3308:
[----:B------:R-:W2:Y:S02]  /*24e0*/  LDG.E.U8 R2, desc[UR36][R2.64] ;  /* 0x0000002402027981 */ /* 0x000ea4000c1e1100 */
[----:B--2---:R-:W-:-:S04]  /*24f0*/  I2FP.F32.U32 R0, R2 ;  /* 0x0000000200007245 */ /* 0x004fc80000201000 */
[----:B------:R-:W-:-:S04]  /*2500*/  F2FP.F16.F32.PACK_AB R0, RZ, R0 ;  /* 0x00000000ff00723e */ /* 0x000fc800000000ff */
[----:B------:R-:W-:Y:S01]  /*2510*/  PRMT R25, R0, 0x7610, R25 ;  /* 0x0000761000197816 */ /* 0x000fe20000000019 */
[----:B------:R-:W-:Y:S06]  /*2520*/  BRA `(.L_x_3310) ;  /* 0x0000000c00d47947 */ /* 0x000fec0003800000 */
.L_x_3307:
        /* <DEDUP_REMOVED lines=11> */
.L_x_3312:
[----:B------:R-:W2:Y:S02]  /*25e0*/  LDG.E R2, desc[UR36][R2.64] ;  /* 0x0000002402027981 */ /* 0x000ea4000c1e1900 */
[----:B--2---:R-:W-:-:S04]  /*25f0*/  I2FP.F32.S32 R0, R2 ;  /* 0x0000000200007245 */ /* 0x004fc80000201400 */
[----:B------:R-:W-:-:S04]  /*2600*/  F2FP.F16.F32.PACK_AB R0, RZ, R0 ;  /* 0x00000000ff00723e */ /* 0x000fc800000000ff */
[----:B------:R-:W-:Y:S01]  /*2610*/  PRMT R25, R0, 0x7610, R25 ;  /* 0x0000761000197816 */ /* 0x000fe20000000019 */
[----:B------:R-:W-:Y:S06]  /*2620*/  BRA `(.L_x_3310) ;  /* 0x0000000c00947947 */ /* 0x000fec0003800000 */
.L_x_3311:
[----:B------:R-:W2:Y:S02]  /*2630*/  LDG.E.U16 R2, desc[UR36][R2.64] ;  /* 0x0000002402027981 */ /* 0x000ea4000c1e1500 */
[----:B--2---:R-:W0:Y:S02]  /*2640*/  I2F.S16 R0, R2 ;  /* 0x0000000200007306 */ /* 0x004e240000101400 */
[----:B0-----:R-:W-:-:S04]  /*2650*/  F2FP.F16.F32.PACK_AB R0, RZ, R0 ;  /* 0x00000000ff00723e */ /* 0x001fc800000000ff */
[----:B------:R-:W-:Y:S01]  /*2660*/  PRMT R25, R0, 0x7610, R25 ;  /* 0x0000761000197816 */ /* 0x000fe20000000019 */
[----:B------:R-:W-:Y:S06]  /*2670*/  BRA `(.L_x_3310) ;  /* 0x0000000c00807947 */ /* 0x000fec0003800000 */
.L_x_3306:
        /* <DEDUP_REMOVED lines=9> */
.L_x_3314:
[----:B------:R0:W5:Y:S01]  /*2710*/  LDG.E.U16 R25, desc[UR36][R2.64] ;  /* 0x0000002402197981 */ /* 0x000162000c1e1500 */
[----:B------:R-:W-:Y:S05]  /*2720*/  BRA `(.L_x_3310) ;  /* 0x0000000c00547947 */ /* 0x000fea0003800000 */
.L_x_3313:
        /* <DEDUP_REMOVED lines=9> */
.L_x_3316:
[----:B------:R1:W5:Y:S01]  /*27c0*/  LDG.E.U16 R25, desc[UR36][R2.64] ;  /* 0x0000002402197981 */ /* 0x000362000c1e1500 */
[----:B------:R-:W-:Y:S05]  /*27d0*/  BRA `(.L_x_3310) ;  /* 0x0000000c00287947 */ /* 0x000fea0003800000 */
.L_x_3315:
        /* <DEDUP_REMOVED lines=13> */
.L_x_3305:
        /* <DEDUP_REMOVED lines=14> */
.L_x_3319:
        /* <DEDUP_REMOVED lines=13> */
.L_x_3318:
        /* <DEDUP_REMOVED lines=27> */
.L_x_3321:
        /* <DEDUP_REMOVED lines=14> */
.L_x_3320:
[----:B------:R-:W2:Y:S02]  /*2cf0*/  LDG.E.U16 R0, desc[UR36][R2.64] ;  /* 0x0000002402007981 */ /* 0x000ea4000c1e1500 */
[----:B--2---:R-:W-:-:S05]  /*2d00*/  IMAD.U32 R0, R0, 0x10000, RZ ;  /* 0x0001000000007824 */ /* 0x004fca00078e00ff */
[----:B------:R-:W-:-:S04]  /*2d10*/  F2FP.F16.F32.PACK_AB R0, RZ, R0 ;  /* 0x00000000ff00723e */ /* 0x000fc800000000ff */
[----:B------:R-:W-:Y:S01]  /*2d20*/  PRMT R25, R0, 0x7610, R25 ;  /* 0x0000761000197816 */ /* 0x000fe20000000019 */
[----:B------:R-:W-:Y:S06]  /*2d30*/  BRA `(.L_x_3310) ;  /* 0x0000000400d07947 */ /* 0x000fec0003800000 */
.L_x_3317:
        /* <DEDUP_REMOVED lines=13> */
.L_x_3324:
        /* <DEDUP_REMOVED lines=21> */
.L_x_3328:
[----:B------:R-:W-:Y:S05]  /*2f60*/  BSYNC.RECONVERGENT B1 ;  /* 0x0000000000017941 */ /* 0x000fea0003800200 */
.L_x_3327:
[----:B------:R-:W-:Y:S01]  /*2f70*/  IMAD.SHL.U32 R0, R0, 0x100000, RZ ;  /* 0x0010000000007824 */ /* 0x000fe200078e00ff */
[----:B------:R-:W-:-:S04]  /*2f80*/  LEA R2, R2, 0x3b800000, 0x17 ;  /* 0x3b80000002027811 */ /* 0x000fc800078eb8ff */
[----:B------:R-:W-:-:S07]  /*2f90*/  LOP3.LUT R0, R2, R0, R7, 0xfe, !PT ;  /* 0x0000000002007212 */ /* 0x000fce00078efe07 */
.L_x_3326:
[----:B------:R-:W-:Y:S05]  /*2fa0*/  BSYNC.RECONVERGENT B0 ;  /* 0x0000000000007941 */ /* 0x000fea0003800200 */
.L_x_3325:
[----:B------:R-:W-:-:S04]  /*2fb0*/  F2FP.F16.F32.PACK_AB R0, RZ, R0 ;  /* 0x00000000ff00723e */ /* 0x000fc800000000ff */
[----:B------:R-:W-:Y:S01]  /*2fc0*/  PRMT R25, R0, 0x7610, R25 ;  /* 0x0000761000197816 */ /* 0x000fe20000000019 */
[----:B------:R-:W-:Y:S06]  /*2fd0*/  BRA `(.L_x_3310) ;  /* 0x0000000400287947 */ /* 0x000fec0003800000 */
.L_x_3323:
        /* <DEDUP_REMOVED lines=21> */
.L_x_3332:
[----:B------:R-:W-:Y:S05]  /*3130*/  BSYNC.RECONVERGENT B1 ;  /* 0x0000000000017941 */ /* 0x000fea0003800200 */
.L_x_3331:
[----:B------:R-:W-:Y:S01]  /*3140*/  IMAD.SHL.U32 R0, R0, 0x200000, RZ ;  /* 0x0020000000007824 */ /* 0x000fe200078e00ff */
[----:B------:R-:W-:-:S04]  /*3150*/  LEA R2, R2, 0x37800000, 0x17 ;  /* 0x3780000002027811 */ /* 0x000fc800078eb8ff */
[----:B------:R-:W-:-:S07]  /*3160*/  LOP3.LUT R0, R2, R0, R7, 0xfe, !PT ;  /* 0x0000000002007212 */ /* 0x000fce00078efe07 */
.L_x_3330:
[----:B------:R-:W-:Y:S05]  /*3170*/  BSYNC.RECONVERGENT B0 ;  /* 0x0000000000007941 */ /* 0x000fea0003800200 */
.L_x_3329:
[----:B------:R-:W-:-:S04]  /*3180*/  F2FP.F16.F32.PACK_AB R0, RZ, R0 ;  /* 0x00000000ff00723e */ /* 0x000fc800000000ff */
[----:B------:R-:W-:Y:S01]  /*3190*/  PRMT R25, R0, 0x7610, R25 ;  /* 0x0000761000197816 */ /* 0x000fe20000000019 */
[----:B------:R-:W-:Y:S06]  /*31a0*/  BRA `(.L_x_3310) ;  /* 0x0000000000b47947 */ /* 0x000fec0003800000 */
.L_x_3322:
        /* <DEDUP_REMOVED lines=14> */
.L_x_3336:
[----:B------:R-:W-:Y:S05]  /*3290*/  BSYNC.RECONVERGENT B0 ;  /* 0x0000000000007941 */ /* 0x000fea0003800200 */
.L_x_3335:
[----:B------:R-:W-:-:S04]  /*32a0*/  F2FP.F16.F32.PACK_AB R0, RZ, R0 ;  /* 0x00000000ff00723e */ /* 0x000fc800000000ff */
[----:B------:R-:W-:Y:S01]  /*32b0*/  PRMT R25, R0, 0x7610, R25 ;  /* 0x0000761000197816 */ /* 0x000fe20000000019 */
[----:B------:R-:W-:Y:S06]  /*32c0*/  BRA `(.L_x_3310) ;  /* 0x00000000006c7947 */ /* 0x000fec0003800000 */
.L_x_3309:
        /* <DEDUP_REMOVED lines=16> */
.L_x_3337:
[----:B------:R-:W-:Y:S01]  /*33d0*/  PRMT R25, RZ, 0x7610, R25 ;  /* 0x00007610ff197816 */ /* 0x000fe20000000019 */
[----:B------:R-:W-:Y:S06]  /*33e0*/  BRA `(.L_x_3310) ;  /* 0x0000000000247947 */ /* 0x000fec0003800000 */
.L_x_3334:
[----:B------:R-:W2:Y:S02]  /*33f0*/  LDG.E.64 R2, desc[UR36][R2.64] ;  /* 0x0000002402027981 */ /* 0x000ea4000c1e1b00 */
[----:B--2---:R-:W0:Y:S02]  /*3400*/  I2F.U64 R0, R2 ;  /* 0x0000000200007312 */ /* 0x004e240000301000 */
[----:B0-----:R-:W-:-:S04]  /*3410*/  F2FP.F16.F32.PACK_AB R0, RZ, R0 ;  /* 0x00000000ff00723e */ /* 0x001fc800000000ff */
[----:B------:R-:W-:Y:S01]  /*3420*/  PRMT R25, R0, 0x7610, R25 ;  /* 0x0000761000197816 */ /* 0x000fe20000000019 */
[----:B------:R-:W-:Y:S06]  /*3430*/  BRA `(.L_x_3310) ;  /* 0x0000000000107947 */ /* 0x000fec0003800000 */
.L_x_3333:
[----:B------:R-:W2:Y:S02]  /*3440*/  LDG.E R2, desc[UR36][R2.64] ;  /* 0x0000002402027981 */ /* 0x000ea4000c1e1900 */
[----:B--2---:R-:W-:-:S04]  /*3450*/  I2FP.F32.U32 R0, R2 ;  /* 0x0000000200007245 */ /* 0x004fc80000201000 */
[----:B------:R-:W-:-:S04]  /*3460*/  F2FP.F16.F32.PACK_AB R0, RZ, R0 ;  /* 0x00000000ff00723e */ /* 0x000fc800000000ff */
[----:B------:R-:W-:-:S07]  /*3470*/  PRMT R25, R0, 0x7610, R25 ;  /* 0x0000761000197816 */ /* 0x000fce0000000019 */
.L_x_3310:
[----:B------:R-:W-:-:S07]  /*3480*/  VIADD R16, R16, 0x80 ;  /* 0x0000008010107836 */ /* 0x000fce0000000000 */
.L_x_3304:
[----:B------:R-:W-:Y:S05]  /*3490*/  BSYNC.RECONVERGENT B6 ;  /* 0x0000000000067941 */ /* 0x000fea0003800200 */
.L_x_3303:
        /* <DEDUP_REMOVED lines=25> */
.L_x_3343:
[----:B------:R-:W2:Y:S02]  /*3630*/  LDG.E.U8 R2, desc[UR36][R2.64] ;  /* 0x0000002402027981 */ /* 0x000ea4000c1e1100 */
[----:B--2---:R-:W-:-:S04]  /*3640*/  I2FP.F32.U32 R0, R2 ;  /* 0x0000000200007245 */ /* 0x004fc80000201000 */
[----:B------:R-:W-:Y:S01]  /*3650*/  F2FP.F16.F32.PACK_AB R0, RZ, R0 ;  /* 0x00000000ff00723e */ /* 0x000fe200000000ff */
[----:B------:R-:W-:Y:S06]  /*3660*/  BRA `(.L_x_3339) ;  /* 0x0000000c009c7947 */ /* 0x000fec0003800000 */
.L_x_3342:
        /* <DEDUP_REMOVED lines=10> */
.L_x_3346:
[----:B------:R-:W2:Y:S02]  /*3710*/  LDG.E R2, desc[UR36][R2.64] ;  /* 0x0000002402027981 */ /* 0x000ea4000c1e1900 */
[----:B--2---:R-:W-:-:S04]  /*3720*/  I2FP.F32.S32 R0, R2 ;  /* 0x0000000200007245 */ /* 0x004fc80000201400 */
[----:B------:R-:W-:Y:S01]  /*3730*/  F2FP.F16.F32.PACK_AB R0, RZ, R0 ;  /* 0x00000000ff00723e */ /* 0x000fe200000000ff */
[----:B------:R-:W-:Y:S06]  /*3740*/  BRA `(.L_x_3339) ;  /* 0x0000000c00647947 */ /* 0x000fec0003800000 */
.L_x_3345:
[----:B------:R-:W2:Y:S02]  /*3750*/  LDG.E.U16 R2, desc[UR36][R2.64] ;  /* 0x0000002402027981 */ /* 0x000ea4000c1e1500 */
[----:B--2---:R-:W0:Y:S02]  /*3760*/  I2F.S16 R0, R2 ;  /* 0x0000000200007306 */ /* 0x004e240000101400 */
[----:B0-----:R-:W-:Y:S01]  /*3770*/  F2FP.F16.F32.PACK_AB R0, RZ, R0 ;  /* 0x00000000ff00723e */ /* 0x001fe200000000ff */
[----:B------:R-:W-:Y:S06]  /*3780*/  BRA `(.L_x_3339) ;  /* 0x0000000c00547947 */ /* 0x000fec0003800000 */
.L_x_3341:
        /* <DEDUP_REMOVED lines=9> */
.L_x_3348:
[----:B------:R2:W5:Y:S01]  /*3820*/  LDG.E.U16 R0, desc[UR36][R2.64] ;  /* 0x0000002402007981 */ /* 0x000562000c1e1500 */
[----:B------:R-:W-:Y:S05]  /*3830*/  BRA `(.L_x_3339) ;  /* 0x0000000c00287947 */ /* 0x000fea0003800000 */
.L_x_3347:
        /* <DEDUP_REMOVED lines=9> */
.L_x_3350:
[----:B------:R3:W5:Y:S01]  /*38d0*/  LDG.E.U16 R0, desc[UR36][R2.64] ;  /* 0x0000002402007981 */ /* 0x000762000c1e1500 */
[----:B------:R-:W-:Y:S05]  /*38e0*/  BRA `(.L_x_3339) ;  /* 0x0000000800fc7947 */ /* 0x000fea0003800000 */
.L_x_3349:
        /* <DEDUP_REMOVED lines=12> */
.L_x_3340:
        /* <DEDUP_REMOVED lines=13> */
.L_x_3353:
        /* <DEDUP_REMOVED lines=12> */
.L_x_3352:
        /* <DEDUP_REMOVED lines=27> */
.L_x_3355:
        /* <DEDUP_REMOVED lines=13> */
.L_x_3354:
[----:B------:R-:W2:Y:S02]  /*3dc0*/  LDG.E.U16 R0, desc[UR36][R2.64] ;  /* 0x0000002402007981 */ /* 0x000ea4000c1e1500 */
[----:B--2---:R-:W-:-:S05]  /*3dd0*/  IMAD.U32 R0, R0, 0x10000, RZ ;  /* 0x0001000000007824 */ /* 0x004fca00078e00ff */
[----:B------:R-:W-:Y:S01]  /*3de0*/  F2FP.F16.F32.PACK_AB R0, RZ, R0 ;  /* 0x00000000ff00723e */ /* 0x000fe200000000ff */
[----:B------:R-:W-:Y:S06]  /*3df0*/  BRA `(.L_x_3339) ;  /* 0x0000000400b87947 */ /* 0x000fec0003800000 */
.L_x_3351:
        /* <DEDUP_REMOVED lines=12> */
.L_x_3358:
        /* <DEDUP_REMOVED lines=21> */
.L_x_3362:
[----:B------:R-:W-:Y:S05]  /*4010*/  BSYNC.RECONVERGENT B1 ;  /* 0x0000000000017941 */ /* 0x000fea0003800200 */
.L_x_3361:
[----:B------:R-:W-:Y:S01]  /*4020*/  IMAD.SHL.U32 R0, R0, 0x100000, RZ ;  /* 0x0010000000007824 */ /* 0x000fe200078e00ff */
[----:B------:R-:W-:-:S04]  /*4030*/  LEA R2, R2, 0x3b800000, 0x17 ;  /* 0x3b80000002027811 */ /* 0x000fc800078eb8ff */
[----:B------:R-:W-:-:S07]  /*4040*/  LOP3.LUT R0, R2, R0, R7, 0xfe, !PT ;  /* 0x0000000002007212 */ /* 0x000fce00078efe07 */
.L_x_3360:
[----:B------:R-:W-:Y:S05]  /*4050*/  BSYNC.RECONVERGENT B0 ;  /* 0x0000000000007941 */ /* 0x000fea0003800200 */
.L_x_3359:
[----:B------:R-:W-:Y:S01]  /*4060*/  F2FP.F16.F32.PACK_AB R0, RZ, R0 ;  /* 0x00000000ff00723e */ /* 0x000fe200000000ff */
[----:B------:R-:W-:Y:S06]  /*4070*/  BRA `(.L_x_3339) ;  /* 0x0000000400187947 */ /* 0x000fec0003800000 */
.L_x_3357:
        /* <DEDUP_REMOVED lines=21> */
.L_x_3366:
[----:B------:R-:W-:Y:S05]  /*41d0*/  BSYNC.RECONVERGENT B1 ;  /* 0x0000000000017941 */ /* 0x000fea0003800200 */
.L_x_3365:
[----:B------:R-:W-:Y:S01]  /*41e0*/  IMAD.SHL.U32 R0, R0, 0x200000, RZ ;  /* 0x0020000000007824 */ /* 0x000fe200078e00ff */
[----:B------:R-:W-:-:S04]  /*41f0*/  LEA R2, R2, 0x37800000, 0x17 ;  /* 0x3780000002027811 */ /* 0x000fc800078eb8ff */
[----:B------:R-:W-:-:S07]  /*4200*/  LOP3.LUT R0, R2, R0, R7, 0xfe, !PT ;  /* 0x0000000002007212 */ /* 0x000fce00078efe07 */
.L_x_3364:
[----:B------:R-:W-:Y:S05]  /*4210*/  BSYNC.RECONVERGENT B0 ;  /* 0x0000000000007941 */ /* 0x000fea0003800200 */
.L_x_3363:
[----:B------:R-:W-:Y:S01]  /*4220*/  F2FP.F16.F32.PACK_AB R0, RZ, R0 ;  /* 0x00000000ff00723e */ /* 0x000fe200000000ff */
[----:B------:R-:W-:Y:S06]  /*4230*/  BRA `(.L_x_3339) ;  /* 0x0000000000a87947 */ /* 0x000fec0003800000 */
.L_x_3356:
        /* <DEDUP_REMOVED lines=14> */
.L_x_3370:
[----:B------:R-:W-:Y:S05]  /*4320*/  BSYNC.RECONVERGENT B0 ;  /* 0x0000000000007941 */ /* 0x000fea0003800200 */
.L_x_3369:
[----:B------:R-:W-:Y:S01]  /*4330*/  F2FP.F16.F32.PACK_AB R0, RZ, R0 ;  /* 0x00000000ff00723e */ /* 0x000fe200000000ff */
[----:B------:R-:W-:Y:S06]  /*4340*/  BRA `(.L_x_3339) ;  /* 0x0000000000647947 */ /* 0x000fec0003800000 */
.L_x_3344:
        /* <DEDUP_REMOVED lines=16> */
.L_x_3371:
[----:B------:R-:W-:Y:S01]  /*4450*/  PRMT R0, RZ, 0x7610, R0 ;  /* 0x00007610ff007816 */ /* 0x000fe20000000000 */
[----:B------:R-:W-:Y:S06]  /*4460*/  BRA `(.L_x_3339) ;  /* 0x00000000001c7947 */ /* 0x000fec0003800000 */
.L_x_3368:
[----:B------:R-:W2:Y:S02]  /*4470*/  LDG.E.64 R2, desc[UR36][R2.64] ;  /* 0x0000002402027981 */ /* 0x000ea4000c1e1b00 */
[----:B--2---:R-:W0:Y:S02]  /*4480*/  I2F.U64 R0, R2 ;  /* 0x0000000200007312 */ /* 0x004e240000301000 */
[----:B0-----:R-:W-:Y:S01]  /*4490*/  F2FP.F16.F32.PACK_AB R0, RZ, R0 ;  /* 0x00000000ff00723e */ /* 0x001fe200000000ff */
[----:B------:R-:W-:Y:S06]  /*44a0*/  BRA `(.L_x_3339) ;  /* 0x00000000000c7947 */ /* 0x000fec0003800000 */
.L_x_3367:
[----:B------:R-:W2:Y:S02]  /*44b0*/  LDG.E R2, desc[UR36][R2.64] ;  /* 0x0000002402027981 */ /* 0x000ea4000c1e1900 */
[----:B--2---:R-:W-:-:S04]  /*44c0*/  I2FP.F32.U32 R0, R2 ;  /* 0x0000000200007245 */ /* 0x004fc80000201000 */
[----:B------:R-:W-:-:S07]  /*44d0*/  F2FP.F16.F32.PACK_AB R0, RZ, R0 ;  /* 0x00000000ff00723e */ /* 0x000fce00000000ff */
.L_x_3339:
[----:B------:R-:W-:Y:S05]  /*44e0*/  BSYNC.RECONVERGENT B6 ;  /* 0x0000000000067941 */ /* 0x000fea0003800200 */
.L_x_3338:
[----:B------:R-:W4:Y:S01]  /*44f0*/  LDC.U8 R16, c[0x0][0x3a4] ;  /* 0x0000e900ff107b82 */ /* 0x000f220000000000 */
[CC--:B------:R-:W-:Y:S01]  /*4500*/  ISETP.GE.AND P0, PT, R19.reuse, R17.reuse, PT ;  /* 0x000000111300720c */ /* 0x0c0fe20003f06270 */
[C---:B0123--:R-:W-:Y:S01]  /*4510*/  VIADD R2, R19.reuse, 0x100 ;  /* 0x0000010013027836 */ /* 0x04ffe20000000000 */
[----:B------:R-:W-:Y:S01]  /*4520*/  BSSY.RECONVERGENT B0, `(.L_x_3372) ;  /* 0x0000010000007945 */ /* 0x000fe20003800200 */
[C---:B------:R-:W-:Y:S02]  /*4530*/  VIADD R4, R19.reuse, 0x180 ;  /* 0x0000018013047836 */ /* 0x040fe40000000000 */
[----:B------:R-:W-:Y:S01]  /*4540*/  VIADD R22, R19, 0x80 ;  /* 0x0000008013167836 */ /* 0x000fe20000000000 */
[-C--:B------:R-:W-:Y:S02]  /*4550*/  ISETP.GE.AND P2, PT, R2, R17.reuse, PT ;  /* 0x000000110200720c */ /* 0x080fe40003f46270 */
[-C--:B------:R-:W-:Y:S02]  /*4560*/  ISETP.GE.AND P3, PT, R4, R17.reuse, PT ;  /* 0x000000110400720c */ /* 0x080fe40003f66270 */
[----:B------:R-:W-:-:S03]  /*4570*/  ISETP.GE.AND P1, PT, R22, R17, PT ;  /* 0x000000111600720c */ /* 0x000fc60003f26270 */
[----:B------:R-:W-:Y:S10]  /*4580*/  @P0 BRA `(.L_x_3373) ;  /* 0x0000000000240947 */ /* 0x000ff40003800000 */
[----:B------:R-:W0:Y:S01]  /*4590*/  LDC.U16 R2, c[0x0][0x386] ;  /* 0x0000e180ff027b82 */ /* 0x000e220000000400 */
[----:B-----5:R-:W-:Y:S02]  /*45a0*/  HADD2.F32 R24, -RZ, R24.H0_H0 ;  /* 0x20000018ff187230 */ /* 0x020fe40000004100 */
[----:B0-----:R-:W-:-:S04]  /*45b0*/  HADD2.F32 R2, -RZ, R2.H0_H0 ;  /* 0x20000002ff027230 */ /* 0x001fc80000004100 */
[----:B------:R-:W0:Y:S02]  /*45c0*/  MUFU.RCP R3, R2 ;  /* 0x0000000200037308 */ /* 0x000e240000001000 */
[----:B0-----:R-:W-:-:S05]  /*45d0*/  FMUL.FTZ R24, R24, R3 ;  /* 0x0000000318187220 */ /* 0x001fca0000410000 */
[----:B------:R-:W-:-:S05]  /*45e0*/  F2FP.F16.F32.PACK_AB R24, RZ, R24 ;  /* 0x00000018ff18723e */ /* 0x000fca00000000ff */
[----:B------:R-:W-:-:S04]  /*45f0*/  HADD2.F32 R24, -RZ, R24.H0_H0 ;  /* 0x20000018ff187230 */ /* 0x000fc80000004100 */
[----:B------:R-:W0:Y:S02]  /*4600*/  FRND.TRUNC R4, R24 ;  /* 0x0000001800047307 */ /* 0x000e24000020d000 */
[----:B0-----:R-:W-:-:S07]  /*4610*/  F2FP.F16.F32.PACK_AB R4, RZ, R4 ;  /* 0x00000004ff04723e */ /* 0x001fce00000000ff */
.L_x_3373:
[----:B------:R-:W-:Y:S05]  /*4620*/  BSYNC.RECONVERGENT B0 ;  /* 0x0000000000007941 */ /* 0x000fea0003800200 */
.L_x_3372:
[----:B------:R-:W-:Y:S04]  /*4630*/  BSSY.RECONVERGENT B0, `(.L_x_3374) ;  /* 0x000000b000007945 */ /* 0x000fe80003800200 */
[----:B------:R-:W-:Y:S05]  /*4640*/  @P1 BRA `(.L_x_3375) ;  /* 0x0000000000241947 */ /* 0x000fea0003800000 */
[----:B------:R-:W0:Y:S01]  /*4650*/  LDC.U16 R2, c[0x0][0x386] ;  /* 0x0000e180ff027b82 */ /* 0x000e220000000400 */
[----:B-----5:R-:W-:Y:S02]  /*4660*/  HADD2.F32 R23, -RZ, R23.H0_H0 ;  /* 0x20000017ff177230 */ /* 0x020fe40000004100 */
[----:B0-----:R-:W-:-:S06]  /*4670*/  HADD2.F32 R2, -RZ, R2.H0_H0 ;  /* 0x20000002ff027230 */ /* 0x001fcc0000004100 */
[----:B------:R-:W0:Y:S02]  /*4680*/  MUFU.RCP R2, R2 ;  /* 0x0000000200027308 */ /* 0x000e240000001000 */
[----:B0-----:R-:W-:-:S05]  /*4690*/  FMUL.FTZ R23, R23, R2 ;  /* 0x0000000217177220 */ /* 0x001fca0000410000 */
[----:B------:R-:W-:-:S05]  /*46a0*/  F2FP.F16.F32.PACK_AB R23, RZ, R23 ;  /* 0x00000017ff17723e */ /* 0x000fca00000000ff */
[----:B------:R-:W-:-:S04]  /*46b0*/  HADD2.F32 R23, -RZ, R23.H0_H0 ;  /* 0x20000017ff177230 */ /* 0x000fc80000004100 */
[----:B------:R-:W0:Y:S02]  /*46c0*/  FRND.TRUNC R26, R23 ;  /* 0x00000017001a7307 */ /* 0x000e24000020d000 */
[----:B0-----:R-:W-:-:S07]  /*46d0*/  F2FP.F16.F32.PACK_AB R26, RZ, R26 ;  /* 0x0000001aff1a723e */ /* 0x001fce00000000ff */
.L_x_3375:
[----:B------:R-:W-:Y:S05]  /*46e0*/  BSYNC.RECONVERGENT B0 ;  /* 0x0000000000007941 */ /* 0x000fea0003800200 */
.L_x_3374:
        /* <DEDUP_REMOVED lines=11> */
.L_x_3377:
[----:B------:R-:W-:Y:S05]  /*47a0*/  BSYNC.RECONVERGENT B0 ;  /* 0x0000000000007941 */ /* 0x000fea0003800200 */
.L_x_3376:
[----:B------:R-:W-:Y:S04]  /*47b0*/  BSSY.RECONVERGENT B0, `(.L_x_3378) ;  /* 0x000000b000007945 */ /* 0x000fe80003800200 */
[----:B------:R-:W-:Y:S05]  /*47c0*/  @P3 BRA `(.L_x_3379) ;  /* 0x0000000000243947 */ /* 0x000fea0003800000 */
        /* <DEDUP_REMOVED lines=9> */
.L_x_3379:
[----:B------:R-:W-:Y:S05]  /*4860*/  BSYNC.RECONVERGENT B0 ;  /* 0x0000000000007941 */ /* 0x000fea0003800200 */
.L_x_3378:
[----:B------:R-:W-:Y:S04]  /*4870*/  BSSY.RECONVERGENT B6, `(.L_x_3380) ;  /* 0x000010e000067945 */ /* 0x000fe80003800200 */
[----:B------:R-:W-:Y:S05]  /*4880*/  @P0 BRA `(.L_x_3381) ;  /* 0x0000001000300947 */ /* 0x000fea0003800000 */
[----:B------:R-:W0:Y:S01]  /*4890*/  LDCU UR4, c[0x0][0x3a8] ;  /* 0x00007500ff0477ac */ /* 0x000e220008000800 */
[----:B------:R-:W1:Y:S01]  /*48a0*/  LDC.64 R2, c[0x0][0x388] ;  /* 0x0000e200ff027b82 */ /* 0x000e620000000a00 */
[----:B-----5:R-:W-:Y:S01]  /*48b0*/  IMAD R0, R18, 0x200, R19 ;  /* 0x0000020012007824 */ /* 0x020fe200078e0213 */
[----:B----4-:R-:W-:-:S03]  /*48c0*/  PRMT R6, R16, 0x9910, RZ ;  /* 0x0000991010067816 */ /* 0x010fc600000000ff */
        /* <DEDUP_REMOVED lines=19> */
.L_x_3385:
[----:B------:R-:W-:Y:S02]  /*4a00*/  HADD2.F32 R5, -RZ, R4.H0_H0 ;  /* 0x20000004ff057230 */ /* 0x000fe40000004100 */
[----:B------:R-:W-:-:S04]  /*4a10*/  IMAD.MOV.U32 R19, RZ, RZ, R22 ;  /* 0x000000ffff137224 */ /* 0x000fc800078e0016 */
[----:B------:R-:W0:Y:S02]  /*4a20*/  F2I.S64.TRUNC R4, R5 ;  /* 0x0000000500047311 */ /* 0x000e24000020d900 */
[----:B0-----:R0:W-:Y:S01]  /*4a30*/  STG.E.U8 desc[UR36][R2.64], R4 ;  /* 0x0000000402007986 */ /* 0x0011e2000c101124 */
[----:B------:R-:W-:Y:S05]  /*4a40*/  BRA `(.L_x_3381) ;  /* 0x0000000c00c07947 */ /* 0x000fea0003800000 */
.L_x_3384:
        /* <DEDUP_REMOVED lines=11> */
.L_x_3388:
[----:B------:R-:W-:Y:S02]  /*4b00*/  HADD2.F32 R4, -RZ, R4.H0_H0 ;  /* 0x20000004ff047230 */ /* 0x000fe40000004100 */
[----:B------:R-:W-:Y:S02]  /*4b10*/  IMAD.MOV.U32 R19, RZ, RZ, R22 ;  /* 0x000000ffff137224 */ /* 0x000fe400078e0016 */
[----:B------:R-:W0:Y:S02]  /*4b20*/  F2I.FTZ.TRUNC.NTZ R5, R4 ;  /* 0x0000000400057305 */ /* 0x000e24000021f100 */
[----:B0-----:R2:W-:Y:S01]  /*4b30*/  STG.E desc[UR36][R2.64], R5 ;  /* 0x0000000502007986 */ /* 0x0015e2000c101924 */
[----:B------:R-:W-:Y:S05]  /*4b40*/  BRA `(.L_x_3381) ;  /* 0x0000000c00807947 */ /* 0x000fea0003800000 */
.L_x_3387:
[----:B------:R-:W-:Y:S02]  /*4b50*/  HADD2.F32 R4, -RZ, R4.H0_H0 ;  /* 0x20000004ff047230 */ /* 0x000fe40000004100 */
[----:B------:R-:W-:Y:S02]  /*4b60*/  IMAD.MOV.U32 R19, RZ, RZ, R22 ;  /* 0x000000ffff137224 */ /* 0x000fe400078e0016 */
[----:B------:R-:W0:Y:S02]  /*4b70*/  F2I.FTZ.TRUNC.NTZ R5, R4 ;  /* 0x0000000400057305 */ /* 0x000e24000021f100 */
[----:B0-----:R0:W-:Y:S01]  /*4b80*/  STG.E.U16 desc[UR36][R2.64], R5 ;  /* 0x0000000502007986 */ /* 0x0011e2000c101524 */
[----:B------:R-:W-:Y:S05]  /*4b90*/  BRA `(.L_x_3381) ;  /* 0x0000000c006c7947 */ /* 0x000fea0003800000 */
.L_x_3383:
        /* <DEDUP_REMOVED lines=10> */
.L_x_3390:
[----:B------:R0:W-:Y:S01]  /*4c40*/  STG.E.U16 desc[UR36][R2.64], R4 ;  /* 0x0000000402007986 */ /* 0x0001e2000c101524 */
[----:B------:R-:W-:Y:S01]  /*4c50*/  IMAD.MOV.U32 R19, RZ, RZ, R22 ;  /* 0x000000ffff137224 */ /* 0x000fe200078e0016 */
[----:B------:R-:W-:Y:S06]  /*4c60*/  BRA `(.L_x_3381) ;  /* 0x0000000c00387947 */ /* 0x000fec0003800000 */
.L_x_3389:
        /* <DEDUP_REMOVED lines=11> */
.L_x_3392:
[----:B------:R-:W-:Y:S02]  /*4d20*/  HADD2.F32 R0, -RZ, R4.H0_H0 ;  /* 0x20000004ff007230 */ /* 0x000fe40000004100 */
[----:B------:R-:W-:-:S03]  /*4d30*/  IMAD.MOV.U32 R19, RZ, RZ, R22 ;  /* 0x000000ffff137224 */ /* 0x000fc600078e0016 */
[----:B------:R-:W-:-:S04]  /*4d40*/  F2FP.F16.F32.PACK_AB R0, RZ, R0 ;  /* 0x00000000ff00723e */ /* 0x000fc800000000ff */
[----:B------:R-:W-:-:S05]  /*4d50*/  PRMT R0, R0, 0x5410, RZ ;  /* 0x0000541000007816 */ /* 0x000fca00000000ff */
[----:B------:R0:W-:Y:S01]  /*4d60*/  STG.E desc[UR36][R2.64], R0 ;  /* 0x0000000002007986 */ /* 0x0001e2000c101924 */
[----:B------:R-:W-:Y:S05]  /*4d70*/  BRA `(.L_x_3381) ;  /* 0x0000000800f47947 */ /* 0x000fea0003800000 */
.L_x_3391:
[----:B------:R-:W-:Y:S02]  /*4d80*/  HADD2.F32 R4, -RZ, R4.H0_H0 ;  /* 0x20000004ff047230 */ /* 0x000fe40000004100 */
[----:B------:R-:W-:-:S03]  /*4d90*/  IMAD.MOV.U32 R19, RZ, RZ, R22 ;  /* 0x000000ffff137224 */ /* 0x000fc600078e0016 */
[----:B------:R-:W-:-:S06]  /*4da0*/  FMUL.FTZ R4, R4, 1 ;  /* 0x3f80000004047820 */ /* 0x000fcc0000410000 */
[----:B------:R-:W0:Y:S02]  /*4db0*/  F2F.F64.F32 R4, R4 ;  /* 0x0000000400047310 */ /* 0x000e240000201800 */
[----:B0-----:R0:W-:Y:S01]  /*4dc0*/  STG.E.64 desc[UR36][R2.64], R4 ;  /* 0x0000000402007986 */ /* 0x0011e2000c101b24 */
[----:B------:R-:W-:Y:S05]  /*4dd0*/  BRA `(.L_x_3381) ;  /* 0x0000000800dc7947 */ /* 0x000fea0003800000 */
.L_x_3382:
        /* <DEDUP_REMOVED lines=14> */
.L_x_3395:
[----:B------:R-:W-:Y:S01]  /*4ec0*/  HADD2.F32 R4, -RZ, R4.H0_H0 ;  /* 0x20000004ff047230 */ /* 0x000fe20000004100 */
[----:B------:R-:W-:Y:S01]  /*4ed0*/  CS2R R6, SRZ ;  /* 0x0000000000067805 */ /* 0x000fe2000001ff00 */
[----:B------:R-:W-:-:S03]  /*4ee0*/  IMAD.MOV.U32 R19, RZ, RZ, R22 ;  /* 0x000000ffff137224 */ /* 0x000fc600078e0016 */
[----:B------:R-:W-:-:S06]  /*4ef0*/  FMUL.FTZ R4, R4, 1 ;  /* 0x3f80000004047820 */ /* 0x000fcc0000410000 */
[----:B------:R-:W0:Y:S02]  /*4f00*/  F2F.F64.F32 R4, R4 ;  /* 0x0000000400047310 */ /* 0x000e240000201800 */
[----:B0-----:R0:W-:Y:S01]  /*4f10*/  STG.E.128 desc[UR36][R2.64], R4 ;  /* 0x0000000402007986 */ /* 0x0011e2000c101d24 */
[----:B------:R-:W-:Y:S05]  /*4f20*/  BRA `(.L_x_3381) ;  /* 0x0000000800887947 */ /* 0x000fea0003800000 */
.L_x_3394:
        /* <DEDUP_REMOVED lines=19> */
.L_x_3399:
[----:B------:R-:W-:Y:S05]  /*5060*/  BSYNC.RECONVERGENT B0 ;  /* 0x0000000000007941 */ /* 0x000fea0003800200 */
.L_x_3398:
[----:B------:R-:W-:Y:S01]  /*5070*/  LOP3.LUT R5, R0, 0x80, R5, 0xf8, !PT ;  /* 0x0000008000057812 */ /* 0x000fe200078ef805 */
[----:B------:R-:W-:-:S04]  /*5080*/  IMAD.MOV.U32 R19, RZ, RZ, R22 ;  /* 0x000000ffff137224 */ /* 0x000fc800078e0016 */
[----:B------:R0:W-:Y:S01]  /*5090*/  STG.E.U8 desc[UR36][R2.64], R5 ;  /* 0x0000000502007986 */ /* 0x0001e2000c101124 */
[----:B------:R-:W-:Y:S05]  /*50a0*/  BRA `(.L_x_3381) ;  /* 0x0000000800287947 */ /* 0x000fea0003800000 */
.L_x_3397:
        /* <DEDUP_REMOVED lines=15> */
.L_x_3401:
[----:B------:R-:W-:Y:S05]  /*51a0*/  BSYNC.RECONVERGENT B0 ;  /* 0x0000000000007941 */ /* 0x000fea0003800200 */
.L_x_3400:
[----:B------:R-:W-:Y:S01]  /*51b0*/  LOP3.LUT R5, R0, 0x80, R5, 0xf8, !PT ;  /* 0x0000008000057812 */ /* 0x000fe200078ef805 */
[----:B------:R-:W-:-:S04]  /*51c0*/  IMAD.MOV.U32 R19, RZ, RZ, R22 ;  /* 0x000000ffff137224 */ /* 0x000fc800078e0016 */
[----:B------:R0:W-:Y:S01]  /*51d0*/  STG.E.U8 desc[UR36][R2.64], R5 ;  /* 0x0000000502007986 */ /* 0x0001e2000c101124 */
[----:B------:R-:W-:Y:S05]  /*51e0*/  BRA `(.L_x_3381) ;  /* 0x0000000400d87947 */ /* 0x000fea0003800000 */
.L_x_3396:
[----:B------:R-:W-:Y:S02]  /*51f0*/  HADD2.F32 R0, -RZ, R4.H0_H0 ;  /* 0x20000004ff007230 */ /* 0x000fe40000004100 */
[----:B------:R-:W-:-:S03]  /*5200*/  IMAD.MOV.U32 R19, RZ, RZ, R22 ;  /* 0x000000ffff137224 */ /* 0x000fc600078e0016 */
[----:B------:R-:W-:-:S05]  /*5210*/  F2FP.BF16.F32.PACK_AB R0, RZ, R0 ;  /* 0x00000000ff00723e */ /* 0x000fca00000010ff */
[----:B------:R0:W-:Y:S01]  /*5220*/  STG.E.U16 desc[UR36][R2.64], R0 ;  /* 0x0000000002007986 */ /* 0x0001e2000c101524 */
[----:B------:R-:W-:Y:S05]  /*5230*/  BRA `(.L_x_3381) ;  /* 0x0000000400c47947 */ /* 0x000fea0003800000 */
.L_x_3393:
        /* <DEDUP_REMOVED lines=13> */
.L_x_3404:
        /* <DEDUP_REMOVED lines=13> */
.L_x_3407:
[----:B------:R-:W-:-:S04]  /*53e0*/  SHF.R.U32.HI R0, RZ, 0x14, R5 ;  /* 0x00000014ff007819 */ /* 0x000fc80000011605 */
[----:B------:R-:W-:-:S04]  /*53f0*/  LOP3.LUT R0, R0, 0x1, RZ, 0xc0, !PT ;  /* 0x0000000100007812 */ /* 0x000fc800078ec0ff */
[----:B------:R-:W-:-:S04]  /*5400*/  IADD3 R0, PT, PT, R5, 0x487ffff, R0 ;  /* 0x0487ffff05007810 */ /* 0x000fc80007ffe000 */
[----:B------:R-:W-:-:S04]  /*5410*/  SHF.R.U32.HI R0, RZ, 0x14, R0 ;  /* 0x00000014ff007819 */ /* 0x000fc80000011600 */
[----:B------:R-:W-:-:S07]  /*5420*/  LOP3.LUT R4, R0, 0xff, RZ, 0xc0, !PT ;  /* 0x000000ff00047812 */ /* 0x000fce00078ec0ff */
.L_x_3408:
[----:B------:R-:W-:-:S04]  /*5430*/  SHF.R.U32.HI R5, RZ, 0x18, R5 ;  /* 0x00000018ff057819 */ /* 0x000fc80000011605 */
[----:B------:R-:W-:-:S04]  /*5440*/  LOP3.LUT R4, R4, 0x80, R5, 0xf8, !PT ;  /* 0x0000008004047812 */ /* 0x000fc800078ef805 */
[----:B------:R-:W-:-:S07]  /*5450*/  PRMT R0, R4, 0x7610, R0 ;  /* 0x0000761004007816 */ /* 0x000fce0000000000 */
.L_x_3406:
[----:B------:R-:W-:Y:S05]  /*5460*/  BSYNC.RECONVERGENT B0 ;  /* 0x0000000000007941 */ /* 0x000fea0003800200 */
.L_x_3405:
[----:B------:R0:W-:Y:S01]  /*5470*/  STG.E.U8 desc[UR36][R2.64], R0 ;  /* 0x0000000002007986 */ /* 0x0001e2000c101124 */
[----:B------:R-:W-:Y:S01]  /*5480*/  IMAD.MOV.U32 R19, RZ, RZ, R22 ;  /* 0x000000ffff137224 */ /* 0x000fe200078e0016 */
[----:B------:R-:W-:Y:S06]  /*5490*/  BRA `(.L_x_3381) ;  /* 0x00000004002c7947 */ /* 0x000fec0003800000 */
.L_x_3403:
        /* <DEDUP_REMOVED lines=13> */
.L_x_3411:
[----:B------:R-:W-:-:S04]  /*5570*/  SHF.R.U32.HI R0, RZ, 0x15, R5 ;  /* 0x00000015ff007819 */ /* 0x000fc80000011605 */
[----:B------:R-:W-:-:S04]  /*5580*/  LOP3.LUT R0, R0, 0x1, RZ, 0xc0, !PT ;  /* 0x0000000100007812 */ /* 0x000fc800078ec0ff */
[----:B------:R-:W-:-:S04]  /*5590*/  IADD3 R0, PT, PT, R5, 0x88fffff, R0 ;  /* 0x088fffff05007810 */ /* 0x000fc80007ffe000 */
[----:B------:R-:W-:-:S04]  /*55a0*/  SHF.R.U32.HI R0, RZ, 0x15, R0 ;  /* 0x00000015ff007819 */ /* 0x000fc80000011600 */
[----:B------:R-:W-:-:S07]  /*55b0*/  LOP3.LUT R4, R0, 0xff, RZ, 0xc0, !PT ;  /* 0x000000ff00047812 */ /* 0x000fce00078ec0ff */
.L_x_3412:
[----:B------:R-:W-:-:S04]  /*55c0*/  SHF.R.U32.HI R5, RZ, 0x18, R5 ;  /* 0x00000018ff057819 */ /* 0x000fc80000011605 */
[----:B------:R-:W-:-:S04]  /*55d0*/  LOP3.LUT R4, R4, 0x80, R5, 0xf8, !PT ;  /* 0x0000008004047812 */ /* 0x000fc800078ef805 */
[----:B------:R-:W-:-:S07]  /*55e0*/  PRMT R0, R4, 0x7610, R0 ;  /* 0x0000761004007816 */ /* 0x000fce0000000000 */
.L_x_3410:
[----:B------:R-:W-:Y:S05]  /*55f0*/  BSYNC.RECONVERGENT B0 ;  /* 0x0000000000007941 */ /* 0x000fea0003800200 */
.L_x_3409:
[----:B------:R0:W-:Y:S01]  /*5600*/  STG.E.U8 desc[UR36][R2.64], R0 ;  /* 0x0000000002007986 */ /* 0x0001e2000c101124 */
[----:B------:R-:W-:Y:S01]  /*5610*/  IMAD.MOV.U32 R19, RZ, RZ, R22 ;  /* 0x000000ffff137224 */ /* 0x000fe200078e0016 */
[----:B------:R-:W-:Y:S06]  /*5620*/  BRA `(.L_x_3381) ;  /* 0x0000000000c87947 */ /* 0x000fec0003800000 */
.L_x_3402:
[----:B------:R-:W-:-:S13]  /*5630*/  ISETP.NE.AND P0, PT, R0, 0x1c, PT ;  /* 0x0000001c0000780c */ /* 0x000fda0003f05270 */
[----:B------:R-:W-:Y:S05]  /*5640*/  @!P0 BRA `(.L_x_3413) ;  /* 0x0000000000b08947 */ /* 0x000fea0003800000 */
[----:B------:R-:W-:-:S13]  /*5650*/  ISETP.NE.AND P0, PT, R0, 0x1d, PT ;  /* 0x0000001d0000780c */ /* 0x000fda0003f05270 */
[----:B------:R-:W-:Y:S05]  /*5660*/  @!P0 BRA `(.L_x_3414) ;  /* 0x0000000000948947 */ /* 0x000fea0003800000 */
[----:B------:R-:W-:-:S13]  /*5670*/  ISETP.NE.AND P0, PT, R0, 0x2c, PT ;  /* 0x0000002c0000780c */ /* 0x000fda0003f05270 */
[----:B------:R-:W-:Y:S05]  /*5680*/  @!P0 BRA `(.L_x_3415) ;  /* 0x0000000000488947 */ /* 0x000fea0003800000 */
.L_x_3386:
        /* <DEDUP_REMOVED lines=16> */
.L_x_3416:
[----:B------:R-:W-:Y:S01]  /*5790*/  IMAD.MOV.U32 R19, RZ, RZ, R22 ;  /* 0x000000ffff137224 */ /* 0x000fe200078e0016 */
[----:B------:R-:W-:Y:S06]  /*57a0*/  BRA `(.L_x_3381) ;  /* 0x0000000000687947 */ /* 0x000fec0003800000 */
.L_x_3415:
        /* <DEDUP_REMOVED lines=17> */
.L_x_3414:
[----:B------:R-:W-:Y:S02]  /*58c0*/  HADD2.F32 R4, -RZ, R4.H0_H0 ;  /* 0x20000004ff047230 */ /* 0x000fe40000004100 */
[----:B------:R-:W-:-:S04]  /*58d0*/  IMAD.MOV.U32 R19, RZ, RZ, R22 ;  /* 0x000000ffff137224 */ /* 0x000fc800078e0016 */
[----:B------:R-:W0:Y:S02]  /*58e0*/  F2I.U64.TRUNC R4, R4 ;  /* 0x0000000400047311 */ /* 0x000e24000020d800 */
[----:B0-----:R0:W-:Y:S01]  /*58f0*/  STG.E.64 desc[UR36][R2.64], R4 ;  /* 0x0000000402007986 */ /* 0x0011e2000c101b24 */
[----:B------:R-:W-:Y:S05]  /*5900*/  BRA `(.L_x_3381) ;  /* 0x0000000000107947 */ /* 0x000fea0003800000 */
.L_x_3413:
[----:B------:R-:W-:Y:S02]  /*5910*/  HADD2.F32 R4, -RZ, R4.H0_H0 ;  /* 0x20000004ff047230 */ /* 0x000fe40000004100 */
[----:B------:R-:W-:Y:S02]  /*5920*/  IMAD.MOV.U32 R19, RZ, RZ, R22 ;  /* 0x000000ffff137224 */ /* 0x000fe400078e0016 */
[----:B------:R-:W0:Y:S02]  /*5930*/  F2I.FTZ.U32.TRUNC.NTZ R5, R4 ;  /* 0x0000000400057305 */ /* 0x000e24000021f000 */
[----:B0-----:R0:W-:Y:S03]  /*5940*/  STG.E desc[UR36][R2.64], R5 ;  /* 0x0000000502007986 */ /* 0x0011e6000c101924 */
.L_x_3381:
[----:B------:R-:W-:Y:S05]  /*5950*/  BSYNC.RECONVERGENT B6 ;  /* 0x0000000000067941 */ /* 0x000fea0003800200 */
.L_x_3380:
[----:B------:R-:W-:Y:S01]  /*5960*/  ISETP.GE.AND P0, PT, R19, R17, PT ;  /* 0x000000111300720c */ /* 0x000fe20003f06270 */
[----:B------:R-:W-:-:S12]  /*5970*/  BSSY.RECONVERGENT B6, `(.L_x_3417) ;  /* 0x00001f0000067945 */ /* 0x000fd80003800200 */
[----:B------:R-:W-:Y:S05]  /*5980*/  @P0 BRA `(.L_x_3418) ;  /* 0x0000001c00b80947 */ /* 0x000fea0003800000 */
[----:B------:R-:W4:Y:S01]  /*5990*/  LDCU UR4, c[0x0][0x3a8] ;  /* 0x00007500ff0477ac */ /* 0x000f220008000800 */
[----:B0123--:R-:W0:Y:S01]  /*59a0*/  LDC.64 R2, c[0x0][0x388] ;  /* 0x0000e200ff027b82 */ /* 0x00fe220000000a00 */
[----:B-----5:R-:W-:Y:S01]  /*59b0*/  IMAD R0, R18, 0x200, R19 ;  /* 0x0000020012007824 */ /* 0x020fe200078e0213 */
[----:B----4-:R-:W-:-:S03]  /*59c0*/  PRMT R4, R16, 0x9910, RZ ;  /* 0x0000991010047816 */ /* 0x010fc600000000ff */
[----:B------:R-:W-:Y:S02]  /*59d0*/  IMAD R5, R0, UR4, RZ ;  /* 0x0000000400057c24 */ /* 0x000fe4000f8e02ff */
        /* <DEDUP_REMOVED lines=17> */
.L_x_3422:
[----:B------:R-:W-:-:S06]  /*5af0*/  HADD2.F32 R5, -RZ, R26.H0_H0 ;  /* 0x2000001aff057230 */ /* 0x000fcc0000004100 */
[----:B------:R-:W0:Y:S02]  /*5b00*/  F2I.S64.TRUNC R4, R5 ;  /* 0x0000000500047311 */ /* 0x000e24000020d900 */
[----:B0-----:R3:W-:Y:S01]  /*5b10*/  STG.E.U8 desc[UR36][R2.64], R4 ;  /* 0x0000000402007986 */ /* 0x0017e2000c101124 */
[----:B------:R-:W-:Y:S05]  /*5b20*/  BRA `(.L_x_3424) ;  /* 0x0000000c006c7947 */ /* 0x000fea0003800000 */
.L_x_3421:
        /* <DEDUP_REMOVED lines=10> */
.L_x_3426:
[----:B------:R-:W-:-:S04]  /*5bd0*/  HADD2.F32 R26, -RZ, R26.H0_H0 ;  /* 0x2000001aff1a7230 */ /* 0x000fc80000004100 */
[----:B------:R-:W0:Y:S02]  /*5be0*/  F2I.FTZ.TRUNC.NTZ R5, R26 ;  /* 0x0000001a00057305 */ /* 0x000e24000021f100 */
[----:B0-----:R2:W-:Y:S01]  /*5bf0*/  STG.E desc[UR36][R2.64], R5 ;  /* 0x0000000502007986 */ /* 0x0015e2000c101924 */
[----:B------:R-:W-:Y:S05]  /*5c00*/  BRA `(.L_x_3424) ;  /* 0x0000000c00347947 */ /* 0x000fea0003800000 */
.L_x_3425:
[----:B------:R-:W-:-:S04]  /*5c10*/  HADD2.F32 R26, -RZ, R26.H0_H0 ;  /* 0x2000001aff1a7230 */ /* 0x000fc80000004100 */
[----:B------:R-:W0:Y:S02]  /*5c20*/  F2I.FTZ.TRUNC.NTZ R5, R26 ;  /* 0x0000001a00057305 */ /* 0x000e24000021f100 */
[----:B0-----:R0:W-:Y:S01]  /*5c30*/  STG.E.U16 desc[UR36][R2.64], R5 ;  /* 0x0000000502007986 */ /* 0x0011e2000c101524 */
[----:B------:R-:W-:Y:S05]  /*5c40*/  BRA `(.L_x_3424) ;  /* 0x0000000c00247947 */ /* 0x000fea0003800000 */
.L_x_3420:
        /* <DEDUP_REMOVED lines=9> */
.L_x_3428:
[----:B------:R0:W-:Y:S01]  /*5ce0*/  STG.E.U16 desc[UR36][R2.64], R26 ;  /* 0x0000001a02007986 */ /* 0x0001e2000c101524 */
[----:B------:R-:W-:Y:S05]  /*5cf0*/  BRA `(.L_x_3424) ;  /* 0x0000000800f87947 */ /* 0x000fea0003800000 */
.L_x_3427:
        /* <DEDUP_REMOVED lines=10> */
.L_x_3430:
[----:B------:R-:W-:-:S05]  /*5da0*/  HADD2.F32 R0, -RZ, R26.H0_H0 ;  /* 0x2000001aff007230 */ /* 0x000fca0000004100 */
[----:B------:R-:W-:-:S04]  /*5db0*/  F2FP.F16.F32.PACK_AB R0, RZ, R0 ;  /* 0x00000000ff00723e */ /* 0x000fc800000000ff */
[----:B------:R-:W-:-:S05]  /*5dc0*/  PRMT R0, R0, 0x5410, RZ ;  /* 0x0000541000007816 */ /* 0x000fca00000000ff */
[----:B------:R0:W-:Y:S01]  /*5dd0*/  STG.E desc[UR36][R2.64], R0 ;  /* 0x0000000002007986 */ /* 0x0001e2000c101924 */
[----:B------:R-:W-:Y:S05]  /*5de0*/  BRA `(.L_x_3424) ;  /* 0x0000000800bc7947 */ /* 0x000fea0003800000 */
.L_x_3429:
[----:B------:R-:W-:-:S05]  /*5df0*/  HADD2.F32 R4, -RZ, R26.H0_H0 ;  /* 0x2000001aff047230 */ /* 0x000fca0000004100 */
[----:B------:R-:W-:-:S06]  /*5e00*/  FMUL.FTZ R4, R4, 1 ;  /* 0x3f80000004047820 */ /* 0x000fcc0000410000 */
[----:B------:R-:W0:Y:S02]  /*5e10*/  F2F.F64.F32 R4, R4 ;  /* 0x0000000400047310 */ /* 0x000e240000201800 */
[----:B0-----:R0:W-:Y:S01]  /*5e20*/  STG.E.64 desc[UR36][R2.64], R4 ;  /* 0x0000000402007986 */ /* 0x0011e2000c101b24 */
[----:B------:R-:W-:Y:S05]  /*5e30*/  BRA `(.L_x_3424) ;  /* 0x0000000800a87947 */ /* 0x000fea0003800000 */
.L_x_3419:
        /* <DEDUP_REMOVED lines=14> */
.L_x_3434:
        /* <DEDUP_REMOVED lines=18> */
.L_x_3437:
[----:B------:R-:W-:-:S04]  /*6040*/  SHF.R.U32.HI R5, RZ, 0x18, R5 ;  /* 0x00000018ff057819 */ /* 0x000fc80000011605 */
[----:B------:R-:W-:-:S07]  /*6050*/  LOP3.LUT R0, R0, 0x80, R5, 0xf8, !PT ;  /* 0x0000008000007812 */ /* 0x000fce00078ef805 */
.L_x_3436:
[----:B------:R-:W-:Y:S05]  /*6060*/  BSYNC.RECONVERGENT B0 ;  /* 0x0000000000007941 */ /* 0x000fea0003800200 */
.L_x_3435:
[----:B------:R0:W-:Y:S01]  /*6070*/  STG.E.U8 desc[UR36][R2.64], R0 ;  /* 0x0000000002007986 */ /* 0x0001e2000c101124 */
[----:B------:R-:W-:Y:S05]  /*6080*/  BRA `(.L_x_3424) ;  /* 0x0000000800147947 */ /* 0x000fea0003800000 */
.L_x_3433:
        /* <DEDUP_REMOVED lines=18> */
.L_x_3440:
[----:B------:R-:W-:-:S04]  /*61b0*/  SHF.R.U32.HI R5, RZ, 0x18, R5 ;  /* 0x00000018ff057819 */ /* 0x000fc80000011605 */
[----:B------:R-:W-:-:S07]  /*61c0*/  LOP3.LUT R0, R0, 0x80, R5, 0xf8, !PT ;  /* 0x0000008000007812 */ /* 0x000fce00078ef805 */
.L_x_3439:
[----:B------:R-:W-:Y:S05]  /*61d0*/  BSYNC.RECONVERGENT B0 ;  /* 0x0000000000007941 */ /* 0x000fea0003800200 */
.L_x_3438:
[----:B------:R0:W-:Y:S01]  /*61e0*/  STG.E.U8 desc[UR36][R2.64], R0 ;  /* 0x0000000002007986 */ /* 0x0001e2000c101124 */
[----:B------:R-:W-:Y:S05]  /*61f0*/  BRA `(.L_x_3424) ;  /* 0x0000000400b87947 */ /* 0x000fea0003800000 */
.L_x_3432:
        /* <DEDUP_REMOVED lines=22> */
.L_x_3442:
[----:B------:R-:W-:-:S06]  /*6360*/  HADD2.F32 R4, -RZ, R26.H0_H0 ;  /* 0x2000001aff047230 */ /* 0x000fcc0000004100 */
[----:B------:R-:W0:Y:S02]  /*6370*/  F2I.U64.TRUNC R4, R4 ;  /* 0x0000000400047311 */ /* 0x000e24000020d800 */
[----:B0-----:R0:W-:Y:S01]  /*6380*/  STG.E.64 desc[UR36][R2.64], R4 ;  /* 0x0000000402007986 */ /* 0x0011e2000c101b24 */
[----:B------:R-:W-:Y:S05]  /*6390*/  BRA `(.L_x_3424) ;  /* 0x0000000400507947 */ /* 0x000fea0003800000 */
.L_x_3441:
[----:B------:R-:W-:-:S04]  /*63a0*/  HADD2.F32 R26, -RZ, R26.H0_H0 ;  /* 0x2000001aff1a7230 */ /* 0x000fc80000004100 */
[----:B------:R-:W0:Y:S02]  /*63b0*/  F2I.FTZ.U32.TRUNC.NTZ R5, R26 ;  /* 0x0000001a00057305 */ /* 0x000e24000021f000 */
[----:B0-----:R0:W-:Y:S01]  /*63c0*/  STG.E desc[UR36][R2.64], R5 ;  /* 0x0000000502007986 */ /* 0x0011e2000c101924 */
[----:B------:R-:W-:Y:S05]  /*63d0*/  BRA `(.L_x_3424) ;  /* 0x0000000400407947 */ /* 0x000fea0003800000 */
.L_x_3431:
        /* <DEDUP_REMOVED lines=11> */
.L_x_3444:
[----:B------:R-:W-:Y:S01]  /*6490*/  HADD2.F32 R26, -RZ, R26.H0_H0 ;  /* 0x2000001aff1a7230 */ /* 0x000fe20000004100 */
[----:B------:R-:W-:-:S04]  /*64a0*/  CS2R R6, SRZ ;  /* 0x0000000000067805 */ /* 0x000fc8000001ff00 */
[----:B------:R-:W-:-:S06]  /*64b0*/  FMUL.FTZ R4, R26, 1 ;  /* 0x3f8000001a047820 */ /* 0x000fcc0000410000 */
[----:B------:R-:W0:Y:S02]  /*64c0*/  F2F.F64.F32 R4, R4 ;  /* 0x0000000400047310 */ /* 0x000e240000201800 */
[----:B0-----:R0:W-:Y:S01]  /*64d0*/  STG.E.128 desc[UR36][R2.64], R4 ;  /* 0x0000000402007986 */ /* 0x0011e2000c101d24 */
[----:B------:R-:W-:Y:S05]  /*64e0*/  BRA `(.L_x_3424) ;  /* 0x0000000000fc7947 */ /* 0x000fea0003800000 */
.L_x_3443:
[----:B------:R-:W-:-:S13]  /*64f0*/  ISETP.NE.AND P0, PT, R0, 0xf, PT ;  /* 0x0000000f0000780c */ /* 0x000fda0003f05270 */
[----:B------:R-:W-:Y:S05]  /*6500*/  @!P0 BRA `(.L_x_3445) ;  /* 0x0000000000e88947 */ /* 0x000fea0003800000 */
[----:B------:R-:W-:-:S13]  /*6510*/  ISETP.NE.AND P0, PT, R0, 0x17, PT ;  /* 0x000000170000780c */ /* 0x000fda0003f05270 */
[----:B------:R-:W-:Y:S05]  /*6520*/  @!P0 BRA `(.L_x_3446) ;  /* 0x0000000000908947 */ /* 0x000fea0003800000 */
[----:B------:R-:W-:-:S13]  /*6530*/  ISETP.NE.AND P0, PT, R0, 0x18, PT ;  /* 0x000000180000780c */ /* 0x000fda0003f05270 */
[----:B------:R-:W-:Y:S05]  /*6540*/  @!P0 BRA `(.L_x_3447) ;  /* 0x0000000000448947 */ /* 0x000fea0003800000 */
.L_x_3423:
        /* <DEDUP_REMOVED lines=16> */
.L_x_3448:
[----:B------:R-:W-:Y:S05]  /*6650*/  BRA `(.L_x_3424) ;  /* 0x0000000000a07947 */ /* 0x000fea0003800000 */
.L_x_3447:
        /* <DEDUP_REMOVED lines=13> */
.L_x_3450:
[----:B------:R-:W-:Y:S05]  /*6730*/  BSYNC.RECONVERGENT B0 ;  /* 0x0000000000007941 */ /* 0x000fea0003800200 */
.L_x_3449:
[----:B------:R-:W-:-:S05]  /*6740*/  LOP3.LUT R5, R0, 0x80, R5, 0xf8, !PT ;  /* 0x0000008000057812 */ /* 0x000fca00078ef805 */
[----:B------:R0:W-:Y:S01]  /*6750*/  STG.E.U8 desc[UR36][R2.64], R5 ;  /* 0x0000000502007986 */ /* 0x0001e2000c101124 */
[----:B------:R-:W-:Y:S05]  /*6760*/  BRA `(.L_x_3424) ;  /* 0x00000000005c7947 */ /* 0x000fea0003800000 */
.L_x_3446:
        /* <DEDUP_REMOVED lines=12> */
.L_x_3452:
[----:B------:R-:W-:Y:S01]  /*6830*/  IMAD.MOV.U32 R0, RZ, RZ, 0x7f ;  /* 0x0000007fff007424 */ /* 0x000fe200078e00ff */
[----:B------:R-:W-:-:S04]  /*6840*/  ISETP.GT.U32.AND P0, PT, R4, 0x7f800000, PT ;  /* 0x7f8000000400780c */ /* 0x000fc80003f04070 */
[----:B------:R-:W-:-:S09]  /*6850*/  SEL R0, R0, 0x7c, P0 ;  /* 0x0000007c00007807 */ /* 0x000fd20000000000 */
.L_x_3453:
[----:B------:R-:W-:Y:S05]  /*6860*/  BSYNC.RECONVERGENT B0 ;  /* 0x0000000000007941 */ /* 0x000fea0003800200 */
.L_x_3451:
[----:B------:R-:W-:-:S04]  /*6870*/  SHF.R.U32.HI R5, RZ, 0x18, R5 ;  /* 0x00000018ff057819 */ /* 0x000fc80000011605 */
[----:B------:R-:W-:-:S05]  /*6880*/  LOP3.LUT R5, R0, 0x80, R5, 0xf8, !PT ;  /* 0x0000008000057812 */ /* 0x000fca00078ef805 */
[----:B------:R0:W-:Y:S01]  /*6890*/  STG.E.U8 desc[UR36][R2.64], R5 ;  /* 0x0000000502007986 */ /* 0x0001e2000c101124 */
[----:B------:R-:W-:Y:S05]  /*68a0*/  BRA `(.L_x_3424) ;  /* 0x00000000000c7947 */ /* 0x000fea0003800000 */
.L_x_3445:
[----:B------:R-:W-:-:S05]  /*68b0*/  HADD2.F32 R0, -RZ, R26.H0_H0 ;  /* 0x2000001aff007230 */ /* 0x000fca0000004100 */
[----:B------:R-:W-:-:S05]  /*68c0*/  F2FP.BF16.F32.PACK_AB R0, RZ, R0 ;  /* 0x00000000ff00723e */ /* 0x000fca00000010ff */
[----:B------:R0:W-:Y:S02]  /*68d0*/  STG.E.U16 desc[UR36][R2.64], R0 ;  /* 0x0000000002007986 */ /* 0x0001e4000c101524 */
.L_x_3424:
        /* <DEDUP_REMOVED lines=25> */
.L_x_3457:
[----:B------:R-:W-:-:S06]  /*6a70*/  HADD2.F32 R5, -RZ, R24.H0_H0 ;  /* 0x20000018ff057230 */ /* 0x000fcc0000004100 */
[----:B------:R-:W0:Y:S02]  /*6a80*/  F2I.S64.TRUNC R4, R5 ;  /* 0x0000000500047311 */ /* 0x000e24000020d900 */
[----:B0-----:R0:W-:Y:S01]  /*6a90*/  STG.E.U8 desc[UR36][R2.64], R4 ;  /* 0x0000000402007986 */ /* 0x0011e2000c101124 */
[----:B------:R-:W-:Y:S05]  /*6aa0*/  BRA `(.L_x_3459) ;  /* 0x0000000c006c7947 */ /* 0x000fea0003800000 */
.L_x_3456:
        /* <DEDUP_REMOVED lines=10> */
.L_x_3461:
[----:B------:R-:W-:-:S04]  /*6b50*/  HADD2.F32 R24, -RZ, R24.H0_H0 ;  /* 0x20000018ff187230 */ /* 0x000fc80000004100 */
[----:B------:R-:W0:Y:S02]  /*6b60*/  F2I.FTZ.TRUNC.NTZ R5, R24 ;  /* 0x0000001800057305 */ /* 0x000e24000021f100 */
[----:B0-----:R0:W-:Y:S01]  /*6b70*/  STG.E desc[UR36][R2.64], R5 ;  /* 0x0000000502007986 */ /* 0x0011e2000c101924 */
[----:B------:R-:W-:Y:S05]  /*6b80*/  BRA `(.L_x_3459) ;  /* 0x0000000c00347947 */ /* 0x000fea0003800000 */
.L_x_3460:
[----:B------:R-:W-:-:S04]  /*6b90*/  HADD2.F32 R24, -RZ, R24.H0_H0 ;  /* 0x20000018ff187230 */ /* 0x000fc80000004100 */
[----:B------:R-:W0:Y:S02]  /*6ba0*/  F2I.FTZ.TRUNC.NTZ R5, R24 ;  /* 0x0000001800057305 */ /* 0x000e24000021f100 */
[----:B0-----:R0:W-:Y:S01]  /*6bb0*/  STG.E.U16 desc[UR36][R2.64], R5 ;  /* 0x0000000502007986 */ /* 0x0011e2000c101524 */
[----:B------:R-:W-:Y:S05]  /*6bc0*/  BRA `(.L_x_3459) ;  /* 0x0000000c00247947 */ /* 0x000fea0003800000 */
.L_x_3455:
        /* <DEDUP_REMOVED lines=9> */
.L_x_3463:
[----:B------:R0:W-:Y:S01]  /*6c60*/  STG.E.U16 desc[UR36][R2.64], R24 ;  /* 0x0000001802007986 */ /* 0x0001e2000c101524 */
[----:B------:R-:W-:Y:S05]  /*6c70*/  BRA `(.L_x_3459) ;  /* 0x0000000800f87947 */ /* 0x000fea0003800000 */
.L_x_3462:
        /* <DEDUP_REMOVED lines=10> */
.L_x_3465:
[----:B------:R-:W-:-:S05]  /*6d20*/  HADD2.F32 R0, -RZ, R24.H0_H0 ;  /* 0x20000018ff007230 */ /* 0x000fca0000004100 */
[----:B------:R-:W-:-:S04]  /*6d30*/  F2FP.F16.F32.PACK_AB R0, RZ, R0 ;  /* 0x00000000ff00723e */ /* 0x000fc800000000ff */
[----:B------:R-:W-:-:S05]  /*6d40*/  PRMT R0, R0, 0x5410, RZ ;  /* 0x0000541000007816 */ /* 0x000fca00000000ff */
[----:B------:R0:W-:Y:S01]  /*6d50*/  STG.E desc[UR36][R2.64], R0 ;  /* 0x0000000002007986 */ /* 0x0001e2000c101924 */
[----:B------:R-:W-:Y:S05]  /*6d60*/  BRA `(.L_x_3459) ;  /* 0x0000000800bc7947 */ /* 0x000fea0003800000 */
.L_x_3464:
[----:B------:R-:W-:-:S05]  /*6d70*/  HADD2.F32 R4, -RZ, R24.H0_H0 ;  /* 0x20000018ff047230 */ /* 0x000fca0000004100 */
[----:B------:R-:W-:-:S06]  /*6d80*/  FMUL.FTZ R4, R4, 1 ;  /* 0x3f80000004047820 */ /* 0x000fcc0000410000 */
[----:B------:R-:W0:Y:S02]  /*6d90*/  F2F.F64.F32 R4, R4 ;  /* 0x0000000400047310 */ /* 0x000e240000201800 */
[----:B0-----:R0:W-:Y:S01]  /*6da0*/  STG.E.64 desc[UR36][R2.64], R4 ;  /* 0x0000000402007986 */ /* 0x0011e2000c101b24 */
[----:B------:R-:W-:Y:S05]  /*6db0*/  BRA `(.L_x_3459) ;  /* 0x0000000800a87947 */ /* 0x000fea0003800000 */
.L_x_3454:
        /* <DEDUP_REMOVED lines=14> */
.L_x_3469:
        /* <DEDUP_REMOVED lines=18> */
.L_x_3472:
[----:B------:R-:W-:-:S04]  /*6fc0*/  SHF.R.U32.HI R5, RZ, 0x18, R5 ;  /* 0x00000018ff057819 */ /* 0x000fc80000011605 */
[----:B------:R-:W-:-:S07]  /*6fd0*/  LOP3.LUT R0, R0, 0x80, R5, 0xf8, !PT ;  /* 0x0000008000007812 */ /* 0x000fce00078ef805 */
.L_x_3471:
[----:B------:R-:W-:Y:S05]  /*6fe0*/  BSYNC.RECONVERGENT B0 ;  /* 0x0000000000007941 */ /* 0x000fea0003800200 */
.L_x_3470:
[----:B------:R4:W-:Y:S01]  /*6ff0*/  STG.E.U8 desc[UR36][R2.64], R0 ;  /* 0x0000000002007986 */ /* 0x0009e2000c101124 */
[----:B------:R-:W-:Y:S05]  /*7000*/  BRA `(.L_x_3459) ;  /* 0x0000000800147947 */ /* 0x000fea0003800000 */
.L_x_3468:
        /* <DEDUP_REMOVED lines=18> */
.L_x_3475:
[----:B------:R-:W-:-:S04]  /*7130*/  SHF.R.U32.HI R5, RZ, 0x18, R5 ;  /* 0x00000018ff057819 */ /* 0x000fc80000011605 */
[----:B------:R-:W-:-:S07]  /*7140*/  LOP3.LUT R0, R0, 0x80, R5, 0xf8, !PT ;  /* 0x0000008000007812 */ /* 0x000fce00078ef805 */
.L_x_3474:
[----:B------:R-:W-:Y:S05]  /*7150*/  BSYNC.RECONVERGENT B0 ;  /* 0x0000000000007941 */ /* 0x000fea0003800200 */
.L_x_3473:
[----:B------:R3:W-:Y:S01]  /*7160*/  STG.E.U8 desc[UR36][R2.64], R0 ;  /* 0x0000000002007986 */ /* 0x0007e2000c101124 */
[----:B------:R-:W-:Y:S05]  /*7170*/  BRA `(.L_x_3459) ;  /* 0x0000000400b87947 */ /* 0x000fea0003800000 */
.L_x_3467:
        /* <DEDUP_REMOVED lines=22> */
.L_x_3477:
[----:B------:R-:W-:-:S06]  /*72e0*/  HADD2.F32 R4, -RZ, R24.H0_H0 ;  /* 0x20000018ff047230 */ /* 0x000fcc0000004100 */
[----:B------:R-:W0:Y:S02]  /*72f0*/  F2I.U64.TRUNC R4, R4 ;  /* 0x0000000400047311 */ /* 0x000e24000020d800 */
[----:B0-----:R0:W-:Y:S01]  /*7300*/  STG.E.64 desc[UR36][R2.64], R4 ;  /* 0x0000000402007986 */ /* 0x0011e2000c101b24 */
[----:B------:R-:W-:Y:S05]  /*7310*/  BRA `(.L_x_3459) ;  /* 0x0000000400507947 */ /* 0x000fea0003800000 */
.L_x_3476:
[----:B------:R-:W-:-:S04]  /*7320*/  HADD2.F32 R24, -RZ, R24.H0_H0 ;  /* 0x20000018ff187230 */ /* 0x000fc80000004100 */
[----:B------:R-:W0:Y:S02]  /*7330*/  F2I.FTZ.U32.TRUNC.NTZ R5, R24 ;  /* 0x0000001800057305 */ /* 0x000e24000021f000 */
[----:B0-----:R2:W-:Y:S01]  /*7340*/  STG.E desc[UR36][R2.64], R5 ;  /* 0x0000000502007986 */ /* 0x0015e2000c101924 */
[----:B------:R-:W-:Y:S05]  /*7350*/  BRA `(.L_x_3459) ;  /* 0x0000000400407947 */ /* 0x000fea0003800000 */
.L_x_3466:
        /* <DEDUP_REMOVED lines=11> */
.L_x_3479:
[----:B------:R-:W-:Y:S01]  /*7410*/  HADD2.F32 R24, -RZ, R24.H0_H0 ;  /* 0x20000018ff187230 */ /* 0x000fe20000004100 */
[----:B------:R-:W-:-:S04]  /*7420*/  CS2R R6, SRZ ;  /* 0x0000000000067805 */ /* 0x000fc8000001ff00 */
[----:B------:R-:W-:-:S06]  /*7430*/  FMUL.FTZ R4, R24, 1 ;  /* 0x3f80000018047820 */ /* 0x000fcc0000410000 */
[----:B------:R-:W0:Y:S02]  /*7440*/  F2F.F64.F32 R4, R4 ;  /* 0x0000000400047310 */ /* 0x000e240000201800 */
[----:B0-----:R0:W-:Y:S01]  /*7450*/  STG.E.128 desc[UR36][R2.64], R4 ;  /* 0x0000000402007986 */ /* 0x0011e2000c101d24 */
[----:B------:R-:W-:Y:S05]  /*7460*/  BRA `(.L_x_3459) ;  /* 0x0000000000fc7947 */ /* 0x000fea0003800000 */
.L_x_3478:
[----:B------:R-:W-:-:S13]  /*7470*/  ISETP.NE.AND P0, PT, R0, 0xf, PT ;  /* 0x0000000f0000780c */ /* 0x000fda0003f05270 */
[----:B------:R-:W-:Y:S05]  /*7480*/  @!P0 BRA `(.L_x_3480) ;  /* 0x0000000000e88947 */ /* 0x000fea0003800000 */
[----:B------:R-:W-:-:S13]  /*7490*/  ISETP.NE.AND P0, PT, R0, 0x17, PT ;  /* 0x000000170000780c */ /* 0x000fda0003f05270 */
[----:B------:R-:W-:Y:S05]  /*74a0*/  @!P0 BRA `(.L_x_3481) ;  /* 0x0000000000908947 */ /* 0x000fea0003800000 */
[----:B------:R-:W-:-:S13]  /*74b0*/  ISETP.NE.AND P0, PT, R0, 0x18, PT ;  /* 0x000000180000780c */ /* 0x000fda0003f05270 */
[----:B------:R-:W-:Y:S05]  /*74c0*/  @!P0 BRA `(.L_x_3482) ;  /* 0x0000000000448947 */ /* 0x000fea0003800000 */
.L_x_3458:
        /* <DEDUP_REMOVED lines=16> */
.L_x_3483:
[----:B------:R-:W-:Y:S05]  /*75d0*/  BRA `(.L_x_3459) ;  /* 0x0000000000a07947 */ /* 0x000fea0003800000 */
.L_x_3482:
        /* <DEDUP_REMOVED lines=13> */
.L_x_3485:
[----:B------:R-:W-:Y:S05]  /*76b0*/  BSYNC.RECONVERGENT B0 ;  /* 0x0000000000007941 */ /* 0x000fea0003800200 */
.L_x_3484:
[----:B------:R-:W-:-:S05]  /*76c0*/  LOP3.LUT R5, R0, 0x80, R5, 0xf8, !PT ;  /* 0x0000008000057812 */ /* 0x000fca00078ef805 */
[----:B------:R0:W-:Y:S01]  /*76d0*/  STG.E.U8 desc[UR36][R2.64], R5 ;  /* 0x0000000502007986 */ /* 0x0001e2000c101124 */
[----:B------:R-:W-:Y:S05]  /*76e0*/  BRA `(.L_x_3459) ;  /* 0x00000000005c7947 */ /* 0x000fea0003800000 */
.L_x_3481:
        /* <DEDUP_REMOVED lines=12> */
.L_x_3487:
[----:B------:R-:W-:Y:S01]  /*77b0*/  IMAD.MOV.U32 R0, RZ, RZ, 0x7f ;  /* 0x0000007fff007424 */ /* 0x000fe200078e00ff */
[----:B------:R-:W-:-:S04]  /*77c0*/  ISETP.GT.U32.AND P0, PT, R4, 0x7f800000, PT ;  /* 0x7f8000000400780c */ /* 0x000fc80003f04070 */
[----:B------:R-:W-:-:S09]  /*77d0*/  SEL R0, R0, 0x7c, P0 ;  /* 0x0000007c00007807 */ /* 0x000fd20000000000 */
.L_x_3488:
[----:B------:R-:W-:Y:S05]  /*77e0*/  BSYNC.RECONVERGENT B0 ;  /* 0x0000000000007941 */ /* 0x000fea0003800200 */
.L_x_3486:
[----:B------:R-:W-:-:S04]  /*77f0*/  SHF.R.U32.HI R5, RZ, 0x18, R5 ;  /* 0x00000018ff057819 */ /* 0x000fc80000011605 */
[----:B------:R-:W-:-:S05]  /*7800*/  LOP3.LUT R5, R0, 0x80, R5, 0xf8, !PT ;  /* 0x0000008000057812 */ /* 0x000fca00078ef805 */
[----:B------:R0:W-:Y:S01]  /*7810*/  STG.E.U8 desc[UR36][R2.64], R5 ;  /* 0x0000000502007986 */ /* 0x0001e2000c101124 */
[----:B------:R-:W-:Y:S05]  /*7820*/  BRA `(.L_x_3459) ;  /* 0x00000000000c7947 */ /* 0x000fea0003800000 */
.L_x_3480:
[----:B------:R-:W-:-:S05]  /*7830*/  HADD2.F32 R0, -RZ, R24.H0_H0 ;  /* 0x20000018ff007230 */ /* 0x000fca0000004100 */
[----:B------:R-:W-:-:S05]  /*7840*/  F2FP.BF16.F32.PACK_AB R0, RZ, R0 ;  /* 0x00000000ff00723e */ /* 0x000fca00000010ff */
[----:B------:R0:W-:Y:S02]  /*7850*/  STG.E.U16 desc[UR36][R2.64], R0 ;  /* 0x0000000002007986 */ /* 0x0001e4000c101524 */
.L_x_3459:
[----:B------:R-:W-:-:S07]  /*7860*/  VIADD R19, R19, 0x80 ;  /* 0x0000008013137836 */ /* 0x000fce0000000000 */
.L_x_3418:
[----:B------:R-:W-:Y:S05]  /*7870*/  BSYNC.RECONVERGENT B6 ;  /* 0x0000000000067941 */ /* 0x000fea0003800200 */
.L_x_3417:
[----:B------:R-:W-:-:S13]  /*7880*/  ISETP.GE.AND P0, PT, R19, R17, PT ;  /* 0x000000111300720c */ /* 0x000fda0003f06270 */
[----:B------:R-:W-:Y:S05]  /*7890*/  @P0 EXIT ;  /* 0x000000000000094d */ /* 0x000fea0003800000 */
[----:B01234-:R-:W0:Y:S01]  /*78a0*/  LDC.64 R2, c[0x0][0x388] ;  /* 0x0000e200ff027b82 */ /* 0x01fe220000000a00 */
[----:B------:R-:W1:Y:S01]  /*78b0*/  LDCU UR4, c[0x0][0x3a8] ;  /* 0x00007500ff0477ac */ /* 0x000e620008000800 */
[----:B-----5:R-:W-:Y:S01]  /*78c0*/  PRMT R0, R16, 0x9910, RZ ;  /* 0x0000991010007816 */ /* 0x020fe200000000ff */
        /* <DEDUP_REMOVED lines=18> */
.L_x_3492:
[----:B------:R-:W-:-:S06]  /*79f0*/  HADD2.F32 R5, -RZ, R23.H0_H0 ;  /* 0x20000017ff057230 */ /* 0x000fcc0000004100 */
[----:B------:R-:W0:Y:S02]  /*7a00*/  F2I.S64.TRUNC R4, R5 ;  /* 0x0000000500047311 */ /* 0x000e24000020d900 */
[----:B0-----:R-:W-:Y:S01]  /*7a10*/  STG.E.U8 desc[UR36][R2.64], R4 ;  /* 0x0000000402007986 */ /* 0x001fe2000c101124 */
[----:B------:R-:W-:Y:S05]  /*7a20*/  EXIT ;  /* 0x000000000000794d */ /* 0x000fea0003800000 */
.L_x_3491:
        /* <DEDUP_REMOVED lines=10> */
.L_x_3495:
[----:B------:R-:W-:-:S06]  /*7ad0*/  HADD2.F32 R23, -RZ, R23.H0_H0 ;  /* 0x20000017ff177230 */ /* 0x000fcc0000004100 */
[----:B------:R-:W0:Y:S02]  /*7ae0*/  F2I.FTZ.TRUNC.NTZ R23, R23 ;  /* 0x0000001700177305 */ /* 0x000e24000021f100 */
[----:B0-----:R-:W-:Y:S01]  /*7af0*/  STG.E desc[UR36][R2.64], R23 ;  /* 0x0000001702007986 */ /* 0x001fe2000c101924 */
[----:B------:R-:W-:Y:S05]  /*7b00*/  EXIT ;  /* 0x000000000000794d */ /* 0x000fea0003800000 */
.L_x_3494:
[----:B------:R-:W-:-:S06]  /*7b10*/  HADD2.F32 R23, -RZ, R23.H0_H0 ;  /* 0x20000017ff177230 */ /* 0x000fcc0000004100 */
[----:B------:R-:W0:Y:S02]  /*7b20*/  F2I.FTZ.TRUNC.NTZ R23, R23 ;  /* 0x0000001700177305 */ /* 0x000e24000021f100 */
[----:B0-----:R-:W-:Y:S01]  /*7b30*/  STG.E.U16 desc[UR36][R2.64], R23 ;  /* 0x0000001702007986 */ /* 0x001fe2000c101524 */
[----:B------:R-:W-:Y:S05]  /*7b40*/  EXIT ;  /* 0x000000000000794d */ /* 0x000fea0003800000 */
.L_x_3490:
        /* <DEDUP_REMOVED lines=9> */
.L_x_3497:
[----:B------:R-:W-:Y:S01]  /*7be0*/  STG.E.U16 desc[UR36][R2.64], R23 ;  /* 0x0000001702007986 */ /* 0x000fe2000c101524 */
[----:B------:R-:W-:Y:S05]  /*7bf0*/  EXIT ;  /* 0x000000000000794d */ /* 0x000fea0003800000 */
.L_x_3496:
        /* <DEDUP_REMOVED lines=10> */
.L_x_3499:
[----:B------:R-:W-:-:S05]  /*7ca0*/  HADD2.F32 R0, -RZ, R23.H0_H0 ;  /* 0x20000017ff007230 */ /* 0x000fca0000004100 */
[----:B------:R-:W-:-:S04]  /*7cb0*/  F2FP.F16.F32.PACK_AB R0, RZ, R0 ;  /* 0x00000000ff00723e */ /* 0x000fc800000000ff */
[----:B------:R-:W-:-:S05]  /*7cc0*/  PRMT R0, R0, 0x5410, RZ ;  /* 0x0000541000007816 */ /* 0x000fca00000000ff */
[----:B------:R-:W-:Y:S01]  /*7cd0*/  STG.E desc[UR36][R2.64], R0 ;  /* 0x0000000002007986 */ /* 0x000fe2000c101924 */
[----:B------:R-:W-:Y:S05]  /*7ce0*/  EXIT ;  /* 0x000000000000794d */ /* 0x000fea0003800000 */
.L_x_3498:
[----:B------:R-:W-:-:S05]  /*7cf0*/  HADD2.F32 R4, -RZ, R23.H0_H0 ;  /* 0x20000017ff047230 */ /* 0x000fca0000004100 */
[----:B------:R-:W-:-:S06]  /*7d00*/  FMUL.FTZ R4, R4, 1 ;  /* 0x3f80000004047820 */ /* 0x000fcc0000410000 */
[----:B------:R-:W0:Y:S02]  /*7d10*/  F2F.F64.F32 R4, R4 ;  /* 0x0000000400047310 */ /* 0x000e240000201800 */
[----:B0-----:R-:W-:Y:S01]  /*7d20*/  STG.E.64 desc[UR36][R2.64], R4 ;  /* 0x0000000402007986 */ /* 0x001fe2000c101b24 */
[----:B------:R-:W-:Y:S05]  /*7d30*/  EXIT ;  /* 0x000000000000794d */ /* 0x000fea0003800000 */
.L_x_3489:
        /* <DEDUP_REMOVED lines=14> */
.L_x_3503:
        /* <DEDUP_REMOVED lines=18> */
.L_x_3506:
[----:B------:R-:W-:-:S04]  /*7f40*/  SHF.R.U32.HI R5, RZ, 0x18, R5 ;  /* 0x00000018ff057819 */ /* 0x000fc80000011605 */
[----:B------:R-:W-:-:S07]  /*7f50*/  LOP3.LUT R0, R0, 0x80, R5, 0xf8, !PT ;  /* 0x0000008000007812 */ /* 0x000fce00078ef805 */
.L_x_3505:
[----:B------:R-:W-:Y:S05]  /*7f60*/  BSYNC.RECONVERGENT B0 ;  /* 0x0000000000007941 */ /* 0x000fea0003800200 */
.L_x_3504:
[----:B------:R-:W-:Y:S01]  /*7f70*/  STG.E.U8 desc[UR36][R2.64], R0 ;  /* 0x0000000002007986 */ /* 0x000fe2000c101124 */
[----:B------:R-:W-:Y:S05]  /*7f80*/  EXIT ;  /* 0x000000000000794d */ /* 0x000fea0003800000 */
.L_x_3502:
        /* <DEDUP_REMOVED lines=18> */
.L_x_3509:
[----:B------:R-:W-:-:S04]  /*80b0*/  SHF.R.U32.HI R5, RZ, 0x18, R5 ;  /* 0x00000018ff057819 */ /* 0x000fc80000011605 */
[----:B------:R-:W-:-:S07]  /*80c0*/  LOP3.LUT R0, R0, 0x80, R5, 0xf8, !PT ;  /* 0x0000008000007812 */ /* 0x000fce00078ef805 */
.L_x_3508:
[----:B------:R-:W-:Y:S05]  /*80d0*/  BSYNC.RECONVERGENT B0 ;  /* 0x0000000000007941 */ /* 0x000fea0003800200 */
.L_x_3507:
[----:B------:R-:W-:Y:S01]  /*80e0*/  STG.E.U8 desc[UR36][R2.64], R0 ;  /* 0x0000000002007986 */ /* 0x000fe2000c101124 */
[----:B------:R-:W-:Y:S05]  /*80f0*/  EXIT ;  /* 0x000000000000794d */ /* 0x000fea0003800000 */
.L_x_3501:
        /* <DEDUP_REMOVED lines=22> */
.L_x_3511:
[----:B------:R-:W-:-:S06]  /*8260*/  HADD2.F32 R4, -RZ, R23.H0_H0 ;  /* 0x20000017ff047230 */ /* 0x000fcc0000004100 */
[----:B------:R-:W0:Y:S02]  /*8270*/  F2I.U64.TRUNC R4, R4 ;  /* 0x0000000400047311 */ /* 0x000e24000020d800 */
[----:B0-----:R-:W-:Y:S01]  /*8280*/  STG.E.64 desc[UR36][R2.64], R4 ;  /* 0x0000000402007986 */ /* 0x001fe2000c101b24 */
[----:B------:R-:W-:Y:S05]  /*8290*/  EXIT ;  /* 0x000000000000794d */ /* 0x000fea0003800000 */
.L_x_3510:
[----:B------:R-:W-:-:S06]  /*82a0*/  HADD2.F32 R23, -RZ, R23.H0_H0 ;  /* 0x20000017ff177230 */ /* 0x000fcc0000004100 */
[----:B------:R-:W0:Y:S02]  /*82b0*/  F2I.FTZ.U32.TRUNC.NTZ R23, R23 ;  /* 0x0000001700177305 */ /* 0x000e24000021f000 */
[----:B0-----:R-:W-:Y:S01]  /*82c0*/  STG.E desc[UR36][R2.64], R23 ;  /* 0x0000001702007986 */ /* 0x001fe2000c101924 */
[----:B------:R-:W-:Y:S05]  /*82d0*/  EXIT ;  /* 0x000000000000794d */ /* 0x000fea0003800000 */
.L_x_3500:
        /* <DEDUP_REMOVED lines=11> */
.L_x_3513:
[----:B------:R-:W-:Y:S01]  /*8390*/  HADD2.F32 R23, -RZ, R23.H0_H0 ;  /* 0x20000017ff177230 */ /* 0x000fe20000004100 */
[----:B------:R-:W-:-:S04]  /*83a0*/  CS2R R6, SRZ ;  /* 0x0000000000067805 */ /* 0x000fc8000001ff00 */
[----:B------:R-:W-:-:S06]  /*83b0*/  FMUL.FTZ R4, R23, 1 ;  /* 0x3f80000017047820 */ /* 0x000fcc0000410000 */
[----:B------:R-:W0:Y:S02]  /*83c0*/  F2F.F64.F32 R4, R4 ;  /* 0x0000000400047310 */ /* 0x000e240000201800 */
[----:B0-----:R-:W-:Y:S01]  /*83d0*/  STG.E.128 desc[UR36][R2.64], R4 ;  /* 0x0000000402007986 */ /* 0x001fe2000c101d24 */
[----:B------:R-:W-:Y:S05]  /*83e0*/  EXIT ;  /* 0x000000000000794d */ /* 0x000fea0003800000 */
.L_x_3512:
[----:B------:R-:W-:-:S13]  /*83f0*/  ISETP.NE.AND P0, PT, R0, 0xf, PT ;  /* 0x0000000f0000780c */ /* 0x000fda0003f05270 */
[----:B------:R-:W-:Y:S05]  /*8400*/  @!P0 BRA `(.L_x_3514) ;  /* 0x0000000000e88947 */ /* 0x000fea0003800000 */
[----:B------:R-:W-:-:S13]  /*8410*/  ISETP.NE.AND P0, PT, R0, 0x17, PT ;  /* 0x000000170000780c */ /* 0x000fda0003f05270 */
[----:B------:R-:W-:Y:S05]  /*8420*/  @!P0 BRA `(.L_x_3515) ;  /* 0x0000000000908947 */ /* 0x000fea0003800000 */
[----:B------:R-:W-:-:S13]  /*8430*/  ISETP.NE.AND P0, PT, R0, 0x18, PT ;  /* 0x000000180000780c */ /* 0x000fda0003f05270 */
[----:B------:R-:W-:Y:S05]  /*8440*/  @!P0 BRA `(.L_x_3516) ;  /* 0x0000000000448947 */ /* 0x000fea0003800000 */
.L_x_3493:
        /* <DEDUP_REMOVED lines=16> */
.L_x_3517:
[----:B------:R-:W-:Y:S05]  /*8550*/  EXIT ;  /* 0x000000000000794d */ /* 0x000fea0003800000 */
.L_x_3516:
        /* <DEDUP_REMOVED lines=13> */
.L_x_3519:
[----:B------:R-:W-:Y:S05]  /*8630*/  BSYNC.RECONVERGENT B0 ;  /* 0x0000000000007941 */ /* 0x000fea0003800200 */
.L_x_3518:
[----:B------:R-:W-:-:S05]  /*8640*/  LOP3.LUT R5, R0, 0x80, R5, 0xf8, !PT ;  /* 0x0000008000057812 */ /* 0x000fca00078ef805 */
[----:B------:R-:W-:Y:S01]  /*8650*/  STG.E.U8 desc[UR36][R2.64], R5 ;  /* 0x0000000502007986 */ /* 0x000fe2000c101124 */
[----:B------:R-:W-:Y:S05]  /*8660*/  EXIT ;  /* 0x000000000000794d */ /* 0x000fea0003800000 */
.L_x_3515:
        /* <DEDUP_REMOVED lines=12> */
.L_x_3521:
[----:B------:R-:W-:Y:S01]  /*8730*/  IMAD.MOV.U32 R0, RZ, RZ, 0x7f ;  /* 0x0000007fff007424 */ /* 0x000fe200078e00ff */
[----:B------:R-:W-:-:S04]  /*8740*/  ISETP.GT.U32.AND P0, PT, R4, 0x7f800000, PT ;  /* 0x7f8000000400780c */ /* 0x000fc80003f04070 */
[----:B------:R-:W-:-:S09]  /*8750*/  SEL R0, R0, 0x7c, P0 ;  /* 0x0000007c00007807 */ /* 0x000fd20000000000 */
.L_x_3522:
[----:B------:R-:W-:Y:S05]  /*8760*/  BSYNC.RECONVERGENT B0 ;  /* 0x0000000000007941 */ /* 0x000fea0003800200 */
.L_x_3520:
[----:B------:R-:W-:-:S04]  /*8770*/  SHF.R.U32.HI R5, RZ, 0x18, R5 ;  /* 0x00000018ff057819 */ /* 0x000fc80000011605 */
[----:B------:R-:W-:-:S05]  /*8780*/  LOP3.LUT R5, R0, 0x80, R5, 0xf8, !PT ;  /* 0x0000008000057812 */ /* 0x000fca00078ef805 */
[----:B------:R-:W-:Y:S01]  /*8790*/  STG.E.U8 desc[UR36][R2.64], R5 ;  /* 0x0000000502007986 */ /* 0x000fe2000c101124 */
[----:B------:R-:W-:Y:S05]  /*87a0*/  EXIT ;  /* 0x000000000000794d */ /* 0x000fea0003800000 */
.L_x_3514:
[----:B------:R-:W-:-:S05]  /*87b0*/  HADD2.F32 R0, -RZ, R23.H0_H0 ;  /* 0x20000017ff007230 */ /* 0x000fca0000004100 */
[----:B------:R-:W-:-:S05]  /*87c0*/  F2FP.BF16.F32.PACK_AB R0, RZ, R0 ;  /* 0x00000000ff00723e */ /* 0x000fca00000010ff */
[----:B------:R-:W-:Y:S01]  /*87d0*/  STG.E.U16 desc[UR36][R2.64], R0 ;  /* 0x0000000002007986 */ /* 0x000fe2000c101524 */
[----:B------:R-:W-:Y:S05]  /*87e0*/  EXIT ;  /* 0x000000000000794d */ /* 0x000fea0003800000 */
.L_x_3523:
        /* <DEDUP_REMOVED lines=9> */
.L_x_22340:


//--------------------- .text._ZN2at6native18elementwise_kernelILi128ELi4EZNS0_22gpu_kernel_impl_nocastINS0_13BUnaryFunctorIN3c104HalfES5_S5_ZZZNS0_15binary_internal21div_trunc_kernel_cudaERNS_18TensorIteratorBaseEENKUlvE1_clEvENKUlvE1_clEvEUlS5_S5_E_EEEEvS8_RKT_EUliE_EEviT1_ --------------------------
	.section	.text._ZN2at6native18elementwise_kernelILi128ELi4EZNS0_22gpu_kernel_impl_nocastINS0_13BUnaryFunctorIN3c104HalfES5_S5_ZZZNS0_15binary_internal21div_trunc_kernel_cudaERNS_18TensorIteratorBaseEENKUlvE1_clEvENKUlvE1_clEvEUlS5_S5_E_EEEEvS8_RKT_EUliE_EEviT1_,"ax",@progbits
	.align	128
        .global         _ZN2at6native18elementwise_kernelILi128ELi4EZNS0_22gpu_kernel_impl_nocastINS0_13BUnaryFunctorIN3c104HalfES5_S5_ZZZNS0_15binary_internal21div_trunc_kernel_cudaERNS_18TensorIteratorBaseEENKUlvE1_clEvENKUlvE1_clEvEUlS5_S5_E_EEEEvS8_RKT_EUliE_EEviT1_
        .type           _ZN2at6native18elementwise_kernelILi128ELi4EZNS0_22gpu_kernel_impl_nocastINS0_13BUnaryFunctorIN3c104HalfES5_S5_ZZZNS0_15binary_internal21div_trunc_kernel_cudaERNS_18TensorIteratorBaseEENKUlvE1_clEvENKUlvE1_clEvEUlS5_S5_E_EEEEvS8_RKT_EUliE_EEviT1_,@function
        .size           _ZN2at6native18elementwise_kernelILi128ELi4EZNS0_22gpu_kernel_impl_nocastINS0_13BUnaryFunctorIN3c104HalfES5_S5_ZZZNS0_15binary_internal21div_trunc_kernel_cudaERNS_18TensorIteratorBaseEENKUlvE1_clEvENKUlvE1_clEvEUlS5_S5_E_EEEEvS8_RKT_EUliE_EEviT1_,(.L_x_22341 - _ZN2at6native18elementwise_kernelILi128ELi4EZNS0_22gpu_kernel_impl_nocastINS0_13BUnaryFunctorIN3c104HalfES5_S5_ZZZNS0_15binary_internal21div_trunc_kernel_cudaERNS_18TensorIteratorBaseEENKUlvE1_clEvENKUlvE1_clEvEUlS5_S5_E_EEEEvS8_RKT_EUliE_EEviT1_)
        .other          _ZN2at6native18elementwise_kernelILi128ELi4EZNS0_22gpu_kernel_impl_nocastINS0_13BUnaryFunctorIN3c104HalfES5_S5_ZZZNS0_15binary_internal21div_trunc_kernel_cudaERNS_18TensorIteratorBaseEENKUlvE1_clEvENKUlvE1_clEvEUlS5_S5_E_EEEEvS8_RKT_EUliE_EEviT1_,@"STO_CUDA_ENTRY STV_DEFAULT"
_ZN2at6native18elementwise_kernelILi128ELi4EZNS0_22gpu_kernel_impl_nocastINS0_13BUnaryFunctorIN3c104HalfES5_S5_ZZZNS0_15binary_internal21div_trunc_kernel_cudaERNS_18TensorIteratorBaseEENKUlvE1_clEvENKUlvE1_clEvEUlS5_S5_E_EEEEvS8_RKT_EUliE_EEviT1_:
.text._ZN2at6native18elementwise_kernelILi128ELi4EZNS0_22gpu_kernel_impl_nocastINS0_13BUnaryFunctorIN3c104HalfES5_S5_ZZZNS0_15binary_internal21div_trunc_kernel_cudaERNS_18TensorIteratorBaseEENKUlvE1_clEvENKUlvE1_clEvEUlS5_S5_E_EEEEvS8_RKT_EUliE_EEviT1_:
        /* <DEDUP_REMOVED lines=14> */
[----:B------:R-:W0:Y:S02]  /*00e0*/  LDC.64 R4, c[0x0][0x588] ;  /* 0x00016200ff047b82 */ /* 0x000e240000000a00 */
[----:B0-----:R-:W2:Y:S06]  /*00f0*/  LDG.E.U16 R4, desc[UR6][R4.64] ;  /* 0x0000000604047981 */ /* 0x001eac000c1e1500 */
[----:B------:R-:W0:Y:S01]  /*0100*/  LDC.U16 R2, c[0x0][0x592] ;  /* 0x00016480ff027b82 */ /* 0x000e220000000400 */
[----:B------:R-:W-:-:S04]  /*0110*/  IADD3 R3, PT, PT, R3, 0x80, RZ ;  /* 0x0000008003037810 */ /* 0x000fc80007ffe0ff */
[----:B------:R-:W-:-:S13]  /*0120*/  ISETP.GE.AND P0, PT, R3, UR4, PT ;  /* 0x0000000403007c0c */ /* 0x000fda000bf06270 */
[----:B------:R-:W-:Y:S05]  /*0130*/  @P0 BREAK.RELIABLE B1 ;  /* 0x0000000000010942 */ /* 0x000fea0003800100 */
[----:B0-----:R-:W-:-:S04]  /*0140*/  HADD2.F32 R2, -RZ, R2.H0_H0 ;  /* 0x20000002ff027230 */ /* 0x001fc80000004100 */
[----:B------:R-:W0:Y:S01]  /*0150*/  MUFU.RCP R7, R2 ;  /* 0x0000000200077308 */ /* 0x000e220000001000 */
[----:B--2---:R-:W-:-:S05]  /*0160*/  HADD2.F32 R0, -RZ, R4.H0_H0 ;  /* 0x20000004ff007230 */ /* 0x004fca0000004100 */
        /* <DEDUP_REMOVED lines=8> */
[----:B0-----:R-:W0:Y:S02]  /*01f0*/  LDC.64 R4, c[0x0][0x588] ;  /* 0x00016200ff047b82 */ /* 0x001e240000000a00 */
[----:B0-----:R-:W2:Y:S06]  /*0200*/  LDG.E.U16 R4, desc[UR6][R4.64] ;  /* 0x0000000604047981 */ /* 0x001eac000c1e1500 */
[----:B------:R-:W0:Y:S01]  /*0210*/  LDC.U16 R0, c[0x0][0x592] ;  /* 0x00016480ff007b82 */ /* 0x000e220000000400 */
[----:B------:R-:W-:Y:S01]  /*0220*/  IADD3 R3, PT, PT, R3, 0x80, RZ ;  /* 0x0000008003037810 */ /* 0x000fe20007ffe0ff */
        /* <DEDUP_REMOVED lines=9> */
[----:B0-----:R0:W-:Y:S02]  /*02c0*/  STG.E.U16 desc[UR6][R6.64], R2 ;  /* 0x0000000206007986 */ /* 0x0011e4000c101506 */
.L_x_3527:
[----:B------:R-:W-:-:S13]  /*02d0*/  ISETP.GE.AND P0, PT, R3, UR4, PT ;  /* 0x0000000403007c0c */ /* 0x000fda000bf06270 */
[----:B------:R-:W-:Y:S05]  /*02e0*/  @P0 BREAK.RELIABLE B1 ;  /* 0x0000000000010942 */ /* 0x000fea0003800100 */
[----:B------:R-:W-:Y:S05]  /*02f0*/  @P0 BRA `(.L_x_3528) ;  /* 0x00000000003c0947 */ /* 0x000fea0003800000 */
[----:B------:R-:W-:Y:S05]  /*0300*/  BSYNC.RELIABLE B1 ;  /* 0x0000000000017941 */ /* 0x000fea0003800100 */
.L_x_3526:
[----:B------:R-:W1:Y:S02]  /*0310*/  LDC.64 R4, c[0x0][0x588] ;  /* 0x00016200ff047b82 */ /* 0x000e640000000a00 */
[----:B-1----:R-:W2:Y:S06]  /*0320*/  LDG.E.U16 R4, desc[UR6][R4.64] ;  /* 0x0000000604047981 */ /* 0x002eac000c1e1500 */
[----:B------:R-:W1:Y:S01]  /*0330*/  LDC.U16 R0, c[0x0][0x592] ;  /* 0x00016480ff007b82 */ /* 0x000e620000000400 */
[----:B------:R-:W-:Y:S01]  /*0340*/  IADD3 R3, PT, PT, R3, 0x80, RZ ;  /* 0x0000008003037810 */ /* 0x000fe20007ffe0ff */
[----:B-1----:R-:W-:-:S04]  /*0350*/  HADD2.F32 R8, -RZ, R0.H0_H0 ;  /* 0x20000000ff087230 */ /* 0x002fc80000004100 */
[----:B0-----:R-:W0:Y:S01]  /*0360*/  MUFU.RCP R7, R8 ;  /* 0x0000000800077308 */ /* 0x001e220000001000 */
        /* <DEDUP_REMOVED lines=8> */
.L_x_3528:
[----:B------:R-:W-:Y:S05]  /*03f0*/  BSYNC.RECONVERGENT B0 ;  /* 0x0000000000007941 */ /* 0x000fea0003800200 */
.L_x_3525:
[----:B------:R-:W-:Y:S05]  /*0400*/  WARPSYNC.ALL ;  /* 0x0000000000007948 */ /* 0x000fea0003800000 */
[----:B------:R-:W-:-:S13]  /*0410*/  ISETP.GE.AND P0, PT, R3, UR4, PT ;  /* 0x0000000403007c0c */ /* 0x000fda000bf06270 */
[----:B------:R-:W-:Y:S05]  /*0420*/  @P0 EXIT ;  /* 0x000000000000094d */ /* 0x000fea0003800000 */
[----:B01----:R-:W0:Y:S02]  /*0430*/  LDC.64 R2, c[0x0][0x588] ;  /* 0x00016200ff027b82 */ /* 0x003e240000000a00 */
[----:B0-----:R-:W2:Y:S06]  /*0440*/  LDG.E.U16 R2, desc[UR6][R2.64] ;  /* 0x0000000602027981 */ /* 0x001eac000c1e1500 */
[----:B------:R-:W0:Y:S02]  /*0450*/  LDC.U16 R0, c[0x0][0x592] ;  /* 0x00016480ff007b82 */ /* 0x000e240000000400 */
        /* <DEDUP_REMOVED lines=11> */
.L_x_3524:
        /* <DEDUP_REMOVED lines=296> */
[----:B------:R-:W1:Y:S01]  /*1790*/  @P0 LDC.64 R8, c[0x0][0x578] ;  /* 0x00015e00ff080b82 */ /* 0x000e620000000a00 */
[----:B---3--:R-:W-:-:S05]  /*17a0*/  @P0 IMAD.HI.U32 R6, R11, R14, R10 ;  /* 0x0000000e0b060227 */ /* 0x008fca00078e000a */
[----:B------:R-:W-:Y:S01]  /*17b0*/  @P0 SHF.R.U32.HI R10, RZ, R15, R6 ;  /* 0x0000000fff0a0219 */ /* 0x000fe20000011606 */
[----:B------:R-:W-:-:S03]  /*17c0*/  IMAD R6, R13, UR8, R7 ;  /* 0x000000080d067c24 */ /* 0x000fc6000f8e0207 */
[----:B------:R-:W-:Y:S01]  /*17d0*/  @P0 IADD3 R10, PT, PT, -R10, RZ, RZ ;  /* 0x000000ff0a0a0210 */ /* 0x000fe20007ffe1ff */
[C---:B--2---:R-:W-:Y:S02]  /*17e0*/  IMAD R5, R6.reuse, UR10, R5 ;  /* 0x0000000a06057c24 */ /* 0x044fe4000f8e0205 */
[----:B------:R-:W-:Y:S02]  /*17f0*/  IMAD R4, R6, UR11, R4 ;  /* 0x0000000b06047c24 */ /* 0x000fe4000f8e0204 */
[----:B0-----:R-:W-:-:S04]  /*1800*/  @P0 IMAD R10, R10, R17, R11 ;  /* 0x000000110a0a0224 */ /* 0x001fc800078e020b */
[C---:B-1----:R-:W-:Y:S02]  /*1810*/  @P0 IMAD R5, R10.reuse, R8, R5 ;  /* 0x000000080a050224 */ /* 0x042fe400078e0205 */
[----:B------:R-:W-:-:S07]  /*1820*/  @P0 IMAD R4, R10, R9, R4 ;  /* 0x000000090a040224 */ /* 0x000fce00078e0204 */
.L_x_3532:
[----:B------:R-:W0:Y:S02]  /*1830*/  LDCU.128 UR8, c[0x0][0x580] ;  /* 0x0000b000ff0877ac */ /* 0x000e240008000c00 */
[----:B0-----:R-:W-:-:S04]  /*1840*/  IADD3 R6, P0, PT, R4, UR10, RZ ;  /* 0x0000000a04067c10 */ /* 0x001fc8000ff1e0ff */
[----:B------:R-:W-:-:S05]  /*1850*/  IADD3.X R7, PT, PT, RZ, UR11, RZ, P0, !PT ;  /* 0x0000000bff077c10 */ /* 0x000fca00087fe4ff */
[----:B------:R-:W2:Y:S01]  /*1860*/  LDG.E.U16 R6, desc[UR6][R6.64] ;  /* 0x0000000606067981 */ /* 0x000ea2000c1e1500 */
[----:B------:R-:W0:Y:S01]  /*1870*/  LDC.U16 R4, c[0x0][0x592] ;  /* 0x00016480ff047b82 */ /* 0x000e220000000400 */
[----:B------:R-:W-:Y:S01]  /*1880*/  IADD3 R3, PT, PT, R3, 0x80, RZ ;  /* 0x0000008003037810 */ /* 0x000fe20007ffe0ff */
[----:B0-----:R-:W-:-:S06]  /*1890*/  HADD2.F32 R9, -RZ, R4.H0_H0 ;  /* 0x20000004ff097230 */ /* 0x001fcc0000004100 */
[----:B------:R-:W0:Y:S01]  /*18a0*/  MUFU.RCP R9, R9 ;  /* 0x0000000900097308 */ /* 0x000e220000001000 */
[----:B--2---:R-:W-:-:S05]  /*18b0*/  HADD2.F32 R4, -RZ, R6.H0_H0 ;  /* 0x20000006ff047230 */ /* 0x004fca0000004100 */
[----:B0-----:R-:W-:-:S05]  /*18c0*/  FMUL.FTZ R4, R4, R9 ;  /* 0x0000000904047220 */ /* 0x001fca0000410000 */
[----:B------:R-:W-:-:S05]  /*18d0*/  F2FP.F16.F32.PACK_AB R4, RZ, R4 ;  /* 0x00000004ff04723e */ /* 0x000fca00000000ff */
[----:B------:R-:W-:Y:S01]  /*18e0*/  HADD2.F32 R8, -RZ, R4.H0_H0 ;  /* 0x20000004ff087230 */ /* 0x000fe20000004100 */
[----:B------:R-:W-:-:S04]  /*18f0*/  IADD3 R4, P0, PT, R5, UR8, RZ ;  /* 0x0000000805047c10 */ /* 0x000fc8000ff1e0ff */
        /* <DEDUP_REMOVED lines=305> */
.L_x_3534:
[----:B------:R-:W0:Y:S02]  /*2c10*/  LDCU.128 UR8, c[0x0][0x580] ;  /* 0x0000b000ff0877ac */ /* 0x000e240008000c00 */
[----:B0-----:R-:W-:-:S05]  /*2c20*/  IADD3 R6, P0, PT, R4, UR10, RZ ;  /* 0x0000000a04067c10 */ /* 0x001fca000ff1e0ff */
[----:B------:R-:W-:-:S05]  /*2c30*/  IMAD.X R7, RZ, RZ, UR11, P0 ;  /* 0x0000000bff077e24 */ /* 0x000fca00080e06ff */
        /* <DEDUP_REMOVED lines=11> */
[----:B------:R-:W0:Y:S02]  /*2cf0*/  FRND.TRUNC R8, R8 ;  /* 0x0000000800087307 */ /* 0x000e24000020d000 */
[----:B0-----:R-:W-:-:S05]  /*2d00*/  F2FP.F16.F32.PACK_AB R7, RZ, R8 ;  /* 0x00000008ff07723e */ /* 0x001fca00000000ff */
[----:B------:R0:W-:Y:S02]  /*2d10*/  STG.E.U16 desc[UR6][R4.64], R7 ;  /* 0x0000000704007986 */ /* 0x0001e4000c101506 */
.L_x_3531:
[----:B------:R-:W-:-:S13]  /*2d20*/  ISETP.GE.AND P0, PT, R3, UR4, PT ;  /* 0x0000000403007c0c */ /* 0x000fda000bf06270 */
[----:B------:R-:W-:Y:S05]  /*2d30*/  @P0 BREAK.RELIABLE B1 ;  /* 0x0000000000010942 */ /* 0x000fea0003800100 */
[----:B------:R-:W-:Y:S05]  /*2d40*/  @P0 BRA `(.L_x_3533) ;  /* 0x0000001000f00947 */ /* 0x000fea0003800000 */
[----:B------:R-:W-:Y:S05]  /*2d50*/  BSYNC.RELIABLE B1 ;  /* 0x0000000000017941 */ /* 0x000fea0003800100 */
.L_x_3530:
        /* <DEDUP_REMOVED lines=298> */
.L_x_3535:
        /* <DEDUP_REMOVED lines=17> */
.L_x_3533:
[----:B------:R-:W-:Y:S05]  /*4110*/  BSYNC.RECONVERGENT B0 ;  /* 0x0000000000007941 */ /* 0x000fea0003800200 */
.L_x_3529:
        /* <DEDUP_REMOVED lines=291> */
[----:B------:R-:W3:Y:S02]  /*5350*/  @P0 LDC.64 R12, c[0x0][0x578] ;  /* 0x00015e00ff0c0b82 */ /* 0x000ee40000000a00 */
[----:B------:R-:W-:Y:S02]  /*5360*/  IMAD R4, R4, UR8, R5 ;  /* 0x0000000804047c24 */ /* 0x000fe4000f8e0205 */
[----:B--2---:R-:W-:-:S05]  /*5370*/  @P0 IMAD.HI.U32 R0, R7, R8, R6 ;  /* 0x0000000807000227 */ /* 0x004fca00078e0006 */
[----:B------:R-:W-:Y:S01]  /*5380*/  @P0 SHF.R.U32.HI R0, RZ, R9, R0 ;  /* 0x00000009ff000219 */ /* 0x000fe20000011600 */
[C---:B-1----:R-:W-:Y:S02]  /*5390*/  IMAD R3, R4.reuse, UR4, R3 ;  /* 0x0000000404037c24 */ /* 0x042fe4000f8e0203 */
[----:B------:R-:W-:Y:S01]  /*53a0*/  IMAD R2, R4, UR5, R2 ;  /* 0x0000000504027c24 */ /* 0x000fe2000f8e0202 */
[----:B------:R-:W-:-:S05]  /*53b0*/  @P0 IADD3 R6, PT, PT, -R0, RZ, RZ ;  /* 0x000000ff00060210 */ /* 0x000fca0007ffe1ff */
[----:B0-----:R-:W-:-:S04]  /*53c0*/  @P0 IMAD R6, R11, R6, R7 ;  /* 0x000000060b060224 */ /* 0x001fc800078e0207 */
[C---:B---3--:R-:W-:Y:S02]  /*53d0*/  @P0 IMAD R3, R6.reuse, R12, R3 ;  /* 0x0000000c06030224 */ /* 0x048fe400078e0203 */
[----:B------:R-:W-:-:S07]  /*53e0*/  @P0 IMAD R2, R6, R13, R2 ;  /* 0x0000000d06020224 */ /* 0x000fce00078e0202 */
.L_x_3536:
[----:B------:R-:W0:Y:S02]  /*53f0*/  LDCU.128 UR8, c[0x0][0x580] ;  /* 0x0000b000ff0877ac */ /* 0x000e240008000c00 */
[----:B0-----:R-:W-:-:S04]  /*5400*/  IADD3 R4, P0, PT, R2, UR10, RZ ;  /* 0x0000000a02047c10 */ /* 0x001fc8000ff1e0ff */
[----:B------:R-:W-:-:S05]  /*5410*/  IADD3.X R5, PT, PT, RZ, UR11, RZ, P0, !PT ;  /* 0x0000000bff057c10 */ /* 0x000fca00087fe4ff */
[----:B------:R-:W2:Y:S01]  /*5420*/  LDG.E.U16 R4, desc[UR6][R4.64] ;  /* 0x0000000604047981 */ /* 0x000ea2000c1e1500 */
[----:B------:R-:W0:Y:S01]  /*5430*/  LDC.U16 R0, c[0x0][0x592] ;  /* 0x00016480ff007b82 */ /* 0x000e220000000400 */
[----:B------:R-:W-:-:S04]  /*5440*/  IADD3 R2, P0, PT, R3, UR8, RZ ;  /* 0x0000000803027c10 */ /* 0x000fc8000ff1e0ff */
[----:B------:R-:W-:Y:S01]  /*5450*/  IADD3.X R3, PT, PT, RZ, UR9, RZ, P0, !PT ;  /* 0x00000009ff037c10 */ /* 0x000fe200087fe4ff */
[----:B0-----:R-:W-:-:S04]  /*5460*/  HADD2.F32 R6, -RZ, R0.H0_H0 ;  /* 0x20000000ff067230 */ /* 0x001fc80000004100 */
[----:B------:R-:W0:Y:S01]  /*5470*/  MUFU.RCP R7, R6 ;  /* 0x0000000600077308 */ /* 0x000e220000001000 */
[----:B--2---:R-:W-:-:S05]  /*5480*/  HADD2.F32 R0, -RZ, R4.H0_H0 ;  /* 0x20000004ff007230 */ /* 0x004fca0000004100 */
[----:B0-----:R-:W-:-:S05]  /*5490*/  FMUL.FTZ R0, R0, R7 ;  /* 0x0000000700007220 */ /* 0x001fca0000410000 */
[----:B------:R-:W-:-:S05]  /*54a0*/  F2FP.F16.F32.PACK_AB R0, RZ, R0 ;  /* 0x00000000ff00723e */ /* 0x000fca00000000ff */
[----:B------:R-:W-:-:S06]  /*54b0*/  HADD2.F32 R0, -RZ, R0.H0_H0 ;  /* 0x20000000ff007230 */ /* 0x000fcc0000004100 */
[----:B------:R-:W0:Y:S02]  /*54c0*/  FRND.TRUNC R0, R0 ;  /* 0x0000000000007307 */ /* 0x000e24000020d000 */
[----:B0-----:R-:W-:-:S05]  /*54d0*/  F2FP.F16.F32.PACK_AB R5, RZ, R0 ;  /* 0x00000000ff05723e */ /* 0x001fca00000000ff */
[----:B------:R-:W-:Y:S01]  /*54e0*/  STG.E.U16 desc[UR6][R2.64], R5 ;  /* 0x0000000502007986 */ /* 0x000fe2000c101506 */
[----:B------:R-:W-:Y:S05]  /*54f0*/  EXIT ;  /* 0x000000000000794d */ /* 0x000fea0003800000 */
.L_x_3537:
        /* <DEDUP_REMOVED lines=16> */
.L_x_22341:


//--------------------- .text._ZN2at6native27unrolled_elementwise_kernelINS0_13BUnaryFunctorIN3c104HalfES4_S4_ZZZNS0_15binary_internal21div_trunc_kernel_cudaERNS_18TensorIteratorBaseEENKUlvE1_clEvENKUlvE1_clEvEUlS4_S4_E_EESt5arrayIPcLm2EELi4E23TrivialOffsetCalculatorILi1EjESG_NS0_6memory15LoadWithoutCastENSH_16StoreWithoutCastEEEviT_T0_T2_T3_T4_T5_ --------------------------
	.section	.text._ZN2at6native27unrolled_elementwise_kernelINS0_13BUnaryFunctorIN3c104HalfES4_S4_ZZZNS0_15binary_internal21div_trunc_kernel_cudaERNS_18TensorIteratorBaseEENKUlvE1_clEvENKUlvE1_clEvEUlS4_S4_E_EESt5arrayIPcLm2EELi4E23TrivialOffsetCalculatorILi1EjESG_NS0_6memory15LoadWithoutCastENSH_16StoreWithoutCastEEEviT_T0_T2_T3_T4_T5_,"ax",@progbits
	.align	128
        .global         _ZN2at6native27unrolled_elementwise_kernelINS0_13BUnaryFunctorIN3c104HalfES4_S4_ZZZNS0_15binary_internal21div_trunc_kernel_cudaERNS_18TensorIteratorBaseEENKUlvE1_clEvENKUlvE1_clEvEUlS4_S4_E_EESt5arrayIPcLm2EELi4E23TrivialOffsetCalculatorILi1EjESG_NS0_6memory15LoadWithoutCastENSH_16StoreWithoutCastEEEviT_T0_T2_T3_T4_T5_
        .type           _ZN2at6native27unrolled_elementwise_kernelINS0_13BUnaryFunctorIN3c104HalfES4_S4_ZZZNS0_15binary_internal21div_trunc_kernel_cudaERNS_18TensorIteratorBaseEENKUlvE1_clEvENKUlvE1_clEvEUlS4_S4_E_EESt5arrayIPcLm2EELi4E23TrivialOffsetCalculatorILi1EjESG_NS0_6memory15LoadWithoutCastENSH_16StoreWithoutCastEEEviT_T0_T2_T3_T4_T5_,@function
        .size           _ZN2at6native27unrolled_elementwise_kernelINS0_13BUnaryFunctorIN3c104HalfES4_S4_ZZZNS0_15binary_internal21div_trunc_kernel_cudaERNS_18TensorIteratorBaseEENKUlvE1_clEvENKUlvE1_clEvEUlS4_S4_E_EESt5arrayIPcLm2EELi4E23TrivialOffsetCalculatorILi1EjESG_NS0_6memory15LoadWithoutCastENSH_16StoreWithoutCastEEEviT_T0_T2_T3_T4_T5_,(.L_x_22342 - _ZN2at6native27unrolled_elementwise_kernelINS0_13BUnaryFunctorIN3c104HalfES4_S4_ZZZNS0_15binary_internal21div_trunc_kernel_cudaERNS_18TensorIteratorBaseEENKUlvE1_clEvENKUlvE1_clEvEUlS4_S4_E_EESt5arrayIPcLm2EELi4E23TrivialOffsetCalculatorILi1EjESG_NS0_6memory15LoadWithoutCastENSH_16StoreWithoutCastEEEviT_T0_T2_T3_T4_T5_)
        .other          _ZN2at6native27unrolled_elementwise_kernelINS0_13BUnaryFunctorIN3c104HalfES4_S4_ZZZNS0_15binary_internal21div_trunc_kernel_cudaERNS_18TensorIteratorBaseEENKUlvE1_clEvENKUlvE1_clEvEUlS4_S4_E_EESt5arrayIPcLm2EELi4E23TrivialOffsetCalculatorILi1EjESG_NS0_6memory15LoadWithoutCastENSH_16StoreWithoutCastEEEviT_T0_T2_T3_T4_T5_,@"STO_CUDA_ENTRY STV_DEFAULT"
_ZN2at6native27unrolled_elementwise_kernelINS0_13BUnaryFunctorIN3c104HalfES4_S4_ZZZNS0_15binary_internal21div_trunc_kernel_cudaERNS_18TensorIteratorBaseEENKUlvE1_clEvENKUlvE1_clEvEUlS4_S4_E_EESt5arrayIPcLm2EELi4E23TrivialOffsetCalculatorILi1EjESG_NS0_6memory15LoadWithoutCastENSH_16StoreWithoutCastEEEviT_T0_T2_T3_T4_T5_:
.text._ZN2at6native27unrolled_elementwise_kernelINS0_13BUnaryFunctorIN3c104HalfES4_S4_ZZZNS0_15binary_internal21div_trunc_kernel_cudaERNS_18TensorIteratorBaseEENKUlvE1_clEvENKUlvE1_clEvEUlS4_S4_E_EESt5arrayIPcLm2EELi4E23TrivialOffsetCalculatorILi1EjESG_NS0_6memory15LoadWithoutCastENSH_16StoreWithoutCastEEEviT_T0_T2_T3_T4_T5_:
[----:B------:R-:W-:Y:S01]  /*0000*/  LDC R1, c[0x0][0x37c] ;  /* 0x0000df00ff017b82 */ /* 0x000fe20000000800 */
[----:B------:R-:W0:Y:S07]  /*0010*/  S2R R3, SR_CTAID.X ;  /* 0x0000000000037919 */ /* 0x000e2e0000002500 */
[----:B------:R-:W0:Y:S01]  /*0020*/  LDC R0, c[0x0][0x380] ;  /* 0x0000e000ff007b82 */ /* 0x000e220000000800 */
[----:B------:R-:W1:Y:S01]  /*0030*/  LDCU.64 UR4, c[0x0][0x358] ;  /* 0x00006b00ff0477ac */ /* 0x000e620008000a00 */
[----:B------:R-:W-:Y:S01]  /*0040*/  PRMT R8, RZ, 0x7610, R8 ;  /* 0x00007610ff087816 */ /* 0x000fe20000000008 */
[----:B------:R-:W2:Y:S01]  /*0050*/  S2R R2, SR_TID.X ;  /* 0x0000000000027919 */ /* 0x000ea20000002100 */
[----:B------:R-:W-:Y:S01]  /*0060*/  PRMT R4, RZ, 0x7610, R4 ;  /* 0x00007610ff047816 */ /* 0x000fe20000000004 */
[----:B0-----:R-:W-:-:S02]  /*0070*/  IMAD R5, R3, -0x200, R0 ;  /* 0xfffffe0003057824 */ /* 0x001fc400078e0200 */
[----:B--2---:R-:W-:-:S03]  /*0080*/  IMAD.MOV.U32 R0, RZ, RZ, R2 ;  /* 0x000000ffff007224 */ /* 0x004fc600078e0002 */
[----:B------:R-:W-:-:S13]  /*0090*/  ISETP.GE.AND P0, PT, R2, R5, PT ;  /* 0x000000050200720c */ /* 0x000fda0003f06270 */
[----:B------:R-:W-:-:S05]  /*00a0*/  @!P0 VIADD R2, R0, 0x80 ;  /* 0x0000008000028836 */ /* 0x000fca0000000000 */
[----:B------:R-:W-:-:S13]  /*00b0*/  ISETP.GE.AND P1, PT, R2, R5, PT ;  /* 0x000000050200720c */ /* 0x000fda0003f26270 */
[----:B------:R-:W-:Y:S01]  /*00c0*/  @!P1 LEA R9, R3, R2, 0x9 ;  /* 0x0000000203099211 */ /* 0x000fe200078e48ff */
[----:B------:R-:W-:Y:S01]  /*00d0*/  @!P1 VIADD R2, R2, 0x80 ;  /* 0x0000008002029836 */ /* 0x000fe20000000000 */
[----:B------:R-:W0:Y:S04]  /*00e0*/  @!P1 LDC.64 R10, c[0x0][0x390] ;  /* 0x0000e400ff0a9b82 */ /* 0x000e280000000a00 */
[----:B------:R-:W-:-:S13]  /*00f0*/  ISETP.GE.AND P3, PT, R2, R5, PT ;  /* 0x000000050200720c */ /* 0x000fda0003f66270 */
[----:B------:R-:W2:Y:S01]  /*0100*/  @!P3 LDC.64 R6, c[0x0][0x390] ;  /* 0x0000e400ff06bb82 */ /* 0x000ea20000000a00 */
[----:B------:R-:W-:Y:S01]  /*0110*/  @!P3 LEA R17, R3, R2, 0x9 ;  /* 0x000000020311b211 */ /* 0x000fe200078e48ff */
[----:B------:R-:W-:-:S05]  /*0120*/  @!P3 VIADD R2, R2, 0x80 ;  /* 0x000000800202b836 */ /* 0x000fca0000000000 */
[----:B------:R-:W-:Y:S01]  /*0130*/  ISETP.GE.AND P2, PT, R2, R5, PT ;  /* 0x000000050200720c */ /* 0x000fe20003f46270 */
[----:B0-----:R-:W-:-:S04]  /*0140*/  @!P1 IMAD.WIDE.U32 R10, R9, 0x2, R10 ;  /* 0x00000002090a9825 */ /* 0x001fc800078e000a */
[----:B--2---:R-:W-:-:S08]  /*0150*/  @!P3 IMAD.WIDE.U32 R16, R17, 0x2, R6 ;  /* 0x000000021110b825 */ /* 0x004fd000078e0006 */
[----:B------:R-:W0:Y:S01]  /*0160*/  @!P2 LDC.64 R12, c[0x0][0x390] ;  /* 0x0000e400ff0cab82 */ /* 0x000e220000000a00 */
[C---:B------:R-:W-:Y:S01]  /*0170*/  @!P2 LEA R15, R3.reuse, R2, 0x9 ;  /* 0x00000002030fa211 */ /* 0x040fe200078e48ff */
[----:B-1----:R-:W5:Y:S01]  /*0180*/  @!P1 LDG.E.U16 R8, desc[UR4][R10.64] ;  /* 0x000000040a089981 */ /* 0x002f62000c1e1500 */
[----:B------:R-:W-:Y:S01]  /*0190*/  @!P0 IMAD R9, R3, 0x200, R0 ;  /* 0x0000020003098824 */ /* 0x000fe200078e0200 */
[----:B------:R-:W-:-:S04]  /*01a0*/  PRMT R2, RZ, 0x7610, R2 ;  /* 0x00007610ff027816 */ /* 0x000fc80000000002 */
[----:B------:R-:W1:Y:S01]  /*01b0*/  @!P0 LDC.64 R6, c[0x0][0x390] ;  /* 0x0000e400ff068b82 */ /* 0x000e620000000a00 */
[----:B------:R-:W-:Y:S01]  /*01c0*/  IADD3 R18, PT, PT, R0, 0x80, RZ ;  /* 0x0000008000127810 */ /* 0x000fe20007ffe0ff */
[----:B------:R2:W5:Y:S01]  /*01d0*/  @!P3 LDG.E.U16 R2, desc[UR4][R16.64] ;  /* 0x000000041002b981 */ /* 0x000562000c1e1500 */
[----:B0-----:R-:W-:-:S04]  /*01e0*/  @!P2 IMAD.WIDE.U32 R12, R15, 0x2, R12 ;  /* 0x000000020f0ca825 */ /* 0x001fc800078e000c */
[----:B-1----:R-:W-:Y:S01]  /*01f0*/  @!P0 IMAD.WIDE.U32 R6, R9, 0x2, R6 ;  /* 0x0000000209068825 */ /* 0x002fe200078e0006 */
[----:B------:R-:W-:Y:S01]  /*0200*/  PRMT R9, RZ, 0x7610, R9 ;  /* 0x00007610ff097816 */ /* 0x000fe20000000009 */
[----:B------:R-:W-:Y:S01]  /*0210*/  BSSY.RECONVERGENT B0, `(.L_x_3538) ;  /* 0x0000018000007945 */ /* 0x000fe20003800200 */
[C---:B--2---:R-:W-:Y:S01]  /*0220*/  IADD3 R16, PT, PT, R0.reuse, 0x180, RZ ;  /* 0x0000018000107810 */ /* 0x044fe20007ffe0ff */
[C---:B------:R-:W-:Y:S01]  /*0230*/  VIADD R10, R0.reuse, 0x100 ;  /* 0x00000100000a7836 */ /* 0x040fe20000000000 */
[----:B------:R-:W5:Y:S04]  /*0240*/  @!P2 LDG.E.U16 R4, desc[UR4][R12.64] ;  /* 0x000000040c04a981 */ /* 0x000f68000c1e1500 */
[----:B------:R0:W5:Y:S01]  /*0250*/  @!P0 LDG.E.U16 R9, desc[UR4][R6.64] ;  /* 0x0000000406098981 */ /* 0x000162000c1e1500 */
[----:B------:R-:W-:-:S13]  /*0260*/  ISETP.GE.AND P0, PT, R0, R5, PT ;  /* 0x000000050000720c */ /* 0x000fda0003f06270 */
[----:B------:R-:W0:Y:S01]  /*0270*/  @!P0 LDC.64 R14, c[0x0][0x388] ;  /* 0x0000e200ff0e8b82 */ /* 0x000e220000000a00 */
[----:B------:R-:W-:Y:S01]  /*0280*/  @!P0 IMAD R11, R3, 0x200, R0 ;  /* 0x00000200030b8824 */ /* 0x000fe200078e0200 */
[----:B------:R-:W-:Y:S02]  /*0290*/  @!P0 MOV R0, R18 ;  /* 0x0000001200008202 */ /* 0x000fe40000000f00 */
[-C--:B------:R-:W-:Y:S02]  /*02a0*/  ISETP.GE.AND P1, PT, R18, R5.reuse, PT ;  /* 0x000000051200720c */ /* 0x080fe40003f26270 */
[-C--:B------:R-:W-:Y:S02]  /*02b0*/  ISETP.GE.AND P2, PT, R10, R5.reuse, PT ;  /* 0x000000050a00720c */ /* 0x080fe40003f46270 */
[-C--:B------:R-:W-:Y:S02]  /*02c0*/  ISETP.GE.AND P3, PT, R16, R5.reuse, PT ;  /* 0x000000051000720c */ /* 0x080fe40003f66270 */
[----:B------:R-:W-:Y:S01]  /*02d0*/  ISETP.GE.AND P4, PT, R0, R5, PT ;  /* 0x000000050000720c */ /* 0x000fe20003f86270 */
[----:B0-----:R-:W-:Y:S01]  /*02e0*/  @!P0 IMAD.WIDE.U32 R6, R11, 0x2, R14 ;  /* 0x000000020b068825 */ /* 0x001fe200078e000e */
[----:B------:R-:W-:Y:S11]  /*02f0*/  @P0 BRA `(.L_x_3539) ;  /* 0x0000000000240947 */ /* 0x000ff60003800000 */
        /* <DEDUP_REMOVED lines=9> */
.L_x_3539:
[----:B------:R-:W-:Y:S05]  /*0390*/  BSYNC.RECONVERGENT B0 ;  /* 0x0000000000007941 */ /* 0x000fea0003800200 */
.L_x_3538:
        /* <DEDUP_REMOVED lines=11> */
.L_x_3541:
[----:B------:R-:W-:Y:S05]  /*0450*/  BSYNC.RECONVERGENT B0 ;  /* 0x0000000000007941 */ /* 0x000fea0003800200 */
.L_x_3540:
        /* <DEDUP_REMOVED lines=8> */
[----:B------:R-:W-:-:S06]  /*04e0*/  HADD2.F32 R2, -RZ, R2.H0_H0 ;  /* 0x20000002ff027230 */ /* 0x000fcc0000004100 */
[----:B------:R-:W0:Y:S02]  /*04f0*/  FRND.TRUNC R2, R2 ;  /* 0x0000000200027307 */ /* 0x000e24000020d000 */
[----:B0-----:R-:W-:-:S07]  /*0500*/  F2FP.F16.F32.PACK_AB R10, RZ, R2 ;  /* 0x00000002ff0a723e */ /* 0x001fce00000000ff */
.L_x_3543:
[----:B------:R-:W-:Y:S05]  /*0510*/  BSYNC.RECONVERGENT B0 ;  /* 0x0000000000007941 */ /* 0x000fea0003800200 */
.L_x_3542:
[----:B------:R-:W-:Y:S04]  /*0520*/  BSSY.RECONVERGENT B0, `(.L_x_3544) ;  /* 0x000000b000007945 */ /* 0x000fe80003800200 */
[----:B------:R-:W-:Y:S05]  /*0530*/  @P3 BRA `(.L_x_3545) ;  /* 0x0000000000243947 */ /* 0x000fea0003800000 */
[----:B-----5:R-:W0:Y:S01]  /*0540*/  LDC.U16 R2, c[0x0][0x386] ;  /* 0x0000e180ff027b82 */ /* 0x020e220000000400 */
[----:B------:R-:W-:Y:S02]  /*0550*/  HADD2.F32 R4, -RZ, R4.H0_H0 ;  /* 0x20000004ff047230 */ /* 0x000fe40000004100 */
[----:B0-----:R-:W-:-:S06]  /*0560*/  HADD2.F32 R11, -RZ, R2.H0_H0 ;  /* 0x20000002ff0b7230 */ /* 0x001fcc0000004100 */
[----:B------:R-:W0:Y:S02]  /*0570*/  MUFU.RCP R11, R11 ;  /* 0x0000000b000b7308 */ /* 0x000e240000001000 */
[----:B0-----:R-:W-:-:S05]  /*0580*/  FMUL.FTZ R4, R4, R11 ;  /* 0x0000000b04047220 */ /* 0x001fca0000410000 */
[----:B------:R-:W-:-:S05]  /*0590*/  F2FP.F16.F32.PACK_AB R4, RZ, R4 ;  /* 0x00000004ff04723e */ /* 0x000fca00000000ff */
[----:B------:R-:W-:-:S06]  /*05a0*/  HADD2.F32 R4, -RZ, R4.H0_H0 ;  /* 0x20000004ff047230 */ /* 0x000fcc0000004100 */
[----:B------:R-:W0:Y:S02]  /*05b0*/  FRND.TRUNC R4, R4 ;  /* 0x0000000400047307 */ /* 0x000e24000020d000 */
[----:B0-----:R-:W-:-:S07]  /*05c0*/  F2FP.F16.F32.PACK_AB R2, RZ, R4 ;  /* 0x00000004ff02723e */ /* 0x001fce00000000ff */
.L_x_3545:
[----:B------:R-:W-:Y:S05]  /*05d0*/  BSYNC.RECONVERGENT B0 ;  /* 0x0000000000007941 */ /* 0x000fea0003800200 */
.L_x_3544:
[----:B-----5:R0:W-:Y:S01]  /*05e0*/  @!P0 STG.E.U16 desc[UR4][R6.64], R9 ;  /* 0x0000000906008986 */ /* 0x0201e2000c101504 */
[----:B------:R-:W-:Y:S04]  /*05f0*/  BSSY.RECONVERGENT B0, `(.L_x_3546) ;  /* 0x000000d000007945 */ /* 0x000fe80003800200 */
[----:B------:R-:W-:Y:S05]  /*0600*/  @P4 BRA `(.L_x_3547) ;  /* 0x00000000002c4947 */ /* 0x000fea0003800000 */
[----:B0-----:R-:W0:Y:S01]  /*0610*/  LDC.64 R6, c[0x0][0x388] ;  /* 0x0000e200ff067b82 */ /* 0x001e220000000a00 */
        /* <DEDUP_REMOVED lines=10> */
.L_x_3547:
[----:B------:R-:W-:Y:S05]  /*06c0*/  BSYNC.RECONVERGENT B0 ;  /* 0x0000000000007941 */ /* 0x000fea0003800200 */
.L_x_3546:
[----:B------:R-:W-:-:S13]  /*06d0*/  ISETP.GE.AND P0, PT, R0, R5, PT ;  /* 0x000000050000720c */ /* 0x000fda0003f06270 */
[----:B------:R-:W-:Y:S05]  /*06e0*/  @P0 EXIT ;  /* 0x000000000000094d */ /* 0x000fea0003800000 */
[----:B-1----:R-:W1:Y:S01]  /*06f0*/  LDC.64 R4, c[0x0][0x388] ;  /* 0x0000e200ff047b82 */ /* 0x002e620000000a00 */
[----:B------:R-:W-:Y:S02]  /*0700*/  LEA R3, R3, R0, 0x9 ;  /* 0x0000000003037211 */ /* 0x000fe400078e48ff */
[----:B------:R-:W-:-:S03]  /*0710*/  PRMT R0, R2, 0x7610, R0 ;  /* 0x0000761002007816 */ /* 0x000fc60000000000 */
[----:B-1----:R-:W-:-:S05]  /*0720*/  IMAD.WIDE.U32 R2, R3, 0x2, R4 ;  /* 0x0000000203027825 */ /* 0x002fca00078e0004 */
[----:B------:R-:W-:Y:S01]  /*0730*/  STG.E.U16 desc[UR4][R2.64], R0 ;  /* 0x0000000002007986 */ /* 0x000fe2000c101504 */
[----:B------:R-:W-:Y:S05]  /*0740*/  EXIT ;  /* 0x000000000000794d */ /* 0x000fea0003800000 */
.L_x_3548:
        /* <DEDUP_REMOVED lines=11> */
.L_x_22342:


//--------------------- .text._ZN2at6native29vectorized_elementwise_kernelILi2ENS0_13BUnaryFunctorIN3c104HalfES4_S4_ZZZNS0_15binary_internal21div_trunc_kernel_cudaERNS_18TensorIteratorBaseEENKUlvE1_clEvENKUlvE1_clEvEUlS4_S4_E_EESt5arrayIPcLm2EEEEviT0_T1_ --------------------------
	.section	.text._ZN2at6native29vectorized_elementwise_kernelILi2ENS0_13BUnaryFunctorIN3c104HalfES4_S4_ZZZNS0_15binary_internal21div_trunc_kernel_cudaERNS_18TensorIteratorBaseEENKUlvE1_clEvENKUlvE1_clEvEUlS4_S4_E_EESt5arrayIPcLm2EEEEviT0_T1_,"ax",@progbits
	.align	128
        .global         _ZN2at6native29vectorized_elementwise_kernelILi2ENS0_13BUnaryFunctorIN3c104HalfES4_S4_ZZZNS0_15binary_internal21div_trunc_kernel_cudaERNS_18TensorIteratorBaseEENKUlvE1_clEvENKUlvE1_clEvEUlS4_S4_E_EESt5arrayIPcLm2EEEEviT0_T1_
        .type           _ZN2at6native29vectorized_elementwise_kernelILi2ENS0_13BUnaryFunctorIN3c104HalfES4_S4_ZZZNS0_15binary_internal21div_trunc_kernel_cudaERNS_18TensorIteratorBaseEENKUlvE1_clEvENKUlvE1_clEvEUlS4_S4_E_EESt5arrayIPcLm2EEEEviT0_T1_,@function
        .size           _ZN2at6native29vectorized_elementwise_kernelILi2ENS0_13BUnaryFunctorIN3c104HalfES4_S4_ZZZNS0_15binary_internal21div_trunc_kernel_cudaERNS_18TensorIteratorBaseEENKUlvE1_clEvENKUlvE1_clEvEUlS4_S4_E_EESt5arrayIPcLm2EEEEviT0_T1_,(.L_x_22343 - _ZN2at6native29vectorized_elementwise_kernelILi2ENS0_13BUnaryFunctorIN3c104HalfES4_S4_ZZZNS0_15binary_internal21div_trunc_kernel_cudaERNS_18TensorIteratorBaseEENKUlvE1_clEvENKUlvE1_clEvEUlS4_S4_E_EESt5arrayIPcLm2EEEEviT0_T1_)
        .other          _ZN2at6native29vectorized_elementwise_kernelILi2ENS0_13BUnaryFunctorIN3c104HalfES4_S4_ZZZNS0_15binary_internal21div_trunc_kernel_cudaERNS_18TensorIteratorBaseEENKUlvE1_clEvENKUlvE1_clEvEUlS4_S4_E_EESt5arrayIPcLm2EEEEviT0_T1_,@"STO_CUDA_ENTRY STV_DEFAULT"
_ZN2at6native29vectorized_elementwise_kernelILi2ENS0_13BUnaryFunctorIN3c104HalfES4_S4_ZZZNS0_15binary_internal21div_trunc_kernel_cudaERNS_18TensorIteratorBaseEENKUlvE1_clEvENKUlvE1_clEvEUlS4_S4_E_EESt5arrayIPcLm2EEEEviT0_T1_:
.text._ZN2at6native29vectorized_elementwise_kernelILi2ENS0_13BUnaryFunctorIN3c104HalfES4_S4_ZZZNS0_15binary_internal21div_trunc_kernel_cudaERNS_18TensorIteratorBaseEENKUlvE1_clEvENKUlvE1_clEvEUlS4_S4_E_EESt5arrayIPcLm2EEEEviT0_T1_:
        /* <DEDUP_REMOVED lines=9> */
[----:B------:R-:W-:Y:S02]  /*0090*/  PRMT R4, RZ, 0x7610, R4 ;  /* 0x00007610ff047816 */ /* 0x000fe40000000004 */
[----:B0-----:R-:W-:Y:S02]  /*00a0*/  ISETP.GE.U32.AND P0, PT, R25, R6, PT ;  /* 0x000000061900720c */ /* 0x001fe40003f06070 */
[----:B------:R-:W-:-:S11]  /*00b0*/  MOV R5, R25 ;  /* 0x0000001900057202 */ /* 0x000fd60000000f00 */
[----:B------:R-:W-:-:S05]  /*00c0*/  @!P0 VIADD R25, R5, 0x80 ;  /* 0x0000008005198836 */ /* 0x000fca0000000000 */
[----:B------:R-:W-:-:S13]  /*00d0*/  ISETP.GE.U32.AND P6, PT, R25, R6, PT ;  /* 0x000000061900720c */ /* 0x000fda0003fc6070 */
[----:B------:R-:W-:Y:S01]  /*00e0*/  @!P6 IADD3 R3, PT, PT, R8, R25, RZ ;  /* 0x000000190803e210 */ /* 0x000fe20007ffe0ff */
[----:B------:R-:W0:Y:S01]  /*00f0*/  @!P6 LDC.64 R26, c[0x0][0x390] ;  /* 0x0000e400ff1aeb82 */ /* 0x000e220000000a00 */
[----:B------:R-:W-:-:S04]  /*0100*/  @!P6 IADD3 R25, PT, PT, R25, 0x80, RZ ;  /* 0x000000801919e810 */ /* 0x000fc80007ffe0ff */
[----:B------:R-:W-:-:S13]  /*0110*/  ISETP.GE.U32.AND P5, PT, R25, R6, PT ;  /* 0x000000061900720c */ /* 0x000fda0003fa6070 */
[----:B------:R-:W-:Y:S01]  /*0120*/  @!P5 IMAD.IADD R29, R8, 0x1, R25 ;  /* 0x00000001081dd824 */ /* 0x000fe200078e0219 */
[----:B------:R-:W-:Y:S01]  /*0130*/  @!P5 IADD3 R25, PT, PT, R25, 0x80, RZ ;  /* 0x000000801919d810 */ /* 0x000fe20007ffe0ff */
[----:B------:R-:W1:Y:S03]  /*0140*/  @!P5 LDC.64 R18, c[0x0][0x390] ;  /* 0x0000e400ff12db82 */ /* 0x000e660000000a00 */
[----:B------:R-:W-:Y:S01]  /*0150*/  ISETP.GE.U32.AND P4, PT, R25, R6, PT ;  /* 0x000000061900720c */ /* 0x000fe20003f86070 */
[----:B0-----:R-:W-:Y:S01]  /*0160*/  @!P6 IMAD.WIDE.U32 R26, R3, 0x2, R26 ;  /* 0x00000002031ae825 */ /* 0x001fe200078e001a */
[----:B------:R-:W-:-:S04]  /*0170*/  PRMT R0, RZ, 0x7610, R0 ;  /* 0x00007610ff007816 */ /* 0x000fc80000000000 */
[----:B------:R-:W5:Y:S07]  /*0180*/  @!P6 LDG.E.U16 R4, desc[UR4][R26.64] ;  /* 0x000000041a04e981 */ /* 0x000f6e000c1e1500 */
[----:B------:R-:W-:Y:S01]  /*0190*/  @!P4 IADD3 R23, PT, PT, R8, R25, RZ ;  /* 0x000000190817c210 */ /* 0x000fe20007ffe0ff */
[----:B------:R-:W-:Y:S01]  /*01a0*/  @!P4 VIADD R25, R25, 0x80 ;  /* 0x000000801919c836 */ /* 0x000fe20000000000 */
[----:B------:R-:W0:Y:S04]  /*01b0*/  @!P4 LDC.64 R10, c[0x0][0x390] ;  /* 0x0000e400ff0acb82 */ /* 0x000e280000000a00 */
[----:B------:R-:W-:-:S13]  /*01c0*/  ISETP.GE.U32.AND P3, PT, R25, R6, PT ;  /* 0x000000061900720c */ /* 0x000fda0003f66070 */
[C---:B------:R-:W-:Y:S01]  /*01d0*/  @!P3 IADD3 R21, PT, PT, R8.reuse, R25, RZ ;  /* 0x000000190815b210 */ /* 0x040fe20007ffe0ff */
[----:B-1----:R-:W-:Y:S01]  /*01e0*/  @!P5 IMAD.WIDE.U32 R18, R29, 0x2, R18 ;  /* 0x000000021d12d825 */ /* 0x002fe200078e0012 */
[----:B------:R-:W-:Y:S01]  /*01f0*/  @!P3 IADD3 R25, PT, PT, R25, 0x80, RZ ;  /* 0x000000801919b810 */ /* 0x000fe20007ffe0ff */
[----:B------:R-:W1:Y:S03]  /*0200*/  @!P3 LDC.64 R12, c[0x0][0x390] ;  /* 0x0000e400ff0cbb82 */ /* 0x000e660000000a00 */
[C---:B------:R-:W-:Y:S01]  /*0210*/  ISETP.GE.U32.AND P2, PT, R25.reuse, R6, PT ;  /* 0x000000061900720c */ /* 0x040fe20003f46070 */
[----:B------:R2:W5:Y:S04]  /*0220*/  @!P5 LDG.E.U16 R0, desc[UR4][R18.64] ;  /* 0x000000041200d981 */ /* 0x000568000c1e1500 */
[----:B--2---:R-:W2:Y:S08]  /*0230*/  @!P0 LDC.64 R18, c[0x0][0x390] ;  /* 0x0000e400ff128b82 */ /* 0x004eb00000000a00 */
[----:B------:R-:W-:Y:S01]  /*0240*/  @!P2 IMAD.IADD R9, R8, 0x1, R25 ;  /* 0x000000010809a824 */ /* 0x000fe200078e0219 */
[----:B------:R-:W-:-:S04]  /*0250*/  @!P2 IADD3 R25, PT, PT, R25, 0x80, RZ ;  /* 0x000000801919a810 */ /* 0x000fc80007ffe0ff */
[-C--:B------:R-:W-:Y:S01]  /*0260*/  ISETP.GE.U32.AND P1, PT, R25, R6.reuse, PT ;  /* 0x000000061900720c */ /* 0x080fe20003f26070 */
[----:B0-----:R-:W-:Y:S01]  /*0270*/  @!P4 IMAD.WIDE.U32 R10, R23, 0x2, R10 ;  /* 0x00000002170ac825 */ /* 0x001fe200078e000a */
[C---:B------:R-:W-:Y:S01]  /*0280*/  @!P0 IADD3 R23, PT, PT, R8.reuse, R5, RZ ;  /* 0x0000000508178210 */ /* 0x040fe20007ffe0ff */
[----:B------:R-:W0:Y:S10]  /*0290*/  @!P2 LDC.64 R14, c[0x0][0x390] ;  /* 0x0000e400ff0eab82 */ /* 0x000e340000000a00 */
[----:B------:R-:W-:Y:S01]  /*02a0*/  @!P1 IADD3 R7, PT, PT, R8, R25, RZ ;  /* 0x0000001908079210 */ /* 0x000fe20007ffe0ff */
[----:B------:R-:W-:Y:S01]  /*02b0*/  @!P1 VIADD R25, R25, 0x80 ;  /* 0x0000008019199836 */ /* 0x000fe20000000000 */
[----:B------:R-:W3:Y:S04]  /*02c0*/  @!P1 LDC.64 R16, c[0x0][0x390] ;  /* 0x0000e400ff109b82 */ /* 0x000ee80000000a00 */
[----:B------:R-:W-:Y:S01]  /*02d0*/  ISETP.GE.U32.AND P6, PT, R25, R6, PT ;  /* 0x000000061900720c */ /* 0x000fe20003fc6070 */
[----:B--2---:R-:W-:Y:S01]  /*02e0*/  @!P0 IMAD.WIDE.U32 R18, R23, 0x2, R18 ;  /* 0x0000000217128825 */ /* 0x004fe200078e0012 */
[----:B------:R-:W-:-:S06]  /*02f0*/  PRMT R23, RZ, 0x7610, R23 ;  /* 0x00007610ff177816 */ /* 0x000fcc0000000017 */
[----:B------:R-:W5:Y:S01]  /*0300*/  @!P0 LDG.E.U16 R23, desc[UR4][R18.64] ;  /* 0x0000000412178981 */ /* 0x000f62000c1e1500 */
[----:B------:R-:W-:-:S04]  /*0310*/  ISETP.GE.U32.AND P0, PT, R5, R6, PT ;  /* 0x000000060500720c */ /* 0x000fc80003f06070 */
[----:B------:R-:W2:Y:S01]  /*0320*/  @!P6 LDC.64 R2, c[0x0][0x390] ;  /* 0x0000e400ff02eb82 */ /* 0x000ea20000000a00 */
[----:B-1----:R-:W-:Y:S01]  /*0330*/  @!P3 IMAD.WIDE.U32 R12, R21, 0x2, R12 ;  /* 0x00000002150cb825 */ /* 0x002fe200078e000c */
[----:B------:R-:W-:Y:S02]  /*0340*/  PRMT R21, RZ, 0x7610, R21 ;  /* 0x00007610ff157816 */ /* 0x000fe40000000015 */
[----:B------:R-:W-:-:S04]  /*0350*/  @!P6 IADD3 R25, PT, PT, R8, R25, RZ ;  /* 0x000000190819e210 */ /* 0x000fc80007ffe0ff */
[----:B------:R1:W5:Y:S01]  /*0360*/  @!P4 LDG.E.U16 R21, desc[UR4][R10.64] ;  /* 0x000000040a15c981 */ /* 0x000362000c1e1500 */
[----:B0-----:R-:W-:Y:S01]  /*0370*/  @!P2 IMAD.WIDE.U32 R14, R9, 0x2, R14 ;  /* 0x00000002090ea825 */ /* 0x001fe200078e000e */
[----:B------:R-:W-:Y:S01]  /*0380*/  PRMT R20, RZ, 0x7610, R20 ;  /* 0x00007610ff147816 */ /* 0x000fe20000000014 */
[----:B-1----:R-:W0:Y:S02]  /*0390*/  @!P0 LDC.64 R10, c[0x0][0x388] ;  /* 0x0000e200ff0a8b82 */ /* 0x002e240000000a00 */
[----:B---3--:R-:W-:Y:S01]  /*03a0*/  @!P1 IMAD.WIDE.U32 R16, R7, 0x2, R16 ;  /* 0x0000000207109825 */ /* 0x008fe200078e0010 */
[----:B------:R-:W-:Y:S02]  /*03b0*/  PRMT R9, RZ, 0x7610, R9 ;  /* 0x00007610ff097816 */ /* 0x000fe40000000009 */
[----:B------:R1:W5:Y:S01]  /*03c0*/  @!P2 LDG.E.U16 R20, desc[UR4][R14.64] ;  /* 0x000000040e14a981 */ /* 0x000362000c1e1500 */
[----:B------:R-:W-:Y:S01]  /*03d0*/  PRMT R22, RZ, 0x7610, R22 ;  /* 0x00007610ff167816 */ /* 0x000fe20000000016 */
[----:B--2---:R-:W-:Y:S01]  /*03e0*/  @!P6 IMAD.WIDE.U32 R2, R25, 0x2, R2 ;  /* 0x000000021902e825 */ /* 0x004fe200078e0002 */
[----:B------:R-:W-:Y:S01]  /*03f0*/  PRMT R7, RZ, 0x7610, R7 ;  /* 0x00007610ff077816 */ /* 0x000fe20000000007 */
[----:B------:R2:W5:Y:S02]  /*0400*/  @!P1 LDG.E.U16 R9, desc[UR4][R16.64] ;  /* 0x0000000410099981 */ /* 0x000564000c1e1500 */
[----:B------:R-:W-:-:S02]  /*0410*/  VIADD R25, R5, 0x100 ;  /* 0x0000010005197836 */ /* 0x000fc40000000000 */
[----:B------:R3:W5:Y:S01]  /*0420*/  @!P3 LDG.E.U16 R22, desc[UR4][R12.64] ;  /* 0x000000040c16b981 */ /* 0x000762000c1e1500 */
[----:B-1----:R-:W-:Y:S02]  /*0430*/  VIADD R15, R5, 0x280 ;  /* 0x00000280050f7836 */ /* 0x002fe40000000000 */
[----:B------:R-:W-:Y:S01]  /*0440*/  ISETP.GE.U32.AND P1, PT, R25, R6, PT ;  /* 0x000000061900720c */ /* 0x000fe20003f26070 */
[----:B------:R1:W5:Y:S01]  /*0450*/  @!P6 LDG.E.U16 R7, desc[UR4][R2.64] ;  /* 0x000000040207e981 */ /* 0x000362000c1e1500 */
[----:B------:R-:W-:Y:S01]  /*0460*/  BSSY.RECONVERGENT B0, `(.L_x_3550) ;  /* 0x0000016000007945 */ /* 0x000fe20003800200 */
[C---:B--2---:R-:W-:Y:S02]  /*0470*/  IADD3 R17, PT, PT, R5.reuse, 0x300, RZ ;  /* 0x0000030005117810 */ /* 0x044fe40007ffe0ff */
[C---:B---3--:R-:W-:Y:S02]  /*0480*/  IADD3 R13, PT, PT, R5.reuse, 0x180, RZ ;  /* 0x00000180050d7810 */ /* 0x048fe40007ffe0ff */
[----:B-1----:R-:W-:-:S02]  /*0490*/  IADD3 R3, PT, PT, R5, 0x200, RZ ;  /* 0x0000020005037810 */ /* 0x002fc40007ffe0ff */
[----:B------:R-:W-:Y:S02]  /*04a0*/  P2R R14, PR, RZ, 0x2 ;  /* 0x00000002ff0e7803 */ /* 0x000fe40000000000 */
[-C--:B------:R-:W-:Y:S02]  /*04b0*/  ISETP.GE.U32.AND P1, PT, R13, R6.reuse, PT ;  /* 0x000000060d00720c */ /* 0x080fe40003f26070 */
[-C--:B------:R-:W-:Y:S02]  /*04c0*/  ISETP.GE.U32.AND P2, PT, R3, R6.reuse, PT ;  /* 0x000000060300720c */ /* 0x080fe40003f46070 */
[-C--:B------:R-:W-:Y:S01]  /*04d0*/  ISETP.GE.U32.AND P3, PT, R15, R6.reuse, PT ;  /* 0x000000060f00720c */ /* 0x080fe20003f66070 */
[----:B------:R-:W-:Y:S01]  /*04e0*/  VIADD R15, R5, 0x380 ;  /* 0x00000380050f7836 */ /* 0x000fe20000000000 */
[----:B------:R-:W-:Y:S02]  /*04f0*/  ISETP.GE.U32.AND P4, PT, R17, R6, PT ;  /* 0x000000061100720c */ /* 0x000fe40003f86070 */
[----:B------:R-:W-:-:S02]  /*0500*/  IADD3 R13, PT, PT, R5, 0x80, RZ ;  /* 0x00000080050d7810 */ /* 0x000fc40007ffe0ff */
[----:B------:R-:W-:Y:S01]  /*0510*/  @!P0 IADD3 R3, PT, PT, R8, R5, RZ ;  /* 0x0000000508038210 */ /* 0x000fe20007ffe0ff */
[----:B0-----:R-:W-:Y:S08]  /*0520*/  @P0 BRA `(.L_x_3551) ;  /* 0x0000000000240947 */ /* 0x001ff00003800000 */
        /* <DEDUP_REMOVED lines=9> */
.L_x_3551:
[----:B------:R-:W-:Y:S05]  /*05c0*/  BSYNC.RECONVERGENT B0 ;  /* 0x0000000000007941 */ /* 0x000fea0003800200 */
.L_x_3550:
[-C--:B------:R-:W-:Y:S01]  /*05d0*/  ISETP.GE.U32.AND P6, PT, R13, R6.reuse, PT ;  /* 0x000000060d00720c */ /* 0x080fe20003fc6070 */
[----:B------:R-:W-:Y:S01]  /*05e0*/  BSSY.RECONVERGENT B0, `(.L_x_3552) ;  /* 0x000000d000007945 */ /* 0x000fe20003800200 */
[----:B------:R-:W-:Y:S01]  /*05f0*/  @!P0 IMAD.WIDE.U32 R2, R3, 0x2, R10 ;  /* 0x0000000203028825 */ /* 0x000fe200078e000a */
[----:B------:R-:W-:-:S10]  /*0600*/  ISETP.GE.U32.AND P5, PT, R15, R6, PT ;  /* 0x000000060f00720c */ /* 0x000fd40003fa6070 */
        /* <DEDUP_REMOVED lines=10> */
.L_x_3553:
[----:B------:R-:W-:Y:S05]  /*06b0*/  BSYNC.RECONVERGENT B0 ;  /* 0x0000000000007941 */ /* 0x000fea0003800200 */
.L_x_3552:
[----:B------:R-:W-:Y:S01]  /*06c0*/  ISETP.NE.AND P6, PT, R14, RZ, PT ;  /* 0x000000ff0e00720c */ /* 0x000fe20003fc5270 */
[----:B------:R-:W-:-:S12]  /*06d0*/  BSSY.RECONVERGENT B0, `(.L_x_3554) ;  /* 0x000000b000007945 */ /* 0x000fd80003800200 */
[----:B------:R-:W-:Y:S05]  /*06e0*/  @P6 BRA `(.L_x_3555) ;  /* 0x0000000000246947 */ /* 0x000fea0003800000 */
[----:B-----5:R-:W0:Y:S01]  /*06f0*/  LDC.U16 R4, c[0x0][0x386] ;  /* 0x0000e180ff047b82 */ /* 0x020e220000000400 */
[----:B------:R-:W-:Y:S02]  /*0700*/  HADD2.F32 R0, -RZ, R0.H0_H0 ;  /* 0x20000000ff007230 */ /* 0x000fe40000004100 */
[----:B0-----:R-:W-:-:S04]  /*0710*/  HADD2.F32 R4, -RZ, R4.H0_H0 ;  /* 0x20000004ff047230 */ /* 0x001fc80000004100 */
[----:B------:R-:W0:Y:S02]  /*0720*/  MUFU.RCP R11, R4 ;  /* 0x00000004000b7308 */ /* 0x000e240000001000 */
[----:B0-----:R-:W-:-:S05]  /*0730*/  FMUL.FTZ R0, R0, R11 ;  /* 0x0000000b00007220 */ /* 0x001fca0000410000 */
[----:B------:R-:W-:-:S05]  /*0740*/  F2FP.F16.F32.PACK_AB R0, RZ, R0 ;  /* 0x00000000ff00723e */ /* 0x000fca00000000ff */
[----:B------:R-:W-:-:S04]  /*0750*/  HADD2.F32 R0, -RZ, R0.H0_H0 ;  /* 0x20000000ff007230 */ /* 0x000fc80000004100 */
[----:B------:R-:W0:Y:S02]  /*0760*/  FRND.TRUNC R11, R0 ;  /* 0x00000000000b7307 */ /* 0x000e24000020d000 */
[----:B0-----:R-:W-:-:S07]  /*0770*/  F2FP.F16.F32.PACK_AB R11, RZ, R11 ;  /* 0x0000000bff0b723e */ /* 0x001fce00000000ff */
.L_x_3555:
[----:B------:R-:W-:Y:S05]  /*0780*/  BSYNC.RECONVERGENT B0 ;  /* 0x0000000000007941 */ /* 0x000fea0003800200 */
.L_x_3554:
        /* <DEDUP_REMOVED lines=8> */
[----:B------:R-:W-:-:S04]  /*0810*/  HADD2.F32 R21, -RZ, R21.H0_H0 ;  /* 0x20000015ff157230 */ /* 0x000fc80000004100 */
[----:B------:R-:W0:Y:S02]  /*0820*/  FRND.TRUNC R14, R21 ;  /* 0x00000015000e7307 */ /* 0x000e24000020d000 */
[----:B0-----:R-:W-:-:S07]  /*0830*/  F2FP.F16.F32.PACK_AB R14, RZ, R14 ;  /* 0x0000000eff0e723e */ /* 0x001fce00000000ff */
.L_x_3557:
[----:B------:R-:W-:Y:S05]  /*0840*/  BSYNC.RECONVERGENT B0 ;  /* 0x0000000000007941 */ /* 0x000fea0003800200 */
.L_x_3556:
[----:B------:R-:W-:Y:S04]  /*0850*/  BSSY.RECONVERGENT B0, `(.L_x_3558) ;  /* 0x000000b000007945 */ /* 0x000fe80003800200 */
        /* <DEDUP_REMOVED lines=10> */
.L_x_3559:
[----:B------:R-:W-:Y:S05]  /*0900*/  BSYNC.RECONVERGENT B0 ;  /* 0x0000000000007941 */ /* 0x000fea0003800200 */
.L_x_3558:
        /* <DEDUP_REMOVED lines=11> */
.L_x_3561:
[----:B------:R-:W-:Y:S05]  /*09c0*/  BSYNC.RECONVERGENT B0 ;  /* 0x0000000000007941 */ /* 0x000fea0003800200 */
.L_x_3560:
        /* <DEDUP_REMOVED lines=11> */
.L_x_3563:
[----:B------:R-:W-:Y:S05]  /*0a80*/  BSYNC.RECONVERGENT B0 ;  /* 0x0000000000007941 */ /* 0x000fea0003800200 */
.L_x_3562:
        /* <DEDUP_REMOVED lines=11> */
.L_x_3565:
[----:B------:R-:W-:Y:S05]  /*0b40*/  BSYNC.RECONVERGENT B0 ;  /* 0x0000000000007941 */ /* 0x000fea0003800200 */
.L_x_3564:
[----:B------:R-:W-:Y:S01]  /*0b50*/  @!P0 MOV R5, R13 ;  /* 0x0000000d00058202 */ /* 0x000fe20000000f00 */
[----:B------:R0:W-:Y:S01]  /*0b60*/  @!P0 STG.E.U16 desc[UR4][R2.64], R12 ;  /* 0x0000000c02008986 */ /* 0x0001e2000c101504 */
[----:B------:R-:W-:Y:S04]  /*0b70*/  BSSY.RECONVERGENT B0, `(.L_x_3566) ;  /* 0x000002d000007945 */ /* 0x000fe80003800200 */
[----:B------:R-:W-:Y:S01]  /*0b80*/  BSSY.RELIABLE B1, `(.L_x_3567) ;  /* 0x0000025000017945 */ /* 0x000fe20003800100 */
[----:B------:R-:W-:-:S13]  /*0b90*/  ISETP.GE.U32.AND P0, PT, R5, R6, PT ;  /* 0x000000060500720c */ /* 0x000fda0003f06070 */
[----:B0-----:R-:W-:Y:S05]  /*0ba0*/  @P0 BRA `(.L_x_3568) ;  /* 0x0000000000300947 */ /* 0x001fea0003800000 */
        /* <DEDUP_REMOVED lines=12> */
.L_x_3568:
[----:B------:R-:W-:-:S13]  /*0c70*/  ISETP.GE.U32.AND P0, PT, R5, R6, PT ;  /* 0x000000060500720c */ /* 0x000fda0003f06070 */
[----:B------:R-:W-:Y:S05]  /*0c80*/  @P0 BRA `(.L_x_3570) ;  /* 0x0000000000300947 */ /* 0x000fea0003800000 */
[----:B0-----:R-:W0:Y:S01]  /*0c90*/  LDC.64 R2, c[0x0][0x388] ;  /* 0x0000e200ff027b82 */ /* 0x001e220000000a00 */
[----:B------:R-:W-:Y:S02]  /*0ca0*/  IADD3 R11, PT, PT, R8, R5, RZ ;  /* 0x00000005080b7210 */ /* 0x000fe40007ffe0ff */
[----:B------:R-:W-:-:S03]  /*0cb0*/  IADD3 R5, PT, PT, R5, 0x80, RZ ;  /* 0x0000008005057810 */ /* 0x000fc60007ffe0ff */
[----:B0-----:R-:W-:-:S05]  /*0cc0*/  IMAD.WIDE.U32 R2, R11, 0x2, R2 ;  /* 0x000000020b027825 */ /* 0x001fca00078e0002 */
[----:B------:R1:W-:Y:S02]  /*0cd0*/  STG.E.U16 desc[UR4][R2.64], R14 ;  /* 0x0000000e02007986 */ /* 0x0003e4000c101504 */
.L_x_3569:
[----:B------:R-:W-:-:S13]  /*0ce0*/  ISETP.GE.U32.AND P0, PT, R5, R6, PT ;  /* 0x000000060500720c */ /* 0x000fda0003f06070 */
[----:B------:R-:W-:Y:S05]  /*0cf0*/  @P0 BRA `(.L_x_3571) ;  /* 0x0000000000340947 */ /* 0x000fea0003800000 */
[----:B01----:R-:W0:Y:S01]  /*0d00*/  LDC.64 R2, c[0x0][0x388] ;  /* 0x0000e200ff027b82 */ /* 0x003e220000000a00 */
[----:B------:R-:W-:Y:S01]  /*0d10*/  IMAD.IADD R11, R8, 0x1, R5 ;  /* 0x00000001080b7824 */ /* 0x000fe200078e0205 */
[----:B------:R-:W-:-:S03]  /*0d20*/  IADD3 R5, PT, PT, R5, 0x80, RZ ;  /* 0x0000008005057810 */ /* 0x000fc60007ffe0ff */
[----:B0-----:R-:W-:-:S05]  /*0d30*/  IMAD.WIDE.U32 R2, R11, 0x2, R2 ;  /* 0x000000020b027825 */ /* 0x001fca00078e0002 */
[----:B-----5:R1:W-:Y:S02]  /*0d40*/  STG.E.U16 desc[UR4][R2.64], R4 ;  /* 0x0000000402007986 */ /* 0x0203e4000c101504 */
.L_x_3570:
[----:B------:R-:W-:-:S13]  /*0d50*/  ISETP.GE.U32.AND P0, PT, R5, R6, PT ;  /* 0x000000060500720c */ /* 0x000fda0003f06070 */
[----:B------:R-:W-:Y:S05]  /*0d60*/  @P0 BREAK.RELIABLE B1 ;  /* 0x0000000000010942 */ /* 0x000fea0003800100 */
[----:B------:R-:W-:Y:S05]  /*0d70*/  @P0 BRA `(.L_x_3572) ;  /* 0x0000000000300947 */ /* 0x000fea0003800000 */
[----:B01----:R-:W0:Y:S01]  /*0d80*/  LDC.64 R2, c[0x0][0x388] ;  /* 0x0000e200ff027b82 */ /* 0x003e220000000a00 */
[----:B------:R-:W-:Y:S01]  /*0d90*/  IADD3 R11, PT, PT, R8, R5, RZ ;  /* 0x00000005080b7210 */ /* 0x000fe20007ffe0ff */
[----:B------:R-:W-:-:S04]  /*0da0*/  VIADD R5, R5, 0x80 ;  /* 0x0000008005057836 */ /* 0x000fc80000000000 */
[----:B0-----:R-:W-:-:S05]  /*0db0*/  IMAD.WIDE.U32 R2, R11, 0x2, R2 ;  /* 0x000000020b027825 */ /* 0x001fca00078e0002 */
[----:B-----5:R2:W-:Y:S02]  /*0dc0*/  STG.E.U16 desc[UR4][R2.64], R0 ;  /* 0x0000000002007986 */ /* 0x0205e4000c101504 */
.L_x_3571:
[----:B------:R-:W-:Y:S05]  /*0dd0*/  BSYNC.RELIABLE B1 ;  /* 0x0000000000017941 */ /* 0x000fea0003800100 */
.L_x_3567:
[----:B------:R-:W-:-:S13]  /*0de0*/  ISETP.GE.U32.AND P0, PT, R5, R6, PT ;  /* 0x000000060500720c */ /* 0x000fda0003f06070 */
[----:B012---:R-:W0:Y:S01]  /*0df0*/  @!P0 LDC.64 R2, c[0x0][0x388] ;  /* 0x0000e200ff028b82 */ /* 0x007e220000000a00 */
[----:B------:R-:W-:Y:S02]  /*0e00*/  @!P0 IADD3 R11, PT, PT, R8, R5, RZ ;  /* 0x00000005080b8210 */ /* 0x000fe40007ffe0ff */
[----:B------:R-:W-:-:S03]  /*0e10*/  @!P0 IADD3 R5, PT, PT, R5, 0x80, RZ ;  /* 0x0000008005058810 */ /* 0x000fc60007ffe0ff */
[----:B0-----:R-:W-:-:S05]  /*0e20*/  @!P0 IMAD.WIDE.U32 R2, R11, 0x2, R2 ;  /* 0x000000020b028825 */ /* 0x001fca00078e0002 */
[----:B-----5:R2:W-:Y:S02]  /*0e30*/  @!P0 STG.E.U16 desc[UR4][R2.64], R9 ;  /* 0x0000000902008986 */ /* 0x0205e4000c101504 */
.L_x_3572:
[----:B------:R-:W-:Y:S05]  /*0e40*/  BSYNC.RECONVERGENT B0 ;  /* 0x0000000000007941 */ /* 0x000fea0003800200 */
.L_x_3566:
[----:B------:R-:W-:Y:S05]  /*0e50*/  WARPSYNC.ALL ;  /* 0x0000000000007948 */ /* 0x000fea0003800000 */
[----:B------:R-:W-:-:S13]  /*0e60*/  ISETP.GE.U32.AND P0, PT, R5, R6, PT ;  /* 0x000000060500720c */ /* 0x000fda0003f06070 */
[----:B------:R-:W-:Y:S05]  /*0e70*/  @P0 EXIT ;  /* 0x000000000000094d */ /* 0x000fea0003800000 */
[----:B012---:R-:W0:Y:S01]  /*0e80*/  LDC.64 R2, c[0x0][0x388] ;  /* 0x0000e200ff027b82 */ /* 0x007e220000000a00 */
[----:B------:R-:W-:-:S05]  /*0e90*/  IADD3 R5, PT, PT, R8, R5, RZ ;  /* 0x0000000508057210 */ /* 0x000fca0007ffe0ff */
[----:B0-----:R-:W-:-:S05]  /*0ea0*/  IMAD.WIDE.U32 R2, R5, 0x2, R2 ;  /* 0x0000000205027825 */ /* 0x001fca00078e0002 */
[----:B-----5:R-:W-:Y:S01]  /*0eb0*/  STG.E.U16 desc[UR4][R2.64], R7 ;  /* 0x0000000702007986 */ /* 0x020fe2000c101504 */
[----:B------:R-:W-:Y:S05]  /*0ec0*/  EXIT ;  /* 0x000000000000794d */ /* 0x000fea0003800000 */
.L_x_3549:
[----:B------:R-:W0:Y:S01]  /*0ed0*/  S2R R0, SR_TID.X ;  /* 0x0000000000007919 */ /* 0x000e220000002100 */
[----:B------:R-:W1:Y:S02]  /*0ee0*/  LDC.64 R2, c[0x0][0x390] ;  /* 0x0000e400ff027b82 */ /* 0x000e640000000a00 */
[----:B-1----:R-:W-:-:S04]  /*0ef0*/  IMAD.WIDE.U32 R2, R8, 0x2, R2 ;  /* 0x0000000208027825 */ /* 0x002fc800078e0002 */
[----:B0-----:R-:W-:-:S05]  /*0f00*/  IMAD.WIDE.U32 R4, R0, 0x4, R2 ;  /* 0x0000000400047825 */ /* 0x001fca00078e0002 */
[----:B------:R-:W2:Y:S04]  /*0f10*/  LDG.E R7, desc[UR4][R4.64] ;  /* 0x0000000404077981 */ /* 0x000ea8000c1e1900 */
[----:B------:R-:W3:Y:S04]  /*0f20*/  LDG.E R9, desc[UR4][R4.64+0x200] ;  /* 0x0002000404097981 */ /* 0x000ee8000c1e1900 */
[----:B------:R-:W4:Y:S04]  /*0f30*/  LDG.E R6, desc[UR4][R4.64+0x400] ;  /* 0x0004000404067981 */ /* 0x000f28000c1e1900 */
[----:B------:R0:W5:Y:S01]  /*0f40*/  LDG.E R3, desc[UR4][R4.64+0x600] ;  /* 0x0006000404037981 */ /* 0x000162000c1e1900 */
[----:B------:R-:W1:Y:S02]  /*0f50*/  LDC.U16 R2, c[0x0][0x386] ;  /* 0x0000e180ff027b82 */ /* 0x000e640000000400 */
[----:B-1----:R-:W-:-:S06]  /*0f60*/  HADD2.F32 R2, -RZ, R2.H0_H0 ;  /* 0x20000002ff027230 */ /* 0x002fcc0000004100 */
[----:B------:R-:W1:Y:S01]  /*0f70*/  MUFU.RCP R2, R2 ;  /* 0x0000000200027308 */ /* 0x000e620000001000 */
[--C-:B--2---:R-:W-:Y:S02]  /*0f80*/  HADD2.F32 R11, -RZ, R7.reuse.H0_H0 ;  /* 0x20000007ff0b7230 */ /* 0x104fe40000004100 */
[----:B------:R-:W-:Y:S02]  /*0f90*/  HADD2.F32 R7, -RZ, R7.H1_H1 ;  /* 0x30000007ff077230 */ /* 0x000fe40000004100 */
[--C-:B---3--:R-:W-:Y:S02]  /*0fa0*/  HADD2.F32 R13, -RZ, R9.reuse.H0_H0 ;  /* 0x20000009ff0d7230 */ /* 0x108fe40000004100 */
[-C--:B-1----:R-:W-:Y:S01]  /*0fb0*/  FMUL.FTZ R11, R11, R2.reuse ;  /* 0x000000020b0b7220 */ /* 0x082fe20000410000 */
[----:B------:R-:W-:Y:S02]  /*0fc0*/  HADD2.F32 R9, -RZ, R9.H1_H1 ;  /* 0x30000009ff097230 */ /* 0x000fe40000004100 */
[----:B------:R-:W-:Y:S01]  /*0fd0*/  FMUL.FTZ R7, R7, R2 ;  /* 0x0000000207077220 */ /* 0x000fe20000410000 */
[----:B----4-:R-:W-:-:S02]  /*0fe0*/  HADD2.F32 R15, -RZ, R6.H0_H0 ;  /* 0x20000006ff0f7230 */ /* 0x010fc40000004100 */
[-C--:B------:R-:W-:Y:S01]  /*0ff0*/  FMUL.FTZ R13, R13, R2.reuse ;  /* 0x000000020d0d7220 */ /* 0x080fe20000410000 */
[----:B------:R-:W-:Y:S02]  /*1000*/  F2FP.F16.F32.PACK_AB R11, RZ, R11 ;  /* 0x0000000bff0b723e */ /* 0x000fe400000000ff */
[----:B------:R-:W-:Y:S01]  /*1010*/  F2FP.F16.F32.PACK_AB R7, RZ, R7 ;  /* 0x00000007ff07723e */ /* 0x000fe200000000ff */
[-C--:B------:R-:W-:Y:S01]  /*1020*/  FMUL.FTZ R15, R15, R2.reuse ;  /* 0x000000020f0f7220 */ /* 0x080fe20000410000 */
[----:B------:R-:W-:Y:S01]  /*1030*/  F2FP.F16.F32.PACK_AB R13, RZ, R13 ;  /* 0x0000000dff0d723e */ /* 0x000fe200000000ff */
[----:B------:R-:W-:Y:S02]  /*1040*/  HADD2.F32 R11, -RZ, R11.H0_H0 ;  /* 0x2000000bff0b7230 */ /* 0x000fe40000004100 */
[----:B0-----:R-:W-:Y:S02]  /*1050*/  HADD2.F32 R5, -RZ, R7.H0_H0 ;  /* 0x20000007ff057230 */ /* 0x001fe40000004100 */
[----:B------:R-:W-:Y:S01]  /*1060*/  FMUL.FTZ R7, R9, R2 ;  /* 0x0000000209077220 */ /* 0x000fe20000410000 */
[----:B------:R5:W-:Y:S01]  /*1070*/  FRND.TRUNC R4, R11 ;  /* 0x0000000b00047307 */ /* 0x000be2000020d000 */
[----:B------:R-:W-:Y:S01]  /*1080*/  HADD2.F32 R9, -RZ, R13.H0_H0 ;  /* 0x2000000dff097230 */ /* 0x000fe20000004100 */
[----:B------:R-:W-:Y:S01]  /*1090*/  F2FP.F16.F32.PACK_AB R15, RZ, R15 ;  /* 0x0000000fff0f723e */ /* 0x000fe200000000ff */
[----:B------:R-:W-:Y:S01]  /*10a0*/  HADD2.F32 R13, -RZ, R6.H1_H1 ;  /* 0x30000006ff0d7230 */ /* 0x000fe20000004100 */
[----:B------:R-:W-:-:S03]  /*10b0*/  F2FP.F16.F32.PACK_AB R7, RZ, R7 ;  /* 0x00000007ff07723e */ /* 0x000fc600000000ff */
[----:B------:R-:W-:Y:S02]  /*10c0*/  HADD2.F32 R15, -RZ, R15.H0_H0 ;  /* 0x2000000fff0f7230 */ /* 0x000fe40000004100 */
[-C--:B------:R-:W-:Y:S01]  /*10d0*/  FMUL.FTZ R13, R13, R2.reuse ;  /* 0x000000020d0d7220 */ /* 0x080fe20000410000 */
[--C-:B-----5:R-:W-:Y:S01]  /*10e0*/  HADD2.F32 R11, -RZ, R3.reuse.H0_H0 ;  /* 0x20000003ff0b7230 */ /* 0x120fe20000004100 */
[----:B------:R-:W0:Y:S01]  /*10f0*/  FRND.TRUNC R5, R5 ;  /* 0x0000000500057307 */ /* 0x000e22000020d000 */
[----:B------:R-:W-:Y:S02]  /*1100*/  HADD2.F32 R3, -RZ, R3.H1_H1 ;  /* 0x30000003ff037230 */ /* 0x000fe40000004100 */
[----:B------:R-:W-:Y:S02]  /*1110*/  HADD2.F32 R10, -RZ, R7.H0_H0 ;  /* 0x20000007ff0a7230 */ /* 0x000fe40000004100 */
[-C--:B------:R-:W-:Y:S01]  /*1120*/  FMUL.FTZ R11, R11, R2.reuse ;  /* 0x000000020b0b7220 */ /* 0x080fe20000410000 */
[----:B------:R-:W1:Y:S01]  /*1130*/  LDC.64 R6, c[0x0][0x388] ;  /* 0x0000e200ff067b82 */ /* 0x000e620000000a00 */
[----:B------:R-:W-:Y:S01]  /*1140*/  FMUL.FTZ R3, R3, R2 ;  /* 0x0000000203037220 */ /* 0x000fe20000410000 */
[----:B------:R-:W-:Y:S01]  /*1150*/  F2FP.F16.F32.PACK_AB R13, RZ, R13 ;  /* 0x0000000dff0d723e */ /* 0x000fe200000000ff */
[----:B------:R-:W-:Y:S01]  /*1160*/  FRND.TRUNC R9, R9 ;  /* 0x0000000900097307 */ /* 0x000fe2000020d000 */
[----:B------:R-:W-:-:S02]  /*1170*/  F2FP.F16.F32.PACK_AB R11, RZ, R11 ;  /* 0x0000000bff0b723e */ /* 0x000fc400000000ff */
[----:B------:R-:W-:Y:S01]  /*1180*/  F2FP.F16.F32.PACK_AB R3, RZ, R3 ;  /* 0x00000003ff03723e */ /* 0x000fe200000000ff */
[----:B------:R-:W-:Y:S02]  /*1190*/  HADD2.F32 R13, -RZ, R13.H0_H0 ;  /* 0x2000000dff0d7230 */ /* 0x000fe40000004100 */
[----:B------:R-:W-:Y:S01]  /*11a0*/  HADD2.F32 R11, -RZ, R11.H0_H0 ;  /* 0x2000000bff0b7230 */ /* 0x000fe20000004100 */
[----:B0-----:R-:W-:Y:S01]  /*11b0*/  F2FP.F16.F32.PACK_AB R5, R5, R4 ;  /* 0x000000040505723e */ /* 0x001fe200000000ff */
[----:B------:R-:W-:Y:S01]  /*11c0*/  HADD2.F32 R3, -RZ, R3.H0_H0 ;  /* 0x20000003ff037230 */ /* 0x000fe20000004100 */
[----:B------:R-:W0:Y:S08]  /*11d0*/  FRND.TRUNC R10, R10 ;  /* 0x0000000a000a7307 */ /* 0x000e30000020d000 */
[----:B------:R-:W-:Y:S01]  /*11e0*/  FRND.TRUNC R15, R15 ;  /* 0x0000000f000f7307 */ /* 0x000fe2000020d000 */
[----:B-1----:R-:W-:Y:S01]  /*11f0*/  IMAD.WIDE.U32 R6, R8, 0x2, R6 ;  /* 0x0000000208067825 */ /* 0x002fe200078e0006 */
[----:B0-----:R-:W-:-:S06]  /*1200*/  F2FP.F16.F32.PACK_AB R9, R10, R9 ;  /* 0x000000090a09723e */ /* 0x001fcc00000000ff */
[----:B------:R-:W0:Y:S01]  /*1210*/  FRND.TRUNC R2, R13 ;  /* 0x0000000d00027307 */ /* 0x000e22000020d000 */
[----:B------:R-:W-:-:S05]  /*1220*/  IMAD.WIDE.U32 R6, R0, 0x4, R6 ;  /* 0x0000000400067825 */ /* 0x000fca00078e0006 */
[----:B------:R-:W-:Y:S02]  /*1230*/  STG.E desc[UR4][R6.64], R5 ;  /* 0x0000000506007986 */ /* 0x000fe4000c101904 */
[----:B------:R-:W-:Y:S02]  /*1240*/  FRND.TRUNC R11, R11 ;  /* 0x0000000b000b7307 */ /* 0x000fe4000020d000 */
[----:B------:R-:W-:Y:S01]  /*1250*/  STG.E desc[UR4][R6.64+0x200], R9 ;  /* 0x0002000906007986 */ /* 0x000fe2000c101904 */
[----:B0-----:R-:W-:-:S05]  /*1260*/  F2FP.F16.F32.PACK_AB R15, R2, R15 ;  /* 0x0000000f020f723e */ /* 0x001fca00000000ff */
[----:B------:R-:W0:Y:S01]  /*1270*/  FRND.TRUNC R12, R3 ;  /* 0x00000003000c7307 */ /* 0x000e22000020d000 */
[----:B------:R-:W-:Y:S01]  /*1280*/  STG.E desc[UR4][R6.64+0x400], R15 ;  /* 0x0004000f06007986 */ /* 0x000fe2000c101904 */
[----:B0-----:R-:W-:-:S05]  /*1290*/  F2FP.F16.F32.PACK_AB R13, R12, R11 ;  /* 0x0000000b0c0d723e */ /* 0x001fca00000000ff */
[----:B------:R-:W-:Y:S01]  /*12a0*/  STG.E desc[UR4][R6.64+0x600], R13 ;  /* 0x0006000d06007986 */ /* 0x000fe2000c101904 */
[----:B------:R-:W-:Y:S05]  /*12b0*/  EXIT ;  /* 0x000000000000794d */ /* 0x000fea0003800000 */
.L_x_3573:
        /* <DEDUP_REMOVED lines=12> */
.L_x_22343:


//--------------------- .text._ZN2at6native29vectorized_elementwise_kernelILi4ENS0_13BUnaryFunctorIN3c104HalfES4_S4_ZZZNS0_15binary_internal21div_trunc_kernel_cudaERNS_18TensorIteratorBaseEENKUlvE1_clEvENKUlvE1_clEvEUlS4_S4_E_EESt5arrayIPcLm2EEEEviT0_T1_ --------------------------
	.section	.text._ZN2at6native29vectorized_elementwise_kernelILi4ENS0_13BUnaryFunctorIN3c104HalfES4_S4_ZZZNS0_15binary_internal21div_trunc_kernel_cudaERNS_18TensorIteratorBaseEENKUlvE1_clEvENKUlvE1_clEvEUlS4_S4_E_EESt5arrayIPcLm2EEEEviT0_T1_,"ax",@progbits
	.align	128
        .global         _ZN2at6native29vectorized_elementwise_kernelILi4ENS0_13BUnaryFunctorIN3c104HalfES4_S4_ZZZNS0_15binary_internal21div_trunc_kernel_cudaERNS_18TensorIteratorBaseEENKUlvE1_clEvENKUlvE1_clEvEUlS4_S4_E_EESt5arrayIPcLm2EEEEviT0_T1_
        .type           _ZN2at6native29vectorized_elementwise_kernelILi4ENS0_13BUnaryFunctorIN3c104HalfES4_S4_ZZZNS0_15binary_internal21div_trunc_kernel_cudaERNS_18TensorIteratorBaseEENKUlvE1_clEvENKUlvE1_clEvEUlS4_S4_E_EESt5arrayIPcLm2EEEEviT0_T1_,@function
        .size           _ZN2at6native29vectorized_elementwise_kernelILi4ENS0_13BUnaryFunctorIN3c104HalfES4_S4_ZZZNS0_15binary_internal21div_trunc_kernel_cudaERNS_18TensorIteratorBaseEENKUlvE1_clEvENKUlvE1_clEvEUlS4_S4_E_EESt5arrayIPcLm2EEEEviT0_T1_,(.L_x_22344 - _ZN2at6native29vectorized_elementwise_kernelILi4ENS0_13BUnaryFunctorIN3c104HalfES4_S4_ZZZNS0_15binary_internal21div_trunc_kernel_cudaERNS_18TensorIteratorBaseEENKUlvE1_clEvENKUlvE1_clEvEUlS4_S4_E_EESt5arrayIPcLm2EEEEviT0_T1_)
        .other          _ZN2at6native29vectorized_elementwise_kernelILi4ENS0_13BUnaryFunctorIN3c104HalfES4_S4_ZZZNS0_15binary_internal21div_trunc_kernel_cudaERNS_18TensorIteratorBaseEENKUlvE1_clEvENKUlvE1_clEvEUlS4_S4_E_EESt5arrayIPcLm2EEEEviT0_T1_,@"STO_CUDA_ENTRY STV_DEFAULT"
_ZN2at6native29vectorized_elementwise_kernelILi4ENS0_13BUnaryFunctorIN3c104HalfES4_S4_ZZZNS0_15binary_internal21div_trunc_kernel_cudaERNS_18TensorIteratorBaseEENKUlvE1_clEvENKUlvE1_clEvEUlS4_S4_E_EESt5arrayIPcLm2EEEEviT0_T1_:
.text._ZN2at6native29vectorized_elementwise_kernelILi4ENS0_13BUnaryFunctorIN3c104HalfES4_S4_ZZZNS0_15binary_internal21div_trunc_kernel_cudaERNS_18TensorIteratorBaseEENKUlvE1_clEvENKUlvE1_clEvEUlS4_S4_E_EESt5arrayIPcLm2EEEEviT0_T1_:
        /* <DEDUP_REMOVED lines=92> */
.L_x_3576:
[----:B------:R-:W-:Y:S05]  /*05c0*/  BSYNC.RECONVERGENT B0 ;  /* 0x0000000000007941 */ /* 0x000fea0003800200 */
.L_x_3575:
        /* <DEDUP_REMOVED lines=14> */
.L_x_3578:
[----:B------:R-:W-:Y:S05]  /*06b0*/  BSYNC.RECONVERGENT B0 ;  /* 0x0000000000007941 */ /* 0x000fea0003800200 */
.L_x_3577:
        /* <DEDUP_REMOVED lines=12> */
.L_x_3580:
[----:B------:R-:W-:Y:S05]  /*0780*/  BSYNC.RECONVERGENT B0 ;  /* 0x0000000000007941 */ /* 0x000fea0003800200 */
.L_x_3579:
        /* <DEDUP_REMOVED lines=11> */
.L_x_3582:
[----:B------:R-:W-:Y:S05]  /*0840*/  BSYNC.RECONVERGENT B0 ;  /* 0x0000000000007941 */ /* 0x000fea0003800200 */
.L_x_3581:
        /* <DEDUP_REMOVED lines=11> */
.L_x_3584:
[----:B------:R-:W-:Y:S05]  /*0900*/  BSYNC.RECONVERGENT B0 ;  /* 0x0000000000007941 */ /* 0x000fea0003800200 */
.L_x_3583:
        /* <DEDUP_REMOVED lines=11> */
.L_x_3586:
[----:B------:R-:W-:Y:S05]  /*09c0*/  BSYNC.RECONVERGENT B0 ;  /* 0x0000000000007941 */ /* 0x000fea0003800200 */
.L_x_3585:
        /* <DEDUP_REMOVED lines=11> */
.L_x_3588:
[----:B------:R-:W-:Y:S05]  /*0a80*/  BSYNC.RECONVERGENT B0 ;  /* 0x0000000000007941 */ /* 0x000fea0003800200 */
.L_x_3587:
        /* <DEDUP_REMOVED lines=11> */
.L_x_3590:
[----:B------:R-:W-:Y:S05]  /*0b40*/  BSYNC.RECONVERGENT B0 ;  /* 0x0000000000007941 */ /* 0x000fea0003800200 */
.L_x_3589:
        /* <DEDUP_REMOVED lines=18> */
.L_x_3593:
[----:B------:R-:W-:-:S13]  /*0c70*/  ISETP.GE.U32.AND P0, PT, R5, R6, PT ;  /* 0x000000060500720c */ /* 0x000fda0003f06070 */
[----:B------:R-:W-:Y:S05]  /*0c80*/  @P0 BRA `(.L_x_3595) ;  /* 0x0000000000300947 */ /* 0x000fea0003800000 */
[----:B0-----:R-:W0:Y:S01]  /*0c90*/  LDC.64 R2, c[0x0][0x388] ;  /* 0x0000e200ff027b82 */ /* 0x001e220000000a00 */
[----:B------:R-:W-:Y:S02]  /*0ca0*/  IADD3 R11, PT, PT, R8, R5, RZ ;  /* 0x00000005080b7210 */ /* 0x000fe40007ffe0ff */
[----:B------:R-:W-:-:S03]  /*0cb0*/  IADD3 R5, PT, PT, R5, 0x80, RZ ;  /* 0x0000008005057810 */ /* 0x000fc60007ffe0ff */
[----:B0-----:R-:W-:-:S05]  /*0cc0*/  IMAD.WIDE.U32 R2, R11, 0x2, R2 ;  /* 0x000000020b027825 */ /* 0x001fca00078e0002 */
[----:B------:R1:W-:Y:S02]  /*0cd0*/  STG.E.U16 desc[UR4][R2.64], R14 ;  /* 0x0000000e02007986 */ /* 0x0003e4000c101504 */
.L_x_3594:
[----:B------:R-:W-:-:S13]  /*0ce0*/  ISETP.GE.U32.AND P0, PT, R5, R6, PT ;  /* 0x000000060500720c */ /* 0x000fda0003f06070 */
[----:B------:R-:W-:Y:S05]  /*0cf0*/  @P0 BRA `(.L_x_3596) ;  /* 0x0000000000340947 */ /* 0x000fea0003800000 */
[----:B01----:R-:W0:Y:S01]  /*0d00*/  LDC.64 R2, c[0x0][0x388] ;  /* 0x0000e200ff027b82 */ /* 0x003e220000000a00 */
[----:B------:R-:W-:Y:S01]  /*0d10*/  IMAD.IADD R11, R8, 0x1, R5 ;  /* 0x00000001080b7824 */ /* 0x000fe200078e0205 */
[----:B------:R-:W-:-:S03]  /*0d20*/  IADD3 R5, PT, PT, R5, 0x80, RZ ;  /* 0x0000008005057810 */ /* 0x000fc60007ffe0ff */
[----:B0-----:R-:W-:-:S05]  /*0d30*/  IMAD.WIDE.U32 R2, R11, 0x2, R2 ;  /* 0x000000020b027825 */ /* 0x001fca00078e0002 */
[----:B-----5:R1:W-:Y:S02]  /*0d40*/  STG.E.U16 desc[UR4][R2.64], R4 ;  /* 0x0000000402007986 */ /* 0x0203e4000c101504 */
.L_x_3595:
        /* <DEDUP_REMOVED lines=8> */
.L_x_3596:
[----:B------:R-:W-:Y:S05]  /*0dd0*/  BSYNC.RELIABLE B1 ;  /* 0x0000000000017941 */ /* 0x000fea0003800100 */
.L_x_3592:
[----:B------:R-:W-:-:S13]  /*0de0*/  ISETP.GE.U32.AND P0, PT, R5, R6, PT ;  /* 0x000000060500720c */ /* 0x000fda0003f06070 */
[----:B012---:R-:W0:Y:S01]  /*0df0*/  @!P0 LDC.64 R2, c[0x0][0x388] ;  /* 0x0000e200ff028b82 */ /* 0x007e220000000a00 */
[----:B------:R-:W-:Y:S02]  /*0e00*/  @!P0 IADD3 R11, PT, PT, R8, R5, RZ ;  /* 0x00000005080b8210 */ /* 0x000fe40007ffe0ff */
[----:B------:R-:W-:-:S03]  /*0e10*/  @!P0 IADD3 R5, PT, PT, R5, 0x80, RZ ;  /* 0x0000008005058810 */ /* 0x000fc60007ffe0ff */
[----:B0-----:R-:W-:-:S05]  /*0e20*/  @!P0 IMAD.WIDE.U32 R2, R11, 0x2, R2 ;  /* 0x000000020b028825 */ /* 0x001fca00078e0002 */
[----:B-----5:R2:W-:Y:S02]  /*0e30*/  @!P0 STG.E.U16 desc[UR4][R2.64], R9 ;  /* 0x0000000902008986 */ /* 0x0205e4000c101504 */
.L_x_3597:
[----:B------:R-:W-:Y:S05]  /*0e40*/  BSYNC.RECONVERGENT B0 ;  /* 0x0000000000007941 */ /* 0x000fea0003800200 */
.L_x_3591:
        /* <DEDUP_REMOVED lines=8> */
.L_x_3574:
[----:B------:R-:W0:Y:S01]  /*0ed0*/  S2R R0, SR_TID.X ;  /* 0x0000000000007919 */ /* 0x000e220000002100 */
[----:B------:R-:W1:Y:S02]  /*0ee0*/  LDC.64 R2, c[0x0][0x390] ;  /* 0x0000e400ff027b82 */ /* 0x000e640000000a00 */
[----:B-1----:R-:W-:-:S04]  /*0ef0*/  IMAD.WIDE.U32 R2, R8, 0x2, R2 ;  /* 0x0000000208027825 */ /* 0x002fc800078e0002 */
[----:B0-----:R-:W-:-:S05]  /*0f00*/  IMAD.WIDE.U32 R10, R0, 0x8, R2 ;  /* 0x00000008000a7825 */ /* 0x001fca00078e0002 */
[----:B------:R-:W2:Y:S04]  /*0f10*/  LDG.E.64 R4, desc[UR4][R10.64] ;  /* 0x000000040a047981 */ /* 0x000ea8000c1e1b00 */
[----:B------:R0:W3:Y:S01]  /*0f20*/  LDG.E.64 R2, desc[UR4][R10.64+0x400] ;  /* 0x000400040a027981 */ /* 0x0000e2000c1e1b00 */
[----:B------:R-:W1:Y:S02]  /*0f30*/  LDC.U16 R6, c[0x0][0x386] ;  /* 0x0000e180ff067b82 */ /* 0x000e640000000400 */
[----:B-1----:R-:W-:-:S06]  /*0f40*/  HADD2.F32 R6, -RZ, R6.H0_H0 ;  /* 0x20000006ff067230 */ /* 0x002fcc0000004100 */
[----:B------:R-:W1:Y:S01]  /*0f50*/  MUFU.RCP R6, R6 ;  /* 0x0000000600067308 */ /* 0x000e620000001000 */
[--C-:B--2---:R-:W-:Y:S02]  /*0f60*/  HADD2.F32 R7, -RZ, R4.reuse.H0_H0 ;  /* 0x20000004ff077230 */ /* 0x104fe40000004100 */
[----:B------:R-:W-:Y:S02]  /*0f70*/  HADD2.F32 R9, -RZ, R4.H1_H1 ;  /* 0x30000004ff097230 */ /* 0x000fe40000004100 */
[----:B0-----:R-:W-:Y:S02]  /*0f80*/  HADD2.F32 R11, -RZ, R5.H1_H1 ;  /* 0x30000005ff0b7230 */ /* 0x001fe40000004100 */
[-C--:B-1----:R-:W-:Y:S01]  /*0f90*/  FMUL.FTZ R7, R7, R6.reuse ;  /* 0x0000000607077220 */ /* 0x082fe20000410000 */
[----:B---3--:R-:W-:Y:S02]  /*0fa0*/  HADD2.F32 R13, -RZ, R2.H1_H1 ;  /* 0x30000002ff0d7230 */ /* 0x008fe40000004100 */
[----:B------:R-:W-:Y:S01]  /*0fb0*/  FMUL.FTZ R9, R9, R6 ;  /* 0x0000000609097220 */ /* 0x000fe20000410000 */
[----:B------:R-:W-:-:S02]  /*0fc0*/  HADD2.F32 R15, -RZ, R3.H1_H1 ;  /* 0x30000003ff0f7230 */ /* 0x000fc40000004100 */
[-C--:B------:R-:W-:Y:S01]  /*0fd0*/  FMUL.FTZ R11, R11, R6.reuse ;  /* 0x000000060b0b7220 */ /* 0x080fe20000410000 */
[----:B------:R-:W-:Y:S01]  /*0fe0*/  F2FP.F16.F32.PACK_AB R7, RZ, R7 ;  /* 0x00000007ff07723e */ /* 0x000fe200000000ff */
[-C--:B------:R-:W-:Y:S01]  /*0ff0*/  FMUL.FTZ R13, R13, R6.reuse ;  /* 0x000000060d0d7220 */ /* 0x080fe20000410000 */
[----:B------:R-:W-:Y:S01]  /*1000*/  F2FP.F16.F32.PACK_AB R9, RZ, R9 ;  /* 0x00000009ff09723e */ /* 0x000fe200000000ff */
[----:B------:R-:W-:Y:S01]  /*1010*/  FMUL.FTZ R15, R15, R6 ;  /* 0x000000060f0f7220 */ /* 0x000fe20000410000 */
[----:B------:R-:W-:Y:S01]  /*1020*/  F2FP.F16.F32.PACK_AB R11, RZ, R11 ;  /* 0x0000000bff0b723e */ /* 0x000fe200000000ff */
[----:B------:R-:W-:Y:S01]  /*1030*/  HADD2.F32 R4, -RZ, R7.H0_H0 ;  /* 0x20000007ff047230 */ /* 0x000fe20000004100 */
[----:B------:R-:W-:Y:S01]  /*1040*/  F2FP.F16.F32.PACK_AB R13, RZ, R13 ;  /* 0x0000000dff0d723e */ /* 0x000fe200000000ff */
[----:B------:R-:W-:Y:S01]  /*1050*/  HADD2.F32 R7, -RZ, R5.H0_H0 ;  /* 0x20000005ff077230 */ /* 0x000fe20000004100 */
[----:B------:R-:W-:Y:S01]  /*1060*/  F2FP.F16.F32.PACK_AB R15, RZ, R15 ;  /* 0x0000000fff0f723e */ /* 0x000fe200000000ff */
[----:B------:R-:W-:-:S02]  /*1070*/  HADD2.F32 R5, -RZ, R9.H0_H0 ;  /* 0x20000009ff057230 */ /* 0x000fc40000004100 */
[----:B------:R-:W-:Y:S02]  /*1080*/  HADD2.F32 R10, -RZ, R11.H0_H0 ;  /* 0x2000000bff0a7230 */ /* 0x000fe40000004100 */
[-C--:B------:R-:W-:Y:S01]  /*1090*/  FMUL.FTZ R7, R7, R6.reuse ;  /* 0x0000000607077220 */ /* 0x080fe20000410000 */
[----:B------:R-:W-:Y:S01]  /*10a0*/  HADD2.F32 R9, -RZ, R2.H0_H0 ;  /* 0x20000002ff097230 */ /* 0x000fe20000004100 */
[----:B------:R-:W-:Y:S01]  /*10b0*/  FRND.TRUNC R4, R4 ;  /* 0x0000000400047307 */ /* 0x000fe2000020d000 */
[----:B------:R-:W-:Y:S02]  /*10c0*/  HADD2.F32 R11, -RZ, R3.H0_H0 ;  /* 0x20000003ff0b7230 */ /* 0x000fe40000004100 */
[----:B------:R-:W0:Y:S01]  /*10d0*/  LDC.64 R2, c[0x0][0x388] ;  /* 0x0000e200ff027b82 */ /* 0x000e220000000a00 */
[-C--:B------:R-:W-:Y:S01]  /*10e0*/  FMUL.FTZ R9, R9, R6.reuse ;  /* 0x0000000609097220 */ /* 0x080fe20000410000 */
[----:B------:R-:W-:Y:S01]  /*10f0*/  F2FP.F16.F32.PACK_AB R7, RZ, R7 ;  /* 0x00000007ff07723e */ /* 0x000fe200000000ff */
[----:B------:R-:W-:Y:S01]  /*1100*/  FMUL.FTZ R11, R11, R6 ;  /* 0x000000060b0b7220 */ /* 0x000fe20000410000 */
[----:B------:R-:W-:Y:S01]  /*1110*/  HADD2.F32 R13, -RZ, R13.H0_H0 ;  /* 0x2000000dff0d7230 */ /* 0x000fe20000004100 */
[----:B------:R-:W1:Y:S01]  /*1120*/  FRND.TRUNC R5, R5 ;  /* 0x0000000500057307 */ /* 0x000e62000020d000 */
[----:B------:R-:W-:Y:S01]  /*1130*/  F2FP.F16.F32.PACK_AB R9, RZ, R9 ;  /* 0x00000009ff09723e */ /* 0x000fe200000000ff */
[----:B------:R-:W-:Y:S01]  /*1140*/  HADD2.F32 R7, -RZ, R7.H0_H0 ;  /* 0x20000007ff077230 */ /* 0x000fe20000004100 */
[----:B------:R-:W-:Y:S01]  /*1150*/  F2FP.F16.F32.PACK_AB R11, RZ, R11 ;  /* 0x0000000bff0b723e */ /* 0x000fe200000000ff */
[----:B------:R-:W-:-:S02]  /*1160*/  HADD2.F32 R15, -RZ, R15.H0_H0 ;  /* 0x2000000fff0f7230 */ /* 0x000fc40000004100 */
[----:B------:R-:W-:Y:S02]  /*1170*/  HADD2.F32 R9, -RZ, R9.H0_H0 ;  /* 0x20000009ff097230 */ /* 0x000fe40000004100 */
[----:B------:R-:W-:Y:S01]  /*1180*/  HADD2.F32 R11, -RZ, R11.H0_H0 ;  /* 0x2000000bff0b7230 */ /* 0x000fe20000004100 */
[----:B------:R-:W-:Y:S01]  /*1190*/  FRND.TRUNC R7, R7 ;  /* 0x0000000700077307 */ /* 0x000fe2000020d000 */
[----:B-1----:R-:W-:-:S07]  /*11a0*/  F2FP.F16.F32.PACK_AB R4, R5, R4 ;  /* 0x000000040504723e */ /* 0x002fce00000000ff */
[----:B------:R-:W1:Y:S01]  /*11b0*/  FRND.TRUNC R10, R10 ;  /* 0x0000000a000a7307 */ /* 0x000e62000020d000 */
[----:B0-----:R-:W-:-:S07]  /*11c0*/  IMAD.WIDE.U32 R2, R8, 0x2, R2 ;  /* 0x0000000208027825 */ /* 0x001fce00078e0002 */
[----:B------:R-:W-:Y:S01]  /*11d0*/  FRND.TRUNC R9, R9 ;  /* 0x0000000900097307 */ /* 0x000fe2000020d000 */
[----:B------:R-:W-:Y:S01]  /*11e0*/  IMAD.WIDE.U32 R2, R0, 0x8, R2 ;  /* 0x0000000800027825 */ /* 0x000fe200078e0002 */
[----:B-1----:R-:W-:-:S06]  /*11f0*/  F2FP.F16.F32.PACK_AB R5, R10, R7 ;  /* 0x000000070a05723e */ /* 0x002fcc00000000ff */
        /* <DEDUP_REMOVED lines=8> */
.L_x_3598:
        /* <DEDUP_REMOVED lines=16> */
.L_x_22344:


//--------------------- .text._ZN2at6native29vectorized_elementwise_kernelILi8ENS0_13BUnaryFunctorIN3c104HalfES4_S4_ZZZNS0_15binary_internal21div_trunc_kernel_cudaERNS_18TensorIteratorBaseEENKUlvE1_clEvENKUlvE1_clEvEUlS4_S4_E_EESt5arrayIPcLm2EEEEviT0_T1_ --------------------------
	.section	.text._ZN2at6native29vectorized_elementwise_kernelILi8ENS0_13BUnaryFunctorIN3c104HalfES4_S4_ZZZNS0_15binary_internal21div_trunc_kernel_cudaERNS_18TensorIteratorBaseEENKUlvE1_clEvENKUlvE1_clEvEUlS4_S4_E_EESt5arrayIPcLm2EEEEviT0_T1_,"ax",@progbits
	.align	128
        .global         _ZN2at6native29vectorized_elementwise_kernelILi8ENS0_13BUnaryFunctorIN3c104HalfES4_S4_ZZZNS0_15binary_internal21div_trunc_kernel_cudaERNS_18TensorIteratorBaseEENKUlvE1_clEvENKUlvE1_clEvEUlS4_S4_E_EESt5arrayIPcLm2EEEEviT0_T1_
        .type           _ZN2at6native29vectorized_elementwise_kernelILi8ENS0_13BUnaryFunctorIN3c104HalfES4_S4_ZZZNS0_15binary_internal21div_trunc_kernel_cudaERNS_18TensorIteratorBaseEENKUlvE1_clEvENKUlvE1_clEvEUlS4_S4_E_EESt5arrayIPcLm2EEEEviT0_T1_,@function
        .size           _ZN2at6native29vectorized_elementwise_kernelILi8ENS0_13BUnaryFunctorIN3c104HalfES4_S4_ZZZNS0_15binary_internal21div_trunc_kernel_cudaERNS_18TensorIteratorBaseEENKUlvE1_clEvENKUlvE1_clEvEUlS4_S4_E_EESt5arrayIPcLm2EEEEviT0_T1_,(.L_x_22345 - _ZN2at6native29vectorized_elementwise_kernelILi8ENS0_13BUnaryFunctorIN3c104HalfES4_S4_ZZZNS0_15binary_internal21div_trunc_kernel_cudaERNS_18TensorIteratorBaseEENKUlvE1_clEvENKUlvE1_clEvEUlS4_S4_E_EESt5arrayIPcLm2EEEEviT0_T1_)
        .other          _ZN2at6native29vectorized_elementwise_kernelILi8ENS0_13BUnaryFunctorIN3c104HalfES4_S4_ZZZNS0_15binary_internal21div_trunc_kernel_cudaERNS_18TensorIteratorBaseEENKUlvE1_clEvENKUlvE1_clEvEUlS4_S4_E_EESt5arrayIPcLm2EEEEviT0_T1_,@"STO_CUDA_ENTRY STV_DEFAULT"
_ZN2at6native29vectorized_elementwise_kernelILi8ENS0_13BUnaryFunctorIN3c104HalfES4_S4_ZZZNS0_15binary_internal21div_trunc_kernel_cudaERNS_18TensorIteratorBaseEENKUlvE1_clEvENKUlvE1_clEvEUlS4_S4_E_EESt5arrayIPcLm2EEEEviT0_T1_:
.text._ZN2at6native29vectorized_elementwise_kernelILi8ENS0_13BUnaryFunctorIN3c104HalfES4_S4_ZZZNS0_15binary_internal21div_trunc_kernel_cudaERNS_18TensorIteratorBaseEENKUlvE1_clEvENKUlvE1_clEvEUlS4_S4_E_EESt5arrayIPcLm2EEEEviT0_T1_:
[----:B------:R-:W-:Y:S01]  /*0000*/  LDC R1, c[0x0][0x37c] ;  /* 0x0000df00ff017b82 */ /* 0x000fe20000000800 */
[----:B------:R-:W-:Y:S05]  /*0010*/  EXIT ;  /* 0x000000000000794d */ /* 0x000fea0003800000 */
.L_x_3599:
        /* <DEDUP_REMOVED lines=14> */
.L_x_22345:


//--------------------- .text._ZN2at6native18elementwise_kernelILi128ELi4EZNS0_15gpu_kernel_implINS0_13AUnaryFunctorIN3c104HalfES5_S5_ZZZNS0_15binary_internal21div_trunc_kernel_cudaERNS_18TensorIteratorBaseEENKUlvE1_clEvENKUlvE1_clEvEUlS5_S5_E_EEEEvS8_RKT_EUliE_EEviT1_ --------------------------
	.section	.text._ZN2at6native18elementwise_kernelILi128ELi4EZNS0_15gpu_kernel_implINS0_13AUnaryFunctorIN3c104HalfES5_S5_ZZZNS0_15binary_internal21div_trunc_kernel_cudaERNS_18TensorIteratorBaseEENKUlvE1_clEvENKUlvE1_clEvEUlS5_S5_E_EEEEvS8_RKT_EUliE_EEviT1_,"ax",@progbits
	.align	128
        .global         _ZN2at6native18elementwise_kernelILi128ELi4EZNS0_15gpu_kernel_implINS0_13AUnaryFunctorIN3c104HalfES5_S5_ZZZNS0_15binary_internal21div_trunc_kernel_cudaERNS_18TensorIteratorBaseEENKUlvE1_clEvENKUlvE1_clEvEUlS5_S5_E_EEEEvS8_RKT_EUliE_EEviT1_
        .type           _ZN2at6native18elementwise_kernelILi128ELi4EZNS0_15gpu_kernel_implINS0_13AUnaryFunctorIN3c104HalfES5_S5_ZZZNS0_15binary_internal21div_trunc_kernel_cudaERNS_18TensorIteratorBaseEENKUlvE1_clEvENKUlvE1_clEvEUlS5_S5_E_EEEEvS8_RKT_EUliE_EEviT1_,@function
        .size           _ZN2at6native18elementwise_kernelILi128ELi4EZNS0_15gpu_kernel_implINS0_13AUnaryFunctorIN3c104HalfES5_S5_ZZZNS0_15binary_internal21div_trunc_kernel_cudaERNS_18TensorIteratorBaseEENKUlvE1_clEvENKUlvE1_clEvEUlS5_S5_E_EEEEvS8_RKT_EUliE_EEviT1_,(.L_x_22346 - _ZN2at6native18elementwise_kernelILi128ELi4EZNS0_15gpu_kernel_implINS0_13AUnaryFunctorIN3c104HalfES5_S5_ZZZNS0_15binary_internal21div_trunc_kernel_cudaERNS_18TensorIteratorBaseEENKUlvE1_clEvENKUlvE1_clEvEUlS5_S5_E_EEEEvS8_RKT_EUliE_EEviT1_)
        .other          _ZN2at6native18elementwise_kernelILi128ELi4EZNS0_15gpu_kernel_implINS0_13AUnaryFunctorIN3c104HalfES5_S5_ZZZNS0_15binary_internal21div_trunc_kernel_cudaERNS_18TensorIteratorBaseEENKUlvE1_clEvENKUlvE1_clEvEUlS5_S5_E_EEEEvS8_RKT_EUliE_EEviT1_,@"STO_CUDA_ENTRY STV_DEFAULT"
_ZN2at6native18elementwise_kernelILi128ELi4EZNS0_15gpu_kernel_implINS0_13AUnaryFunctorIN3c104HalfES5_S5_ZZZNS0_15binary_internal21div_trunc_kernel_cudaERNS_18TensorIteratorBaseEENKUlvE1_clEvENKUlvE1_clEvEUlS5_S5_E_EEEEvS8_RKT_EUliE_EEviT1_:
.text._ZN2at6native18elementwise_kernelILi128ELi4EZNS0_15gpu_kernel_implINS0_13AUnaryFunctorIN3c104HalfES5_S5_ZZZNS0_15binary_internal21div_trunc_kernel_cudaERNS_18TensorIteratorBaseEENKUlvE1_clEvENKUlvE1_clEvEUlS5_S5_E_EEEEvS8_RKT_EUliE_EEviT1_:
        /* <DEDUP_REMOVED lines=319> */
.L_x_3602:
        /* <DEDUP_REMOVED lines=18> */
.L_x_3606:
[----:B------:R-:W2:Y:S02]  /*1510*/  LDG.E.U8 R2, desc[UR36][R2.64] ;  /* 0x0000002402027981 */ /* 0x000ea4000c1e1100 */
[----:B--2---:R-:W-:-:S04]  /*1520*/  I2FP.F32.U32 R0, R2 ;  /* 0x0000000200007245 */ /* 0x004fc80000201000 */
[----:B------:R-:W-:Y:S01]  /*1530*/  F2FP.F16.F32.PACK_AB R0, RZ, R0 ;  /* 0x00000000ff00723e */ /* 0x000fe200000000ff */
[----:B------:R-:W-:Y:S06]  /*1540*/  BRA `(.L_x_3608) ;  /* 0x0000000c009c7947 */ /* 0x000fec0003800000 */
.L_x_3605:
        /* <DEDUP_REMOVED lines=10> */
.L_x_3610:
[----:B------:R-:W2:Y:S02]  /*15f0*/  LDG.E R2, desc[UR36][R2.64] ;  /* 0x0000002402027981 */ /* 0x000ea4000c1e1900 */
[----:B--2---:R-:W-:-:S04]  /*1600*/  I2FP.F32.S32 R0, R2 ;  /* 0x0000000200007245 */ /* 0x004fc80000201400 */
[----:B------:R-:W-:Y:S01]  /*1610*/  F2FP.F16.F32.PACK_AB R0, RZ, R0 ;  /* 0x00000000ff00723e */ /* 0x000fe200000000ff */
[----:B------:R-:W-:Y:S06]  /*1620*/  BRA `(.L_x_3608) ;  /* 0x0000000c00647947 */ /* 0x000fec0003800000 */
.L_x_3609:
[----:B------:R-:W2:Y:S02]  /*1630*/  LDG.E.U16 R2, desc[UR36][R2.64] ;  /* 0x0000002402027981 */ /* 0x000ea4000c1e1500 */
[----:B--2---:R-:W0:Y:S02]  /*1640*/  I2F.S16 R0, R2 ;  /* 0x0000000200007306 */ /* 0x004e240000101400 */
[----:B0-----:R-:W-:Y:S01]  /*1650*/  F2FP.F16.F32.PACK_AB R0, RZ, R0 ;  /* 0x00000000ff00723e */ /* 0x001fe200000000ff */
[----:B------:R-:W-:Y:S06]  /*1660*/  BRA `(.L_x_3608) ;  /* 0x0000000c00547947 */ /* 0x000fec0003800000 */
.L_x_3604:
        /* <DEDUP_REMOVED lines=9> */
.L_x_3612:
[----:B------:R0:W5:Y:S01]  /*1700*/  LDG.E.U16 R0, desc[UR36][R2.64] ;  /* 0x0000002402007981 */ /* 0x000162000c1e1500 */
[----:B------:R-:W-:Y:S05]  /*1710*/  BRA `(.L_x_3608) ;  /* 0x0000000c00287947 */ /* 0x000fea0003800000 */
.L_x_3611:
        /* <DEDUP_REMOVED lines=9> */
.L_x_3614:
[----:B------:R1:W5:Y:S01]  /*17b0*/  LDG.E.U16 R0, desc[UR36][R2.64] ;  /* 0x0000002402007981 */ /* 0x000362000c1e1500 */
[----:B------:R-:W-:Y:S05]  /*17c0*/  BRA `(.L_x_3608) ;  /* 0x0000000800fc7947 */ /* 0x000fea0003800000 */
.L_x_3613:
        /* <DEDUP_REMOVED lines=12> */
.L_x_3603:
        /* <DEDUP_REMOVED lines=13> */
.L_x_3617:
        /* <DEDUP_REMOVED lines=12> */
.L_x_3616:
        /* <DEDUP_REMOVED lines=27> */
.L_x_3619:
        /* <DEDUP_REMOVED lines=13> */
.L_x_3618:
[----:B------:R-:W2:Y:S02]  /*1ca0*/  LDG.E.U16 R0, desc[UR36][R2.64] ;  /* 0x0000002402007981 */ /* 0x000ea4000c1e1500 */
[----:B--2---:R-:W-:-:S04]  /*1cb0*/  SHF.L.U32 R0, R0, 0x10, RZ ;  /* 0x0000001000007819 */ /* 0x004fc800000006ff */
[----:B------:R-:W-:Y:S01]  /*1cc0*/  F2FP.F16.F32.PACK_AB R0, RZ, R0 ;  /* 0x00000000ff00723e */ /* 0x000fe200000000ff */
[----:B------:R-:W-:Y:S06]  /*1cd0*/  BRA `(.L_x_3608) ;  /* 0x0000000400b87947 */ /* 0x000fec0003800000 */
.L_x_3615:
        /* <DEDUP_REMOVED lines=12> */
.L_x_3622:
        /* <DEDUP_REMOVED lines=21> */
.L_x_3626:
[----:B------:R-:W-:Y:S05]  /*1ef0*/  BSYNC.RECONVERGENT B1 ;  /* 0x0000000000017941 */ /* 0x000fea0003800200 */
.L_x_3625:
[----:B------:R-:W-:Y:S01]  /*1f00*/  IMAD.SHL.U32 R0, R0, 0x100000, RZ ;  /* 0x0010000000007824 */ /* 0x000fe200078e00ff */
[----:B------:R-:W-:-:S04]  /*1f10*/  LEA R2, R2, 0x3b800000, 0x17 ;  /* 0x3b80000002027811 */ /* 0x000fc800078eb8ff */
[----:B------:R-:W-:-:S07]  /*1f20*/  LOP3.LUT R0, R2, R0, R7, 0xfe, !PT ;  /* 0x0000000002007212 */ /* 0x000fce00078efe07 */
.L_x_3624:
[----:B------:R-:W-:Y:S05]  /*1f30*/  BSYNC.RECONVERGENT B0 ;  /* 0x0000000000007941 */ /* 0x000fea0003800200 */
.L_x_3623:
[----:B------:R-:W-:Y:S01]  /*1f40*/  F2FP.F16.F32.PACK_AB R0, RZ, R0 ;  /* 0x00000000ff00723e */ /* 0x000fe200000000ff */
[----:B------:R-:W-:Y:S06]  /*1f50*/  BRA `(.L_x_3608) ;  /* 0x0000000400187947 */ /* 0x000fec0003800000 */
.L_x_3621:
        /* <DEDUP_REMOVED lines=21> */
.L_x_3630:
[----:B------:R-:W-:Y:S05]  /*20b0*/  BSYNC.RECONVERGENT B1 ;  /* 0x0000000000017941 */ /* 0x000fea0003800200 */
.L_x_3629:
[----:B------:R-:W-:Y:S01]  /*20c0*/  IMAD.SHL.U32 R0, R0, 0x200000, RZ ;  /* 0x0020000000007824 */ /* 0x000fe200078e00ff */
[----:B------:R-:W-:-:S04]  /*20d0*/  LEA R2, R2, 0x37800000, 0x17 ;  /* 0x3780000002027811 */ /* 0x000fc800078eb8ff */
[----:B------:R-:W-:-:S07]  /*20e0*/  LOP3.LUT R0, R2, R0, R7, 0xfe, !PT ;  /* 0x0000000002007212 */ /* 0x000fce00078efe07 */
.L_x_3628:
[----:B------:R-:W-:Y:S05]  /*20f0*/  BSYNC.RECONVERGENT B0 ;  /* 0x0000000000007941 */ /* 0x000fea0003800200 */
.L_x_3627:
[----:B------:R-:W-:Y:S01]  /*2100*/  F2FP.F16.F32.PACK_AB R0, RZ, R0 ;  /* 0x00000000ff00723e */ /* 0x000fe200000000ff */
[----:B------:R-:W-:Y:S06]  /*2110*/  BRA `(.L_x_3608) ;  /* 0x0000000000a87947 */ /* 0x000fec0003800000 */
.L_x_3620:
[----:B------:R-:W-:-:S09]  /*2120*/  UISETP.NE.AND UP0, UPT, UR4, 0x1c, UPT ;  /* 0x0000001c0400788c */ /* 0x000fd2000bf05270 */
[----:B------:R-:W-:Y:S05]  /*2130*/  BRA.U !UP0, `(.L_x_3631) ;  /* 0x0000000108947547 */ /* 0x000fea000b800000 */
[----:B------:R-:W-:-:S09]  /*2140*/  UISETP.NE.AND UP0, UPT, UR4, 0x1d, UPT ;  /* 0x0000001d0400788c */ /* 0x000fd2000bf05270 */
[----:B------:R-:W-:Y:S05]  /*2150*/  BRA.U !UP0, `(.L_x_3632) ;  /* 0x00000001087c7547 */ /* 0x000fea000b800000 */
[----:B------:R-:W-:-:S09]  /*2160*/  UISETP.NE.AND UP0, UPT, UR4, 0x2c, UPT ;  /* 0x0000002c0400788c */ /* 0x000fd2000bf05270 */
[----:B------:R-:W-:Y:S05]  /*2170*/  BRA.U !UP0, `(.L_x_3633) ;  /* 0x0000000108487547 */ /* 0x000fea000b800000 */
.L_x_3607:
        /* <DEDUP_REMOVED lines=16> */
.L_x_3634:
[----:B------:R-:W-:Y:S01]  /*2280*/  PRMT R0, RZ, 0x7610, R0 ;  /* 0x00007610ff007816 */ /* 0x000fe20000000000 */
[----:B------:R-:W-:Y:S06]  /*2290*/  BRA `(.L_x_3608) ;  /* 0x0000000000487947 */ /* 0x000fec0003800000 */
.L_x_3633:
        /* <DEDUP_REMOVED lines=8> */
.L_x_3636:
[----:B------:R-:W-:Y:S05]  /*2320*/  BSYNC.RECONVERGENT B0 ;  /* 0x0000000000007941 */ /* 0x000fea0003800200 */
.L_x_3635:
[----:B------:R-:W-:Y:S01]  /*2330*/  F2FP.F16.F32.PACK_AB R0, RZ, R0 ;  /* 0x00000000ff00723e */ /* 0x000fe200000000ff */
[----:B------:R-:W-:Y:S06]  /*2340*/  BRA `(.L_x_3608) ;  /* 0x00000000001c7947 */ /* 0x000fec0003800000 */
.L_x_3632:
[----:B------:R-:W2:Y:S02]  /*2350*/  LDG.E.64 R2, desc[UR36][R2.64] ;  /* 0x0000002402027981 */ /* 0x000ea4000c1e1b00 */
[----:B--2---:R-:W0:Y:S02]  /*2360*/  I2F.U64 R0, R2 ;  /* 0x0000000200007312 */ /* 0x004e240000301000 */
[----:B0-----:R-:W-:Y:S01]  /*2370*/  F2FP.F16.F32.PACK_AB R0, RZ, R0 ;  /* 0x00000000ff00723e */ /* 0x001fe200000000ff */
[----:B------:R-:W-:Y:S06]  /*2380*/  BRA `(.L_x_3608) ;  /* 0x00000000000c7947 */ /* 0x000fec0003800000 */
.L_x_3631:
[----:B------:R-:W2:Y:S02]  /*2390*/  LDG.E R2, desc[UR36][R2.64] ;  /* 0x0000002402027981 */ /* 0x000ea4000c1e1900 */
[----:B--2---:R-:W-:-:S04]  /*23a0*/  I2FP.F32.U32 R0, R2 ;  /* 0x0000000200007245 */ /* 0x004fc80000201000 */
[----:B------:R-:W-:-:S07]  /*23b0*/  F2FP.F16.F32.PACK_AB R0, RZ, R0 ;  /* 0x00000000ff00723e */ /* 0x000fce00000000ff */
.L_x_3608:
[----:B01----:R-:W0:Y:S01]  /*23c0*/  LDC.U16 R2, c[0x0][0x592] ;  /* 0x00016480ff027b82 */ /* 0x003e220000000400 */
[----:B-----5:R-:W-:Y:S01]  /*23d0*/  HADD2.F32 R4, -RZ, R0.H0_H0 ;  /* 0x20000000ff047230 */ /* 0x020fe20000004100 */
[----:B------:R-:W1:Y:S03]  /*23e0*/  LDCU.64 UR6, c[0x0][0x580] ;  /* 0x0000b000ff0677ac */ /* 0x000e660008000a00 */
[----:B------:R-:W2:Y:S01]  /*23f0*/  MUFU.RCP R3, R4 ;  /* 0x0000000400037308 */ /* 0x000ea20000001000 */
[----:B------:R-:W-:-:S04]  /*2400*/  UPRMT UR4, UR41, 0x9910, URZ ;  /* 0x0000991029047896 */ /* 0x000fc800080000ff */
[----:B------:R-:W-:Y:S01]  /*2410*/  UISETP.GT.AND UP0, UPT, UR4, 0x9, UPT ;  /* 0x000000090400788c */ /* 0x000fe2000bf04270 */
[----:B0-----:R-:W-:Y:S01]  /*2420*/  HADD2.F32 R0, -RZ, R2.H0_H0 ;  /* 0x20000002ff007230 */ /* 0x001fe20000004100 */
[----:B-1----:R-:W-:-:S04]  /*2430*/  IADD3 R2, P0, PT, R16, UR6, RZ ;  /* 0x0000000610027c10 */ /* 0x002fc8000ff1e0ff */
[----:B--2---:R-:W-:Y:S01]  /*2440*/  FMUL.FTZ R0, R0, R3 ;  /* 0x0000000300007220 */ /* 0x004fe20000410000 */
        /* <DEDUP_REMOVED lines=18> */
.L_x_3640:
[----:B------:R-:W-:-:S06]  /*2570*/  HADD2.F32 R5, -RZ, R4.H0_H0 ;  /* 0x20000004ff057230 */ /* 0x000fcc0000004100 */
[----:B------:R-:W0:Y:S02]  /*2580*/  F2I.S64.TRUNC R4, R5 ;  /* 0x0000000500047311 */ /* 0x000e24000020d900 */
[----:B0-----:R3:W-:Y:S01]  /*2590*/  STG.E.U8 desc[UR36][R2.64], R4 ;  /* 0x0000000402007986 */ /* 0x0017e2000c101124 */
[----:B------:R-:W-:Y:S05]  /*25a0*/  BRA `(.L_x_3642) ;  /* 0x0000000c00707947 */ /* 0x000fea0003800000 */
.L_x_3639:
        /* <DEDUP_REMOVED lines=10> */
.L_x_3644:
[----:B------:R-:W-:-:S04]  /*2650*/  HADD2.F32 R4, -RZ, R4.H0_H0 ;  /* 0x20000004ff047230 */ /* 0x000fc80000004100 */
[----:B------:R-:W0:Y:S02]  /*2660*/  F2I.FTZ.TRUNC.NTZ R5, R4 ;  /* 0x0000000400057305 */ /* 0x000e24000021f100 */
[----:B0-----:R1:W-:Y:S01]  /*2670*/  STG.E desc[UR36][R2.64], R5 ;  /* 0x0000000502007986 */ /* 0x0013e2000c101924 */
[----:B------:R-:W-:Y:S05]  /*2680*/  BRA `(.L_x_3642) ;  /* 0x0000000c00387947 */ /* 0x000fea0003800000 */
.L_x_3643:
[----:B------:R-:W-:-:S04]  /*2690*/  HADD2.F32 R4, -RZ, R4.H0_H0 ;  /* 0x20000004ff047230 */ /* 0x000fc80000004100 */
[----:B------:R-:W0:Y:S02]  /*26a0*/  F2I.FTZ.TRUNC.NTZ R5, R4 ;  /* 0x0000000400057305 */ /* 0x000e24000021f100 */
[----:B0-----:R2:W-:Y:S01]  /*26b0*/  STG.E.U16 desc[UR36][R2.64], R5 ;  /* 0x0000000502007986 */ /* 0x0015e2000c101524 */
[----:B------:R-:W-:Y:S05]  /*26c0*/  BRA `(.L_x_3642) ;  /* 0x0000000c00287947 */ /* 0x000fea0003800000 */
.L_x_3638:
        /* <DEDUP_REMOVED lines=9> */
.L_x_3646:
[----:B------:R0:W-:Y:S01]  /*2760*/  STG.E.U16 desc[UR36][R2.64], R4 ;  /* 0x0000000402007986 */ /* 0x0001e2000c101524 */
[----:B------:R-:W-:Y:S05]  /*2770*/  BRA `(.L_x_3642) ;  /* 0x0000000800fc7947 */ /* 0x000fea0003800000 */
.L_x_3645:
        /* <DEDUP_REMOVED lines=10> */
.L_x_3648:
[----:B------:R-:W-:-:S05]  /*2820*/  HADD2.F32 R0, -RZ, R4.H0_H0 ;  /* 0x20000004ff007230 */ /* 0x000fca0000004100 */
[----:B------:R-:W-:-:S04]  /*2830*/  F2FP.F16.F32.PACK_AB R0, RZ, R0 ;  /* 0x00000000ff00723e */ /* 0x000fc800000000ff */
[----:B------:R-:W-:-:S05]  /*2840*/  PRMT R0, R0, 0x5410, RZ ;  /* 0x0000541000007816 */ /* 0x000fca00000000ff */
[----:B------:R0:W-:Y:S01]  /*2850*/  STG.E desc[UR36][R2.64], R0 ;  /* 0x0000000002007986 */ /* 0x0001e2000c101924 */
[----:B------:R-:W-:Y:S05]  /*2860*/  BRA `(.L_x_3642) ;  /* 0x0000000800c07947 */ /* 0x000fea0003800000 */
.L_x_3647:
[----:B------:R-:W-:-:S05]  /*2870*/  HADD2.F32 R4, -RZ, R4.H0_H0 ;  /* 0x20000004ff047230 */ /* 0x000fca0000004100 */
[----:B------:R-:W-:-:S06]  /*2880*/  FMUL.FTZ R4, R4, 1 ;  /* 0x3f80000004047820 */ /* 0x000fcc0000410000 */
[----:B------:R-:W0:Y:S02]  /*2890*/  F2F.F64.F32 R4, R4 ;  /* 0x0000000400047310 */ /* 0x000e240000201800 */
[----:B0-----:R0:W-:Y:S01]  /*28a0*/  STG.E.64 desc[UR36][R2.64], R4 ;  /* 0x0000000402007986 */ /* 0x0011e2000c101b24 */
[----:B------:R-:W-:Y:S05]  /*28b0*/  BRA `(.L_x_3642) ;  /* 0x0000000800ac7947 */ /* 0x000fea0003800000 */
.L_x_3637:
        /* <DEDUP_REMOVED lines=13> */
.L_x_3651:
[----:B------:R-:W-:Y:S01]  /*2990*/  HADD2.F32 R4, -RZ, R4.H0_H0 ;  /* 0x20000004ff047230 */ /* 0x000fe20000004100 */
[----:B------:R-:W-:-:S04]  /*29a0*/  CS2R R6, SRZ ;  /* 0x0000000000067805 */ /* 0x000fc8000001ff00 */
[----:B------:R-:W-:-:S06]  /*29b0*/  FMUL.FTZ R4, R4, 1 ;  /* 0x3f80000004047820 */ /* 0x000fcc0000410000 */
[----:B------:R-:W0:Y:S02]  /*29c0*/  F2F.F64.F32 R4, R4 ;  /* 0x0000000400047310 */ /* 0x000e240000201800 */
[----:B0-----:R0:W-:Y:S01]  /*29d0*/  STG.E.128 desc[UR36][R2.64], R4 ;  /* 0x0000000402007986 */ /* 0x0011e2000c101d24 */
[----:B------:R-:W-:Y:S05]  /*29e0*/  BRA `(.L_x_3642) ;  /* 0x0000000800607947 */ /* 0x000fea0003800000 */
.L_x_3650:
        /* <DEDUP_REMOVED lines=19> */
.L_x_3655:
[----:B------:R-:W-:Y:S05]  /*2b20*/  BSYNC.RECONVERGENT B0 ;  /* 0x0000000000007941 */ /* 0x000fea0003800200 */
.L_x_3654:
[----:B------:R-:W-:-:S05]  /*2b30*/  LOP3.LUT R5, R0, 0x80, R5, 0xf8, !PT ;  /* 0x0000008000057812 */ /* 0x000fca00078ef805 */
[----:B------:R0:W-:Y:S01]  /*2b40*/  STG.E.U8 desc[UR36][R2.64], R5 ;  /* 0x0000000502007986 */ /* 0x0001e2000c101124 */
[----:B------:R-:W-:Y:S05]  /*2b50*/  BRA `(.L_x_3642) ;  /* 0x0000000800047947 */ /* 0x000fea0003800000 */
.L_x_3653:
        /* <DEDUP_REMOVED lines=15> */
.L_x_3657:
[----:B------:R-:W-:Y:S05]  /*2c50*/  BSYNC.RECONVERGENT B0 ;  /* 0x0000000000007941 */ /* 0x000fea0003800200 */
.L_x_3656:
[----:B------:R-:W-:-:S05]  /*2c60*/  LOP3.LUT R5, R0, 0x80, R5, 0xf8, !PT ;  /* 0x0000008000057812 */ /* 0x000fca00078ef805 */
[----:B------:R0:W-:Y:S01]  /*2c70*/  STG.E.U8 desc[UR36][R2.64], R5 ;  /* 0x0000000502007986 */ /* 0x0001e2000c101124 */
[----:B------:R-:W-:Y:S05]  /*2c80*/  BRA `(.L_x_3642) ;  /* 0x0000000400b87947 */ /* 0x000fea0003800000 */
.L_x_3652:
[----:B------:R-:W-:-:S05]  /*2c90*/  HADD2.F32 R0, -RZ, R4.H0_H0 ;  /* 0x20000004ff007230 */ /* 0x000fca0000004100 */
[----:B------:R-:W-:-:S05]  /*2ca0*/  F2FP.BF16.F32.PACK_AB R0, RZ, R0 ;  /* 0x00000000ff00723e */ /* 0x000fca00000010ff */
[----:B------:R0:W-:Y:S01]  /*2cb0*/  STG.E.U16 desc[UR36][R2.64], R0 ;  /* 0x0000000002007986 */ /* 0x0001e2000c101524 */
[----:B------:R-:W-:Y:S05]  /*2cc0*/  BRA `(.L_x_3642) ;  /* 0x0000000400a87947 */ /* 0x000fea0003800000 */
.L_x_3649:
        /* <DEDUP_REMOVED lines=12> */
.L_x_3660:
        /* <DEDUP_REMOVED lines=13> */
.L_x_3663:
[----:B------:R-:W-:-:S04]  /*2e60*/  SHF.R.U32.HI R0, RZ, 0x14, R5 ;  /* 0x00000014ff007819 */ /* 0x000fc80000011605 */
[----:B------:R-:W-:-:S04]  /*2e70*/  LOP3.LUT R0, R0, 0x1, RZ, 0xc0, !PT ;  /* 0x0000000100007812 */ /* 0x000fc800078ec0ff */
[----:B------:R-:W-:-:S04]  /*2e80*/  IADD3 R0, PT, PT, R5, 0x487ffff, R0 ;  /* 0x0487ffff05007810 */ /* 0x000fc80007ffe000 */
[----:B------:R-:W-:-:S04]  /*2e90*/  SHF.R.U32.HI R0, RZ, 0x14, R0 ;  /* 0x00000014ff007819 */ /* 0x000fc80000011600 */
[----:B------:R-:W-:-:S07]  /*2ea0*/  LOP3.LUT R4, R0, 0xff, RZ, 0xc0, !PT ;  /* 0x000000ff00047812 */ /* 0x000fce00078ec0ff */
.L_x_3664:
[----:B------:R-:W-:-:S04]  /*2eb0*/  SHF.R.U32.HI R5, RZ, 0x18, R5 ;  /* 0x00000018ff057819 */ /* 0x000fc80000011605 */
[----:B------:R-:W-:-:S04]  /*2ec0*/  LOP3.LUT R4, R4, 0x80, R5, 0xf8, !PT ;  /* 0x0000008004047812 */ /* 0x000fc800078ef805 */
[----:B------:R-:W-:-:S07]  /*2ed0*/  PRMT R0, R4, 0x7610, R0 ;  /* 0x0000761004007816 */ /* 0x000fce0000000000 */
.L_x_3662:
[----:B------:R-:W-:Y:S05]  /*2ee0*/  BSYNC.RECONVERGENT B0 ;  /* 0x0000000000007941 */ /* 0x000fea0003800200 */
.L_x_3661:
[----:B------:R0:W-:Y:S01]  /*2ef0*/  STG.E.U8 desc[UR36][R2.64], R0 ;  /* 0x0000000002007986 */ /* 0x0001e2000c101124 */
[----:B------:R-:W-:Y:S05]  /*2f00*/  BRA `(.L_x_3642) ;  /* 0x0000000400187947 */ /* 0x000fea0003800000 */
.L_x_3659:
        /* <DEDUP_REMOVED lines=13> */
.L_x_3667:
[----:B------:R-:W-:-:S04]  /*2fe0*/  SHF.R.U32.HI R0, RZ, 0x15, R5 ;  /* 0x00000015ff007819 */ /* 0x000fc80000011605 */
[----:B------:R-:W-:-:S04]  /*2ff0*/  LOP3.LUT R0, R0, 0x1, RZ, 0xc0, !PT ;  /* 0x0000000100007812 */ /* 0x000fc800078ec0ff */
[----:B------:R-:W-:-:S04]  /*3000*/  IADD3 R0, PT, PT, R5, 0x88fffff, R0 ;  /* 0x088fffff05007810 */ /* 0x000fc80007ffe000 */
[----:B------:R-:W-:-:S04]  /*3010*/  SHF.R.U32.HI R0, RZ, 0x15, R0 ;  /* 0x00000015ff007819 */ /* 0x000fc80000011600 */
[----:B------:R-:W-:-:S07]  /*3020*/  LOP3.LUT R4, R0, 0xff, RZ, 0xc0, !PT ;  /* 0x000000ff00047812 */ /* 0x000fce00078ec0ff */
.L_x_3668:
[----:B------:R-:W-:-:S04]  /*3030*/  SHF.R.U32.HI R5, RZ, 0x18, R5 ;  /* 0x00000018ff057819 */ /* 0x000fc80000011605 */
[----:B------:R-:W-:-:S04]  /*3040*/  LOP3.LUT R4, R4, 0x80, R5, 0xf8, !PT ;  /* 0x0000008004047812 */ /* 0x000fc800078ef805 */
[----:B------:R-:W-:-:S07]  /*3050*/  PRMT R0, R4, 0x7610, R0 ;  /* 0x0000761004007816 */ /* 0x000fce0000000000 */
.L_x_3666:
[----:B------:R-:W-:Y:S05]  /*3060*/  BSYNC.RECONVERGENT B0 ;  /* 0x0000000000007941 */ /* 0x000fea0003800200 */
.L_x_3665:
[----:B------:R0:W-:Y:S01]  /*3070*/  STG.E.U8 desc[UR36][R2.64], R0 ;  /* 0x0000000002007986 */ /* 0x0001e2000c101124 */
[----:B------:R-:W-:Y:S05]  /*3080*/  BRA `(.L_x_3642) ;  /* 0x0000000000b87947 */ /* 0x000fea0003800000 */
.L_x_3658:
[----:B------:R-:W-:-:S09]  /*3090*/  UISETP.NE.AND UP0, UPT, UR4, 0x1c, UPT ;  /* 0x0000001c0400788c */ /* 0x000fd2000bf05270 */
[----:B------:R-:W-:Y:S05]  /*30a0*/  BRA.U !UP0, `(.L_x_3669) ;  /* 0x0000000108a47547 */ /* 0x000fea000b800000 */
[----:B------:R-:W-:-:S09]  /*30b0*/  UISETP.NE.AND UP0, UPT, UR4, 0x1d, UPT ;  /* 0x0000001d0400788c */ /* 0x000fd2000bf05270 */
[----:B------:R-:W-:Y:S05]  /*30c0*/  BRA.U !UP0, `(.L_x_3670) ;  /* 0x00000001088c7547 */ /* 0x000fea000b800000 */
[----:B------:R-:W-:-:S09]  /*30d0*/  UISETP.NE.AND UP0, UPT, UR4, 0x2c, UPT ;  /* 0x0000002c0400788c */ /* 0x000fd2000bf05270 */
[----:B------:R-:W-:Y:S05]  /*30e0*/  BRA.U !UP0, `(.L_x_3671) ;  /* 0x0000000108447547 */ /* 0x000fea000b800000 */
.L_x_3641:
        /* <DEDUP_REMOVED lines=16> */
.L_x_3672:
[----:B------:R-:W-:Y:S05]  /*31f0*/  BRA `(.L_x_3642) ;  /* 0x00000000005c7947 */ /* 0x000fea0003800000 */
.L_x_3671:
        /* <DEDUP_REMOVED lines=16> */
.L_x_3670:
[----:B------:R-:W-:-:S06]  /*3300*/  HADD2.F32 R4, -RZ, R4.H0_H0 ;  /* 0x20000004ff047230 */ /* 0x000fcc0000004100 */
[----:B------:R-:W0:Y:S02]  /*3310*/  F2I.U64.TRUNC R4, R4 ;  /* 0x0000000400047311 */ /* 0x000e24000020d800 */
[----:B0-----:R0:W-:Y:S01]  /*3320*/  STG.E.64 desc[UR36][R2.64], R4 ;  /* 0x0000000402007986 */ /* 0x0011e2000c101b24 */
[----:B------:R-:W-:Y:S05]  /*3330*/  BRA `(.L_x_3642) ;  /* 0x00000000000c7947 */ /* 0x000fea0003800000 */
.L_x_3669:
[----:B------:R-:W-:-:S04]  /*3340*/  HADD2.F32 R4, -RZ, R4.H0_H0 ;  /* 0x20000004ff047230 */ /* 0x000fc80000004100 */
[----:B------:R-:W0:Y:S02]  /*3350*/  F2I.FTZ.U32.TRUNC.NTZ R5, R4 ;  /* 0x0000000400057305 */ /* 0x000e24000021f000 */
[----:B0-----:R0:W-:Y:S02]  /*3360*/  STG.E desc[UR36][R2.64], R5 ;  /* 0x0000000502007986 */ /* 0x0011e4000c101924 */
.L_x_3642:
[----:B------:R-:W-:-:S07]  /*3370*/  IADD3 R17, PT, PT, R17, 0x80, RZ ;  /* 0x0000008011117810 */ /* 0x000fce0007ffe0ff */
.L_x_3601:
[----:B------:R-:W-:Y:S05]  /*3380*/  BSYNC.RECONVERGENT B6 ;  /* 0x0000000000067941 */ /* 0x000fea0003800200 */
.L_x_3600:
        /* <DEDUP_REMOVED lines=307> */
.L_x_3675:
        /* <DEDUP_REMOVED lines=18> */
.L_x_3679:
[----:B------:R-:W2:Y:S02]  /*47e0*/  LDG.E.U8 R2, desc[UR36][R2.64] ;  /* 0x0000002402027981 */ /* 0x000ea4000c1e1100 */
[----:B--2---:R-:W-:-:S04]  /*47f0*/  I2FP.F32.U32 R0, R2 ;  /* 0x0000000200007245 */ /* 0x004fc80000201000 */
[----:B------:R-:W-:Y:S01]  /*4800*/  F2FP.F16.F32.PACK_AB R0, RZ, R0 ;  /* 0x00000000ff00723e */ /* 0x000fe200000000ff */
[----:B------:R-:W-:Y:S06]  /*4810*/  BRA `(.L_x_3681) ;  /* 0x0000000c009c7947 */ /* 0x000fec0003800000 */
.L_x_3678:
        /* <DEDUP_REMOVED lines=10> */
.L_x_3683:
[----:B------:R-:W2:Y:S02]  /*48c0*/  LDG.E R2, desc[UR36][R2.64] ;  /* 0x0000002402027981 */ /* 0x000ea4000c1e1900 */
[----:B--2---:R-:W-:-:S04]  /*48d0*/  I2FP.F32.S32 R0, R2 ;  /* 0x0000000200007245 */ /* 0x004fc80000201400 */
[----:B------:R-:W-:Y:S01]  /*48e0*/  F2FP.F16.F32.PACK_AB R0, RZ, R0 ;  /* 0x00000000ff00723e */ /* 0x000fe200000000ff */
[----:B------:R-:W-:Y:S06]  /*48f0*/  BRA `(.L_x_3681) ;  /* 0x0000000c00647947 */ /* 0x000fec0003800000 */
.L_x_3682:
[----:B------:R-:W2:Y:S02]  /*4900*/  LDG.E.U16 R2, desc[UR36][R2.64] ;  /* 0x0000002402027981 */ /* 0x000ea4000c1e1500 */
[----:B--2---:R-:W0:Y:S02]  /*4910*/  I2F.S16 R0, R2 ;  /* 0x0000000200007306 */ /* 0x004e240000101400 */
[----:B0-----:R-:W-:Y:S01]  /*4920*/  F2FP.F16.F32.PACK_AB R0, RZ, R0 ;  /* 0x00000000ff00723e */ /* 0x001fe200000000ff */
[----:B------:R-:W-:Y:S06]  /*4930*/  BRA `(.L_x_3681) ;  /* 0x0000000c00547947 */ /* 0x000fec0003800000 */
.L_x_3677:
        /* <DEDUP_REMOVED lines=9> */
.L_x_3685:
[----:B------:R1:W5:Y:S01]  /*49d0*/  LDG.E.U16 R0, desc[UR36][R2.64] ;  /* 0x0000002402007981 */ /* 0x000362000c1e1500 */
[----:B------:R-:W-:Y:S05]  /*49e0*/  BRA `(.L_x_3681) ;  /* 0x0000000c00287947 */ /* 0x000fea0003800000 */
.L_x_3684:
        /* <DEDUP_REMOVED lines=9> */
.L_x_3687:
[----:B------:R0:W5:Y:S01]  /*4a80*/  LDG.E.U16 R0, desc[UR36][R2.64] ;  /* 0x0000002402007981 */ /* 0x000162000c1e1500 */
[----:B------:R-:W-:Y:S05]  /*4a90*/  BRA `(.L_x_3681) ;  /* 0x0000000800fc7947 */ /* 0x000fea0003800000 */
.L_x_3686:
        /* <DEDUP_REMOVED lines=12> */
.L_x_3676:
        /* <DEDUP_REMOVED lines=13> */
.L_x_3690:
        /* <DEDUP_REMOVED lines=12> */
.L_x_3689:
        /* <DEDUP_REMOVED lines=27> */
.L_x_3692:
        /* <DEDUP_REMOVED lines=13> */
.L_x_3691:
[----:B------:R-:W2:Y:S02]  /*4f70*/  LDG.E.U16 R0, desc[UR36][R2.64] ;  /* 0x0000002402007981 */ /* 0x000ea4000c1e1500 */
[----:B--2---:R-:W-:-:S04]  /*4f80*/  SHF.L.U32 R0, R0, 0x10, RZ ;  /* 0x0000001000007819 */ /* 0x004fc800000006ff */
[----:B------:R-:W-:Y:S01]  /*4f90*/  F2FP.F16.F32.PACK_AB R0, RZ, R0 ;  /* 0x00000000ff00723e */ /* 0x000fe200000000ff */
[----:B------:R-:W-:Y:S06]  /*4fa0*/  BRA `(.L_x_3681) ;  /* 0x0000000400b87947 */ /* 0x000fec0003800000 */
.L_x_3688:
        /* <DEDUP_REMOVED lines=12> */
.L_x_3695:
        /* <DEDUP_REMOVED lines=21> */
.L_x_3699:
[----:B------:R-:W-:Y:S05]  /*51c0*/  BSYNC.RECONVERGENT B1 ;  /* 0x0000000000017941 */ /* 0x000fea0003800200 */
.L_x_3698:
[----:B------:R-:W-:Y:S01]  /*51d0*/  IMAD.SHL.U32 R0, R0, 0x100000, RZ ;  /* 0x0010000000007824 */ /* 0x000fe200078e00ff */
[----:B------:R-:W-:-:S04]  /*51e0*/  LEA R2, R2, 0x3b800000, 0x17 ;  /* 0x3b80000002027811 */ /* 0x000fc800078eb8ff */
[----:B------:R-:W-:-:S07]  /*51f0*/  LOP3.LUT R0, R2, R0, R7, 0xfe, !PT ;  /* 0x0000000002007212 */ /* 0x000fce00078efe07 */
.L_x_3697:
[----:B------:R-:W-:Y:S05]  /*5200*/  BSYNC.RECONVERGENT B0 ;  /* 0x0000000000007941 */ /* 0x000fea0003800200 */
.L_x_3696:
[----:B------:R-:W-:Y:S01]  /*5210*/  F2FP.F16.F32.PACK_AB R0, RZ, R0 ;  /* 0x00000000ff00723e */ /* 0x000fe200000000ff */
[----:B------:R-:W-:Y:S06]  /*5220*/  BRA `(.L_x_3681) ;  /* 0x0000000400187947 */ /* 0x000fec0003800000 */
.L_x_3694:
        /* <DEDUP_REMOVED lines=21> */
.L_x_3703:
[----:B------:R-:W-:Y:S05]  /*5380*/  BSYNC.RECONVERGENT B1 ;  /* 0x0000000000017941 */ /* 0x000fea0003800200 */
.L_x_3702:
[----:B------:R-:W-:Y:S01]  /*5390*/  IMAD.SHL.U32 R0, R0, 0x200000, RZ ;  /* 0x0020000000007824 */ /* 0x000fe200078e00ff */
[----:B------:R-:W-:-:S04]  /*53a0*/  LEA R2, R2, 0x37800000, 0x17 ;  /* 0x3780000002027811 */ /* 0x000fc800078eb8ff */
[----:B------:R-:W-:-:S07]  /*53b0*/  LOP3.LUT R0, R2, R0, R7, 0xfe, !PT ;  /* 0x0000000002007212 */ /* 0x000fce00078efe07 */
.L_x_3701:
[----:B------:R-:W-:Y:S05]  /*53c0*/  BSYNC.RECONVERGENT B0 ;  /* 0x0000000000007941 */ /* 0x000fea0003800200 */
.L_x_3700:
[----:B------:R-:W-:Y:S01]  /*53d0*/  F2FP.F16.F32.PACK_AB R0, RZ, R0 ;  /* 0x00000000ff00723e */ /* 0x000fe200000000ff */
[----:B------:R-:W-:Y:S06]  /*53e0*/  BRA `(.L_x_3681) ;  /* 0x0000000000a87947 */ /* 0x000fec0003800000 */
.L_x_3693:
        /* <DEDUP_REMOVED lines=14> */
.L_x_3707:
[----:B------:R-:W-:Y:S05]  /*54d0*/  BSYNC.RECONVERGENT B0 ;  /* 0x0000000000007941 */ /* 0x000fea0003800200 */
.L_x_3706:
[----:B------:R-:W-:Y:S01]  /*54e0*/  F2FP.F16.F32.PACK_AB R0, RZ, R0 ;  /* 0x00000000ff00723e */ /* 0x000fe200000000ff */
[----:B------:R-:W-:Y:S06]  /*54f0*/  BRA `(.L_x_3681) ;  /* 0x0000000000647947 */ /* 0x000fec0003800000 */
.L_x_3680:
        /* <DEDUP_REMOVED lines=16> */
.L_x_3708:
[----:B------:R-:W-:Y:S01]  /*5600*/  PRMT R0, RZ, 0x7610, R0 ;  /* 0x00007610ff007816 */ /* 0x000fe20000000000 */
[----:B------:R-:W-:Y:S06]  /*5610*/  BRA `(.L_x_3681) ;  /* 0x00000000001c7947 */ /* 0x000fec0003800000 */
.L_x_3705:
[----:B------:R-:W2:Y:S02]  /*5620*/  LDG.E.64 R2, desc[UR36][R2.64] ;  /* 0x0000002402027981 */ /* 0x000ea4000c1e1b00 */
[----:B--2---:R-:W0:Y:S02]  /*5630*/  I2F.U64 R0, R2 ;  /* 0x0000000200007312 */ /* 0x004e240000301000 */
[----:B0-----:R-:W-:Y:S01]  /*5640*/  F2FP.F16.F32.PACK_AB R0, RZ, R0 ;  /* 0x00000000ff00723e */ /* 0x001fe200000000ff */
[----:B------:R-:W-:Y:S06]  /*5650*/  BRA `(.L_x_3681) ;  /* 0x00000000000c7947 */ /* 0x000fec0003800000 */
.L_x_3704:
[----:B------:R-:W2:Y:S02]  /*5660*/  LDG.E R2, desc[UR36][R2.64] ;  /* 0x0000002402027981 */ /* 0x000ea4000c1e1900 */
[----:B--2---:R-:W-:-:S04]  /*5670*/  I2FP.F32.U32 R0, R2 ;  /* 0x0000000200007245 */ /* 0x004fc80000201000 */
[----:B------:R-:W-:-:S07]  /*5680*/  F2FP.F16.F32.PACK_AB R0, RZ, R0 ;  /* 0x00000000ff00723e */ /* 0x000fce00000000ff */
.L_x_3681:
[----:B01----:R-:W0:Y:S01]  /*5690*/  LDC.U16 R2, c[0x0][0x592] ;  /* 0x00016480ff027b82 */ /* 0x003e220000000400 */
[----:B-----5:R-:W-:Y:S01]  /*56a0*/  HADD2.F32 R0, -RZ, R0.H0_H0 ;  /* 0x20000000ff007230 */ /* 0x020fe20000004100 */
[----:B------:R-:W1:Y:S01]  /*56b0*/  LDCU.64 UR6, c[0x0][0x580] ;  /* 0x0000b000ff0677ac */ /* 0x000e620008000a00 */
[----:B------:R-:W-:-:S04]  /*56c0*/  UPRMT UR4, UR41, 0x9910, URZ ;  /* 0x0000991029047896 */ /* 0x000fc800080000ff */
[----:B------:R-:W2:Y:S01]  /*56d0*/  MUFU.RCP R0, R0 ;  /* 0x0000000000007308 */ /* 0x000ea20000001000 */
[----:B------:R-:W-:Y:S01]  /*56e0*/  UISETP.GT.AND UP0, UPT, UR4, 0x9, UPT ;  /* 0x000000090400788c */ /* 0x000fe2000bf04270 */
[----:B0-----:R-:W-:-:S05]  /*56f0*/  HADD2.F32 R3, -RZ, R2.H0_H0 ;  /* 0x20000002ff037230 */ /* 0x001fca0000004100 */
[----:B--2---:R-:W-:-:S05]  /*5700*/  FMUL.FTZ R2, R3, R0 ;  /* 0x0000000003027220 */ /* 0x004fca0000410000 */
[----:B------:R-:W-:-:S05]  /*5710*/  F2FP.F16.F32.PACK_AB R2, RZ, R2 ;  /* 0x00000002ff02723e */ /* 0x000fca00000000ff */
[----:B------:R-:W-:Y:S01]  /*5720*/  HADD2.F32 R4, -RZ, R2.H0_H0 ;  /* 0x20000002ff047230 */ /* 0x000fe20000004100 */
[----:B-1----:R-:W-:-:S05]  /*5730*/  IADD3 R2, P0, PT, R16, UR6, RZ ;  /* 0x0000000610027c10 */ /* 0x002fca000ff1e0ff */
[----:B------:R-:W0:Y:S01]  /*5740*/  FRND.TRUNC R4, R4 ;  /* 0x0000000400047307 */ /* 0x000e22000020d000 */
[----:B------:R-:W-:Y:S01]  /*5750*/  IMAD.X R3, RZ, RZ, UR7, P0 ;  /* 0x00000007ff037e24 */ /* 0x000fe200080e06ff */
        /* <DEDUP_REMOVED lines=14> */
.L_x_3712:
[----:B------:R-:W-:-:S06]  /*5840*/  HADD2.F32 R5, -RZ, R0.H0_H0 ;  /* 0x20000000ff057230 */ /* 0x000fcc0000004100 */
[----:B------:R-:W0:Y:S02]  /*5850*/  F2I.S64.TRUNC R4, R5 ;  /* 0x0000000500047311 */ /* 0x000e24000020d900 */
[----:B0-----:R0:W-:Y:S01]  /*5860*/  STG.E.U8 desc[UR36][R2.64], R4 ;  /* 0x0000000402007986 */ /* 0x0011e2000c101124 */
[----:B------:R-:W-:Y:S05]  /*5870*/  BRA `(.L_x_3714) ;  /* 0x0000000c006c7947 */ /* 0x000fea0003800000 */
.L_x_3711:
        /* <DEDUP_REMOVED lines=10> */
.L_x_3716:
[----:B------:R-:W-:-:S04]  /*5920*/  HADD2.F32 R0, -RZ, R0.H0_H0 ;  /* 0x20000000ff007230 */ /* 0x000fc80000004100 */
[----:B------:R-:W0:Y:S02]  /*5930*/  F2I.FTZ.TRUNC.NTZ R5, R0 ;  /* 0x0000000000057305 */ /* 0x000e24000021f100 */
[----:B0-----:R0:W-:Y:S01]  /*5940*/  STG.E desc[UR36][R2.64], R5 ;  /* 0x0000000502007986 */ /* 0x0011e2000c101924 */
[----:B------:R-:W-:Y:S05]  /*5950*/  BRA `(.L_x_3714) ;  /* 0x0000000c00347947 */ /* 0x000fea0003800000 */
.L_x_3715:
[----:B------:R-:W-:-:S04]  /*5960*/  HADD2.F32 R0, -RZ, R0.H0_H0 ;  /* 0x20000000ff007230 */ /* 0x000fc80000004100 */
[----:B------:R-:W0:Y:S02]  /*5970*/  F2I.FTZ.TRUNC.NTZ R5, R0 ;  /* 0x0000000000057305 */ /* 0x000e24000021f100 */
[----:B0-----:R0:W-:Y:S01]  /*5980*/  STG.E.U16 desc[UR36][R2.64], R5 ;  /* 0x0000000502007986 */ /* 0x0011e2000c101524 */
[----:B------:R-:W-:Y:S05]  /*5990*/  BRA `(.L_x_3714) ;  /* 0x0000000c00247947 */ /* 0x000fea0003800000 */
.L_x_3710:
        /* <DEDUP_REMOVED lines=9> */
.L_x_3718:
[----:B------:R0:W-:Y:S01]  /*5a30*/  STG.E.U16 desc[UR36][R2.64], R0 ;  /* 0x0000000002007986 */ /* 0x0001e2000c101524 */
[----:B------:R-:W-:Y:S05]  /*5a40*/  BRA `(.L_x_3714) ;  /* 0x0000000800f87947 */ /* 0x000fea0003800000 */
.L_x_3717:
        /* <DEDUP_REMOVED lines=10> */
.L_x_3720:
[----:B------:R-:W-:-:S05]  /*5af0*/  HADD2.F32 R0, -RZ, R0.H0_H0 ;  /* 0x20000000ff007230 */ /* 0x000fca0000004100 */
[----:B------:R-:W-:-:S04]  /*5b00*/  F2FP.F16.F32.PACK_AB R0, RZ, R0 ;  /* 0x00000000ff00723e */ /* 0x000fc800000000ff */
[----:B------:R-:W-:-:S05]  /*5b10*/  PRMT R0, R0, 0x5410, RZ ;  /* 0x0000541000007816 */ /* 0x000fca00000000ff */
[----:B------:R0:W-:Y:S01]  /*5b20*/  STG.E desc[UR36][R2.64], R0 ;  /* 0x0000000002007986 */ /* 0x0001e2000c101924 */
[----:B------:R-:W-:Y:S05]  /*5b30*/  BRA `(.L_x_3714) ;  /* 0x0000000800bc7947 */ /* 0x000fea0003800000 */
.L_x_3719:
[----:B------:R-:W-:-:S05]  /*5b40*/  HADD2.F32 R4, -RZ, R0.H0_H0 ;  /* 0x20000000ff047230 */ /* 0x000fca0000004100 */
[----:B------:R-:W-:-:S06]  /*5b50*/  FMUL.FTZ R4, R4, 1 ;  /* 0x3f80000004047820 */ /* 0x000fcc0000410000 */
[----:B------:R-:W0:Y:S02]  /*5b60*/  F2F.F64.F32 R4, R4 ;  /* 0x0000000400047310 */ /* 0x000e240000201800 */
[----:B0-----:R0:W-:Y:S01]  /*5b70*/  STG.E.64 desc[UR36][R2.64], R4 ;  /* 0x0000000402007986 */ /* 0x0011e2000c101b24 */
[----:B------:R-:W-:Y:S05]  /*5b80*/  BRA `(.L_x_3714) ;  /* 0x0000000800a87947 */ /* 0x000fea0003800000 */
.L_x_3709:
        /* <DEDUP_REMOVED lines=14> */
.L_x_3724:
        /* <DEDUP_REMOVED lines=18> */
.L_x_3727:
[----:B------:R-:W-:-:S04]  /*5d90*/  SHF.R.U32.HI R5, RZ, 0x18, R5 ;  /* 0x00000018ff057819 */ /* 0x000fc80000011605 */
[----:B------:R-:W-:-:S07]  /*5da0*/  LOP3.LUT R0, R0, 0x80, R5, 0xf8, !PT ;  /* 0x0000008000007812 */ /* 0x000fce00078ef805 */
.L_x_3726:
[----:B------:R-:W-:Y:S05]  /*5db0*/  BSYNC.RECONVERGENT B0 ;  /* 0x0000000000007941 */ /* 0x000fea0003800200 */
.L_x_3725:
[----:B------:R0:W-:Y:S01]  /*5dc0*/  STG.E.U8 desc[UR36][R2.64], R0 ;  /* 0x0000000002007986 */ /* 0x0001e2000c101124 */
[----:B------:R-:W-:Y:S05]  /*5dd0*/  BRA `(.L_x_3714) ;  /* 0x0000000800147947 */ /* 0x000fea0003800000 */
.L_x_3723:
        /* <DEDUP_REMOVED lines=18> */
.L_x_3730:
[----:B------:R-:W-:-:S04]  /*5f00*/  SHF.R.U32.HI R5, RZ, 0x18, R5 ;  /* 0x00000018ff057819 */ /* 0x000fc80000011605 */
[----:B------:R-:W-:-:S07]  /*5f10*/  LOP3.LUT R0, R0, 0x80, R5, 0xf8, !PT ;  /* 0x0000008000007812 */ /* 0x000fce00078ef805 */
.L_x_3729:
[----:B------:R-:W-:Y:S05]  /*5f20*/  BSYNC.RECONVERGENT B0 ;  /* 0x0000000000007941 */ /* 0x000fea0003800200 */
.L_x_3728:
[----:B------:R0:W-:Y:S01]  /*5f30*/  STG.E.U8 desc[UR36][R2.64], R0 ;  /* 0x0000000002007986 */ /* 0x0001e2000c101124 */
[----:B------:R-:W-:Y:S05]  /*5f40*/  BRA `(.L_x_3714) ;  /* 0x0000000400b87947 */ /* 0x000fea0003800000 */
.L_x_3722:
        /* <DEDUP_REMOVED lines=22> */
.L_x_3732:
[----:B------:R-:W-:-:S06]  /*60b0*/  HADD2.F32 R4, -RZ, R0.H0_H0 ;  /* 0x20000000ff047230 */ /* 0x000fcc0000004100 */
[----:B------:R-:W0:Y:S02]  /*60c0*/  F2I.U64.TRUNC R4, R4 ;  /* 0x0000000400047311 */ /* 0x000e24000020d800 */
[----:B0-----:R0:W-:Y:S01]  /*60d0*/  STG.E.64 desc[UR36][R2.64], R4 ;  /* 0x0000000402007986 */ /* 0x0011e2000c101b24 */
[----:B------:R-:W-:Y:S05]  /*60e0*/  BRA `(.L_x_3714) ;  /* 0x0000000400507947 */ /* 0x000fea0003800000 */
.L_x_3731:
[----:B------:R-:W-:-:S04]  /*60f0*/  HADD2.F32 R0, -RZ, R0.H0_H0 ;  /* 0x20000000ff007230 */ /* 0x000fc80000004100 */
[----:B------:R-:W0:Y:S02]  /*6100*/  F2I.FTZ.U32.TRUNC.NTZ R5, R0 ;  /* 0x0000000000057305 */ /* 0x000e24000021f000 */
[----:B0-----:R0:W-:Y:S01]  /*6110*/  STG.E desc[UR36][R2.64], R5 ;  /* 0x0000000502007986 */ /* 0x0011e2000c101924 */
[----:B------:R-:W-:Y:S05]  /*6120*/  BRA `(.L_x_3714) ;  /* 0x0000000400407947 */ /* 0x000fea0003800000 */
.L_x_3721:
        /* <DEDUP_REMOVED lines=11> */
.L_x_3734:
[----:B------:R-:W-:Y:S01]  /*61e0*/  HADD2.F32 R0, -RZ, R0.H0_H0 ;  /* 0x20000000ff007230 */ /* 0x000fe20000004100 */
[----:B------:R-:W-:-:S04]  /*61f0*/  CS2R R6, SRZ ;  /* 0x0000000000067805 */ /* 0x000fc8000001ff00 */
[----:B------:R-:W-:-:S04]  /*6200*/  FMUL.FTZ R0, R0, 1 ;  /* 0x3f80000000007820 */ /* 0x000fc80000410000 */
[----:B------:R-:W0:Y:S02]  /*6210*/  F2F.F64.F32 R4, R0 ;  /* 0x0000000000047310 */ /* 0x000e240000201800 */
[----:B0-----:R4:W-:Y:S01]  /*6220*/  STG.E.128 desc[UR36][R2.64], R4 ;  /* 0x0000000402007986 */ /* 0x0019e2000c101d24 */
[----:B------:R-:W-:Y:S05]  /*6230*/  BRA `(.L_x_3714) ;  /* 0x0000000000fc7947 */ /* 0x000fea0003800000 */
.L_x_3733:
[----:B------:R-:W-:-:S09]  /*6240*/  UISETP.NE.AND UP0, UPT, UR4, 0xf, UPT ;  /* 0x0000000f0400788c */ /* 0x000fd2000bf05270 */
[----:B------:R-:W-:Y:S05]  /*6250*/  BRA.U !UP0, `(.L_x_3735) ;  /* 0x0000000108e87547 */ /* 0x000fea000b800000 */
[----:B------:R-:W-:-:S09]  /*6260*/  UISETP.NE.AND UP0, UPT, UR4, 0x17, UPT ;  /* 0x000000170400788c */ /* 0x000fd2000bf05270 */
[----:B------:R-:W-:Y:S05]  /*6270*/  BRA.U !UP0, `(.L_x_3736) ;  /* 0x0000000108907547 */ /* 0x000fea000b800000 */
[----:B------:R-:W-:-:S09]  /*6280*/  UISETP.NE.AND UP0, UPT, UR4, 0x18, UPT ;  /* 0x000000180400788c */ /* 0x000fd2000bf05270 */
[----:B------:R-:W-:Y:S05]  /*6290*/  BRA.U !UP0, `(.L_x_3737) ;  /* 0x0000000108447547 */ /* 0x000fea000b800000 */
.L_x_3713:
        /* <DEDUP_REMOVED lines=16> */
.L_x_3738:
[----:B------:R-:W-:Y:S05]  /*63a0*/  BRA `(.L_x_3714) ;  /* 0x0000000000a07947 */ /* 0x000fea0003800000 */
.L_x_3737:
        /* <DEDUP_REMOVED lines=13> */
.L_x_3740:
[----:B------:R-:W-:Y:S05]  /*6480*/  BSYNC.RECONVERGENT B0 ;  /* 0x0000000000007941 */ /* 0x000fea0003800200 */
.L_x_3739:
[----:B------:R-:W-:-:S05]  /*6490*/  LOP3.LUT R5, R0, 0x80, R5, 0xf8, !PT ;  /* 0x0000008000057812 */ /* 0x000fca00078ef805 */
[----:B------:R2:W-:Y:S01]  /*64a0*/  STG.E.U8 desc[UR36][R2.64], R5 ;  /* 0x0000000502007986 */ /* 0x0005e2000c101124 */
[----:B------:R-:W-:Y:S05]  /*64b0*/  BRA `(.L_x_3714) ;  /* 0x00000000005c7947 */ /* 0x000fea0003800000 */
.L_x_3736:
        /* <DEDUP_REMOVED lines=12> */
.L_x_3742:
[----:B------:R-:W-:Y:S01]  /*6580*/  IMAD.MOV.U32 R0, RZ, RZ, 0x7f ;  /* 0x0000007fff007424 */ /* 0x000fe200078e00ff */
[----:B------:R-:W-:-:S04]  /*6590*/  ISETP.GT.U32.AND P0, PT, R4, 0x7f800000, PT ;  /* 0x7f8000000400780c */ /* 0x000fc80003f04070 */
[----:B------:R-:W-:-:S09]  /*65a0*/  SEL R0, R0, 0x7c, P0 ;  /* 0x0000007c00007807 */ /* 0x000fd20000000000 */
.L_x_3743:
[----:B------:R-:W-:Y:S05]  /*65b0*/  BSYNC.RECONVERGENT B0 ;  /* 0x0000000000007941 */ /* 0x000fea0003800200 */
.L_x_3741:
[----:B------:R-:W-:-:S04]  /*65c0*/  SHF.R.U32.HI R5, RZ, 0x18, R5 ;  /* 0x00000018ff057819 */ /* 0x000fc80000011605 */
[----:B------:R-:W-:-:S05]  /*65d0*/  LOP3.LUT R5, R0, 0x80, R5, 0xf8, !PT ;  /* 0x0000008000057812 */ /* 0x000fca00078ef805 */
[----:B------:R1:W-:Y:S01]  /*65e0*/  STG.E.U8 desc[UR36][R2.64], R5 ;  /* 0x0000000502007986 */ /* 0x0003e2000c101124 */
[----:B------:R-:W-:Y:S05]  /*65f0*/  BRA `(.L_x_3714) ;  /* 0x00000000000c7947 */ /* 0x000fea0003800000 */
.L_x_3735:
[----:B------:R-:W-:-:S05]  /*6600*/  HADD2.F32 R0, -RZ, R0.H0_H0 ;  /* 0x20000000ff007230 */ /* 0x000fca0000004100 */
[----:B------:R-:W-:-:S05]  /*6610*/  F2FP.BF16.F32.PACK_AB R0, RZ, R0 ;  /* 0x00000000ff00723e */ /* 0x000fca00000010ff */
[----:B------:R0:W-:Y:S02]  /*6620*/  STG.E.U16 desc[UR36][R2.64], R0 ;  /* 0x0000000002007986 */ /* 0x0001e4000c101524 */
.L_x_3714:
[----:B------:R-:W-:-:S07]  /*6630*/  VIADD R17, R17, 0x80 ;  /* 0x0000008011117836 */ /* 0x000fce0000000000 */
.L_x_3674:
[----:B------:R-:W-:Y:S05]  /*6640*/  BSYNC.RECONVERGENT B6 ;  /* 0x0000000000067941 */ /* 0x000fea0003800200 */
.L_x_3673:
        /* <DEDUP_REMOVED lines=307> */
.L_x_3746:
        /* <DEDUP_REMOVED lines=18> */
.L_x_3750:
[----:B------:R-:W2:Y:S02]  /*7aa0*/  LDG.E.U8 R2, desc[UR36][R2.64] ;  /* 0x0000002402027981 */ /* 0x000ea4000c1e1100 */
[----:B--2---:R-:W-:-:S04]  /*7ab0*/  I2FP.F32.U32 R0, R2 ;  /* 0x0000000200007245 */ /* 0x004fc80000201000 */
[----:B------:R-:W-:Y:S01]  /*7ac0*/  F2FP.F16.F32.PACK_AB R0, RZ, R0 ;  /* 0x00000000ff00723e */ /* 0x000fe200000000ff */
[----:B------:R-:W-:Y:S06]  /*7ad0*/  BRA `(.L_x_3752) ;  /* 0x0000000c009c7947 */ /* 0x000fec0003800000 */
.L_x_3749:
        /* <DEDUP_REMOVED lines=10> */
.L_x_3754:
[----:B------:R-:W2:Y:S02]  /*7b80*/  LDG.E R2, desc[UR36][R2.64] ;  /* 0x0000002402027981 */ /* 0x000ea4000c1e1900 */
[----:B--2---:R-:W-:-:S04]  /*7b90*/  I2FP.F32.S32 R0, R2 ;  /* 0x0000000200007245 */ /* 0x004fc80000201400 */
[----:B------:R-:W-:Y:S01]  /*7ba0*/  F2FP.F16.F32.PACK_AB R0, RZ, R0 ;  /* 0x00000000ff00723e */ /* 0x000fe200000000ff */
[----:B------:R-:W-:Y:S06]  /*7bb0*/  BRA `(.L_x_3752) ;  /* 0x0000000c00647947 */ /* 0x000fec0003800000 */
.L_x_3753:
[----:B------:R-:W2:Y:S02]  /*7bc0*/  LDG.E.U16 R2, desc[UR36][R2.64] ;  /* 0x0000002402027981 */ /* 0x000ea4000c1e1500 */
[----:B--2---:R-:W0:Y:S02]  /*7bd0*/  I2F.S16 R0, R2 ;  /* 0x0000000200007306 */ /* 0x004e240000101400 */
[----:B0-----:R-:W-:Y:S01]  /*7be0*/  F2FP.F16.F32.PACK_AB R0, RZ, R0 ;  /* 0x00000000ff00723e */ /* 0x001fe200000000ff */
[----:B------:R-:W-:Y:S06]  /*7bf0*/  BRA `(.L_x_3752) ;  /* 0x0000000c00547947 */ /* 0x000fec0003800000 */
.L_x_3748:
        /* <DEDUP_REMOVED lines=9> */
.L_x_3756:
[----:B------:R1:W5:Y:S01]  /*7c90*/  LDG.E.U16 R0, desc[UR36][R2.64] ;  /* 0x0000002402007981 */ /* 0x000362000c1e1500 */
[----:B------:R-:W-:Y:S05]  /*7ca0*/  BRA `(.L_x_3752) ;  /* 0x0000000c00287947 */ /* 0x000fea0003800000 */
.L_x_3755:
        /* <DEDUP_REMOVED lines=9> */
.L_x_3758:
[----:B------:R0:W5:Y:S01]  /*7d40*/  LDG.E.U16 R0, desc[UR36][R2.64] ;  /* 0x0000002402007981 */ /* 0x000162000c1e1500 */
[----:B------:R-:W-:Y:S05]  /*7d50*/  BRA `(.L_x_3752) ;  /* 0x0000000800fc7947 */ /* 0x000fea0003800000 */
.L_x_3757:
        /* <DEDUP_REMOVED lines=12> */
.L_x_3747:
        /* <DEDUP_REMOVED lines=13> */
.L_x_3761:
        /* <DEDUP_REMOVED lines=12> */
.L_x_3760:
        /* <DEDUP_REMOVED lines=27> */
.L_x_3763:
        /* <DEDUP_REMOVED lines=13> */
.L_x_3762:
[----:B------:R-:W2:Y:S02]  /*8230*/  LDG.E.U16 R0, desc[UR36][R2.64] ;  /* 0x0000002402007981 */ /* 0x000ea4000c1e1500 */
[----:B--2---:R-:W-:-:S05]  /*8240*/  IMAD.U32 R0, R0, 0x10000, RZ ;  /* 0x0001000000007824 */ /* 0x004fca00078e00ff */
[----:B------:R-:W-:Y:S01]  /*8250*/  F2FP.F16.F32.PACK_AB R0, RZ, R0 ;  /* 0x00000000ff00723e */ /* 0x000fe200000000ff */
[----:B------:R-:W-:Y:S06]  /*8260*/  BRA `(.L_x_3752) ;  /* 0x0000000400b87947 */ /* 0x000fec0003800000 */
.L_x_3759:
        /* <DEDUP_REMOVED lines=12> */
.L_x_3766:
        /* <DEDUP_REMOVED lines=21> */
.L_x_3770:
[----:B------:R-:W-:Y:S05]  /*8480*/  BSYNC.RECONVERGENT B1 ;  /* 0x0000000000017941 */ /* 0x000fea0003800200 */
.L_x_3769:
[----:B------:R-:W-:Y:S01]  /*8490*/  IMAD.SHL.U32 R0, R0, 0x100000, RZ ;  /* 0x0010000000007824 */ /* 0x000fe200078e00ff */
[----:B------:R-:W-:-:S04]  /*84a0*/  LEA R2, R2, 0x3b800000, 0x17 ;  /* 0x3b80000002027811 */ /* 0x000fc800078eb8ff */
[----:B------:R-:W-:-:S07]  /*84b0*/  LOP3.LUT R0, R2, R0, R7, 0xfe, !PT ;  /* 0x0000000002007212 */ /* 0x000fce00078efe07 */
.L_x_3768:
[----:B------:R-:W-:Y:S05]  /*84c0*/  BSYNC.RECONVERGENT B0 ;  /* 0x0000000000007941 */ /* 0x000fea0003800200 */
.L_x_3767:
[----:B------:R-:W-:Y:S01]  /*84d0*/  F2FP.F16.F32.PACK_AB R0, RZ, R0 ;  /* 0x00000000ff00723e */ /* 0x000fe200000000ff */
[----:B------:R-:W-:Y:S06]  /*84e0*/  BRA `(.L_x_3752) ;  /* 0x0000000400187947 */ /* 0x000fec0003800000 */
.L_x_3765:
        /* <DEDUP_REMOVED lines=21> */
.L_x_3774:
[----:B------:R-:W-:Y:S05]  /*8640*/  BSYNC.RECONVERGENT B1 ;  /* 0x0000000000017941 */ /* 0x000fea0003800200 */
.L_x_3773:
[----:B------:R-:W-:Y:S02]  /*8650*/  SHF.L.U32 R0, R0, 0x15, RZ ;  /* 0x0000001500007819 */ /* 0x000fe400000006ff */
[----:B------:R-:W-:-:S04]  /*8660*/  LEA R2, R2, 0x37800000, 0x17 ;  /* 0x3780000002027811 */ /* 0x000fc800078eb8ff */
[----:B------:R-:W-:-:S07]  /*8670*/  LOP3.LUT R0, R2, R0, R7, 0xfe, !PT ;  /* 0x0000000002007212 */ /* 0x000fce00078efe07 */
.L_x_3772:
[----:B------:R-:W-:Y:S05]  /*8680*/  BSYNC.RECONVERGENT B0 ;  /* 0x0000000000007941 */ /* 0x000fea0003800200 */
.L_x_3771:
[----:B------:R-:W-:Y:S01]  /*8690*/  F2FP.F16.F32.PACK_AB R0, RZ, R0 ;  /* 0x00000000ff00723e */ /* 0x000fe200000000ff */
[----:B------:R-:W-:Y:S06]  /*86a0*/  BRA `(.L_x_3752) ;  /* 0x0000000000a87947 */ /* 0x000fec0003800000 */
.L_x_3764:
        /* <DEDUP_REMOVED lines=14> */
.L_x_3778:
[----:B------:R-:W-:Y:S05]  /*8790*/  BSYNC.RECONVERGENT B0 ;  /* 0x0000000000007941 */ /* 0x000fea0003800200 */
.L_x_3777:
[----:B------:R-:W-:Y:S01]  /*87a0*/  F2FP.F16.F32.PACK_AB R0, RZ, R0 ;  /* 0x00000000ff00723e */ /* 0x000fe200000000ff */
[----:B------:R-:W-:Y:S06]  /*87b0*/  BRA `(.L_x_3752) ;  /* 0x0000000000647947 */ /* 0x000fec0003800000 */
.L_x_3751:
        /* <DEDUP_REMOVED lines=16> */
.L_x_3779:
[----:B------:R-:W-:Y:S01]  /*88c0*/  PRMT R0, RZ, 0x7610, R0 ;  /* 0x00007610ff007816 */ /* 0x000fe20000000000 */
[----:B------:R-:W-:Y:S06]  /*88d0*/  BRA `(.L_x_3752) ;  /* 0x00000000001c7947 */ /* 0x000fec0003800000 */
.L_x_3776:
[----:B------:R-:W2:Y:S02]  /*88e0*/  LDG.E.64 R2, desc[UR36][R2.64] ;  /* 0x0000002402027981 */ /* 0x000ea4000c1e1b00 */
[----:B--2---:R-:W0:Y:S02]  /*88f0*/  I2F.U64 R0, R2 ;  /* 0x0000000200007312 */ /* 0x004e240000301000 */
[----:B0-----:R-:W-:Y:S01]  /*8900*/  F2FP.F16.F32.PACK_AB R0, RZ, R0 ;  /* 0x00000000ff00723e */ /* 0x001fe200000000ff */
[----:B------:R-:W-:Y:S06]  /*8910*/  BRA `(.L_x_3752) ;  /* 0x00000000000c7947 */ /* 0x000fec0003800000 */
.L_x_3775:
[----:B------:R-:W2:Y:S02]  /*8920*/  LDG.E R2, desc[UR36][R2.64] ;  /* 0x0000002402027981 */ /* 0x000ea4000c1e1900 */
[----:B--2---:R-:W-:-:S04]  /*8930*/  I2FP.F32.U32 R0, R2 ;  /* 0x0000000200007245 */ /* 0x004fc80000201000 */
[----:B------:R-:W-:-:S07]  /*8940*/  F2FP.F16.F32.PACK_AB R0, RZ, R0 ;  /* 0x00000000ff00723e */ /* 0x000fce00000000ff */
.L_x_3752:
        /* <DEDUP_REMOVED lines=27> */
.L_x_3783:
[----:B------:R-:W-:-:S06]  /*8b00*/  HADD2.F32 R5, -RZ, R0.H0_H0 ;  /* 0x20000000ff057230 */ /* 0x000fcc0000004100 */
[----:B------:R-:W0:Y:S02]  /*8b10*/  F2I.S64.TRUNC R4, R5 ;  /* 0x0000000500047311 */ /* 0x000e24000020d900 */
[----:B0-----:R4:W-:Y:S01]  /*8b20*/  STG.E.U8 desc[UR36][R2.64], R4 ;  /* 0x0000000402007986 */ /* 0x0019e2000c101124 */
[----:B------:R-:W-:Y:S05]  /*8b30*/  BRA `(.L_x_3785) ;  /* 0x0000000c006c7947 */ /* 0x000fea0003800000 */
.L_x_3782:
        /* <DEDUP_REMOVED lines=10> */
.L_x_3787:
[----:B------:R-:W-:-:S04]  /*8be0*/  HADD2.F32 R0, -RZ, R0.H0_H0 ;  /* 0x20000000ff007230 */ /* 0x000fc80000004100 */
[----:B------:R-:W0:Y:S02]  /*8bf0*/  F2I.FTZ.TRUNC.NTZ R5, R0 ;  /* 0x0000000000057305 */ /* 0x000e24000021f100 */
[----:B0-----:R2:W-:Y:S01]  /*8c00*/  STG.E desc[UR36][R2.64], R5 ;  /* 0x0000000502007986 */ /* 0x0015e2000c101924 */
[----:B------:R-:W-:Y:S05]  /*8c10*/  BRA `(.L_x_3785) ;  /* 0x0000000c00347947 */ /* 0x000fea0003800000 */
.L_x_3786:
[----:B------:R-:W-:-:S04]  /*8c20*/  HADD2.F32 R0, -RZ, R0.H0_H0 ;  /* 0x20000000ff007230 */ /* 0x000fc80000004100 */
[----:B------:R-:W0:Y:S02]  /*8c30*/  F2I.FTZ.TRUNC.NTZ R5, R0 ;  /* 0x0000000000057305 */ /* 0x000e24000021f100 */
[----:B0-----:R0:W-:Y:S01]  /*8c40*/  STG.E.U16 desc[UR36][R2.64], R5 ;  /* 0x0000000502007986 */ /* 0x0011e2000c101524 */
[----:B------:R-:W-:Y:S05]  /*8c50*/  BRA `(.L_x_3785) ;  /* 0x0000000c00247947 */ /* 0x000fea0003800000 */
.L_x_3781:
        /* <DEDUP_REMOVED lines=9> */
.L_x_3789:
[----:B------:R0:W-:Y:S01]  /*8cf0*/  STG.E.U16 desc[UR36][R2.64], R0 ;  /* 0x0000000002007986 */ /* 0x0001e2000c101524 */
[----:B------:R-:W-:Y:S05]  /*8d00*/  BRA `(.L_x_3785) ;  /* 0x0000000800f87947 */ /* 0x000fea0003800000 */
.L_x_3788:
        /* <DEDUP_REMOVED lines=10> */
.L_x_3791:
[----:B------:R-:W-:-:S05]  /*8db0*/  HADD2.F32 R0, -RZ, R0.H0_H0 ;  /* 0x20000000ff007230 */ /* 0x000fca0000004100 */
[----:B------:R-:W-:-:S04]  /*8dc0*/  F2FP.F16.F32.PACK_AB R0, RZ, R0 ;  /* 0x00000000ff00723e */ /* 0x000fc800000000ff */
[----:B------:R-:W-:-:S05]  /*8dd0*/  PRMT R0, R0, 0x5410, RZ ;  /* 0x0000541000007816 */ /* 0x000fca00000000ff */
[----:B------:R0:W-:Y:S01]  /*8de0*/  STG.E desc[UR36][R2.64], R0 ;  /* 0x0000000002007986 */ /* 0x0001e2000c101924 */
[----:B------:R-:W-:Y:S05]  /*8df0*/  BRA `(.L_x_3785) ;  /* 0x0000000800bc7947 */ /* 0x000fea0003800000 */
.L_x_3790:
[----:B------:R-:W-:-:S05]  /*8e00*/  HADD2.F32 R4, -RZ, R0.H0_H0 ;  /* 0x20000000ff047230 */ /* 0x000fca0000004100 */
[----:B------:R-:W-:-:S06]  /*8e10*/  FMUL.FTZ R4, R4, 1 ;  /* 0x3f80000004047820 */ /* 0x000fcc0000410000 */
[----:B------:R-:W0:Y:S02]  /*8e20*/  F2F.F64.F32 R4, R4 ;  /* 0x0000000400047310 */ /* 0x000e240000201800 */
[----:B0-----:R0:W-:Y:S01]  /*8e30*/  STG.E.64 desc[UR36][R2.64], R4 ;  /* 0x0000000402007986 */ /* 0x0011e2000c101b24 */
[----:B------:R-:W-:Y:S05]  /*8e40*/  BRA `(.L_x_3785) ;  /* 0x0000000800a87947 */ /* 0x000fea0003800000 */
.L_x_3780:
        /* <DEDUP_REMOVED lines=14> */
.L_x_3795:
        /* <DEDUP_REMOVED lines=18> */
.L_x_3798:
[----:B------:R-:W-:-:S04]  /*9050*/  SHF.R.U32.HI R5, RZ, 0x18, R5 ;  /* 0x00000018ff057819 */ /* 0x000fc80000011605 */
[----:B------:R-:W-:-:S07]  /*9060*/  LOP3.LUT R0, R0, 0x80, R5, 0xf8, !PT ;  /* 0x0000008000007812 */ /* 0x000fce00078ef805 */
.L_x_3797:
[----:B------:R-:W-:Y:S05]  /*9070*/  BSYNC.RECONVERGENT B0 ;  /* 0x0000000000007941 */ /* 0x000fea0003800200 */
.L_x_3796:
[----:B------:R0:W-:Y:S01]  /*9080*/  STG.E.U8 desc[UR36][R2.64], R0 ;  /* 0x0000000002007986 */ /* 0x0001e2000c101124 */
[----:B------:R-:W-:Y:S05]  /*9090*/  BRA `(.L_x_3785) ;  /* 0x0000000800147947 */ /* 0x000fea0003800000 */
.L_x_3794:
        /* <DEDUP_REMOVED lines=18> */
.L_x_3801:
[----:B------:R-:W-:-:S04]  /*91c0*/  SHF.R.U32.HI R5, RZ, 0x18, R5 ;  /* 0x00000018ff057819 */ /* 0x000fc80000011605 */
[----:B------:R-:W-:-:S07]  /*91d0*/  LOP3.LUT R0, R0, 0x80, R5, 0xf8, !PT ;  /* 0x0000008000007812 */ /* 0x000fce00078ef805 */
.L_x_3800:
[----:B------:R-:W-:Y:S05]  /*91e0*/  BSYNC.RECONVERGENT B0 ;  /* 0x0000000000007941 */ /* 0x000fea0003800200 */
.L_x_3799:
[----:B------:R0:W-:Y:S01]  /*91f0*/  STG.E.U8 desc[UR36][R2.64], R0 ;  /* 0x0000000002007986 */ /* 0x0001e2000c101124 */
[----:B------:R-:W-:Y:S05]  /*9200*/  BRA `(.L_x_3785) ;  /* 0x0000000400b87947 */ /* 0x000fea0003800000 */
.L_x_3793:
        /* <DEDUP_REMOVED lines=22> */
.L_x_3803:
[----:B------:R-:W-:-:S06]  /*9370*/  HADD2.F32 R4, -RZ, R0.H0_H0 ;  /* 0x20000000ff047230 */ /* 0x000fcc0000004100 */
[----:B------:R-:W0:Y:S02]  /*9380*/  F2I.U64.TRUNC R4, R4 ;  /* 0x0000000400047311 */ /* 0x000e24000020d800 */
[----:B0-----:R0:W-:Y:S01]  /*9390*/  STG.E.64 desc[UR36][R2.64], R4 ;  /* 0x0000000402007986 */ /* 0x0011e2000c101b24 */
[----:B------:R-:W-:Y:S05]  /*93a0*/  BRA `(.L_x_3785) ;  /* 0x0000000400507947 */ /* 0x000fea0003800000 */
.L_x_3802:
[----:B------:R-:W-:-:S04]  /*93b0*/  HADD2.F32 R0, -RZ, R0.H0_H0 ;  /* 0x20000000ff007230 */ /* 0x000fc80000004100 */
[----:B------:R-:W0:Y:S02]  /*93c0*/  F2I.FTZ.U32.TRUNC.NTZ R5, R0 ;  /* 0x0000000000057305 */ /* 0x000e24000021f000 */
[----:B0-----:R0:W-:Y:S01]  /*93d0*/  STG.E desc[UR36][R2.64], R5 ;  /* 0x0000000502007986 */ /* 0x0011e2000c101924 */
[----:B------:R-:W-:Y:S05]  /*93e0*/  BRA `(.L_x_3785) ;  /* 0x0000000400407947 */ /* 0x000fea0003800000 */
.L_x_3792:
        /* <DEDUP_REMOVED lines=11> */
.L_x_3805:
[----:B------:R-:W-:Y:S01]  /*94a0*/  HADD2.F32 R0, -RZ, R0.H0_H0 ;  /* 0x20000000ff007230 */ /* 0x000fe20000004100 */
[----:B------:R-:W-:-:S04]  /*94b0*/  CS2R R6, SRZ ;  /* 0x0000000000067805 */ /* 0x000fc8000001ff00 */
[----:B------:R-:W-:-:S04]  /*94c0*/  FMUL.FTZ R0, R0, 1 ;  /* 0x3f80000000007820 */ /* 0x000fc80000410000 */
[----:B------:R-:W0:Y:S02]  /*94d0*/  F2F.F64.F32 R4, R0 ;  /* 0x0000000000047310 */ /* 0x000e240000201800 */
[----:B0-----:R0:W-:Y:S01]  /*94e0*/  STG.E.128 desc[UR36][R2.64], R4 ;  /* 0x0000000402007986 */ /* 0x0011e2000c101d24 */
[----:B------:R-:W-:Y:S05]  /*94f0*/  BRA `(.L_x_3785) ;  /* 0x0000000000fc7947 */ /* 0x000fea0003800000 */
.L_x_3804:
[----:B------:R-:W-:-:S09]  /*9500*/  UISETP.NE.AND UP0, UPT, UR4, 0xf, UPT ;  /* 0x0000000f0400788c */ /* 0x000fd2000bf05270 */
[----:B------:R-:W-:Y:S05]  /*9510*/  BRA.U !UP0, `(.L_x_3806) ;  /* 0x0000000108e87547 */ /* 0x000fea000b800000 */
[----:B------:R-:W-:-:S09]  /*9520*/  UISETP.NE.AND UP0, UPT, UR4, 0x17, UPT ;  /* 0x000000170400788c */ /* 0x000fd2000bf05270 */
[----:B------:R-:W-:Y:S05]  /*9530*/  BRA.U !UP0, `(.L_x_3807) ;  /* 0x0000000108907547 */ /* 0x000fea000b800000 */
[----:B------:R-:W-:-:S09]  /*9540*/  UISETP.NE.AND UP0, UPT, UR4, 0x18, UPT ;  /* 0x000000180400788c */ /* 0x000fd2000bf05270 */
[----:B------:R-:W-:Y:S05]  /*9550*/  BRA.U !UP0, `(.L_x_3808) ;  /* 0x0000000108447547 */ /* 0x000fea000b800000 */
.L_x_3784:
        /* <DEDUP_REMOVED lines=16> */
.L_x_3809:
[----:B------:R-:W-:Y:S05]  /*9660*/  BRA `(.L_x_3785) ;  /* 0x0000000000a07947 */ /* 0x000fea0003800000 */
.L_x_3808:
        /* <DEDUP_REMOVED lines=13> */
.L_x_3811:
[----:B------:R-:W-:Y:S05]  /*9740*/  BSYNC.RECONVERGENT B0 ;  /* 0x0000000000007941 */ /* 0x000fea0003800200 */
.L_x_3810:
[----:B------:R-:W-:-:S05]  /*9750*/  LOP3.LUT R5, R0, 0x80, R5, 0xf8, !PT ;  /* 0x0000008000057812 */ /* 0x000fca00078ef805 */
[----:B------:R0:W-:Y:S01]  /*9760*/  STG.E.U8 desc[UR36][R2.64], R5 ;  /* 0x0000000502007986 */ /* 0x0001e2000c101124 */
[----:B------:R-:W-:Y:S05]  /*9770*/  BRA `(.L_x_3785) ;  /* 0x00000000005c7947 */ /* 0x000fea0003800000 */
.L_x_3807:
        /* <DEDUP_REMOVED lines=12> */
.L_x_3813:
[----:B------:R-:W-:Y:S02]  /*9840*/  ISETP.GT.U32.AND P0, PT, R4, 0x7f800000, PT ;  /* 0x7f8000000400780c */ /* 0x000fe40003f04070 */
[----:B------:R-:W-:-:S04]  /*9850*/  MOV R0, 0x7f ;  /* 0x0000007f00007802 */ /* 0x000fc80000000f00 */
[----:B------:R-:W-:-:S07]  /*9860*/  SEL R0, R0, 0x7c, P0 ;  /* 0x0000007c00007807 */ /* 0x000fce0000000000 */
.L_x_3814:
[----:B------:R-:W-:Y:S05]  /*9870*/  BSYNC.RECONVERGENT B0 ;  /* 0x0000000000007941 */ /* 0x000fea0003800200 */
.L_x_3812:
[----:B------:R-:W-:-:S04]  /*9880*/  SHF.R.U32.HI R5, RZ, 0x18, R5 ;  /* 0x00000018ff057819 */ /* 0x000fc80000011605 */
[----:B------:R-:W-:-:S05]  /*9890*/  LOP3.LUT R5, R0, 0x80, R5, 0xf8, !PT ;  /* 0x0000008000057812 */ /* 0x000fca00078ef805 */
[----:B------:R0:W-:Y:S01]  /*98a0*/  STG.E.U8 desc[UR36][R2.64], R5 ;  /* 0x0000000502007986 */ /* 0x0001e2000c101124 */
[----:B------:R-:W-:Y:S05]  /*98b0*/  BRA `(.L_x_3785) ;  /* 0x00000000000c7947 */ /* 0x000fea0003800000 */
.L_x_3806:
[----:B------:R-:W-:-:S05]  /*98c0*/  HADD2.F32 R0, -RZ, R0.H0_H0 ;  /* 0x20000000ff007230 */ /* 0x000fca0000004100 */
[----:B------:R-:W-:-:S05]  /*98d0*/  F2FP.BF16.F32.PACK_AB R0, RZ, R0 ;  /* 0x00000000ff00723e */ /* 0x000fca00000010ff */
[----:B------:R0:W-:Y:S02]  /*98e0*/  STG.E.U16 desc[UR36][R2.64], R0 ;  /* 0x0000000002007986 */ /* 0x0001e4000c101524 */
.L_x_3785:
[----:B------:R-:W-:-:S07]  /*98f0*/  VIADD R17, R17, 0x80 ;  /* 0x0000008011117836 */ /* 0x000fce0000000000 */
.L_x_3745:
[----:B------:R-:W-:Y:S05]  /*9900*/  BSYNC.RECONVERGENT B6 ;  /* 0x0000000000067941 */ /* 0x000fea0003800200 */
.L_x_3744:
        /* <DEDUP_REMOVED lines=306> */
.L_x_3815:
        /* <DEDUP_REMOVED lines=20> */
.L_x_3819:
[----:B------:R-:W2:Y:S02]  /*ad70*/  LDG.E.U8 R2, desc[UR36][R2.64] ;  /* 0x0000002402027981 */ /* 0x000ea4000c1e1100 */
[----:B--2---:R-:W-:-:S04]  /*ad80*/  I2FP.F32.U32 R0, R2 ;  /* 0x0000000200007245 */ /* 0x004fc80000201000 */
[----:B------:R-:W-:Y:S01]  /*ad90*/  F2FP.F16.F32.PACK_AB R0, RZ, R0 ;  /* 0x00000000ff00723e */ /* 0x000fe200000000ff */
[----:B------:R-:W-:Y:S06]  /*ada0*/  BRA `(.L_x_3821) ;  /* 0x0000000c009c7947 */ /* 0x000fec0003800000 */
.L_x_3818:
        /* <DEDUP_REMOVED lines=10> */
.L_x_3823:
[----:B------:R-:W2:Y:S02]  /*ae50*/  LDG.E R2, desc[UR36][R2.64] ;  /* 0x0000002402027981 */ /* 0x000ea4000c1e1900 */
[----:B--2---:R-:W-:-:S04]  /*ae60*/  I2FP.F32.S32 R0, R2 ;  /* 0x0000000200007245 */ /* 0x004fc80000201400 */
[----:B------:R-:W-:Y:S01]  /*ae70*/  F2FP.F16.F32.PACK_AB R0, RZ, R0 ;  /* 0x00000000ff00723e */ /* 0x000fe200000000ff */
[----:B------:R-:W-:Y:S06]  /*ae80*/  BRA `(.L_x_3821) ;  /* 0x0000000c00647947 */ /* 0x000fec0003800000 */
.L_x_3822:
[----:B------:R-:W2:Y:S02]  /*ae90*/  LDG.E.U16 R2, desc[UR36][R2.64] ;  /* 0x0000002402027981 */ /* 0x000ea4000c1e1500 */
[----:B--2---:R-:W0:Y:S02]  /*aea0*/  I2F.S16 R0, R2 ;  /* 0x0000000200007306 */ /* 0x004e240000101400 */
[----:B0-----:R-:W-:Y:S01]  /*aeb0*/  F2FP.F16.F32.PACK_AB R0, RZ, R0 ;  /* 0x00000000ff00723e */ /* 0x001fe200000000ff */
[----:B------:R-:W-:Y:S06]  /*aec0*/  BRA `(.L_x_3821) ;  /* 0x0000000c00547947 */ /* 0x000fec0003800000 */
.L_x_3817:
        /* <DEDUP_REMOVED lines=9> */
.L_x_3825:
[----:B------:R1:W5:Y:S01]  /*af60*/  LDG.E.U16 R0, desc[UR36][R2.64] ;  /* 0x0000002402007981 */ /* 0x000362000c1e1500 */
[----:B------:R-:W-:Y:S05]  /*af70*/  BRA `(.L_x_3821) ;  /* 0x0000000c00287947 */ /* 0x000fea0003800000 */
.L_x_3824:
        /* <DEDUP_REMOVED lines=9> */
.L_x_3827:
[----:B------:R0:W5:Y:S01]  /*b010*/  LDG.E.U16 R0, desc[UR36][R2.64] ;  /* 0x0000002402007981 */ /* 0x000162000c1e1500 */
[----:B------:R-:W-:Y:S05]  /*b020*/  BRA `(.L_x_3821) ;  /* 0x0000000800fc7947 */ /* 0x000fea0003800000 */
.L_x_3826:
        /* <DEDUP_REMOVED lines=12> */
.L_x_3816:
        /* <DEDUP_REMOVED lines=13> */
.L_x_3830:
        /* <DEDUP_REMOVED lines=12> */
.L_x_3829:
        /* <DEDUP_REMOVED lines=27> */
.L_x_3832:
        /* <DEDUP_REMOVED lines=13> */
.L_x_3831:
[----:B------:R-:W2:Y:S02]  /*b500*/  LDG.E.U16 R0, desc[UR36][R2.64] ;  /* 0x0000002402007981 */ /* 0x000ea4000c1e1500 */
[----:B--2---:R-:W-:-:S04]  /*b510*/  SHF.L.U32 R0, R0, 0x10, RZ ;  /* 0x0000001000007819 */ /* 0x004fc800000006ff */
[----:B------:R-:W-:Y:S01]  /*b520*/  F2FP.F16.F32.PACK_AB R0, RZ, R0 ;  /* 0x00000000ff00723e */ /* 0x000fe200000000ff */
[----:B------:R-:W-:Y:S06]  /*b530*/  BRA `(.L_x_3821) ;  /* 0x0000000400b87947 */ /* 0x000fec0003800000 */
.L_x_3828:
        /* <DEDUP_REMOVED lines=12> */
.L_x_3835:
        /* <DEDUP_REMOVED lines=21> */
.L_x_3839:
[----:B------:R-:W-:Y:S05]  /*b750*/  BSYNC.RECONVERGENT B1 ;  /* 0x0000000000017941 */ /* 0x000fea0003800200 */
.L_x_3838:
[----:B------:R-:W-:Y:S01]  /*b760*/  IMAD.SHL.U32 R0, R0, 0x100000, RZ ;  /* 0x0010000000007824 */ /* 0x000fe200078e00ff */
[----:B------:R-:W-:-:S04]  /*b770*/  LEA R2, R2, 0x3b800000, 0x17 ;  /* 0x3b80000002027811 */ /* 0x000fc800078eb8ff */
[----:B------:R-:W-:-:S07]  /*b780*/  LOP3.LUT R0, R2, R0, R7, 0xfe, !PT ;  /* 0x0000000002007212 */ /* 0x000fce00078efe07 */
.L_x_3837:
[----:B------:R-:W-:Y:S05]  /*b790*/  BSYNC.RECONVERGENT B0 ;  /* 0x0000000000007941 */ /* 0x000fea0003800200 */
.L_x_3836:
[----:B------:R-:W-:Y:S01]  /*b7a0*/  F2FP.F16.F32.PACK_AB R0, RZ, R0 ;  /* 0x00000000ff00723e */ /* 0x000fe200000000ff */
[----:B------:R-:W-:Y:S06]  /*b7b0*/  BRA `(.L_x_3821) ;  /* 0x0000000400187947 */ /* 0x000fec0003800000 */
.L_x_3834:
        /* <DEDUP_REMOVED lines=21> */
.L_x_3843:
[----:B------:R-:W-:Y:S05]  /*b910*/  BSYNC.RECONVERGENT B1 ;  /* 0x0000000000017941 */ /* 0x000fea0003800200 */
.L_x_3842:
[----:B------:R-:W-:Y:S02]  /*b920*/  SHF.L.U32 R0, R0, 0x15, RZ ;  /* 0x0000001500007819 */ /* 0x000fe400000006ff */
[----:B------:R-:W-:-:S04]  /*b930*/  LEA R2, R2, 0x37800000, 0x17 ;  /* 0x3780000002027811 */ /* 0x000fc800078eb8ff */
[----:B------:R-:W-:-:S07]  /*b940*/  LOP3.LUT R0, R2, R0, R7, 0xfe, !PT ;  /* 0x0000000002007212 */ /* 0x000fce00078efe07 */
.L_x_3841:
[----:B------:R-:W-:Y:S05]  /*b950*/  BSYNC.RECONVERGENT B0 ;  /* 0x0000000000007941 */ /* 0x000fea0003800200 */
.L_x_3840:
[----:B------:R-:W-:Y:S01]  /*b960*/  F2FP.F16.F32.PACK_AB R0, RZ, R0 ;  /* 0x00000000ff00723e */ /* 0x000fe200000000ff */
[----:B------:R-:W-:Y:S06]  /*b970*/  BRA `(.L_x_3821) ;  /* 0x0000000000a87947 */ /* 0x000fec0003800000 */
.L_x_3833:
        /* <DEDUP_REMOVED lines=14> */
.L_x_3847:
[----:B------:R-:W-:Y:S05]  /*ba60*/  BSYNC.RECONVERGENT B0 ;  /* 0x0000000000007941 */ /* 0x000fea0003800200 */
.L_x_3846:
[----:B------:R-:W-:Y:S01]  /*ba70*/  F2FP.F16.F32.PACK_AB R0, RZ, R0 ;  /* 0x00000000ff00723e */ /* 0x000fe200000000ff */
[----:B------:R-:W-:Y:S06]  /*ba80*/  BRA `(.L_x_3821) ;  /* 0x0000000000647947 */ /* 0x000fec0003800000 */
.L_x_3820:
        /* <DEDUP_REMOVED lines=16> */
.L_x_3848:
[----:B------:R-:W-:Y:S01]  /*bb90*/  PRMT R0, RZ, 0x7610, R0 ;  /* 0x00007610ff007816 */ /* 0x000fe20000000000 */
[----:B------:R-:W-:Y:S06]  /*bba0*/  BRA `(.L_x_3821) ;  /* 0x00000000001c7947 */ /* 0x000fec0003800000 */
.L_x_3845:
[----:B------:R-:W2:Y:S02]  /*bbb0*/  LDG.E.64 R2, desc[UR36][R2.64] ;  /* 0x0000002402027981 */ /* 0x000ea4000c1e1b00 */
[----:B--2---:R-:W0:Y:S02]  /*bbc0*/  I2F.U64 R0, R2 ;  /* 0x0000000200007312 */ /* 0x004e240000301000 */
[----:B0-----:R-:W-:Y:S01]  /*bbd0*/  F2FP.F16.F32.PACK_AB R0, RZ, R0 ;  /* 0x00000000ff00723e */ /* 0x001fe200000000ff */
[----:B------:R-:W-:Y:S06]  /*bbe0*/  BRA `(.L_x_3821) ;  /* 0x00000000000c7947 */ /* 0x000fec0003800000 */
.L_x_3844:
[----:B------:R-:W2:Y:S02]  /*bbf0*/  LDG.E R2, desc[UR36][R2.64] ;  /* 0x0000002402027981 */ /* 0x000ea4000c1e1900 */
[----:B--2---:R-:W-:-:S04]  /*bc00*/  I2FP.F32.U32 R0, R2 ;  /* 0x0000000200007245 */ /* 0x004fc80000201000 */
[----:B------:R-:W-:-:S07]  /*bc10*/  F2FP.F16.F32.PACK_AB R0, RZ, R0 ;  /* 0x00000000ff00723e */ /* 0x000fce00000000ff */
.L_x_3821:
[----:B01----:R-:W0:Y:S01]  /*bc20*/  LDC.U16 R2, c[0x0][0x592] ;  /* 0x00016480ff027b82 */ /* 0x003e220000000400 */
[----:B-----5:R-:W-:Y:S01]  /*bc30*/  HADD2.F32 R0, -RZ, R0.H0_H0 ;  /* 0x20000000ff007230 */ /* 0x020fe20000004100 */
[----:B------:R-:W-:-:S04]  /*bc40*/  UPRMT UR4, UR41, 0x9910, URZ ;  /* 0x0000991029047896 */ /* 0x000fc800080000ff */
[----:B------:R-:W-:Y:S01]  /*bc50*/  UISETP.GT.AND UP0, UPT, UR4, 0x9, UPT ;  /* 0x000000090400788c */ /* 0x000fe2000bf04270 */
[----:B------:R-:W1:Y:S01]  /*bc60*/  MUFU.RCP R0, R0 ;  /* 0x0000000000007308 */ /* 0x000e620000001000 */
[----:B0-----:R-:W-:-:S05]  /*bc70*/  HADD2.F32 R3, -RZ, R2.H0_H0 ;  /* 0x20000002ff037230 */ /* 0x001fca0000004100 */
[----:B-1----:R-:W-:-:S05]  /*bc80*/  FMUL.FTZ R2, R3, R0 ;  /* 0x0000000003027220 */ /* 0x002fca0000410000 */
        /* <DEDUP_REMOVED lines=17> */
.L_x_3852:
[----:B------:R-:W-:-:S06]  /*bda0*/  HADD2.F32 R3, -RZ, R3.H0_H0 ;  /* 0x20000003ff037230 */ /* 0x000fcc0000004100 */
[----:B------:R-:W0:Y:S02]  /*bdb0*/  F2I.S64.TRUNC R2, R3 ;  /* 0x0000000300027311 */ /* 0x000e24000020d900 */
[----:B0-----:R-:W-:Y:S01]  /*bdc0*/  STG.E.U8 desc[UR36][R16.64], R2 ;  /* 0x0000000210007986 */ /* 0x001fe2000c101124 */
[----:B------:R-:W-:Y:S05]  /*bdd0*/  EXIT ;  /* 0x000000000000794d */ /* 0x000fea0003800000 */
.L_x_3851:
        /* <DEDUP_REMOVED lines=10> */
.L_x_3855:
[----:B------:R-:W-:-:S06]  /*be80*/  HADD2.F32 R3, -RZ, R3.H0_H0 ;  /* 0x20000003ff037230 */ /* 0x000fcc0000004100 */
[----:B------:R-:W0:Y:S02]  /*be90*/  F2I.FTZ.TRUNC.NTZ R3, R3 ;  /* 0x0000000300037305 */ /* 0x000e24000021f100 */
[----:B0-----:R-:W-:Y:S01]  /*bea0*/  STG.E desc[UR36][R16.64], R3 ;  /* 0x0000000310007986 */ /* 0x001fe2000c101924 */
[----:B------:R-:W-:Y:S05]  /*beb0*/  EXIT ;  /* 0x000000000000794d */ /* 0x000fea0003800000 */
.L_x_3854:
[----:B------:R-:W-:-:S06]  /*bec0*/  HADD2.F32 R3, -RZ, R3.H0_H0 ;  /* 0x20000003ff037230 */ /* 0x000fcc0000004100 */
[----:B------:R-:W0:Y:S02]  /*bed0*/  F2I.FTZ.TRUNC.NTZ R3, R3 ;  /* 0x0000000300037305 */ /* 0x000e24000021f100 */
[----:B0-----:R-:W-:Y:S01]  /*bee0*/  STG.E.U16 desc[UR36][R16.64], R3 ;  /* 0x0000000310007986 */ /* 0x001fe2000c101524 */
[----:B------:R-:W-:Y:S05]  /*bef0*/  EXIT ;  /* 0x000000000000794d */ /* 0x000fea0003800000 */
.L_x_3850:
        /* <DEDUP_REMOVED lines=9> */
.L_x_3857:
[----:B------:R-:W-:Y:S01]  /*bf90*/  STG.E.U16 desc[UR36][R16.64], R3 ;  /* 0x0000000310007986 */ /* 0x000fe2000c101524 */
[----:B------:R-:W-:Y:S05]  /*bfa0*/  EXIT ;  /* 0x000000000000794d */ /* 0x000fea0003800000 */
.L_x_3856:
        /* <DEDUP_REMOVED lines=10> */
.L_x_3859:
[----:B------:R-:W-:-:S05]  /*c050*/  HADD2.F32 R0, -RZ, R3.H0_H0 ;  /* 0x20000003ff007230 */ /* 0x000fca0000004100 */
[----:B------:R-:W-:-:S04]  /*c060*/  F2FP.F16.F32.PACK_AB R0, RZ, R0 ;  /* 0x00000000ff00723e */ /* 0x000fc800000000ff */
[----:B------:R-:W-:-:S05]  /*c070*/  PRMT R0, R0, 0x5410, RZ ;  /* 0x0000541000007816 */ /* 0x000fca00000000ff */
[----:B------:R-:W-:Y:S01]  /*c080*/  STG.E desc[UR36][R16.64], R0 ;  /* 0x0000000010007986 */ /* 0x000fe2000c101924 */
[----:B------:R-:W-:Y:S05]  /*c090*/  EXIT ;  /* 0x000000000000794d */ /* 0x000fea0003800000 */
.L_x_3858:
[----:B------:R-:W-:-:S05]  /*c0a0*/  HADD2.F32 R2, -RZ, R3.H0_H0 ;  /* 0x20000003ff027230 */ /* 0x000fca0000004100 */
[----:B------:R-:W-:-:S06]  /*c0b0*/  FMUL.FTZ R2, R2, 1 ;  /* 0x3f80000002027820 */ /* 0x000fcc0000410000 */
[----:B------:R-:W0:Y:S02]  /*c0c0*/  F2F.F64.F32 R2, R2 ;  /* 0x0000000200027310 */ /* 0x000e240000201800 */
[----:B0-----:R-:W-:Y:S01]  /*c0d0*/  STG.E.64 desc[UR36][R16.64], R2 ;  /* 0x0000000210007986 */ /* 0x001fe2000c101b24 */
[----:B------:R-:W-:Y:S05]  /*c0e0*/  EXIT ;  /* 0x000000000000794d */ /* 0x000fea0003800000 */
.L_x_3849:
        /* <DEDUP_REMOVED lines=14> */
.L_x_3863:
        /* <DEDUP_REMOVED lines=17> */
.L_x_3866:
[----:B------:R-:W-:-:S04]  /*c2e0*/  SHF.R.U32.HI R3, RZ, 0x18, R3 ;  /* 0x00000018ff037819 */ /* 0x000fc80000011603 */
[----:B------:R-:W-:-:S04]  /*c2f0*/  LOP3.LUT R0, R0, 0x80, R3, 0xf8, !PT ;  /* 0x0000008000007812 */ /* 0x000fc800078ef803 */
[----:B------:R-:W-:-:S07]  /*c300*/  PRMT R8, R0, 0x7610, R8 ;  /* 0x0000761000087816 */ /* 0x000fce0000000008 */
.L_x_3865:
[----:B------:R-:W-:Y:S05]  /*c310*/  BSYNC.RECONVERGENT B0 ;  /* 0x0000000000007941 */ /* 0x000fea0003800200 */
.L_x_3864:
[----:B------:R-:W-:Y:S01]  /*c320*/  STG.E.U8 desc[UR36][R16.64], R8 ;  /* 0x0000000810007986 */ /* 0x000fe2000c101124 */
[----:B------:R-:W-:Y:S05]  /*c330*/  EXIT ;  /* 0x000000000000794d */ /* 0x000fea0003800000 */
.L_x_3862:
        /* <DEDUP_REMOVED lines=17> */
.L_x_3869:
[----:B------:R-:W-:-:S04]  /*c450*/  SHF.R.U32.HI R3, RZ, 0x18, R3 ;  /* 0x00000018ff037819 */ /* 0x000fc80000011603 */
[----:B------:R-:W-:-:S04]  /*c460*/  LOP3.LUT R0, R0, 0x80, R3, 0xf8, !PT ;  /* 0x0000008000007812 */ /* 0x000fc800078ef803 */
[----:B------:R-:W-:-:S07]  /*c470*/  PRMT R8, R0, 0x7610, R8 ;  /* 0x0000761000087816 */ /* 0x000fce0000000008 */
.L_x_3868:
[----:B------:R-:W-:Y:S05]  /*c480*/  BSYNC.RECONVERGENT B0 ;  /* 0x0000000000007941 */ /* 0x000fea0003800200 */
.L_x_3867:
[----:B------:R-:W-:Y:S01]  /*c490*/  STG.E.U8 desc[UR36][R16.64], R8 ;  /* 0x0000000810007986 */ /* 0x000fe2000c101124 */
[----:B------:R-:W-:Y:S05]  /*c4a0*/  EXIT ;  /* 0x000000000000794d */ /* 0x000fea0003800000 */
.L_x_3861:
        /* <DEDUP_REMOVED lines=22> */
.L_x_3871:
[----:B------:R-:W-:-:S06]  /*c610*/  HADD2.F32 R3, -RZ, R3.H0_H0 ;  /* 0x20000003ff037230 */ /* 0x000fcc0000004100 */
[----:B------:R-:W0:Y:S02]  /*c620*/  F2I.U64.TRUNC R2, R3 ;  /* 0x0000000300027311 */ /* 0x000e24000020d800 */
[----:B0-----:R-:W-:Y:S01]  /*c630*/  STG.E.64 desc[UR36][R16.64], R2 ;  /* 0x0000000210007986 */ /* 0x001fe2000c101b24 */
[----:B------:R-:W-:Y:S05]  /*c640*/  EXIT ;  /* 0x000000000000794d */ /* 0x000fea0003800000 */
.L_x_3870:
[----:B------:R-:W-:-:S06]  /*c650*/  HADD2.F32 R3, -RZ, R3.H0_H0 ;  /* 0x20000003ff037230 */ /* 0x000fcc0000004100 */
[----:B------:R-:W0:Y:S02]  /*c660*/  F2I.FTZ.U32.TRUNC.NTZ R3, R3 ;  /* 0x0000000300037305 */ /* 0x000e24000021f000 */
[----:B0-----:R-:W-:Y:S01]  /*c670*/  STG.E desc[UR36][R16.64], R3 ;  /* 0x0000000310007986 */ /* 0x001fe2000c101924 */
[----:B------:R-:W-:Y:S05]  /*c680*/  EXIT ;  /* 0x000000000000794d */ /* 0x000fea0003800000 */
.L_x_3860:
        /* <DEDUP_REMOVED lines=11> */
.L_x_3873:
[----:B------:R-:W-:Y:S01]  /*c740*/  HADD2.F32 R3, -RZ, R3.H0_H0 ;  /* 0x20000003ff037230 */ /* 0x000fe20000004100 */
[----:B------:R-:W-:-:S04]  /*c750*/  CS2R R6, SRZ ;  /* 0x0000000000067805 */ /* 0x000fc8000001ff00 */
[----:B------:R-:W-:-:S04]  /*c760*/  FMUL.FTZ R3, R3, 1 ;  /* 0x3f80000003037820 */ /* 0x000fc80000410000 */
[----:B------:R-:W0:Y:S02]  /*c770*/  F2F.F64.F32 R4, R3 ;  /* 0x0000000300047310 */ /* 0x000e240000201800 */
[----:B0-----:R-:W-:Y:S01]  /*c780*/  STG.E.128 desc[UR36][R16.64], R4 ;  /* 0x0000000410007986 */ /* 0x001fe2000c101d24 */
[----:B------:R-:W-:Y:S05]  /*c790*/  EXIT ;  /* 0x000000000000794d */ /* 0x000fea0003800000 */
.L_x_3872:
[----:B------:R-:W-:-:S09]  /*c7a0*/  UISETP.NE.AND UP0, UPT, UR4, 0xf, UPT ;  /* 0x0000000f0400788c */ /* 0x000fd2000bf05270 */
[----:B------:R-:W-:Y:S05]  /*c7b0*/  BRA.U !UP0, `(.L_x_3874) ;  /* 0x0000000108e87547 */ /* 0x000fea000b800000 */
[----:B------:R-:W-:-:S09]  /*c7c0*/  UISETP.NE.AND UP0, UPT, UR4, 0x17, UPT ;  /* 0x000000170400788c */ /* 0x000fd2000bf05270 */
[----:B------:R-:W-:Y:S05]  /*c7d0*/  BRA.U !UP0, `(.L_x_3875) ;  /* 0x0000000108907547 */ /* 0x000fea000b800000 */
[----:B------:R-:W-:-:S09]  /*c7e0*/  UISETP.NE.AND UP0, UPT, UR4, 0x18, UPT ;  /* 0x000000180400788c */ /* 0x000fd2000bf05270 */
[----:B------:R-:W-:Y:S05]  /*c7f0*/  BRA.U !UP0, `(.L_x_3876) ;  /* 0x0000000108447547 */ /* 0x000fea000b800000 */
.L_x_3853:
        /* <DEDUP_REMOVED lines=16> */
.L_x_3877:
[----:B------:R-:W-:Y:S05]  /*c900*/  EXIT ;  /* 0x000000000000794d */ /* 0x000fea0003800000 */
.L_x_3876:
        /* <DEDUP_REMOVED lines=13> */
.L_x_3879:
[----:B------:R-:W-:Y:S05]  /*c9e0*/  BSYNC.RECONVERGENT B0 ;  /* 0x0000000000007941 */ /* 0x000fea0003800200 */
.L_x_3878:
[----:B------:R-:W-:-:S05]  /*c9f0*/  LOP3.LUT R3, R0, 0x80, R3, 0xf8, !PT ;  /* 0x0000008000037812 */ /* 0x000fca00078ef803 */
[----:B------:R-:W-:Y:S01]  /*ca00*/  STG.E.U8 desc[UR36][R16.64], R3 ;  /* 0x0000000310007986 */ /* 0x000fe2000c101124 */
[----:B------:R-:W-:Y:S05]  /*ca10*/  EXIT ;  /* 0x000000000000794d */ /* 0x000fea0003800000 */
.L_x_3875:
        /* <DEDUP_REMOVED lines=12> */
.L_x_3881:
[----:B------:R-:W-:Y:S01]  /*cae0*/  HFMA2 R0, -RZ, RZ, 0, 7.569789886474609375e-06 ;  /* 0x0000007fff007431 */ /* 0x000fe200000001ff */
[----:B------:R-:W-:-:S04]  /*caf0*/  ISETP.GT.U32.AND P0, PT, R2, 0x7f800000, PT ;  /* 0x7f8000000200780c */ /* 0x000fc80003f04070 */
[----:B------:R-:W-:-:S09]  /*cb00*/  SEL R0, R0, 0x7c, P0 ;  /* 0x0000007c00007807 */ /* 0x000fd20000000000 */
.L_x_3882:
[----:B------:R-:W-:Y:S05]  /*cb10*/  BSYNC.RECONVERGENT B0 ;  /* 0x0000000000007941 */ /* 0x000fea0003800200 */
.L_x_3880:
[----:B------:R-:W-:-:S04]  /*cb20*/  SHF.R.U32.HI R3, RZ, 0x18, R3 ;  /* 0x00000018ff037819 */ /* 0x000fc80000011603 */
[----:B------:R-:W-:-:S05]  /*cb30*/  LOP3.LUT R3, R0, 0x80, R3, 0xf8, !PT ;  /* 0x0000008000037812 */ /* 0x000fca00078ef803 */
[----:B------:R-:W-:Y:S01]  /*cb40*/  STG.E.U8 desc[UR36][R16.64], R3 ;  /* 0x0000000310007986 */ /* 0x000fe2000c101124 */
[----:B------:R-:W-:Y:S05]  /*cb50*/  EXIT ;  /* 0x000000000000794d */ /* 0x000fea0003800000 */
.L_x_3874:
[----:B------:R-:W-:-:S05]  /*cb60*/  HADD2.F32 R0, -RZ, R3.H0_H0 ;  /* 0x20000003ff007230 */ /* 0x000fca0000004100 */
[----:B------:R-:W-:-:S05]  /*cb70*/  F2FP.BF16.F32.PACK_AB R0, RZ, R0 ;  /* 0x00000000ff00723e */ /* 0x000fca00000010ff */
[----:B------:R-:W-:Y:S01]  /*cb80*/  STG.E.U16 desc[UR36][R16.64], R0 ;  /* 0x0000000010007986 */ /* 0x000fe2000c101524 */
[----:B------:R-:W-:Y:S05]  /*cb90*/  EXIT ;  /* 0x000000000000794d */ /* 0x000fea0003800000 */
.L_x_3883:
        /* <DEDUP_REMOVED lines=14> */
.L_x_22346:


//--------------------- .text._ZN2at6native27unrolled_elementwise_kernelINS0_13AUnaryFunctorIN3c104HalfES4_S4_ZZZNS0_15binary_internal21div_trunc_kernel_cudaERNS_18TensorIteratorBaseEENKUlvE1_clEvENKUlvE1_clEvEUlS4_S4_E_EESt5arrayIPcLm2EELi4E23TrivialOffsetCalculatorILi1EjESG_NS0_6memory12LoadWithCastILi1EEENSH_13StoreWithCastILi1EEEEEviT_T0_T2_T3_T4_T5_ --------------------------
	.section	.text._ZN2at6native27unrolled_elementwise_kernelINS0_13AUnaryFunctorIN3c104HalfES4_S4_ZZZNS0_15binary_internal21div_trunc_kernel_cudaERNS_18TensorIteratorBaseEENKUlvE1_clEvENKUlvE1_clEvEUlS4_S4_E_EESt5arrayIPcLm2EELi4E23TrivialOffsetCalculatorILi1EjESG_NS0_6memory12LoadWithCastILi1EEENSH_13StoreWithCastILi1EEEEEviT_T0_T2_T3_T4_T5_,"ax",@progbits
	.align	128
        .global         _ZN2at6native27unrolled_elementwise_kernelINS0_13AUnaryFunctorIN3c104HalfES4_S4_ZZZNS0_15binary_internal21div_trunc_kernel_cudaERNS_18TensorIteratorBaseEENKUlvE1_clEvENKUlvE1_clEvEUlS4_S4_E_EESt5arrayIPcLm2EELi4E23TrivialOffsetCalculatorILi1EjESG_NS0_6memory12LoadWithCastILi1EEENSH_13StoreWithCastILi1EEEEEviT_T0_T2_T3_T4_T5_
        .type           _ZN2at6native27unrolled_elementwise_kernelINS0_13AUnaryFunctorIN3c104HalfES4_S4_ZZZNS0_15binary_internal21div_trunc_kernel_cudaERNS_18TensorIteratorBaseEENKUlvE1_clEvENKUlvE1_clEvEUlS4_S4_E_EESt5arrayIPcLm2EELi4E23TrivialOffsetCalculatorILi1EjESG_NS0_6memory12LoadWithCastILi1EEENSH_13StoreWithCastILi1EEEEEviT_T0_T2_T3_T4_T5_,@function
        .size           _ZN2at6native27unrolled_elementwise_kernelINS0_13AUnaryFunctorIN3c104HalfES4_S4_ZZZNS0_15binary_internal21div_trunc_kernel_cudaERNS_18TensorIteratorBaseEENKUlvE1_clEvENKUlvE1_clEvEUlS4_S4_E_EESt5arrayIPcLm2EELi4E23TrivialOffsetCalculatorILi1EjESG_NS0_6memory12LoadWithCastILi1EEENSH_13StoreWithCastILi1EEEEEviT_T0_T2_T3_T4_T5_,(.L_x_22347 - _ZN2at6native27unrolled_elementwise_kernelINS0_13AUnaryFunctorIN3c104HalfES4_S4_ZZZNS0_15binary_internal21div_trunc_kernel_cudaERNS_18TensorIteratorBaseEENKUlvE1_clEvENKUlvE1_clEvEUlS4_S4_E_EESt5arrayIPcLm2EELi4E23TrivialOffsetCalculatorILi1EjESG_NS0_6memory12LoadWithCastILi1EEENSH_13StoreWithCastILi1EEEEEviT_T0_T2_T3_T4_T5_)
        .other          _ZN2at6native27unrolled_elementwise_kernelINS0_13AUnaryFunctorIN3c104HalfES4_S4_ZZZNS0_15binary_internal21div_trunc_kernel_cudaERNS_18TensorIteratorBaseEENKUlvE1_clEvENKUlvE1_clEvEUlS4_S4_E_EESt5arrayIPcLm2EELi4E23TrivialOffsetCalculatorILi1EjESG_NS0_6memory12LoadWithCastILi1EEENSH_13StoreWithCastILi1EEEEEviT_T0_T2_T3_T4_T5_,@"STO_CUDA_ENTRY STV_DEFAULT"
_ZN2at6native27unrolled_elementwise_kernelINS0_13AUnaryFunctorIN3c104HalfES4_S4_ZZZNS0_15binary_internal21div_trunc_kernel_cudaERNS_18TensorIteratorBaseEENKUlvE1_clEvENKUlvE1_clEvEUlS4_S4_E_EESt5arrayIPcLm2EELi4E23TrivialOffsetCalculatorILi1EjESG_NS0_6memory12LoadWithCastILi1EEENSH_13StoreWithCastILi1EEEEEviT_T0_T2_T3_T4_T5_:
.text._ZN2at6native27unrolled_elementwise_kernelINS0_13AUnaryFunctorIN3c104HalfES4_S4_ZZZNS0_15binary_internal21div_trunc_kernel_cudaERNS_18TensorIteratorBaseEENKUlvE1_clEvENKUlvE1_clEvEUlS4_S4_E_EESt5arrayIPcLm2EELi4E23TrivialOffsetCalculatorILi1EjESG_NS0_6memory12LoadWithCastILi1EEENSH_13StoreWithCastILi1EEEEEviT_T0_T2_T3_T4_T5_:
        /* <DEDUP_REMOVED lines=34> */
.L_x_3889:
[----:B------:R-:W2:Y:S02]  /*0220*/  LDG.E.U8 R2, desc[UR36][R2.64] ;  /* 0x0000002402027981 */ /* 0x000ea4000c1e1100 */
[----:B--2---:R-:W-:-:S04]  /*0230*/  I2FP.F32.U32 R0, R2 ;  /* 0x0000000200007245 */ /* 0x004fc80000201000 */
[----:B------:R-:W-:-:S04]  /*0240*/  F2FP.F16.F32.PACK_AB R0, RZ, R0 ;  /* 0x00000000ff00723e */ /* 0x000fc800000000ff */
[----:B------:R-:W-:Y:S01]  /*0250*/  PRMT R24, R0, 0x7610, R24 ;  /* 0x0000761000187816 */ /* 0x000fe20000000018 */
[----:B------:R-:W-:Y:S06]  /*0260*/  BRA `(.L_x_3891) ;  /* 0x0000000c00d47947 */ /* 0x000fec0003800000 */
.L_x_3888:
        /* <DEDUP_REMOVED lines=11> */
.L_x_3893:
[----:B------:R-:W2:Y:S02]  /*0320*/  LDG.E R2, desc[UR36][R2.64] ;  /* 0x0000002402027981 */ /* 0x000ea4000c1e1900 */
[----:B--2---:R-:W-:-:S04]  /*0330*/  I2FP.F32.S32 R0, R2 ;  /* 0x0000000200007245 */ /* 0x004fc80000201400 */
[----:B------:R-:W-:-:S04]  /*0340*/  F2FP.F16.F32.PACK_AB R0, RZ, R0 ;  /* 0x00000000ff00723e */ /* 0x000fc800000000ff */
[----:B------:R-:W-:Y:S01]  /*0350*/  PRMT R24, R0, 0x7610, R24 ;  /* 0x0000761000187816 */ /* 0x000fe20000000018 */
[----:B------:R-:W-:Y:S06]  /*0360*/  BRA `(.L_x_3891) ;  /* 0x0000000c00947947 */ /* 0x000fec0003800000 */
.L_x_3892:
[----:B------:R-:W2:Y:S02]  /*0370*/  LDG.E.U16 R2, desc[UR36][R2.64] ;  /* 0x0000002402027981 */ /* 0x000ea4000c1e1500 */
[----:B--2---:R-:W0:Y:S02]  /*0380*/  I2F.S16 R0, R2 ;  /* 0x0000000200007306 */ /* 0x004e240000101400 */
[----:B0-----:R-:W-:-:S04]  /*0390*/  F2FP.F16.F32.PACK_AB R0, RZ, R0 ;  /* 0x00000000ff00723e */ /* 0x001fc800000000ff */
[----:B------:R-:W-:Y:S01]  /*03a0*/  PRMT R24, R0, 0x7610, R24 ;  /* 0x0000761000187816 */ /* 0x000fe20000000018 */
[----:B------:R-:W-:Y:S06]  /*03b0*/  BRA `(.L_x_3891) ;  /* 0x0000000c00807947 */ /* 0x000fec0003800000 */
.L_x_3887:
        /* <DEDUP_REMOVED lines=9> */
.L_x_3895:
[----:B------:R1:W5:Y:S01]  /*0450*/  LDG.E.U16 R24, desc[UR36][R2.64] ;  /* 0x0000002402187981 */ /* 0x000362000c1e1500 */
[----:B------:R-:W-:Y:S05]  /*0460*/  BRA `(.L_x_3891) ;  /* 0x0000000c00547947 */ /* 0x000fea0003800000 */
.L_x_3894:
        /* <DEDUP_REMOVED lines=9> */
.L_x_3897:
[----:B------:R0:W5:Y:S01]  /*0500*/  LDG.E.U16 R24, desc[UR36][R2.64] ;  /* 0x0000002402187981 */ /* 0x000162000c1e1500 */
[----:B------:R-:W-:Y:S05]  /*0510*/  BRA `(.L_x_3891) ;  /* 0x0000000c00287947 */ /* 0x000fea0003800000 */
.L_x_3896:
        /* <DEDUP_REMOVED lines=13> */
.L_x_3886:
        /* <DEDUP_REMOVED lines=14> */
.L_x_3900:
        /* <DEDUP_REMOVED lines=13> */
.L_x_3899:
        /* <DEDUP_REMOVED lines=27> */
.L_x_3902:
        /* <DEDUP_REMOVED lines=14> */
.L_x_3901:
[----:B------:R-:W2:Y:S02]  /*0a30*/  LDG.E.U16 R0, desc[UR36][R2.64] ;  /* 0x0000002402007981 */ /* 0x000ea4000c1e1500 */
[----:B--2---:R-:W-:-:S05]  /*0a40*/  IMAD.U32 R0, R0, 0x10000, RZ ;  /* 0x0001000000007824 */ /* 0x004fca00078e00ff */
[----:B------:R-:W-:-:S04]  /*0a50*/  F2FP.F16.F32.PACK_AB R0, RZ, R0 ;  /* 0x00000000ff00723e */ /* 0x000fc800000000ff */
[----:B------:R-:W-:Y:S01]  /*0a60*/  PRMT R24, R0, 0x7610, R24 ;  /* 0x0000761000187816 */ /* 0x000fe20000000018 */
[----:B------:R-:W-:Y:S06]  /*0a70*/  BRA `(.L_x_3891) ;  /* 0x0000000400d07947 */ /* 0x000fec0003800000 */
.L_x_3898:
        /* <DEDUP_REMOVED lines=13> */
.L_x_3905:
        /* <DEDUP_REMOVED lines=21> */
.L_x_3909:
[----:B------:R-:W-:Y:S05]  /*0ca0*/  BSYNC.RECONVERGENT B1 ;  /* 0x0000000000017941 */ /* 0x000fea0003800200 */
.L_x_3908:
[----:B------:R-:W-:Y:S01]  /*0cb0*/  IMAD.SHL.U32 R0, R0, 0x100000, RZ ;  /* 0x0010000000007824 */ /* 0x000fe200078e00ff */
[----:B------:R-:W-:-:S04]  /*0cc0*/  LEA R2, R2, 0x3b800000, 0x17 ;  /* 0x3b80000002027811 */ /* 0x000fc800078eb8ff */
[----:B------:R-:W-:-:S07]  /*0cd0*/  LOP3.LUT R0, R2, R0, R7, 0xfe, !PT ;  /* 0x0000000002007212 */ /* 0x000fce00078efe07 */
.L_x_3907:
[----:B------:R-:W-:Y:S05]  /*0ce0*/  BSYNC.RECONVERGENT B0 ;  /* 0x0000000000007941 */ /* 0x000fea0003800200 */
.L_x_3906:
[----:B------:R-:W-:-:S04]  /*0cf0*/  F2FP.F16.F32.PACK_AB R0, RZ, R0 ;  /* 0x00000000ff00723e */ /* 0x000fc800000000ff */
[----:B------:R-:W-:Y:S01]  /*0d00*/  PRMT R24, R0, 0x7610, R24 ;  /* 0x0000761000187816 */ /* 0x000fe20000000018 */
[----:B------:R-:W-:Y:S06]  /*0d10*/  BRA `(.L_x_3891) ;  /* 0x0000000400287947 */ /* 0x000fec0003800000 */
.L_x_3904:
        /* <DEDUP_REMOVED lines=21> */
.L_x_3913:
[----:B------:R-:W-:Y:S05]  /*0e70*/  BSYNC.RECONVERGENT B1 ;  /* 0x0000000000017941 */ /* 0x000fea0003800200 */
.L_x_3912:
[----:B------:R-:W-:Y:S01]  /*0e80*/  IMAD.SHL.U32 R0, R0, 0x200000, RZ ;  /* 0x0020000000007824 */ /* 0x000fe200078e00ff */
[----:B------:R-:W-:-:S04]  /*0e90*/  LEA R2, R2, 0x37800000, 0x17 ;  /* 0x3780000002027811 */ /* 0x000fc800078eb8ff */
[----:B------:R-:W-:-:S07]  /*0ea0*/  LOP3.LUT R0, R2, R0, R7, 0xfe, !PT ;  /* 0x0000000002007212 */ /* 0x000fce00078efe07 */
.L_x_3911:
[----:B------:R-:W-:Y:S05]  /*0eb0*/  BSYNC.RECONVERGENT B0 ;  /* 0x0000000000007941 */ /* 0x000fea0003800200 */
.L_x_3910:
[----:B------:R-:W-:-:S04]  /*0ec0*/  F2FP.F16.F32.PACK_AB R0, RZ, R0 ;  /* 0x00000000ff00723e */ /* 0x000fc800000000ff */
[----:B------:R-:W-:Y:S01]  /*0ed0*/  PRMT R24, R0, 0x7610, R24 ;  /* 0x0000761000187816 */ /* 0x000fe20000000018 */
[----:B------:R-:W-:Y:S06]  /*0ee0*/  BRA `(.L_x_3891) ;  /* 0x0000000000b47947 */ /* 0x000fec0003800000 */
.L_x_3903:
[----:B------:R-:W-:-:S09]  /*0ef0*/  UISETP.NE.AND UP0, UPT, UR4, 0x1c, UPT ;  /* 0x0000001c0400788c */ /* 0x000fd2000bf05270 */
[----:B------:R-:W-:Y:S05]  /*0f00*/  BRA.U !UP0, `(.L_x_3914) ;  /* 0x00000001089c7547 */ /* 0x000fea000b800000 */
[----:B------:R-:W-:-:S09]  /*0f10*/  UISETP.NE.AND UP0, UPT, UR4, 0x1d, UPT ;  /* 0x0000001d0400788c */ /* 0x000fd2000bf05270 */
[----:B------:R-:W-:Y:S05]  /*0f20*/  BRA.U !UP0, `(.L_x_3915) ;  /* 0x0000000108807547 */ /* 0x000fea000b800000 */
[----:B------:R-:W-:-:S09]  /*0f30*/  UISETP.NE.AND UP0, UPT, UR4, 0x2c, UPT ;  /* 0x0000002c0400788c */ /* 0x000fd2000bf05270 */
[----:B------:R-:W-:Y:S05]  /*0f40*/  BRA.U !UP0, `(.L_x_3916) ;  /* 0x0000000108487547 */ /* 0x000fea000b800000 */
.L_x_3890:
        /* <DEDUP_REMOVED lines=16> */
.L_x_3917:
[----:B------:R-:W-:Y:S01]  /*1050*/  PRMT R24, RZ, 0x7610, R24 ;  /* 0x00007610ff187816 */ /* 0x000fe20000000018 */
[----:B------:R-:W-:Y:S06]  /*1060*/  BRA `(.L_x_3891) ;  /* 0x0000000000547947 */ /* 0x000fec0003800000 */
.L_x_3916:
        /* <DEDUP_REMOVED lines=8> */
.L_x_3919:
[----:B------:R-:W-:Y:S05]  /*10f0*/  BSYNC.RECONVERGENT B0 ;  /* 0x0000000000007941 */ /* 0x000fea0003800200 */
.L_x_3918:
[----:B------:R-:W-:-:S04]  /*1100*/  F2FP.F16.F32.PACK_AB R0, RZ, R0 ;  /* 0x00000000ff00723e */ /* 0x000fc800000000ff */
[----:B------:R-:W-:Y:S01]  /*1110*/  PRMT R24, R0, 0x7610, R24 ;  /* 0x0000761000187816 */ /* 0x000fe20000000018 */
[----:B------:R-:W-:Y:S06]  /*1120*/  BRA `(.L_x_3891) ;  /* 0x0000000000247947 */ /* 0x000fec0003800000 */
.L_x_3915:
[----:B------:R-:W2:Y:S02]  /*1130*/  LDG.E.64 R2, desc[UR36][R2.64] ;  /* 0x0000002402027981 */ /* 0x000ea4000c1e1b00 */
[----:B--2---:R-:W0:Y:S02]  /*1140*/  I2F.U64 R0, R2 ;  /* 0x0000000200007312 */ /* 0x004e240000301000 */
[----:B0-----:R-:W-:-:S04]  /*1150*/  F2FP.F16.F32.PACK_AB R0, RZ, R0 ;  /* 0x00000000ff00723e */ /* 0x001fc800000000ff */
[----:B------:R-:W-:Y:S01]  /*1160*/  PRMT R24, R0, 0x7610, R24 ;  /* 0x0000761000187816 */ /* 0x000fe20000000018 */
[----:B------:R-:W-:Y:S06]  /*1170*/  BRA `(.L_x_3891) ;  /* 0x0000000000107947 */ /* 0x000fec0003800000 */
.L_x_3914:
[----:B------:R-:W2:Y:S02]  /*1180*/  LDG.E R2, desc[UR36][R2.64] ;  /* 0x0000002402027981 */ /* 0x000ea4000c1e1900 */
[----:B--2---:R-:W-:-:S04]  /*1190*/  I2FP.F32.U32 R0, R2 ;  /* 0x0000000200007245 */ /* 0x004fc80000201000 */
[----:B------:R-:W-:-:S04]  /*11a0*/  F2FP.F16.F32.PACK_AB R0, RZ, R0 ;  /* 0x00000000ff00723e */ /* 0x000fc800000000ff */
[----:B------:R-:W-:-:S07]  /*11b0*/  PRMT R24, R0, 0x7610, R24 ;  /* 0x0000761000187816 */ /* 0x000fce0000000018 */
.L_x_3891:
[----:B------:R-:W-:-:S07]  /*11c0*/  VIADD R16, R19, 0x80 ;  /* 0x0000008013107836 */ /* 0x000fce0000000000 */
.L_x_3885:
[----:B------:R-:W-:Y:S05]  /*11d0*/  BSYNC.RECONVERGENT B6 ;  /* 0x0000000000067941 */ /* 0x000fea0003800200 */
.L_x_3884:
        /* <DEDUP_REMOVED lines=26> */
.L_x_3925:
[----:B------:R-:W2:Y:S02]  /*1380*/  LDG.E.U8 R2, desc[UR36][R2.64] ;  /* 0x0000002402027981 */ /* 0x000ea4000c1e1100 */
[----:B--2---:R-:W-:-:S04]  /*1390*/  I2FP.F32.U32 R0, R2 ;  /* 0x0000000200007245 */ /* 0x004fc80000201000 */
[----:B------:R-:W-:-:S04]  /*13a0*/  F2FP.F16.F32.PACK_AB R0, RZ, R0 ;  /* 0x00000000ff00723e */ /* 0x000fc800000000ff */
[----:B------:R-:W-:Y:S01]  /*13b0*/  PRMT R23, R0, 0x7610, R23 ;  /* 0x0000761000177816 */ /* 0x000fe20000000017 */
[----:B------:R-:W-:Y:S06]  /*13c0*/  BRA `(.L_x_3927) ;  /* 0x0000000c00d47947 */ /* 0x000fec0003800000 */
.L_x_3924:
        /* <DEDUP_REMOVED lines=11> */
.L_x_3929:
[----:B------:R-:W2:Y:S02]  /*1480*/  LDG.E R2, desc[UR36][R2.64] ;  /* 0x0000002402027981 */ /* 0x000ea4000c1e1900 */
[----:B--2---:R-:W-:-:S04]  /*1490*/  I2FP.F32.S32 R0, R2 ;  /* 0x0000000200007245 */ /* 0x004fc80000201400 */
[----:B------:R-:W-:-:S04]  /*14a0*/  F2FP.F16.F32.PACK_AB R0, RZ, R0 ;  /* 0x00000000ff00723e */ /* 0x000fc800000000ff */
[----:B------:R-:W-:Y:S01]  /*14b0*/  PRMT R23, R0, 0x7610, R23 ;  /* 0x0000761000177816 */ /* 0x000fe20000000017 */
[----:B------:R-:W-:Y:S06]  /*14c0*/  BRA `(.L_x_3927) ;  /* 0x0000000c00947947 */ /* 0x000fec0003800000 */
.L_x_3928:
[----:B------:R-:W2:Y:S02]  /*14d0*/  LDG.E.U16 R2, desc[UR36][R2.64] ;  /* 0x0000002402027981 */ /* 0x000ea4000c1e1500 */
[----:B--2---:R-:W0:Y:S02]  /*14e0*/  I2F.S16 R0, R2 ;  /* 0x0000000200007306 */ /* 0x004e240000101400 */
[----:B0-----:R-:W-:-:S04]  /*14f0*/  F2FP.F16.F32.PACK_AB R0, RZ, R0 ;  /* 0x00000000ff00723e */ /* 0x001fc800000000ff */
[----:B------:R-:W-:Y:S01]  /*1500*/  PRMT R23, R0, 0x7610, R23 ;  /* 0x0000761000177816 */ /* 0x000fe20000000017 */
[----:B------:R-:W-:Y:S06]  /*1510*/  BRA `(.L_x_3927) ;  /* 0x0000000c00807947 */ /* 0x000fec0003800000 */
.L_x_3923:
        /* <DEDUP_REMOVED lines=9> */
.L_x_3931:
[----:B------:R0:W5:Y:S01]  /*15b0*/  LDG.E.U16 R23, desc[UR36][R2.64] ;  /* 0x0000002402177981 */ /* 0x000162000c1e1500 */
[----:B------:R-:W-:Y:S05]  /*15c0*/  BRA `(.L_x_3927) ;  /* 0x0000000c00547947 */ /* 0x000fea0003800000 */
.L_x_3930:
        /* <DEDUP_REMOVED lines=9> */
.L_x_3933:
[----:B------:R1:W5:Y:S01]  /*1660*/  LDG.E.U16 R23, desc[UR36][R2.64] ;  /* 0x0000002402177981 */ /* 0x000362000c1e1500 */
[----:B------:R-:W-:Y:S05]  /*1670*/  BRA `(.L_x_3927) ;  /* 0x0000000c00287947 */ /* 0x000fea0003800000 */
.L_x_3932:
        /* <DEDUP_REMOVED lines=13> */
.L_x_3922:
        /* <DEDUP_REMOVED lines=14> */
.L_x_3936:
        /* <DEDUP_REMOVED lines=13> */
.L_x_3935:
        /* <DEDUP_REMOVED lines=27> */
.L_x_3938:
        /* <DEDUP_REMOVED lines=14> */
.L_x_3937:
[----:B------:R-:W2:Y:S02]  /*1b90*/  LDG.E.U16 R0, desc[UR36][R2.64] ;  /* 0x0000002402007981 */ /* 0x000ea4000c1e1500 */
[----:B--2---:R-:W-:-:S05]  /*1ba0*/  IMAD.U32 R0, R0, 0x10000, RZ ;  /* 0x0001000000007824 */ /* 0x004fca00078e00ff */
[----:B------:R-:W-:-:S04]  /*1bb0*/  F2FP.F16.F32.PACK_AB R0, RZ, R0 ;  /* 0x00000000ff00723e */ /* 0x000fc800000000ff */
[----:B------:R-:W-:Y:S01]  /*1bc0*/  PRMT R23, R0, 0x7610, R23 ;  /* 0x0000761000177816 */ /* 0x000fe20000000017 */
[----:B------:R-:W-:Y:S06]  /*1bd0*/  BRA `(.L_x_3927) ;  /* 0x0000000400d07947 */ /* 0x000fec0003800000 */
.L_x_3934:
        /* <DEDUP_REMOVED lines=13> */
.L_x_3941:
        /* <DEDUP_REMOVED lines=21> */
.L_x_3945:
[----:B------:R-:W-:Y:S05]  /*1e00*/  BSYNC.RECONVERGENT B1 ;  /* 0x0000000000017941 */ /* 0x000fea0003800200 */
.L_x_3944:
[----:B------:R-:W-:Y:S01]  /*1e10*/  IMAD.SHL.U32 R0, R0, 0x100000, RZ ;  /* 0x0010000000007824 */ /* 0x000fe200078e00ff */
[----:B------:R-:W-:-:S04]  /*1e20*/  LEA R2, R2, 0x3b800000, 0x17 ;  /* 0x3b80000002027811 */ /* 0x000fc800078eb8ff */
[----:B------:R-:W-:-:S07]  /*1e30*/  LOP3.LUT R0, R2, R0, R7, 0xfe, !PT ;  /* 0x0000000002007212 */ /* 0x000fce00078efe07 */
.L_x_3943:
[----:B------:R-:W-:Y:S05]  /*1e40*/  BSYNC.RECONVERGENT B0 ;  /* 0x0000000000007941 */ /* 0x000fea0003800200 */
.L_x_3942:
[----:B------:R-:W-:-:S04]  /*1e50*/  F2FP.F16.F32.PACK_AB R0, RZ, R0 ;  /* 0x00000000ff00723e */ /* 0x000fc800000000ff */
[----:B------:R-:W-:Y:S01]  /*1e60*/  PRMT R23, R0, 0x7610, R23 ;  /* 0x0000761000177816 */ /* 0x000fe20000000017 */
[----:B------:R-:W-:Y:S06]  /*1e70*/  BRA `(.L_x_3927) ;  /* 0x0000000400287947 */ /* 0x000fec0003800000 */
.L_x_3940:
        /* <DEDUP_REMOVED lines=21> */
.L_x_3949:
[----:B------:R-:W-:Y:S05]  /*1fd0*/  BSYNC.RECONVERGENT B1 ;  /* 0x0000000000017941 */ /* 0x000fea0003800200 */
.L_x_3948:
[----:B------:R-:W-:Y:S01]  /*1fe0*/  IMAD.SHL.U32 R0, R0, 0x200000, RZ ;  /* 0x0020000000007824 */ /* 0x000fe200078e00ff */
[----:B------:R-:W-:-:S04]  /*1ff0*/  LEA R2, R2, 0x37800000, 0x17 ;  /* 0x3780000002027811 */ /* 0x000fc800078eb8ff */
[----:B------:R-:W-:-:S07]  /*2000*/  LOP3.LUT R0, R2, R0, R7, 0xfe, !PT ;  /* 0x0000000002007212 */ /* 0x000fce00078efe07 */
.L_x_3947:
[----:B------:R-:W-:Y:S05]  /*2010*/  BSYNC.RECONVERGENT B0 ;  /* 0x0000000000007941 */ /* 0x000fea0003800200 */
.L_x_3946:
[----:B------:R-:W-:-:S04]  /*2020*/  F2FP.F16.F32.PACK_AB R0, RZ, R0 ;  /* 0x00000000ff00723e */ /* 0x000fc800000000ff */
[----:B------:R-:W-:Y:S01]  /*2030*/  PRMT R23, R0, 0x7610, R23 ;  /* 0x0000761000177816 */ /* 0x000fe20000000017 */
[----:B------:R-:W-:Y:S06]  /*2040*/  BRA `(.L_x_3927) ;  /* 0x0000000000b47947 */ /* 0x000fec0003800000 */
.L_x_3939:
        /* <DEDUP_REMOVED lines=14> */
.L_x_3953:
[----:B------:R-:W-:Y:S05]  /*2130*/  BSYNC.RECONVERGENT B0 ;  /* 0x0000000000007941 */ /* 0x000fea0003800200 */
.L_x_3952:
[----:B------:R-:W-:-:S04]  /*2140*/  F2FP.F16.F32.PACK_AB R0, RZ, R0 ;  /* 0x00000000ff00723e */ /* 0x000fc800000000ff */
[----:B------:R-:W-:Y:S01]  /*2150*/  PRMT R23, R0, 0x7610, R23 ;  /* 0x0000761000177816 */ /* 0x000fe20000000017 */
[----:B------:R-:W-:Y:S06]  /*2160*/  BRA `(.L_x_3927) ;  /* 0x00000000006c7947 */ /* 0x000fec0003800000 */
.L_x_3926:
        /* <DEDUP_REMOVED lines=16> */
.L_x_3954:
[----:B------:R-:W-:Y:S01]  /*2270*/  PRMT R23, RZ, 0x7610, R23 ;  /* 0x00007610ff177816 */ /* 0x000fe20000000017 */
[----:B------:R-:W-:Y:S06]  /*2280*/  BRA `(.L_x_3927) ;  /* 0x0000000000247947 */ /* 0x000fec0003800000 */
.L_x_3951:
[----:B------:R-:W2:Y:S02]  /*2290*/  LDG.E.64 R2, desc[UR36][R2.64] ;  /* 0x0000002402027981 */ /* 0x000ea4000c1e1b00 */
[----:B--2---:R-:W0:Y:S02]  /*22a0*/  I2F.U64 R0, R2 ;  /* 0x0000000200007312 */ /* 0x004e240000301000 */
[----:B0-----:R-:W-:-:S04]  /*22b0*/  F2FP.F16.F32.PACK_AB R0, RZ, R0 ;  /* 0x00000000ff00723e */ /* 0x001fc800000000ff */
[----:B------:R-:W-:Y:S01]  /*22c0*/  PRMT R23, R0, 0x7610, R23 ;  /* 0x0000761000177816 */ /* 0x000fe20000000017 */
[----:B------:R-:W-:Y:S06]  /*22d0*/  BRA `(.L_x_3927) ;  /* 0x0000000000107947 */ /* 0x000fec0003800000 */
.L_x_3950:
[----:B------:R-:W2:Y:S02]  /*22e0*/  LDG.E R2, desc[UR36][R2.64] ;  /* 0x0000002402027981 */ /* 0x000ea4000c1e1900 */
[----:B--2---:R-:W-:-:S04]  /*22f0*/  I2FP.F32.U32 R0, R2 ;  /* 0x0000000200007245 */ /* 0x004fc80000201000 */
[----:B------:R-:W-:-:S04]  /*2300*/  F2FP.F16.F32.PACK_AB R0, RZ, R0 ;  /* 0x00000000ff00723e */ /* 0x000fc800000000ff */
[----:B------:R-:W-:-:S07]  /*2310*/  PRMT R23, R0, 0x7610, R23 ;  /* 0x0000761000177816 */ /* 0x000fce0000000017 */
.L_x_3927:
[----:B------:R-:W-:-:S07]  /*2320*/  VIADD R16, R16, 0x80 ;  /* 0x0000008010107836 */ /* 0x000fce0000000000 */
.L_x_3921:
[----:B------:R-:W-:Y:S05]  /*2330*/  BSYNC.RECONVERGENT B6 ;  /* 0x0000000000067941 */ /* 0x000fea0003800200 */
.L_x_3920:
        /* <DEDUP_REMOVED lines=26> */
.L_x_3960:
[----:B------:R-:W2:Y:S02]  /*24e0*/  LDG.E.U8 R2, desc[UR36][R2.64] ;  /* 0x0000002402027981 */ /* 0x000ea4000c1e1100 */
[----:B--2---:R-:W-:-:S04]  /*24f0*/  I2FP.F32.U32 R0, R2 ;  /* 0x0000000200007245 */ /* 0x004fc80000201000 */
[----:B------:R-:W-:-:S04]  /*2500*/  F2FP.F16.F32.PACK_AB R0, RZ, R0 ;  /* 0x00000000ff00723e */ /* 0x000fc800000000ff */
[----:B------:R-:W-:Y:S01]  /*2510*/  PRMT R25, R0, 0x7610, R25 ;  /* 0x0000761000197816 */ /* 0x000fe20000000019 */
[----:B------:R-:W-:Y:S06]  /*2520*/  BRA `(.L_x_3962) ;  /* 0x0000000c00d47947 */ /* 0x000fec0003800000 */
.L_x_3959:
        /* <DEDUP_REMOVED lines=11> */
.L_x_3964:
[----:B------:R-:W2:Y:S02]  /*25e0*/  LDG.E R2, desc[UR36][R2.64] ;  /* 0x0000002402027981 */ /* 0x000ea4000c1e1900 */
[----:B--2---:R-:W-:-:S04]  /*25f0*/  I2FP.F32.S32 R0, R2 ;  /* 0x0000000200007245 */ /* 0x004fc80000201400 */
[----:B------:R-:W-:-:S04]  /*2600*/  F2FP.F16.F32.PACK_AB R0, RZ, R0 ;  /* 0x00000000ff00723e */ /* 0x000fc800000000ff */
[----:B------:R-:W-:Y:S01]  /*2610*/  PRMT R25, R0, 0x7610, R25 ;  /* 0x0000761000197816 */ /* 0x000fe20000000019 */
[----:B------:R-:W-:Y:S06]  /*2620*/  BRA `(.L_x_3962) ;  /* 0x0000000c00947947 */ /* 0x000fec0003800000 */
.L_x_3963:
[----:B------:R-:W2:Y:S02]  /*2630*/  LDG.E.U16 R2, desc[UR36][R2.64] ;  /* 0x0000002402027981 */ /* 0x000ea4000c1e1500 */
[----:B--2---:R-:W0:Y:S02]  /*2640*/  I2F.S16 R0, R2 ;  /* 0x0000000200007306 */ /* 0x004e240000101400 */
[----:B0-----:R-:W-:-:S04]  /*2650*/  F2FP.F16.F32.PACK_AB R0, RZ, R0 ;  /* 0x00000000ff00723e */ /* 0x001fc800000000ff */
[----:B------:R-:W-:Y:S01]  /*2660*/  PRMT R25, R0, 0x7610, R25 ;  /* 0x0000761000197816 */ /* 0x000fe20000000019 */
[----:B------:R-:W-:Y:S06]  /*2670*/  BRA `(.L_x_3962) ;  /* 0x0000000c00807947 */ /* 0x000fec0003800000 */
.L_x_3958:
        /* <DEDUP_REMOVED lines=9> */
.L_x_3966:
[----:B------:R0:W5:Y:S01]  /*2710*/  LDG.E.U16 R25, desc[UR36][R2.64] ;  /* 0x0000002402197981 */ /* 0x000162000c1e1500 */
[----:B------:R-:W-:Y:S05]  /*2720*/  BRA `(.L_x_3962) ;  /* 0x0000000c00547947 */ /* 0x000fea0003800000 */
.L_x_3965:
        /* <DEDUP_REMOVED lines=9> */
.L_x_3968:
[----:B------:R1:W5:Y:S01]  /*27c0*/  LDG.E.U16 R25, desc[UR36][R2.64] ;  /* 0x0000002402197981 */ /* 0x000362000c1e1500 */
[----:B------:R-:W-:Y:S05]  /*27d0*/  BRA `(.L_x_3962) ;  /* 0x0000000c00287947 */ /* 0x000fea0003800000 */
.L_x_3967:
        /* <DEDUP_REMOVED lines=13> */
.L_x_3957:
        /* <DEDUP_REMOVED lines=14> */
.L_x_3971:
        /* <DEDUP_REMOVED lines=13> */
.L_x_3970:
        /* <DEDUP_REMOVED lines=27> */
.L_x_3973:
        /* <DEDUP_REMOVED lines=14> */
.L_x_3972:
[----:B------:R-:W2:Y:S02]  /*2cf0*/  LDG.E.U16 R0, desc[UR36][R2.64] ;  /* 0x0000002402007981 */ /* 0x000ea4000c1e1500 */
[----:B--2---:R-:W-:-:S05]  /*2d00*/  IMAD.U32 R0, R0, 0x10000, RZ ;  /* 0x0001000000007824 */ /* 0x004fca00078e00ff */
[----:B------:R-:W-:-:S04]  /*2d10*/  F2FP.F16.F32.PACK_AB R0, RZ, R0 ;  /* 0x00000000ff00723e */ /* 0x000fc800000000ff */
[----:B------:R-:W-:Y:S01]  /*2d20*/  PRMT R25, R0, 0x7610, R25 ;  /* 0x0000761000197816 */ /* 0x000fe20000000019 */
[----:B------:R-:W-:Y:S06]  /*2d30*/  BRA `(.L_x_3962) ;  /* 0x0000000400d07947 */ /* 0x000fec0003800000 */
.L_x_3969:
        /* <DEDUP_REMOVED lines=13> */
.L_x_3976:
        /* <DEDUP_REMOVED lines=21> */
.L_x_3980:
[----:B------:R-:W-:Y:S05]  /*2f60*/  BSYNC.RECONVERGENT B1 ;  /* 0x0000000000017941 */ /* 0x000fea0003800200 */
.L_x_3979:
[----:B------:R-:W-:Y:S01]  /*2f70*/  IMAD.SHL.U32 R0, R0, 0x100000, RZ ;  /* 0x0010000000007824 */ /* 0x000fe200078e00ff */
[----:B------:R-:W-:-:S04]  /*2f80*/  LEA R2, R2, 0x3b800000, 0x17 ;  /* 0x3b80000002027811 */ /* 0x000fc800078eb8ff */
[----:B------:R-:W-:-:S07]  /*2f90*/  LOP3.LUT R0, R2, R0, R7, 0xfe, !PT ;  /* 0x0000000002007212 */ /* 0x000fce00078efe07 */
.L_x_3978:
[----:B------:R-:W-:Y:S05]  /*2fa0*/  BSYNC.RECONVERGENT B0 ;  /* 0x0000000000007941 */ /* 0x000fea0003800200 */
.L_x_3977:
[----:B------:R-:W-:-:S04]  /*2fb0*/  F2FP.F16.F32.PACK_AB R0, RZ, R0 ;  /* 0x00000000ff00723e */ /* 0x000fc800000000ff */
[----:B------:R-:W-:Y:S01]  /*2fc0*/  PRMT R25, R0, 0x7610, R25 ;  /* 0x0000761000197816 */ /* 0x000fe20000000019 */
[----:B------:R-:W-:Y:S06]  /*2fd0*/  BRA `(.L_x_3962) ;  /* 0x0000000400287947 */ /* 0x000fec0003800000 */
.L_x_3975:
        /* <DEDUP_REMOVED lines=21> */
.L_x_3984:
[----:B------:R-:W-:Y:S05]  /*3130*/  BSYNC.RECONVERGENT B1 ;  /* 0x0000000000017941 */ /* 0x000fea0003800200 */
.L_x_3983:
[----:B------:R-:W-:Y:S01]  /*3140*/  IMAD.SHL.U32 R0, R0, 0x200000, RZ ;  /* 0x0020000000007824 */ /* 0x000fe200078e00ff */
[----:B------:R-:W-:-:S04]  /*3150*/  LEA R2, R2, 0x37800000, 0x17 ;  /* 0x3780000002027811 */ /* 0x000fc800078eb8ff */
[----:B------:R-:W-:-:S07]  /*3160*/  LOP3.LUT R0, R2, R0, R7, 0xfe, !PT ;  /* 0x0000000002007212 */ /* 0x000fce00078efe07 */
.L_x_3982:
[----:B------:R-:W-:Y:S05]  /*3170*/  BSYNC.RECONVERGENT B0 ;  /* 0x0000000000007941 */ /* 0x000fea0003800200 */
.L_x_3981:
[----:B------:R-:W-:-:S04]  /*3180*/  F2FP.F16.F32.PACK_AB R0, RZ, R0 ;  /* 0x00000000ff00723e */ /* 0x000fc800000000ff */
[----:B------:R-:W-:Y:S01]  /*3190*/  PRMT R25, R0, 0x7610, R25 ;  /* 0x0000761000197816 */ /* 0x000fe20000000019 */
[----:B------:R-:W-:Y:S06]  /*31a0*/  BRA `(.L_x_3962) ;  /* 0x0000000000b47947 */ /* 0x000fec0003800000 */
.L_x_3974:
        /* <DEDUP_REMOVED lines=14> */
.L_x_3988:
[----:B------:R-:W-:Y:S05]  /*3290*/  BSYNC.RECONVERGENT B0 ;  /* 0x0000000000007941 */ /* 0x000fea0003800200 */
.L_x_3987:
[----:B------:R-:W-:-:S04]  /*32a0*/  F2FP.F16.F32.PACK_AB R0, RZ, R0 ;  /* 0x00000000ff00723e */ /* 0x000fc800000000ff */
[----:B------:R-:W-:Y:S01]  /*32b0*/  PRMT R25, R0, 0x7610, R25 ;  /* 0x0000761000197816 */ /* 0x000fe20000000019 */
[----:B------:R-:W-:Y:S06]  /*32c0*/  BRA `(.L_x_3962) ;  /* 0x00000000006c7947 */ /* 0x000fec0003800000 */
.L_x_3961:
        /* <DEDUP_REMOVED lines=16> */
.L_x_3989:
[----:B------:R-:W-:Y:S01]  /*33d0*/  PRMT R25, RZ, 0x7610, R25 ;  /* 0x00007610ff197816 */ /* 0x000fe20000000019 */
[----:B------:R-:W-:Y:S06]  /*33e0*/  BRA `(.L_x_3962) ;  /* 0x0000000000247947 */ /* 0x000fec0003800000 */
.L_x_3986:
[----:B------:R-:W2:Y:S02]  /*33f0*/  LDG.E.64 R2, desc[UR36][R2.64] ;  /* 0x0000002402027981 */ /* 0x000ea4000c1e1b00 */
[----:B--2---:R-:W0:Y:S02]  /*3400*/  I2F.U64 R0, R2 ;  /* 0x0000000200007312 */ /* 0x004e240000301000 */
[----:B0-----:R-:W-:-:S04]  /*3410*/  F2FP.F16.F32.PACK_AB R0, RZ, R0 ;  /* 0x00000000ff00723e */ /* 0x001fc800000000ff */
[----:B------:R-:W-:Y:S01]  /*3420*/  PRMT R25, R0, 0x7610, R25 ;  /* 0x0000761000197816 */ /* 0x000fe20000000019 */
[----:B------:R-:W-:Y:S06]  /*3430*/  BRA `(.L_x_3962) ;  /* 0x0000000000107947 */ /* 0x000fec0003800000 */
.L_x_3985:
[----:B------:R-:W2:Y:S02]  /*3440*/  LDG.E R2, desc[UR36][R2.64] ;  /* 0x0000002402027981 */ /* 0x000ea4000c1e1900 */
[----:B--2---:R-:W-:-:S04]  /*3450*/  I2FP.F32.U32 R0, R2 ;  /* 0x0000000200007245 */ /* 0x004fc80000201000 */
[----:B------:R-:W-:-:S04]  /*3460*/  F2FP.F16.F32.PACK_AB R0, RZ, R0 ;  /* 0x00000000ff00723e */ /* 0x000fc800000000ff */
[----:B------:R-:W-:-:S07]  /*3470*/  PRMT R25, R0, 0x7610, R25 ;  /* 0x0000761000197816 */ /* 0x000fce0000000019 */
.L_x_3962:
[----:B------:R-:W-:-:S07]  /*3480*/  VIADD R16, R16, 0x80 ;  /* 0x0000008010107836 */ /* 0x000fce0000000000 */
.L_x_3956:
[----:B------:R-:W-:Y:S05]  /*3490*/  BSYNC.RECONVERGENT B6 ;  /* 0x0000000000067941 */ /* 0x000fea0003800200 */
.L_x_3955:
        /* <DEDUP_REMOVED lines=25> */
.L_x_3995:
[----:B------:R-:W2:Y:S02]  /*3630*/  LDG.E.U8 R2, desc[UR36][R2.64] ;  /* 0x0000002402027981 */ /* 0x000ea4000c1e1100 */
[----:B--2---:R-:W-:-:S04]  /*3640*/  I2FP.F32.U32 R0, R2 ;  /* 0x0000000200007245 */ /* 0x004fc80000201000 */
[----:B------:R-:W-:Y:S01]  /*3650*/  F2FP.F16.F32.PACK_AB R0, RZ, R0 ;  /* 0x00000000ff00723e */ /* 0x000fe200000000ff */
[----:B------:R-:W-:Y:S06]  /*3660*/  BRA `(.L_x_3991) ;  /* 0x0000000c009c7947 */ /* 0x000fec0003800000 */
.L_x_3994:
        /* <DEDUP_REMOVED lines=10> */
.L_x_3998:
[----:B------:R-:W2:Y:S02]  /*3710*/  LDG.E R2, desc[UR36][R2.64] ;  /* 0x0000002402027981 */ /* 0x000ea4000c1e1900 */
[----:B--2---:R-:W-:-:S04]  /*3720*/  I2FP.F32.S32 R0, R2 ;  /* 0x0000000200007245 */ /* 0x004fc80000201400 */
[----:B------:R-:W-:Y:S01]  /*3730*/  F2FP.F16.F32.PACK_AB R0, RZ, R0 ;  /* 0x00000000ff00723e */ /* 0x000fe200000000ff */
[----:B------:R-:W-:Y:S06]  /*3740*/  BRA `(.L_x_3991) ;  /* 0x0000000c00647947 */ /* 0x000fec0003800000 */
.L_x_3997:
[----:B------:R-:W2:Y:S02]  /*3750*/  LDG.E.U16 R2, desc[UR36][R2.64] ;  /* 0x0000002402027981 */ /* 0x000ea4000c1e1500 */
[----:B--2---:R-:W0:Y:S02]  /*3760*/  I2F.S16 R0, R2 ;  /* 0x0000000200007306 */ /* 0x004e240000101400 */
[----:B0-----:R-:W-:Y:S01]  /*3770*/  F2FP.F16.F32.PACK_AB R0, RZ, R0 ;  /* 0x00000000ff00723e */ /* 0x001fe200000000ff */
[----:B------:R-:W-:Y:S06]  /*3780*/  BRA `(.L_x_3991) ;  /* 0x0000000c00547947 */ /* 0x000fec0003800000 */
.L_x_3993:
        /* <DEDUP_REMOVED lines=9> */
.L_x_4000:
[----:B------:R2:W5:Y:S01]  /*3820*/  LDG.E.U16 R0, desc[UR36][R2.64] ;  /* 0x0000002402007981 */ /* 0x000562000c1e1500 */
[----:B------:R-:W-:Y:S05]  /*3830*/  BRA `(.L_x_3991) ;  /* 0x0000000c00287947 */ /* 0x000fea0003800000 */
.L_x_3999:
        /* <DEDUP_REMOVED lines=9> */
.L_x_4002:
[----:B------:R3:W5:Y:S01]  /*38d0*/  LDG.E.U16 R0, desc[UR36][R2.64] ;  /* 0x0000002402007981 */ /* 0x000762000c1e1500 */
[----:B------:R-:W-:Y:S05]  /*38e0*/  BRA `(.L_x_3991) ;  /* 0x0000000800fc7947 */ /* 0x000fea0003800000 */
.L_x_4001:
        /* <DEDUP_REMOVED lines=12> */
.L_x_3992:
        /* <DEDUP_REMOVED lines=13> */
.L_x_4005:
        /* <DEDUP_REMOVED lines=12> */
.L_x_4004:
        /* <DEDUP_REMOVED lines=27> */
.L_x_4007:
        /* <DEDUP_REMOVED lines=13> */
.L_x_4006:
[----:B------:R-:W2:Y:S02]  /*3dc0*/  LDG.E.U16 R0, desc[UR36][R2.64] ;  /* 0x0000002402007981 */ /* 0x000ea4000c1e1500 */
[----:B--2---:R-:W-:-:S05]  /*3dd0*/  IMAD.U32 R0, R0, 0x10000, RZ ;  /* 0x0001000000007824 */ /* 0x004fca00078e00ff */
[----:B------:R-:W-:Y:S01]  /*3de0*/  F2FP.F16.F32.PACK_AB R0, RZ, R0 ;  /* 0x00000000ff00723e */ /* 0x000fe200000000ff */
[----:B------:R-:W-:Y:S06]  /*3df0*/  BRA `(.L_x_3991) ;  /* 0x0000000400b87947 */ /* 0x000fec0003800000 */
.L_x_4003:
        /* <DEDUP_REMOVED lines=12> */
.L_x_4010:
        /* <DEDUP_REMOVED lines=21> */
.L_x_4014:
[----:B------:R-:W-:Y:S05]  /*4010*/  BSYNC.RECONVERGENT B1 ;  /* 0x0000000000017941 */ /* 0x000fea0003800200 */
.L_x_4013:
[----:B------:R-:W-:Y:S01]  /*4020*/  IMAD.SHL.U32 R0, R0, 0x100000, RZ ;  /* 0x0010000000007824 */ /* 0x000fe200078e00ff */
[----:B------:R-:W-:-:S04]  /*4030*/  LEA R2, R2, 0x3b800000, 0x17 ;  /* 0x3b80000002027811 */ /* 0x000fc800078eb8ff */
[----:B------:R-:W-:-:S07]  /*4040*/  LOP3.LUT R0, R2, R0, R7, 0xfe, !PT ;  /* 0x0000000002007212 */ /* 0x000fce00078efe07 */
.L_x_4012:
[----:B------:R-:W-:Y:S05]  /*4050*/  BSYNC.RECONVERGENT B0 ;  /* 0x0000000000007941 */ /* 0x000fea0003800200 */
.L_x_4011:
[----:B------:R-:W-:Y:S01]  /*4060*/  F2FP.F16.F32.PACK_AB R0, RZ, R0 ;  /* 0x00000000ff00723e */ /* 0x000fe200000000ff */
[----:B------:R-:W-:Y:S06]  /*4070*/  BRA `(.L_x_3991) ;  /* 0x0000000400187947 */ /* 0x000fec0003800000 */
.L_x_4009:
        /* <DEDUP_REMOVED lines=21> */
.L_x_4018:
[----:B------:R-:W-:Y:S05]  /*41d0*/  BSYNC.RECONVERGENT B1 ;  /* 0x0000000000017941 */ /* 0x000fea0003800200 */
.L_x_4017:
[----:B------:R-:W-:Y:S01]  /*41e0*/  IMAD.SHL.U32 R0, R0, 0x200000, RZ ;  /* 0x0020000000007824 */ /* 0x000fe200078e00ff */
[----:B------:R-:W-:-:S04]  /*41f0*/  LEA R2, R2, 0x37800000, 0x17 ;  /* 0x3780000002027811 */ /* 0x000fc800078eb8ff */
[----:B------:R-:W-:-:S07]  /*4200*/  LOP3.LUT R0, R2, R0, R7, 0xfe, !PT ;  /* 0x0000000002007212 */ /* 0x000fce00078efe07 */
.L_x_4016:
[----:B------:R-:W-:Y:S05]  /*4210*/  BSYNC.RECONVERGENT B0 ;  /* 0x0000000000007941 */ /* 0x000fea0003800200 */
.L_x_4015:
[----:B------:R-:W-:Y:S01]  /*4220*/  F2FP.F16.F32.PACK_AB R0, RZ, R0 ;  /* 0x00000000ff00723e */ /* 0x000fe200000000ff */
[----:B------:R-:W-:Y:S06]  /*4230*/  BRA `(.L_x_3991) ;  /* 0x0000000000a87947 */ /* 0x000fec0003800000 */
.L_x_4008:
        /* <DEDUP_REMOVED lines=14> */
.L_x_4022:
[----:B------:R-:W-:Y:S05]  /*4320*/  BSYNC.RECONVERGENT B0 ;  /* 0x0000000000007941 */ /* 0x000fea0003800200 */
.L_x_4021:
[----:B------:R-:W-:Y:S01]  /*4330*/  F2FP.F16.F32.PACK_AB R0, RZ, R0 ;  /* 0x00000000ff00723e */ /* 0x000fe200000000ff */
[----:B------:R-:W-:Y:S06]  /*4340*/  BRA `(.L_x_3991) ;  /* 0x0000000000647947 */ /* 0x000fec0003800000 */
.L_x_3996:
        /* <DEDUP_REMOVED lines=16> */
.L_x_4023:
[----:B------:R-:W-:Y:S01]  /*4450*/  PRMT R0, RZ, 0x7610, R0 ;  /* 0x00007610ff007816 */ /* 0x000fe20000000000 */
[----:B------:R-:W-:Y:S06]  /*4460*/  BRA `(.L_x_3991) ;  /* 0x00000000001c7947 */ /* 0x000fec0003800000 */
.L_x_4020:
[----:B------:R-:W2:Y:S02]  /*4470*/  LDG.E.64 R2, desc[UR36][R2.64] ;  /* 0x0000002402027981 */ /* 0x000ea4000c1e1b00 */
[----:B--2---:R-:W0:Y:S02]  /*4480*/  I2F.U64 R0, R2 ;  /* 0x0000000200007312 */ /* 0x004e240000301000 */
[----:B0-----:R-:W-:Y:S01]  /*4490*/  F2FP.F16.F32.PACK_AB R0, RZ, R0 ;  /* 0x00000000ff00723e */ /* 0x001fe200000000ff */
[----:B------:R-:W-:Y:S06]  /*44a0*/  BRA `(.L_x_3991) ;  /* 0x00000000000c7947 */ /* 0x000fec0003800000 */
.L_x_4019:
[----:B------:R-:W2:Y:S02]  /*44b0*/  LDG.E R2, desc[UR36][R2.64] ;  /* 0x0000002402027981 */ /* 0x000ea4000c1e1900 */
[----:B--2---:R-:W-:-:S04]  /*44c0*/  I2FP.F32.U32 R0, R2 ;  /* 0x0000000200007245 */ /* 0x004fc80000201000 */
[----:B------:R-:W-:-:S07]  /*44d0*/  F2FP.F16.F32.PACK_AB R0, RZ, R0 ;  /* 0x00000000ff00723e */ /* 0x000fce00000000ff */
.L_x_3991:
[----:B------:R-:W-:Y:S05]  /*44e0*/  BSYNC.RECONVERGENT B6 ;  /* 0x0000000000067941 */ /* 0x000fea0003800200 */
.L_x_3990:
        /* <DEDUP_REMOVED lines=11> */
[----:B-----5:R-:W-:-:S04]  /*45a0*/  HADD2.F32 R24, -RZ, R24.H0_H0 ;  /* 0x20000018ff187230 */ /* 0x020fc80000004100 */
[----:B------:R-:W1:Y:S01]  /*45b0*/  MUFU.RCP R3, R24 ;  /* 0x0000001800037308 */ /* 0x000e620000001000 */
[----:B0-----:R-:W-:-:S05]  /*45c0*/  HADD2.F32 R2, -RZ, R2.H0_H0 ;  /* 0x20000002ff027230 */ /* 0x001fca0000004100 */
[----:B-1----:R-:W-:-:S05]  /*45d0*/  FMUL.FTZ R2, R2, R3 ;  /* 0x0000000302027220 */ /* 0x002fca0000410000 */
[----:B------:R-:W-:-:S05]  /*45e0*/  F2FP.F16.F32.PACK_AB R2, RZ, R2 ;  /* 0x00000002ff02723e */ /* 0x000fca00000000ff */
[----:B------:R-:W-:-:S04]  /*45f0*/  HADD2.F32 R2, -RZ, R2.H0_H0 ;  /* 0x20000002ff027230 */ /* 0x000fc80000004100 */
[----:B------:R-:W0:Y:S02]  /*4600*/  FRND.TRUNC R4, R2 ;  /* 0x0000000200047307 */ /* 0x000e24000020d000 */
[----:B0-----:R-:W-:-:S07]  /*4610*/  F2FP.F16.F32.PACK_AB R4, RZ, R4 ;  /* 0x00000004ff04723e */ /* 0x001fce00000000ff */
.L_x_4025:
[----:B------:R-:W-:Y:S05]  /*4620*/  BSYNC.RECONVERGENT B0 ;  /* 0x0000000000007941 */ /* 0x000fea0003800200 */
.L_x_4024:
[----:B------:R-:W-:Y:S04]  /*4630*/  BSSY.RECONVERGENT B0, `(.L_x_4026) ;  /* 0x000000b000007945 */ /* 0x000fe80003800200 */
[----:B------:R-:W-:Y:S05]  /*4640*/  @P1 BRA `(.L_x_4027) ;  /* 0x0000000000241947 */ /* 0x000fea0003800000 */
        /* <DEDUP_REMOVED lines=9> */
.L_x_4027:
[----:B------:R-:W-:Y:S05]  /*46e0*/  BSYNC.RECONVERGENT B0 ;  /* 0x0000000000007941 */ /* 0x000fea0003800200 */
.L_x_4026:
        /* <DEDUP_REMOVED lines=11> */
.L_x_4029:
[----:B------:R-:W-:Y:S05]  /*47a0*/  BSYNC.RECONVERGENT B0 ;  /* 0x0000000000007941 */ /* 0x000fea0003800200 */
.L_x_4028:
[----:B------:R-:W-:Y:S04]  /*47b0*/  BSSY.RECONVERGENT B0, `(.L_x_4030) ;  /* 0x000000b000007945 */ /* 0x000fe80003800200 */
[----:B------:R-:W-:Y:S05]  /*47c0*/  @P3 BRA `(.L_x_4031) ;  /* 0x0000000000243947 */ /* 0x000fea0003800000 */
[----:B------:R-:W0:Y:S01]  /*47d0*/  LDC.U16 R2, c[0x0][0x386] ;  /* 0x0000e180ff027b82 */ /* 0x000e220000000400 */
[----:B-----5:R-:W-:-:S06]  /*47e0*/  HADD2.F32 R0, -RZ, R0.H0_H0 ;  /* 0x20000000ff007230 */ /* 0x020fcc0000004100 */
[----:B------:R-:W1:Y:S01]  /*47f0*/  MUFU.RCP R0, R0 ;  /* 0x0000000000007308 */ /* 0x000e620000001000 */
[----:B0-----:R-:W-:-:S05]  /*4800*/  HADD2.F32 R3, -RZ, R2.H0_H0 ;  /* 0x20000002ff037230 */ /* 0x001fca0000004100 */
[----:B-1----:R-:W-:-:S05]  /*4810*/  FMUL.FTZ R2, R3, R0 ;  /* 0x0000000003027220 */ /* 0x002fca0000410000 */
[----:B------:R-:W-:-:S05]  /*4820*/  F2FP.F16.F32.PACK_AB R2, RZ, R2 ;  /* 0x00000002ff02723e */ /* 0x000fca00000000ff */
[----:B------:R-:W-:-:S04]  /*4830*/  HADD2.F32 R2, -RZ, R2.H0_H0 ;  /* 0x20000002ff027230 */ /* 0x000fc80000004100 */
[----:B------:R-:W0:Y:S02]  /*4840*/  FRND.TRUNC R23, R2 ;  /* 0x0000000200177307 */ /* 0x000e24000020d000 */
[----:B0-----:R-:W-:-:S07]  /*4850*/  F2FP.F16.F32.PACK_AB R23, RZ, R23 ;  /* 0x00000017ff17723e */ /* 0x001fce00000000ff */
.L_x_4031:
[----:B------:R-:W-:Y:S05]  /*4860*/  BSYNC.RECONVERGENT B0 ;  /* 0x0000000000007941 */ /* 0x000fea0003800200 */
.L_x_4030:
        /* <DEDUP_REMOVED lines=25> */
.L_x_4037:
[----:B------:R-:W-:Y:S02]  /*4a00*/  HADD2.F32 R5, -RZ, R4.H0_H0 ;  /* 0x20000004ff057230 */ /* 0x000fe40000004100 */
[----:B------:R-:W-:-:S04]  /*4a10*/  IMAD.MOV.U32 R19, RZ, RZ, R22 ;  /* 0x000000ffff137224 */ /* 0x000fc800078e0016 */
[----:B------:R-:W0:Y:S02]  /*4a20*/  F2I.S64.TRUNC R4, R5 ;  /* 0x0000000500047311 */ /* 0x000e24000020d900 */
[----:B0-----:R0:W-:Y:S01]  /*4a30*/  STG.E.U8 desc[UR36][R2.64], R4 ;  /* 0x0000000402007986 */ /* 0x0011e2000c101124 */
[----:B------:R-:W-:Y:S05]  /*4a40*/  BRA `(.L_x_4033) ;  /* 0x0000000c00c07947 */ /* 0x000fea0003800000 */
.L_x_4036:
        /* <DEDUP_REMOVED lines=11> */
.L_x_4040:
[----:B------:R-:W-:Y:S02]  /*4b00*/  HADD2.F32 R4, -RZ, R4.H0_H0 ;  /* 0x20000004ff047230 */ /* 0x000fe40000004100 */
[----:B------:R-:W-:Y:S02]  /*4b10*/  IMAD.MOV.U32 R19, RZ, RZ, R22 ;  /* 0x000000ffff137224 */ /* 0x000fe400078e0016 */
[----:B------:R-:W0:Y:S02]  /*4b20*/  F2I.FTZ.TRUNC.NTZ R5, R4 ;  /* 0x0000000400057305 */ /* 0x000e24000021f100 */
[----:B0-----:R2:W-:Y:S01]  /*4b30*/  STG.E desc[UR36][R2.64], R5 ;  /* 0x0000000502007986 */ /* 0x0015e2000c101924 */
[----:B------:R-:W-:Y:S05]  /*4b40*/  BRA `(.L_x_4033) ;  /* 0x0000000c00807947 */ /* 0x000fea0003800000 */
.L_x_4039:
[----:B------:R-:W-:Y:S02]  /*4b50*/  HADD2.F32 R4, -RZ, R4.H0_H0 ;  /* 0x20000004ff047230 */ /* 0x000fe40000004100 */
[----:B------:R-:W-:Y:S02]  /*4b60*/  IMAD.MOV.U32 R19, RZ, RZ, R22 ;  /* 0x000000ffff137224 */ /* 0x000fe400078e0016 */
[----:B------:R-:W0:Y:S02]  /*4b70*/  F2I.FTZ.TRUNC.NTZ R5, R4 ;  /* 0x0000000400057305 */ /* 0x000e24000021f100 */
[----:B0-----:R0:W-:Y:S01]  /*4b80*/  STG.E.U16 desc[UR36][R2.64], R5 ;  /* 0x0000000502007986 */ /* 0x0011e2000c101524 */
[----:B------:R-:W-:Y:S05]  /*4b90*/  BRA `(.L_x_4033) ;  /* 0x0000000c006c7947 */ /* 0x000fea0003800000 */
.L_x_4035:
        /* <DEDUP_REMOVED lines=10> */
.L_x_4042:
[----:B------:R0:W-:Y:S01]  /*4c40*/  STG.E.U16 desc[UR36][R2.64], R4 ;  /* 0x0000000402007986 */ /* 0x0001e2000c101524 */
[----:B------:R-:W-:Y:S01]  /*4c50*/  IMAD.MOV.U32 R19, RZ, RZ, R22 ;  /* 0x000000ffff137224 */ /* 0x000fe200078e0016 */
[----:B------:R-:W-:Y:S06]  /*4c60*/  BRA `(.L_x_4033) ;  /* 0x0000000c00387947 */ /* 0x000fec0003800000 */
.L_x_4041:
        /* <DEDUP_REMOVED lines=11> */
.L_x_4044:
[----:B------:R-:W-:Y:S02]  /*4d20*/  HADD2.F32 R0, -RZ, R4.H0_H0 ;  /* 0x20000004ff007230 */ /* 0x000fe40000004100 */
[----:B------:R-:W-:-:S03]  /*4d30*/  IMAD.MOV.U32 R19, RZ, RZ, R22 ;  /* 0x000000ffff137224 */ /* 0x000fc600078e0016 */
[----:B------:R-:W-:-:S04]  /*4d40*/  F2FP.F16.F32.PACK_AB R0, RZ, R0 ;  /* 0x00000000ff00723e */ /* 0x000fc800000000ff */
[----:B------:R-:W-:-:S05]  /*4d50*/  PRMT R0, R0, 0x5410, RZ ;  /* 0x0000541000007816 */ /* 0x000fca00000000ff */
[----:B------:R0:W-:Y:S01]  /*4d60*/  STG.E desc[UR36][R2.64], R0 ;  /* 0x0000000002007986 */ /* 0x0001e2000c101924 */
[----:B------:R-:W-:Y:S05]  /*4d70*/  BRA `(.L_x_4033) ;  /* 0x0000000800f47947 */ /* 0x000fea0003800000 */
.L_x_4043:
[----:B------:R-:W-:Y:S02]  /*4d80*/  HADD2.F32 R4, -RZ, R4.H0_H0 ;  /* 0x20000004ff047230 */ /* 0x000fe40000004100 */
[----:B------:R-:W-:-:S03]  /*4d90*/  IMAD.MOV.U32 R19, RZ, RZ, R22 ;  /* 0x000000ffff137224 */ /* 0x000fc600078e0016 */
[----:B------:R-:W-:-:S06]  /*4da0*/  FMUL.FTZ R4, R4, 1 ;  /* 0x3f80000004047820 */ /* 0x000fcc0000410000 */
[----:B------:R-:W0:Y:S02]  /*4db0*/  F2F.F64.F32 R4, R4 ;  /* 0x0000000400047310 */ /* 0x000e240000201800 */
[----:B0-----:R0:W-:Y:S01]  /*4dc0*/  STG.E.64 desc[UR36][R2.64], R4 ;  /* 0x0000000402007986 */ /* 0x0011e2000c101b24 */
[----:B------:R-:W-:Y:S05]  /*4dd0*/  BRA `(.L_x_4033) ;  /* 0x0000000800dc7947 */ /* 0x000fea0003800000 */
.L_x_4034:
        /* <DEDUP_REMOVED lines=14> */
.L_x_4047:
[----:B------:R-:W-:Y:S01]  /*4ec0*/  HADD2.F32 R4, -RZ, R4.H0_H0 ;  /* 0x20000004ff047230 */ /* 0x000fe20000004100 */
[----:B------:R-:W-:Y:S01]  /*4ed0*/  CS2R R6, SRZ ;  /* 0x0000000000067805 */ /* 0x000fe2000001ff00 */
[----:B------:R-:W-:-:S03]  /*4ee0*/  IMAD.MOV.U32 R19, RZ, RZ, R22 ;  /* 0x000000ffff137224 */ /* 0x000fc600078e0016 */
[----:B------:R-:W-:-:S06]  /*4ef0*/  FMUL.FTZ R4, R4, 1 ;  /* 0x3f80000004047820 */ /* 0x000fcc0000410000 */
[----:B------:R-:W0:Y:S02]  /*4f00*/  F2F.F64.F32 R4, R4 ;  /* 0x0000000400047310 */ /* 0x000e240000201800 */
[----:B0-----:R0:W-:Y:S01]  /*4f10*/  STG.E.128 desc[UR36][R2.64], R4 ;  /* 0x0000000402007986 */ /* 0x0011e2000c101d24 */
[----:B------:R-:W-:Y:S05]  /*4f20*/  BRA `(.L_x_4033) ;  /* 0x0000000800887947 */ /* 0x000fea0003800000 */
.L_x_4046:
        /* <DEDUP_REMOVED lines=19> */
.L_x_4051:
[----:B------:R-:W-:Y:S05]  /*5060*/  BSYNC.RECONVERGENT B0 ;  /* 0x0000000000007941 */ /* 0x000fea0003800200 */
.L_x_4050:
[----:B------:R-:W-:Y:S01]  /*5070*/  LOP3.LUT R5, R0, 0x80, R5, 0xf8, !PT ;  /* 0x0000008000057812 */ /* 0x000fe200078ef805 */
[----:B------:R-:W-:-:S04]  /*5080*/  IMAD.MOV.U32 R19, RZ, RZ, R22 ;  /* 0x000000ffff137224 */ /* 0x000fc800078e0016 */
[----:B------:R0:W-:Y:S01]  /*5090*/  STG.E.U8 desc[UR36][R2.64], R5 ;  /* 0x0000000502007986 */ /* 0x0001e2000c101124 */
[----:B------:R-:W-:Y:S05]  /*50a0*/  BRA `(.L_x_4033) ;  /* 0x0000000800287947 */ /* 0x000fea0003800000 */
.L_x_4049:
        /* <DEDUP_REMOVED lines=15> */
.L_x_4053:
[----:B------:R-:W-:Y:S05]  /*51a0*/  BSYNC.RECONVERGENT B0 ;  /* 0x0000000000007941 */ /* 0x000fea0003800200 */
.L_x_4052:
[----:B------:R-:W-:Y:S01]  /*51b0*/  LOP3.LUT R5, R0, 0x80, R5, 0xf8, !PT ;  /* 0x0000008000057812 */ /* 0x000fe200078ef805 */
[----:B------:R-:W-:-:S04]  /*51c0*/  IMAD.MOV.U32 R19, RZ, RZ, R22 ;  /* 0x000000ffff137224 */ /* 0x000fc800078e0016 */
[----:B------:R0:W-:Y:S01]  /*51d0*/  STG.E.U8 desc[UR36][R2.64], R5 ;  /* 0x0000000502007986 */ /* 0x0001e2000c101124 */
[----:B------:R-:W-:Y:S05]  /*51e0*/  BRA `(.L_x_4033) ;  /* 0x0000000400d87947 */ /* 0x000fea0003800000 */
.L_x_4048:
[----:B------:R-:W-:Y:S02]  /*51f0*/  HADD2.F32 R0, -RZ, R4.H0_H0 ;  /* 0x20000004ff007230 */ /* 0x000fe40000004100 */
[----:B------:R-:W-:-:S03]  /*5200*/  IMAD.MOV.U32 R19, RZ, RZ, R22 ;  /* 0x000000ffff137224 */ /* 0x000fc600078e0016 */
[----:B------:R-:W-:-:S05]  /*5210*/  F2FP.BF16.F32.PACK_AB R0, RZ, R0 ;  /* 0x00000000ff00723e */ /* 0x000fca00000010ff */
[----:B------:R0:W-:Y:S01]  /*5220*/  STG.E.U16 desc[UR36][R2.64], R0 ;  /* 0x0000000002007986 */ /* 0x0001e2000c101524 */
[----:B------:R-:W-:Y:S05]  /*5230*/  BRA `(.L_x_4033) ;  /* 0x0000000400c47947 */ /* 0x000fea0003800000 */
.L_x_4045:
        /* <DEDUP_REMOVED lines=13> */
.L_x_4056:
        /* <DEDUP_REMOVED lines=13> */
.L_x_4059:
[----:B------:R-:W-:-:S04]  /*53e0*/  SHF.R.U32.HI R0, RZ, 0x14, R5 ;  /* 0x00000014ff007819 */ /* 0x000fc80000011605 */
[----:B------:R-:W-:-:S04]  /*53f0*/  LOP3.LUT R0, R0, 0x1, RZ, 0xc0, !PT ;  /* 0x0000000100007812 */ /* 0x000fc800078ec0ff */
[----:B------:R-:W-:-:S04]  /*5400*/  IADD3 R0, PT, PT, R5, 0x487ffff, R0 ;  /* 0x0487ffff05007810 */ /* 0x000fc80007ffe000 */
[----:B------:R-:W-:-:S04]  /*5410*/  SHF.R.U32.HI R0, RZ, 0x14, R0 ;  /* 0x00000014ff007819 */ /* 0x000fc80000011600 */
[----:B------:R-:W-:-:S07]  /*5420*/  LOP3.LUT R4, R0, 0xff, RZ, 0xc0, !PT ;  /* 0x000000ff00047812 */ /* 0x000fce00078ec0ff */
.L_x_4060:
[----:B------:R-:W-:-:S04]  /*5430*/  SHF.R.U32.HI R5, RZ, 0x18, R5 ;  /* 0x00000018ff057819 */ /* 0x000fc80000011605 */
[----:B------:R-:W-:-:S04]  /*5440*/  LOP3.LUT R4, R4, 0x80, R5, 0xf8, !PT ;  /* 0x0000008004047812 */ /* 0x000fc800078ef805 */
[----:B------:R-:W-:-:S07]  /*5450*/  PRMT R0, R4, 0x7610, R0 ;  /* 0x0000761004007816 */ /* 0x000fce0000000000 */
.L_x_4058:
[----:B------:R-:W-:Y:S05]  /*5460*/  BSYNC.RECONVERGENT B0 ;  /* 0x0000000000007941 */ /* 0x000fea0003800200 */
.L_x_4057:
[----:B------:R0:W-:Y:S01]  /*5470*/  STG.E.U8 desc[UR36][R2.64], R0 ;  /* 0x0000000002007986 */ /* 0x0001e2000c101124 */
[----:B------:R-:W-:Y:S01]  /*5480*/  IMAD.MOV.U32 R19, RZ, RZ, R22 ;  /* 0x000000ffff137224 */ /* 0x000fe200078e0016 */
[----:B------:R-:W-:Y:S06]  /*5490*/  BRA `(.L_x_4033) ;  /* 0x00000004002c7947 */ /* 0x000fec0003800000 */
.L_x_4055:
        /* <DEDUP_REMOVED lines=13> */
.L_x_4063:
[----:B------:R-:W-:-:S04]  /*5570*/  SHF.R.U32.HI R0, RZ, 0x15, R5 ;  /* 0x00000015ff007819 */ /* 0x000fc80000011605 */
[----:B------:R-:W-:-:S04]  /*5580*/  LOP3.LUT R0, R0, 0x1, RZ, 0xc0, !PT ;  /* 0x0000000100007812 */ /* 0x000fc800078ec0ff */
[----:B------:R-:W-:-:S04]  /*5590*/  IADD3 R0, PT, PT, R5, 0x88fffff, R0 ;  /* 0x088fffff05007810 */ /* 0x000fc80007ffe000 */
[----:B------:R-:W-:-:S04]  /*55a0*/  SHF.R.U32.HI R0, RZ, 0x15, R0 ;  /* 0x00000015ff007819 */ /* 0x000fc80000011600 */
[----:B------:R-:W-:-:S07]  /*55b0*/  LOP3.LUT R4, R0, 0xff, RZ, 0xc0, !PT ;  /* 0x000000ff00047812 */ /* 0x000fce00078ec0ff */
.L_x_4064:
[----:B------:R-:W-:-:S04]  /*55c0*/  SHF.R.U32.HI R5, RZ, 0x18, R5 ;  /* 0x00000018ff057819 */ /* 0x000fc80000011605 */
[----:B------:R-:W-:-:S04]  /*55d0*/  LOP3.LUT R4, R4, 0x80, R5, 0xf8, !PT ;  /* 0x0000008004047812 */ /* 0x000fc800078ef805 */
[----:B------:R-:W-:-:S07]  /*55e0*/  PRMT R0, R4, 0x7610, R0 ;  /* 0x0000761004007816 */ /* 0x000fce0000000000 */
.L_x_4062:
[----:B------:R-:W-:Y:S05]  /*55f0*/  BSYNC.RECONVERGENT B0 ;  /* 0x0000000000007941 */ /* 0x000fea0003800200 */
.L_x_4061:
[----:B------:R0:W-:Y:S01]  /*5600*/  STG.E.U8 desc[UR36][R2.64], R0 ;  /* 0x0000000002007986 */ /* 0x0001e2000c101124 */
[----:B------:R-:W-:Y:S01]  /*5610*/  IMAD.MOV.U32 R19, RZ, RZ, R22 ;  /* 0x000000ffff137224 */ /* 0x000fe200078e0016 */
[----:B------:R-:W-:Y:S06]  /*5620*/  BRA `(.L_x_4033) ;  /* 0x0000000000c87947 */ /* 0x000fec0003800000 */
.L_x_4054:
[----:B------:R-:W-:-:S13]  /*5630*/  ISETP.NE.AND P0, PT, R0, 0x1c, PT ;  /* 0x0000001c0000780c */ /* 0x000fda0003f05270 */
[----:B------:R-:W-:Y:S05]  /*5640*/  @!P0 BRA `(.L_x_4065) ;  /* 0x0000000000b08947 */ /* 0x000fea0003800000 */
[----:B------:R-:W-:-:S13]  /*5650*/  ISETP.NE.AND P0, PT, R0, 0x1d, PT ;  /* 0x0000001d0000780c */ /* 0x000fda0003f05270 */
[----:B------:R-:W-:Y:S05]  /*5660*/  @!P0 BRA `(.L_x_4066) ;  /* 0x0000000000948947 */ /* 0x000fea0003800000 */
[----:B------:R-:W-:-:S13]  /*5670*/  ISETP.NE.AND P0, PT, R0, 0x2c, PT ;  /* 0x0000002c0000780c */ /* 0x000fda0003f05270 */
[----:B------:R-:W-:Y:S05]  /*5680*/  @!P0 BRA `(.L_x_4067) ;  /* 0x0000000000488947 */ /* 0x000fea0003800000 */
.L_x_4038:
        /* <DEDUP_REMOVED lines=16> */
.L_x_4068:
[----:B------:R-:W-:Y:S01]  /*5790*/  IMAD.MOV.U32 R19, RZ, RZ, R22 ;  /* 0x000000ffff137224 */ /* 0x000fe200078e0016 */
[----:B------:R-:W-:Y:S06]  /*57a0*/  BRA `(.L_x_4033) ;  /* 0x0000000000687947 */ /* 0x000fec0003800000 */
.L_x_4067:
        /* <DEDUP_REMOVED lines=17> */
.L_x_4066:
[----:B------:R-:W-:Y:S02]  /*58c0*/  HADD2.F32 R4, -RZ, R4.H0_H0 ;  /* 0x20000004ff047230 */ /* 0x000fe40000004100 */
[----:B------:R-:W-:-:S04]  /*58d0*/  IMAD.MOV.U32 R19, RZ, RZ, R22 ;  /* 0x000000ffff137224 */ /* 0x000fc800078e0016 */
[----:B------:R-:W0:Y:S02]  /*58e0*/  F2I.U64.TRUNC R4, R4 ;  /* 0x0000000400047311 */ /* 0x000e24000020d800 */
[----:B0-----:R0:W-:Y:S01]  /*58f0*/  STG.E.64 desc[UR36][R2.64], R4 ;  /* 0x0000000402007986 */ /* 0x0011e2000c101b24 */
[----:B------:R-:W-:Y:S05]  /*5900*/  BRA `(.L_x_4033) ;  /* 0x0000000000107947 */ /* 0x000fea0003800000 */
.L_x_4065:
[----:B------:R-:W-:Y:S02]  /*5910*/  HADD2.F32 R4, -RZ, R4.H0_H0 ;  /* 0x20000004ff047230 */ /* 0x000fe40000004100 */
[----:B------:R-:W-:Y:S02]  /*5920*/  IMAD.MOV.U32 R19, RZ, RZ, R22 ;  /* 0x000000ffff137224 */ /* 0x000fe400078e0016 */
[----:B------:R-:W0:Y:S02]  /*5930*/  F2I.FTZ.U32.TRUNC.NTZ R5, R4 ;  /* 0x0000000400057305 */ /* 0x000e24000021f000 */
[----:B0-----:R0:W-:Y:S03]  /*5940*/  STG.E desc[UR36][R2.64], R5 ;  /* 0x0000000502007986 */ /* 0x0011e6000c101924 */
.L_x_4033:
[----:B------:R-:W-:Y:S05]  /*5950*/  BSYNC.RECONVERGENT B6 ;  /* 0x0000000000067941 */ /* 0x000fea0003800200 */
.L_x_4032:
        /* <DEDUP_REMOVED lines=25> */
.L_x_4074:
[----:B------:R-:W-:-:S06]  /*5af0*/  HADD2.F32 R5, -RZ, R26.H0_H0 ;  /* 0x2000001aff057230 */ /* 0x000fcc0000004100 */
[----:B------:R-:W0:Y:S02]  /*5b00*/  F2I.S64.TRUNC R4, R5 ;  /* 0x0000000500047311 */ /* 0x000e24000020d900 */
[----:B0-----:R3:W-:Y:S01]  /*5b10*/  STG.E.U8 desc[UR36][R2.64], R4 ;  /* 0x0000000402007986 */ /* 0x0017e2000c101124 */
[----:B------:R-:W-:Y:S05]  /*5b20*/  BRA `(.L_x_4076) ;  /* 0x0000000c006c7947 */ /* 0x000fea0003800000 */
.L_x_4073:
        /* <DEDUP_REMOVED lines=10> */
.L_x_4078:
[----:B------:R-:W-:-:S04]  /*5bd0*/  HADD2.F32 R26, -RZ, R26.H0_H0 ;  /* 0x2000001aff1a7230 */ /* 0x000fc80000004100 */
[----:B------:R-:W0:Y:S02]  /*5be0*/  F2I.FTZ.TRUNC.NTZ R5, R26 ;  /* 0x0000001a00057305 */ /* 0x000e24000021f100 */
[----:B0-----:R2:W-:Y:S01]  /*5bf0*/  STG.E desc[UR36][R2.64], R5 ;  /* 0x0000000502007986 */ /* 0x0015e2000c101924 */
[----:B------:R-:W-:Y:S05]  /*5c00*/  BRA `(.L_x_4076) ;  /* 0x0000000c00347947 */ /* 0x000fea0003800000 */
.L_x_4077:
[----:B------:R-:W-:-:S04]  /*5c10*/  HADD2.F32 R26, -RZ, R26.H0_H0 ;  /* 0x2000001aff1a7230 */ /* 0x000fc80000004100 */
[----:B------:R-:W0:Y:S02]  /*5c20*/  F2I.FTZ.TRUNC.NTZ R5, R26 ;  /* 0x0000001a00057305 */ /* 0x000e24000021f100 */
[----:B0-----:R0:W-:Y:S01]  /*5c30*/  STG.E.U16 desc[UR36][R2.64], R5 ;  /* 0x0000000502007986 */ /* 0x0011e2000c101524 */
[----:B------:R-:W-:Y:S05]  /*5c40*/  BRA `(.L_x_4076) ;  /* 0x0000000c00247947 */ /* 0x000fea0003800000 */
.L_x_4072:
        /* <DEDUP_REMOVED lines=9> */
.L_x_4080:
[----:B------:R0:W-:Y:S01]  /*5ce0*/  STG.E.U16 desc[UR36][R2.64], R26 ;  /* 0x0000001a02007986 */ /* 0x0001e2000c101524 */
[----:B------:R-:W-:Y:S05]  /*5cf0*/  BRA `(.L_x_4076) ;  /* 0x0000000800f87947 */ /* 0x000fea0003800000 */
.L_x_4079:
        /* <DEDUP_REMOVED lines=10> */
.L_x_4082:
[----:B------:R-:W-:-:S05]  /*5da0*/  HADD2.F32 R0, -RZ, R26.H0_H0 ;  /* 0x2000001aff007230 */ /* 0x000fca0000004100 */
[----:B------:R-:W-:-:S04]  /*5db0*/  F2FP.F16.F32.PACK_AB R0, RZ, R0 ;  /* 0x00000000ff00723e */ /* 0x000fc800000000ff */
[----:B------:R-:W-:-:S05]  /*5dc0*/  PRMT R0, R0, 0x5410, RZ ;  /* 0x0000541000007816 */ /* 0x000fca00000000ff */
[----:B------:R0:W-:Y:S01]  /*5dd0*/  STG.E desc[UR36][R2.64], R0 ;  /* 0x0000000002007986 */ /* 0x0001e2000c101924 */
[----:B------:R-:W-:Y:S05]  /*5de0*/  BRA `(.L_x_4076) ;  /* 0x0000000800bc7947 */ /* 0x000fea0003800000 */
.L_x_4081:
[----:B------:R-:W-:-:S05]  /*5df0*/  HADD2.F32 R4, -RZ, R26.H0_H0 ;  /* 0x2000001aff047230 */ /* 0x000fca0000004100 */
[----:B------:R-:W-:-:S06]  /*5e00*/  FMUL.FTZ R4, R4, 1 ;  /* 0x3f80000004047820 */ /* 0x000fcc0000410000 */
[----:B------:R-:W0:Y:S02]  /*5e10*/  F2F.F64.F32 R4, R4 ;  /* 0x0000000400047310 */ /* 0x000e240000201800 */
[----:B0-----:R0:W-:Y:S01]  /*5e20*/  STG.E.64 desc[UR36][R2.64], R4 ;  /* 0x0000000402007986 */ /* 0x0011e2000c101b24 */
[----:B------:R-:W-:Y:S05]  /*5e30*/  BRA `(.L_x_4076) ;  /* 0x0000000800a87947 */ /* 0x000fea0003800000 */
.L_x_4071:
        /* <DEDUP_REMOVED lines=14> */
.L_x_4086:
        /* <DEDUP_REMOVED lines=18> */
.L_x_4089:
[----:B------:R-:W-:-:S04]  /*6040*/  SHF.R.U32.HI R5, RZ, 0x18, R5 ;  /* 0x00000018ff057819 */ /* 0x000fc80000011605 */
[----:B------:R-:W-:-:S07]  /*6050*/  LOP3.LUT R0, R0, 0x80, R5, 0xf8, !PT ;  /* 0x0000008000007812 */ /* 0x000fce00078ef805 */
.L_x_4088:
[----:B------:R-:W-:Y:S05]  /*6060*/  BSYNC.RECONVERGENT B0 ;  /* 0x0000000000007941 */ /* 0x000fea0003800200 */
.L_x_4087:
[----:B------:R0:W-:Y:S01]  /*6070*/  STG.E.U8 desc[UR36][R2.64], R0 ;  /* 0x0000000002007986 */ /* 0x0001e2000c101124 */
[----:B------:R-:W-:Y:S05]  /*6080*/  BRA `(.L_x_4076) ;  /* 0x0000000800147947 */ /* 0x000fea0003800000 */
.L_x_4085:
        /* <DEDUP_REMOVED lines=18> */
.L_x_4092:
[----:B------:R-:W-:-:S04]  /*61b0*/  SHF.R.U32.HI R5, RZ, 0x18, R5 ;  /* 0x00000018ff057819 */ /* 0x000fc80000011605 */
[----:B------:R-:W-:-:S07]  /*61c0*/  LOP3.LUT R0, R0, 0x80, R5, 0xf8, !PT ;  /* 0x0000008000007812 */ /* 0x000fce00078ef805 */
.L_x_4091:
[----:B------:R-:W-:Y:S05]  /*61d0*/  BSYNC.RECONVERGENT B0 ;  /* 0x0000000000007941 */ /* 0x000fea0003800200 */
.L_x_4090:
[----:B------:R0:W-:Y:S01]  /*61e0*/  STG.E.U8 desc[UR36][R2.64], R0 ;  /* 0x0000000002007986 */ /* 0x0001e2000c101124 */
[----:B------:R-:W-:Y:S05]  /*61f0*/  BRA `(.L_x_4076) ;  /* 0x0000000400b87947 */ /* 0x000fea0003800000 */
.L_x_4084:
        /* <DEDUP_REMOVED lines=22> */
.L_x_4094:
[----:B------:R-:W-:-:S06]  /*6360*/  HADD2.F32 R4, -RZ, R26.H0_H0 ;  /* 0x2000001aff047230 */ /* 0x000fcc0000004100 */
[----:B------:R-:W0:Y:S02]  /*6370*/  F2I.U64.TRUNC R4, R4 ;  /* 0x0000000400047311 */ /* 0x000e24000020d800 */
[----:B0-----:R0:W-:Y:S01]  /*6380*/  STG.E.64 desc[UR36][R2.64], R4 ;  /* 0x0000000402007986 */ /* 0x0011e2000c101b24 */
[----:B------:R-:W-:Y:S05]  /*6390*/  BRA `(.L_x_4076) ;  /* 0x0000000400507947 */ /* 0x000fea0003800000 */
.L_x_4093:
[----:B------:R-:W-:-:S04]  /*63a0*/  HADD2.F32 R26, -RZ, R26.H0_H0 ;  /* 0x2000001aff1a7230 */ /* 0x000fc80000004100 */
[----:B------:R-:W0:Y:S02]  /*63b0*/  F2I.FTZ.U32.TRUNC.NTZ R5, R26 ;  /* 0x0000001a00057305 */ /* 0x000e24000021f000 */
[----:B0-----:R0:W-:Y:S01]  /*63c0*/  STG.E desc[UR36][R2.64], R5 ;  /* 0x0000000502007986 */ /* 0x0011e2000c101924 */
[----:B------:R-:W-:Y:S05]  /*63d0*/  BRA `(.L_x_4076) ;  /* 0x0000000400407947 */ /* 0x000fea0003800000 */
.L_x_4083:
        /* <DEDUP_REMOVED lines=11> */
.L_x_4096:
[----:B------:R-:W-:Y:S01]  /*6490*/  HADD2.F32 R26, -RZ, R26.H0_H0 ;  /* 0x2000001aff1a7230 */ /* 0x000fe20000004100 */
[----:B------:R-:W-:-:S04]  /*64a0*/  CS2R R6, SRZ ;  /* 0x0000000000067805 */ /* 0x000fc8000001ff00 */
[----:B------:R-:W-:-:S06]  /*64b0*/  FMUL.FTZ R4, R26, 1 ;  /* 0x3f8000001a047820 */ /* 0x000fcc0000410000 */
[----:B------:R-:W0:Y:S02]  /*64c0*/  F2F.F64.F32 R4, R4 ;  /* 0x0000000400047310 */ /* 0x000e240000201800 */
[----:B0-----:R0:W-:Y:S01]  /*64d0*/  STG.E.128 desc[UR36][R2.64], R4 ;  /* 0x0000000402007986 */ /* 0x0011e2000c101d24 */
[----:B------:R-:W-:Y:S05]  /*64e0*/  BRA `(.L_x_4076) ;  /* 0x0000000000fc7947 */ /* 0x000fea0003800000 */
.L_x_4095:
[----:B------:R-:W-:-:S13]  /*64f0*/  ISETP.NE.AND P0, PT, R0, 0xf, PT ;  /* 0x0000000f0000780c */ /* 0x000fda0003f05270 */
[----:B------:R-:W-:Y:S05]  /*6500*/  @!P0 BRA `(.L_x_4097) ;  /* 0x0000000000e88947 */ /* 0x000fea0003800000 */
[----:B------:R-:W-:-:S13]  /*6510*/  ISETP.NE.AND P0, PT, R0, 0x17, PT ;  /* 0x000000170000780c */ /* 0x000fda0003f05270 */
[----:B------:R-:W-:Y:S05]  /*6520*/  @!P0 BRA `(.L_x_4098) ;  /* 0x0000000000908947 */ /* 0x000fea0003800000 */
[----:B------:R-:W-:-:S13]  /*6530*/  ISETP.NE.AND P0, PT, R0, 0x18, PT ;  /* 0x000000180000780c */ /* 0x000fda0003f05270 */
[----:B------:R-:W-:Y:S05]  /*6540*/  @!P0 BRA `(.L_x_4099) ;  /* 0x0000000000448947 */ /* 0x000fea0003800000 */
.L_x_4075:
        /* <DEDUP_REMOVED lines=16> */
.L_x_4100:
[----:B------:R-:W-:Y:S05]  /*6650*/  BRA `(.L_x_4076) ;  /* 0x0000000000a07947 */ /* 0x000fea0003800000 */
.L_x_4099:
        /* <DEDUP_REMOVED lines=13> */
.L_x_4102:
[----:B------:R-:W-:Y:S05]  /*6730*/  BSYNC.RECONVERGENT B0 ;  /* 0x0000000000007941 */ /* 0x000fea0003800200 */
.L_x_4101:
[----:B------:R-:W-:-:S05]  /*6740*/  LOP3.LUT R5, R0, 0x80, R5, 0xf8, !PT ;  /* 0x0000008000057812 */ /* 0x000fca00078ef805 */
[----:B------:R0:W-:Y:S01]  /*6750*/  STG.E.U8 desc[UR36][R2.64], R5 ;  /* 0x0000000502007986 */ /* 0x0001e2000c101124 */
[----:B------:R-:W-:Y:S05]  /*6760*/  BRA `(.L_x_4076) ;  /* 0x00000000005c7947 */ /* 0x000fea0003800000 */
.L_x_4098:
        /* <DEDUP_REMOVED lines=12> */
.L_x_4104:
[----:B------:R-:W-:Y:S01]  /*6830*/  IMAD.MOV.U32 R0, RZ, RZ, 0x7f ;  /* 0x0000007fff007424 */ /* 0x000fe200078e00ff */
[----:B------:R-:W-:-:S04]  /*6840*/  ISETP.GT.U32.AND P0, PT, R4, 0x7f800000, PT ;  /* 0x7f8000000400780c */ /* 0x000fc80003f04070 */
[----:B------:R-:W-:-:S09]  /*6850*/  SEL R0, R0, 0x7c, P0 ;  /* 0x0000007c00007807 */ /* 0x000fd20000000000 */
.L_x_4105:
[----:B------:R-:W-:Y:S05]  /*6860*/  BSYNC.RECONVERGENT B0 ;  /* 0x0000000000007941 */ /* 0x000fea0003800200 */
.L_x_4103:
[----:B------:R-:W-:-:S04]  /*6870*/  SHF.R.U32.HI R5, RZ, 0x18, R5 ;  /* 0x00000018ff057819 */ /* 0x000fc80000011605 */
[----:B------:R-:W-:-:S05]  /*6880*/  LOP3.LUT R5, R0, 0x80, R5, 0xf8, !PT ;  /* 0x0000008000057812 */ /* 0x000fca00078ef805 */
[----:B------:R0:W-:Y:S01]  /*6890*/  STG.E.U8 desc[UR36][R2.64], R5 ;  /* 0x0000000502007986 */ /* 0x0001e2000c101124 */
[----:B------:R-:W-:Y:S05]  /*68a0*/  BRA `(.L_x_4076) ;  /* 0x00000000000c7947 */ /* 0x000fea0003800000 */
.L_x_4097:
[----:B------:R-:W-:-:S05]  /*68b0*/  HADD2.F32 R0, -RZ, R26.H0_H0 ;  /* 0x2000001aff007230 */ /* 0x000fca0000004100 */
[----:B------:R-:W-:-:S05]  /*68c0*/  F2FP.BF16.F32.PACK_AB R0, RZ, R0 ;  /* 0x00000000ff00723e */ /* 0x000fca00000010ff */
[----:B------:R0:W-:Y:S02]  /*68d0*/  STG.E.U16 desc[UR36][R2.64], R0 ;  /* 0x0000000002007986 */ /* 0x0001e4000c101524 */
.L_x_4076:
        /* <DEDUP_REMOVED lines=25> */
.L_x_4109:
[----:B------:R-:W-:-:S06]  /*6a70*/  HADD2.F32 R5, -RZ, R24.H0_H0 ;  /* 0x20000018ff057230 */ /* 0x000fcc0000004100 */
[----:B------:R-:W0:Y:S02]  /*6a80*/  F2I.S64.TRUNC R4, R5 ;  /* 0x0000000500047311 */ /* 0x000e24000020d900 */
[----:B0-----:R0:W-:Y:S01]  /*6a90*/  STG.E.U8 desc[UR36][R2.64], R4 ;  /* 0x0000000402007986 */ /* 0x0011e2000c101124 */
[----:B------:R-:W-:Y:S05]  /*6aa0*/  BRA `(.L_x_4111) ;  /* 0x0000000c006c7947 */ /* 0x000fea0003800000 */
.L_x_4108:
        /* <DEDUP_REMOVED lines=10> */
.L_x_4113:
[----:B------:R-:W-:-:S04]  /*6b50*/  HADD2.F32 R24, -RZ, R24.H0_H0 ;  /* 0x20000018ff187230 */ /* 0x000fc80000004100 */
[----:B------:R-:W0:Y:S02]  /*6b60*/  F2I.FTZ.TRUNC.NTZ R5, R24 ;  /* 0x0000001800057305 */ /* 0x000e24000021f100 */
[----:B0-----:R0:W-:Y:S01]  /*6b70*/  STG.E desc[UR36][R2.64], R5 ;  /* 0x0000000502007986 */ /* 0x0011e2000c101924 */
[----:B------:R-:W-:Y:S05]  /*6b80*/  BRA `(.L_x_4111) ;  /* 0x0000000c00347947 */ /* 0x000fea0003800000 */
.L_x_4112:
[----:B------:R-:W-:-:S04]  /*6b90*/  HADD2.F32 R24, -RZ, R24.H0_H0 ;  /* 0x20000018ff187230 */ /* 0x000fc80000004100 */
[----:B------:R-:W0:Y:S02]  /*6ba0*/  F2I.FTZ.TRUNC.NTZ R5, R24 ;  /* 0x0000001800057305 */ /* 0x000e24000021f100 */
[----:B0-----:R0:W-:Y:S01]  /*6bb0*/  STG.E.U16 desc[UR36][R2.64], R5 ;  /* 0x0000000502007986 */ /* 0x0011e2000c101524 */
[----:B------:R-:W-:Y:S05]  /*6bc0*/  BRA `(.L_x_4111) ;  /* 0x0000000c00247947 */ /* 0x000fea0003800000 */
.L_x_4107:
        /* <DEDUP_REMOVED lines=9> */
.L_x_4115:
[----:B------:R0:W-:Y:S01]  /*6c60*/  STG.E.U16 desc[UR36][R2.64], R24 ;  /* 0x0000001802007986 */ /* 0x0001e2000c101524 */
[----:B------:R-:W-:Y:S05]  /*6c70*/  BRA `(.L_x_4111) ;  /* 0x0000000800f87947 */ /* 0x000fea0003800000 */
.L_x_4114:
        /* <DEDUP_REMOVED lines=10> */
.L_x_4117:
[----:B------:R-:W-:-:S05]  /*6d20*/  HADD2.F32 R0, -RZ, R24.H0_H0 ;  /* 0x20000018ff007230 */ /* 0x000fca0000004100 */
[----:B------:R-:W-:-:S04]  /*6d30*/  F2FP.F16.F32.PACK_AB R0, RZ, R0 ;  /* 0x00000000ff00723e */ /* 0x000fc800000000ff */
[----:B------:R-:W-:-:S05]  /*6d40*/  PRMT R0, R0, 0x5410, RZ ;  /* 0x0000541000007816 */ /* 0x000fca00000000ff */
[----:B------:R0:W-:Y:S01]  /*6d50*/  STG.E desc[UR36][R2.64], R0 ;  /* 0x0000000002007986 */ /* 0x0001e2000c101924 */
[----:B------:R-:W-:Y:S05]  /*6d60*/  BRA `(.L_x_4111) ;  /* 0x0000000800bc7947 */ /* 0x000fea0003800000 */
.L_x_4116:
[----:B------:R-:W-:-:S05]  /*6d70*/  HADD2.F32 R4, -RZ, R24.H0_H0 ;  /* 0x20000018ff047230 */ /* 0x000fca0000004100 */
[----:B------:R-:W-:-:S06]  /*6d80*/  FMUL.FTZ R4, R4, 1 ;  /* 0x3f80000004047820 */ /* 0x000fcc0000410000 */
[----:B------:R-:W0:Y:S02]  /*6d90*/  F2F.F64.F32 R4, R4 ;  /* 0x0000000400047310 */ /* 0x000e240000201800 */
[----:B0-----:R0:W-:Y:S01]  /*6da0*/  STG.E.64 desc[UR36][R2.64], R4 ;  /* 0x0000000402007986 */ /* 0x0011e2000c101b24 */
[----:B------:R-:W-:Y:S05]  /*6db0*/  BRA `(.L_x_4111) ;  /* 0x0000000800a87947 */ /* 0x000fea0003800000 */
.L_x_4106:
        /* <DEDUP_REMOVED lines=14> */
.L_x_4121:
        /* <DEDUP_REMOVED lines=18> */
.L_x_4124:
[----:B------:R-:W-:-:S04]  /*6fc0*/  SHF.R.U32.HI R5, RZ, 0x18, R5 ;  /* 0x00000018ff057819 */ /* 0x000fc80000011605 */
[----:B------:R-:W-:-:S07]  /*6fd0*/  LOP3.LUT R0, R0, 0x80, R5, 0xf8, !PT ;  /* 0x0000008000007812 */ /* 0x000fce00078ef805 */
.L_x_4123:
[----:B------:R-:W-:Y:S05]  /*6fe0*/  BSYNC.RECONVERGENT B0 ;  /* 0x0000000000007941 */ /* 0x000fea0003800200 */
.L_x_4122:
[----:B------:R4:W-:Y:S01]  /*6ff0*/  STG.E.U8 desc[UR36][R2.64], R0 ;  /* 0x0000000002007986 */ /* 0x0009e2000c101124 */
[----:B------:R-:W-:Y:S05]  /*7000*/  BRA `(.L_x_4111) ;  /* 0x0000000800147947 */ /* 0x000fea0003800000 */
.L_x_4120:
        /* <DEDUP_REMOVED lines=18> */
.L_x_4127:
[----:B------:R-:W-:-:S04]  /*7130*/  SHF.R.U32.HI R5, RZ, 0x18, R5 ;  /* 0x00000018ff057819 */ /* 0x000fc80000011605 */
[----:B------:R-:W-:-:S07]  /*7140*/  LOP3.LUT R0, R0, 0x80, R5, 0xf8, !PT ;  /* 0x0000008000007812 */ /* 0x000fce00078ef805 */
.L_x_4126:
[----:B------:R-:W-:Y:S05]  /*7150*/  BSYNC.RECONVERGENT B0 ;  /* 0x0000000000007941 */ /* 0x000fea0003800200 */
.L_x_4125:
[----:B------:R3:W-:Y:S01]  /*7160*/  STG.E.U8 desc[UR36][R2.64], R0 ;  /* 0x0000000002007986 */ /* 0x0007e2000c101124 */
[----:B------:R-:W-:Y:S05]  /*7170*/  BRA `(.L_x_4111) ;  /* 0x0000000400b87947 */ /* 0x000fea0003800000 */
.L_x_4119:
        /* <DEDUP_REMOVED lines=22> */
.L_x_4129:
[----:B------:R-:W-:-:S06]  /*72e0*/  HADD2.F32 R4, -RZ, R24.H0_H0 ;  /* 0x20000018ff047230 */ /* 0x000fcc0000004100 */
[----:B------:R-:W0:Y:S02]  /*72f0*/  F2I.U64.TRUNC R4, R4 ;  /* 0x0000000400047311 */ /* 0x000e24000020d800 */
[----:B0-----:R0:W-:Y:S01]  /*7300*/  STG.E.64 desc[UR36][R2.64], R4 ;  /* 0x0000000402007986 */ /* 0x0011e2000c101b24 */
[----:B------:R-:W-:Y:S05]  /*7310*/  BRA `(.L_x_4111) ;  /* 0x0000000400507947 */ /* 0x000fea0003800000 */
.L_x_4128:
[----:B------:R-:W-:-:S04]  /*7320*/  HADD2.F32 R24, -RZ, R24.H0_H0 ;  /* 0x20000018ff187230 */ /* 0x000fc80000004100 */
[----:B------:R-:W0:Y:S02]  /*7330*/  F2I.FTZ.U32.TRUNC.NTZ R5, R24 ;  /* 0x0000001800057305 */ /* 0x000e24000021f000 */
[----:B0-----:R2:W-:Y:S01]  /*7340*/  STG.E desc[UR36][R2.64], R5 ;  /* 0x0000000502007986 */ /* 0x0015e2000c101924 */
[----:B------:R-:W-:Y:S05]  /*7350*/  BRA `(.L_x_4111) ;  /* 0x0000000400407947 */ /* 0x000fea0003800000 */
.L_x_4118:
        /* <DEDUP_REMOVED lines=11> */
.L_x_4131:
[----:B------:R-:W-:Y:S01]  /*7410*/  HADD2.F32 R24, -RZ, R24.H0_H0 ;  /* 0x20000018ff187230 */ /* 0x000fe20000004100 */
[----:B------:R-:W-:-:S04]  /*7420*/  CS2R R6, SRZ ;  /* 0x0000000000067805 */ /* 0x000fc8000001ff00 */
[----:B------:R-:W-:-:S06]  /*7430*/  FMUL.FTZ R4, R24, 1 ;  /* 0x3f80000018047820 */ /* 0x000fcc0000410000 */
[----:B------:R-:W0:Y:S02]  /*7440*/  F2F.F64.F32 R4, R4 ;  /* 0x0000000400047310 */ /* 0x000e240000201800 */
[----:B0-----:R0:W-:Y:S01]  /*7450*/  STG.E.128 desc[UR36][R2.64], R4 ;  /* 0x0000000402007986 */ /* 0x0011e2000c101d24 */
[----:B------:R-:W-:Y:S05]  /*7460*/  BRA `(.L_x_4111) ;  /* 0x0000000000fc7947 */ /* 0x000fea0003800000 */
.L_x_4130:
[----:B------:R-:W-:-:S13]  /*7470*/  ISETP.NE.AND P0, PT, R0, 0xf, PT ;  /* 0x0000000f0000780c */ /* 0x000fda0003f05270 */
[----:B------:R-:W-:Y:S05]  /*7480*/  @!P0 BRA `(.L_x_4132) ;  /* 0x0000000000e88947 */ /* 0x000fea0003800000 */
[----:B------:R-:W-:-:S13]  /*7490*/  ISETP.NE.AND P0, PT, R0, 0x17, PT ;  /* 0x000000170000780c */ /* 0x000fda0003f05270 */
[----:B------:R-:W-:Y:S05]  /*74a0*/  @!P0 BRA `(.L_x_4133) ;  /* 0x0000000000908947 */ /* 0x000fea0003800000 */
[----:B------:R-:W-:-:S13]  /*74b0*/  ISETP.NE.AND P0, PT, R0, 0x18, PT ;  /* 0x000000180000780c */ /* 0x000fda0003f05270 */
[----:B------:R-:W-:Y:S05]  /*74c0*/  @!P0 BRA `(.L_x_4134) ;  /* 0x0000000000448947 */ /* 0x000fea0003800000 */
.L_x_4110:
        /* <DEDUP_REMOVED lines=16> */
.L_x_4135:
[----:B------:R-:W-:Y:S05]  /*75d0*/  BRA `(.L_x_4111) ;  /* 0x0000000000a07947 */ /* 0x000fea0003800000 */
.L_x_4134:
        /* <DEDUP_REMOVED lines=13> */
.L_x_4137:
[----:B------:R-:W-:Y:S05]  /*76b0*/  BSYNC.RECONVERGENT B0 ;  /* 0x0000000000007941 */ /* 0x000fea0003800200 */
.L_x_4136:
[----:B------:R-:W-:-:S05]  /*76c0*/  LOP3.LUT R5, R0, 0x80, R5, 0xf8, !PT ;  /* 0x0000008000057812 */ /* 0x000fca00078ef805 */
[----:B------:R0:W-:Y:S01]  /*76d0*/  STG.E.U8 desc[UR36][R2.64], R5 ;  /* 0x0000000502007986 */ /* 0x0001e2000c101124 */
[----:B------:R-:W-:Y:S05]  /*76e0*/  BRA `(.L_x_4111) ;  /* 0x00000000005c7947 */ /* 0x000fea0003800000 */
.L_x_4133:
        /* <DEDUP_REMOVED lines=12> */
.L_x_4139:
[----:B------:R-:W-:Y:S01]  /*77b0*/  IMAD.MOV.U32 R0, RZ, RZ, 0x7f ;  /* 0x0000007fff007424 */ /* 0x000fe200078e00ff */
[----:B------:R-:W-:-:S04]  /*77c0*/  ISETP.GT.U32.AND P0, PT, R4, 0x7f800000, PT ;  /* 0x7f8000000400780c */ /* 0x000fc80003f04070 */
[----:B------:R-:W-:-:S09]  /*77d0*/  SEL R0, R0, 0x7c, P0 ;  /* 0x0000007c00007807 */ /* 0x000fd20000000000 */
.L_x_4140:
[----:B------:R-:W-:Y:S05]  /*77e0*/  BSYNC.RECONVERGENT B0 ;  /* 0x0000000000007941 */ /* 0x000fea0003800200 */
.L_x_4138:
[----:B------:R-:W-:-:S04]  /*77f0*/  SHF.R.U32.HI R5, RZ, 0x18, R5 ;  /* 0x00000018ff057819 */ /* 0x000fc80000011605 */
[----:B------:R-:W-:-:S05]  /*7800*/  LOP3.LUT R5, R0, 0x80, R5, 0xf8, !PT ;  /* 0x0000008000057812 */ /* 0x000fca00078ef805 */
[----:B------:R0:W-:Y:S01]  /*7810*/  STG.E.U8 desc[UR36][R2.64], R5 ;  /* 0x0000000502007986 */ /* 0x0001e2000c101124 */
[----:B------:R-:W-:Y:S05]  /*7820*/  BRA `(.L_x_4111) ;  /* 0x00000000000c7947 */ /* 0x000fea0003800000 */
.L_x_4132:
[----:B------:R-:W-:-:S05]  /*7830*/  HADD2.F32 R0, -RZ, R24.H0_H0 ;  /* 0x20000018ff007230 */ /* 0x000fca0000004100 */
[----:B------:R-:W-:-:S05]  /*7840*/  F2FP.BF16.F32.PACK_AB R0, RZ, R0 ;  /* 0x00000000ff00723e */ /* 0x000fca00000010ff */
[----:B------:R0:W-:Y:S02]  /*7850*/  STG.E.U16 desc[UR36][R2.64], R0 ;  /* 0x0000000002007986 */ /* 0x0001e4000c101524 */
.L_x_4111:
[----:B------:R-:W-:-:S07]  /*7860*/  VIADD R19, R19, 0x80 ;  /* 0x0000008013137836 */ /* 0x000fce0000000000 */
.L_x_4070:
[----:B------:R-:W-:Y:S05]  /*7870*/  BSYNC.RECONVERGENT B6 ;  /* 0x0000000000067941 */ /* 0x000fea0003800200 */
.L_x_4069:
        /* <DEDUP_REMOVED lines=23> */
.L_x_4144:
[----:B------:R-:W-:-:S06]  /*79f0*/  HADD2.F32 R5, -RZ, R23.H0_H0 ;  /* 0x20000017ff057230 */ /* 0x000fcc0000004100 */
[----:B------:R-:W0:Y:S02]  /*7a00*/  F2I.S64.TRUNC R4, R5 ;  /* 0x0000000500047311 */ /* 0x000e24000020d900 */
[----:B0-----:R-:W-:Y:S01]  /*7a10*/  STG.E.U8 desc[UR36][R2.64], R4 ;  /* 0x0000000402007986 */ /* 0x001fe2000c101124 */
[----:B------:R-:W-:Y:S05]  /*7a20*/  EXIT ;  /* 0x000000000000794d */ /* 0x000fea0003800000 */
.L_x_4143:
        /* <DEDUP_REMOVED lines=10> */
.L_x_4147:
[----:B------:R-:W-:-:S06]  /*7ad0*/  HADD2.F32 R23, -RZ, R23.H0_H0 ;  /* 0x20000017ff177230 */ /* 0x000fcc0000004100 */
[----:B------:R-:W0:Y:S02]  /*7ae0*/  F2I.FTZ.TRUNC.NTZ R23, R23 ;  /* 0x0000001700177305 */ /* 0x000e24000021f100 */
[----:B0-----:R-:W-:Y:S01]  /*7af0*/  STG.E desc[UR36][R2.64], R23 ;  /* 0x0000001702007986 */ /* 0x001fe2000c101924 */
[----:B------:R-:W-:Y:S05]  /*7b00*/  EXIT ;  /* 0x000000000000794d */ /* 0x000fea0003800000 */
.L_x_4146:
[----:B------:R-:W-:-:S06]  /*7b10*/  HADD2.F32 R23, -RZ, R23.H0_H0 ;  /* 0x20000017ff177230 */ /* 0x000fcc0000004100 */
[----:B------:R-:W0:Y:S02]  /*7b20*/  F2I.FTZ.TRUNC.NTZ R23, R23 ;  /* 0x0000001700177305 */ /* 0x000e24000021f100 */
[----:B0-----:R-:W-:Y:S01]  /*7b30*/  STG.E.U16 desc[UR36][R2.64], R23 ;  /* 0x0000001702007986 */ /* 0x001fe2000c101524 */
[----:B------:R-:W-:Y:S05]  /*7b40*/  EXIT ;  /* 0x000000000000794d */ /* 0x000fea0003800000 */
.L_x_4142:
        /* <DEDUP_REMOVED lines=9> */
.L_x_4149:
[----:B------:R-:W-:Y:S01]  /*7be0*/  STG.E.U16 desc[UR36][R2.64], R23 ;  /* 0x0000001702007986 */ /* 0x000fe2000c101524 */
[----:B------:R-:W-:Y:S05]  /*7bf0*/  EXIT ;  /* 0x000000000000794d */ /* 0x000fea0003800000 */
.L_x_4148:
        /* <DEDUP_REMOVED lines=10> */
.L_x_4151:
[----:B------:R-:W-:-:S05]  /*7ca0*/  HADD2.F32 R0, -RZ, R23.H0_H0 ;  /* 0x20000017ff007230 */ /* 0x000fca0000004100 */
[----:B------:R-:W-:-:S04]  /*7cb0*/  F2FP.F16.F32.PACK_AB R0, RZ, R0 ;  /* 0x00000000ff00723e */ /* 0x000fc800000000ff */
[----:B------:R-:W-:-:S05]  /*7cc0*/  PRMT R0, R0, 0x5410, RZ ;  /* 0x0000541000007816 */ /* 0x000fca00000000ff */
[----:B------:R-:W-:Y:S01]  /*7cd0*/  STG.E desc[UR36][R2.64], R0 ;  /* 0x0000000002007986 */ /* 0x000fe2000c101924 */
[----:B------:R-:W-:Y:S05]  /*7ce0*/  EXIT ;  /* 0x000000000000794d */ /* 0x000fea0003800000 */
.L_x_4150:
[----:B------:R-:W-:-:S05]  /*7cf0*/  HADD2.F32 R4, -RZ, R23.H0_H0 ;  /* 0x20000017ff047230 */ /* 0x000fca0000004100 */
[----:B------:R-:W-:-:S06]  /*7d00*/  FMUL.FTZ R4, R4, 1 ;  /* 0x3f80000004047820 */ /* 0x000fcc0000410000 */
[----:B------:R-:W0:Y:S02]  /*7d10*/  F2F.F64.F32 R4, R4 ;  /* 0x0000000400047310 */ /* 0x000e240000201800 */
[----:B0-----:R-:W-:Y:S01]  /*7d20*/  STG.E.64 desc[UR36][R2.64], R4 ;  /* 0x0000000402007986 */ /* 0x001fe2000c101b24 */
[----:B------:R-:W-:Y:S05]  /*7d30*/  EXIT ;  /* 0x000000000000794d */ /* 0x000fea0003800000 */
.L_x_4141:
        /* <DEDUP_REMOVED lines=14> */
.L_x_4155:
        /* <DEDUP_REMOVED lines=18> */
.L_x_4158:
[----:B------:R-:W-:-:S04]  /*7f40*/  SHF.R.U32.HI R5, RZ, 0x18, R5 ;  /* 0x00000018ff057819 */ /* 0x000fc80000011605 */
[----:B------:R-:W-:-:S07]  /*7f50*/  LOP3.LUT R0, R0, 0x80, R5, 0xf8, !PT ;  /* 0x0000008000007812 */ /* 0x000fce00078ef805 */
.L_x_4157:
[----:B------:R-:W-:Y:S05]  /*7f60*/  BSYNC.RECONVERGENT B0 ;  /* 0x0000000000007941 */ /* 0x000fea0003800200 */
.L_x_4156:
[----:B------:R-:W-:Y:S01]  /*7f70*/  STG.E.U8 desc[UR36][R2.64], R0 ;  /* 0x0000000002007986 */ /* 0x000fe2000c101124 */
[----:B------:R-:W-:Y:S05]  /*7f80*/  EXIT ;  /* 0x000000000000794d */ /* 0x000fea0003800000 */
.L_x_4154:
        /* <DEDUP_REMOVED lines=18> */
.L_x_4161:
[----:B------:R-:W-:-:S04]  /*80b0*/  SHF.R.U32.HI R5, RZ, 0x18, R5 ;  /* 0x00000018ff057819 */ /* 0x000fc80000011605 */
[----:B------:R-:W-:-:S07]  /*80c0*/  LOP3.LUT R0, R0, 0x80, R5, 0xf8, !PT ;  /* 0x0000008000007812 */ /* 0x000fce00078ef805 */
.L_x_4160:
[----:B------:R-:W-:Y:S05]  /*80d0*/  BSYNC.RECONVERGENT B0 ;  /* 0x0000000000007941 */ /* 0x000fea0003800200 */
.L_x_4159:
[----:B------:R-:W-:Y:S01]  /*80e0*/  STG.E.U8 desc[UR36][R2.64], R0 ;  /* 0x0000000002007986 */ /* 0x000fe2000c101124 */
[----:B------:R-:W-:Y:S05]  /*80f0*/  EXIT ;  /* 0x000000000000794d */ /* 0x000fea0003800000 */
.L_x_4153:
        /* <DEDUP_REMOVED lines=22> */
.L_x_4163:
[----:B------:R-:W-:-:S06]  /*8260*/  HADD2.F32 R4, -RZ, R23.H0_H0 ;  /* 0x20000017ff047230 */ /* 0x000fcc0000004100 */
[----:B------:R-:W0:Y:S02]  /*8270*/  F2I.U64.TRUNC R4, R4 ;  /* 0x0000000400047311 */ /* 0x000e24000020d800 */
[----:B0-----:R-:W-:Y:S01]  /*8280*/  STG.E.64 desc[UR36][R2.64], R4 ;  /* 0x0000000402007986 */ /* 0x001fe2000c101b24 */
[----:B------:R-:W-:Y:S05]  /*8290*/  EXIT ;  /* 0x000000000000794d */ /* 0x000fea0003800000 */
.L_x_4162:
[----:B------:R-:W-:-:S06]  /*82a0*/  HADD2.F32 R23, -RZ, R23.H0_H0 ;  /* 0x20000017ff177230 */ /* 0x000fcc0000004100 */
[----:B------:R-:W0:Y:S02]  /*82b0*/  F2I.FTZ.U32.TRUNC.NTZ R23, R23 ;  /* 0x0000001700177305 */ /* 0x000e24000021f000 */
[----:B0-----:R-:W-:Y:S01]  /*82c0*/  STG.E desc[UR36][R2.64], R23 ;  /* 0x0000001702007986 */ /* 0x001fe2000c101924 */
[----:B------:R-:W-:Y:S05]  /*82d0*/  EXIT ;  /* 0x000000000000794d */ /* 0x000fea0003800000 */
.L_x_4152:
        /* <DEDUP_REMOVED lines=11> */
.L_x_4165:
[----:B------:R-:W-:Y:S01]  /*8390*/  HADD2.F32 R23, -RZ, R23.H0_H0 ;  /* 0x20000017ff177230 */ /* 0x000fe20000004100 */
[----:B------:R-:W-:-:S04]  /*83a0*/  CS2R R6, SRZ ;  /* 0x0000000000067805 */ /* 0x000fc8000001ff00 */
[----:B------:R-:W-:-:S06]  /*83b0*/  FMUL.FTZ R4, R23, 1 ;  /* 0x3f80000017047820 */ /* 0x000fcc0000410000 */
[----:B------:R-:W0:Y:S02]  /*83c0*/  F2F.F64.F32 R4, R4 ;  /* 0x0000000400047310 */ /* 0x000e240000201800 */
[----:B0-----:R-:W-:Y:S01]  /*83d0*/  STG.E.128 desc[UR36][R2.64], R4 ;  /* 0x0000000402007986 */ /* 0x001fe2000c101d24 */
[----:B------:R-:W-:Y:S05]  /*83e0*/  EXIT ;  /* 0x000000000000794d */ /* 0x000fea0003800000 */
.L_x_4164:
[----:B------:R-:W-:-:S13]  /*83f0*/  ISETP.NE.AND P0, PT, R0, 0xf, PT ;  /* 0x0000000f0000780c */ /* 0x000fda0003f05270 */
[----:B------:R-:W-:Y:S05]  /*8400*/  @!P0 BRA `(.L_x_4166) ;  /* 0x0000000000e88947 */ /* 0x000fea0003800000 */
[----:B------:R-:W-:-:S13]  /*8410*/  ISETP.NE.AND P0, PT, R0, 0x17, PT ;  /* 0x000000170000780c */ /* 0x000fda0003f05270 */
[----:B------:R-:W-:Y:S05]  /*8420*/  @!P0 BRA `(.L_x_4167) ;  /* 0x0000000000908947 */ /* 0x000fea0003800000 */
[----:B------:R-:W-:-:S13]  /*8430*/  ISETP.NE.AND P0, PT, R0, 0x18, PT ;  /* 0x000000180000780c */ /* 0x000fda0003f05270 */
[----:B------:R-:W-:Y:S05]  /*8440*/  @!P0 BRA `(.L_x_4168) ;  /* 0x0000000000448947 */ /* 0x000fea0003800000 */
.L_x_4145:
        /* <DEDUP_REMOVED lines=16> */
.L_x_4169:
[----:B------:R-:W-:Y:S05]  /*8550*/  EXIT ;  /* 0x000000000000794d */ /* 0x000fea0003800000 */
.L_x_4168:
        /* <DEDUP_REMOVED lines=13> */
.L_x_4171:
[----:B------:R-:W-:Y:S05]  /*8630*/  BSYNC.RECONVERGENT B0 ;  /* 0x0000000000007941 */ /* 0x000fea0003800200 */
.L_x_4170:
[----:B------:R-:W-:-:S05]  /*8640*/  LOP3.LUT R5, R0, 0x80, R5, 0xf8, !PT ;  /* 0x0000008000057812 */ /* 0x000fca00078ef805 */
[----:B------:R-:W-:Y:S01]  /*8650*/  STG.E.U8 desc[UR36][R2.64], R5 ;  /* 0x0000000502007986 */ /* 0x000fe2000c101124 */
[----:B------:R-:W-:Y:S05]  /*8660*/  EXIT ;  /* 0x000000000000794d */ /* 0x000fea0003800000 */
.L_x_4167:
        /* <DEDUP_REMOVED lines=12> */
.L_x_4173:
[----:B------:R-:W-:Y:S01]  /*8730*/  IMAD.MOV.U32 R0, RZ, RZ, 0x7f ;  /* 0x0000007fff007424 */ /* 0x000fe200078e00ff */
[----:B------:R-:W-:-:S04]  /*8740*/  ISETP.GT.U32.AND P0, PT, R4, 0x7f800000, PT ;  /* 0x7f8000000400780c */ /* 0x000fc80003f04070 */
[----:B------:R-:W-:-:S09]  /*8750*/  SEL R0, R0, 0x7c, P0 ;  /* 0x0000007c00007807 */ /* 0x000fd20000000000 */
.L_x_4174:
[----:B------:R-:W-:Y:S05]  /*8760*/  BSYNC.RECONVERGENT B0 ;  /* 0x0000000000007941 */ /* 0x000fea0003800200 */
.L_x_4172:
[----:B------:R-:W-:-:S04]  /*8770*/  SHF.R.U32.HI R5, RZ, 0x18, R5 ;  /* 0x00000018ff057819 */ /* 0x000fc80000011605 */
[----:B------:R-:W-:-:S05]  /*8780*/  LOP3.LUT R5, R0, 0x80, R5, 0xf8, !PT ;  /* 0x0000008000057812 */ /* 0x000fca00078ef805 */
[----:B------:R-:W-:Y:S01]  /*8790*/  STG.E.U8 desc[UR36][R2.64], R5 ;  /* 0x0000000502007986 */ /* 0x000fe2000c101124 */
[----:B------:R-:W-:Y:S05]  /*87a0*/  EXIT ;  /* 0x000000000000794d */ /* 0x000fea0003800000 */
.L_x_4166:
[----:B------:R-:W-:-:S05]  /*87b0*/  HADD2.F32 R0, -RZ, R23.H0_H0 ;  /* 0x20000017ff007230 */ /* 0x000fca0000004100 */
[----:B------:R-:W-:-:S05]  /*87c0*/  F2FP.BF16.F32.PACK_AB R0, RZ, R0 ;  /* 0x00000000ff00723e */ /* 0x000fca00000010ff */
[----:B------:R-:W-:Y:S01]  /*87d0*/  STG.E.U16 desc[UR36][R2.64], R0 ;  /* 0x0000000002007986 */ /* 0x000fe2000c101524 */
[----:B------:R-:W-:Y:S05]  /*87e0*/  EXIT ;  /* 0x000000000000794d */ /* 0x000fea0003800000 */
.L_x_4175:
        /* <DEDUP_REMOVED lines=9> */
.L_x_22347:


//--------------------- .text._ZN2at6native18elementwise_kernelILi128ELi4EZNS0_22gpu_kernel_impl_nocastINS0_13AUnaryFunctorIN3c104HalfES5_S5_ZZZNS0_15binary_internal21div_trunc_kernel_cudaERNS_18TensorIteratorBaseEENKUlvE1_clEvENKUlvE1_clEvEUlS5_S5_E_EEEEvS8_RKT_EUliE_EEviT1_ --------------------------
	.section	.text._ZN2at6native18elementwise_kernelILi128ELi4EZNS0_22gpu_kernel_impl_nocastINS0_13AUnaryFunctorIN3c104HalfES5_S5_ZZZNS0_15binary_internal21div_trunc_kernel_cudaERNS_18TensorIteratorBaseEENKUlvE1_clEvENKUlvE1_clEvEUlS5_S5_E_EEEEvS8_RKT_EUliE_EEviT1_,"ax",@progbits
	.align	128
        .global         _ZN2at6native18elementwise_kernelILi128ELi4EZNS0_22gpu_kernel_impl_nocastINS0_13AUnaryFunctorIN3c104HalfES5_S5_ZZZNS0_15binary_internal21div_trunc_kernel_cudaERNS_18TensorIteratorBaseEENKUlvE1_clEvENKUlvE1_clEvEUlS5_S5_E_EEEEvS8_RKT_EUliE_EEviT1_
        .type           _ZN2at6native18elementwise_kernelILi128ELi4EZNS0_22gpu_kernel_impl_nocastINS0_13AUnaryFunctorIN3c104HalfES5_S5_ZZZNS0_15binary_internal21div_trunc_kernel_cudaERNS_18TensorIteratorBaseEENKUlvE1_clEvENKUlvE1_clEvEUlS5_S5_E_EEEEvS8_RKT_EUliE_EEviT1_,@function
        .size           _ZN2at6native18elementwise_kernelILi128ELi4EZNS0_22gpu_kernel_impl_nocastINS0_13AUnaryFunctorIN3c104HalfES5_S5_ZZZNS0_15binary_internal21div_trunc_kernel_cudaERNS_18TensorIteratorBaseEENKUlvE1_clEvENKUlvE1_clEvEUlS5_S5_E_EEEEvS8_RKT_EUliE_EEviT1_,(.L_x_22348 - _ZN2at6native18elementwise_kernelILi128ELi4EZNS0_22gpu_kernel_impl_nocastINS0_13AUnaryFunctorIN3c104HalfES5_S5_ZZZNS0_15binary_internal21div_trunc_kernel_cudaERNS_18TensorIteratorBaseEENKUlvE1_clEvENKUlvE1_clEvEUlS5_S5_E_EEEEvS8_RKT_EUliE_EEviT1_)
        .other          _ZN2at6native18elementwise_kernelILi128ELi4EZNS0_22gpu_kernel_impl_nocastINS0_13AUnaryFunctorIN3c104HalfES5_S5_ZZZNS0_15binary_internal21div_trunc_kernel_cudaERNS_18TensorIteratorBaseEENKUlvE1_clEvENKUlvE1_clEvEUlS5_S5_E_EEEEvS8_RKT_EUliE_EEviT1_,@"STO_CUDA_ENTRY STV_DEFAULT"
_ZN2at6native18elementwise_kernelILi128ELi4EZNS0_22gpu_kernel_impl_nocastINS0_13AUnaryFunctorIN3c104HalfES5_S5_ZZZNS0_15binary_internal21div_trunc_kernel_cudaERNS_18TensorIteratorBaseEENKUlvE1_clEvENKUlvE1_clEvEUlS5_S5_E_EEEEvS8_RKT_EUliE_EEviT1_:
.text._ZN2at6native18elementwise_kernelILi128ELi4EZNS0_22gpu_kernel_impl_nocastINS0_13AUnaryFunctorIN3c104HalfES5_S5_ZZZNS0_15binary_internal21div_trunc_kernel_cudaERNS_18TensorIteratorBaseEENKUlvE1_clEvENKUlvE1_clEvEUlS5_S5_E_EEEEvS8_RKT_EUliE_EEviT1_:
        /* <DEDUP_REMOVED lines=20> */
[----:B0-----:R-:W-:Y:S02]  /*0140*/  HADD2.F32 R0, -RZ, R0.H0_H0 ;  /* 0x20000000ff007230 */ /* 0x001fe40000004100 */
[----:B--2---:R-:W-:-:S04]  /*0150*/  HADD2.F32 R2, -RZ, R4.H0_H0 ;  /* 0x20000004ff027230 */ /* 0x004fc80000004100 */
[----:B------:R-:W0:Y:S02]  /*0160*/  MUFU.RCP R7, R2 ;  /* 0x0000000200077308 */ /* 0x000e240000001000 */
        /* <DEDUP_REMOVED lines=12> */
[----:B0-----:R-:W-:-:S02]  /*0230*/  HADD2.F32 R7, -RZ, R2.H0_H0 ;  /* 0x20000002ff077230 */ /* 0x001fc40000004100 */
[----:B--2---:R-:W-:-:S06]  /*0240*/  HADD2.F32 R0, -RZ, R4.H0_H0 ;  /* 0x20000004ff007230 */ /* 0x004fcc0000004100 */
[----:B------:R-:W0:Y:S02]  /*0250*/  MUFU.RCP R0, R0 ;  /* 0x0000000000007308 */ /* 0x000e240000001000 */
[----:B0-----:R-:W-:Y:S02]  /*0260*/  FMUL.FTZ R2, R7, R0 ;  /* 0x0000000007027220 */ /* 0x001fe40000410000 */
[----:B------:R-:W0:Y:S03]  /*0270*/  LDC.64 R6, c[0x0][0x580] ;  /* 0x00016000ff067b82 */ /* 0x000e260000000a00 */
[----:B------:R-:W-:-:S05]  /*0280*/  F2FP.F16.F32.PACK_AB R2, RZ, R2 ;  /* 0x00000002ff02723e */ /* 0x000fca00000000ff */
[----:B------:R-:W-:-:S06]  /*0290*/  HADD2.F32 R2, -RZ, R2.H0_H0 ;  /* 0x20000002ff027230 */ /* 0x000fcc0000004100 */
[----:B------:R-:W1:Y:S02]  /*02a0*/  FRND.TRUNC R2, R2 ;  /* 0x0000000200027307 */ /* 0x000e64000020d000 */
[----:B-1----:R-:W-:-:S05]  /*02b0*/  F2FP.F16.F32.PACK_AB R5, RZ, R2 ;  /* 0x00000002ff05723e */ /* 0x002fca00000000ff */
[----:B0-----:R0:W-:Y:S02]  /*02c0*/  STG.E.U16 desc[UR6][R6.64], R5 ;  /* 0x0000000506007986 */ /* 0x0011e4000c101506 */
.L_x_4179:
[----:B------:R-:W-:-:S13]  /*02d0*/  ISETP.GE.AND P0, PT, R3, UR4, PT ;  /* 0x0000000403007c0c */ /* 0x000fda000bf06270 */
[----:B------:R-:W-:Y:S05]  /*02e0*/  @P0 BREAK.RELIABLE B1 ;  /* 0x0000000000010942 */ /* 0x000fea0003800100 */
[----:B------:R-:W-:Y:S05]  /*02f0*/  @P0 BRA `(.L_x_4180) ;  /* 0x00000000003c0947 */ /* 0x000fea0003800000 */
[----:B------:R-:W-:Y:S05]  /*0300*/  BSYNC.RELIABLE B1 ;  /* 0x0000000000017941 */ /* 0x000fea0003800100 */
.L_x_4178:
        /* <DEDUP_REMOVED lines=14> */
.L_x_4180:
[----:B------:R-:W-:Y:S05]  /*03f0*/  BSYNC.RECONVERGENT B0 ;  /* 0x0000000000007941 */ /* 0x000fea0003800200 */
.L_x_4177:
[----:B------:R-:W-:Y:S05]  /*0400*/  WARPSYNC.ALL ;  /* 0x0000000000007948 */ /* 0x000fea0003800000 */
[----:B------:R-:W-:-:S13]  /*0410*/  ISETP.GE.AND P0, PT, R3, UR4, PT ;  /* 0x0000000403007c0c */ /* 0x000fda000bf06270 */
[----:B------:R-:W-:Y:S05]  /*0420*/  @P0 EXIT ;  /* 0x000000000000094d */ /* 0x000fea0003800000 */
[----:B------:R-:W2:Y:S02]  /*0430*/  LDC.64 R2, c[0x0][0x588] ;  /* 0x00016200ff027b82 */ /* 0x000ea40000000a00 */
[----:B--2---:R-:W2:Y:S06]  /*0440*/  LDG.E.U16 R2, desc[UR6][R2.64] ;  /* 0x0000000602027981 */ /* 0x004eac000c1e1500 */
[----:B------:R-:W0:Y:S02]  /*0450*/  LDC.U16 R4, c[0x0][0x592] ;  /* 0x00016480ff047b82 */ /* 0x000e240000000400 */
[----:B01----:R-:W-:-:S02]  /*0460*/  HADD2.F32 R5, -RZ, R4.H0_H0 ;  /* 0x20000004ff057230 */ /* 0x003fc40000004100 */
[----:B--2---:R-:W-:-:S06]  /*0470*/  HADD2.F32 R0, -RZ, R2.H0_H0 ;  /* 0x20000002ff007230 */ /* 0x004fcc0000004100 */
[----:B------:R-:W0:Y:S02]  /*0480*/  MUFU.RCP R0, R0 ;  /* 0x0000000000007308 */ /* 0x000e240000001000 */
[----:B0-----:R-:W-:-:S05]  /*0490*/  FMUL.FTZ R4, R5, R0 ;  /* 0x0000000005047220 */ /* 0x001fca0000410000 */
[----:B------:R-:W-:-:S05]  /*04a0*/  F2FP.F16.F32.PACK_AB R4, RZ, R4 ;  /* 0x00000004ff04723e */ /* 0x000fca00000000ff */
[----:B------:R-:W-:Y:S02]  /*04b0*/  HADD2.F32 R6, -RZ, R4.H0_H0 ;  /* 0x20000004ff067230 */ /* 0x000fe40000004100 */
[----:B------:R-:W0:Y:S04]  /*04c0*/  LDC.64 R4, c[0x0][0x580] ;  /* 0x00016000ff047b82 */ /* 0x000e280000000a00 */
[----:B------:R-:W1:Y:S02]  /*04d0*/  FRND.TRUNC R6, R6 ;  /* 0x0000000600067307 */ /* 0x000e64000020d000 */
[----:B-1----:R-:W-:-:S05]  /*04e0*/  F2FP.F16.F32.PACK_AB R3, RZ, R6 ;  /* 0x00000006ff03723e */ /* 0x002fca00000000ff */
[----:B0-----:R-:W-:Y:S01]  /*04f0*/  STG.E.U16 desc[UR6][R4.64], R3 ;  /* 0x0000000304007986 */ /* 0x001fe2000c101506 */
[----:B------:R-:W-:Y:S05]  /*0500*/  EXIT ;  /* 0x000000000000794d */ /* 0x000fea0003800000 */
.L_x_4176:
        /* <DEDUP_REMOVED lines=306> */
.L_x_4184:
[----:B------:R-:W0:Y:S02]  /*1830*/  LDCU.128 UR8, c[0x0][0x580] ;  /* 0x0000b000ff0877ac */ /* 0x000e240008000c00 */
[----:B0-----:R-:W-:-:S04]  /*1840*/  IADD3 R6, P0, PT, R4, UR10, RZ ;  /* 0x0000000a04067c10 */ /* 0x001fc8000ff1e0ff */
[----:B------:R-:W-:-:S05]  /*1850*/  IADD3.X R7, PT, PT, RZ, UR11, RZ, P0, !PT ;  /* 0x0000000bff077c10 */ /* 0x000fca00087fe4ff */
[----:B------:R-:W2:Y:S01]  /*1860*/  LDG.E.U16 R6, desc[UR6][R6.64] ;  /* 0x0000000606067981 */ /* 0x000ea2000c1e1500 */
[----:B------:R-:W0:Y:S01]  /*1870*/  LDC.U16 R9, c[0x0][0x592] ;  /* 0x00016480ff097b82 */ /* 0x000e220000000400 */
[----:B------:R-:W-:Y:S01]  /*1880*/  IADD3 R3, PT, PT, R3, 0x80, RZ ;  /* 0x0000008003037810 */ /* 0x000fe20007ffe0ff */
[----:B0-----:R-:W-:Y:S02]  /*1890*/  HADD2.F32 R9, -RZ, R9.H0_H0 ;  /* 0x20000009ff097230 */ /* 0x001fe40000004100 */
[----:B--2---:R-:W-:-:S04]  /*18a0*/  HADD2.F32 R8, -RZ, R6.H0_H0 ;  /* 0x20000006ff087230 */ /* 0x004fc80000004100 */
[----:B------:R-:W0:Y:S02]  /*18b0*/  MUFU.RCP R4, R8 ;  /* 0x0000000800047308 */ /* 0x000e240000001000 */
        /* <DEDUP_REMOVED lines=309> */
.L_x_4186:
[----:B------:R-:W0:Y:S02]  /*2c10*/  LDCU.128 UR8, c[0x0][0x580] ;  /* 0x0000b000ff0877ac */ /* 0x000e240008000c00 */
[----:B0-----:R-:W-:-:S05]  /*2c20*/  IADD3 R6, P0, PT, R4, UR10, RZ ;  /* 0x0000000a04067c10 */ /* 0x001fca000ff1e0ff */
[----:B------:R-:W-:-:S05]  /*2c30*/  IMAD.X R7, RZ, RZ, UR11, P0 ;  /* 0x0000000bff077e24 */ /* 0x000fca00080e06ff */
        /* <DEDUP_REMOVED lines=14> */
.L_x_4183:
[----:B------:R-:W-:-:S13]  /*2d20*/  ISETP.GE.AND P0, PT, R3, UR4, PT ;  /* 0x0000000403007c0c */ /* 0x000fda000bf06270 */
[----:B------:R-:W-:Y:S05]  /*2d30*/  @P0 BREAK.RELIABLE B1 ;  /* 0x0000000000010942 */ /* 0x000fea0003800100 */
[----:B------:R-:W-:Y:S05]  /*2d40*/  @P0 BRA `(.L_x_4185) ;  /* 0x0000001000f00947 */ /* 0x000fea0003800000 */
[----:B------:R-:W-:Y:S05]  /*2d50*/  BSYNC.RELIABLE B1 ;  /* 0x0000000000017941 */ /* 0x000fea0003800100 */
.L_x_4182:
        /* <DEDUP_REMOVED lines=298> */
.L_x_4187:
        /* <DEDUP_REMOVED lines=17> */
.L_x_4185:
[----:B------:R-:W-:Y:S05]  /*4110*/  BSYNC.RECONVERGENT B0 ;  /* 0x0000000000007941 */ /* 0x000fea0003800200 */
.L_x_4181:
        /* <DEDUP_REMOVED lines=301> */
.L_x_4188:
[----:B------:R-:W0:Y:S02]  /*53f0*/  LDCU.128 UR8, c[0x0][0x580] ;  /* 0x0000b000ff0877ac */ /* 0x000e240008000c00 */
[----:B0-----:R-:W-:-:S04]  /*5400*/  IADD3 R4, P0, PT, R2, UR10, RZ ;  /* 0x0000000a02047c10 */ /* 0x001fc8000ff1e0ff */
[----:B------:R-:W-:-:S05]  /*5410*/  IADD3.X R5, PT, PT, RZ, UR11, RZ, P0, !PT ;  /* 0x0000000bff057c10 */ /* 0x000fca00087fe4ff */
[----:B------:R-:W2:Y:S01]  /*5420*/  LDG.E.U16 R4, desc[UR6][R4.64] ;  /* 0x0000000604047981 */ /* 0x000ea2000c1e1500 */
[----:B------:R-:W0:Y:S02]  /*5430*/  LDC.U16 R2, c[0x0][0x592] ;  /* 0x00016480ff027b82 */ /* 0x000e240000000400 */
[----:B0-----:R-:W-:Y:S02]  /*5440*/  HADD2.F32 R7, -RZ, R2.H0_H0 ;  /* 0x20000002ff077230 */ /* 0x001fe40000004100 */
[----:B--2---:R-:W-:-:S06]  /*5450*/  HADD2.F32 R0, -RZ, R4.H0_H0 ;  /* 0x20000004ff007230 */ /* 0x004fcc0000004100 */
        /* <DEDUP_REMOVED lines=8> */
[----:B------:R-:W-:Y:S01]  /*54e0*/  STG.E.U16 desc[UR6][R2.64], R5 ;  /* 0x0000000502007986 */ /* 0x000fe2000c101506 */
[----:B------:R-:W-:Y:S05]  /*54f0*/  EXIT ;  /* 0x000000000000794d */ /* 0x000fea0003800000 */
.L_x_4189:
        /* <DEDUP_REMOVED lines=16> */
.L_x_22348:


//--------------------- .text._ZN2at6native27unrolled_elementwise_kernelINS0_13AUnaryFunctorIN3c104HalfES4_S4_ZZZNS0_15binary_internal21div_trunc_kernel_cudaERNS_18TensorIteratorBaseEENKUlvE1_clEvENKUlvE1_clEvEUlS4_S4_E_EESt5arrayIPcLm2EELi4E23TrivialOffsetCalculatorILi1EjESG_NS0_6memory15LoadWithoutCastENSH_16StoreWithoutCastEEEviT_T0_T2_T3_T4_T5_ --------------------------
	.section	.text._ZN2at6native27unrolled_elementwise_kernelINS0_13AUnaryFunctorIN3c104HalfES4_S4_ZZZNS0_15binary_internal21div_trunc_kernel_cudaERNS_18TensorIteratorBaseEENKUlvE1_clEvENKUlvE1_clEvEUlS4_S4_E_EESt5arrayIPcLm2EELi4E23TrivialOffsetCalculatorILi1EjESG_NS0_6memory15LoadWithoutCastENSH_16StoreWithoutCastEEEviT_T0_T2_T3_T4_T5_,"ax",@progbits
	.align	128
        .global         _ZN2at6native27unrolled_elementwise_kernelINS0_13AUnaryFunctorIN3c104HalfES4_S4_ZZZNS0_15binary_internal21div_trunc_kernel_cudaERNS_18TensorIteratorBaseEENKUlvE1_clEvENKUlvE1_clEvEUlS4_S4_E_EESt5arrayIPcLm2EELi4E23TrivialOffsetCalculatorILi1EjESG_NS0_6memory15LoadWithoutCastENSH_16StoreWithoutCastEEEviT_T0_T2_T3_T4_T5_
        .type           _ZN2at6native27unrolled_elementwise_kernelINS0_13AUnaryFunctorIN3c104HalfES4_S4_ZZZNS0_15binary_internal21div_trunc_kernel_cudaERNS_18TensorIteratorBaseEENKUlvE1_clEvENKUlvE1_clEvEUlS4_S4_E_EESt5arrayIPcLm2EELi4E23TrivialOffsetCalculatorILi1EjESG_NS0_6memory15LoadWithoutCastENSH_16StoreWithoutCastEEEviT_T0_T2_T3_T4_T5_,@function
        .size           _ZN2at6native27unrolled_elementwise_kernelINS0_13AUnaryFunctorIN3c104HalfES4_S4_ZZZNS0_15binary_internal21div_trunc_kernel_cudaERNS_18TensorIteratorBaseEENKUlvE1_clEvENKUlvE1_clEvEUlS4_S4_E_EESt5arrayIPcLm2EELi4E23TrivialOffsetCalculatorILi1EjESG_NS0_6memory15LoadWithoutCastENSH_16StoreWithoutCastEEEviT_T0_T2_T3_T4_T5_,(.L_x_22349 - _ZN2at6native27unrolled_elementwise_kernelINS0_13AUnaryFunctorIN3c104HalfES4_S4_ZZZNS0_15binary_internal21div_trunc_kernel_cudaERNS_18TensorIteratorBaseEENKUlvE1_clEvENKUlvE1_clEvEUlS4_S4_E_EESt5arrayIPcLm2EELi4E23TrivialOffsetCalculatorILi1EjESG_NS0_6memory15LoadWithoutCastENSH_16StoreWithoutCastEEEviT_T0_T2_T3_T4_T5_)
        .other          _ZN2at6native27unrolled_elementwise_kernelINS0_13AUnaryFunctorIN3c104HalfES4_S4_ZZZNS0_15binary_internal21div_trunc_kernel_cudaERNS_18TensorIteratorBaseEENKUlvE1_clEvENKUlvE1_clEvEUlS4_S4_E_EESt5arrayIPcLm2EELi4E23TrivialOffsetCalculatorILi1EjESG_NS0_6memory15LoadWithoutCastENSH_16StoreWithoutCastEEEviT_T0_T2_T3_T4_T5_,@"STO_CUDA_ENTRY STV_DEFAULT"
_ZN2at6native27unrolled_elementwise_kernelINS0_13AUnaryFunctorIN3c104HalfES4_S4_ZZZNS0_15binary_internal21div_trunc_kernel_cudaERNS_18TensorIteratorBaseEENKUlvE1_clEvENKUlvE1_clEvEUlS4_S4_E_EESt5arrayIPcLm2EELi4E23TrivialOffsetCalculatorILi1EjESG_NS0_6memory15LoadWithoutCastENSH_16StoreWithoutCastEEEviT_T0_T2_T3_T4_T5_:
.text._ZN2at6native27unrolled_elementwise_kernelINS0_13AUnaryFunctorIN3c104HalfES4_S4_ZZZNS0_15binary_internal21div_trunc_kernel_cudaERNS_18TensorIteratorBaseEENKUlvE1_clEvENKUlvE1_clEvEUlS4_S4_E_EESt5arrayIPcLm2EELi4E23TrivialOffsetCalculatorILi1EjESG_NS0_6memory15LoadWithoutCastENSH_16StoreWithoutCastEEEviT_T0_T2_T3_T4_T5_:
[----:B------:R-:W-:Y:S01]  /*0000*/  LDC R1, c[0x0][0x37c] ;  /* 0x0000df00ff017b82 */ /* 0x000fe20000000800 */
[----:B------:R-:W0:Y:S07]  /*0010*/  S2R R3, SR_CTAID.X ;  /* 0x0000000000037919 */ /* 0x000e2e0000002500 */
[----:B------:R-:W0:Y:S01]  /*0020*/  LDC R0, c[0x0][0x380] ;  /* 0x0000e000ff007b82 */ /* 0x000e220000000800 */
[----:B------:R-:W1:Y:S01]  /*0030*/  LDCU.64 UR4, c[0x0][0x358] ;  /* 0x00006b00ff0477ac */ /* 0x000e620008000a00 */
[----:B------:R-:W-:Y:S01]  /*0040*/  PRMT R8, RZ, 0x7610, R8 ;  /* 0x00007610ff087816 */ /* 0x000fe20000000008 */
[----:B------:R-:W2:Y:S01]  /*0050*/  S2R R2, SR_TID.X ;  /* 0x0000000000027919 */ /* 0x000ea20000002100 */
[----:B------:R-:W-:Y:S01]  /*0060*/  PRMT R4, RZ, 0x7610, R4 ;  /* 0x00007610ff047816 */ /* 0x000fe20000000004 */
[----:B0-----:R-:W-:Y:S01]  /*0070*/  IMAD R5, R3, -0x200, R0 ;  /* 0xfffffe0003057824 */ /* 0x001fe200078e0200 */
[----:B--2---:R-:W-:-:S04]  /*0080*/  MOV R0, R2 ;  /* 0x0000000200007202 */ /* 0x004fc80000000f00 */
        /* <DEDUP_REMOVED lines=48> */
.L_x_4191:
[----:B------:R-:W-:Y:S05]  /*0390*/  BSYNC.RECONVERGENT B0 ;  /* 0x0000000000007941 */ /* 0x000fea0003800200 */
.L_x_4190:
        /* <DEDUP_REMOVED lines=11> */
.L_x_4193:
[----:B------:R-:W-:Y:S05]  /*0450*/  BSYNC.RECONVERGENT B0 ;  /* 0x0000000000007941 */ /* 0x000fea0003800200 */
.L_x_4192:
        /* <DEDUP_REMOVED lines=8> */
[----:B------:R-:W-:-:S06]  /*04e0*/  HADD2.F32 R10, -RZ, R10.H0_H0 ;  /* 0x2000000aff0a7230 */ /* 0x000fcc0000004100 */
[----:B------:R-:W0:Y:S02]  /*04f0*/  FRND.TRUNC R10, R10 ;  /* 0x0000000a000a7307 */ /* 0x000e24000020d000 */
[----:B0-----:R-:W-:-:S07]  /*0500*/  F2FP.F16.F32.PACK_AB R11, RZ, R10 ;  /* 0x0000000aff0b723e */ /* 0x001fce00000000ff */
.L_x_4195:
[----:B------:R-:W-:Y:S05]  /*0510*/  BSYNC.RECONVERGENT B0 ;  /* 0x0000000000007941 */ /* 0x000fea0003800200 */
.L_x_4194:
        /* <DEDUP_REMOVED lines=8> */
[----:B------:R-:W-:-:S06]  /*05a0*/  HADD2.F32 R2, -RZ, R2.H0_H0 ;  /* 0x20000002ff027230 */ /* 0x000fcc0000004100 */
[----:B------:R-:W0:Y:S02]  /*05b0*/  FRND.TRUNC R2, R2 ;  /* 0x0000000200027307 */ /* 0x000e24000020d000 */
[----:B0-----:R-:W-:-:S07]  /*05c0*/  F2FP.F16.F32.PACK_AB R10, RZ, R2 ;  /* 0x00000002ff0a723e */ /* 0x001fce00000000ff */
.L_x_4197:
[----:B------:R-:W-:Y:S05]  /*05d0*/  BSYNC.RECONVERGENT B0 ;  /* 0x0000000000007941 */ /* 0x000fea0003800200 */
.L_x_4196:
        /* <DEDUP_REMOVED lines=14> */
.L_x_4199:
[----:B------:R-:W-:Y:S05]  /*06c0*/  BSYNC.RECONVERGENT B0 ;  /* 0x0000000000007941 */ /* 0x000fea0003800200 */
.L_x_4198:
[----:B------:R-:W-:-:S13]  /*06d0*/  ISETP.GE.AND P0, PT, R0, R5, PT ;  /* 0x000000050000720c */ /* 0x000fda0003f06270 */
[----:B------:R-:W-:Y:S05]  /*06e0*/  @P0 EXIT ;  /* 0x000000000000094d */ /* 0x000fea0003800000 */
[----:B-1----:R-:W1:Y:S01]  /*06f0*/  LDC.64 R4, c[0x0][0x388] ;  /* 0x0000e200ff047b82 */ /* 0x002e620000000a00 */
[----:B------:R-:W-:-:S05]  /*0700*/  LEA R3, R3, R0, 0x9 ;  /* 0x0000000003037211 */ /* 0x000fca00078e48ff */
[----:B-1----:R-:W-:-:S05]  /*0710*/  IMAD.WIDE.U32 R2, R3, 0x2, R4 ;  /* 0x0000000203027825 */ /* 0x002fca00078e0004 */
[----:B------:R-:W-:Y:S01]  /*0720*/  STG.E.U16 desc[UR4][R2.64], R10 ;  /* 0x0000000a02007986 */ /* 0x000fe2000c101504 */
[----:B------:R-:W-:Y:S05]  /*0730*/  EXIT ;  /* 0x000000000000794d */ /* 0x000fea0003800000 */
.L_x_4200:
        /* <DEDUP_REMOVED lines=12> */
.L_x_22349:


//--------------------- .text._ZN2at6native29vectorized_elementwise_kernelILi2ENS0_13AUnaryFunctorIN3c104HalfES4_S4_ZZZNS0_15binary_internal21div_trunc_kernel_cudaERNS_18TensorIteratorBaseEENKUlvE1_clEvENKUlvE1_clEvEUlS4_S4_E_EESt5arrayIPcLm2EEEEviT0_T1_ --------------------------
	.section	.text._ZN2at6native29vectorized_elementwise_kernelILi2ENS0_13AUnaryFunctorIN3c104HalfES4_S4_ZZZNS0_15binary_internal21div_trunc_kernel_cudaERNS_18TensorIteratorBaseEENKUlvE1_clEvENKUlvE1_clEvEUlS4_S4_E_EESt5arrayIPcLm2EEEEviT0_T1_,"ax",@progbits
	.align	128
        .global         _ZN2at6native29vectorized_elementwise_kernelILi2ENS0_13AUnaryFunctorIN3c104HalfES4_S4_ZZZNS0_15binary_internal21div_trunc_kernel_cudaERNS_18TensorIteratorBaseEENKUlvE1_clEvENKUlvE1_clEvEUlS4_S4_E_EESt5arrayIPcLm2EEEEviT0_T1_
        .type           _ZN2at6native29vectorized_elementwise_kernelILi2ENS0_13AUnaryFunctorIN3c104HalfES4_S4_ZZZNS0_15binary_internal21div_trunc_kernel_cudaERNS_18TensorIteratorBaseEENKUlvE1_clEvENKUlvE1_clEvEUlS4_S4_E_EESt5arrayIPcLm2EEEEviT0_T1_,@function
        .size           _ZN2at6native29vectorized_elementwise_kernelILi2ENS0_13AUnaryFunctorIN3c104HalfES4_S4_ZZZNS0_15binary_internal21div_trunc_kernel_cudaERNS_18TensorIteratorBaseEENKUlvE1_clEvENKUlvE1_clEvEUlS4_S4_E_EESt5arrayIPcLm2EEEEviT0_T1_,(.L_x_22350 - _ZN2at6native29vectorized_elementwise_kernelILi2ENS0_13AUnaryFunctorIN3c104HalfES4_S4_ZZZNS0_15binary_internal21div_trunc_kernel_cudaERNS_18TensorIteratorBaseEENKUlvE1_clEvENKUlvE1_clEvEUlS4_S4_E_EESt5arrayIPcLm2EEEEviT0_T1_)
        .other          _ZN2at6native29vectorized_elementwise_kernelILi2ENS0_13AUnaryFunctorIN3c104HalfES4_S4_ZZZNS0_15binary_internal21div_trunc_kernel_cudaERNS_18TensorIteratorBaseEENKUlvE1_clEvENKUlvE1_clEvEUlS4_S4_E_EESt5arrayIPcLm2EEEEviT0_T1_,@"STO_CUDA_ENTRY STV_DEFAULT"
_ZN2at6native29vectorized_elementwise_kernelILi2ENS0_13AUnaryFunctorIN3c104HalfES4_S4_ZZZNS0_15binary_internal21div_trunc_kernel_cudaERNS_18TensorIteratorBaseEENKUlvE1_clEvENKUlvE1_clEvEUlS4_S4_E_EESt5arrayIPcLm2EEEEviT0_T1_:
.text._ZN2at6native29vectorized_elementwise_kernelILi2ENS0_13AUnaryFunctorIN3c104HalfES4_S4_ZZZNS0_15binary_internal21div_trunc_kernel_cudaERNS_18TensorIteratorBaseEENKUlvE1_clEvENKUlvE1_clEvEUlS4_S4_E_EESt5arrayIPcLm2EEEEviT0_T1_:
        /* <DEDUP_REMOVED lines=92> */
.L_x_4203:
[----:B------:R-:W-:Y:S05]  /*05c0*/  BSYNC.RECONVERGENT B0 ;  /* 0x0000000000007941 */ /* 0x000fea0003800200 */
.L_x_4202:
[-C--:B------:R-:W-:Y:S01]  /*05d0*/  ISETP.GE.U32.AND P6, PT, R13, R6.reuse, PT ;  /* 0x000000060d00720c */ /* 0x080fe20003fc6070 */
[----:B------:R-:W-:Y:S01]  /*05e0*/  BSSY.RECONVERGENT B0, `(.L_x_4204) ;  /* 0x000000d000007945 */ /* 0x000fe20003800200 */
[----:B------:R-:W-:Y:S01]  /*05f0*/  @!P0 IMAD.WIDE.U32 R2, R3, 0x2, R10 ;  /* 0x0000000203028825 */ /* 0x000fe200078e000a */
[----:B------:R-:W-:-:S10]  /*0600*/  ISETP.GE.U32.AND P5, PT, R15, R6, PT ;  /* 0x000000060f00720c */ /* 0x000fd40003fa6070 */
        /* <DEDUP_REMOVED lines=10> */
.L_x_4205:
[----:B------:R-:W-:Y:S05]  /*06b0*/  BSYNC.RECONVERGENT B0 ;  /* 0x0000000000007941 */ /* 0x000fea0003800200 */
.L_x_4204:
[----:B------:R-:W-:Y:S01]  /*06c0*/  ISETP.NE.AND P6, PT, R14, RZ, PT ;  /* 0x000000ff0e00720c */ /* 0x000fe20003fc5270 */
[----:B------:R-:W-:-:S12]  /*06d0*/  BSSY.RECONVERGENT B0, `(.L_x_4206) ;  /* 0x000000b000007945 */ /* 0x000fd80003800200 */
[----:B------:R-:W-:Y:S05]  /*06e0*/  @P6 BRA `(.L_x_4207) ;  /* 0x0000000000246947 */ /* 0x000fea0003800000 */
[----:B-----5:R-:W0:Y:S01]  /*06f0*/  LDC.U16 R4, c[0x0][0x386] ;  /* 0x0000e180ff047b82 */ /* 0x020e220000000400 */
[----:B------:R-:W-:-:S06]  /*0700*/  HADD2.F32 R0, -RZ, R0.H0_H0 ;  /* 0x20000000ff007230 */ /* 0x000fcc0000004100 */
[----:B------:R-:W1:Y:S01]  /*0710*/  MUFU.RCP R0, R0 ;  /* 0x0000000000007308 */ /* 0x000e620000001000 */
[----:B0-----:R-:W-:-:S05]  /*0720*/  HADD2.F32 R11, -RZ, R4.H0_H0 ;  /* 0x20000004ff0b7230 */ /* 0x001fca0000004100 */
[----:B-1----:R-:W-:-:S05]  /*0730*/  FMUL.FTZ R4, R11, R0 ;  /* 0x000000000b047220 */ /* 0x002fca0000410000 */
[----:B------:R-:W-:-:S05]  /*0740*/  F2FP.F16.F32.PACK_AB R4, RZ, R4 ;  /* 0x00000004ff04723e */ /* 0x000fca00000000ff */
[----:B------:R-:W-:-:S04]  /*0750*/  HADD2.F32 R4, -RZ, R4.H0_H0 ;  /* 0x20000004ff047230 */ /* 0x000fc80000004100 */
[----:B------:R-:W0:Y:S02]  /*0760*/  FRND.TRUNC R11, R4 ;  /* 0x00000004000b7307 */ /* 0x000e24000020d000 */
[----:B0-----:R-:W-:-:S07]  /*0770*/  F2FP.F16.F32.PACK_AB R11, RZ, R11 ;  /* 0x0000000bff0b723e */ /* 0x001fce00000000ff */
.L_x_4207:
[----:B------:R-:W-:Y:S05]  /*0780*/  BSYNC.RECONVERGENT B0 ;  /* 0x0000000000007941 */ /* 0x000fea0003800200 */
.L_x_4206:
[----:B------:R-:W-:Y:S04]  /*0790*/  BSSY.RECONVERGENT B0, `(.L_x_4208) ;  /* 0x000000b000007945 */ /* 0x000fe80003800200 */
[----:B------:R-:W-:Y:S05]  /*07a0*/  @P1 BRA `(.L_x_4209) ;  /* 0x0000000000241947 */ /* 0x000fea0003800000 */
[----:B-----5:R-:W0:Y:S01]  /*07b0*/  LDC.U16 R4, c[0x0][0x386] ;  /* 0x0000e180ff047b82 */ /* 0x020e220000000400 */
[----:B------:R-:W-:-:S04]  /*07c0*/  HADD2.F32 R21, -RZ, R21.H0_H0 ;  /* 0x20000015ff157230 */ /* 0x000fc80000004100 */
[----:B------:R-:W1:Y:S01]  /*07d0*/  MUFU.RCP R0, R21 ;  /* 0x0000001500007308 */ /* 0x000e620000001000 */
[----:B0-----:R-:W-:-:S05]  /*07e0*/  HADD2.F32 R15, -RZ, R4.H0_H0 ;  /* 0x20000004ff0f7230 */ /* 0x001fca0000004100 */
[----:B-1----:R-:W-:-:S05]  /*07f0*/  FMUL.FTZ R0, R15, R0 ;  /* 0x000000000f007220 */ /* 0x002fca0000410000 */
[----:B------:R-:W-:-:S05]  /*0800*/  F2FP.F16.F32.PACK_AB R0, RZ, R0 ;  /* 0x00000000ff00723e */ /* 0x000fca00000000ff */
[----:B------:R-:W-:-:S04]  /*0810*/  HADD2.F32 R0, -RZ, R0.H0_H0 ;  /* 0x20000000ff007230 */ /* 0x000fc80000004100 */
[----:B------:R-:W0:Y:S02]  /*0820*/  FRND.TRUNC R14, R0 ;  /* 0x00000000000e7307 */ /* 0x000e24000020d000 */
[----:B0-----:R-:W-:-:S07]  /*0830*/  F2FP.F16.F32.PACK_AB R14, RZ, R14 ;  /* 0x0000000eff0e723e */ /* 0x001fce00000000ff */
.L_x_4209:
[----:B------:R-:W-:Y:S05]  /*0840*/  BSYNC.RECONVERGENT B0 ;  /* 0x0000000000007941 */ /* 0x000fea0003800200 */
.L_x_4208:
        /* <DEDUP_REMOVED lines=11> */
.L_x_4211:
[----:B------:R-:W-:Y:S05]  /*0900*/  BSYNC.RECONVERGENT B0 ;  /* 0x0000000000007941 */ /* 0x000fea0003800200 */
.L_x_4210:
        /* <DEDUP_REMOVED lines=11> */
.L_x_4213:
[----:B------:R-:W-:Y:S05]  /*09c0*/  BSYNC.RECONVERGENT B0 ;  /* 0x0000000000007941 */ /* 0x000fea0003800200 */
.L_x_4212:
        /* <DEDUP_REMOVED lines=11> */
.L_x_4215:
[----:B------:R-:W-:Y:S05]  /*0a80*/  BSYNC.RECONVERGENT B0 ;  /* 0x0000000000007941 */ /* 0x000fea0003800200 */
.L_x_4214:
        /* <DEDUP_REMOVED lines=11> */
.L_x_4217:
[----:B------:R-:W-:Y:S05]  /*0b40*/  BSYNC.RECONVERGENT B0 ;  /* 0x0000000000007941 */ /* 0x000fea0003800200 */
.L_x_4216:
        /* <DEDUP_REMOVED lines=18> */
.L_x_4220:
[----:B------:R-:W-:-:S13]  /*0c70*/  ISETP.GE.U32.AND P0, PT, R5, R6, PT ;  /* 0x000000060500720c */ /* 0x000fda0003f06070 */
[----:B------:R-:W-:Y:S05]  /*0c80*/  @P0 BRA `(.L_x_4222) ;  /* 0x0000000000300947 */ /* 0x000fea0003800000 */
[----:B0-----:R-:W0:Y:S01]  /*0c90*/  LDC.64 R2, c[0x0][0x388] ;  /* 0x0000e200ff027b82 */ /* 0x001e220000000a00 */
[----:B------:R-:W-:Y:S02]  /*0ca0*/  IADD3 R11, PT, PT, R8, R5, RZ ;  /* 0x00000005080b7210 */ /* 0x000fe40007ffe0ff */
[----:B------:R-:W-:-:S03]  /*0cb0*/  IADD3 R5, PT, PT, R5, 0x80, RZ ;  /* 0x0000008005057810 */ /* 0x000fc60007ffe0ff */
[----:B0-----:R-:W-:-:S05]  /*0cc0*/  IMAD.WIDE.U32 R2, R11, 0x2, R2 ;  /* 0x000000020b027825 */ /* 0x001fca00078e0002 */
[----:B------:R1:W-:Y:S02]  /*0cd0*/  STG.E.U16 desc[UR4][R2.64], R14 ;  /* 0x0000000e02007986 */ /* 0x0003e4000c101504 */
.L_x_4221:
[----:B------:R-:W-:-:S13]  /*0ce0*/  ISETP.GE.U32.AND P0, PT, R5, R6, PT ;  /* 0x000000060500720c */ /* 0x000fda0003f06070 */
[----:B------:R-:W-:Y:S05]  /*0cf0*/  @P0 BRA `(.L_x_4223) ;  /* 0x0000000000340947 */ /* 0x000fea0003800000 */
[----:B01----:R-:W0:Y:S01]  /*0d00*/  LDC.64 R2, c[0x0][0x388] ;  /* 0x0000e200ff027b82 */ /* 0x003e220000000a00 */
[----:B------:R-:W-:Y:S01]  /*0d10*/  IMAD.IADD R11, R8, 0x1, R5 ;  /* 0x00000001080b7824 */ /* 0x000fe200078e0205 */
[----:B------:R-:W-:-:S03]  /*0d20*/  IADD3 R5, PT, PT, R5, 0x80, RZ ;  /* 0x0000008005057810 */ /* 0x000fc60007ffe0ff */
[----:B0-----:R-:W-:-:S05]  /*0d30*/  IMAD.WIDE.U32 R2, R11, 0x2, R2 ;  /* 0x000000020b027825 */ /* 0x001fca00078e0002 */
[----:B-----5:R1:W-:Y:S02]  /*0d40*/  STG.E.U16 desc[UR4][R2.64], R4 ;  /* 0x0000000402007986 */ /* 0x0203e4000c101504 */
.L_x_4222:
        /* <DEDUP_REMOVED lines=8> */
.L_x_4223:
[----:B------:R-:W-:Y:S05]  /*0dd0*/  BSYNC.RELIABLE B1 ;  /* 0x0000000000017941 */ /* 0x000fea0003800100 */
.L_x_4219:
[----:B------:R-:W-:-:S13]  /*0de0*/  ISETP.GE.U32.AND P0, PT, R5, R6, PT ;  /* 0x000000060500720c */ /* 0x000fda0003f06070 */
[----:B012---:R-:W0:Y:S01]  /*0df0*/  @!P0 LDC.64 R2, c[0x0][0x388] ;  /* 0x0000e200ff028b82 */ /* 0x007e220000000a00 */
[----:B------:R-:W-:Y:S02]  /*0e00*/  @!P0 IADD3 R11, PT, PT, R8, R5, RZ ;  /* 0x00000005080b8210 */ /* 0x000fe40007ffe0ff */
[----:B------:R-:W-:-:S03]  /*0e10*/  @!P0 IADD3 R5, PT, PT, R5, 0x80, RZ ;  /* 0x0000008005058810 */ /* 0x000fc60007ffe0ff */
[----:B0-----:R-:W-:-:S05]  /*0e20*/  @!P0 IMAD.WIDE.U32 R2, R11, 0x2, R2 ;  /* 0x000000020b028825 */ /* 0x001fca00078e0002 */
[----:B-----5:R2:W-:Y:S02]  /*0e30*/  @!P0 STG.E.U16 desc[UR4][R2.64], R9 ;  /* 0x0000000902008986 */ /* 0x0205e4000c101504 */
.L_x_4224:
[----:B------:R-:W-:Y:S05]  /*0e40*/  BSYNC.RECONVERGENT B0 ;  /* 0x0000000000007941 */ /* 0x000fea0003800200 */
.L_x_4218:
        /* <DEDUP_REMOVED lines=8> */
.L_x_4201:
        /* <DEDUP_REMOVED lines=8> */
[----:B------:R-:W0:Y:S02]  /*0f50*/  LDC.U16 R14, c[0x0][0x386] ;  /* 0x0000e180ff0e7b82 */ /* 0x000e240000000400 */
[----:B0-----:R-:W-:-:S02]  /*0f60*/  HADD2.F32 R2, -RZ, R14.H0_H0 ;  /* 0x2000000eff027230 */ /* 0x001fc40000004100 */
[--C-:B--2---:R-:W-:Y:S02]  /*0f70*/  HADD2.F32 R7, -RZ, R4.reuse.H0_H0 ;  /* 0x20000004ff077230 */ /* 0x104fe40000004100 */
[----:B------:R-:W-:Y:S02]  /*0f80*/  HADD2.F32 R4, -RZ, R4.H1_H1 ;  /* 0x30000004ff047230 */ /* 0x000fe40000004100 */
[--C-:B---3--:R-:W-:Y:S01]  /*0f90*/  HADD2.F32 R12, -RZ, R5.reuse.H0_H0 ;  /* 0x20000005ff0c7230 */ /* 0x108fe20000004100 */
[----:B------:R5:W0:Y:S01]  /*0fa0*/  MUFU.RCP R13, R7 ;  /* 0x00000007000d7308 */ /* 0x000a220000001000 */
[----:B------:R-:W-:Y:S02]  /*0fb0*/  HADD2.F32 R5, -RZ, R5.H1_H1 ;  /* 0x30000005ff057230 */ /* 0x000fe40000004100 */
[--C-:B----4-:R-:W-:Y:S02]  /*0fc0*/  HADD2.F32 R9, -RZ, R6.reuse.H0_H0 ;  /* 0x20000006ff097230 */ /* 0x110fe40000004100 */
[----:B------:R-:W-:-:S03]  /*0fd0*/  HADD2.F32 R11, -RZ, R6.H1_H1 ;  /* 0x30000006ff0b7230 */ /* 0x000fc60000004100 */
[----:B------:R-:W1:Y:S01]  /*0fe0*/  MUFU.RCP R17, R12 ;  /* 0x0000000c00117308 */ /* 0x000e620000001000 */
[----:B-----5:R-:W-:-:S07]  /*0ff0*/  HADD2.F32 R7, -RZ, R10.H0_H0 ;  /* 0x2000000aff077230 */ /* 0x020fce0000004100 */
[----:B------:R-:W2:Y:S01]  /*1000*/  MUFU.RCP R9, R9 ;  /* 0x0000000900097308 */ /* 0x000ea20000001000 */
[----:B0-----:R-:W-:Y:S01]  /*1010*/  FMUL.FTZ R3, R2, R13 ;  /* 0x0000000d02037220 */ /* 0x001fe20000410000 */
[----:B------:R-:W-:-:S04]  /*1020*/  HADD2.F32 R13, -RZ, R10.H1_H1 ;  /* 0x3000000aff0d7230 */ /* 0x000fc80000004100 */
[----:B------:R-:W-:Y:S02]  /*1030*/  F2FP.F16.F32.PACK_AB R3, RZ, R3 ;  /* 0x00000003ff03723e */ /* 0x000fe400000000ff */
[----:B------:R-:W0:Y:S01]  /*1040*/  MUFU.RCP R19, R5 ;  /* 0x0000000500137308 */ /* 0x000e220000001000 */
[----:B-1----:R-:W-:Y:S02]  /*1050*/  FMUL.FTZ R6, R2, R17 ;  /* 0x0000001102067220 */ /* 0x002fe40000410000 */
[----:B------:R-:W-:-:S03]  /*1060*/  HADD2.F32 R3, -RZ, R3.H0_H0 ;  /* 0x20000003ff037230 */ /* 0x000fc60000004100 */
[----:B------:R-:W-:Y:S02]  /*1070*/  F2FP.F16.F32.PACK_AB R6, RZ, R6 ;  /* 0x00000006ff06723e */ /* 0x000fe400000000ff */
[----:B------:R-:W-:Y:S03]  /*1080*/  MUFU.RCP R11, R11 ;  /* 0x0000000b000b7308 */ /* 0x000fe60000001000 */
[----:B------:R-:W-:Y:S02]  /*1090*/  HADD2.F32 R12, -RZ, R6.H0_H0 ;  /* 0x20000006ff0c7230 */ /* 0x000fe40000004100 */
[----:B--2---:R-:W-:-:S03]  /*10a0*/  FMUL.FTZ R6, R2, R9 ;  /* 0x0000000902067220 */ /* 0x004fc60000410000 */
[----:B------:R-:W1:Y:S02]  /*10b0*/  MUFU.RCP R15, R4 ;  /* 0x00000004000f7308 */ /* 0x000e640000001000 */
[----:B------:R-:W-:Y:S01]  /*10c0*/  F2FP.F16.F32.PACK_AB R6, RZ, R6 ;  /* 0x00000006ff06723e */ /* 0x000fe200000000ff */
[----:B0-----:R-:W-:-:S05]  /*10d0*/  FMUL.FTZ R10, R2, R19 ;  /* 0x00000013020a7220 */ /* 0x001fca0000410000 */
[----:B------:R-:W0:Y:S01]  /*10e0*/  MUFU.RCP R7, R7 ;  /* 0x0000000700077308 */ /* 0x000e220000001000 */
[----:B------:R-:W-:-:S05]  /*10f0*/  F2FP.F16.F32.PACK_AB R10, RZ, R10 ;  /* 0x0000000aff0a723e */ /* 0x000fca00000000ff */
[----:B------:R-:W-:Y:S02]  /*1100*/  HADD2.F32 R10, -RZ, R10.H0_H0 ;  /* 0x2000000aff0a7230 */ /* 0x000fe40000004100 */
[----:B------:R2:W3:Y:S01]  /*1110*/  MUFU.RCP R5, R13 ;  /* 0x0000000d00057308 */ /* 0x0004e20000001000 */
[----:B-1----:R-:W-:-:S05]  /*1120*/  FMUL.FTZ R4, R2, R15 ;  /* 0x0000000f02047220 */ /* 0x002fca0000410000 */
[----:B------:R-:W-:Y:S02]  /*1130*/  F2FP.F16.F32.PACK_AB R4, RZ, R4 ;  /* 0x00000004ff04723e */ /* 0x000fe400000000ff */
[----:B------:R-:W-:Y:S01]  /*1140*/  FRND.TRUNC R3, R3 ;  /* 0x0000000300037307 */ /* 0x000fe2000020d000 */
[C---:B--2---:R-:W-:Y:S01]  /*1150*/  FMUL.FTZ R13, R2.reuse, R11 ;  /* 0x0000000b020d7220 */ /* 0x044fe20000410000 */
[----:B------:R-:W-:Y:S02]  /*1160*/  HADD2.F32 R11, -RZ, R6.H0_H0 ;  /* 0x20000006ff0b7230 */ /* 0x000fe40000004100 */
[C---:B0-----:R-:W-:Y:S01]  /*1170*/  FMUL.FTZ R14, R2.reuse, R7 ;  /* 0x00000007020e7220 */ /* 0x041fe20000410000 */
[----:B------:R-:W-:Y:S01]  /*1180*/  HADD2.F32 R4, -RZ, R4.H0_H0 ;  /* 0x20000004ff047230 */ /* 0x000fe20000004100 */
[----:B------:R-:W0:Y:S01]  /*1190*/  LDC.64 R6, c[0x0][0x388] ;  /* 0x0000e200ff067b82 */ /* 0x000e220000000a00 */
[----:B------:R-:W-:Y:S02]  /*11a0*/  F2FP.F16.F32.PACK_AB R13, RZ, R13 ;  /* 0x0000000dff0d723e */ /* 0x000fe400000000ff */
[----:B------:R-:W-:Y:S01]  /*11b0*/  F2FP.F16.F32.PACK_AB R14, RZ, R14 ;  /* 0x0000000eff0e723e */ /* 0x000fe200000000ff */
[----:B------:R-:W-:Y:S01]  /*11c0*/  FRND.TRUNC R9, R12 ;  /* 0x0000000c00097307 */ /* 0x000fe2000020d000 */
[----:B---3--:R-:W-:Y:S01]  /*11d0*/  FMUL.FTZ R5, R2, R5 ;  /* 0x0000000502057220 */ /* 0x008fe20000410000 */
[----:B------:R-:W-:-:S02]  /*11e0*/  HADD2.F32 R13, -RZ, R13.H0_H0 ;  /* 0x2000000dff0d7230 */ /* 0x000fc40000004100 */
[----:B------:R-:W-:Y:S02]  /*11f0*/  HADD2.F32 R14, -RZ, R14.H0_H0 ;  /* 0x2000000eff0e7230 */ /* 0x000fe40000004100 */
[----:B------:R-:W-:Y:S02]  /*1200*/  F2FP.F16.F32.PACK_AB R5, RZ, R5 ;  /* 0x00000005ff05723e */ /* 0x000fe400000000ff */
[----:B------:R-:W1:Y:S03]  /*1210*/  FRND.TRUNC R4, R4 ;  /* 0x0000000400047307 */ /* 0x000e66000020d000 */
[----:B------:R-:W-:-:S05]  /*1220*/  HADD2.F32 R5, -RZ, R5.H0_H0 ;  /* 0x20000005ff057230 */ /* 0x000fca0000004100 */
[----:B------:R-:W2:Y:S01]  /*1230*/  FRND.TRUNC R10, R10 ;  /* 0x0000000a000a7307 */ /* 0x000ea2000020d000 */
[----:B0-----:R-:W-:Y:S01]  /*1240*/  IMAD.WIDE.U32 R6, R8, 0x2, R6 ;  /* 0x0000000208067825 */ /* 0x001fe200078e0006 */
[----:B-1----:R-:W-:-:S06]  /*1250*/  F2FP.F16.F32.PACK_AB R3, R4, R3 ;  /* 0x000000030403723e */ /* 0x002fcc00000000ff */
[----:B------:R-:W-:Y:S01]  /*1260*/  FRND.TRUNC R11, R11 ;  /* 0x0000000b000b7307 */ /* 0x000fe2000020d000 */
[----:B------:R-:W-:Y:S01]  /*1270*/  IMAD.WIDE.U32 R6, R0, 0x4, R6 ;  /* 0x0000000400067825 */ /* 0x000fe200078e0006 */
[----:B--2---:R-:W-:-:S06]  /*1280*/  F2FP.F16.F32.PACK_AB R9, R10, R9 ;  /* 0x000000090a09723e */ /* 0x004fcc00000000ff */
[----:B------:R-:W0:Y:S01]  /*1290*/  FRND.TRUNC R2, R13 ;  /* 0x0000000d00027307 */ /* 0x000e22000020d000 */
[----:B------:R-:W-:Y:S04]  /*12a0*/  STG.E desc[UR4][R6.64], R3 ;  /* 0x0000000306007986 */ /* 0x000fe8000c101904 */
[----:B------:R-:W-:Y:S03]  /*12b0*/  STG.E desc[UR4][R6.64+0x200], R9 ;  /* 0x0002000906007986 */ /* 0x000fe6000c101904 */
[----:B------:R-:W-:Y:S01]  /*12c0*/  FRND.TRUNC R14, R14 ;  /* 0x0000000e000e7307 */ /* 0x000fe2000020d000 */
[----:B0-----:R-:W-:-:S07]  /*12d0*/  F2FP.F16.F32.PACK_AB R11, R2, R11 ;  /* 0x0000000b020b723e */ /* 0x001fce00000000ff */
[----:B------:R-:W0:Y:S01]  /*12e0*/  FRND.TRUNC R5, R5 ;  /* 0x0000000500057307 */ /* 0x000e22000020d000 */
[----:B------:R-:W-:Y:S01]  /*12f0*/  STG.E desc[UR4][R6.64+0x400], R11 ;  /* 0x0004000b06007986 */ /* 0x000fe2000c101904 */
[----:B0-----:R-:W-:-:S05]  /*1300*/  F2FP.F16.F32.PACK_AB R13, R5, R14 ;  /* 0x0000000e050d723e */ /* 0x001fca00000000ff */
[----:B------:R-:W-:Y:S01]  /*1310*/  STG.E desc[UR4][R6.64+0x600], R13 ;  /* 0x0006000d06007986 */ /* 0x000fe2000c101904 */
[----:B------:R-:W-:Y:S05]  /*1320*/  EXIT ;  /* 0x000000000000794d */ /* 0x000fea0003800000 */
.L_x_4225:
        /* <DEDUP_REMOVED lines=13> */
.L_x_22350:


//--------------------- .text._ZN2at6native29vectorized_elementwise_kernelILi4ENS0_13AUnaryFunctorIN3c104HalfES4_S4_ZZZNS0_15binary_internal21div_trunc_kernel_cudaERNS_18TensorIteratorBaseEENKUlvE1_clEvENKUlvE1_clEvEUlS4_S4_E_EESt5arrayIPcLm2EEEEviT0_T1_ --------------------------
	.section	.text._ZN2at6native29vectorized_elementwise_kernelILi4ENS0_13AUnaryFunctorIN3c104HalfES4_S4_ZZZNS0_15binary_internal21div_trunc_kernel_cudaERNS_18TensorIteratorBaseEENKUlvE1_clEvENKUlvE1_clEvEUlS4_S4_E_EESt5arrayIPcLm2EEEEviT0_T1_,"ax",@progbits
	.align	128
        .global         _ZN2at6native29vectorized_elementwise_kernelILi4ENS0_13AUnaryFunctorIN3c104HalfES4_S4_ZZZNS0_15binary_internal21div_trunc_kernel_cudaERNS_18TensorIteratorBaseEENKUlvE1_clEvENKUlvE1_clEvEUlS4_S4_E_EESt5arrayIPcLm2EEEEviT0_T1_
        .type           _ZN2at6native29vectorized_elementwise_kernelILi4ENS0_13AUnaryFunctorIN3c104HalfES4_S4_ZZZNS0_15binary_internal21div_trunc_kernel_cudaERNS_18TensorIteratorBaseEENKUlvE1_clEvENKUlvE1_clEvEUlS4_S4_E_EESt5arrayIPcLm2EEEEviT0_T1_,@function
        .size           _ZN2at6native29vectorized_elementwise_kernelILi4ENS0_13AUnaryFunctorIN3c104HalfES4_S4_ZZZNS0_15binary_internal21div_trunc_kernel_cudaERNS_18TensorIteratorBaseEENKUlvE1_clEvENKUlvE1_clEvEUlS4_S4_E_EESt5arrayIPcLm2EEEEviT0_T1_,(.L_x_22351 - _ZN2at6native29vectorized_elementwise_kernelILi4ENS0_13AUnaryFunctorIN3c104HalfES4_S4_ZZZNS0_15binary_internal21div_trunc_kernel_cudaERNS_18TensorIteratorBaseEENKUlvE1_clEvENKUlvE1_clEvEUlS4_S4_E_EESt5arrayIPcLm2EEEEviT0_T1_)
        .other          _ZN2at6native29vectorized_elementwise_kernelILi4ENS0_13AUnaryFunctorIN3c104HalfES4_S4_ZZZNS0_15binary_internal21div_trunc_kernel_cudaERNS_18TensorIteratorBaseEENKUlvE1_clEvENKUlvE1_clEvEUlS4_S4_E_EESt5arrayIPcLm2EEEEviT0_T1_,@"STO_CUDA_ENTRY STV_DEFAULT"
_ZN2at6native29vectorized_elementwise_kernelILi4ENS0_13AUnaryFunctorIN3c104HalfES4_S4_ZZZNS0_15binary_internal21div_trunc_kernel_cudaERNS_18TensorIteratorBaseEENKUlvE1_clEvENKUlvE1_clEvEUlS4_S4_E_EESt5arrayIPcLm2EEEEviT0_T1_:
.text._ZN2at6native29vectorized_elementwise_kernelILi4ENS0_13AUnaryFunctorIN3c104HalfES4_S4_ZZZNS0_15binary_internal21div_trunc_kernel_cudaERNS_18TensorIteratorBaseEENKUlvE1_clEvENKUlvE1_clEvEUlS4_S4_E_EESt5arrayIPcLm2EEEEviT0_T1_:
        /* <DEDUP_REMOVED lines=92> */
.L_x_4228:
[----:B------:R-:W-:Y:S05]  /*05c0*/  BSYNC.RECONVERGENT B0 ;  /* 0x0000000000007941 */ /* 0x000fea0003800200 */
.L_x_4227:
        /* <DEDUP_REMOVED lines=14> */
.L_x_4230:
[----:B------:R-:W-:Y:S05]  /*06b0*/  BSYNC.RECONVERGENT B0 ;  /* 0x0000000000007941 */ /* 0x000fea0003800200 */
.L_x_4229:
        /* <DEDUP_REMOVED lines=12> */
.L_x_4232:
[----:B------:R-:W-:Y:S05]  /*0780*/  BSYNC.RECONVERGENT B0 ;  /* 0x0000000000007941 */ /* 0x000fea0003800200 */
.L_x_4231:
        /* <DEDUP_REMOVED lines=11> */
.L_x_4234:
[----:B------:R-:W-:Y:S05]  /*0840*/  BSYNC.RECONVERGENT B0 ;  /* 0x0000000000007941 */ /* 0x000fea0003800200 */
.L_x_4233:
        /* <DEDUP_REMOVED lines=11> */
.L_x_4236:
[----:B------:R-:W-:Y:S05]  /*0900*/  BSYNC.RECONVERGENT B0 ;  /* 0x0000000000007941 */ /* 0x000fea0003800200 */
.L_x_4235:
        /* <DEDUP_REMOVED lines=11> */
.L_x_4238:
[----:B------:R-:W-:Y:S05]  /*09c0*/  BSYNC.RECONVERGENT B0 ;  /* 0x0000000000007941 */ /* 0x000fea0003800200 */
.L_x_4237:
        /* <DEDUP_REMOVED lines=11> */
.L_x_4240:
[----:B------:R-:W-:Y:S05]  /*0a80*/  BSYNC.RECONVERGENT B0 ;  /* 0x0000000000007941 */ /* 0x000fea0003800200 */
.L_x_4239:
        /* <DEDUP_REMOVED lines=11> */
.L_x_4242:
[----:B------:R-:W-:Y:S05]  /*0b40*/  BSYNC.RECONVERGENT B0 ;  /* 0x0000000000007941 */ /* 0x000fea0003800200 */
.L_x_4241:
        /* <DEDUP_REMOVED lines=18> */
.L_x_4245:
[----:B------:R-:W-:-:S13]  /*0c70*/  ISETP.GE.U32.AND P0, PT, R5, R6, PT ;  /* 0x000000060500720c */ /* 0x000fda0003f06070 */
[----:B------:R-:W-:Y:S05]  /*0c80*/  @P0 BRA `(.L_x_4247) ;  /* 0x0000000000300947 */ /* 0x000fea0003800000 */
[----:B0-----:R-:W0:Y:S01]  /*0c90*/  LDC.64 R2, c[0x0][0x388] ;  /* 0x0000e200ff027b82 */ /* 0x001e220000000a00 */
[----:B------:R-:W-:Y:S02]  /*0ca0*/  IADD3 R11, PT, PT, R8, R5, RZ ;  /* 0x00000005080b7210 */ /* 0x000fe40007ffe0ff */
[----:B------:R-:W-:-:S03]  /*0cb0*/  IADD3 R5, PT, PT, R5, 0x80, RZ ;  /* 0x0000008005057810 */ /* 0x000fc60007ffe0ff */
[----:B0-----:R-:W-:-:S05]  /*0cc0*/  IMAD.WIDE.U32 R2, R11, 0x2, R2 ;  /* 0x000000020b027825 */ /* 0x001fca00078e0002 */
[----:B------:R1:W-:Y:S02]  /*0cd0*/  STG.E.U16 desc[UR4][R2.64], R14 ;  /* 0x0000000e02007986 */ /* 0x0003e4000c101504 */
.L_x_4246:
[----:B------:R-:W-:-:S13]  /*0ce0*/  ISETP.GE.U32.AND P0, PT, R5, R6, PT ;  /* 0x000000060500720c */ /* 0x000fda0003f06070 */
[----:B------:R-:W-:Y:S05]  /*0cf0*/  @P0 BRA `(.L_x_4248) ;  /* 0x0000000000340947 */ /* 0x000fea0003800000 */
[----:B01----:R-:W0:Y:S01]  /*0d00*/  LDC.64 R2, c[0x0][0x388] ;  /* 0x0000e200ff027b82 */ /* 0x003e220000000a00 */
[----:B------:R-:W-:Y:S01]  /*0d10*/  IMAD.IADD R11, R8, 0x1, R5 ;  /* 0x00000001080b7824 */ /* 0x000fe200078e0205 */
[----:B------:R-:W-:-:S03]  /*0d20*/  IADD3 R5, PT, PT, R5, 0x80, RZ ;  /* 0x0000008005057810 */ /* 0x000fc60007ffe0ff */
[----:B0-----:R-:W-:-:S05]  /*0d30*/  IMAD.WIDE.U32 R2, R11, 0x2, R2 ;  /* 0x000000020b027825 */ /* 0x001fca00078e0002 */
[----:B-----5:R1:W-:Y:S02]  /*0d40*/  STG.E.U16 desc[UR4][R2.64], R4 ;  /* 0x0000000402007986 */ /* 0x0203e4000c101504 */
.L_x_4247:
        /* <DEDUP_REMOVED lines=8> */
.L_x_4248:
[----:B------:R-:W-:Y:S05]  /*0dd0*/  BSYNC.RELIABLE B1 ;  /* 0x0000000000017941 */ /* 0x000fea0003800100 */
.L_x_4244:
[----:B------:R-:W-:-:S13]  /*0de0*/  ISETP.GE.U32.AND P0, PT, R5, R6, PT ;  /* 0x000000060500720c */ /* 0x000fda0003f06070 */
[----:B012---:R-:W0:Y:S01]  /*0df0*/  @!P0 LDC.64 R2, c[0x0][0x388] ;  /* 0x0000e200ff028b82 */ /* 0x007e220000000a00 */
[----:B------:R-:W-:Y:S02]  /*0e00*/  @!P0 IADD3 R11, PT, PT, R8, R5, RZ ;  /* 0x00000005080b8210 */ /* 0x000fe40007ffe0ff */
[----:B------:R-:W-:-:S03]  /*0e10*/  @!P0 IADD3 R5, PT, PT, R5, 0x80, RZ ;  /* 0x0000008005058810 */ /* 0x000fc60007ffe0ff */
[----:B0-----:R-:W-:-:S05]  /*0e20*/  @!P0 IMAD.WIDE.U32 R2, R11, 0x2, R2 ;  /* 0x000000020b028825 */ /* 0x001fca00078e0002 */
[----:B-----5:R2:W-:Y:S02]  /*0e30*/  @!P0 STG.E.U16 desc[UR4][R2.64], R9 ;  /* 0x0000000902008986 */ /* 0x0205e4000c101504 */
.L_x_4249:
[----:B------:R-:W-:Y:S05]  /*0e40*/  BSYNC.RECONVERGENT B0 ;  /* 0x0000000000007941 */ /* 0x000fea0003800200 */
.L_x_4243:
        /* <DEDUP_REMOVED lines=8> */
.L_x_4226:
[----:B------:R-:W0:Y:S01]  /*0ed0*/  S2R R0, SR_TID.X ;  /* 0x0000000000007919 */ /* 0x000e220000002100 */
[----:B------:R-:W1:Y:S02]  /*0ee0*/  LDC.64 R2, c[0x0][0x390] ;  /* 0x0000e400ff027b82 */ /* 0x000e640000000a00 */
[----:B-1----:R-:W-:-:S04]  /*0ef0*/  IMAD.WIDE.U32 R2, R8, 0x2, R2 ;  /* 0x0000000208027825 */ /* 0x002fc800078e0002 */
[----:B0-----:R-:W-:-:S05]  /*0f00*/  IMAD.WIDE.U32 R4, R0, 0x8, R2 ;  /* 0x0000000800047825 */ /* 0x001fca00078e0002 */
[----:B------:R-:W2:Y:S04]  /*0f10*/  LDG.E.64 R10, desc[UR4][R4.64] ;  /* 0x00000004040a7981 */ /* 0x000ea8000c1e1b00 */
[----:B------:R-:W3:Y:S01]  /*0f20*/  LDG.E.64 R2, desc[UR4][R4.64+0x400] ;  /* 0x0004000404027981 */ /* 0x000ee2000c1e1b00 */
[----:B------:R-:W0:Y:S01]  /*0f30*/  LDC.U16 R13, c[0x0][0x386] ;  /* 0x0000e180ff0d7b82 */ /* 0x000e220000000400 */
[--C-:B--2---:R-:W-:Y:S02]  /*0f40*/  HADD2.F32 R6, -RZ, R10.reuse.H0_H0 ;  /* 0x2000000aff067230 */ /* 0x104fe40000004100 */
[----:B------:R-:W-:Y:S02]  /*0f50*/  HADD2.F32 R7, -RZ, R10.H1_H1 ;  /* 0x3000000aff077230 */ /* 0x000fe40000004100 */
[----:B------:R-:W1:Y:S01]  /*0f60*/  MUFU.RCP R15, R6 ;  /* 0x00000006000f7308 */ /* 0x000e620000001000 */
[----:B------:R-:W-:-:S02]  /*0f70*/  HADD2.F32 R10, -RZ, R11.H0_H0 ;  /* 0x2000000bff0a7230 */ /* 0x000fc40000004100 */
[----:B------:R-:W-:Y:S02]  /*0f80*/  HADD2.F32 R12, -RZ, R11.H1_H1 ;  /* 0x3000000bff0c7230 */ /* 0x000fe40000004100 */
[--C-:B---3--:R-:W-:Y:S02]  /*0f90*/  HADD2.F32 R9, -RZ, R2.reuse.H0_H0 ;  /* 0x20000002ff097230 */ /* 0x108fe40000004100 */
[----:B------:R-:W-:Y:S01]  /*0fa0*/  HADD2.F32 R11, -RZ, R2.H1_H1 ;  /* 0x30000002ff0b7230 */ /* 0x000fe20000004100 */
[----:B------:R-:W2:Y:S01]  /*0fb0*/  MUFU.RCP R17, R7 ;  /* 0x0000000700117308 */ /* 0x000ea20000001000 */
[----:B0-----:R-:W-:Y:S02]  /*0fc0*/  HADD2.F32 R2, -RZ, R13.H0_H0 ;  /* 0x2000000dff027230 */ /* 0x001fe40000004100 */
[--C-:B------:R-:W-:Y:S02]  /*0fd0*/  HADD2.F32 R5, -RZ, R3.reuse.H1_H1 ;  /* 0x30000003ff057230 */ /* 0x100fe40000004100 */
[----:B------:R-:W-:-:S03]  /*0fe0*/  HADD2.F32 R13, -RZ, R3.H0_H0 ;  /* 0x20000003ff0d7230 */ /* 0x000fc60000004100 */
[----:B------:R-:W0:Y:S01]  /*0ff0*/  MUFU.RCP R19, R10 ;  /* 0x0000000a00137308 */ /* 0x000e220000001000 */
[----:B-1----:R-:W-:-:S05]  /*1000*/  FMUL.FTZ R4, R2, R15 ;  /* 0x0000000f02047220 */ /* 0x002fca0000410000 */
[----:B------:R-:W-:Y:S02]  /*1010*/  F2FP.F16.F32.PACK_AB R4, RZ, R4 ;  /* 0x00000004ff04723e */ /* 0x000fe400000000ff */
[----:B------:R-:W1:Y:S01]  /*1020*/  MUFU.RCP R21, R12 ;  /* 0x0000000c00157308 */ /* 0x000e620000001000 */
[----:B--2---:R-:W-:Y:S02]  /*1030*/  FMUL.FTZ R6, R2, R17 ;  /* 0x0000001102067220 */ /* 0x004fe40000410000 */
[----:B------:R-:W-:-:S03]  /*1040*/  HADD2.F32 R3, -RZ, R4.H0_H0 ;  /* 0x20000004ff037230 */ /* 0x000fc60000004100 */
[----:B------:R-:W-:Y:S02]  /*1050*/  F2FP.F16.F32.PACK_AB R6, RZ, R6 ;  /* 0x00000006ff06723e */ /* 0x000fe400000000ff */
[----:B------:R-:W2:Y:S01]  /*1060*/  MUFU.RCP R9, R9 ;  /* 0x0000000900097308 */ /* 0x000ea20000001000 */
[----:B0-----:R-:W-:Y:S02]  /*1070*/  FMUL.FTZ R10, R2, R19 ;  /* 0x00000013020a7220 */ /* 0x001fe40000410000 */
[----:B------:R-:W-:-:S03]  /*1080*/  HADD2.F32 R4, -RZ, R6.H0_H0 ;  /* 0x20000006ff047230 */ /* 0x000fc60000004100 */
[----:B------:R-:W-:Y:S02]  /*1090*/  F2FP.F16.F32.PACK_AB R10, RZ, R10 ;  /* 0x0000000aff0a723e */ /* 0x000fe400000000ff */
[----:B------:R2:W0:Y:S01]  /*10a0*/  MUFU.RCP R7, R13 ;  /* 0x0000000d00077308 */ /* 0x0004220000001000 */
[----:B-1----:R-:W-:Y:S02]  /*10b0*/  FMUL.FTZ R6, R2, R21 ;  /* 0x0000001502067220 */ /* 0x002fe40000410000 */
[----:B------:R-:W-:-:S03]  /*10c0*/  HADD2.F32 R12, -RZ, R10.H0_H0 ;  /* 0x2000000aff0c7230 */ /* 0x000fc60000004100 */
[----:B------:R-:W-:Y:S02]  /*10d0*/  F2FP.F16.F32.PACK_AB R6, RZ, R6 ;  /* 0x00000006ff06723e */ /* 0x000fe400000000ff */
[----:B------:R-:W1:Y:S01]  /*10e0*/  MUFU.RCP R5, R5 ;  /* 0x0000000500057308 */ /* 0x000e620000001000 */
[----:B--2---:R-:W-:Y:S02]  /*10f0*/  FMUL.FTZ R13, R2, R9 ;  /* 0x00000009020d7220 */ /* 0x004fe40000410000 */
[----:B------:R-:W-:-:S03]  /*1100*/  HADD2.F32 R10, -RZ, R6.H0_H0 ;  /* 0x20000006ff0a7230 */ /* 0x000fc60000004100 */
[----:B------:R-:W-:Y:S02]  /*1110*/  F2FP.F16.F32.PACK_AB R13, RZ, R13 ;  /* 0x0000000dff0d723e */ /* 0x000fe400000000ff */
[----:B------:R-:W2:Y:S01]  /*1120*/  MUFU.RCP R11, R11 ;  /* 0x0000000b000b7308 */ /* 0x000ea20000001000 */
[C---:B0-----:R-:W-:Y:S02]  /*1130*/  FMUL.FTZ R14, R2.reuse, R7 ;  /* 0x00000007020e7220 */ /* 0x041fe40000410000 */
[----:B------:R-:W0:Y:S01]  /*1140*/  LDC.64 R6, c[0x0][0x388] ;  /* 0x0000e200ff067b82 */ /* 0x000e220000000a00 */
[----:B------:R-:W-:Y:S02]  /*1150*/  HADD2.F32 R13, -RZ, R13.H0_H0 ;  /* 0x2000000dff0d7230 */ /* 0x000fe40000004100 */
[----:B------:R-:W-:Y:S02]  /*1160*/  F2FP.F16.F32.PACK_AB R14, RZ, R14 ;  /* 0x0000000eff0e723e */ /* 0x000fe400000000ff */
[----:B------:R-:W-:Y:S01]  /*1170*/  FRND.TRUNC R3, R3 ;  /* 0x0000000300037307 */ /* 0x000fe2000020d000 */
[----:B-1----:R-:W-:-:S02]  /*1180*/  FMUL.FTZ R5, R2, R5 ;  /* 0x0000000502057220 */ /* 0x002fc40000410000 */
[----:B------:R-:W-:-:S03]  /*1190*/  HADD2.F32 R14, -RZ, R14.H0_H0 ;  /* 0x2000000eff0e7230 */ /* 0x000fc60000004100 */
[----:B------:R-:W-:Y:S02]  /*11a0*/  F2FP.F16.F32.PACK_AB R5, RZ, R5 ;  /* 0x00000005ff05723e */ /* 0x000fe400000000ff */
[----:B------:R-:W1:Y:S01]  /*11b0*/  FRND.TRUNC R4, R4 ;  /* 0x0000000400047307 */ /* 0x000e62000020d000 */
[----:B--2---:R-:W-:Y:S02]  /*11c0*/  FMUL.FTZ R11, R2, R11 ;  /* 0x0000000b020b7220 */ /* 0x004fe40000410000 */
[----:B------:R-:W-:-:S03]  /*11d0*/  HADD2.F32 R5, -RZ, R5.H0_H0 ;  /* 0x20000005ff057230 */ /* 0x000fc60000004100 */
[----:B------:R-:W-:Y:S02]  /*11e0*/  F2FP.F16.F32.PACK_AB R11, RZ, R11 ;  /* 0x0000000bff0b723e */ /* 0x000fe400000000ff */
[----:B------:R-:W-:Y:S03]  /*11f0*/  FRND.TRUNC R9, R12 ;  /* 0x0000000c00097307 */ /* 0x000fe6000020d000 */
[----:B------:R-:W-:Y:S02]  /*1200*/  HADD2.F32 R11, -RZ, R11.H0_H0 ;  /* 0x2000000bff0b7230 */ /* 0x000fe40000004100 */
[----:B0-----:R-:W-:Y:S01]  /*1210*/  IMAD.WIDE.U32 R6, R8, 0x2, R6 ;  /* 0x0000000208067825 */ /* 0x001fe200078e0006 */
[----:B-1----:R-:W-:Y:S02]  /*1220*/  F2FP.F16.F32.PACK_AB R8, R4, R3 ;  /* 0x000000030408723e */ /* 0x002fe400000000ff */
        /* <DEDUP_REMOVED lines=12> */
.L_x_4250:
        /* <DEDUP_REMOVED lines=9> */
.L_x_22351:


//--------------------- .text._ZN2at6native29vectorized_elementwise_kernelILi8ENS0_13AUnaryFunctorIN3c104HalfES4_S4_ZZZNS0_15binary_internal21div_trunc_kernel_cudaERNS_18TensorIteratorBaseEENKUlvE1_clEvENKUlvE1_clEvEUlS4_S4_E_EESt5arrayIPcLm2EEEEviT0_T1_ --------------------------
	.section	.text._ZN2at6native29vectorized_elementwise_kernelILi8ENS0_13AUnaryFunctorIN3c104HalfES4_S4_ZZZNS0_15binary_internal21div_trunc_kernel_cudaERNS_18TensorIteratorBaseEENKUlvE1_clEvENKUlvE1_clEvEUlS4_S4_E_EESt5arrayIPcLm2EEEEviT0_T1_,"ax",@progbits
	.align	128
        .global         _ZN2at6native29vectorized_elementwise_kernelILi8ENS0_13AUnaryFunctorIN3c104HalfES4_S4_ZZZNS0_15binary_internal21div_trunc_kernel_cudaERNS_18TensorIteratorBaseEENKUlvE1_clEvENKUlvE1_clEvEUlS4_S4_E_EESt5arrayIPcLm2EEEEviT0_T1_
        .type           _ZN2at6native29vectorized_elementwise_kernelILi8ENS0_13AUnaryFunctorIN3c104HalfES4_S4_ZZZNS0_15binary_internal21div_trunc_kernel_cudaERNS_18TensorIteratorBaseEENKUlvE1_clEvENKUlvE1_clEvEUlS4_S4_E_EESt5arrayIPcLm2EEEEviT0_T1_,@function
        .size           _ZN2at6native29vectorized_elementwise_kernelILi8ENS0_13AUnaryFunctorIN3c104HalfES4_S4_ZZZNS0_15binary_internal21div_trunc_kernel_cudaERNS_18TensorIteratorBaseEENKUlvE1_clEvENKUlvE1_clEvEUlS4_S4_E_EESt5arrayIPcLm2EEEEviT0_T1_,(.L_x_22352 - _ZN2at6native29vectorized_elementwise_kernelILi8ENS0_13AUnaryFunctorIN3c104HalfES4_S4_ZZZNS0_15binary_internal21div_trunc_kernel_cudaERNS_18TensorIteratorBaseEENKUlvE1_clEvENKUlvE1_clEvEUlS4_S4_E_EESt5arrayIPcLm2EEEEviT0_T1_)
        .other          _ZN2at6native29vectorized_elementwise_kernelILi8ENS0_13AUnaryFunctorIN3c104HalfES4_S4_ZZZNS0_15binary_internal21div_trunc_kernel_cudaERNS_18TensorIteratorBaseEENKUlvE1_clEvENKUlvE1_clEvEUlS4_S4_E_EESt5arrayIPcLm2EEEEviT0_T1_,@"STO_CUDA_ENTRY STV_DEFAULT"
_ZN2at6native29vectorized_elementwise_kernelILi8ENS0_13AUnaryFunctorIN3c104HalfES4_S4_ZZZNS0_15binary_internal21div_trunc_kernel_cudaERNS_18TensorIteratorBaseEENKUlvE1_clEvENKUlvE1_clEvEUlS4_S4_E_EESt5arrayIPcLm2EEEEviT0_T1_:
.text._ZN2at6native29vectorized_elementwise_kernelILi8ENS0_13AUnaryFunctorIN3c104HalfES4_S4_ZZZNS0_15binary_internal21div_trunc_kernel_cudaERNS_18TensorIteratorBaseEENKUlvE1_clEvENKUlvE1_clEvEUlS4_S4_E_EESt5arrayIPcLm2EEEEviT0_T1_:
[----:B------:R-:W-:Y:S01]  /*0000*/  LDC R1, c[0x0][0x37c] ;  /* 0x0000df00ff017b82 */ /* 0x000fe20000000800 */
[----:B------:R-:W-:Y:S05]  /*0010*/  EXIT ;  /* 0x000000000000794d */ /* 0x000fea0003800000 */
.L_x_4251:
        /* <DEDUP_REMOVED lines=14> */
.L_x_22352:


//--------------------- .text._ZN2at6native18elementwise_kernelILi128ELi4EZNS0_15gpu_kernel_implINS0_13BinaryFunctorIfffZZZNS0_15binary_internal21div_trunc_kernel_cudaERNS_18TensorIteratorBaseEENKUlvE1_clEvENKUlvE0_clEvEUlffE_EEEEvS6_RKT_EUliE_EEviT1_ --------------------------
	.section	.text._ZN2at6native18elementwise_kernelILi128ELi4EZNS0_15gpu_kernel_implINS0_13BinaryFunctorIfffZZZNS0_15binary_internal21div_trunc_kernel_cudaERNS_18TensorIteratorBaseEENKUlvE1_clEvENKUlvE0_clEvEUlffE_EEEEvS6_RKT_EUliE_EEviT1_,"ax",@progbits
	.align	128
        .global         _ZN2at6native18elementwise_kernelILi128ELi4EZNS0_15gpu_kernel_implINS0_13BinaryFunctorIfffZZZNS0_15binary_internal21div_trunc_kernel_cudaERNS_18TensorIteratorBaseEENKUlvE1_clEvENKUlvE0_clEvEUlffE_EEEEvS6_RKT_EUliE_EEviT1_
        .type           _ZN2at6native18elementwise_kernelILi128ELi4EZNS0_15gpu_kernel_implINS0_13BinaryFunctorIfffZZZNS0_15binary_internal21div_trunc_kernel_cudaERNS_18TensorIteratorBaseEENKUlvE1_clEvENKUlvE0_clEvEUlffE_EEEEvS6_RKT_EUliE_EEviT1_,@function
        .size           _ZN2at6native18elementwise_kernelILi128ELi4EZNS0_15gpu_kernel_implINS0_13BinaryFunctorIfffZZZNS0_15binary_internal21div_trunc_kernel_cudaERNS_18TensorIteratorBaseEENKUlvE1_clEvENKUlvE0_clEvEUlffE_EEEEvS6_RKT_EUliE_EEviT1_,(.L_x_22353 - _ZN2at6native18elementwise_kernelILi128ELi4EZNS0_15gpu_kernel_implINS0_13BinaryFunctorIfffZZZNS0_15binary_internal21div_trunc_kernel_cudaERNS_18TensorIteratorBaseEENKUlvE1_clEvENKUlvE0_clEvEUlffE_EEEEvS6_RKT_EUliE_EEviT1_)
        .other          _ZN2at6native18elementwise_kernelILi128ELi4EZNS0_15gpu_kernel_implINS0_13BinaryFunctorIfffZZZNS0_15binary_internal21div_trunc_kernel_cudaERNS_18TensorIteratorBaseEENKUlvE1_clEvENKUlvE0_clEvEUlffE_EEEEvS6_RKT_EUliE_EEviT1_,@"STO_CUDA_ENTRY STV_DEFAULT"
_ZN2at6native18elementwise_kernelILi128ELi4EZNS0_15gpu_kernel_implINS0_13BinaryFunctorIfffZZZNS0_15binary_internal21div_trunc_kernel_cudaERNS_18TensorIteratorBaseEENKUlvE1_clEvENKUlvE0_clEvEUlffE_EEEEvS6_RKT_EUliE_EEviT1_:
.text._ZN2at6native18elementwise_kernelILi128ELi4EZNS0_15gpu_kernel_implINS0_13BinaryFunctorIfffZZZNS0_15binary_internal21div_trunc_kernel_cudaERNS_18TensorIteratorBaseEENKUlvE1_clEvENKUlvE0_clEvEUlffE_EEEEvS6_RKT_EUliE_EEviT1_:
        /* <DEDUP_REMOVED lines=19> */
[----:B------:R-:W-:Y:S02]  /*0130*/  HFMA2 R16, -RZ, RZ, 0, 0 ;  /* 0x00000000ff107431 */ /* 0x000fe400000001ff */
        /* <DEDUP_REMOVED lines=351> */
.L_x_4254:
[----:B------:R-:W0:Y:S01]  /*1730*/  LDCU.64 UR6, c[0x0][0x5f0] ;  /* 0x0000be00ff0677ac */ /* 0x000e220008000a00 */
[----:B------:R-:W-:Y:S01]  /*1740*/  BSSY.RECONVERGENT B6, `(.L_x_4255) ;  /* 0x00000e5000067945 */ /* 0x000fe20003800200 */
        /* <DEDUP_REMOVED lines=14> */
[----:B--2---:R4:W0:Y:S01]  /*1830*/  I2F.S16 R19, R2 ;  /* 0x0000000200137306 */ /* 0x0048220000101400 */
[----:B------:R-:W-:Y:S05]  /*1840*/  BRA `(.L_x_4261) ;  /* 0x0000000c00507947 */ /* 0x000fea0003800000 */
.L_x_4259:
[----:B------:R-:W2:Y:S02]  /*1850*/  LDG.E.U8 R2, desc[UR36][R2.64] ;  /* 0x0000002402027981 */ /* 0x000ea4000c1e1100 */
[----:B--2---:R-:W-:Y:S01]  /*1860*/  I2FP.F32.U32 R19, R2 ;  /* 0x0000000200137245 */ /* 0x004fe20000201000 */
[----:B------:R-:W-:Y:S06]  /*1870*/  BRA `(.L_x_4261) ;  /* 0x0000000c00447947 */ /* 0x000fec0003800000 */
.L_x_4258:
[----:B------:R-:W-:-:S09]  /*1880*/  UISETP.NE.AND UP0, UPT, UR4, 0x2, UPT ;  /* 0x000000020400788c */ /* 0x000fd2000bf05270 */
[----:B------:R-:W-:Y:S05]  /*1890*/  BRA.U !UP0, `(.L_x_4262) ;  /* 0x0000000108287547 */ /* 0x000fea000b800000 */
[----:B------:R-:W-:-:S09]  /*18a0*/  UISETP.NE.AND UP0, UPT, UR4, 0x3, UPT ;  /* 0x000000030400788c */ /* 0x000fd2000bf05270 */
[----:B------:R-:W-:Y:S05]  /*18b0*/  BRA.U !UP0, `(.L_x_4263) ;  /* 0x0000000108147547 */ /* 0x000fea000b800000 */
[----:B------:R-:W-:-:S09]  /*18c0*/  UISETP.NE.AND UP0, UPT, UR4, 0x4, UPT ;  /* 0x000000040400788c */ /* 0x000fd2000bf05270 */
[----:B------:R-:W-:Y:S05]  /*18d0*/  BRA.U UP0, `(.L_x_4260) ;  /* 0x0000000900b07547 */ /* 0x000fea000b800000 */
[----:B------:R-:W2:Y:S02]  /*18e0*/  LDG.E.64 R2, desc[UR36][R2.64] ;  /* 0x0000002402027981 */ /* 0x000ea4000c1e1b00 */
[----:B--2---:R2:W3:Y:S02]  /*18f0*/  I2F.S64 R19, R2 ;  /* 0x0000000200137312 */ /* 0x0044e40000301400 */
[----:B--23--:R-:W-:Y:S05]  /*1900*/  BRA `(.L_x_4261) ;  /* 0x0000000c00207947 */ /* 0x00cfea0003800000 */
.L_x_4263:
[----:B------:R-:W2:Y:S02]  /*1910*/  LDG.E R2, desc[UR36][R2.64] ;  /* 0x0000002402027981 */ /* 0x000ea4000c1e1900 */
[----:B--2---:R-:W-:Y:S01]  /*1920*/  I2FP.F32.S32 R19, R2 ;  /* 0x0000000200137245 */ /* 0x004fe20000201400 */
[----:B------:R-:W-:Y:S06]  /*1930*/  BRA `(.L_x_4261) ;  /* 0x0000000c00147947 */ /* 0x000fec0003800000 */
.L_x_4262:
[----:B------:R-:W2:Y:S02]  /*1940*/  LDG.E.U16 R2, desc[UR36][R2.64] ;  /* 0x0000002402027981 */ /* 0x000ea4000c1e1500 */
[----:B--2---:R2:W3:Y:S01]  /*1950*/  I2F.S16 R19, R2 ;  /* 0x0000000200137306 */ /* 0x0044e20000101400 */
[----:B------:R-:W-:Y:S05]  /*1960*/  BRA `(.L_x_4261) ;  /* 0x0000000c00087947 */ /* 0x000fea0003800000 */
.L_x_4257:
[----:B------:R-:W-:-:S09]  /*1970*/  UISETP.GT.AND UP0, UPT, UR4, 0x6, UPT ;  /* 0x000000060400788c */ /* 0x000fd2000bf04270 */
[----:B------:R-:W-:Y:S05]  /*1980*/  BRA.U UP0, `(.L_x_4264) ;  /* 0x0000000100247547 */ /* 0x000fea000b800000 */
[----:B------:R-:W-:-:S09]  /*1990*/  UISETP.NE.AND UP0, UPT, UR4, 0x5, UPT ;  /* 0x000000050400788c */ /* 0x000fd2000bf05270 */
[----:B------:R-:W-:Y:S05]  /*19a0*/  BRA.U !UP0, `(.L_x_4265) ;  /* 0x0000000108107547 */ /* 0x000fea000b800000 */
[----:B------:R-:W-:-:S09]  /*19b0*/  UISETP.NE.AND UP0, UPT, UR4, 0x6, UPT ;  /* 0x000000060400788c */ /* 0x000fd2000bf05270 */
[----:B------:R-:W-:Y:S05]  /*19c0*/  BRA.U UP0, `(.L_x_4260) ;  /* 0x0000000900747547 */ /* 0x000fea000b800000 */
[----:B------:R0:W5:Y:S01]  /*19d0*/  LDG.E R19, desc[UR36][R2.64] ;  /* 0x0000002402137981 */ /* 0x000162000c1e1900 */
[----:B------:R-:W-:Y:S05]  /*19e0*/  BRA `(.L_x_4261) ;  /* 0x0000000800e87947 */ /* 0x000fea0003800000 */
.L_x_4265:
[----:B------:R-:W2:Y:S02]  /*19f0*/  LDG.E.U16 R2, desc[UR36][R2.64] ;  /* 0x0000002402027981 */ /* 0x000ea4000c1e1500 */
[----:B--2---:R-:W-:Y:S01]  /*1a00*/  HADD2.F32 R19, -RZ, R2.H0_H0 ;  /* 0x20000002ff137230 */ /* 0x004fe20000004100 */
[----:B------:R-:W-:Y:S06]  /*1a10*/  BRA `(.L_x_4261) ;  /* 0x0000000800dc7947 */ /* 0x000fec0003800000 */
.L_x_4264:
[----:B------:R-:W-:-:S09]  /*1a20*/  UISETP.NE.AND UP0, UPT, UR4, 0x7, UPT ;  /* 0x000000070400788c */ /* 0x000fd2000bf05270 */
[----:B------:R-:W-:Y:S05]  /*1a30*/  BRA.U !UP0, `(.L_x_4266) ;  /* 0x0000000108247547 */ /* 0x000fea000b800000 */
[----:B------:R-:W-:-:S09]  /*1a40*/  UISETP.NE.AND UP0, UPT, UR4, 0x8, UPT ;  /* 0x000000080400788c */ /* 0x000fd2000bf05270 */
[----:B------:R-:W-:Y:S05]  /*1a50*/  BRA.U !UP0, `(.L_x_4267) ;  /* 0x0000000108107547 */ /* 0x000fea000b800000 */
[----:B------:R-:W-:-:S09]  /*1a60*/  UISETP.NE.AND UP0, UPT, UR4, 0x9, UPT ;  /* 0x000000090400788c */ /* 0x000fd2000bf05270 */
[----:B------:R-:W-:Y:S05]  /*1a70*/  BRA.U UP0, `(.L_x_4260) ;  /* 0x0000000900487547 */ /* 0x000fea000b800000 */
[----:B------:R1:W5:Y:S01]  /*1a80*/  LDG.E R19, desc[UR36][R2.64] ;  /* 0x0000002402137981 */ /* 0x000362000c1e1900 */
[----:B------:R-:W-:Y:S05]  /*1a90*/  BRA `(.L_x_4261) ;  /* 0x0000000800bc7947 */ /* 0x000fea0003800000 */
.L_x_4267:
[----:B------:R-:W2:Y:S02]  /*1aa0*/  LDG.E.U16 R2, desc[UR36][R2.64] ;  /* 0x0000002402027981 */ /* 0x000ea4000c1e1500 */
[----:B--2---:R-:W-:Y:S01]  /*1ab0*/  HADD2.F32 R19, -RZ, R2.H0_H0 ;  /* 0x20000002ff137230 */ /* 0x004fe20000004100 */
[----:B------:R-:W-:Y:S06]  /*1ac0*/  BRA `(.L_x_4261) ;  /* 0x0000000800b07947 */ /* 0x000fec0003800000 */
.L_x_4266:
        /* <DEDUP_REMOVED lines=9> */
[----:B0-----:R-:W-:Y:S01]  /*1b60*/  @!P0 FMUL R19, R19, 1.175494350822287508e-38 ;  /* 0x0080000013138820 */ /* 0x001fe20000400000 */
[----:B------:R-:W-:Y:S06]  /*1b70*/  BRA `(.L_x_4261) ;  /* 0x0000000800847947 */ /* 0x000fec0003800000 */
.L_x_4256:
        /* <DEDUP_REMOVED lines=10> */
[----:B------:R-:W-:Y:S01]  /*1c20*/  FSEL R19, RZ, 1, !P0 ;  /* 0x3f800000ff137808 */ /* 0x000fe20004000000 */
[----:B------:R-:W-:Y:S08]  /*1c30*/  BRA `(.L_x_4261) ;  /* 0x0000000800547947 */ /* 0x000ff00003800000 */
.L_x_4270:
        /* <DEDUP_REMOVED lines=11> */
.L_x_4269:
        /* <DEDUP_REMOVED lines=14> */
[----:B------:R-:W-:Y:S01]  /*1dd0*/  VIADD R5, R4, 0xfffffffc ;  /* 0xfffffffc04057836 */ /* 0x000fe20000000000 */
[----:B------:R-:W-:-:S04]  /*1de0*/  IADD3 R4, PT, PT, R0, 0x1000000, RZ ;  /* 0x0100000000047810 */ /* 0x000fc80007ffe0ff */
[----:B------:R-:W-:Y:S01]  /*1df0*/  SHF.L.U32 R6, R0, R5, RZ ;  /* 0x0000000500067219 */ /* 0x000fe200000006ff */
[----:B------:R-:W-:Y:S01]  /*1e00*/  IMAD.SHL.U32 R5, R5, 0x800000, RZ ;  /* 0x0080000005057824 */ /* 0x000fe200078e00ff */
[----:B------:R-:W-:-:S04]  /*1e10*/  SHF.R.S32.HI R4, RZ, 0x8, R4 ;  /* 0x00000008ff047819 */ /* 0x000fc80000011404 */
[----:B------:R-:W-:-:S05]  /*1e20*/  LEA.HI R5, R6, -R5, RZ, 0x1c ;  /* 0x8000000506057211 */ /* 0x000fca00078fe0ff */
[----:B------:R-:W-:-:S05]  /*1e30*/  VIADD R5, R5, 0x3c000000 ;  /* 0x3c00000005057836 */ /* 0x000fca0000000000 */
[----:B------:R-:W-:-:S04]  /*1e40*/  LOP3.LUT R4, R5, 0x7f800000, R4, 0xf8, !PT ;  /* 0x7f80000005047812 */ /* 0x000fc800078ef804 */
[----:B------:R-:W-:-:S04]  /*1e50*/  SEL R4, R4, RZ, P0 ;  /* 0x000000ff04047207 */ /* 0x000fc80000000000 */
[----:B------:R-:W-:Y:S01]  /*1e60*/  LOP3.LUT R19, R4, 0x80000000, R19, 0xf8, !PT ;  /* 0x8000000004137812 */ /* 0x000fe200078ef813 */
[----:B------:R-:W-:Y:S06]  /*1e70*/  BRA `(.L_x_4261) ;  /* 0x0000000400c47947 */ /* 0x000fec0003800000 */
.L_x_4272:
[----:B------:R-:W2:Y:S02]  /*1e80*/  LDG.E.U8 R2, desc[UR36][R2.64] ;  /* 0x0000002402027981 */ /* 0x000ea4000c1e1100 */
[C---:B--2---:R-:W-:Y:S01]  /*1e90*/  IMAD.SHL.U32 R4, R2.reuse, 0x2000000, RZ ;  /* 0x0200000002047824 */ /* 0x044fe200078e00ff */
[----:B------:R-:W-:-:S04]  /*1ea0*/  SHF.L.U32 R5, R2, 0x8, RZ ;  /* 0x0000000802057819 */ /* 0x000fc800000006ff */
[----:B------:R-:W-:Y:S02]  /*1eb0*/  ISETP.GT.U32.AND P0, PT, R4, 0x7ffffff, PT ;  /* 0x07ffffff0400780c */ /* 0x000fe40003f04070 */
[----:B------:R-:W-:-:S11]  /*1ec0*/  PRMT R19, R5, 0x9910, RZ ;  /* 0x0000991005137816 */ /* 0x000fd600000000ff */
[----:B------:R-:W-:Y:S02]  /*1ed0*/  @!P0 LOP3.LUT R0, R5, 0x7f00, RZ, 0xc0, !PT ;  /* 0x00007f0005008812 */ /* 0x000fe400078ec0ff */
[----:B------:R-:W-:Y:S02]  /*1ee0*/  @P0 LEA.HI R4, R4, 0x70000000, RZ, 0x1c ;  /* 0x7000000004040811 */ /* 0x000fe400078fe0ff */
[----:B------:R-:W-:-:S05]  /*1ef0*/  @!P0 LOP3.LUT R0, R0, 0x3f000000, RZ, 0xfc, !PT ;  /* 0x3f00000000008812 */ /* 0x000fca00078efcff */
[----:B------:R-:W-:Y:S01]  /*1f00*/  @!P0 FADD.FTZ R0, R0, -0.5 ;  /* 0xbf00000000008421 */ /* 0x000fe20000010000 */
[----:B------:R-:W-:-:S05]  /*1f10*/  @P0 FMUL.FTZ R0, R4, 1.9259299443872358531e-34 ;  /* 0x0780000004000820 */ /* 0x000fca0000410000 */
[----:B------:R-:W-:Y:S01]  /*1f20*/  LOP3.LUT R19, R0, 0x80000000, R19, 0xf8, !PT ;  /* 0x8000000000137812 */ /* 0x000fe200078ef813 */
[----:B------:R-:W-:Y:S06]  /*1f30*/  BRA `(.L_x_4261) ;  /* 0x0000000400947947 */ /* 0x000fec0003800000 */
.L_x_4271:
[----:B------:R-:W2:Y:S02]  /*1f40*/  LDG.E.U16 R2, desc[UR36][R2.64] ;  /* 0x0000002402027981 */ /* 0x000ea4000c1e1500 */
[----:B--2---:R-:W-:Y:S01]  /*1f50*/  IMAD.U32 R19, R2, 0x10000, RZ ;  /* 0x0001000002137824 */ /* 0x004fe200078e00ff */
[----:B------:R-:W-:Y:S06]  /*1f60*/  BRA `(.L_x_4261) ;  /* 0x0000000400887947 */ /* 0x000fec0003800000 */
.L_x_4268:
        /* <DEDUP_REMOVED lines=9> */
[----:B--2---:R-:W-:Y:S01]  /*2000*/  I2FP.F32.U32 R19, R2 ;  /* 0x0000000200137245 */ /* 0x004fe20000201000 */
[----:B------:R-:W-:Y:S06]  /*2010*/  BRA `(.L_x_4261) ;  /* 0x00000004005c7947 */ /* 0x000fec0003800000 */
.L_x_4275:
[----:B------:R-:W2:Y:S01]  /*2020*/  LDG.E.U8 R3, desc[UR36][R2.64] ;  /* 0x0000002402037981 */ /* 0x000ea2000c1e1100 */
        /* <DEDUP_REMOVED lines=19> */
.L_x_4277:
[----:B------:R-:W-:Y:S05]  /*2160*/  BSYNC.RECONVERGENT B0 ;  /* 0x0000000000007941 */ /* 0x000fea0003800200 */
.L_x_4276:
[----:B------:R-:W-:Y:S02]  /*2170*/  SHF.L.U32 R0, R0, 0x14, RZ ;  /* 0x0000001400007819 */ /* 0x000fe400000006ff */
[----:B------:R-:W-:-:S04]  /*2180*/  LEA R2, R2, 0x3b800000, 0x17 ;  /* 0x3b80000002027811 */ /* 0x000fc800078eb8ff */
[----:B------:R-:W-:Y:S01]  /*2190*/  LOP3.LUT R19, R2, R0, R19, 0xfe, !PT ;  /* 0x0000000002137212 */ /* 0x000fe200078efe13 */
[----:B------:R-:W-:Y:S06]  /*21a0*/  BRA `(.L_x_4261) ;  /* 0x0000000000f87947 */ /* 0x000fec0003800000 */
.L_x_4274:
[----:B------:R-:W2:Y:S01]  /*21b0*/  LDG.E.U8 R3, desc[UR36][R2.64] ;  /* 0x0000002402037981 */ /* 0x000ea2000c1e1100 */
        /* <DEDUP_REMOVED lines=19> */
.L_x_4279:
[----:B------:R-:W-:Y:S05]  /*22f0*/  BSYNC.RECONVERGENT B0 ;  /* 0x0000000000007941 */ /* 0x000fea0003800200 */
.L_x_4278:
[----:B------:R-:W-:Y:S01]  /*2300*/  IMAD.SHL.U32 R0, R0, 0x200000, RZ ;  /* 0x0020000000007824 */ /* 0x000fe200078e00ff */
[----:B------:R-:W-:-:S04]  /*2310*/  LEA R2, R2, 0x37800000, 0x17 ;  /* 0x3780000002027811 */ /* 0x000fc800078eb8ff */
[----:B------:R-:W-:Y:S01]  /*2320*/  LOP3.LUT R19, R2, R0, R19, 0xfe, !PT ;  /* 0x0000000002137212 */ /* 0x000fe200078efe13 */
[----:B------:R-:W-:Y:S06]  /*2330*/  BRA `(.L_x_4261) ;  /* 0x0000000000947947 */ /* 0x000fec0003800000 */
.L_x_4273:
[----:B------:R-:W-:-:S09]  /*2340*/  UISETP.NE.AND UP0, UPT, UR4, 0x1c, UPT ;  /* 0x0000001c0400788c */ /* 0x000fd2000bf05270 */
[----:B------:R-:W-:Y:S05]  /*2350*/  BRA.U !UP0, `(.L_x_4280) ;  /* 0x0000000108847547 */ /* 0x000fea000b800000 */
[----:B------:R-:W-:-:S09]  /*2360*/  UISETP.NE.AND UP0, UPT, UR4, 0x1d, UPT ;  /* 0x0000001d0400788c */ /* 0x000fd2000bf05270 */
[----:B------:R-:W-:Y:S05]  /*2370*/  BRA.U !UP0, `(.L_x_4281) ;  /* 0x0000000108707547 */ /* 0x000fea000b800000 */
[----:B------:R-:W-:-:S09]  /*2380*/  UISETP.NE.AND UP0, UPT, UR4, 0x2c, UPT ;  /* 0x0000002c0400788c */ /* 0x000fd2000bf05270 */
[----:B------:R-:W-:Y:S05]  /*2390*/  BRA.U !UP0, `(.L_x_4282) ;  /* 0x0000000108487547 */ /* 0x000fea000b800000 */
.L_x_4260:
        /* <DEDUP_REMOVED lines=8> */
[----:B0-----:R-:W-:Y:S01]  /*2420*/  MOV R4, UR4 ;  /* 0x0000000400047c02 */ /* 0x001fe20008000f00 */
[----:B------:R-:W-:-:S02]  /*2430*/  IMAD.U32 R5, RZ, RZ, UR5 ;  /* 0x00000005ff057e24 */ /* 0x000fc4000f8e00ff */
[----:B-1----:R-:W-:Y:S01]  /*2440*/  IMAD.U32 R6, RZ, RZ, UR6 ;  /* 0x00000006ff067e24 */ /* 0x002fe2000f8e00ff */
[----:B------:R-:W-:Y:S01]  /*2450*/  MOV R7, UR7 ;  /* 0x0000000700077c02 */ /* 0x000fe20008000f00 */
[----:B---3--:R-:W-:Y:S02]  /*2460*/  IMAD.U32 R10, RZ, RZ, UR8 ;  /* 0x00000008ff0a7e24 */ /* 0x008fe4000f8e00ff */
[----:B------:R-:W-:-:S07]  /*2470*/  IMAD.U32 R11, RZ, RZ, UR9 ;  /* 0x00000009ff0b7e24 */ /* 0x000fce000f8e00ff */
[----:B------:R-:W-:-:S07]  /*2480*/  LEPC R20, `(.L_x_4283) ;  /* 0x000000001014794e */ /* 0x000fce0000000000 */
[----:B--2---:R-:W-:Y:S05]  /*2490*/  CALL.ABS.NOINC R2 ;  /* 0x0000000002007343 */ /* 0x004fea0003c00000 */
.L_x_4283:
[----:B------:R-:W-:Y:S01]  /*24a0*/  MOV R19, RZ ;  /* 0x000000ff00137202 */ /* 0x000fe20000000f00 */
[----:B------:R-:W-:Y:S06]  /*24b0*/  BRA `(.L_x_4261) ;  /* 0x0000000000347947 */ /* 0x000fec0003800000 */
.L_x_4282:
[----:B------:R-:W2:Y:S01]  /*24c0*/  LDG.E.U8 R2, desc[UR36][R2.64] ;  /* 0x0000002402027981 */ /* 0x000ea2000c1e1100 */
[----:B------:R-:W-:Y:S01]  /*24d0*/  IMAD.MOV.U32 R19, RZ, RZ, 0x400000 ;  /* 0x00400000ff137424 */ /* 0x000fe200078e00ff */
[----:B--2---:R-:W-:-:S13]  /*24e0*/  ISETP.NE.AND P0, PT, R2, RZ, PT ;  /* 0x000000ff0200720c */ /* 0x004fda0003f05270 */
[----:B------:R-:W-:Y:S05]  /*24f0*/  @!P0 BRA `(.L_x_4261) ;  /* 0x0000000000248947 */ /* 0x000fea0003800000 */
[----:B------:R-:W-:-:S13]  /*2500*/  ISETP.NE.AND P0, PT, R2, 0xff, PT ;  /* 0x000000ff0200780c */ /* 0x000fda0003f05270 */
[----:B------:R-:W-:Y:S01]  /*2510*/  @!P0 IMAD.MOV.U32 R19, RZ, RZ, 0x7f800001 ;  /* 0x7f800001ff138424 */ /* 0x000fe200078e00ff */
[----:B------:R-:W-:Y:S01]  /*2520*/  @P0 SHF.L.U32 R19, R2, 0x17, RZ ;  /* 0x0000001702130819 */ /* 0x000fe200000006ff */
[----:B------:R-:W-:Y:S06]  /*2530*/  BRA `(.L_x_4261) ;  /* 0x0000000000147947 */ /* 0x000fec0003800000 */
.L_x_4281:
[----:B------:R-:W2:Y:S02]  /*2540*/  LDG.E.64 R2, desc[UR36][R2.64] ;  /* 0x0000002402027981 */ /* 0x000ea4000c1e1b00 */
[----:B--2---:R0:W1:Y:S02]  /*2550*/  I2F.U64 R19, R2 ;  /* 0x0000000200137312 */ /* 0x0040640000301000 */
[----:B01----:R-:W-:Y:S05]  /*2560*/  BRA `(.L_x_4261) ;  /* 0x0000000000087947 */ /* 0x003fea0003800000 */
.L_x_4280:
[----:B------:R-:W2:Y:S02]  /*2570*/  LDG.E R2, desc[UR36][R2.64] ;  /* 0x0000002402027981 */ /* 0x000ea4000c1e1900 */
[----:B--2---:R-:W-:-:S07]  /*2580*/  I2FP.F32.U32 R19, R2 ;  /* 0x0000000200137245 */ /* 0x004fce0000201000 */
.L_x_4261:
[----:B------:R-:W-:Y:S05]  /*2590*/  BSYNC.RECONVERGENT B6 ;  /* 0x0000000000067941 */ /* 0x000fea0003800200 */
.L_x_4255:
[----:B------:R-:W0:Y:S01]  /*25a0*/  LDCU.64 UR6, c[0x0][0x5f8] ;  /* 0x0000bf00ff0677ac */ /* 0x000e220008000a00 */
[----:B------:R-:W-:Y:S01]  /*25b0*/  BSSY.RECONVERGENT B6, `(.L_x_4284) ;  /* 0x00000e5000067945 */ /* 0x000fe20003800200 */
[----:B------:R-:W-:-:S04]  /*25c0*/  UPRMT UR4, UR42, 0x9910, URZ ;  /* 0x000099102a047896 */ /* 0x000fc800080000ff */
[----:B------:R-:W-:Y:S01]  /*25d0*/  UISETP.GT.AND UP0, UPT, UR4, 0x9, UPT ;  /* 0x000000090400788c */ /* 0x000fe2000bf04270 */
[----:B012-4-:R-:W-:-:S05]  /*25e0*/  IADD3 R2, P0, PT, R18, UR6, RZ ;  /* 0x0000000612027c10 */ /* 0x017fca000ff1e0ff */
        /* <DEDUP_REMOVED lines=13> */
.L_x_4288:
[----:B------:R-:W2:Y:S02]  /*26c0*/  LDG.E.U8 R0, desc[UR36][R2.64] ;  /* 0x0000002402007981 */ /* 0x000ea4000c1e1100 */
[----:B--2---:R-:W-:Y:S01]  /*26d0*/  I2FP.F32.U32 R0, R0 ;  /* 0x0000000000007245 */ /* 0x004fe20000201000 */
[----:B------:R-:W-:Y:S06]  /*26e0*/  BRA `(.L_x_4290) ;  /* 0x0000000c00447947 */ /* 0x000fec0003800000 */
.L_x_4287:
[----:B------:R-:W-:-:S09]  /*26f0*/  UISETP.NE.AND UP0, UPT, UR4, 0x2, UPT ;  /* 0x000000020400788c */ /* 0x000fd2000bf05270 */
[----:B------:R-:W-:Y:S05]  /*2700*/  BRA.U !UP0, `(.L_x_4291) ;  /* 0x0000000108287547 */ /* 0x000fea000b800000 */
[----:B------:R-:W-:-:S09]  /*2710*/  UISETP.NE.AND UP0, UPT, UR4, 0x3, UPT ;  /* 0x000000030400788c */ /* 0x000fd2000bf05270 */
[----:B------:R-:W-:Y:S05]  /*2720*/  BRA.U !UP0, `(.L_x_4292) ;  /* 0x0000000108147547 */ /* 0x000fea000b800000 */
[----:B------:R-:W-:-:S09]  /*2730*/  UISETP.NE.AND UP0, UPT, UR4, 0x4, UPT ;  /* 0x000000040400788c */ /* 0x000fd2000bf05270 */
[----:B------:R-:W-:Y:S05]  /*2740*/  BRA.U UP0, `(.L_x_4289) ;  /* 0x0000000900b07547 */ /* 0x000fea000b800000 */
[----:B------:R-:W2:Y:S02]  /*2750*/  LDG.E.64 R2, desc[UR36][R2.64] ;  /* 0x0000002402027981 */ /* 0x000ea4000c1e1b00 */
[----:B--2---:R4:W0:Y:S02]  /*2760*/  I2F.S64 R0, R2 ;  /* 0x0000000200007312 */ /* 0x0048240000301400 */
[----:B0---4-:R-:W-:Y:S05]  /*2770*/  BRA `(.L_x_4290) ;  /* 0x0000000c00207947 */ /* 0x011fea0003800000 */
.L_x_4292:
[----:B------:R-:W2:Y:S02]  /*2780*/  LDG.E R0, desc[UR36][R2.64] ;  /* 0x0000002402007981 */ /* 0x000ea4000c1e1900 */
[----:B--2---:R-:W-:Y:S01]  /*2790*/  I2FP.F32.S32 R0, R0 ;  /* 0x0000000000007245 */ /* 0x004fe20000201400 */
[----:B------:R-:W-:Y:S06]  /*27a0*/  BRA `(.L_x_4290) ;  /* 0x0000000c00147947 */ /* 0x000fec0003800000 */
.L_x_4291:
[----:B------:R-:W2:Y:S02]  /*27b0*/  LDG.E.U16 R0, desc[UR36][R2.64] ;  /* 0x0000002402007981 */ /* 0x000ea4000c1e1500 */
[----:B--2---:R-:W2:Y:S01]  /*27c0*/  I2F.S16 R0, R0 ;  /* 0x0000000000007306 */ /* 0x004ea20000101400 */
[----:B------:R-:W-:Y:S05]  /*27d0*/  BRA `(.L_x_4290) ;  /* 0x0000000c00087947 */ /* 0x000fea0003800000 */
.L_x_4286:
        /* <DEDUP_REMOVED lines=8> */
.L_x_4294:
[----:B------:R-:W2:Y:S02]  /*2860*/  LDG.E.U16 R0, desc[UR36][R2.64] ;  /* 0x0000002402007981 */ /* 0x000ea4000c1e1500 */
[----:B--2---:R-:W-:Y:S01]  /*2870*/  HADD2.F32 R0, -RZ, R0.H0_H0 ;  /* 0x20000000ff007230 */ /* 0x004fe20000004100 */
[----:B------:R-:W-:Y:S06]  /*2880*/  BRA `(.L_x_4290) ;  /* 0x0000000800dc7947 */ /* 0x000fec0003800000 */
.L_x_4293:
        /* <DEDUP_REMOVED lines=8> */
.L_x_4296:
[----:B------:R-:W2:Y:S02]  /*2910*/  LDG.E.U16 R0, desc[UR36][R2.64] ;  /* 0x0000002402007981 */ /* 0x000ea4000c1e1500 */
[----:B--2---:R-:W-:Y:S01]  /*2920*/  HADD2.F32 R0, -RZ, R0.H0_H0 ;  /* 0x20000000ff007230 */ /* 0x004fe20000004100 */
[----:B------:R-:W-:Y:S06]  /*2930*/  BRA `(.L_x_4290) ;  /* 0x0000000800b07947 */ /* 0x000fec0003800000 */
.L_x_4295:
        /* <DEDUP_REMOVED lines=11> */
.L_x_4285:
        /* <DEDUP_REMOVED lines=12> */
.L_x_4299:
        /* <DEDUP_REMOVED lines=11> */
.L_x_4298:
        /* <DEDUP_REMOVED lines=23> */
[----:B------:R-:W-:Y:S01]  /*2cd0*/  LOP3.LUT R0, R5, 0x80000000, R0, 0xf8, !PT ;  /* 0x8000000005007812 */ /* 0x000fe200078ef800 */
[----:B------:R-:W-:Y:S06]  /*2ce0*/  BRA `(.L_x_4290) ;  /* 0x0000000400c47947 */ /* 0x000fec0003800000 */
.L_x_4301:
[----:B------:R-:W2:Y:S02]  /*2cf0*/  LDG.E.U8 R2, desc[UR36][R2.64] ;  /* 0x0000002402027981 */ /* 0x000ea4000c1e1100 */
[C---:B--2---:R-:W-:Y:S01]  /*2d00*/  SHF.L.U32 R4, R2.reuse, 0x19, RZ ;  /* 0x0000001902047819 */ /* 0x044fe200000006ff */
        /* <DEDUP_REMOVED lines=8> */
[----:B------:R-:W-:Y:S01]  /*2d90*/  LOP3.LUT R0, R0, 0x80000000, R5, 0xf8, !PT ;  /* 0x8000000000007812 */ /* 0x000fe200078ef805 */
[----:B------:R-:W-:Y:S06]  /*2da0*/  BRA `(.L_x_4290) ;  /* 0x0000000400947947 */ /* 0x000fec0003800000 */
.L_x_4300:
[----:B------:R-:W2:Y:S02]  /*2db0*/  LDG.E.U16 R0, desc[UR36][R2.64] ;  /* 0x0000002402007981 */ /* 0x000ea4000c1e1500 */
[----:B--2---:R-:W-:Y:S01]  /*2dc0*/  IMAD.U32 R0, R0, 0x10000, RZ ;  /* 0x0001000000007824 */ /* 0x004fe200078e00ff */
[----:B------:R-:W-:Y:S06]  /*2dd0*/  BRA `(.L_x_4290) ;  /* 0x0000000400887947 */ /* 0x000fec0003800000 */
.L_x_4297:
        /* <DEDUP_REMOVED lines=11> */
.L_x_4304:
[----:B------:R-:W2:Y:S01]  /*2e90*/  LDG.E.U8 R3, desc[UR36][R2.64] ;  /* 0x0000002402037981 */ /* 0x000ea2000c1e1100 */
        /* <DEDUP_REMOVED lines=19> */
.L_x_4306:
[----:B------:R-:W-:Y:S05]  /*2fd0*/  BSYNC.RECONVERGENT B0 ;  /* 0x0000000000007941 */ /* 0x000fea0003800200 */
.L_x_4305:
[----:B------:R-:W-:Y:S01]  /*2fe0*/  IMAD.SHL.U32 R0, R0, 0x100000, RZ ;  /* 0x0010000000007824 */ /* 0x000fe200078e00ff */
[----:B------:R-:W-:-:S04]  /*2ff0*/  LEA R2, R2, 0x3b800000, 0x17 ;  /* 0x3b80000002027811 */ /* 0x000fc800078eb8ff */
[----:B------:R-:W-:Y:S01]  /*3000*/  LOP3.LUT R0, R2, R0, R7, 0xfe, !PT ;  /* 0x0000000002007212 */ /* 0x000fe200078efe07 */
[----:B------:R-:W-:Y:S06]  /*3010*/  BRA `(.L_x_4290) ;  /* 0x0000000000f87947 */ /* 0x000fec0003800000 */
.L_x_4303:
        /* <DEDUP_REMOVED lines=20> */
.L_x_4308:
[----:B------:R-:W-:Y:S05]  /*3160*/  BSYNC.RECONVERGENT B0 ;  /* 0x0000000000007941 */ /* 0x000fea0003800200 */
.L_x_4307:
[----:B------:R-:W-:Y:S02]  /*3170*/  SHF.L.U32 R0, R0, 0x15, RZ ;  /* 0x0000001500007819 */ /* 0x000fe400000006ff */
[----:B------:R-:W-:-:S04]  /*3180*/  LEA R2, R2, 0x37800000, 0x17 ;  /* 0x3780000002027811 */ /* 0x000fc800078eb8ff */
[----:B------:R-:W-:Y:S01]  /*3190*/  LOP3.LUT R0, R2, R0, R7, 0xfe, !PT ;  /* 0x0000000002007212 */ /* 0x000fe200078efe07 */
[----:B------:R-:W-:Y:S06]  /*31a0*/  BRA `(.L_x_4290) ;  /* 0x0000000000947947 */ /* 0x000fec0003800000 */
.L_x_4302:
[----:B------:R-:W-:-:S09]  /*31b0*/  UISETP.NE.AND UP0, UPT, UR4, 0x1c, UPT ;  /* 0x0000001c0400788c */ /* 0x000fd2000bf05270 */
[----:B------:R-:W-:Y:S05]  /*31c0*/  BRA.U !UP0, `(.L_x_4309) ;  /* 0x0000000108847547 */ /* 0x000fea000b800000 */
[----:B------:R-:W-:-:S09]  /*31d0*/  UISETP.NE.AND UP0, UPT, UR4, 0x1d, UPT ;  /* 0x0000001d0400788c */ /* 0x000fd2000bf05270 */
[----:B------:R-:W-:Y:S05]  /*31e0*/  BRA.U !UP0, `(.L_x_4310) ;  /* 0x0000000108707547 */ /* 0x000fea000b800000 */
[----:B------:R-:W-:-:S09]  /*31f0*/  UISETP.NE.AND UP0, UPT, UR4, 0x2c, UPT ;  /* 0x0000002c0400788c */ /* 0x000fd2000bf05270 */
[----:B------:R-:W-:Y:S05]  /*3200*/  BRA.U !UP0, `(.L_x_4311) ;  /* 0x0000000108487547 */ /* 0x000fea000b800000 */
.L_x_4289:
[----:B------:R-:W-:Y:S01]  /*3210*/  MOV R2, 0x0 ;  /* 0x0000000000027802 */ /* 0x000fe20000000f00 */
[----:B------:R-:W0:Y:S01]  /*3220*/  LDCU.64 UR4, c[0x4][0x178] ;  /* 0x01002f00ff0477ac */ /* 0x000e220008000a00 */
[----:B------:R-:W-:Y:S02]  /*3230*/  HFMA2 R13, -RZ, RZ, 0, 0 ;  /* 0x00000000ff0d7431 */ /* 0x000fe400000001ff */
[----:B------:R-:W-:Y:S01]  /*3240*/  IMAD.MOV.U32 R8, RZ, RZ, 0x4e ;  /* 0x0000004eff087424 */ /* 0x000fe200078e00ff */
[----:B------:R-:W1:Y:S01]  /*3250*/  LDCU.64 UR6, c[0x4][0x180] ;  /* 0x01003000ff0677ac */ /* 0x000e620008000a00 */
[----:B------:R-:W2:Y:S01]  /*3260*/  LDC.64 R2, c[0x4][R2] ;  /* 0x0100000002027b82 */ /* 0x000ea20000000a00 */
[----:B------:R-:W-:Y:S01]  /*3270*/  IMAD.MOV.U32 R12, RZ, RZ, 0x1 ;  /* 0x00000001ff0c7424 */ /* 0x000fe200078e00ff */
[----:B------:R-:W4:Y:S01]  /*3280*/  LDCU.64 UR8, c[0x4][0x68] ;  /* 0x01000d00ff0877ac */ /* 0x000f220008000a00 */
[----:B0-----:R-:W-:Y:S02]  /*3290*/  IMAD.U32 R4, RZ, RZ, UR4 ;  /* 0x00000004ff047e24 */ /* 0x001fe4000f8e00ff */
[----:B------:R-:W-:Y:S01]  /*32a0*/  IMAD.U32 R5, RZ, RZ, UR5 ;  /* 0x00000005ff057e24 */ /* 0x000fe2000f8e00ff */
[----:B-1----:R-:W-:Y:S01]  /*32b0*/  MOV R6, UR6 ;  /* 0x0000000600067c02 */ /* 0x002fe20008000f00 */
[----:B------:R-:W-:-:S02]  /*32c0*/  IMAD.U32 R7, RZ, RZ, UR7 ;  /* 0x00000007ff077e24 */ /* 0x000fc4000f8e00ff */
[----:B----4-:R-:W-:Y:S01]  /*32d0*/  IMAD.U32 R10, RZ, RZ, UR8 ;  /* 0x00000008ff0a7e24 */ /* 0x010fe2000f8e00ff */
[----:B------:R-:W-:-:S07]  /*32e0*/  MOV R11, UR9 ;  /* 0x00000009000b7c02 */ /* 0x000fce0008000f00 */
[----:B------:R-:W-:-:S07]  /*32f0*/  LEPC R20, `(.L_x_4312) ;  /* 0x000000001014794e */ /* 0x000fce0000000000 */
[----:B--23-5:R-:W-:Y:S05]  /*3300*/  CALL.ABS.NOINC R2 ;  /* 0x0000000002007343 */ /* 0x02cfea0003c00000 */
.L_x_4312:
[----:B------:R-:W-:Y:S01]  /*3310*/  IMAD.MOV.U32 R0, RZ, RZ, RZ ;  /* 0x000000ffff007224 */ /* 0x000fe200078e00ff */
[----:B------:R-:W-:Y:S06]  /*3320*/  BRA `(.L_x_4290) ;  /* 0x0000000000347947 */ /* 0x000fec0003800000 */
.L_x_4311:
[----:B------:R-:W2:Y:S01]  /*3330*/  LDG.E.U8 R2, desc[UR36][R2.64] ;  /* 0x0000002402027981 */ /* 0x000ea2000c1e1100 */
[----:B------:R-:W-:Y:S01]  /*3340*/  IMAD.MOV.U32 R0, RZ, RZ, 0x400000 ;  /* 0x00400000ff007424 */ /* 0x000fe200078e00ff */
[----:B--2---:R-:W-:-:S13]  /*3350*/  ISETP.NE.AND P0, PT, R2, RZ, PT ;  /* 0x000000ff0200720c */ /* 0x004fda0003f05270 */
[----:B------:R-:W-:Y:S05]  /*3360*/  @!P0 BRA `(.L_x_4290) ;  /* 0x0000000000248947 */ /* 0x000fea0003800000 */
[----:B------:R-:W-:-:S13]  /*3370*/  ISETP.NE.AND P0, PT, R2, 0xff, PT ;  /* 0x000000ff0200780c */ /* 0x000fda0003f05270 */
[----:B------:R-:W-:Y:S01]  /*3380*/  @!P0 MOV R0, 0x7f800001 ;  /* 0x7f80000100008802 */ /* 0x000fe20000000f00 */
[----:B------:R-:W-:Y:S01]  /*3390*/  @P0 IMAD.SHL.U32 R0, R2, 0x800000, RZ ;  /* 0x0080000002000824 */ /* 0x000fe200078e00ff */
[----:B------:R-:W-:Y:S06]  /*33a0*/  BRA `(.L_x_4290) ;  /* 0x0000000000147947 */ /* 0x000fec0003800000 */
.L_x_4310:
[----:B------:R-:W2:Y:S02]  /*33b0*/  LDG.E.64 R2, desc[UR36][R2.64] ;  /* 0x0000002402027981 */ /* 0x000ea4000c1e1b00 */
[----:B--2---:R0:W1:Y:S02]  /*33c0*/  I2F.U64 R0, R2 ;  /* 0x0000000200007312 */ /* 0x0040640000301000 */
[----:B01----:R-:W-:Y:S05]  /*33d0*/  BRA `(.L_x_4290) ;  /* 0x0000000000087947 */ /* 0x003fea0003800000 */
.L_x_4309:
[----:B------:R-:W2:Y:S02]  /*33e0*/  LDG.E R0, desc[UR36][R2.64] ;  /* 0x0000002402007981 */ /* 0x000ea4000c1e1900 */
[----:B--2---:R-:W-:-:S07]  /*33f0*/  I2FP.F32.U32 R0, R0 ;  /* 0x0000000000007245 */ /* 0x004fce0000201000 */
.L_x_4290:
[----:B------:R-:W-:Y:S05]  /*3400*/  BSYNC.RECONVERGENT B6 ;  /* 0x0000000000067941 */ /* 0x000fea0003800200 */
.L_x_4284:
[----:B0-2--5:R-:W3:Y:S01]  /*3410*/  MUFU.RCP R0, R0 ;  /* 0x0000000000007308 */ /* 0x025ee20000001000 */
[----:B------:R-:W1:Y:S01]  /*3420*/  LDCU.64 UR6, c[0x0][0x5e8] ;  /* 0x0000bd00ff0677ac */ /* 0x000e620008000a00 */
[----:B------:R-:W-:-:S04]  /*3430*/  UPRMT UR4, UR43, 0x9910, URZ ;  /* 0x000099102b047896 */ /* 0x000fc800080000ff */
[----:B------:R-:W-:Y:S01]  /*3440*/  UISETP.GT.AND UP0, UPT, UR4, 0x9, UPT ;  /* 0x000000090400788c */ /* 0x000fe2000bf04270 */
[----:B---3--:R-:W-:Y:S01]  /*3450*/  FMUL.FTZ R5, R0, R19 ;  /* 0x0000001300057220 */ /* 0x008fe20000410000 */
[----:B-1--4-:R-:W-:-:S03]  /*3460*/  IADD3 R2, P0, PT, R16, UR6, RZ ;  /* 0x0000000610027c10 */ /* 0x012fc6000ff1e0ff */
[----:B------:R0:W1:Y:S02]  /*3470*/  FRND.TRUNC R4, R5 ;  /* 0x0000000500047307 */ /* 0x000064000020d000 */
[----:B------:R-:W-:Y:S02]  /*3480*/  IMAD.X R3, RZ, RZ, UR7, P0 ;  /* 0x00000007ff037e24 */ /* 0x000fe400080e06ff */
        /* <DEDUP_REMOVED lines=9> */
[----:B0-----:R-:W0:Y:S02]  /*3520*/  F2I.TRUNC.NTZ R5, R5 ;  /* 0x0000000500057305 */ /* 0x001e24000020f100 */
[----:B0-----:R0:W-:Y:S01]  /*3530*/  STG.E.U8 desc[UR36][R2.64], R5 ;  /* 0x0000000502007986 */ /* 0x0011e2000c101124 */
[----:B------:R-:W-:Y:S05]  /*3540*/  BRA `(.L_x_4318) ;  /* 0x0000000c00387947 */ /* 0x000fea0003800000 */
.L_x_4316:
[----:B01----:R-:W0:Y:S02]  /*3550*/  F2I.S64.TRUNC R4, R5 ;  /* 0x0000000500047311 */ /* 0x003e24000020d900 */
[----:B0-----:R0:W-:Y:S01]  /*3560*/  STG.E.U8 desc[UR36][R2.64], R4 ;  /* 0x0000000402007986 */ /* 0x0011e2000c101124 */
[----:B------:R-:W-:Y:S05]  /*3570*/  BRA `(.L_x_4318) ;  /* 0x0000000c002c7947 */ /* 0x000fea0003800000 */
.L_x_4315:
[----:B------:R-:W-:-:S09]  /*3580*/  UISETP.NE.AND UP0, UPT, UR4, 0x2, UPT ;  /* 0x000000020400788c */ /* 0x000fd2000bf05270 */
[----:B------:R-:W-:Y:S05]  /*3590*/  BRA.U !UP0, `(.L_x_4319) ;  /* 0x0000000108287547 */ /* 0x000fea000b800000 */
[----:B------:R-:W-:-:S09]  /*35a0*/  UISETP.NE.AND UP0, UPT, UR4, 0x3, UPT ;  /* 0x000000030400788c */ /* 0x000fd2000bf05270 */
[----:B------:R-:W-:Y:S05]  /*35b0*/  BRA.U !UP0, `(.L_x_4320) ;  /* 0x0000000108147547 */ /* 0x000fea000b800000 */
[----:B------:R-:W-:-:S09]  /*35c0*/  UISETP.NE.AND UP0, UPT, UR4, 0x4, UPT ;  /* 0x000000040400788c */ /* 0x000fd2000bf05270 */
[----:B------:R-:W-:Y:S05]  /*35d0*/  BRA.U UP0, `(.L_x_4317) ;  /* 0x0000000900807547 */ /* 0x000fea000b800000 */
[----:B01----:R-:W0:Y:S02]  /*35e0*/  F2I.S64.TRUNC R4, R5 ;  /* 0x0000000500047311 */ /* 0x003e24000020d900 */
[----:B0-----:R0:W-:Y:S01]  /*35f0*/  STG.E.64 desc[UR36][R2.64], R4 ;  /* 0x0000000402007986 */ /* 0x0011e2000c101b24 */
[----:B------:R-:W-:Y:S05]  /*3600*/  BRA `(.L_x_4318) ;  /* 0x0000000c00087947 */ /* 0x000fea0003800000 */
.L_x_4320:
[----:B0-----:R-:W0:Y:S02]  /*3610*/  F2I.TRUNC.NTZ R5, R5 ;  /* 0x0000000500057305 */ /* 0x001e24000020f100 */
[----:B0-----:R0:W-:Y:S01]  /*3620*/  STG.E desc[UR36][R2.64], R5 ;  /* 0x0000000502007986 */ /* 0x0011e2000c101924 */
[----:B------:R-:W-:Y:S05]  /*3630*/  BRA `(.L_x_4318) ;  /* 0x0000000800fc7947 */ /* 0x000fea0003800000 */
.L_x_4319:
[----:B0-----:R-:W0:Y:S02]  /*3640*/  F2I.TRUNC.NTZ R5, R5 ;  /* 0x0000000500057305 */ /* 0x001e24000020f100 */
[----:B0-----:R0:W-:Y:S01]  /*3650*/  STG.E.U16 desc[UR36][R2.64], R5 ;  /* 0x0000000502007986 */ /* 0x0011e2000c101524 */
[----:B------:R-:W-:Y:S05]  /*3660*/  BRA `(.L_x_4318) ;  /* 0x0000000800f07947 */ /* 0x000fea0003800000 */
.L_x_4314:
[----:B------:R-:W-:-:S09]  /*3670*/  UISETP.GT.AND UP0, UPT, UR4, 0x6, UPT ;  /* 0x000000060400788c */ /* 0x000fd2000bf04270 */
[----:B------:R-:W-:Y:S05]  /*3680*/  BRA.U UP0, `(.L_x_4321) ;  /* 0x0000000100247547 */ /* 0x000fea000b800000 */
[----:B------:R-:W-:-:S09]  /*3690*/  UISETP.NE.AND UP0, UPT, UR4, 0x5, UPT ;  /* 0x000000050400788c */ /* 0x000fd2000bf05270 */
[----:B------:R-:W-:Y:S05]  /*36a0*/  BRA.U !UP0, `(.L_x_4322) ;  /* 0x0000000108107547 */ /* 0x000fea000b800000 */
[----:B------:R-:W-:-:S09]  /*36b0*/  UISETP.NE.AND UP0, UPT, UR4, 0x6, UPT ;  /* 0x000000060400788c */ /* 0x000fd2000bf05270 */
[----:B------:R-:W-:Y:S05]  /*36c0*/  BRA.U UP0, `(.L_x_4317) ;  /* 0x0000000900447547 */ /* 0x000fea000b800000 */
[----:B-1----:R2:W-:Y:S01]  /*36d0*/  STG.E desc[UR36][R2.64], R4 ;  /* 0x0000000402007986 */ /* 0x0025e2000c101924 */
[----:B------:R-:W-:Y:S05]  /*36e0*/  BRA `(.L_x_4318) ;  /* 0x0000000800d07947 */ /* 0x000fea0003800000 */
.L_x_4322:
[----:B-1----:R-:W-:-:S05]  /*36f0*/  F2FP.F16.F32.PACK_AB R4, RZ, R4 ;  /* 0x00000004ff04723e */ /* 0x002fca00000000ff */
[----:B------:R1:W-:Y:S01]  /*3700*/  STG.E.U16 desc[UR36][R2.64], R4 ;  /* 0x0000000402007986 */ /* 0x0003e2000c101524 */
[----:B------:R-:W-:Y:S05]  /*3710*/  BRA `(.L_x_4318) ;  /* 0x0000000800c47947 */ /* 0x000fea0003800000 */
.L_x_4321:
[----:B------:R-:W-:-:S09]  /*3720*/  UISETP.NE.AND UP0, UPT, UR4, 0x7, UPT ;  /* 0x000000070400788c */ /* 0x000fd2000bf05270 */
[----:B------:R-:W-:Y:S05]  /*3730*/  BRA.U !UP0, `(.L_x_4323) ;  /* 0x00000001082c7547 */ /* 0x000fea000b800000 */
[----:B------:R-:W-:-:S09]  /*3740*/  UISETP.NE.AND UP0, UPT, UR4, 0x8, UPT ;  /* 0x000000080400788c */ /* 0x000fd2000bf05270 */
[----:B------:R-:W-:Y:S05]  /*3750*/  BRA.U !UP0, `(.L_x_4324) ;  /* 0x0000000108147547 */ /* 0x000fea000b800000 */
[----:B------:R-:W-:-:S09]  /*3760*/  UISETP.NE.AND UP0, UPT, UR4, 0x9, UPT ;  /* 0x000000090400788c */ /* 0x000fd2000bf05270 */
[----:B------:R-:W-:Y:S05]  /*3770*/  BRA.U UP0, `(.L_x_4317) ;  /* 0x0000000900187547 */ /* 0x000fea000b800000 */
[----:B0-----:R-:W-:-:S05]  /*3780*/  HFMA2 R5, -RZ, RZ, 0, 0 ;  /* 0x00000000ff057431 */ /* 0x001fca00000001ff */
[----:B-1----:R4:W-:Y:S01]  /*3790*/  STG.E.64 desc[UR36][R2.64], R4 ;  /* 0x0000000402007986 */ /* 0x0029e2000c101b24 */
[----:B------:R-:W-:Y:S05]  /*37a0*/  BRA `(.L_x_4318) ;  /* 0x0000000800a07947 */ /* 0x000fea0003800000 */
.L_x_4324:
[----:B01----:R-:W-:-:S04]  /*37b0*/  F2FP.F16.F32.PACK_AB R5, RZ, R4 ;  /* 0x00000004ff05723e */ /* 0x003fc800000000ff */
[----:B------:R-:W-:-:S05]  /*37c0*/  PRMT R5, R5, 0x5410, RZ ;  /* 0x0000541005057816 */ /* 0x000fca00000000ff */
[----:B------:R3:W-:Y:S01]  /*37d0*/  STG.E desc[UR36][R2.64], R5 ;  /* 0x0000000502007986 */ /* 0x0007e2000c101924 */
[----:B------:R-:W-:Y:S05]  /*37e0*/  BRA `(.L_x_4318) ;  /* 0x0000000800907947 */ /* 0x000fea0003800000 */
.L_x_4323:
[----:B-1----:R-:W-:-:S06]  /*37f0*/  FMUL.FTZ R4, R4, 1 ;  /* 0x3f80000004047820 */ /* 0x002fcc0000410000 */
[----:B0-----:R-:W0:Y:S02]  /*3800*/  F2F.F64.F32 R4, R4 ;  /* 0x0000000400047310 */ /* 0x001e240000201800 */
[----:B0-----:R0:W-:Y:S01]  /*3810*/  STG.E.64 desc[UR36][R2.64], R4 ;  /* 0x0000000402007986 */ /* 0x0011e2000c101b24 */
[----:B------:R-:W-:Y:S05]  /*3820*/  BRA `(.L_x_4318) ;  /* 0x0000000800807947 */ /* 0x000fea0003800000 */
.L_x_4313:
        /* <DEDUP_REMOVED lines=8> */
[----:B-1----:R-:W-:-:S04]  /*38b0*/  FSETP.NEU.FTZ.AND P0, PT, R4, RZ, PT ;  /* 0x000000ff0400720b */ /* 0x002fc80003f1d000 */
[----:B0-----:R-:W-:-:S05]  /*38c0*/  SEL R5, RZ, 0x1, !P0 ;  /* 0x00000001ff057807 */ /* 0x001fca0004000000 */
[----:B------:R0:W-:Y:S01]  /*38d0*/  STG.E.U8 desc[UR36][R2.64], R5 ;  /* 0x0000000502007986 */ /* 0x0001e2000c101124 */
[----:B------:R-:W-:Y:S05]  /*38e0*/  BRA `(.L_x_4318) ;  /* 0x0000000800507947 */ /* 0x000fea0003800000 */
.L_x_4327:
[----:B-1----:R-:W-:Y:S01]  /*38f0*/  FMUL.FTZ R4, R4, 1 ;  /* 0x3f80000004047820 */ /* 0x002fe20000410000 */
[----:B------:R-:W-:-:S05]  /*3900*/  CS2R R6, SRZ ;  /* 0x0000000000067805 */ /* 0x000fca000001ff00 */
[----:B0-----:R-:W0:Y:S02]  /*3910*/  F2F.F64.F32 R4, R4 ;  /* 0x0000000400047310 */ /* 0x001e240000201800 */
[----:B0-----:R0:W-:Y:S01]  /*3920*/  STG.E.128 desc[UR36][R2.64], R4 ;  /* 0x0000000402007986 */ /* 0x0011e2000c101d24 */
[----:B------:R-:W-:Y:S05]  /*3930*/  BRA `(.L_x_4318) ;  /* 0x00000008003c7947 */ /* 0x000fea0003800000 */
.L_x_4326:
[----:B------:R-:W-:-:S09]  /*3940*/  UISETP.NE.AND UP0, UPT, UR4, 0xf, UPT ;  /* 0x0000000f0400788c */ /* 0x000fd2000bf05270 */
[----:B------:R-:W-:Y:S05]  /*3950*/  BRA.U !UP0, `(.L_x_4328) ;  /* 0x0000000108987547 */ /* 0x000fea000b800000 */
[----:B------:R-:W-:-:S09]  /*3960*/  UISETP.NE.AND UP0, UPT, UR4, 0x17, UPT ;  /* 0x000000170400788c */ /* 0x000fd2000bf05270 */
[----:B------:R-:W-:Y:S05]  /*3970*/  BRA.U !UP0, `(.L_x_4329) ;  /* 0x0000000108487547 */ /* 0x000fea000b800000 */
[----:B------:R-:W-:-:S09]  /*3980*/  UISETP.NE.AND UP0, UPT, UR4, 0x18, UPT ;  /* 0x000000180400788c */ /* 0x000fd2000bf05270 */
[----:B------:R-:W-:Y:S05]  /*3990*/  BRA.U UP0, `(.L_x_4317) ;  /* 0x0000000500907547 */ /* 0x000fea000b800000 */
[----:B-1----:R-:W-:Y:S01]  /*39a0*/  LOP3.LUT R6, R4, 0x7fffffff, RZ, 0xc0, !PT ;  /* 0x7fffffff04067812 */ /* 0x002fe200078ec0ff */
[----:B------:R-:W-:Y:S01]  /*39b0*/  BSSY.RECONVERGENT B0, `(.L_x_4330) ;  /* 0x000000b000007945 */ /* 0x000fe20003800200 */
[----:B------:R-:W-:Y:S01]  /*39c0*/  SHF.R.U32.HI R7, RZ, 0x18, R4 ;  /* 0x00000018ff077819 */ /* 0x000fe20000011604 */
[----:B------:R-:W-:Y:S01]  /*39d0*/  IMAD.MOV.U32 R0, RZ, RZ, 0x7f ;  /* 0x0000007fff007424 */ /* 0x000fe200078e00ff */
        /* <DEDUP_REMOVED lines=8> */
.L_x_4331:
[----:B------:R-:W-:Y:S05]  /*3a60*/  BSYNC.RECONVERGENT B0 ;  /* 0x0000000000007941 */ /* 0x000fea0003800200 */
.L_x_4330:
[----:B------:R-:W-:-:S05]  /*3a70*/  LOP3.LUT R7, R0, 0x80, R7, 0xf8, !PT ;  /* 0x0000008000077812 */ /* 0x000fca00078ef807 */
[----:B------:R1:W-:Y:S01]  /*3a80*/  STG.E.U8 desc[UR36][R2.64], R7 ;  /* 0x0000000702007986 */ /* 0x0003e2000c101124 */
[----:B------:R-:W-:Y:S05]  /*3a90*/  BRA `(.L_x_4318) ;  /* 0x0000000400e47947 */ /* 0x000fea0003800000 */
.L_x_4329:
[----:B-1----:R-:W-:Y:S01]  /*3aa0*/  LOP3.LUT R6, R4, 0x7fffffff, RZ, 0xc0, !PT ;  /* 0x7fffffff04067812 */ /* 0x002fe200078ec0ff */
[----:B------:R-:W-:Y:S01]  /*3ab0*/  BSSY.RECONVERGENT B0, `(.L_x_4332) ;  /* 0x000000d000007945 */ /* 0x000fe20003800200 */
        /* <DEDUP_REMOVED lines=8> */
[----:B0-----:R-:W-:Y:S01]  /*3b40*/  @P0 LOP3.LUT R5, R0, 0x1, RZ, 0xc0, !PT ;  /* 0x0000000100050812 */ /* 0x001fe200078ec0ff */
[----:B------:R-:W-:-:S03]  /*3b50*/  @!P0 FADD.FTZ R0, R6, 128 ;  /* 0x4300000006008421 */ /* 0x000fc60000010000 */
[----:B------:R-:W-:-:S04]  /*3b60*/  @P0 IADD3 R5, PT, PT, R4, 0x80fffff, R5 ;  /* 0x080fffff04050810 */ /* 0x000fc80007ffe005 */
[----:B------:R-:W-:-:S07]  /*3b70*/  @P0 SHF.R.U32.HI R0, RZ, 0x15, R5 ;  /* 0x00000015ff000819 */ /* 0x000fce0000011605 */
.L_x_4333:
[----:B------:R-:W-:Y:S05]  /*3b80*/  BSYNC.RECONVERGENT B0 ;  /* 0x0000000000007941 */ /* 0x000fea0003800200 */
.L_x_4332:
[----:B0-----:R-:W-:-:S05]  /*3b90*/  LOP3.LUT R5, R0, 0x80, R7, 0xf8, !PT ;  /* 0x0000008000057812 */ /* 0x001fca00078ef807 */
[----:B------:R0:W-:Y:S01]  /*3ba0*/  STG.E.U8 desc[UR36][R2.64], R5 ;  /* 0x0000000502007986 */ /* 0x0001e2000c101124 */
[----:B------:R-:W-:Y:S05]  /*3bb0*/  BRA `(.L_x_4318) ;  /* 0x00000004009c7947 */ /* 0x000fea0003800000 */
.L_x_4328:
[----:B-1----:R-:W-:-:S05]  /*3bc0*/  F2FP.BF16.F32.PACK_AB R4, RZ, R4 ;  /* 0x00000004ff04723e */ /* 0x002fca00000010ff */
[----:B------:R1:W-:Y:S01]  /*3bd0*/  STG.E.U16 desc[UR36][R2.64], R4 ;  /* 0x0000000402007986 */ /* 0x0003e2000c101524 */
[----:B------:R-:W-:Y:S05]  /*3be0*/  BRA `(.L_x_4318) ;  /* 0x0000000400907947 */ /* 0x000fea0003800000 */
.L_x_4325:
        /* <DEDUP_REMOVED lines=8> */
[----:B0-----:R-:W0:Y:S02]  /*3c70*/  F2I.U32.TRUNC.NTZ R5, R5 ;  /* 0x0000000500057305 */ /* 0x001e24000020f000 */
[----:B0-----:R0:W-:Y:S01]  /*3c80*/  STG.E.U16 desc[UR36][R2.64], R5 ;  /* 0x0000000502007986 */ /* 0x0011e2000c101524 */
[----:B------:R-:W-:Y:S05]  /*3c90*/  BRA `(.L_x_4318) ;  /* 0x0000000400647947 */ /* 0x000fea0003800000 */
.L_x_4336:
[----:B01----:R-:W-:Y:S01]  /*3ca0*/  LOP3.LUT R5, R4, 0x7fffffff, RZ, 0xc0, !PT ;  /* 0x7fffffff04057812 */ /* 0x003fe200078ec0ff */
[----:B------:R-:W-:Y:S01]  /*3cb0*/  BSSY.RECONVERGENT B0, `(.L_x_4337) ;  /* 0x0000013000007945 */ /* 0x000fe20003800200 */
[----:B------:R-:W-:Y:S02]  /*3cc0*/  MOV R0, 0x80 ;  /* 0x0000008000007802 */ /* 0x000fe40000000f00 */
        /* <DEDUP_REMOVED lines=9> */
.L_x_4339:
[----:B------:R-:W-:-:S04]  /*3d60*/  SHF.R.U32.HI R0, RZ, 0x14, R4 ;  /* 0x00000014ff007819 */ /* 0x000fc80000011604 */
[----:B------:R-:W-:-:S04]  /*3d70*/  LOP3.LUT R5, R0, 0x1, RZ, 0xc0, !PT ;  /* 0x0000000100057812 */ /* 0x000fc800078ec0ff */
[----:B------:R-:W-:-:S04]  /*3d80*/  IADD3 R0, PT, PT, R4, 0x487ffff, R5 ;  /* 0x0487ffff04007810 */ /* 0x000fc80007ffe005 */
[----:B------:R-:W-:-:S04]  /*3d90*/  SHF.R.U32.HI R0, RZ, 0x14, R0 ;  /* 0x00000014ff007819 */ /* 0x000fc80000011600 */
[----:B------:R-:W-:-:S07]  /*3da0*/  LOP3.LUT R5, R0, 0xff, RZ, 0xc0, !PT ;  /* 0x000000ff00057812 */ /* 0x000fce00078ec0ff */
.L_x_4340:
[----:B------:R-:W-:-:S04]  /*3db0*/  SHF.R.U32.HI R4, RZ, 0x18, R4 ;  /* 0x00000018ff047819 */ /* 0x000fc80000011604 */
[----:B------:R-:W-:-:S04]  /*3dc0*/  LOP3.LUT R5, R5, 0x80, R4, 0xf8, !PT ;  /* 0x0000008005057812 */ /* 0x000fc800078ef804 */
[----:B------:R-:W-:-:S07]  /*3dd0*/  PRMT R0, R5, 0x7610, R0 ;  /* 0x0000761005007816 */ /* 0x000fce0000000000 */
.L_x_4338:
[----:B------:R-:W-:Y:S05]  /*3de0*/  BSYNC.RECONVERGENT B0 ;  /* 0x0000000000007941 */ /* 0x000fea0003800200 */
.L_x_4337:
[----:B------:R0:W-:Y:S01]  /*3df0*/  STG.E.U8 desc[UR36][R2.64], R0 ;  /* 0x0000000002007986 */ /* 0x0001e2000c101124 */
[----:B------:R-:W-:Y:S05]  /*3e00*/  BRA `(.L_x_4318) ;  /* 0x0000000400087947 */ /* 0x000fea0003800000 */
.L_x_4335:
[----:B01----:R-:W-:Y:S01]  /*3e10*/  LOP3.LUT R5, R4, 0x7fffffff, RZ, 0xc0, !PT ;  /* 0x7fffffff04057812 */ /* 0x003fe200078ec0ff */
[----:B------:R-:W-:Y:S01]  /*3e20*/  BSSY.RECONVERGENT B0, `(.L_x_4341) ;  /* 0x0000013000007945 */ /* 0x000fe20003800200 */
[----:B------:R-:W-:Y:S02]  /*3e30*/  IMAD.MOV.U32 R0, RZ, RZ, 0x80 ;  /* 0x00000080ff007424 */ /* 0x000fe400078e00ff */
        /* <DEDUP_REMOVED lines=9> */
.L_x_4343:
[----:B------:R-:W-:-:S04]  /*3ed0*/  SHF.R.U32.HI R0, RZ, 0x15, R4 ;  /* 0x00000015ff007819 */ /* 0x000fc80000011604 */
[----:B------:R-:W-:-:S04]  /*3ee0*/  LOP3.LUT R5, R0, 0x1, RZ, 0xc0, !PT ;  /* 0x0000000100057812 */ /* 0x000fc800078ec0ff */
[----:B------:R-:W-:-:S04]  /*3ef0*/  IADD3 R0, PT, PT, R4, 0x88fffff, R5 ;  /* 0x088fffff04007810 */ /* 0x000fc80007ffe005 */
[----:B------:R-:W-:-:S04]  /*3f00*/  SHF.R.U32.HI R0, RZ, 0x15, R0 ;  /* 0x00000015ff007819 */ /* 0x000fc80000011600 */
[----:B------:R-:W-:-:S07]  /*3f10*/  LOP3.LUT R5, R0, 0xff, RZ, 0xc0, !PT ;  /* 0x000000ff00057812 */ /* 0x000fce00078ec0ff */
.L_x_4344:
[----:B------:R-:W-:-:S04]  /*3f20*/  SHF.R.U32.HI R4, RZ, 0x18, R4 ;  /* 0x00000018ff047819 */ /* 0x000fc80000011604 */
[----:B------:R-:W-:-:S04]  /*3f30*/  LOP3.LUT R5, R5, 0x80, R4, 0xf8, !PT ;  /* 0x0000008005057812 */ /* 0x000fc800078ef804 */
[----:B------:R-:W-:-:S07]  /*3f40*/  PRMT R0, R5, 0x7610, R0 ;  /* 0x0000761005007816 */ /* 0x000fce0000000000 */
.L_x_4342:
[----:B------:R-:W-:Y:S05]  /*3f50*/  BSYNC.RECONVERGENT B0 ;  /* 0x0000000000007941 */ /* 0x000fea0003800200 */
.L_x_4341:
[----:B------:R0:W-:Y:S01]  /*3f60*/  STG.E.U8 desc[UR36][R2.64], R0 ;  /* 0x0000000002007986 */ /* 0x0001e2000c101124 */
[----:B------:R-:W-:Y:S05]  /*3f70*/  BRA `(.L_x_4318) ;  /* 0x0000000000ac7947 */ /* 0x000fea0003800000 */
.L_x_4334:
[----:B------:R-:W-:-:S09]  /*3f80*/  UISETP.NE.AND UP0, UPT, UR4, 0x1c, UPT ;  /* 0x0000001c0400788c */ /* 0x000fd2000bf05270 */
[----:B------:R-:W-:Y:S05]  /*3f90*/  BRA.U !UP0, `(.L_x_4345) ;  /* 0x00000001089c7547 */ /* 0x000fea000b800000 */
[----:B------:R-:W-:-:S09]  /*3fa0*/  UISETP.NE.AND UP0, UPT, UR4, 0x1d, UPT ;  /* 0x0000001d0400788c */ /* 0x000fd2000bf05270 */
[----:B------:R-:W-:Y:S05]  /*3fb0*/  BRA.U !UP0, `(.L_x_4346) ;  /* 0x0000000108887547 */ /* 0x000fea000b800000 */
[----:B------:R-:W-:-:S09]  /*3fc0*/  UISETP.NE.AND UP0, UPT, UR4, 0x2c, UPT ;  /* 0x0000002c0400788c */ /* 0x000fd2000bf05270 */
[----:B------:R-:W-:Y:S05]  /*3fd0*/  BRA.U !UP0, `(.L_x_4347) ;  /* 0x0000000108447547 */ /* 0x000fea000b800000 */
.L_x_4317:
[----:B------:R-:W-:Y:S01]  /*3fe0*/  MOV R0, 0x0 ;  /* 0x0000000000007802 */ /* 0x000fe20000000f00 */
[----:B------:R-:W1:Y:S01]  /*3ff0*/  LDCU.64 UR6, c[0x4][0x178] ;  /* 0x01002f00ff0677ac */ /* 0x000e620008000a00 */
[----:B------:R-:W-:Y:S02]  /*4000*/  HFMA2 R12, -RZ, RZ, 0, 5.9604644775390625e-08 ;  /* 0x00000001ff0c7431 */ /* 0x000fe400000001ff */
[----:B------:R-:W-:Y:S01]  /*4010*/  IMAD.MOV.U32 R8, RZ, RZ, 0x65 ;  /* 0x00000065ff087424 */ /* 0x000fe200078e00ff */
[----:B------:R2:W3:Y:S01]  /*4020*/  LDC.64 R2, c[0x4][R0] ;  /* 0x0100000000027b82 */ /* 0x0004e20000000a00 */
[----:B------:R-:W4:Y:S01]  /*4030*/  LDCU.64 UR8, c[0x4][0x180] ;  /* 0x01003000ff0877ac */ /* 0x000f220008000a00 */
[----:B------:R-:W-:Y:S01]  /*4040*/  IMAD.MOV.U32 R13, RZ, RZ, RZ ;  /* 0x000000ffff0d7224 */ /* 0x000fe200078e00ff */
[----:B------:R-:W5:Y:S01]  /*4050*/  LDCU.64 UR4, c[0x4][0x70] ;  /* 0x01000e00ff0477ac */ /* 0x000f620008000a00 */
[----:B-1----:R-:W-:Y:S01]  /*4060*/  IMAD.U32 R4, RZ, RZ, UR6 ;  /* 0x00000006ff047e24 */ /* 0x002fe2000f8e00ff */
[----:B0-----:R-:W-:Y:S01]  /*4070*/  MOV R5, UR7 ;  /* 0x0000000700057c02 */ /* 0x001fe20008000f00 */
[----:B----4-:R-:W-:-:S02]  /*4080*/  IMAD.U32 R6, RZ, RZ, UR8 ;  /* 0x00000008ff067e24 */ /* 0x010fc4000f8e00ff */
[----:B------:R-:W-:Y:S01]  /*4090*/  IMAD.U32 R7, RZ, RZ, UR9 ;  /* 0x00000009ff077e24 */ /* 0x000fe2000f8e00ff */
[----:B-----5:R-:W-:Y:S01]  /*40a0*/  MOV R10, UR4 ;  /* 0x00000004000a7c02 */ /* 0x020fe20008000f00 */
[----:B--2---:R-:W-:-:S07]  /*40b0*/  IMAD.U32 R11, RZ, RZ, UR5 ;  /* 0x00000005ff0b7e24 */ /* 0x004fce000f8e00ff */
[----:B------:R-:W-:-:S07]  /*40c0*/  LEPC R20, `(.L_x_4348) ;  /* 0x000000001014794e */ /* 0x000fce0000000000 */
[----:B---3--:R-:W-:Y:S05]  /*40d0*/  CALL.ABS.NOINC R2 ;  /* 0x0000000002007343 */ /* 0x008fea0003c00000 */
.L_x_4348:
[----:B------:R-:W-:Y:S05]  /*40e0*/  BRA `(.L_x_4318) ;  /* 0x0000000000507947 */ /* 0x000fea0003800000 */
.L_x_4347:
[----:B-1----:R-:W-:-:S04]  /*40f0*/  SHF.R.U32.HI R6, RZ, 0x17, R4 ;  /* 0x00000017ff067819 */ /* 0x002fc80000011604 */
        /* <DEDUP_REMOVED lines=14> */
.L_x_4346:
[----:B01----:R-:W0:Y:S02]  /*41e0*/  F2I.U64.TRUNC R4, R5 ;  /* 0x0000000500047311 */ /* 0x003e24000020d800 */
[----:B0-----:R0:W-:Y:S01]  /*41f0*/  STG.E.64 desc[UR36][R2.64], R4 ;  /* 0x0000000402007986 */ /* 0x0011e2000c101b24 */
[----:B------:R-:W-:Y:S05]  /*4200*/  BRA `(.L_x_4318) ;  /* 0x0000000000087947 */ /* 0x000fea0003800000 */
.L_x_4345:
[----:B0-----:R-:W0:Y:S02]  /*4210*/  F2I.U32.TRUNC.NTZ R5, R5 ;  /* 0x0000000500057305 */ /* 0x001e24000020f000 */
[----:B0-----:R0:W-:Y:S02]  /*4220*/  STG.E desc[UR36][R2.64], R5 ;  /* 0x0000000502007986 */ /* 0x0011e4000c101924 */
.L_x_4318:
[----:B------:R-:W-:-:S07]  /*4230*/  IADD3 R17, PT, PT, R17, 0x80, RZ ;  /* 0x0000008011117810 */ /* 0x000fce0007ffe0ff */
.L_x_4253:
[----:B------:R-:W-:Y:S05]  /*4240*/  BSYNC.RECONVERGENT B7 ;  /* 0x0000000000077941 */ /* 0x000fea0003800200 */
.L_x_4252:
[----:B------:R-:W5:Y:S01]  /*4250*/  LDCU UR4, c[0x0][0x380] ;  /* 0x00007000ff0477ac */ /* 0x000f620008000800 */
[----:B------:R-:W-:Y:S01]  /*4260*/  BSSY.RECONVERGENT B7, `(.L_x_4349) ;  /* 0x0000415000077945 */ /* 0x000fe20003800200 */
[----:B-----5:R-:W-:-:S13]  /*4270*/  ISETP.GE.AND P0, PT, R17, UR4, PT ;  /* 0x0000000411007c0c */ /* 0x020fda000bf06270 */
[----:B------:R-:W-:Y:S05]  /*4280*/  @P0 BRA `(.L_x_4350) ;  /* 0x0000004000480947 */ /* 0x000fea0003800000 */
[----:B------:R-:W5:Y:S01]  /*4290*/  LDCU UR4, c[0x0][0x388] ;  /* 0x00007100ff0477ac */ /* 0x000f620008000800 */
[----:B------:R-:W-:Y:S02]  /*42a0*/  HFMA2 R16, -RZ, RZ, 0, 0 ;  /* 0x00000000ff107431 */ /* 0x000fe400000001ff */
[----:B------:R-:W-:Y:S02]  /*42b0*/  IMAD.MOV.U32 R18, RZ, RZ, RZ ;  /* 0x000000ffff127224 */ /* 0x000fe400078e00ff */
        /* <DEDUP_REMOVED lines=351> */
.L_x_4351:
[----:B------:R-:W1:Y:S01]  /*58b0*/  LDCU.64 UR6, c[0x0][0x5f0] ;  /* 0x0000be00ff0677ac */ /* 0x000e620008000a00 */
[----:B------:R-:W-:Y:S01]  /*58c0*/  BSSY.RECONVERGENT B6, `(.L_x_4352) ;  /* 0x00000e5000067945 */ /* 0x000fe20003800200 */
[----:B------:R-:W-:-:S04]  /*58d0*/  UPRMT UR4, UR39, 0x9910, URZ ;  /* 0x0000991027047896 */ /* 0x000fc800080000ff */
[----:B------:R-:W-:Y:S01]  /*58e0*/  UISETP.GT.AND UP0, UPT, UR4, 0x9, UPT ;  /* 0x000000090400788c */ /* 0x000fe2000bf04270 */
[----:B-1234-:R-:W-:-:S04]  /*58f0*/  IADD3 R2, P0, PT, R0, UR6, RZ ;  /* 0x0000000600027c10 */ /* 0x01efc8000ff1e0ff */
        /* <DEDUP_REMOVED lines=11> */
[----:B--2---:R2:W3:Y:S01]  /*59b0*/  I2F.S16 R19, R2 ;  /* 0x0000000200137306 */ /* 0x0044e20000101400 */
[----:B------:R-:W-:Y:S05]  /*59c0*/  BRA `(.L_x_4358) ;  /* 0x0000000c00507947 */ /* 0x000fea0003800000 */
.L_x_4356:
[----:B------:R-:W2:Y:S02]  /*59d0*/  LDG.E.U8 R2, desc[UR36][R2.64] ;  /* 0x0000002402027981 */ /* 0x000ea4000c1e1100 */
[----:B--2---:R-:W-:Y:S01]  /*59e0*/  I2FP.F32.U32 R19, R2 ;  /* 0x0000000200137245 */ /* 0x004fe20000201000 */
[----:B------:R-:W-:Y:S06]  /*59f0*/  BRA `(.L_x_4358) ;  /* 0x0000000c00447947 */ /* 0x000fec0003800000 */
.L_x_4355:
        /* <DEDUP_REMOVED lines=9> */
.L_x_4360:
[----:B------:R-:W2:Y:S02]  /*5a90*/  LDG.E R2, desc[UR36][R2.64] ;  /* 0x0000002402027981 */ /* 0x000ea4000c1e1900 */
[----:B--2---:R-:W-:Y:S01]  /*5aa0*/  I2FP.F32.S32 R19, R2 ;  /* 0x0000000200137245 */ /* 0x004fe20000201400 */
[----:B------:R-:W-:Y:S06]  /*5ab0*/  BRA `(.L_x_4358) ;  /* 0x0000000c00147947 */ /* 0x000fec0003800000 */
.L_x_4359:
[----:B------:R-:W2:Y:S02]  /*5ac0*/  LDG.E.U16 R2, desc[UR36][R2.64] ;  /* 0x0000002402027981 */ /* 0x000ea4000c1e1500 */
[----:B--2---:R0:W1:Y:S01]  /*5ad0*/  I2F.S16 R19, R2 ;  /* 0x0000000200137306 */ /* 0x0040620000101400 */
[----:B------:R-:W-:Y:S05]  /*5ae0*/  BRA `(.L_x_4358) ;  /* 0x0000000c00087947 */ /* 0x000fea0003800000 */
.L_x_4354:
        /* <DEDUP_REMOVED lines=8> */
.L_x_4362:
[----:B------:R-:W2:Y:S02]  /*5b70*/  LDG.E.U16 R2, desc[UR36][R2.64] ;  /* 0x0000002402027981 */ /* 0x000ea4000c1e1500 */
[----:B--2---:R-:W-:Y:S01]  /*5b80*/  HADD2.F32 R19, -RZ, R2.H0_H0 ;  /* 0x20000002ff137230 */ /* 0x004fe20000004100 */
[----:B------:R-:W-:Y:S06]  /*5b90*/  BRA `(.L_x_4358) ;  /* 0x0000000800dc7947 */ /* 0x000fec0003800000 */
.L_x_4361:
        /* <DEDUP_REMOVED lines=8> */
.L_x_4364:
[----:B------:R-:W2:Y:S02]  /*5c20*/  LDG.E.U16 R2, desc[UR36][R2.64] ;  /* 0x0000002402027981 */ /* 0x000ea4000c1e1500 */
[----:B--2---:R-:W-:Y:S01]  /*5c30*/  HADD2.F32 R19, -RZ, R2.H0_H0 ;  /* 0x20000002ff137230 */ /* 0x004fe20000004100 */
[----:B------:R-:W-:Y:S06]  /*5c40*/  BRA `(.L_x_4358) ;  /* 0x0000000800b07947 */ /* 0x000fec0003800000 */
.L_x_4363:
        /* <DEDUP_REMOVED lines=11> */
.L_x_4353:
        /* <DEDUP_REMOVED lines=12> */
.L_x_4367:
        /* <DEDUP_REMOVED lines=11> */
.L_x_4366:
        /* <DEDUP_REMOVED lines=25> */
.L_x_4369:
[----:B------:R-:W2:Y:S02]  /*6000*/  LDG.E.U8 R2, desc[UR36][R2.64] ;  /* 0x0000002402027981 */ /* 0x000ea4000c1e1100 */
[C---:B--2---:R-:W-:Y:S01]  /*6010*/  IMAD.SHL.U32 R0, R2.reuse, 0x2000000, RZ ;  /* 0x0200000002007824 */ /* 0x044fe200078e00ff */
[----:B------:R-:W-:-:S04]  /*6020*/  SHF.L.U32 R5, R2, 0x8, RZ ;  /* 0x0000000802057819 */ /* 0x000fc800000006ff */
[----:B------:R-:W-:Y:S02]  /*6030*/  ISETP.GE.U32.AND P0, PT, R0, 0x8000000, PT ;  /* 0x080000000000780c */ /* 0x000fe40003f06070 */
[----:B------:R-:W-:-:S11]  /*6040*/  PRMT R19, R5, 0x9910, RZ ;  /* 0x0000991005137816 */ /* 0x000fd600000000ff */
[----:B------:R-:W-:Y:S02]  /*6050*/  @!P0 LOP3.LUT R4, R5, 0x7f00, RZ, 0xc0, !PT ;  /* 0x00007f0005048812 */ /* 0x000fe400078ec0ff */
[----:B------:R-:W-:Y:S02]  /*6060*/  @P0 LEA.HI R0, R0, 0x70000000, RZ, 0x1c ;  /* 0x7000000000000811 */ /* 0x000fe400078fe0ff */
[----:B------:R-:W-:-:S03]  /*6070*/  @!P0 LOP3.LUT R4, R4, 0x3f000000, RZ, 0xfc, !PT ;  /* 0x3f00000004048812 */ /* 0x000fc600078efcff */
[----:B------:R-:W-:Y:S02]  /*6080*/  @P0 FMUL.FTZ R0, R0, 1.9259299443872358531e-34 ;  /* 0x0780000000000820 */ /* 0x000fe40000410000 */
[----:B------:R-:W-:-:S05]  /*6090*/  @!P0 FADD.FTZ R0, R4, -0.5 ;  /* 0xbf00000004008421 */ /* 0x000fca0000010000 */
[----:B------:R-:W-:Y:S01]  /*60a0*/  LOP3.LUT R19, R0, 0x80000000, R19, 0xf8, !PT ;  /* 0x8000000000137812 */ /* 0x000fe200078ef813 */
[----:B------:R-:W-:Y:S06]  /*60b0*/  BRA `(.L_x_4358) ;  /* 0x0000000400947947 */ /* 0x000fec0003800000 */
.L_x_4368:
[----:B------:R-:W2:Y:S02]  /*60c0*/  LDG.E.U16 R2, desc[UR36][R2.64] ;  /* 0x0000002402027981 */ /* 0x000ea4000c1e1500 */
[----:B--2---:R-:W-:Y:S01]  /*60d0*/  IMAD.U32 R19, R2, 0x10000, RZ ;  /* 0x0001000002137824 */ /* 0x004fe200078e00ff */
[----:B------:R-:W-:Y:S06]  /*60e0*/  BRA `(.L_x_4358) ;  /* 0x0000000400887947 */ /* 0x000fec0003800000 */
.L_x_4365:
        /* <DEDUP_REMOVED lines=11> */
.L_x_4372:
        /* <DEDUP_REMOVED lines=20> */
.L_x_4374:
[----:B------:R-:W-:Y:S05]  /*62e0*/  BSYNC.RECONVERGENT B0 ;  /* 0x0000000000007941 */ /* 0x000fea0003800200 */
.L_x_4373:
[----:B------:R-:W-:Y:S02]  /*62f0*/  SHF.L.U32 R0, R0, 0x14, RZ ;  /* 0x0000001400007819 */ /* 0x000fe400000006ff */
[----:B------:R-:W-:-:S04]  /*6300*/  LEA R2, R2, 0x3b800000, 0x17 ;  /* 0x3b80000002027811 */ /* 0x000fc800078eb8ff */
[----:B------:R-:W-:Y:S01]  /*6310*/  LOP3.LUT R19, R2, R0, R19, 0xfe, !PT ;  /* 0x0000000002137212 */ /* 0x000fe200078efe13 */
[----:B------:R-:W-:Y:S06]  /*6320*/  BRA `(.L_x_4358) ;  /* 0x0000000000f87947 */ /* 0x000fec0003800000 */
.L_x_4371:
        /* <DEDUP_REMOVED lines=20> */
.L_x_4376:
[----:B------:R-:W-:Y:S05]  /*6470*/  BSYNC.RECONVERGENT B0 ;  /* 0x0000000000007941 */ /* 0x000fea0003800200 */
.L_x_4375:
[----:B------:R-:W-:Y:S01]  /*6480*/  IMAD.SHL.U32 R0, R0, 0x200000, RZ ;  /* 0x0020000000007824 */ /* 0x000fe200078e00ff */
[----:B------:R-:W-:-:S04]  /*6490*/  LEA R2, R2, 0x37800000, 0x17 ;  /* 0x3780000002027811 */ /* 0x000fc800078eb8ff */
[----:B------:R-:W-:Y:S01]  /*64a0*/  LOP3.LUT R19, R2, R0, R19, 0xfe, !PT ;  /* 0x0000000002137212 */ /* 0x000fe200078efe13 */
[----:B------:R-:W-:Y:S06]  /*64b0*/  BRA `(.L_x_4358) ;  /* 0x0000000000947947 */ /* 0x000fec0003800000 */
.L_x_4370:
[----:B------:R-:W-:-:S09]  /*64c0*/  UISETP.NE.AND UP0, UPT, UR4, 0x1c, UPT ;  /* 0x0000001c0400788c */ /* 0x000fd2000bf05270 */
[----:B------:R-:W-:Y:S05]  /*64d0*/  BRA.U !UP0, `(.L_x_4377) ;  /* 0x0000000108847547 */ /* 0x000fea000b800000 */
[----:B------:R-:W-:-:S09]  /*64e0*/  UISETP.NE.AND UP0, UPT, UR4, 0x1d, UPT ;  /* 0x0000001d0400788c */ /* 0x000fd2000bf05270 */
[----:B------:R-:W-:Y:S05]  /*64f0*/  BRA.U !UP0, `(.L_x_4378) ;  /* 0x0000000108707547 */ /* 0x000fea000b800000 */
[----:B------:R-:W-:-:S09]  /*6500*/  UISETP.NE.AND UP0, UPT, UR4, 0x2c, UPT ;  /* 0x0000002c0400788c */ /* 0x000fd2000bf05270 */
[----:B------:R-:W-:Y:S05]  /*6510*/  BRA.U UP0, `(.L_x_4357) ;  /* 0x0000000100207547 */ /* 0x000fea000b800000 */
[----:B------:R-:W2:Y:S01]  /*6520*/  LDG.E.U8 R2, desc[UR36][R2.64] ;  /* 0x0000002402027981 */ /* 0x000ea2000c1e1100 */
[----:B------:R-:W-:Y:S01]  /*6530*/  HFMA2 R19, -RZ, RZ, 3.814697265625e-06, 0 ;  /* 0x00400000ff137431 */ /* 0x000fe200000001ff */
[----:B--2---:R-:W-:-:S13]  /*6540*/  ISETP.NE.AND P0, PT, R2, RZ, PT ;  /* 0x000000ff0200720c */ /* 0x004fda0003f05270 */
[----:B------:R-:W-:Y:S05]  /*6550*/  @!P0 BRA `(.L_x_4358) ;  /* 0x00000000006c8947 */ /* 0x000fea0003800000 */
[----:B------:R-:W-:-:S13]  /*6560*/  ISETP.NE.AND P0, PT, R2, 0xff, PT ;  /* 0x000000ff0200780c */ /* 0x000fda0003f05270 */
[----:B------:R-:W-:Y:S02]  /*6570*/  @!P0 IMAD.MOV.U32 R19, RZ, RZ, 0x7f800001 ;  /* 0x7f800001ff138424 */ /* 0x000fe400078e00ff */
[----:B------:R-:W-:Y:S01]  /*6580*/  @P0 IMAD.SHL.U32 R19, R2, 0x800000, RZ ;  /* 0x0080000002130824 */ /* 0x000fe200078e00ff */
[----:B------:R-:W-:Y:S06]  /*6590*/  BRA `(.L_x_4358) ;  /* 0x00000000005c7947 */ /* 0x000fec0003800000 */
.L_x_4357:
        /* <DEDUP_REMOVED lines=16> */
.L_x_4379:
[----:B------:R-:W-:Y:S01]  /*66a0*/  MOV R19, RZ ;  /* 0x000000ff00137202 */ /* 0x000fe20000000f00 */
[----:B------:R-:W-:Y:S06]  /*66b0*/  BRA `(.L_x_4358) ;  /* 0x0000000000147947 */ /* 0x000fec0003800000 */
.L_x_4378:
[----:B------:R-:W2:Y:S02]  /*66c0*/  LDG.E.64 R2, desc[UR36][R2.64] ;  /* 0x0000002402027981 */ /* 0x000ea4000c1e1b00 */
[----:B--2---:R0:W1:Y:S02]  /*66d0*/  I2F.U64 R19, R2 ;  /* 0x0000000200137312 */ /* 0x0040640000301000 */
[----:B01----:R-:W-:Y:S05]  /*66e0*/  BRA `(.L_x_4358) ;  /* 0x0000000000087947 */ /* 0x003fea0003800000 */
.L_x_4377:
[----:B------:R-:W2:Y:S02]  /*66f0*/  LDG.E R2, desc[UR36][R2.64] ;  /* 0x0000002402027981 */ /* 0x000ea4000c1e1900 */
[----:B--2---:R-:W-:-:S07]  /*6700*/  I2FP.F32.U32 R19, R2 ;  /* 0x0000000200137245 */ /* 0x004fce0000201000 */
.L_x_4358:
[----:B------:R-:W-:Y:S05]  /*6710*/  BSYNC.RECONVERGENT B6 ;  /* 0x0000000000067941 */ /* 0x000fea0003800200 */
.L_x_4352:
[----:B------:R-:W0:Y:S01]  /*6720*/  LDCU.64 UR6, c[0x0][0x5f8] ;  /* 0x0000bf00ff0677ac */ /* 0x000e220008000a00 */
[----:B------:R-:W-:Y:S01]  /*6730*/  BSSY.RECONVERGENT B6, `(.L_x_4380) ;  /* 0x00000e5000067945 */ /* 0x000fe20003800200 */
[----:B------:R-:W-:-:S04]  /*6740*/  UPRMT UR4, UR42, 0x9910, URZ ;  /* 0x000099102a047896 */ /* 0x000fc800080000ff */
[----:B------:R-:W-:Y:S01]  /*6750*/  UISETP.GT.AND UP0, UPT, UR4, 0x9, UPT ;  /* 0x000000090400788c */ /* 0x000fe2000bf04270 */
[----:B0-2-4-:R-:W-:-:S05]  /*6760*/  IADD3 R2, P0, PT, R18, UR6, RZ ;  /* 0x0000000612027c10 */ /* 0x015fca000ff1e0ff */
        /* <DEDUP_REMOVED lines=13> */
.L_x_4384:
[----:B------:R-:W2:Y:S02]  /*6840*/  LDG.E.U8 R0, desc[UR36][R2.64] ;  /* 0x0000002402007981 */ /* 0x000ea4000c1e1100 */
[----:B--2---:R-:W-:Y:S01]  /*6850*/  I2FP.F32.U32 R0, R0 ;  /* 0x0000000000007245 */ /* 0x004fe20000201000 */
[----:B------:R-:W-:Y:S06]  /*6860*/  BRA `(.L_x_4386) ;  /* 0x0000000c00447947 */ /* 0x000fec0003800000 */
.L_x_4383:
[----:B------:R-:W-:-:S09]  /*6870*/  UISETP.NE.AND UP0, UPT, UR4, 0x2, UPT ;  /* 0x000000020400788c */ /* 0x000fd2000bf05270 */
[----:B------:R-:W-:Y:S05]  /*6880*/  BRA.U !UP0, `(.L_x_4387) ;  /* 0x0000000108287547 */ /* 0x000fea000b800000 */
[----:B------:R-:W-:-:S09]  /*6890*/  UISETP.NE.AND UP0, UPT, UR4, 0x3, UPT ;  /* 0x000000030400788c */ /* 0x000fd2000bf05270 */
[----:B------:R-:W-:Y:S05]  /*68a0*/  BRA.U !UP0, `(.L_x_4388) ;  /* 0x0000000108147547 */ /* 0x000fea000b800000 */
[----:B------:R-:W-:-:S09]  /*68b0*/  UISETP.NE.AND UP0, UPT, UR4, 0x4, UPT ;  /* 0x000000040400788c */ /* 0x000fd2000bf05270 */
[----:B------:R-:W-:Y:S05]  /*68c0*/  BRA.U UP0, `(.L_x_4385) ;  /* 0x0000000900d07547 */ /* 0x000fea000b800000 */
[----:B------:R-:W2:Y:S02]  /*68d0*/  LDG.E.64 R2, desc[UR36][R2.64] ;  /* 0x0000002402027981 */ /* 0x000ea4000c1e1b00 */
[----:B--2---:R0:W2:Y:S02]  /*68e0*/  I2F.S64 R0, R2 ;  /* 0x0000000200007312 */ /* 0x0040a40000301400 */
[----:B0-2---:R-:W-:Y:S05]  /*68f0*/  BRA `(.L_x_4386) ;  /* 0x0000000c00207947 */ /* 0x005fea0003800000 */
.L_x_4388:
[----:B------:R-:W2:Y:S02]  /*6900*/  LDG.E R0, desc[UR36][R2.64] ;  /* 0x0000002402007981 */ /* 0x000ea4000c1e1900 */
[----:B--2---:R-:W-:Y:S01]  /*6910*/  I2FP.F32.S32 R0, R0 ;  /* 0x0000000000007245 */ /* 0x004fe20000201400 */
[----:B------:R-:W-:Y:S06]  /*6920*/  BRA `(.L_x_4386) ;  /* 0x0000000c00147947 */ /* 0x000fec0003800000 */
.L_x_4387:
[----:B------:R-:W2:Y:S02]  /*6930*/  LDG.E.U16 R0, desc[UR36][R2.64] ;  /* 0x0000002402007981 */ /* 0x000ea4000c1e1500 */
[----:B--2---:R-:W0:Y:S01]  /*6940*/  I2F.S16 R0, R0 ;  /* 0x0000000000007306 */ /* 0x004e220000101400 */
[----:B------:R-:W-:Y:S05]  /*6950*/  BRA `(.L_x_4386) ;  /* 0x0000000c00087947 */ /* 0x000fea0003800000 */
.L_x_4382:
        /* <DEDUP_REMOVED lines=8> */
.L_x_4390:
[----:B------:R-:W2:Y:S02]  /*69e0*/  LDG.E.U16 R0, desc[UR36][R2.64] ;  /* 0x0000002402007981 */ /* 0x000ea4000c1e1500 */
[----:B--2---:R-:W-:Y:S01]  /*69f0*/  HADD2.F32 R0, -RZ, R0.H0_H0 ;  /* 0x20000000ff007230 */ /* 0x004fe20000004100 */
[----:B------:R-:W-:Y:S06]  /*6a00*/  BRA `(.L_x_4386) ;  /* 0x0000000800dc7947 */ /* 0x000fec0003800000 */
.L_x_4389:
        /* <DEDUP_REMOVED lines=8> */
.L_x_4392:
[----:B------:R-:W2:Y:S02]  /*6a90*/  LDG.E.U16 R0, desc[UR36][R2.64] ;  /* 0x0000002402007981 */ /* 0x000ea4000c1e1500 */
[----:B--2---:R-:W-:Y:S01]  /*6aa0*/  HADD2.F32 R0, -RZ, R0.H0_H0 ;  /* 0x20000000ff007230 */ /* 0x004fe20000004100 */
[----:B------:R-:W-:Y:S06]  /*6ab0*/  BRA `(.L_x_4386) ;  /* 0x0000000800b07947 */ /* 0x000fec0003800000 */
.L_x_4391:
        /* <DEDUP_REMOVED lines=11> */
.L_x_4381:
        /* <DEDUP_REMOVED lines=12> */
.L_x_4395:
        /* <DEDUP_REMOVED lines=11> */
.L_x_4394:
        /* <DEDUP_REMOVED lines=25> */
.L_x_4397:
        /* <DEDUP_REMOVED lines=10> */
[----:B------:R-:W-:Y:S01]  /*6f10*/  LOP3.LUT R0, R0, 0x80000000, R5, 0xf8, !PT ;  /* 0x8000000000007812 */ /* 0x000fe200078ef805 */
[----:B------:R-:W-:Y:S06]  /*6f20*/  BRA `(.L_x_4386) ;  /* 0x0000000400947947 */ /* 0x000fec0003800000 */
.L_x_4396:
[----:B------:R-:W2:Y:S02]  /*6f30*/  LDG.E.U16 R0, desc[UR36][R2.64] ;  /* 0x0000002402007981 */ /* 0x000ea4000c1e1500 */
[----:B--2---:R-:W-:Y:S01]  /*6f40*/  IMAD.U32 R0, R0, 0x10000, RZ ;  /* 0x0001000000007824 */ /* 0x004fe200078e00ff */
[----:B------:R-:W-:Y:S06]  /*6f50*/  BRA `(.L_x_4386) ;  /* 0x0000000400887947 */ /* 0x000fec0003800000 */
.L_x_4393:
        /* <DEDUP_REMOVED lines=11> */
.L_x_4400:
        /* <DEDUP_REMOVED lines=20> */
.L_x_4402:
[----:B------:R-:W-:Y:S05]  /*7150*/  BSYNC.RECONVERGENT B0 ;  /* 0x0000000000007941 */ /* 0x000fea0003800200 */
.L_x_4401:
[----:B------:R-:W-:Y:S01]  /*7160*/  IMAD.SHL.U32 R0, R0, 0x100000, RZ ;  /* 0x0010000000007824 */ /* 0x000fe200078e00ff */
[----:B------:R-:W-:-:S04]  /*7170*/  LEA R2, R2, 0x3b800000, 0x17 ;  /* 0x3b80000002027811 */ /* 0x000fc800078eb8ff */
[----:B------:R-:W-:Y:S01]  /*7180*/  LOP3.LUT R0, R2, R0, R7, 0xfe, !PT ;  /* 0x0000000002007212 */ /* 0x000fe200078efe07 */
[----:B------:R-:W-:Y:S06]  /*7190*/  BRA `(.L_x_4386) ;  /* 0x0000000000f87947 */ /* 0x000fec0003800000 */
.L_x_4399:
        /* <DEDUP_REMOVED lines=20> */
.L_x_4404:
[----:B------:R-:W-:Y:S05]  /*72e0*/  BSYNC.RECONVERGENT B0 ;  /* 0x0000000000007941 */ /* 0x000fea0003800200 */
.L_x_4403:
[----:B------:R-:W-:Y:S02]  /*72f0*/  SHF.L.U32 R0, R0, 0x15, RZ ;  /* 0x0000001500007819 */ /* 0x000fe400000006ff */
[----:B------:R-:W-:-:S04]  /*7300*/  LEA R2, R2, 0x37800000, 0x17 ;  /* 0x3780000002027811 */ /* 0x000fc800078eb8ff */
[----:B------:R-:W-:Y:S01]  /*7310*/  LOP3.LUT R0, R2, R0, R7, 0xfe, !PT ;  /* 0x0000000002007212 */ /* 0x000fe200078efe07 */
[----:B------:R-:W-:Y:S06]  /*7320*/  BRA `(.L_x_4386) ;  /* 0x0000000000947947 */ /* 0x000fec0003800000 */
.L_x_4398:
        /* <DEDUP_REMOVED lines=14> */
.L_x_4385:
[----:B------:R-:W-:Y:S01]  /*7410*/  MOV R2, 0x0 ;  /* 0x0000000000027802 */ /* 0x000fe20000000f00 */
[----:B------:R-:W0:Y:S01]  /*7420*/  LDCU.64 UR4, c[0x4][0x178] ;  /* 0x01002f00ff0477ac */ /* 0x000e220008000a00 */
[----:B------:R-:W-:Y:S02]  /*7430*/  HFMA2 R13, -RZ, RZ, 0, 0 ;  /* 0x00000000ff0d7431 */ /* 0x000fe400000001ff */
[----:B------:R-:W-:Y:S01]  /*7440*/  IMAD.MOV.U32 R8, RZ, RZ, 0x4e ;  /* 0x0000004eff087424 */ /* 0x000fe200078e00ff */
[----:B------:R-:W2:Y:S01]  /*7450*/  LDCU.64 UR6, c[0x4][0x180] ;  /* 0x01003000ff0677ac */ /* 0x000ea20008000a00 */
[----:B------:R-:W4:Y:S01]  /*7460*/  LDC.64 R2, c[0x4][R2] ;  /* 0x0100000002027b82 */ /* 0x000f220000000a00 */
[----:B------:R-:W-:Y:S01]  /*7470*/  IMAD.MOV.U32 R12, RZ, RZ, 0x1 ;  /* 0x00000001ff0c7424 */ /* 0x000fe200078e00ff */
[----:B------:R-:W1:Y:S01]  /*7480*/  LDCU.64 UR8, c[0x4][0x68] ;  /* 0x01000d00ff0877ac */ /* 0x000e620008000a00 */
[----:B0-----:R-:W-:Y:S02]  /*7490*/  IMAD.U32 R4, RZ, RZ, UR4 ;  /* 0x00000004ff047e24 */ /* 0x001fe4000f8e00ff */
[----:B------:R-:W-:Y:S01]  /*74a0*/  IMAD.U32 R5, RZ, RZ, UR5 ;  /* 0x00000005ff057e24 */ /* 0x000fe2000f8e00ff */
[----:B--2---:R-:W-:Y:S01]  /*74b0*/  MOV R6, UR6 ;  /* 0x0000000600067c02 */ /* 0x004fe20008000f00 */
[----:B------:R-:W-:-:S02]  /*74c0*/  IMAD.U32 R7, RZ, RZ, UR7 ;  /* 0x00000007ff077e24 */ /* 0x000fc4000f8e00ff */
[----:B-1----:R-:W-:Y:S01]  /*74d0*/  IMAD.U32 R10, RZ, RZ, UR8 ;  /* 0x00000008ff0a7e24 */ /* 0x002fe2000f8e00ff */
[----:B------:R-:W-:-:S07]  /*74e0*/  MOV R11, UR9 ;  /* 0x00000009000b7c02 */ /* 0x000fce0008000f00 */
[----:B------:R-:W-:-:S07]  /*74f0*/  LEPC R20, `(.L_x_4407) ;  /* 0x000000001014794e */ /* 0x000fce0000000000 */
[----:B---345:R-:W-:Y:S05]  /*7500*/  CALL.ABS.NOINC R2 ;  /* 0x0000000002007343 */ /* 0x038fea0003c00000 */
.L_x_4407:
[----:B------:R-:W-:Y:S01]  /*7510*/  IMAD.MOV.U32 R0, RZ, RZ, RZ ;  /* 0x000000ffff007224 */ /* 0x000fe200078e00ff */
[----:B------:R-:W-:Y:S06]  /*7520*/  BRA `(.L_x_4386) ;  /* 0x0000000000147947 */ /* 0x000fec0003800000 */
.L_x_4406:
[----:B------:R-:W2:Y:S02]  /*7530*/  LDG.E.64 R2, desc[UR36][R2.64] ;  /* 0x0000002402027981 */ /* 0x000ea4000c1e1b00 */
[----:B--2---:R0:W2:Y:S02]  /*7540*/  I2F.U64 R0, R2 ;  /* 0x0000000200007312 */ /* 0x0040a40000301000 */
[----:B0-2---:R-:W-:Y:S05]  /*7550*/  BRA `(.L_x_4386) ;  /* 0x0000000000087947 */ /* 0x005fea0003800000 */
.L_x_4405:
[----:B------:R-:W2:Y:S02]  /*7560*/  LDG.E R0, desc[UR36][R2.64] ;  /* 0x0000002402007981 */ /* 0x000ea4000c1e1900 */
[----:B--2---:R-:W-:-:S07]  /*7570*/  I2FP.F32.U32 R0, R0 ;  /* 0x0000000000007245 */ /* 0x004fce0000201000 */
.L_x_4386:
[----:B------:R-:W-:Y:S05]  /*7580*/  BSYNC.RECONVERGENT B6 ;  /* 0x0000000000067941 */ /* 0x000fea0003800200 */
.L_x_4380:
[----:B0----5:R-:W1:Y:S01]  /*7590*/  MUFU.RCP R0, R0 ;  /* 0x0000000000007308 */ /* 0x021e620000001000 */
[----:B------:R-:W2:Y:S01]  /*75a0*/  LDCU.64 UR6, c[0x0][0x5e8] ;  /* 0x0000bd00ff0677ac */ /* 0x000ea20008000a00 */
[----:B------:R-:W-:-:S04]  /*75b0*/  UPRMT UR4, UR43, 0x9910, URZ ;  /* 0x000099102b047896 */ /* 0x000fc800080000ff */
[----:B------:R-:W-:Y:S01]  /*75c0*/  UISETP.GT.AND UP0, UPT, UR4, 0x9, UPT ;  /* 0x000000090400788c */ /* 0x000fe2000bf04270 */
[----:B-1-3--:R-:W-:Y:S01]  /*75d0*/  FMUL.FTZ R5, R0, R19 ;  /* 0x0000001300057220 */ /* 0x00afe20000410000 */
[----:B--2-4-:R-:W-:-:S03]  /*75e0*/  IADD3 R2, P0, PT, R16, UR6, RZ ;  /* 0x0000000610027c10 */ /* 0x014fc6000ff1e0ff */
        /* <DEDUP_REMOVED lines=14> */
.L_x_4411:
[----:B01----:R-:W0:Y:S02]  /*76d0*/  F2I.S64.TRUNC R4, R5 ;  /* 0x0000000500047311 */ /* 0x003e24000020d900 */
[----:B0-----:R0:W-:Y:S01]  /*76e0*/  STG.E.U8 desc[UR36][R2.64], R4 ;  /* 0x0000000402007986 */ /* 0x0011e2000c101124 */
[----:B------:R-:W-:Y:S05]  /*76f0*/  BRA `(.L_x_4413) ;  /* 0x0000000c00287947 */ /* 0x000fea0003800000 */
.L_x_4410:
        /* <DEDUP_REMOVED lines=9> */
.L_x_4415:
[----:B0-----:R-:W0:Y:S02]  /*7790*/  F2I.TRUNC.NTZ R5, R5 ;  /* 0x0000000500057305 */ /* 0x001e24000020f100 */
[----:B0-----:R0:W-:Y:S01]  /*77a0*/  STG.E desc[UR36][R2.64], R5 ;  /* 0x0000000502007986 */ /* 0x0011e2000c101924 */
[----:B------:R-:W-:Y:S05]  /*77b0*/  BRA `(.L_x_4413) ;  /* 0x0000000800f87947 */ /* 0x000fea0003800000 */
.L_x_4414:
[----:B0-----:R-:W0:Y:S02]  /*77c0*/  F2I.TRUNC.NTZ R5, R5 ;  /* 0x0000000500057305 */ /* 0x001e24000020f100 */
[----:B0-----:R0:W-:Y:S01]  /*77d0*/  STG.E.U16 desc[UR36][R2.64], R5 ;  /* 0x0000000502007986 */ /* 0x0011e2000c101524 */
[----:B------:R-:W-:Y:S05]  /*77e0*/  BRA `(.L_x_4413) ;  /* 0x0000000800ec7947 */ /* 0x000fea0003800000 */
.L_x_4409:
        /* <DEDUP_REMOVED lines=8> */
.L_x_4417:
[----:B-1----:R-:W-:-:S05]  /*7870*/  F2FP.F16.F32.PACK_AB R4, RZ, R4 ;  /* 0x00000004ff04723e */ /* 0x002fca00000000ff */
[----:B------:R1:W-:Y:S01]  /*7880*/  STG.E.U16 desc[UR36][R2.64], R4 ;  /* 0x0000000402007986 */ /* 0x0003e2000c101524 */
[----:B------:R-:W-:Y:S05]  /*7890*/  BRA `(.L_x_4413) ;  /* 0x0000000800c07947 */ /* 0x000fea0003800000 */
.L_x_4416:
[----:B------:R-:W-:-:S09]  /*78a0*/  UISETP.NE.AND UP0, UPT, UR4, 0x7, UPT ;  /* 0x000000070400788c */ /* 0x000fd2000bf05270 */
[----:B------:R-:W-:Y:S05]  /*78b0*/  BRA.U !UP0, `(.L_x_4418) ;  /* 0x00000001082c7547 */ /* 0x000fea000b800000 */
[----:B------:R-:W-:-:S09]  /*78c0*/  UISETP.NE.AND UP0, UPT, UR4, 0x8, UPT ;  /* 0x000000080400788c */ /* 0x000fd2000bf05270 */
[----:B------:R-:W-:Y:S05]  /*78d0*/  BRA.U !UP0, `(.L_x_4419) ;  /* 0x0000000108147547 */ /* 0x000fea000b800000 */
[----:B------:R-:W-:-:S09]  /*78e0*/  UISETP.NE.AND UP0, UPT, UR4, 0x9, UPT ;  /* 0x000000090400788c */ /* 0x000fd2000bf05270 */
[----:B------:R-:W-:Y:S05]  /*78f0*/  BRA.U UP0, `(.L_x_4412) ;  /* 0x0000000500d07547 */ /* 0x000fea000b800000 */
[----:B0-----:R-:W-:-:S05]  /*7900*/  MOV R5, RZ ;  /* 0x000000ff00057202 */ /* 0x001fca0000000f00 */
[----:B-1----:R0:W-:Y:S01]  /*7910*/  STG.E.64 desc[UR36][R2.64], R4 ;  /* 0x0000000402007986 */ /* 0x0021e2000c101b24 */
[----:B------:R-:W-:Y:S05]  /*7920*/  BRA `(.L_x_4413) ;  /* 0x00000008009c7947 */ /* 0x000fea0003800000 */
.L_x_4419:
[----:B01----:R-:W-:-:S04]  /*7930*/  F2FP.F16.F32.PACK_AB R5, RZ, R4 ;  /* 0x00000004ff05723e */ /* 0x003fc800000000ff */
[----:B------:R-:W-:-:S05]  /*7940*/  PRMT R5, R5, 0x5410, RZ ;  /* 0x0000541005057816 */ /* 0x000fca00000000ff */
[----:B------:R0:W-:Y:S01]  /*7950*/  STG.E desc[UR36][R2.64], R5 ;  /* 0x0000000502007986 */ /* 0x0001e2000c101924 */
[----:B------:R-:W-:Y:S05]  /*7960*/  BRA `(.L_x_4413) ;  /* 0x00000008008c7947 */ /* 0x000fea0003800000 */
.L_x_4418:
[----:B-1----:R-:W-:-:S06]  /*7970*/  FMUL.FTZ R4, R4, 1 ;  /* 0x3f80000004047820 */ /* 0x002fcc0000410000 */
[----:B0-----:R-:W0:Y:S02]  /*7980*/  F2F.F64.F32 R4, R4 ;  /* 0x0000000400047310 */ /* 0x001e240000201800 */
[----:B0-----:R0:W-:Y:S01]  /*7990*/  STG.E.64 desc[UR36][R2.64], R4 ;  /* 0x0000000402007986 */ /* 0x0011e2000c101b24 */
[----:B------:R-:W-:Y:S05]  /*79a0*/  BRA `(.L_x_4413) ;  /* 0x00000008007c7947 */ /* 0x000fea0003800000 */
.L_x_4408:
        /* <DEDUP_REMOVED lines=13> */
.L_x_4423:
[----:B-1----:R-:W-:Y:S01]  /*7a80*/  LOP3.LUT R6, R4, 0x7fffffff, RZ, 0xc0, !PT ;  /* 0x7fffffff04067812 */ /* 0x002fe200078ec0ff */
[----:B------:R-:W-:Y:S01]  /*7a90*/  BSSY.RECONVERGENT B0, `(.L_x_4424) ;  /* 0x0000012000007945 */ /* 0x000fe20003800200 */
[----:B------:R-:W-:Y:S02]  /*7aa0*/  IMAD.MOV.U32 R0, RZ, RZ, 0x80 ;  /* 0x00000080ff007424 */ /* 0x000fe400078e00ff */
[----:B------:R-:W-:-:S13]  /*7ab0*/  ISETP.GT.U32.AND P0, PT, R6, 0x437fffff, PT ;  /* 0x437fffff0600780c */ /* 0x000fda0003f04070 */
[----:B------:R-:W-:Y:S05]  /*7ac0*/  @P0 BRA `(.L_x_4425) ;  /* 0x0000000000380947 */ /* 0x000fea0003800000 */
[----:B------:R-:W-:-:S13]  /*7ad0*/  ISETP.GE.U32.AND P0, PT, R6, 0x3c000000, PT ;  /* 0x3c0000000600780c */ /* 0x000fda0003f06070 */
[----:B------:R-:W-:-:S04]  /*7ae0*/  @P0 SHF.R.U32.HI R0, RZ, 0x14, R4 ;  /* 0x00000014ff000819 */ /* 0x000fc80000011604 */
[----:B0-----:R-:W-:-:S04]  /*7af0*/  @P0 LOP3.LUT R5, R0, 0x1, RZ, 0xc0, !PT ;  /* 0x0000000100050812 */ /* 0x001fc800078ec0ff */
        /* <DEDUP_REMOVED lines=8> */
.L_x_4426:
[----:B------:R-:W-:-:S04]  /*7b80*/  SHF.R.U32.HI R4, RZ, 0x18, R4 ;  /* 0x00000018ff047819 */ /* 0x000fc80000011604 */
[----:B------:R-:W-:-:S04]  /*7b90*/  LOP3.LUT R4, R5, 0x80, R4, 0xf8, !PT ;  /* 0x0000008005047812 */ /* 0x000fc800078ef804 */
[----:B------:R-:W-:-:S07]  /*7ba0*/  PRMT R0, R4, 0x7610, R0 ;  /* 0x0000761004007816 */ /* 0x000fce0000000000 */
.L_x_4425:
[----:B------:R-:W-:Y:S05]  /*7bb0*/  BSYNC.RECONVERGENT B0 ;  /* 0x0000000000007941 */ /* 0x000fea0003800200 */
.L_x_4424:
[----:B------:R1:W-:Y:S01]  /*7bc0*/  STG.E.U8 desc[UR36][R2.64], R0 ;  /* 0x0000000002007986 */ /* 0x0003e2000c101124 */
[----:B------:R-:W-:Y:S05]  /*7bd0*/  BRA `(.L_x_4413) ;  /* 0x0000000400f07947 */ /* 0x000fea0003800000 */
.L_x_4422:
        /* <DEDUP_REMOVED lines=16> */
.L_x_4429:
[----:B------:R-:W-:-:S04]  /*7ce0*/  SHF.R.U32.HI R4, RZ, 0x18, R4 ;  /* 0x00000018ff047819 */ /* 0x000fc80000011604 */
[----:B------:R-:W-:-:S04]  /*7cf0*/  LOP3.LUT R5, R5, 0x80, R4, 0xf8, !PT ;  /* 0x0000008005057812 */ /* 0x000fc800078ef804 */
[----:B------:R-:W-:-:S07]  /*7d00*/  PRMT R0, R5, 0x7610, R0 ;  /* 0x0000761005007816 */ /* 0x000fce0000000000 */
.L_x_4428:
[----:B------:R-:W-:Y:S05]  /*7d10*/  BSYNC.RECONVERGENT B0 ;  /* 0x0000000000007941 */ /* 0x000fea0003800200 */
.L_x_4427:
[----:B------:R1:W-:Y:S01]  /*7d20*/  STG.E.U8 desc[UR36][R2.64], R0 ;  /* 0x0000000002007986 */ /* 0x0003e2000c101124 */
[----:B------:R-:W-:Y:S05]  /*7d30*/  BRA `(.L_x_4413) ;  /* 0x0000000400987947 */ /* 0x000fea0003800000 */
.L_x_4421:
[----:B------:R-:W-:-:S09]  /*7d40*/  UISETP.NE.AND UP0, UPT, UR4, 0x1c, UPT ;  /* 0x0000001c0400788c */ /* 0x000fd2000bf05270 */
[----:B------:R-:W-:Y:S05]  /*7d50*/  BRA.U !UP0, `(.L_x_4430) ;  /* 0x0000000108587547 */ /* 0x000fea000b800000 */
[----:B------:R-:W-:-:S09]  /*7d60*/  UISETP.NE.AND UP0, UPT, UR4, 0x1d, UPT ;  /* 0x0000001d0400788c */ /* 0x000fd2000bf05270 */
[----:B------:R-:W-:Y:S05]  /*7d70*/  BRA.U !UP0, `(.L_x_4431) ;  /* 0x0000000108447547 */ /* 0x000fea000b800000 */
[----:B------:R-:W-:-:S09]  /*7d80*/  UISETP.NE.AND UP0, UPT, UR4, 0x2c, UPT ;  /* 0x0000002c0400788c */ /* 0x000fd2000bf05270 */
[----:B------:R-:W-:Y:S05]  /*7d90*/  BRA.U UP0, `(.L_x_4412) ;  /* 0x0000000100a87547 */ /* 0x000fea000b800000 */
[----:B-1----:R-:W-:-:S04]  /*7da0*/  SHF.R.U32.HI R6, RZ, 0x17, R4 ;  /* 0x00000017ff067819 */ /* 0x002fc80000011604 */
        /* <DEDUP_REMOVED lines=14> */
.L_x_4431:
[----:B01----:R-:W0:Y:S02]  /*7e90*/  F2I.U64.TRUNC R4, R5 ;  /* 0x0000000500047311 */ /* 0x003e24000020d800 */
[----:B0-----:R0:W-:Y:S01]  /*7ea0*/  STG.E.64 desc[UR36][R2.64], R4 ;  /* 0x0000000402007986 */ /* 0x0011e2000c101b24 */
[----:B------:R-:W-:Y:S05]  /*7eb0*/  BRA `(.L_x_4413) ;  /* 0x0000000400387947 */ /* 0x000fea0003800000 */
.L_x_4430:
[----:B0-----:R-:W0:Y:S02]  /*7ec0*/  F2I.U32.TRUNC.NTZ R5, R5 ;  /* 0x0000000500057305 */ /* 0x001e24000020f000 */
[----:B0-----:R0:W-:Y:S01]  /*7ed0*/  STG.E desc[UR36][R2.64], R5 ;  /* 0x0000000502007986 */ /* 0x0011e2000c101924 */
[----:B------:R-:W-:Y:S05]  /*7ee0*/  BRA `(.L_x_4413) ;  /* 0x00000004002c7947 */ /* 0x000fea0003800000 */
.L_x_4420:
        /* <DEDUP_REMOVED lines=10> */
.L_x_4433:
[----:B-1----:R-:W-:Y:S01]  /*7f90*/  FMUL.FTZ R4, R4, 1 ;  /* 0x3f80000004047820 */ /* 0x002fe20000410000 */
[----:B------:R-:W-:-:S05]  /*7fa0*/  CS2R R6, SRZ ;  /* 0x0000000000067805 */ /* 0x000fca000001ff00 */
[----:B0-----:R-:W0:Y:S02]  /*7fb0*/  F2F.F64.F32 R4, R4 ;  /* 0x0000000400047310 */ /* 0x001e240000201800 */
[----:B0-----:R4:W-:Y:S01]  /*7fc0*/  STG.E.128 desc[UR36][R2.64], R4 ;  /* 0x0000000402007986 */ /* 0x0019e2000c101d24 */
[----:B------:R-:W-:Y:S05]  /*7fd0*/  BRA `(.L_x_4413) ;  /* 0x0000000000f07947 */ /* 0x000fea0003800000 */
.L_x_4432:
[----:B------:R-:W-:-:S09]  /*7fe0*/  UISETP.NE.AND UP0, UPT, UR4, 0xf, UPT ;  /* 0x0000000f0400788c */ /* 0x000fd2000bf05270 */
[----:B------:R-:W-:Y:S05]  /*7ff0*/  BRA.U !UP0, `(.L_x_4434) ;  /* 0x0000000108e07547 */ /* 0x000fea000b800000 */
[----:B------:R-:W-:-:S09]  /*8000*/  UISETP.NE.AND UP0, UPT, UR4, 0x17, UPT ;  /* 0x000000170400788c */ /* 0x000fd2000bf05270 */
[----:B------:R-:W-:Y:S05]  /*8010*/  BRA.U !UP0, `(.L_x_4435) ;  /* 0x00000001088c7547 */ /* 0x000fea000b800000 */
[----:B------:R-:W-:-:S09]  /*8020*/  UISETP.NE.AND UP0, UPT, UR4, 0x18, UPT ;  /* 0x000000180400788c */ /* 0x000fd2000bf05270 */
[----:B------:R-:W-:Y:S05]  /*8030*/  BRA.U !UP0, `(.L_x_4436) ;  /* 0x0000000108447547 */ /* 0x000fea000b800000 */
.L_x_4412:
[----:B------:R-:W-:Y:S01]  /*8040*/  MOV R0, 0x0 ;  /* 0x0000000000007802 */ /* 0x000fe20000000f00 */
[----:B------:R-:W1:Y:S01]  /*8050*/  LDCU.64 UR4, c[0x4][0x178] ;  /* 0x01002f00ff0477ac */ /* 0x000e620008000a00 */
[----:B------:R-:W-:Y:S02]  /*8060*/  HFMA2 R13, -RZ, RZ, 0, 0 ;  /* 0x00000000ff0d7431 */ /* 0x000fe400000001ff */
[----:B------:R-:W-:Y:S01]  /*8070*/  IMAD.MOV.U32 R8, RZ, RZ, 0x65 ;  /* 0x00000065ff087424 */ /* 0x000fe200078e00ff */
[----:B------:R2:W3:Y:S01]  /*8080*/  LDC.64 R2, c[0x4][R0] ;  /* 0x0100000000027b82 */ /* 0x0004e20000000a00 */
[----:B------:R-:W4:Y:S01]  /*8090*/  LDCU.64 UR6, c[0x4][0x180] ;  /* 0x01003000ff0677ac */ /* 0x000f220008000a00 */
[----:B------:R-:W-:Y:S01]  /*80a0*/  IMAD.MOV.U32 R12, RZ, RZ, 0x1 ;  /* 0x00000001ff0c7424 */ /* 0x000fe200078e00ff */
[----:B------:R-:W5:Y:S01]  /*80b0*/  LDCU.64 UR8, c[0x4][0x70] ;  /* 0x01000e00ff0877ac */ /* 0x000f620008000a00 */
[----:B-1----:R-:W-:Y:S02]  /*80c0*/  IMAD.U32 R4, RZ, RZ, UR4 ;  /* 0x00000004ff047e24 */ /* 0x002fe4000f8e00ff */
[----:B0-----:R-:W-:Y:S01]  /*80d0*/  IMAD.U32 R5, RZ, RZ, UR5 ;  /* 0x00000005ff057e24 */ /* 0x001fe2000f8e00ff */
[----:B----4-:R-:W-:Y:S01]  /*80e0*/  MOV R6, UR6 ;  /* 0x0000000600067c02 */ /* 0x010fe20008000f00 */
[----:B------:R-:W-:-:S02]  /*80f0*/  IMAD.U32 R7, RZ, RZ, UR7 ;  /* 0x00000007ff077e24 */ /* 0x000fc4000f8e00ff */
[----:B-----5:R-:W-:Y:S01]  /*8100*/  IMAD.U32 R10, RZ, RZ, UR8 ;  /* 0x00000008ff0a7e24 */ /* 0x020fe2000f8e00ff */
[----:B--2---:R-:W-:-:S07]  /*8110*/  MOV R11, UR9 ;  /* 0x00000009000b7c02 */ /* 0x004fce0008000f00 */
[----:B------:R-:W-:-:S07]  /*8120*/  LEPC R20, `(.L_x_4437) ;  /* 0x000000001014794e */ /* 0x000fce0000000000 */
[----:B---3--:R-:W-:Y:S05]  /*8130*/  CALL.ABS.NOINC R2 ;  /* 0x0000000002007343 */ /* 0x008fea0003c00000 */
.L_x_4437:
[----:B------:R-:W-:Y:S05]  /*8140*/  BRA `(.L_x_4413) ;  /* 0x0000000000947947 */ /* 0x000fea0003800000 */
.L_x_4436:
[----:B-1----:R-:W-:Y:S01]  /*8150*/  LOP3.LUT R6, R4, 0x7fffffff, RZ, 0xc0, !PT ;  /* 0x7fffffff04067812 */ /* 0x002fe200078ec0ff */
[----:B------:R-:W-:Y:S01]  /*8160*/  BSSY.RECONVERGENT B0, `(.L_x_4438) ;  /* 0x000000b000007945 */ /* 0x000fe20003800200 */
[----:B------:R-:W-:Y:S01]  /*8170*/  SHF.R.U32.HI R7, RZ, 0x18, R4 ;  /* 0x00000018ff077819 */ /* 0x000fe20000011604 */
[----:B------:R-:W-:Y:S01]  /*8180*/  IMAD.MOV.U32 R0, RZ, RZ, 0x7f ;  /* 0x0000007fff007424 */ /* 0x000fe200078e00ff */
[----:B------:R-:W-:-:S13]  /*8190*/  ISETP.GT.U32.AND P0, PT, R6, 0x43efffff, PT ;  /* 0x43efffff0600780c */ /* 0x000fda0003f04070 */
[----:B------:R-:W-:Y:S05]  /*81a0*/  @P0 BRA `(.L_x_4439) ;  /* 0x0000000000180947 */ /* 0x000fea0003800000 */
[----:B------:R-:W-:-:S13]  /*81b0*/  ISETP.GE.U32.AND P0, PT, R6, 0x3c800000, PT ;  /* 0x3c8000000600780c */ /* 0x000fda0003f06070 */
[----:B------:R-:W-:-:S04]  /*81c0*/  @P0 SHF.R.U32.HI R0, RZ, 0x14, R4 ;  /* 0x00000014ff000819 */ /* 0x000fc80000011604 */
[----:B0-----:R-:W-:-:S04]  /*81d0*/  @P0 LOP3.LUT R5, R0, 0x1, RZ, 0xc0, !PT ;  /* 0x0000000100050812 */ /* 0x001fc800078ec0ff */
[----:B------:R-:W-:-:S04]  /*81e0*/  @P0 IADD3 R0, PT, PT, R4, 0x407ffff, R5 ;  /* 0x0407ffff04000810 */ /* 0x000fc80007ffe005 */
[----:B------:R-:W-:Y:S01]  /*81f0*/  @P0 SHF.R.U32.HI R0, RZ, 0x14, R0 ;  /* 0x00000014ff000819 */ /* 0x000fe20000011600 */
[----:B------:R-:W-:-:S07]  /*8200*/  @!P0 FADD.FTZ R0, R6, 16384 ;  /* 0x4680000006008421 */ /* 0x000fce0000010000 */
.L_x_4439:
[----:B------:R-:W-:Y:S05]  /*8210*/  BSYNC.RECONVERGENT B0 ;  /* 0x0000000000007941 */ /* 0x000fea0003800200 */
.L_x_4438:
[----:B0-----:R-:W-:-:S05]  /*8220*/  LOP3.LUT R5, R0, 0x80, R7, 0xf8, !PT ;  /* 0x0000008000057812 */ /* 0x001fca00078ef807 */
[----:B------:R2:W-:Y:S01]  /*8230*/  STG.E.U8 desc[UR36][R2.64], R5 ;  /* 0x0000000502007986 */ /* 0x0005e2000c101124 */
[----:B------:R-:W-:Y:S05]  /*8240*/  BRA `(.L_x_4413) ;  /* 0x0000000000547947 */ /* 0x000fea0003800000 */
.L_x_4435:
[----:B-1----:R-:W-:Y:S01]  /*8250*/  LOP3.LUT R6, R4, 0x7fffffff, RZ, 0xc0, !PT ;  /* 0x7fffffff04067812 */ /* 0x002fe200078ec0ff */
[----:B------:R-:W-:Y:S03]  /*8260*/  BSSY.RECONVERGENT B0, `(.L_x_4440) ;  /* 0x000000d000007945 */ /* 0x000fe60003800200 */
[----:B------:R-:W-:-:S13]  /*8270*/  ISETP.GT.U32.AND P0, PT, R6, 0x477fffff, PT ;  /* 0x477fffff0600780c */ /* 0x000fda0003f04070 */
[----:B------:R-:W-:Y:S05]  /*8280*/  @P0 BRA `(.L_x_4441) ;  /* 0x00000000001c0947 */ /* 0x000fea0003800000 */
[----:B------:R-:W-:-:S13]  /*8290*/  ISETP.GE.U32.AND P0, PT, R6, 0x38800000, PT ;  /* 0x388000000600780c */ /* 0x000fda0003f06070 */
[----:B------:R-:W-:-:S04]  /*82a0*/  @P0 SHF.R.U32.HI R0, RZ, 0x15, R4 ;  /* 0x00000015ff000819 */ /* 0x000fc80000011604 */
[----:B0-----:R-:W-:-:S04]  /*82b0*/  @P0 LOP3.LUT R5, R0, 0x1, RZ, 0xc0, !PT ;  /* 0x0000000100050812 */ /* 0x001fc800078ec0ff */
[----:B------:R-:W-:-:S04]  /*82c0*/  @P0 IADD3 R0, PT, PT, R4, 0x80fffff, R5 ;  /* 0x080fffff04000810 */ /* 0x000fc80007ffe005 */
[----:B------:R-:W-:Y:S01]  /*82d0*/  @P0 SHF.R.U32.HI R0, RZ, 0x15, R0 ;  /* 0x00000015ff000819 */ /* 0x000fe20000011600 */
[----:B------:R-:W-:Y:S01]  /*82e0*/  @!P0 FADD.FTZ R0, R6, 128 ;  /* 0x4300000006008421 */ /* 0x000fe20000010000 */
[----:B------:R-:W-:Y:S06]  /*82f0*/  BRA `(.L_x_4442) ;  /* 0x00000000000c7947 */ /* 0x000fec0003800000 */
.L_x_4441:
[----:B------:R-:W-:Y:S01]  /*8300*/  IMAD.MOV.U32 R0, RZ, RZ, 0x7f ;  /* 0x0000007fff007424 */ /* 0x000fe200078e00ff */
[----:B------:R-:W-:-:S04]  /*8310*/  ISETP.GT.U32.AND P0, PT, R6, 0x7f800000, PT ;  /* 0x7f8000000600780c */ /* 0x000fc80003f04070 */
[----:B------:R-:W-:-:S09]  /*8320*/  SEL R0, R0, 0x7c, P0 ;  /* 0x0000007c00007807 */ /* 0x000fd20000000000 */
.L_x_4442:
[----:B------:R-:W-:Y:S05]  /*8330*/  BSYNC.RECONVERGENT B0 ;  /* 0x0000000000007941 */ /* 0x000fea0003800200 */
.L_x_4440:
[----:B0-----:R-:W-:-:S04]  /*8340*/  SHF.R.U32.HI R5, RZ, 0x18, R4 ;  /* 0x00000018ff057819 */ /* 0x001fc80000011604 */
[----:B------:R-:W-:-:S05]  /*8350*/  LOP3.LUT R5, R0, 0x80, R5, 0xf8, !PT ;  /* 0x0000008000057812 */ /* 0x000fca00078ef805 */
[----:B------:R3:W-:Y:S01]  /*8360*/  STG.E.U8 desc[UR36][R2.64], R5 ;  /* 0x0000000502007986 */ /* 0x0007e2000c101124 */
[----:B------:R-:W-:Y:S05]  /*8370*/  BRA `(.L_x_4413) ;  /* 0x0000000000087947 */ /* 0x000fea0003800000 */
.L_x_4434:
[----:B-1----:R-:W-:-:S05]  /*8380*/  F2FP.BF16.F32.PACK_AB R4, RZ, R4 ;  /* 0x00000004ff04723e */ /* 0x002fca00000010ff */
[----:B------:R1:W-:Y:S02]  /*8390*/  STG.E.U16 desc[UR36][R2.64], R4 ;  /* 0x0000000402007986 */ /* 0x0003e4000c101524 */
.L_x_4413:
[----:B------:R-:W-:-:S07]  /*83a0*/  IADD3 R17, PT, PT, R17, 0x80, RZ ;  /* 0x0000008011117810 */ /* 0x000fce0007ffe0ff */
.L_x_4350:
[----:B------:R-:W-:Y:S05]  /*83b0*/  BSYNC.RECONVERGENT B7 ;  /* 0x0000000000077941 */ /* 0x000fea0003800200 */
.L_x_4349:
[----:B------:R-:W5:Y:S01]  /*83c0*/  LDCU UR4, c[0x0][0x380] ;  /* 0x00007000ff0477ac */ /* 0x000f620008000800 */
[----:B------:R-:W-:Y:S01]  /*83d0*/  BSSY.RECONVERGENT B7, `(.L_x_4443) ;  /* 0x0000415000077945 */ /* 0x000fe20003800200 */
[----:B-----5:R-:W-:-:S13]  /*83e0*/  ISETP.GE.AND P0, PT, R17, UR4, PT ;  /* 0x0000000411007c0c */ /* 0x020fda000bf06270 */
[----:B------:R-:W-:Y:S05]  /*83f0*/  @P0 BRA `(.L_x_4444) ;  /* 0x0000004000480947 */ /* 0x000fea0003800000 */
[----:B------:R-:W5:Y:S01]  /*8400*/  LDCU UR4, c[0x0][0x388] ;  /* 0x00007100ff0477ac */ /* 0x000f620008000800 */
[----:B------:R-:W-:Y:S01]  /*8410*/  IMAD.MOV.U32 R18, RZ, RZ, RZ ;  /* 0x000000ffff127224 */ /* 0x000fe200078e00ff */
[----:B------:R-:W-:Y:S01]  /*8420*/  MOV R16, RZ ;  /* 0x000000ff00107202 */ /* 0x000fe20000000f00 */
[----:B01----:R-:W-:Y:S01]  /*8430*/  IMAD.MOV.U32 R0, RZ, RZ, RZ ;  /* 0x000000ffff007224 */ /* 0x003fe200078e00ff */
        /* <DEDUP_REMOVED lines=350> */
.L_x_4445:
[----:B------:R-:W2:Y:S01]  /*9a20*/  LDCU.64 UR6, c[0x0][0x5f0] ;  /* 0x0000be00ff0677ac */ /* 0x000ea20008000a00 */
[----:B------:R-:W-:Y:S01]  /*9a30*/  BSSY.RECONVERGENT B6, `(.L_x_4446) ;  /* 0x00000e5000067945 */ /* 0x000fe20003800200 */
        /* <DEDUP_REMOVED lines=16> */
.L_x_4450:
[----:B------:R-:W2:Y:S02]  /*9b40*/  LDG.E.U8 R2, desc[UR36][R2.64] ;  /* 0x0000002402027981 */ /* 0x000ea4000c1e1100 */
[----:B--2---:R-:W-:Y:S01]  /*9b50*/  I2FP.F32.U32 R19, R2 ;  /* 0x0000000200137245 */ /* 0x004fe20000201000 */
[----:B------:R-:W-:Y:S06]  /*9b60*/  BRA `(.L_x_4452) ;  /* 0x0000000c00447947 */ /* 0x000fec0003800000 */
.L_x_4449:
        /* <DEDUP_REMOVED lines=9> */
.L_x_4454:
[----:B------:R-:W2:Y:S02]  /*9c00*/  LDG.E R2, desc[UR36][R2.64] ;  /* 0x0000002402027981 */ /* 0x000ea4000c1e1900 */
[----:B--2---:R-:W-:Y:S01]  /*9c10*/  I2FP.F32.S32 R19, R2 ;  /* 0x0000000200137245 */ /* 0x004fe20000201400 */
[----:B------:R-:W-:Y:S06]  /*9c20*/  BRA `(.L_x_4452) ;  /* 0x0000000c00147947 */ /* 0x000fec0003800000 */
.L_x_4453:
[----:B------:R-:W2:Y:S02]  /*9c30*/  LDG.E.U16 R2, desc[UR36][R2.64] ;  /* 0x0000002402027981 */ /* 0x000ea4000c1e1500 */
[----:B--2---:R0:W1:Y:S01]  /*9c40*/  I2F.S16 R19, R2 ;  /* 0x0000000200137306 */ /* 0x0040620000101400 */
[----:B------:R-:W-:Y:S05]  /*9c50*/  BRA `(.L_x_4452) ;  /* 0x0000000c00087947 */ /* 0x000fea0003800000 */
.L_x_4448:
        /* <DEDUP_REMOVED lines=8> */
.L_x_4456:
[----:B------:R-:W2:Y:S02]  /*9ce0*/  LDG.E.U16 R2, desc[UR36][R2.64] ;  /* 0x0000002402027981 */ /* 0x000ea4000c1e1500 */
[----:B--2---:R-:W-:Y:S01]  /*9cf0*/  HADD2.F32 R19, -RZ, R2.H0_H0 ;  /* 0x20000002ff137230 */ /* 0x004fe20000004100 */
[----:B------:R-:W-:Y:S06]  /*9d00*/  BRA `(.L_x_4452) ;  /* 0x0000000800dc7947 */ /* 0x000fec0003800000 */
.L_x_4455:
        /* <DEDUP_REMOVED lines=8> */
.L_x_4458:
[----:B------:R-:W2:Y:S02]  /*9d90*/  LDG.E.U16 R2, desc[UR36][R2.64] ;  /* 0x0000002402027981 */ /* 0x000ea4000c1e1500 */
[----:B--2---:R-:W-:Y:S01]  /*9da0*/  HADD2.F32 R19, -RZ, R2.H0_H0 ;  /* 0x20000002ff137230 */ /* 0x004fe20000004100 */
[----:B------:R-:W-:Y:S06]  /*9db0*/  BRA `(.L_x_4452) ;  /* 0x0000000800b07947 */ /* 0x000fec0003800000 */
.L_x_4457:
        /* <DEDUP_REMOVED lines=11> */
.L_x_4447:
        /* <DEDUP_REMOVED lines=12> */
.L_x_4461:
        /* <DEDUP_REMOVED lines=11> */
.L_x_4460:
        /* <DEDUP_REMOVED lines=25> */
.L_x_4463:
        /* <DEDUP_REMOVED lines=12> */
.L_x_4462:
[----:B------:R-:W2:Y:S02]  /*a230*/  LDG.E.U16 R2, desc[UR36][R2.64] ;  /* 0x0000002402027981 */ /* 0x000ea4000c1e1500 */
[----:B--2---:R-:W-:Y:S01]  /*a240*/  IMAD.U32 R19, R2, 0x10000, RZ ;  /* 0x0001000002137824 */ /* 0x004fe200078e00ff */
[----:B------:R-:W-:Y:S06]  /*a250*/  BRA `(.L_x_4452) ;  /* 0x0000000400887947 */ /* 0x000fec0003800000 */
.L_x_4459:
        /* <DEDUP_REMOVED lines=11> */
.L_x_4466:
        /* <DEDUP_REMOVED lines=20> */
.L_x_4468:
[----:B------:R-:W-:Y:S05]  /*a450*/  BSYNC.RECONVERGENT B0 ;  /* 0x0000000000007941 */ /* 0x000fea0003800200 */
.L_x_4467:
[----:B------:R-:W-:Y:S02]  /*a460*/  SHF.L.U32 R0, R0, 0x14, RZ ;  /* 0x0000001400007819 */ /* 0x000fe400000006ff */
[----:B------:R-:W-:-:S04]  /*a470*/  LEA R2, R2, 0x3b800000, 0x17 ;  /* 0x3b80000002027811 */ /* 0x000fc800078eb8ff */
[----:B------:R-:W-:Y:S01]  /*a480*/  LOP3.LUT R19, R2, R0, R19, 0xfe, !PT ;  /* 0x0000000002137212 */ /* 0x000fe200078efe13 */
[----:B------:R-:W-:Y:S06]  /*a490*/  BRA `(.L_x_4452) ;  /* 0x0000000000f87947 */ /* 0x000fec0003800000 */
.L_x_4465:
        /* <DEDUP_REMOVED lines=20> */
.L_x_4470:
[----:B------:R-:W-:Y:S05]  /*a5e0*/  BSYNC.RECONVERGENT B0 ;  /* 0x0000000000007941 */ /* 0x000fea0003800200 */
.L_x_4469:
[----:B------:R-:W-:Y:S01]  /*a5f0*/  IMAD.SHL.U32 R0, R0, 0x200000, RZ ;  /* 0x0020000000007824 */ /* 0x000fe200078e00ff */
[----:B------:R-:W-:-:S04]  /*a600*/  LEA R2, R2, 0x37800000, 0x17 ;  /* 0x3780000002027811 */ /* 0x000fc800078eb8ff */
[----:B------:R-:W-:Y:S01]  /*a610*/  LOP3.LUT R19, R2, R0, R19, 0xfe, !PT ;  /* 0x0000000002137212 */ /* 0x000fe200078efe13 */
[----:B------:R-:W-:Y:S06]  /*a620*/  BRA `(.L_x_4452) ;  /* 0x0000000000947947 */ /* 0x000fec0003800000 */
.L_x_4464:
        /* <DEDUP_REMOVED lines=14> */
.L_x_4451:
        /* <DEDUP_REMOVED lines=16> */
.L_x_4473:
[----:B------:R-:W-:Y:S01]  /*a810*/  MOV R19, RZ ;  /* 0x000000ff00137202 */ /* 0x000fe20000000f00 */
[----:B------:R-:W-:Y:S06]  /*a820*/  BRA `(.L_x_4452) ;  /* 0x0000000000147947 */ /* 0x000fec0003800000 */
.L_x_4472:
[----:B------:R-:W2:Y:S02]  /*a830*/  LDG.E.64 R2, desc[UR36][R2.64] ;  /* 0x0000002402027981 */ /* 0x000ea4000c1e1b00 */
[----:B--2---:R0:W1:Y:S02]  /*a840*/  I2F.U64 R19, R2 ;  /* 0x0000000200137312 */ /* 0x0040640000301000 */
[----:B01----:R-:W-:Y:S05]  /*a850*/  BRA `(.L_x_4452) ;  /* 0x0000000000087947 */ /* 0x003fea0003800000 */
.L_x_4471:
[----:B------:R-:W2:Y:S02]  /*a860*/  LDG.E R2, desc[UR36][R2.64] ;  /* 0x0000002402027981 */ /* 0x000ea4000c1e1900 */
[----:B--2---:R-:W-:-:S07]  /*a870*/  I2FP.F32.U32 R19, R2 ;  /* 0x0000000200137245 */ /* 0x004fce0000201000 */
.L_x_4452:
[----:B------:R-:W-:Y:S05]  /*a880*/  BSYNC.RECONVERGENT B6 ;  /* 0x0000000000067941 */ /* 0x000fea0003800200 */
.L_x_4446:
        /* <DEDUP_REMOVED lines=16> */
[----:B--2---:R0:W2:Y:S01]  /*a990*/  I2F.S16 R0, R2 ;  /* 0x0000000200007306 */ /* 0x0040a20000101400 */
[----:B------:R-:W-:Y:S05]  /*a9a0*/  BRA `(.L_x_4480) ;  /* 0x0000000c00507947 */ /* 0x000fea0003800000 */
.L_x_4478:
[----:B------:R-:W2:Y:S02]  /*a9b0*/  LDG.E.U8 R0, desc[UR36][R2.64] ;  /* 0x0000002402007981 */ /* 0x000ea4000c1e1100 */
[----:B--2---:R-:W-:Y:S01]  /*a9c0*/  I2FP.F32.U32 R0, R0 ;  /* 0x0000000000007245 */ /* 0x004fe20000201000 */
[----:B------:R-:W-:Y:S06]  /*a9d0*/  BRA `(.L_x_4480) ;  /* 0x0000000c00447947 */ /* 0x000fec0003800000 */
.L_x_4477:
        /* <DEDUP_REMOVED lines=9> */
.L_x_4482:
[----:B------:R-:W2:Y:S02]  /*aa70*/  LDG.E R0, desc[UR36][R2.64] ;  /* 0x0000002402007981 */ /* 0x000ea4000c1e1900 */
[----:B--2---:R-:W-:Y:S01]  /*aa80*/  I2FP.F32.S32 R0, R0 ;  /* 0x0000000000007245 */ /* 0x004fe20000201400 */
[----:B------:R-:W-:Y:S06]  /*aa90*/  BRA `(.L_x_4480) ;  /* 0x0000000c00147947 */ /* 0x000fec0003800000 */
.L_x_4481:
[----:B------:R-:W2:Y:S02]  /*aaa0*/  LDG.E.U16 R0, desc[UR36][R2.64] ;  /* 0x0000002402007981 */ /* 0x000ea4000c1e1500 */
[----:B--2---:R-:W4:Y:S01]  /*aab0*/  I2F.S16 R0, R0 ;  /* 0x0000000000007306 */ /* 0x004f220000101400 */
[----:B------:R-:W-:Y:S05]  /*aac0*/  BRA `(.L_x_4480) ;  /* 0x0000000c00087947 */ /* 0x000fea0003800000 */
.L_x_4476:
        /* <DEDUP_REMOVED lines=8> */
.L_x_4484:
[----:B------:R-:W2:Y:S02]  /*ab50*/  LDG.E.U16 R0, desc[UR36][R2.64] ;  /* 0x0000002402007981 */ /* 0x000ea4000c1e1500 */
[----:B--2---:R-:W-:Y:S01]  /*ab60*/  HADD2.F32 R0, -RZ, R0.H0_H0 ;  /* 0x20000000ff007230 */ /* 0x004fe20000004100 */
[----:B------:R-:W-:Y:S06]  /*ab70*/  BRA `(.L_x_4480) ;  /* 0x0000000800dc7947 */ /* 0x000fec0003800000 */
.L_x_4483:
        /* <DEDUP_REMOVED lines=8> */
.L_x_4486:
[----:B------:R-:W2:Y:S02]  /*ac00*/  LDG.E.U16 R0, desc[UR36][R2.64] ;  /* 0x0000002402007981 */ /* 0x000ea4000c1e1500 */
[----:B--2---:R-:W-:Y:S01]  /*ac10*/  HADD2.F32 R0, -RZ, R0.H0_H0 ;  /* 0x20000000ff007230 */ /* 0x004fe20000004100 */
[----:B------:R-:W-:Y:S06]  /*ac20*/  BRA `(.L_x_4480) ;  /* 0x0000000800b07947 */ /* 0x000fec0003800000 */
.L_x_4485:
        /* <DEDUP_REMOVED lines=11> */
.L_x_4475:
        /* <DEDUP_REMOVED lines=12> */
.L_x_4489:
        /* <DEDUP_REMOVED lines=11> */
.L_x_4488:
        /* <DEDUP_REMOVED lines=25> */
.L_x_4491:
        /* <DEDUP_REMOVED lines=12> */
.L_x_4490:
[----:B------:R-:W2:Y:S02]  /*b0a0*/  LDG.E.U16 R0, desc[UR36][R2.64] ;  /* 0x0000002402007981 */ /* 0x000ea4000c1e1500 */
[----:B--2---:R-:W-:Y:S01]  /*b0b0*/  IMAD.U32 R0, R0, 0x10000, RZ ;  /* 0x0001000000007824 */ /* 0x004fe200078e00ff */
[----:B------:R-:W-:Y:S06]  /*b0c0*/  BRA `(.L_x_4480) ;  /* 0x0000000400887947 */ /* 0x000fec0003800000 */
.L_x_4487:
        /* <DEDUP_REMOVED lines=11> */
.L_x_4494:
        /* <DEDUP_REMOVED lines=20> */
.L_x_4496:
[----:B------:R-:W-:Y:S05]  /*b2c0*/  BSYNC.RECONVERGENT B0 ;  /* 0x0000000000007941 */ /* 0x000fea0003800200 */
.L_x_4495:
[----:B------:R-:W-:Y:S01]  /*b2d0*/  IMAD.SHL.U32 R0, R0, 0x100000, RZ ;  /* 0x0010000000007824 */ /* 0x000fe200078e00ff */
[----:B------:R-:W-:-:S04]  /*b2e0*/  LEA R2, R2, 0x3b800000, 0x17 ;  /* 0x3b80000002027811 */ /* 0x000fc800078eb8ff */
[----:B------:R-:W-:Y:S01]  /*b2f0*/  LOP3.LUT R0, R2, R0, R7, 0xfe, !PT ;  /* 0x0000000002007212 */ /* 0x000fe200078efe07 */
[----:B------:R-:W-:Y:S06]  /*b300*/  BRA `(.L_x_4480) ;  /* 0x0000000000f87947 */ /* 0x000fec0003800000 */
.L_x_4493:
        /* <DEDUP_REMOVED lines=20> */
.L_x_4498:
[----:B------:R-:W-:Y:S05]  /*b450*/  BSYNC.RECONVERGENT B0 ;  /* 0x0000000000007941 */ /* 0x000fea0003800200 */
.L_x_4497:
[----:B------:R-:W-:Y:S02]  /*b460*/  SHF.L.U32 R0, R0, 0x15, RZ ;  /* 0x0000001500007819 */ /* 0x000fe400000006ff */
[----:B------:R-:W-:-:S04]  /*b470*/  LEA R2, R2, 0x37800000, 0x17 ;  /* 0x3780000002027811 */ /* 0x000fc800078eb8ff */
[----:B------:R-:W-:Y:S01]  /*b480*/  LOP3.LUT R0, R2, R0, R7, 0xfe, !PT ;  /* 0x0000000002007212 */ /* 0x000fe200078efe07 */
[----:B------:R-:W-:Y:S06]  /*b490*/  BRA `(.L_x_4480) ;  /* 0x0000000000947947 */ /* 0x000fec0003800000 */
.L_x_4492:
        /* <DEDUP_REMOVED lines=14> */
.L_x_4479:
        /* <DEDUP_REMOVED lines=16> */
.L_x_4501:
[----:B------:R-:W-:Y:S01]  /*b680*/  IMAD.MOV.U32 R0, RZ, RZ, RZ ;  /* 0x000000ffff007224 */ /* 0x000fe200078e00ff */
[----:B------:R-:W-:Y:S06]  /*b690*/  BRA `(.L_x_4480) ;  /* 0x0000000000147947 */ /* 0x000fec0003800000 */
.L_x_4500:
[----:B------:R-:W2:Y:S02]  /*b6a0*/  LDG.E.64 R2, desc[UR36][R2.64] ;  /* 0x0000002402027981 */ /* 0x000ea4000c1e1b00 */
[----:B--2---:R0:W2:Y:S02]  /*b6b0*/  I2F.U64 R0, R2 ;  /* 0x0000000200007312 */ /* 0x0040a40000301000 */
[----:B0-2---:R-:W-:Y:S05]  /*b6c0*/  BRA `(.L_x_4480) ;  /* 0x0000000000087947 */ /* 0x005fea0003800000 */
.L_x_4499:
[----:B------:R-:W2:Y:S02]  /*b6d0*/  LDG.E R0, desc[UR36][R2.64] ;  /* 0x0000002402007981 */ /* 0x000ea4000c1e1900 */
[----:B--2---:R-:W-:-:S07]  /*b6e0*/  I2FP.F32.U32 R0, R0 ;  /* 0x0000000000007245 */ /* 0x004fce0000201000 */
.L_x_4480:
[----:B------:R-:W-:Y:S05]  /*b6f0*/  BSYNC.RECONVERGENT B6 ;  /* 0x0000000000067941 */ /* 0x000fea0003800200 */
.L_x_4474:
[----:B--2-45:R-:W1:Y:S01]  /*b700*/  MUFU.RCP R0, R0 ;  /* 0x0000000000007308 */ /* 0x034e620000001000 */
[----:B------:R-:W0:Y:S01]  /*b710*/  LDCU.64 UR6, c[0x0][0x5e8] ;  /* 0x0000bd00ff0677ac */ /* 0x000e220008000a00 */
[----:B------:R-:W-:-:S04]  /*b720*/  UPRMT UR4, UR43, 0x9910, URZ ;  /* 0x000099102b047896 */ /* 0x000fc800080000ff */
[----:B------:R-:W-:Y:S01]  /*b730*/  UISETP.GT.AND UP0, UPT, UR4, 0x9, UPT ;  /* 0x000000090400788c */ /* 0x000fe2000bf04270 */
[----:B-1-3--:R-:W-:Y:S01]  /*b740*/  FMUL.FTZ R5, R0, R19 ;  /* 0x0000001300057220 */ /* 0x00afe20000410000 */
[----:B0-----:R-:W-:-:S03]  /*b750*/  IADD3 R2, P0, PT, R16, UR6, RZ ;  /* 0x0000000610027c10 */ /* 0x001fc6000ff1e0ff */
        /* <DEDUP_REMOVED lines=14> */
.L_x_4505:
[----:B01----:R-:W0:Y:S02]  /*b840*/  F2I.S64.TRUNC R4, R5 ;  /* 0x0000000500047311 */ /* 0x003e24000020d900 */
[----:B0-----:R0:W-:Y:S01]  /*b850*/  STG.E.U8 desc[UR36][R2.64], R4 ;  /* 0x0000000402007986 */ /* 0x0011e2000c101124 */
[----:B------:R-:W-:Y:S05]  /*b860*/  BRA `(.L_x_4507) ;  /* 0x0000000c00287947 */ /* 0x000fea0003800000 */
.L_x_4504:
        /* <DEDUP_REMOVED lines=9> */
.L_x_4509:
[----:B0-----:R-:W0:Y:S02]  /*b900*/  F2I.TRUNC.NTZ R5, R5 ;  /* 0x0000000500057305 */ /* 0x001e24000020f100 */
[----:B0-----:R0:W-:Y:S01]  /*b910*/  STG.E desc[UR36][R2.64], R5 ;  /* 0x0000000502007986 */ /* 0x0011e2000c101924 */
[----:B------:R-:W-:Y:S05]  /*b920*/  BRA `(.L_x_4507) ;  /* 0x0000000800f87947 */ /* 0x000fea0003800000 */
.L_x_4508:
[----:B0-----:R-:W0:Y:S02]  /*b930*/  F2I.TRUNC.NTZ R5, R5 ;  /* 0x0000000500057305 */ /* 0x001e24000020f100 */
[----:B0-----:R0:W-:Y:S01]  /*b940*/  STG.E.U16 desc[UR36][R2.64], R5 ;  /* 0x0000000502007986 */ /* 0x0011e2000c101524 */
[----:B------:R-:W-:Y:S05]  /*b950*/  BRA `(.L_x_4507) ;  /* 0x0000000800ec7947 */ /* 0x000fea0003800000 */
.L_x_4503:
        /* <DEDUP_REMOVED lines=8> */
.L_x_4511:
[----:B-1----:R-:W-:-:S05]  /*b9e0*/  F2FP.F16.F32.PACK_AB R4, RZ, R4 ;  /* 0x00000004ff04723e */ /* 0x002fca00000000ff */
[----:B------:R1:W-:Y:S01]  /*b9f0*/  STG.E.U16 desc[UR36][R2.64], R4 ;  /* 0x0000000402007986 */ /* 0x0003e2000c101524 */
[----:B------:R-:W-:Y:S05]  /*ba00*/  BRA `(.L_x_4507) ;  /* 0x0000000800c07947 */ /* 0x000fea0003800000 */
.L_x_4510:
        /* <DEDUP_REMOVED lines=9> */
.L_x_4513:
[----:B01----:R-:W-:-:S04]  /*baa0*/  F2FP.F16.F32.PACK_AB R5, RZ, R4 ;  /* 0x00000004ff05723e */ /* 0x003fc800000000ff */
[----:B------:R-:W-:-:S05]  /*bab0*/  PRMT R5, R5, 0x5410, RZ ;  /* 0x0000541005057816 */ /* 0x000fca00000000ff */
[----:B------:R0:W-:Y:S01]  /*bac0*/  STG.E desc[UR36][R2.64], R5 ;  /* 0x0000000502007986 */ /* 0x0001e2000c101924 */
[----:B------:R-:W-:Y:S05]  /*bad0*/  BRA `(.L_x_4507) ;  /* 0x00000008008c7947 */ /* 0x000fea0003800000 */
.L_x_4512:
[----:B-1----:R-:W-:-:S06]  /*bae0*/  FMUL.FTZ R4, R4, 1 ;  /* 0x3f80000004047820 */ /* 0x002fcc0000410000 */
[----:B0-----:R-:W0:Y:S02]  /*baf0*/  F2F.F64.F32 R4, R4 ;  /* 0x0000000400047310 */ /* 0x001e240000201800 */
[----:B0-----:R0:W-:Y:S01]  /*bb00*/  STG.E.64 desc[UR36][R2.64], R4 ;  /* 0x0000000402007986 */ /* 0x0011e2000c101b24 */
[----:B------:R-:W-:Y:S05]  /*bb10*/  BRA `(.L_x_4507) ;  /* 0x00000008007c7947 */ /* 0x000fea0003800000 */
.L_x_4502:
        /* <DEDUP_REMOVED lines=13> */
.L_x_4517:
        /* <DEDUP_REMOVED lines=16> */
.L_x_4520:
[----:B------:R-:W-:-:S04]  /*bcf0*/  SHF.R.U32.HI R4, RZ, 0x18, R4 ;  /* 0x00000018ff047819 */ /* 0x000fc80000011604 */
[----:B------:R-:W-:-:S04]  /*bd00*/  LOP3.LUT R4, R5, 0x80, R4, 0xf8, !PT ;  /* 0x0000008005047812 */ /* 0x000fc800078ef804 */
[----:B------:R-:W-:-:S07]  /*bd10*/  PRMT R0, R4, 0x7610, R0 ;  /* 0x0000761004007816 */ /* 0x000fce0000000000 */
.L_x_4519:
[----:B------:R-:W-:Y:S05]  /*bd20*/  BSYNC.RECONVERGENT B0 ;  /* 0x0000000000007941 */ /* 0x000fea0003800200 */
.L_x_4518:
[----:B------:R1:W-:Y:S01]  /*bd30*/  STG.E.U8 desc[UR36][R2.64], R0 ;  /* 0x0000000002007986 */ /* 0x0003e2000c101124 */
[----:B------:R-:W-:Y:S05]  /*bd40*/  BRA `(.L_x_4507) ;  /* 0x0000000400f07947 */ /* 0x000fea0003800000 */
.L_x_4516:
        /* <DEDUP_REMOVED lines=16> */
.L_x_4523:
[----:B------:R-:W-:-:S04]  /*be50*/  SHF.R.U32.HI R4, RZ, 0x18, R4 ;  /* 0x00000018ff047819 */ /* 0x000fc80000011604 */
[----:B------:R-:W-:-:S04]  /*be60*/  LOP3.LUT R5, R5, 0x80, R4, 0xf8, !PT ;  /* 0x0000008005057812 */ /* 0x000fc800078ef804 */
[----:B------:R-:W-:-:S07]  /*be70*/  PRMT R0, R5, 0x7610, R0 ;  /* 0x0000761005007816 */ /* 0x000fce0000000000 */
.L_x_4522:
[----:B------:R-:W-:Y:S05]  /*be80*/  BSYNC.RECONVERGENT B0 ;  /* 0x0000000000007941 */ /* 0x000fea0003800200 */
.L_x_4521:
[----:B------:R1:W-:Y:S01]  /*be90*/  STG.E.U8 desc[UR36][R2.64], R0 ;  /* 0x0000000002007986 */ /* 0x0003e2000c101124 */
[----:B------:R-:W-:Y:S05]  /*bea0*/  BRA `(.L_x_4507) ;  /* 0x0000000400987947 */ /* 0x000fea0003800000 */
.L_x_4515:
        /* <DEDUP_REMOVED lines=21> */
.L_x_4525:
[----:B01----:R-:W0:Y:S02]  /*c000*/  F2I.U64.TRUNC R4, R5 ;  /* 0x0000000500047311 */ /* 0x003e24000020d800 */
[----:B0-----:R0:W-:Y:S01]  /*c010*/  STG.E.64 desc[UR36][R2.64], R4 ;  /* 0x0000000402007986 */ /* 0x0011e2000c101b24 */
[----:B------:R-:W-:Y:S05]  /*c020*/  BRA `(.L_x_4507) ;  /* 0x0000000400387947 */ /* 0x000fea0003800000 */
.L_x_4524:
[----:B0-----:R-:W0:Y:S02]  /*c030*/  F2I.U32.TRUNC.NTZ R5, R5 ;  /* 0x0000000500057305 */ /* 0x001e24000020f000 */
[----:B0-----:R0:W-:Y:S01]  /*c040*/  STG.E desc[UR36][R2.64], R5 ;  /* 0x0000000502007986 */ /* 0x0011e2000c101924 */
[----:B------:R-:W-:Y:S05]  /*c050*/  BRA `(.L_x_4507) ;  /* 0x00000004002c7947 */ /* 0x000fea0003800000 */
.L_x_4514:
        /* <DEDUP_REMOVED lines=10> */
.L_x_4527:
[----:B-1----:R-:W-:Y:S01]  /*c100*/  FMUL.FTZ R4, R4, 1 ;  /* 0x3f80000004047820 */ /* 0x002fe20000410000 */
[----:B------:R-:W-:-:S05]  /*c110*/  CS2R R6, SRZ ;  /* 0x0000000000067805 */ /* 0x000fca000001ff00 */
[----:B0-----:R-:W0:Y:S02]  /*c120*/  F2F.F64.F32 R4, R4 ;  /* 0x0000000400047310 */ /* 0x001e240000201800 */
[----:B0-----:R4:W-:Y:S01]  /*c130*/  STG.E.128 desc[UR36][R2.64], R4 ;  /* 0x0000000402007986 */ /* 0x0019e2000c101d24 */
[----:B------:R-:W-:Y:S05]  /*c140*/  BRA `(.L_x_4507) ;  /* 0x0000000000f07947 */ /* 0x000fea0003800000 */
.L_x_4526:
[----:B------:R-:W-:-:S09]  /*c150*/  UISETP.NE.AND UP0, UPT, UR4, 0xf, UPT ;  /* 0x0000000f0400788c */ /* 0x000fd2000bf05270 */
[----:B------:R-:W-:Y:S05]  /*c160*/  BRA.U !UP0, `(.L_x_4528) ;  /* 0x0000000108e07547 */ /* 0x000fea000b800000 */
[----:B------:R-:W-:-:S09]  /*c170*/  UISETP.NE.AND UP0, UPT, UR4, 0x17, UPT ;  /* 0x000000170400788c */ /* 0x000fd2000bf05270 */
[----:B------:R-:W-:Y:S05]  /*c180*/  BRA.U !UP0, `(.L_x_4529) ;  /* 0x00000001088c7547 */ /* 0x000fea000b800000 */
[----:B------:R-:W-:-:S09]  /*c190*/  UISETP.NE.AND UP0, UPT, UR4, 0x18, UPT ;  /* 0x000000180400788c */ /* 0x000fd2000bf05270 */
[----:B------:R-:W-:Y:S05]  /*c1a0*/  BRA.U !UP0, `(.L_x_4530) ;  /* 0x0000000108447547 */ /* 0x000fea000b800000 */
.L_x_4506:
        /* <DEDUP_REMOVED lines=16> */
.L_x_4531:
[----:B------:R-:W-:Y:S05]  /*c2b0*/  BRA `(.L_x_4507) ;  /* 0x0000000000947947 */ /* 0x000fea0003800000 */
.L_x_4530:
        /* <DEDUP_REMOVED lines=12> */
.L_x_4533:
[----:B------:R-:W-:Y:S05]  /*c380*/  BSYNC.RECONVERGENT B0 ;  /* 0x0000000000007941 */ /* 0x000fea0003800200 */
.L_x_4532:
[----:B0-----:R-:W-:-:S05]  /*c390*/  LOP3.LUT R5, R0, 0x80, R7, 0xf8, !PT ;  /* 0x0000008000057812 */ /* 0x001fca00078ef807 */
[----:B------:R1:W-:Y:S01]  /*c3a0*/  STG.E.U8 desc[UR36][R2.64], R5 ;  /* 0x0000000502007986 */ /* 0x0003e2000c101124 */
[----:B------:R-:W-:Y:S05]  /*c3b0*/  BRA `(.L_x_4507) ;  /* 0x0000000000547947 */ /* 0x000fea0003800000 */
.L_x_4529:
        /* <DEDUP_REMOVED lines=11> */
.L_x_4535:
[----:B------:R-:W-:Y:S01]  /*c470*/  IMAD.MOV.U32 R0, RZ, RZ, 0x7f ;  /* 0x0000007fff007424 */ /* 0x000fe200078e00ff */
[----:B------:R-:W-:-:S04]  /*c480*/  ISETP.GT.U32.AND P0, PT, R6, 0x7f800000, PT ;  /* 0x7f8000000600780c */ /* 0x000fc80003f04070 */
[----:B------:R-:W-:-:S09]  /*c490*/  SEL R0, R0, 0x7c, P0 ;  /* 0x0000007c00007807 */ /* 0x000fd20000000000 */
.L_x_4536:
[----:B------:R-:W-:Y:S05]  /*c4a0*/  BSYNC.RECONVERGENT B0 ;  /* 0x0000000000007941 */ /* 0x000fea0003800200 */
.L_x_4534:
[----:B0-----:R-:W-:-:S04]  /*c4b0*/  SHF.R.U32.HI R5, RZ, 0x18, R4 ;  /* 0x00000018ff057819 */ /* 0x001fc80000011604 */
[----:B------:R-:W-:-:S05]  /*c4c0*/  LOP3.LUT R5, R0, 0x80, R5, 0xf8, !PT ;  /* 0x0000008000057812 */ /* 0x000fca00078ef805 */
[----:B------:R0:W-:Y:S01]  /*c4d0*/  STG.E.U8 desc[UR36][R2.64], R5 ;  /* 0x0000000502007986 */ /* 0x0001e2000c101124 */
[----:B------:R-:W-:Y:S05]  /*c4e0*/  BRA `(.L_x_4507) ;  /* 0x0000000000087947 */ /* 0x000fea0003800000 */
.L_x_4528:
[----:B-1----:R-:W-:-:S05]  /*c4f0*/  F2FP.BF16.F32.PACK_AB R4, RZ, R4 ;  /* 0x00000004ff04723e */ /* 0x002fca00000010ff */
[----:B------:R2:W-:Y:S02]  /*c500*/  STG.E.U16 desc[UR36][R2.64], R4 ;  /* 0x0000000402007986 */ /* 0x0005e4000c101524 */
.L_x_4507:
[----:B------:R-:W-:-:S07]  /*c510*/  IADD3 R17, PT, PT, R17, 0x80, RZ ;  /* 0x0000008011117810 */ /* 0x000fce0007ffe0ff */
.L_x_4444:
[----:B------:R-:W-:Y:S05]  /*c520*/  BSYNC.RECONVERGENT B7 ;  /* 0x0000000000077941 */ /* 0x000fea0003800200 */
.L_x_4443:
[----:B------:R-:W5:Y:S02]  /*c530*/  LDCU UR4, c[0x0][0x380] ;  /* 0x00007000ff0477ac */ /* 0x000f640008000800 */
[----:B-----5:R-:W-:-:S13]  /*c540*/  ISETP.GE.AND P0, PT, R17, UR4, PT ;  /* 0x0000000411007c0c */ /* 0x020fda000bf06270 */
[----:B------:R-:W-:Y:S05]  /*c550*/  @P0 EXIT ;  /* 0x000000000000094d */ /* 0x000fea0003800000 */
        /* <DEDUP_REMOVED lines=354> */
.L_x_4537:
[----:B------:R-:W2:Y:S01]  /*db80*/  LDCU.64 UR8, c[0x0][0x5f0] ;  /* 0x0000be00ff0877ac */ /* 0x000ea20008000a00 */
[----:B------:R-:W-:Y:S01]  /*db90*/  BSSY.RECONVERGENT B6, `(.L_x_4538) ;  /* 0x00000e8000067945 */ /* 0x000fe20003800200 */
[----:B------:R-:W0:Y:S01]  /*dba0*/  LDCU.64 UR6, c[0x0][0x5e8] ;  /* 0x0000bd00ff0677ac */ /* 0x000e220008000a00 */
[----:B------:R-:W-:-:S04]  /*dbb0*/  UPRMT UR4, UR39, 0x9910, URZ ;  /* 0x0000991027047896 */ /* 0x000fc800080000ff */
[----:B------:R-:W-:Y:S01]  /*dbc0*/  UISETP.GT.AND UP0, UPT, UR4, 0x9, UPT ;  /* 0x000000090400788c */ /* 0x000fe2000bf04270 */
[----:B--234-:R-:W-:Y:S02]  /*dbd0*/  IADD3 R2, P1, PT, R0, UR8, RZ ;  /* 0x0000000800027c10 */ /* 0x01cfe4000ff3e0ff */
[----:B0-----:R-:W-:-:S03]  /*dbe0*/  IADD3 R16, P0, PT, R16, UR6, RZ ;  /* 0x0000000610107c10 */ /* 0x001fc6000ff1e0ff */
        /* <DEDUP_REMOVED lines=14> */
.L_x_4542:
[----:B------:R-:W2:Y:S02]  /*dcd0*/  LDG.E.U8 R2, desc[UR36][R2.64] ;  /* 0x0000002402027981 */ /* 0x000ea4000c1e1100 */
[----:B--2---:R-:W-:Y:S01]  /*dce0*/  I2FP.F32.U32 R19, R2 ;  /* 0x0000000200137245 */ /* 0x004fe20000201000 */
[----:B------:R-:W-:Y:S06]  /*dcf0*/  BRA `(.L_x_4544) ;  /* 0x0000000c00447947 */ /* 0x000fec0003800000 */
.L_x_4541:
        /* <DEDUP_REMOVED lines=9> */
.L_x_4546:
[----:B------:R-:W2:Y:S02]  /*dd90*/  LDG.E R2, desc[UR36][R2.64] ;  /* 0x0000002402027981 */ /* 0x000ea4000c1e1900 */
[----:B--2---:R-:W-:Y:S01]  /*dda0*/  I2FP.F32.S32 R19, R2 ;  /* 0x0000000200137245 */ /* 0x004fe20000201400 */
[----:B------:R-:W-:Y:S06]  /*ddb0*/  BRA `(.L_x_4544) ;  /* 0x0000000c00147947 */ /* 0x000fec0003800000 */
.L_x_4545:
[----:B------:R-:W2:Y:S02]  /*ddc0*/  LDG.E.U16 R2, desc[UR36][R2.64] ;  /* 0x0000002402027981 */ /* 0x000ea4000c1e1500 */
[----:B--2---:R4:W0:Y:S01]  /*ddd0*/  I2F.S16 R19, R2 ;  /* 0x0000000200137306 */ /* 0x0048220000101400 */
[----:B------:R-:W-:Y:S05]  /*dde0*/  BRA `(.L_x_4544) ;  /* 0x0000000c00087947 */ /* 0x000fea0003800000 */
.L_x_4540:
        /* <DEDUP_REMOVED lines=8> */
.L_x_4548:
[----:B------:R-:W2:Y:S02]  /*de70*/  LDG.E.U16 R2, desc[UR36][R2.64] ;  /* 0x0000002402027981 */ /* 0x000ea4000c1e1500 */
[----:B--2---:R-:W-:Y:S01]  /*de80*/  HADD2.F32 R19, -RZ, R2.H0_H0 ;  /* 0x20000002ff137230 */ /* 0x004fe20000004100 */
[----:B------:R-:W-:Y:S06]  /*de90*/  BRA `(.L_x_4544) ;  /* 0x0000000800dc7947 */ /* 0x000fec0003800000 */
.L_x_4547:
        /* <DEDUP_REMOVED lines=8> */
.L_x_4550:
[----:B------:R-:W2:Y:S02]  /*df20*/  LDG.E.U16 R2, desc[UR36][R2.64] ;  /* 0x0000002402027981 */ /* 0x000ea4000c1e1500 */
[----:B--2---:R-:W-:Y:S01]  /*df30*/  HADD2.F32 R19, -RZ, R2.H0_H0 ;  /* 0x20000002ff137230 */ /* 0x004fe20000004100 */
[----:B------:R-:W-:Y:S06]  /*df40*/  BRA `(.L_x_4544) ;  /* 0x0000000800b07947 */ /* 0x000fec0003800000 */
.L_x_4549:
        /* <DEDUP_REMOVED lines=11> */
.L_x_4539:
        /* <DEDUP_REMOVED lines=12> */
.L_x_4553:
        /* <DEDUP_REMOVED lines=11> */
.L_x_4552:
        /* <DEDUP_REMOVED lines=14> */
[----:B------:R-:W-:Y:S02]  /*e250*/  VIADD R5, R4, 0xfffffffc ;  /* 0xfffffffc04057836 */ /* 0x000fe40000000000 */
[----:B------:R-:W-:-:S03]  /*e260*/  VIADD R4, R0, 0x1000000 ;  /* 0x0100000000047836 */ /* 0x000fc60000000000 */
[----:B------:R-:W-:Y:S02]  /*e270*/  SHF.L.U32 R6, R0, R5, RZ ;  /* 0x0000000500067219 */ /* 0x000fe400000006ff */
[----:B------:R-:W-:Y:S02]  /*e280*/  SHF.L.U32 R5, R5, 0x17, RZ ;  /* 0x0000001705057819 */ /* 0x000fe400000006ff */
[----:B------:R-:W-:Y:S02]  /*e290*/  SHF.R.S32.HI R4, RZ, 0x8, R4 ;  /* 0x00000008ff047819 */ /* 0x000fe40000011404 */
[----:B------:R-:W-:-:S05]  /*e2a0*/  LEA.HI R5, R6, -R5, RZ, 0x1c ;  /* 0x8000000506057211 */ /* 0x000fca00078fe0ff */
[----:B------:R-:W-:-:S05]  /*e2b0*/  VIADD R5, R5, 0x3c000000 ;  /* 0x3c00000005057836 */ /* 0x000fca0000000000 */
[----:B------:R-:W-:-:S04]  /*e2c0*/  LOP3.LUT R4, R5, 0x7f800000, R4, 0xf8, !PT ;  /* 0x7f80000005047812 */ /* 0x000fc800078ef804 */
[----:B------:R-:W-:-:S04]  /*e2d0*/  SEL R4, R4, RZ, P0 ;  /* 0x000000ff04047207 */ /* 0x000fc80000000000 */
[----:B------:R-:W-:Y:S01]  /*e2e0*/  LOP3.LUT R19, R4, 0x80000000, R19, 0xf8, !PT ;  /* 0x8000000004137812 */ /* 0x000fe200078ef813 */
[----:B------:R-:W-:Y:S06]  /*e2f0*/  BRA `(.L_x_4544) ;  /* 0x0000000400c47947 */ /* 0x000fec0003800000 */
.L_x_4555:
[----:B------:R-:W2:Y:S02]  /*e300*/  LDG.E.U8 R2, desc[UR36][R2.64] ;  /* 0x0000002402027981 */ /* 0x000ea4000c1e1100 */
[C---:B--2---:R-:W-:Y:S01]  /*e310*/  SHF.L.U32 R0, R2.reuse, 0x19, RZ ;  /* 0x0000001902007819 */ /* 0x044fe200000006ff */
[----:B------:R-:W-:-:S03]  /*e320*/  IMAD.SHL.U32 R5, R2, 0x100, RZ ;  /* 0x0000010002057824 */ /* 0x000fc600078e00ff */
        /* <DEDUP_REMOVED lines=9> */
.L_x_4554:
[----:B------:R-:W2:Y:S02]  /*e3c0*/  LDG.E.U16 R2, desc[UR36][R2.64] ;  /* 0x0000002402027981 */ /* 0x000ea4000c1e1500 */
[----:B--2---:R-:W-:Y:S01]  /*e3d0*/  IMAD.U32 R19, R2, 0x10000, RZ ;  /* 0x0001000002137824 */ /* 0x004fe200078e00ff */
[----:B------:R-:W-:Y:S06]  /*e3e0*/  BRA `(.L_x_4544) ;  /* 0x0000000400887947 */ /* 0x000fec0003800000 */
.L_x_4551:
        /* <DEDUP_REMOVED lines=11> */
.L_x_4558:
        /* <DEDUP_REMOVED lines=20> */
.L_x_4560:
[----:B------:R-:W-:Y:S05]  /*e5e0*/  BSYNC.RECONVERGENT B0 ;  /* 0x0000000000007941 */ /* 0x000fea0003800200 */
.L_x_4559:
[----:B------:R-:W-:Y:S01]  /*e5f0*/  IMAD.SHL.U32 R0, R0, 0x100000, RZ ;  /* 0x0010000000007824 */ /* 0x000fe200078e00ff */
[----:B------:R-:W-:-:S04]  /*e600*/  LEA R2, R2, 0x3b800000, 0x17 ;  /* 0x3b80000002027811 */ /* 0x000fc800078eb8ff */
[----:B------:R-:W-:Y:S01]  /*e610*/  LOP3.LUT R19, R2, R0, R19, 0xfe, !PT ;  /* 0x0000000002137212 */ /* 0x000fe200078efe13 */
[----:B------:R-:W-:Y:S06]  /*e620*/  BRA `(.L_x_4544) ;  /* 0x0000000000f87947 */ /* 0x000fec0003800000 */
.L_x_4557:
        /* <DEDUP_REMOVED lines=20> */
.L_x_4562:
[----:B------:R-:W-:Y:S05]  /*e770*/  BSYNC.RECONVERGENT B0 ;  /* 0x0000000000007941 */ /* 0x000fea0003800200 */
.L_x_4561:
[----:B------:R-:W-:Y:S02]  /*e780*/  SHF.L.U32 R0, R0, 0x15, RZ ;  /* 0x0000001500007819 */ /* 0x000fe400000006ff */
[----:B------:R-:W-:-:S04]  /*e790*/  LEA R2, R2, 0x37800000, 0x17 ;  /* 0x3780000002027811 */ /* 0x000fc800078eb8ff */
[----:B------:R-:W-:Y:S01]  /*e7a0*/  LOP3.LUT R19, R2, R0, R19, 0xfe, !PT ;  /* 0x0000000002137212 */ /* 0x000fe200078efe13 */
[----:B------:R-:W-:Y:S06]  /*e7b0*/  BRA `(.L_x_4544) ;  /* 0x0000000000947947 */ /* 0x000fec0003800000 */
.L_x_4556:
        /* <DEDUP_REMOVED lines=14> */
.L_x_4543:
        /* <DEDUP_REMOVED lines=16> */
.L_x_4565:
[----:B------:R-:W-:Y:S01]  /*e9a0*/  IMAD.MOV.U32 R19, RZ, RZ, RZ ;  /* 0x000000ffff137224 */ /* 0x000fe200078e00ff */
[----:B------:R-:W-:Y:S06]  /*e9b0*/  BRA `(.L_x_4544) ;  /* 0x0000000000147947 */ /* 0x000fec0003800000 */
.L_x_4564:
[----:B------:R-:W2:Y:S02]  /*e9c0*/  LDG.E.64 R2, desc[UR36][R2.64] ;  /* 0x0000002402027981 */ /* 0x000ea4000c1e1b00 */
[----:B--2---:R0:W1:Y:S02]  /*e9d0*/  I2F.U64 R19, R2 ;  /* 0x0000000200137312 */ /* 0x0040640000301000 */
[----:B01----:R-:W-:Y:S05]  /*e9e0*/  BRA `(.L_x_4544) ;  /* 0x0000000000087947 */ /* 0x003fea0003800000 */
.L_x_4563:
[----:B------:R-:W2:Y:S02]  /*e9f0*/  LDG.E R2, desc[UR36][R2.64] ;  /* 0x0000002402027981 */ /* 0x000ea4000c1e1900 */
[----:B--2---:R-:W-:-:S07]  /*ea00*/  I2FP.F32.U32 R19, R2 ;  /* 0x0000000200137245 */ /* 0x004fce0000201000 */
.L_x_4544:
[----:B------:R-:W-:Y:S05]  /*ea10*/  BSYNC.RECONVERGENT B6 ;  /* 0x0000000000067941 */ /* 0x000fea0003800200 */
.L_x_4538:
        /* <DEDUP_REMOVED lines=16> */
[----:B--2---:R0:W1:Y:S01]  /*eb20*/  I2F.S16 R0, R2 ;  /* 0x0000000200007306 */ /* 0x0040620000101400 */
[----:B------:R-:W-:Y:S05]  /*eb30*/  BRA `(.L_x_4572) ;  /* 0x0000000c00507947 */ /* 0x000fea0003800000 */
.L_x_4570:
[----:B------:R-:W2:Y:S02]  /*eb40*/  LDG.E.U8 R0, desc[UR36][R2.64] ;  /* 0x0000002402007981 */ /* 0x000ea4000c1e1100 */
[----:B--2---:R-:W-:Y:S01]  /*eb50*/  I2FP.F32.U32 R0, R0 ;  /* 0x0000000000007245 */ /* 0x004fe20000201000 */
[----:B------:R-:W-:Y:S06]  /*eb60*/  BRA `(.L_x_4572) ;  /* 0x0000000c00447947 */ /* 0x000fec0003800000 */
.L_x_4569:
[----:B------:R-:W-:-:S09]  /*eb70*/  UISETP.NE.AND UP0, UPT, UR4, 0x2, UPT ;  /* 0x000000020400788c */ /* 0x000fd2000bf05270 */
[----:B------:R-:W-:Y:S05]  /*eb80*/  BRA.U !UP0, `(.L_x_4573) ;  /* 0x0000000108287547 */ /* 0x000fea000b800000 */
[----:B------:R-:W-:-:S09]  /*eb90*/  UISETP.NE.AND UP0, UPT, UR4, 0x3, UPT ;  /* 0x000000030400788c */ /* 0x000fd2000bf05270 */
[----:B------:R-:W-:Y:S05]  /*eba0*/  BRA.U !UP0, `(.L_x_4574) ;  /* 0x0000000108147547 */ /* 0x000fea000b800000 */
[----:B------:R-:W-:-:S09]  /*ebb0*/  UISETP.NE.AND UP0, UPT, UR4, 0x4, UPT ;  /* 0x000000040400788c */ /* 0x000fd2000bf05270 */
[----:B------:R-:W-:Y:S05]  /*ebc0*/  BRA.U UP0, `(.L_x_4571) ;  /* 0x0000000900d07547 */ /* 0x000fea000b800000 */
[----:B------:R-:W2:Y:S02]  /*ebd0*/  LDG.E.64 R2, desc[UR36][R2.64] ;  /* 0x0000002402027981 */ /* 0x000ea4000c1e1b00 */
[----:B--2---:R2:W4:Y:S02]  /*ebe0*/  I2F.S64 R0, R2 ;  /* 0x0000000200007312 */ /* 0x0045240000301400 */
[----:B--2-4-:R-:W-:Y:S05]  /*ebf0*/  BRA `(.L_x_4572) ;  /* 0x0000000c00207947 */ /* 0x014fea0003800000 */
.L_x_4574:
[----:B------:R-:W2:Y:S02]  /*ec00*/  LDG.E R0, desc[UR36][R2.64] ;  /* 0x0000002402007981 */ /* 0x000ea4000c1e1900 */
[----:B--2---:R-:W-:Y:S01]  /*ec10*/  I2FP.F32.S32 R0, R0 ;  /* 0x0000000000007245 */ /* 0x004fe20000201400 */
[----:B------:R-:W-:Y:S06]  /*ec20*/  BRA `(.L_x_4572) ;  /* 0x0000000c00147947 */ /* 0x000fec0003800000 */
.L_x_4573:
[----:B------:R-:W2:Y:S02]  /*ec30*/  LDG.E.U16 R0, desc[UR36][R2.64] ;  /* 0x0000002402007981 */ /* 0x000ea4000c1e1500 */
[----:B--2---:R-:W2:Y:S01]  /*ec40*/  I2F.S16 R0, R0 ;  /* 0x0000000000007306 */ /* 0x004ea20000101400 */
[----:B------:R-:W-:Y:S05]  /*ec50*/  BRA `(.L_x_4572) ;  /* 0x0000000c00087947 */ /* 0x000fea0003800000 */
.L_x_4568:
        /* <DEDUP_REMOVED lines=8> */
.L_x_4576:
[----:B------:R-:W2:Y:S02]  /*ece0*/  LDG.E.U16 R0, desc[UR36][R2.64] ;  /* 0x0000002402007981 */ /* 0x000ea4000c1e1500 */
[----:B--2---:R-:W-:Y:S01]  /*ecf0*/  HADD2.F32 R0, -RZ, R0.H0_H0 ;  /* 0x20000000ff007230 */ /* 0x004fe20000004100 */
[----:B------:R-:W-:Y:S06]  /*ed00*/  BRA `(.L_x_4572) ;  /* 0x0000000800dc7947 */ /* 0x000fec0003800000 */
.L_x_4575:
        /* <DEDUP_REMOVED lines=8> */
.L_x_4578:
[----:B------:R-:W2:Y:S02]  /*ed90*/  LDG.E.U16 R0, desc[UR36][R2.64] ;  /* 0x0000002402007981 */ /* 0x000ea4000c1e1500 */
[----:B--2---:R-:W-:Y:S01]  /*eda0*/  HADD2.F32 R0, -RZ, R0.H0_H0 ;  /* 0x20000000ff007230 */ /* 0x004fe20000004100 */
[----:B------:R-:W-:Y:S06]  /*edb0*/  BRA `(.L_x_4572) ;  /* 0x0000000800b07947 */ /* 0x000fec0003800000 */
.L_x_4577:
        /* <DEDUP_REMOVED lines=11> */
.L_x_4567:
        /* <DEDUP_REMOVED lines=12> */
.L_x_4581:
        /* <DEDUP_REMOVED lines=11> */
.L_x_4580:
        /* <DEDUP_REMOVED lines=23> */
[----:B------:R-:W-:Y:S01]  /*f150*/  LOP3.LUT R0, R5, 0x80000000, R0, 0xf8, !PT ;  /* 0x8000000005007812 */ /* 0x000fe200078ef800 */
[----:B------:R-:W-:Y:S06]  /*f160*/  BRA `(.L_x_4572) ;  /* 0x0000000400c47947 */ /* 0x000fec0003800000 */
.L_x_4583:
        /* <DEDUP_REMOVED lines=12> */
.L_x_4582:
[----:B------:R-:W2:Y:S02]  /*f230*/  LDG.E.U16 R0, desc[UR36][R2.64] ;  /* 0x0000002402007981 */ /* 0x000ea4000c1e1500 */
[----:B--2---:R-:W-:Y:S01]  /*f240*/  SHF.L.U32 R0, R0, 0x10, RZ ;  /* 0x0000001000007819 */ /* 0x004fe200000006ff */
[----:B------:R-:W-:Y:S06]  /*f250*/  BRA `(.L_x_4572) ;  /* 0x0000000400887947 */ /* 0x000fec0003800000 */
.L_x_4579:
        /* <DEDUP_REMOVED lines=11> */
.L_x_4586:
        /* <DEDUP_REMOVED lines=20> */
.L_x_4588:
[----:B------:R-:W-:Y:S05]  /*f450*/  BSYNC.RECONVERGENT B0 ;  /* 0x0000000000007941 */ /* 0x000fea0003800200 */
.L_x_4587:
[----:B------:R-:W-:Y:S01]  /*f460*/  IMAD.SHL.U32 R0, R0, 0x100000, RZ ;  /* 0x0010000000007824 */ /* 0x000fe200078e00ff */
[----:B------:R-:W-:-:S04]  /*f470*/  LEA R2, R2, 0x3b800000, 0x17 ;  /* 0x3b80000002027811 */ /* 0x000fc800078eb8ff */
[----:B------:R-:W-:Y:S01]  /*f480*/  LOP3.LUT R0, R2, R0, R7, 0xfe, !PT ;  /* 0x0000000002007212 */ /* 0x000fe200078efe07 */
[----:B------:R-:W-:Y:S06]  /*f490*/  BRA `(.L_x_4572) ;  /* 0x0000000000f87947 */ /* 0x000fec0003800000 */
.L_x_4585:
[----:B------:R-:W2:Y:S01]  /*f4a0*/  LDG.E.U8 R3, desc[UR36][R2.64] ;  /* 0x0000002402037981 */ /* 0x000ea2000c1e1100 */
        /* <DEDUP_REMOVED lines=19> */
.L_x_4590:
[----:B------:R-:W-:Y:S05]  /*f5e0*/  BSYNC.RECONVERGENT B0 ;  /* 0x0000000000007941 */ /* 0x000fea0003800200 */
.L_x_4589:
[----:B------:R-:W-:Y:S01]  /*f5f0*/  IMAD.SHL.U32 R0, R0, 0x200000, RZ ;  /* 0x0020000000007824 */ /* 0x000fe200078e00ff */
[----:B------:R-:W-:-:S04]  /*f600*/  LEA R2, R2, 0x37800000, 0x17 ;  /* 0x3780000002027811 */ /* 0x000fc800078eb8ff */
[----:B------:R-:W-:Y:S01]  /*f610*/  LOP3.LUT R0, R2, R0, R7, 0xfe, !PT ;  /* 0x0000000002007212 */ /* 0x000fe200078efe07 */
[----:B------:R-:W-:Y:S06]  /*f620*/  BRA `(.L_x_4572) ;  /* 0x0000000000947947 */ /* 0x000fec0003800000 */
.L_x_4584:
        /* <DEDUP_REMOVED lines=14> */
.L_x_4571:
[----:B------:R-:W-:Y:S01]  /*f710*/  MOV R2, 0x0 ;  /* 0x0000000000027802 */ /* 0x000fe20000000f00 */
[----:B------:R-:W0:Y:S01]  /*f720*/  LDCU.64 UR4, c[0x4][0x178] ;  /* 0x01002f00ff0477ac */ /* 0x000e220008000a00 */
[----:B------:R-:W-:Y:S02]  /*f730*/  HFMA2 R12, -RZ, RZ, 0, 5.9604644775390625e-08 ;  /* 0x00000001ff0c7431 */ /* 0x000fe400000001ff */
[----:B------:R-:W-:Y:S01]  /*f740*/  IMAD.MOV.U32 R8, RZ, RZ, 0x4e ;  /* 0x0000004eff087424 */ /* 0x000fe200078e00ff */
[----:B------:R-:W1:Y:S01]  /*f750*/  LDCU.64 UR6, c[0x4][0x180] ;  /* 0x01003000ff0677ac */ /* 0x000e620008000a00 */
[----:B------:R-:W2:Y:S01]  /*f760*/  LDC.64 R2, c[0x4][R2] ;  /* 0x0100000002027b82 */ /* 0x000ea20000000a00 */
[----:B------:R-:W-:Y:S01]  /*f770*/  IMAD.MOV.U32 R13, RZ, RZ, RZ ;  /* 0x000000ffff0d7224 */ /* 0x000fe200078e00ff */
[----:B------:R-:W4:Y:S01]  /*f780*/  LDCU.64 UR8, c[0x4][0x68] ;  /* 0x01000d00ff0877ac */ /* 0x000f220008000a00 */
[----:B0-----:R-:W-:Y:S01]  /*f790*/  IMAD.U32 R4, RZ, RZ, UR4 ;  /* 0x00000004ff047e24 */ /* 0x001fe2000f8e00ff */
[----:B------:R-:W-:Y:S01]  /*f7a0*/  MOV R5, UR5 ;  /* 0x0000000500057c02 */ /* 0x000fe20008000f00 */
[----:B-1----:R-:W-:-:S02]  /*f7b0*/  IMAD.U32 R6, RZ, RZ, UR6 ;  /* 0x00000006ff067e24 */ /* 0x002fc4000f8e00ff */
[----:B------:R-:W-:Y:S01]  /*f7c0*/  IMAD.U32 R7, RZ, RZ, UR7 ;  /* 0x00000007ff077e24 */ /* 0x000fe2000f8e00ff */
[----:B----4-:R-:W-:Y:S01]  /*f7d0*/  MOV R10, UR8 ;  /* 0x00000008000a7c02 */ /* 0x010fe20008000f00 */
[----:B------:R-:W-:-:S07]  /*f7e0*/  IMAD.U32 R11, RZ, RZ, UR9 ;  /* 0x00000009ff0b7e24 */ /* 0x000fce000f8e00ff */
[----:B------:R-:W-:-:S07]  /*f7f0*/  LEPC R20, `(.L_x_4593) ;  /* 0x000000001014794e */ /* 0x000fce0000000000 */
[----:B--23-5:R-:W-:Y:S05]  /*f800*/  CALL.ABS.NOINC R2 ;  /* 0x0000000002007343 */ /* 0x02cfea0003c00000 */
.L_x_4593:
[----:B------:R-:W-:Y:S01]  /*f810*/  IMAD.MOV.U32 R0, RZ, RZ, RZ ;  /* 0x000000ffff007224 */ /* 0x000fe200078e00ff */
[----:B------:R-:W-:Y:S06]  /*f820*/  BRA `(.L_x_4572) ;  /* 0x0000000000147947 */ /* 0x000fec0003800000 */
.L_x_4592:
[----:B------:R-:W2:Y:S02]  /*f830*/  LDG.E.64 R2, desc[UR36][R2.64] ;  /* 0x0000002402027981 */ /* 0x000ea4000c1e1b00 */
[----:B--2---:R0:W1:Y:S02]  /*f840*/  I2F.U64 R0, R2 ;  /* 0x0000000200007312 */ /* 0x0040640000301000 */
[----:B01----:R-:W-:Y:S05]  /*f850*/  BRA `(.L_x_4572) ;  /* 0x0000000000087947 */ /* 0x003fea0003800000 */
.L_x_4591:
[----:B------:R-:W2:Y:S02]  /*f860*/  LDG.E R0, desc[UR36][R2.64] ;  /* 0x0000002402007981 */ /* 0x000ea4000c1e1900 */
[----:B--2---:R-:W-:-:S07]  /*f870*/  I2FP.F32.U32 R0, R0 ;  /* 0x0000000000007245 */ /* 0x004fce0000201000 */
.L_x_4572:
[----:B------:R-:W-:Y:S05]  /*f880*/  BSYNC.RECONVERGENT B6 ;  /* 0x0000000000067941 */ /* 0x000fea0003800200 */
.L_x_4566:
[----:B-12--5:R-:W0:Y:S01]  /*f890*/  MUFU.RCP R0, R0 ;  /* 0x0000000000007308 */ /* 0x026e220000001000 */
[----:B------:R-:W-:-:S04]  /*f8a0*/  UPRMT UR4, UR43, 0x9910, URZ ;  /* 0x000099102b047896 */ /* 0x000fc800080000ff */
[----:B------:R-:W-:Y:S01]  /*f8b0*/  UISETP.GT.AND UP0, UPT, UR4, 0x9, UPT ;  /* 0x000000090400788c */ /* 0x000fe2000bf04270 */
[----:B0--34-:R-:W-:-:S04]  /*f8c0*/  FMUL.FTZ R3, R0, R19 ;  /* 0x0000001300037220 */ /* 0x019fc80000410000 */
[----:B------:R0:W1:Y:S04]  /*f8d0*/  FRND.TRUNC R2, R3 ;  /* 0x0000000300027307 */ /* 0x000068000020d000 */
        /* <DEDUP_REMOVED lines=10> */
[----:B0-----:R-:W-:Y:S01]  /*f980*/  STG.E.U8 desc[UR36][R16.64], R3 ;  /* 0x0000000310007986 */ /* 0x001fe2000c101124 */
[----:B------:R-:W-:Y:S05]  /*f990*/  EXIT ;  /* 0x000000000000794d */ /* 0x000fea0003800000 */
.L_x_4597:
[----:B01----:R-:W0:Y:S02]  /*f9a0*/  F2I.S64.TRUNC R2, R3 ;  /* 0x0000000300027311 */ /* 0x003e24000020d900 */
[----:B0-----:R-:W-:Y:S01]  /*f9b0*/  STG.E.U8 desc[UR36][R16.64], R2 ;  /* 0x0000000210007986 */ /* 0x001fe2000c101124 */
[----:B------:R-:W-:Y:S05]  /*f9c0*/  EXIT ;  /* 0x000000000000794d */ /* 0x000fea0003800000 */
.L_x_4596:
[----:B------:R-:W-:-:S09]  /*f9d0*/  UISETP.NE.AND UP0, UPT, UR4, 0x2, UPT ;  /* 0x000000020400788c */ /* 0x000fd2000bf05270 */
[----:B------:R-:W-:Y:S05]  /*f9e0*/  BRA.U !UP0, `(.L_x_4599) ;  /* 0x0000000108287547 */ /* 0x000fea000b800000 */
[----:B------:R-:W-:-:S09]  /*f9f0*/  UISETP.NE.AND UP0, UPT, UR4, 0x3, UPT ;  /* 0x000000030400788c */ /* 0x000fd2000bf05270 */
[----:B------:R-:W-:Y:S05]  /*fa00*/  BRA.U !UP0, `(.L_x_4600) ;  /* 0x0000000108147547 */ /* 0x000fea000b800000 */
[----:B------:R-:W-:-:S09]  /*fa10*/  UISETP.NE.AND UP0, UPT, UR4, 0x4, UPT ;  /* 0x000000040400788c */ /* 0x000fd2000bf05270 */
[----:B------:R-:W-:Y:S05]  /*fa20*/  BRA.U UP0, `(.L_x_4598) ;  /* 0x0000000900387547 */ /* 0x000fea000b800000 */
[----:B01----:R-:W0:Y:S02]  /*fa30*/  F2I.S64.TRUNC R2, R3 ;  /* 0x0000000300027311 */ /* 0x003e24000020d900 */
[----:B0-----:R-:W-:Y:S01]  /*fa40*/  STG.E.64 desc[UR36][R16.64], R2 ;  /* 0x0000000210007986 */ /* 0x001fe2000c101b24 */
[----:B------:R-:W-:Y:S05]  /*fa50*/  EXIT ;  /* 0x000000000000794d */ /* 0x000fea0003800000 */
.L_x_4600:
[----:B0-----:R-:W0:Y:S02]  /*fa60*/  F2I.TRUNC.NTZ R3, R3 ;  /* 0x0000000300037305 */ /* 0x001e24000020f100 */
[----:B0-----:R-:W-:Y:S01]  /*fa70*/  STG.E desc[UR36][R16.64], R3 ;  /* 0x0000000310007986 */ /* 0x001fe2000c101924 */
[----:B------:R-:W-:Y:S05]  /*fa80*/  EXIT ;  /* 0x000000000000794d */ /* 0x000fea0003800000 */
.L_x_4599:
[----:B0-----:R-:W0:Y:S02]  /*fa90*/  F2I.TRUNC.NTZ R3, R3 ;  /* 0x0000000300037305 */ /* 0x001e24000020f100 */
[----:B0-----:R-:W-:Y:S01]  /*faa0*/  STG.E.U16 desc[UR36][R16.64], R3 ;  /* 0x0000000310007986 */ /* 0x001fe2000c101524 */
[----:B------:R-:W-:Y:S05]  /*fab0*/  EXIT ;  /* 0x000000000000794d */ /* 0x000fea0003800000 */
.L_x_4595:
[----:B------:R-:W-:-:S09]  /*fac0*/  UISETP.GT.AND UP0, UPT, UR4, 0x6, UPT ;  /* 0x000000060400788c */ /* 0x000fd2000bf04270 */
[----:B------:R-:W-:Y:S05]  /*fad0*/  BRA.U UP0, `(.L_x_4601) ;  /* 0x0000000100247547 */ /* 0x000fea000b800000 */
[----:B------:R-:W-:-:S09]  /*fae0*/  UISETP.NE.AND UP0, UPT, UR4, 0x5, UPT ;  /* 0x000000050400788c */ /* 0x000fd2000bf05270 */
[----:B------:R-:W-:Y:S05]  /*faf0*/  BRA.U !UP0, `(.L_x_4602) ;  /* 0x0000000108107547 */ /* 0x000fea000b800000 */
[----:B------:R-:W-:-:S09]  /*fb00*/  UISETP.NE.AND UP0, UPT, UR4, 0x6, UPT ;  /* 0x000000060400788c */ /* 0x000fd2000bf05270 */
[----:B------:R-:W-:Y:S05]  /*fb10*/  BRA.U UP0, `(.L_x_4598) ;  /* 0x0000000500fc7547 */ /* 0x000fea000b800000 */
[----:B-1----:R-:W-:Y:S01]  /*fb20*/  STG.E desc[UR36][R16.64], R2 ;  /* 0x0000000210007986 */ /* 0x002fe2000c101924 */
[----:B------:R-:W-:Y:S05]  /*fb30*/  EXIT ;  /* 0x000000000000794d */ /* 0x000fea0003800000 */
.L_x_4602:
[----:B-1----:R-:W-:-:S05]  /*fb40*/  F2FP.F16.F32.PACK_AB R2, RZ, R2 ;  /* 0x00000002ff02723e */ /* 0x002fca00000000ff */
[----:B------:R-:W-:Y:S01]  /*fb50*/  STG.E.U16 desc[UR36][R16.64], R2 ;  /* 0x0000000210007986 */ /* 0x000fe2000c101524 */
[----:B------:R-:W-:Y:S05]  /*fb60*/  EXIT ;  /* 0x000000000000794d */ /* 0x000fea0003800000 */
.L_x_4601:
[----:B------:R-:W-:-:S09]  /*fb70*/  UISETP.NE.AND UP0, UPT, UR4, 0x7, UPT ;  /* 0x000000070400788c */ /* 0x000fd2000bf05270 */
[----:B------:R-:W-:Y:S05]  /*fb80*/  BRA.U !UP0, `(.L_x_4603) ;  /* 0x00000001082c7547 */ /* 0x000fea000b800000 */
[----:B------:R-:W-:-:S09]  /*fb90*/  UISETP.NE.AND UP0, UPT, UR4, 0x8, UPT ;  /* 0x000000080400788c */ /* 0x000fd2000bf05270 */
[----:B------:R-:W-:Y:S05]  /*fba0*/  BRA.U !UP0, `(.L_x_4604) ;  /* 0x0000000108147547 */ /* 0x000fea000b800000 */
[----:B------:R-:W-:-:S09]  /*fbb0*/  UISETP.NE.AND UP0, UPT, UR4, 0x9, UPT ;  /* 0x000000090400788c */ /* 0x000fd2000bf05270 */
[----:B------:R-:W-:Y:S05]  /*fbc0*/  BRA.U UP0, `(.L_x_4598) ;  /* 0x0000000500d07547 */ /* 0x000fea000b800000 */
[----:B0-----:R-:W-:-:S05]  /*fbd0*/  MOV R3, RZ ;  /* 0x000000ff00037202 */ /* 0x001fca0000000f00 */
[----:B-1----:R-:W-:Y:S01]  /*fbe0*/  STG.E.64 desc[UR36][R16.64], R2 ;  /* 0x0000000210007986 */ /* 0x002fe2000c101b24 */
[----:B------:R-:W-:Y:S05]  /*fbf0*/  EXIT ;  /* 0x000000000000794d */ /* 0x000fea0003800000 */
.L_x_4604:
[----:B01----:R-:W-:-:S04]  /*fc00*/  F2FP.F16.F32.PACK_AB R3, RZ, R2 ;  /* 0x00000002ff03723e */ /* 0x003fc800000000ff */
[----:B------:R-:W-:-:S05]  /*fc10*/  PRMT R3, R3, 0x5410, RZ ;  /* 0x0000541003037816 */ /* 0x000fca00000000ff */
[----:B------:R-:W-:Y:S01]  /*fc20*/  STG.E desc[UR36][R16.64], R3 ;  /* 0x0000000310007986 */ /* 0x000fe2000c101924 */
[----:B------:R-:W-:Y:S05]  /*fc30*/  EXIT ;  /* 0x000000000000794d */ /* 0x000fea0003800000 */
.L_x_4603:
[----:B-1----:R-:W-:-:S06]  /*fc40*/  FMUL.FTZ R2, R2, 1 ;  /* 0x3f80000002027820 */ /* 0x002fcc0000410000 */
[----:B0-----:R-:W0:Y:S02]  /*fc50*/  F2F.F64.F32 R2, R2 ;  /* 0x0000000200027310 */ /* 0x001e240000201800 */
[----:B0-----:R-:W-:Y:S01]  /*fc60*/  STG.E.64 desc[UR36][R16.64], R2 ;  /* 0x0000000210007986 */ /* 0x001fe2000c101b24 */
[----:B------:R-:W-:Y:S05]  /*fc70*/  EXIT ;  /* 0x000000000000794d */ /* 0x000fea0003800000 */
.L_x_4594:
        /* <DEDUP_REMOVED lines=11> */
[----:B0-----:R-:W-:Y:S01]  /*fd30*/  STG.E.U16 desc[UR36][R16.64], R3 ;  /* 0x0000000310007986 */ /* 0x001fe2000c101524 */
[----:B------:R-:W-:Y:S05]  /*fd40*/  EXIT ;  /* 0x000000000000794d */ /* 0x000fea0003800000 */
.L_x_4608:
        /* <DEDUP_REMOVED lines=16> */
.L_x_4611:
[----:B------:R-:W-:-:S04]  /*fe50*/  SHF.R.U32.HI R2, RZ, 0x18, R2 ;  /* 0x00000018ff027819 */ /* 0x000fc80000011602 */
[----:B------:R-:W-:-:S04]  /*fe60*/  LOP3.LUT R2, R3, 0x80, R2, 0xf8, !PT ;  /* 0x0000008003027812 */ /* 0x000fc800078ef802 */
[----:B------:R-:W-:-:S07]  /*fe70*/  PRMT R8, R2, 0x7610, R8 ;  /* 0x0000761002087816 */ /* 0x000fce0000000008 */
.L_x_4610:
[----:B------:R-:W-:Y:S05]  /*fe80*/  BSYNC.RECONVERGENT B0 ;  /* 0x0000000000007941 */ /* 0x000fea0003800200 */
.L_x_4609:
[----:B------:R-:W-:Y:S01]  /*fe90*/  STG.E.U8 desc[UR36][R16.64], R8 ;  /* 0x0000000810007986 */ /* 0x000fe2000c101124 */
[----:B------:R-:W-:Y:S05]  /*fea0*/  EXIT ;  /* 0x000000000000794d */ /* 0x000fea0003800000 */
.L_x_4607:
        /* <DEDUP_REMOVED lines=16> */
.L_x_4614:
[----:B------:R-:W-:-:S04]  /*ffb0*/  SHF.R.U32.HI R2, RZ, 0x18, R2 ;  /* 0x00000018ff027819 */ /* 0x000fc80000011602 */
[----:B------:R-:W-:-:S04]  /*ffc0*/  LOP3.LUT R3, R3, 0x80, R2, 0xf8, !PT ;  /* 0x0000008003037812 */ /* 0x000fc800078ef802 */
[----:B------:R-:W-:-:S07]  /*ffd0*/  PRMT R8, R3, 0x7610, R8 ;  /* 0x0000761003087816 */ /* 0x000fce0000000008 */
.L_x_4613:
[----:B------:R-:W-:Y:S05]  /*ffe0*/  BSYNC.RECONVERGENT B0 ;  /* 0x0000000000007941 */ /* 0x000fea0003800200 */
.L_x_4612:
[----:B------:R-:W-:Y:S01]  /*fff0*/  STG.E.U8 desc[UR36][R16.64], R8 ;  /* 0x0000000810007986 */ /* 0x000fe2000c101124 */
[----:B------:R-:W-:Y:S05]  /*10000*/  EXIT ;  /* 0x000000000000794d */ /* 0x000fea0003800000 */
.L_x_4606:
        /* <DEDUP_REMOVED lines=19> */
[----:B------:R-:W-:Y:S01]  /*10140*/  STG.E.U8 desc[UR36][R16.64], R3 ;  /* 0x0000000310007986 */ /* 0x000fe2000c101124 */
[----:B------:R-:W-:Y:S05]  /*10150*/  EXIT ;  /* 0x000000000000794d */ /* 0x000fea0003800000 */
.L_x_4616:
[----:B01----:R-:W0:Y:S02]  /*10160*/  F2I.U64.TRUNC R2, R3 ;  /* 0x0000000300027311 */ /* 0x003e24000020d800 */
[----:B0-----:R-:W-:Y:S01]  /*10170*/  STG.E.64 desc[UR36][R16.64], R2 ;  /* 0x0000000210007986 */ /* 0x001fe2000c101b24 */
[----:B------:R-:W-:Y:S05]  /*10180*/  EXIT ;  /* 0x000000000000794d */ /* 0x000fea0003800000 */
.L_x_4615:
[----:B0-----:R-:W0:Y:S02]  /*10190*/  F2I.U32.TRUNC.NTZ R3, R3 ;  /* 0x0000000300037305 */ /* 0x001e24000020f000 */
[----:B0-----:R-:W-:Y:S01]  /*101a0*/  STG.E desc[UR36][R16.64], R3 ;  /* 0x0000000310007986 */ /* 0x001fe2000c101924 */
[----:B------:R-:W-:Y:S05]  /*101b0*/  EXIT ;  /* 0x000000000000794d */ /* 0x000fea0003800000 */
.L_x_4605:
        /* <DEDUP_REMOVED lines=8> */
[----:B------:R-:W-:Y:S01]  /*10240*/  STG.E.U8 desc[UR36][R16.64], R3 ;  /* 0x0000000310007986 */ /* 0x000fe2000c101124 */
[----:B------:R-:W-:Y:S05]  /*10250*/  EXIT ;  /* 0x000000000000794d */ /* 0x000fea0003800000 */
.L_x_4618:
[----:B-1----:R-:W-:Y:S01]  /*10260*/  FMUL.FTZ R4, R2, 1 ;  /* 0x3f80000002047820 */ /* 0x002fe20000410000 */
[----:B------:R-:W-:-:S05]  /*10270*/  CS2R R6, SRZ ;  /* 0x0000000000067805 */ /* 0x000fca000001ff00 */
[----:B------:R-:W1:Y:S02]  /*10280*/  F2F.F64.F32 R4, R4 ;  /* 0x0000000400047310 */ /* 0x000e640000201800 */
[----:B-1----:R-:W-:Y:S01]  /*10290*/  STG.E.128 desc[UR36][R16.64], R4 ;  /* 0x0000000410007986 */ /* 0x002fe2000c101d24 */
[----:B------:R-:W-:Y:S05]  /*102a0*/  EXIT ;  /* 0x000000000000794d */ /* 0x000fea0003800000 */
.L_x_4617:
[----:B------:R-:W-:-:S09]  /*102b0*/  UISETP.NE.AND UP0, UPT, UR4, 0xf, UPT ;  /* 0x0000000f0400788c */ /* 0x000fd2000bf05270 */
[----:B------:R-:W-:Y:S05]  /*102c0*/  BRA.U !UP0, `(.L_x_4619) ;  /* 0x0000000108e07547 */ /* 0x000fea000b800000 */
[----:B------:R-:W-:-:S09]  /*102d0*/  UISETP.NE.AND UP0, UPT, UR4, 0x17, UPT ;  /* 0x000000170400788c */ /* 0x000fd2000bf05270 */
[----:B------:R-:W-:Y:S05]  /*102e0*/  BRA.U !UP0, `(.L_x_4620) ;  /* 0x00000001088c7547 */ /* 0x000fea000b800000 */
[----:B------:R-:W-:-:S09]  /*102f0*/  UISETP.NE.AND UP0, UPT, UR4, 0x18, UPT ;  /* 0x000000180400788c */ /* 0x000fd2000bf05270 */
[----:B------:R-:W-:Y:S05]  /*10300*/  BRA.U !UP0, `(.L_x_4621) ;  /* 0x0000000108447547 */ /* 0x000fea000b800000 */
.L_x_4598:
        /* <DEDUP_REMOVED lines=16> */
.L_x_4622:
[----:B------:R-:W-:Y:S05]  /*10410*/  EXIT ;  /* 0x000000000000794d */ /* 0x000fea0003800000 */
.L_x_4621:
        /* <DEDUP_REMOVED lines=12> */
.L_x_4624:
[----:B------:R-:W-:Y:S05]  /*104e0*/  BSYNC.RECONVERGENT B0 ;  /* 0x0000000000007941 */ /* 0x000fea0003800200 */
.L_x_4623:
[----:B0-----:R-:W-:-:S05]  /*104f0*/  LOP3.LUT R3, R0, 0x80, R5, 0xf8, !PT ;  /* 0x0000008000037812 */ /* 0x001fca00078ef805 */
[----:B------:R-:W-:Y:S01]  /*10500*/  STG.E.U8 desc[UR36][R16.64], R3 ;  /* 0x0000000310007986 */ /* 0x000fe2000c101124 */
[----:B------:R-:W-:Y:S05]  /*10510*/  EXIT ;  /* 0x000000000000794d */ /* 0x000fea0003800000 */
.L_x_4620:
        /* <DEDUP_REMOVED lines=11> */
.L_x_4626:
[----:B------:R-:W-:Y:S02]  /*105d0*/  ISETP.GT.U32.AND P0, PT, R4, 0x7f800000, PT ;  /* 0x7f8000000400780c */ /* 0x000fe40003f04070 */
[----:B------:R-:W-:-:S04]  /*105e0*/  MOV R0, 0x7f ;  /* 0x0000007f00007802 */ /* 0x000fc80000000f00 */
[----:B------:R-:W-:-:S07]  /*105f0*/  SEL R0, R0, 0x7c, P0 ;  /* 0x0000007c00007807 */ /* 0x000fce0000000000 */
.L_x_4627:
[----:B------:R-:W-:Y:S05]  /*10600*/  BSYNC.RECONVERGENT B0 ;  /* 0x0000000000007941 */ /* 0x000fea0003800200 */
.L_x_4625:
[----:B0-----:R-:W-:-:S04]  /*10610*/  SHF.R.U32.HI R3, RZ, 0x18, R2 ;  /* 0x00000018ff037819 */ /* 0x001fc80000011602 */
[----:B------:R-:W-:-:S05]  /*10620*/  LOP3.LUT R3, R0, 0x80, R3, 0xf8, !PT ;  /* 0x0000008000037812 */ /* 0x000fca00078ef803 */
[----:B------:R-:W-:Y:S01]  /*10630*/  STG.E.U8 desc[UR36][R16.64], R3 ;  /* 0x0000000310007986 */ /* 0x000fe2000c101124 */
[----:B------:R-:W-:Y:S05]  /*10640*/  EXIT ;  /* 0x000000000000794d */ /* 0x000fea0003800000 */
.L_x_4619:
[----:B-1----:R-:W-:-:S05]  /*10650*/  F2FP.BF16.F32.PACK_AB R2, RZ, R2 ;  /* 0x00000002ff02723e */ /* 0x002fca00000010ff */
[----:B------:R-:W-:Y:S01]  /*10660*/  STG.E.U16 desc[UR36][R16.64], R2 ;  /* 0x0000000210007986 */ /* 0x000fe2000c101524 */
[----:B------:R-:W-:Y:S05]  /*10670*/  EXIT ;  /* 0x000000000000794d */ /* 0x000fea0003800000 */
.L_x_4628:
        /* <DEDUP_REMOVED lines=16> */
.L_x_22353:


//--------------------- .text._ZN2at6native27unrolled_elementwise_kernelINS0_13BinaryFunctorIfffZZZNS0_15binary_internal21div_trunc_kernel_cudaERNS_18TensorIteratorBaseEENKUlvE1_clEvENKUlvE0_clEvEUlffE_EESt5arrayIPcLm3EELi4E23TrivialOffsetCalculatorILi2EjESD_ILi1EjENS0_6memory12LoadWithCastILi2EEENSG_13StoreWithCastILi1EEEEEviT_T0_T2_T3_T4_T5_ --------------------------
	.section	.text._ZN2at6native27unrolled_elementwise_kernelINS0_13BinaryFunctorIfffZZZNS0_15binary_internal21div_trunc_kernel_cudaERNS_18TensorIteratorBaseEENKUlvE1_clEvENKUlvE0_clEvEUlffE_EESt5arrayIPcLm3EELi4E23TrivialOffsetCalculatorILi2EjESD_ILi1EjENS0_6memory12LoadWithCastILi2EEENSG_13StoreWithCastILi1EEEEEviT_T0_T2_T3_T4_T5_,"ax",@progbits
	.align	128
        .global         _ZN2at6native27unrolled_elementwise_kernelINS0_13BinaryFunctorIfffZZZNS0_15binary_internal21div_trunc_kernel_cudaERNS_18TensorIteratorBaseEENKUlvE1_clEvENKUlvE0_clEvEUlffE_EESt5arrayIPcLm3EELi4E23TrivialOffsetCalculatorILi2EjESD_ILi1EjENS0_6memory12LoadWithCastILi2EEENSG_13StoreWithCastILi1EEEEEviT_T0_T2_T3_T4_T5_
        .type           _ZN2at6native27unrolled_elementwise_kernelINS0_13BinaryFunctorIfffZZZNS0_15binary_internal21div_trunc_kernel_cudaERNS_18TensorIteratorBaseEENKUlvE1_clEvENKUlvE0_clEvEUlffE_EESt5arrayIPcLm3EELi4E23TrivialOffsetCalculatorILi2EjESD_ILi1EjENS0_6memory12LoadWithCastILi2EEENSG_13StoreWithCastILi1EEEEEviT_T0_T2_T3_T4_T5_,@function
        .size           _ZN2at6native27unrolled_elementwise_kernelINS0_13BinaryFunctorIfffZZZNS0_15binary_internal21div_trunc_kernel_cudaERNS_18TensorIteratorBaseEENKUlvE1_clEvENKUlvE0_clEvEUlffE_EESt5arrayIPcLm3EELi4E23TrivialOffsetCalculatorILi2EjESD_ILi1EjENS0_6memory12LoadWithCastILi2EEENSG_13StoreWithCastILi1EEEEEviT_T0_T2_T3_T4_T5_,(.L_x_22354 - _ZN2at6native27unrolled_elementwise_kernelINS0_13BinaryFunctorIfffZZZNS0_15binary_internal21div_trunc_kernel_cudaERNS_18TensorIteratorBaseEENKUlvE1_clEvENKUlvE0_clEvEUlffE_EESt5arrayIPcLm3EELi4E23TrivialOffsetCalculatorILi2EjESD_ILi1EjENS0_6memory12LoadWithCastILi2EEENSG_13StoreWithCastILi1EEEEEviT_T0_T2_T3_T4_T5_)
        .other          _ZN2at6native27unrolled_elementwise_kernelINS0_13BinaryFunctorIfffZZZNS0_15binary_internal21div_trunc_kernel_cudaERNS_18TensorIteratorBaseEENKUlvE1_clEvENKUlvE0_clEvEUlffE_EESt5arrayIPcLm3EELi4E23TrivialOffsetCalculatorILi2EjESD_ILi1EjENS0_6memory12LoadWithCastILi2EEENSG_13StoreWithCastILi1EEEEEviT_T0_T2_T3_T4_T5_,@"STO_CUDA_ENTRY STV_DEFAULT"
_ZN2at6native27unrolled_elementwise_kernelINS0_13BinaryFunctorIfffZZZNS0_15binary_internal21div_trunc_kernel_cudaERNS_18TensorIteratorBaseEENKUlvE1_clEvENKUlvE0_clEvEUlffE_EESt5arrayIPcLm3EELi4E23TrivialOffsetCalculatorILi2EjESD_ILi1EjENS0_6memory12LoadWithCastILi2EEENSG_13StoreWithCastILi1EEEEEviT_T0_T2_T3_T4_T5_:
.text._ZN2at6native27unrolled_elementwise_kernelINS0_13BinaryFunctorIfffZZZNS0_15binary_internal21div_trunc_kernel_cudaERNS_18TensorIteratorBaseEENKUlvE1_clEvENKUlvE0_clEvEUlffE_EESt5arrayIPcLm3EELi4E23TrivialOffsetCalculatorILi2EjESD_ILi1EjENS0_6memory12LoadWithCastILi2EEENSG_13StoreWithCastILi1EEEEEviT_T0_T2_T3_T4_T5_:
[----:B------:R-:W0:Y:S01]  /*0000*/  LDC R1, c[0x0][0x37c] ;  /* 0x0000df00ff017b82 */ /* 0x000e220000000800 */
[----:B------:R-:W1:Y:S07]  /*0010*/  S2R R16, SR_CTAID.X ;  /* 0x0000000000107919 */ /* 0x000e6e0000002500 */
[----:B------:R-:W1:Y:S01]  /*0020*/  LDC R19, c[0x0][0x380] ;  /* 0x0000e000ff137b82 */ /* 0x000e620000000800 */
[----:B------:R-:W2:Y:S01]  /*0030*/  LDCU.64 UR36, c[0x0][0x358] ;  /* 0x00006b00ff2477ac */ /* 0x000ea20008000a00 */
[----:B------:R-:W-:Y:S01]  /*0040*/  BSSY.RECONVERGENT B7, `(.L_x_4629) ;  /* 0x00001de000077945 */ /* 0x000fe20003800200 */
[----:B------:R-:W3:Y:S01]  /*0050*/  S2R R26, SR_TID.X ;  /* 0x00000000001a7919 */ /* 0x000ee20000002100 */
[----:B------:R-:W-:Y:S01]  /*0060*/  IMAD.MOV.U32 R23, RZ, RZ, RZ ;  /* 0x000000ffff177224 */ /* 0x000fe200078e00ff */
[----:B------:R-:W4:Y:S01]  /*0070*/  LDCU.U8 UR38, c[0x0][0x3a4] ;  /* 0x00007480ff2677ac */ /* 0x000f220008000000 */
[----:B------:R-:W-:Y:S01]  /*0080*/  IMAD.MOV.U32 R24, RZ, RZ, RZ ;  /* 0x000000ffff187224 */ /* 0x000fe200078e00ff */
        /* <DEDUP_REMOVED lines=8> */
[----:B------:R-:W-:Y:S01]  /*0110*/  BSSY.RECONVERGENT B6, `(.L_x_4631) ;  /* 0x00000e6000067945 */ /* 0x000fe20003800200 */
        /* <DEDUP_REMOVED lines=17> */
.L_x_4635:
[----:B------:R-:W2:Y:S02]  /*0230*/  LDG.E.U8 R2, desc[UR36][R2.64] ;  /* 0x0000002402027981 */ /* 0x000ea4000c1e1100 */
[----:B--2---:R-:W-:Y:S01]  /*0240*/  I2FP.F32.U32 R23, R2 ;  /* 0x0000000200177245 */ /* 0x004fe20000201000 */
[----:B------:R-:W-:Y:S06]  /*0250*/  BRA `(.L_x_4637) ;  /* 0x0000000c00447947 */ /* 0x000fec0003800000 */
.L_x_4634:
[----:B------:R-:W-:-:S09]  /*0260*/  UISETP.NE.AND UP0, UPT, UR4, 0x2, UPT ;  /* 0x000000020400788c */ /* 0x000fd2000bf05270 */
[----:B------:R-:W-:Y:S05]  /*0270*/  BRA.U !UP0, `(.L_x_4638) ;  /* 0x0000000108287547 */ /* 0x000fea000b800000 */
[----:B------:R-:W-:-:S09]  /*0280*/  UISETP.NE.AND UP0, UPT, UR4, 0x3, UPT ;  /* 0x000000030400788c */ /* 0x000fd2000bf05270 */
[----:B------:R-:W-:Y:S05]  /*0290*/  BRA.U !UP0, `(.L_x_4639) ;  /* 0x0000000108147547 */ /* 0x000fea000b800000 */
[----:B------:R-:W-:-:S09]  /*02a0*/  UISETP.NE.AND UP0, UPT, UR4, 0x4, UPT ;  /* 0x000000040400788c */ /* 0x000fd2000bf05270 */
[----:B------:R-:W-:Y:S05]  /*02b0*/  BRA.U UP0, `(.L_x_4636) ;  /* 0x0000000900b07547 */ /* 0x000fea000b800000 */
[----:B------:R-:W2:Y:S02]  /*02c0*/  LDG.E.64 R2, desc[UR36][R2.64] ;  /* 0x0000002402027981 */ /* 0x000ea4000c1e1b00 */
[----:B--2---:R0:W1:Y:S02]  /*02d0*/  I2F.S64 R23, R2 ;  /* 0x0000000200177312 */ /* 0x0040640000301400 */
[----:B01----:R-:W-:Y:S05]  /*02e0*/  BRA `(.L_x_4637) ;  /* 0x0000000c00207947 */ /* 0x003fea0003800000 */
.L_x_4639:
[----:B------:R-:W2:Y:S02]  /*02f0*/  LDG.E R2, desc[UR36][R2.64] ;  /* 0x0000002402027981 */ /* 0x000ea4000c1e1900 */
[----:B--2---:R-:W-:Y:S01]  /*0300*/  I2FP.F32.S32 R23, R2 ;  /* 0x0000000200177245 */ /* 0x004fe20000201400 */
[----:B------:R-:W-:Y:S06]  /*0310*/  BRA `(.L_x_4637) ;  /* 0x0000000c00147947 */ /* 0x000fec0003800000 */
.L_x_4638:
[----:B------:R-:W2:Y:S02]  /*0320*/  LDG.E.U16 R2, desc[UR36][R2.64] ;  /* 0x0000002402027981 */ /* 0x000ea4000c1e1500 */
[----:B--2---:R0:W1:Y:S01]  /*0330*/  I2F.S16 R23, R2 ;  /* 0x0000000200177306 */ /* 0x0040620000101400 */
[----:B------:R-:W-:Y:S05]  /*0340*/  BRA `(.L_x_4637) ;  /* 0x0000000c00087947 */ /* 0x000fea0003800000 */
.L_x_4633:
        /* <DEDUP_REMOVED lines=8> */
.L_x_4641:
[----:B------:R-:W2:Y:S02]  /*03d0*/  LDG.E.U16 R2, desc[UR36][R2.64] ;  /* 0x0000002402027981 */ /* 0x000ea4000c1e1500 */
[----:B--2---:R-:W-:Y:S01]  /*03e0*/  HADD2.F32 R23, -RZ, R2.H0_H0 ;  /* 0x20000002ff177230 */ /* 0x004fe20000004100 */
[----:B------:R-:W-:Y:S06]  /*03f0*/  BRA `(.L_x_4637) ;  /* 0x0000000800dc7947 */ /* 0x000fec0003800000 */
.L_x_4640:
        /* <DEDUP_REMOVED lines=8> */
.L_x_4643:
[----:B------:R-:W2:Y:S02]  /*0480*/  LDG.E.U16 R2, desc[UR36][R2.64] ;  /* 0x0000002402027981 */ /* 0x000ea4000c1e1500 */
[----:B--2---:R-:W-:Y:S01]  /*0490*/  HADD2.F32 R23, -RZ, R2.H0_H0 ;  /* 0x20000002ff177230 */ /* 0x004fe20000004100 */
[----:B------:R-:W-:Y:S06]  /*04a0*/  BRA `(.L_x_4637) ;  /* 0x0000000800b07947 */ /* 0x000fec0003800000 */
.L_x_4642:
        /* <DEDUP_REMOVED lines=11> */
.L_x_4632:
        /* <DEDUP_REMOVED lines=12> */
.L_x_4646:
        /* <DEDUP_REMOVED lines=11> */
.L_x_4645:
        /* <DEDUP_REMOVED lines=25> */
.L_x_4648:
[----:B------:R-:W2:Y:S02]  /*0860*/  LDG.E.U8 R2, desc[UR36][R2.64] ;  /* 0x0000002402027981 */ /* 0x000ea4000c1e1100 */
[C---:B--2---:R-:W-:Y:S02]  /*0870*/  IMAD.SHL.U32 R4, R2.reuse, 0x2000000, RZ ;  /* 0x0200000002047824 */ /* 0x044fe400078e00ff */
[----:B------:R-:W-:-:S03]  /*0880*/  IMAD.SHL.U32 R5, R2, 0x100, RZ ;  /* 0x0000010002057824 */ /* 0x000fc600078e00ff */
        /* <DEDUP_REMOVED lines=9> */
.L_x_4647:
[----:B------:R-:W2:Y:S02]  /*0920*/  LDG.E.U16 R2, desc[UR36][R2.64] ;  /* 0x0000002402027981 */ /* 0x000ea4000c1e1500 */
[----:B--2---:R-:W-:Y:S01]  /*0930*/  IMAD.U32 R23, R2, 0x10000, RZ ;  /* 0x0001000002177824 */ /* 0x004fe200078e00ff */
[----:B------:R-:W-:Y:S06]  /*0940*/  BRA `(.L_x_4637) ;  /* 0x0000000400887947 */ /* 0x000fec0003800000 */
.L_x_4644:
        /* <DEDUP_REMOVED lines=11> */
.L_x_4651:
        /* <DEDUP_REMOVED lines=20> */
.L_x_4653:
[----:B------:R-:W-:Y:S05]  /*0b40*/  BSYNC.RECONVERGENT B0 ;  /* 0x0000000000007941 */ /* 0x000fea0003800200 */
.L_x_4652:
[----:B------:R-:W-:Y:S01]  /*0b50*/  IMAD.SHL.U32 R0, R0, 0x100000, RZ ;  /* 0x0010000000007824 */ /* 0x000fe200078e00ff */
[----:B------:R-:W-:-:S04]  /*0b60*/  LEA R2, R2, 0x3b800000, 0x17 ;  /* 0x3b80000002027811 */ /* 0x000fc800078eb8ff */
[----:B------:R-:W-:Y:S01]  /*0b70*/  LOP3.LUT R23, R2, R0, R23, 0xfe, !PT ;  /* 0x0000000002177212 */ /* 0x000fe200078efe17 */
[----:B------:R-:W-:Y:S06]  /*0b80*/  BRA `(.L_x_4637) ;  /* 0x0000000000f87947 */ /* 0x000fec0003800000 */
.L_x_4650:
        /* <DEDUP_REMOVED lines=20> */
.L_x_4655:
[----:B------:R-:W-:Y:S05]  /*0cd0*/  BSYNC.RECONVERGENT B0 ;  /* 0x0000000000007941 */ /* 0x000fea0003800200 */
.L_x_4654:
[----:B------:R-:W-:Y:S01]  /*0ce0*/  IMAD.SHL.U32 R0, R0, 0x200000, RZ ;  /* 0x0020000000007824 */ /* 0x000fe200078e00ff */
[----:B------:R-:W-:-:S04]  /*0cf0*/  LEA R2, R2, 0x37800000, 0x17 ;  /* 0x3780000002027811 */ /* 0x000fc800078eb8ff */
[----:B------:R-:W-:Y:S01]  /*0d00*/  LOP3.LUT R23, R2, R0, R23, 0xfe, !PT ;  /* 0x0000000002177212 */ /* 0x000fe200078efe17 */
[----:B------:R-:W-:Y:S06]  /*0d10*/  BRA `(.L_x_4637) ;  /* 0x0000000000947947 */ /* 0x000fec0003800000 */
.L_x_4649:
[----:B------:R-:W-:-:S09]  /*0d20*/  UISETP.NE.AND UP0, UPT, UR4, 0x1c, UPT ;  /* 0x0000001c0400788c */ /* 0x000fd2000bf05270 */
[----:B------:R-:W-:Y:S05]  /*0d30*/  BRA.U !UP0, `(.L_x_4656) ;  /* 0x0000000108847547 */ /* 0x000fea000b800000 */
[----:B------:R-:W-:-:S09]  /*0d40*/  UISETP.NE.AND UP0, UPT, UR4, 0x1d, UPT ;  /* 0x0000001d0400788c */ /* 0x000fd2000bf05270 */
[----:B------:R-:W-:Y:S05]  /*0d50*/  BRA.U !UP0, `(.L_x_4657) ;  /* 0x0000000108707547 */ /* 0x000fea000b800000 */
[----:B------:R-:W-:-:S09]  /*0d60*/  UISETP.NE.AND UP0, UPT, UR4, 0x2c, UPT ;  /* 0x0000002c0400788c */ /* 0x000fd2000bf05270 */
[----:B------:R-:W-:Y:S05]  /*0d70*/  BRA.U !UP0, `(.L_x_4658) ;  /* 0x0000000108487547 */ /* 0x000fea000b800000 */
.L_x_4636:
        /* <DEDUP_REMOVED lines=16> */
.L_x_4659:
[----:B------:R-:W-:Y:S01]  /*0e80*/  IMAD.MOV.U32 R23, RZ, RZ, RZ ;  /* 0x000000ffff177224 */ /* 0x000fe200078e00ff */
[----:B------:R-:W-:Y:S06]  /*0e90*/  BRA `(.L_x_4637) ;  /* 0x0000000000347947 */ /* 0x000fec0003800000 */
.L_x_4658:
[----:B------:R-:W2:Y:S01]  /*0ea0*/  LDG.E.U8 R2, desc[UR36][R2.64] ;  /* 0x0000002402027981 */ /* 0x000ea2000c1e1100 */
[----:B------:R-:W-:Y:S01]  /*0eb0*/  IMAD.MOV.U32 R23, RZ, RZ, 0x400000 ;  /* 0x00400000ff177424 */ /* 0x000fe200078e00ff */
[----:B--2---:R-:W-:-:S13]  /*0ec0*/  ISETP.NE.AND P0, PT, R2, RZ, PT ;  /* 0x000000ff0200720c */ /* 0x004fda0003f05270 */
[----:B------:R-:W-:Y:S05]  /*0ed0*/  @!P0 BRA `(.L_x_4637) ;  /* 0x0000000000248947 */ /* 0x000fea0003800000 */
[----:B------:R-:W-:-:S13]  /*0ee0*/  ISETP.NE.AND P0, PT, R2, 0xff, PT ;  /* 0x000000ff0200780c */ /* 0x000fda0003f05270 */
[----:B------:R-:W-:Y:S02]  /*0ef0*/  @!P0 IMAD.MOV.U32 R23, RZ, RZ, 0x7f800001 ;  /* 0x7f800001ff178424 */ /* 0x000fe400078e00ff */
[----:B------:R-:W-:Y:S01]  /*0f00*/  @P0 IMAD.SHL.U32 R23, R2, 0x800000, RZ ;  /* 0x0080000002170824 */ /* 0x000fe200078e00ff */
[----:B------:R-:W-:Y:S06]  /*0f10*/  BRA `(.L_x_4637) ;  /* 0x0000000000147947 */ /* 0x000fec0003800000 */
.L_x_4657:
[----:B------:R-:W2:Y:S02]  /*0f20*/  LDG.E.64 R2, desc[UR36][R2.64] ;  /* 0x0000002402027981 */ /* 0x000ea4000c1e1b00 */
[----:B--2---:R0:W1:Y:S02]  /*0f30*/  I2F.U64 R23, R2 ;  /* 0x0000000200177312 */ /* 0x0040640000301000 */
[----:B01----:R-:W-:Y:S05]  /*0f40*/  BRA `(.L_x_4637) ;  /* 0x0000000000087947 */ /* 0x003fea0003800000 */
.L_x_4656:
[----:B------:R-:W2:Y:S02]  /*0f50*/  LDG.E R2, desc[UR36][R2.64] ;  /* 0x0000002402027981 */ /* 0x000ea4000c1e1900 */
[----:B--2---:R-:W-:-:S07]  /*0f60*/  I2FP.F32.U32 R23, R2 ;  /* 0x0000000200177245 */ /* 0x004fce0000201000 */
.L_x_4637:
[----:B------:R-:W-:Y:S05]  /*0f70*/  BSYNC.RECONVERGENT B6 ;  /* 0x0000000000067941 */ /* 0x000fea0003800200 */
.L_x_4631:
[----:B0-2-4-:R-:W0:Y:S01]  /*0f80*/  LDC.64 R2, c[0x0][0x398] ;  /* 0x0000e600ff027b82 */ /* 0x015e220000000a00 */
[----:B------:R-:W2:Y:S01]  /*0f90*/  LDCU UR5, c[0x0][0x3ac] ;  /* 0x00007580ff0577ac */ /* 0x000ea20008000800 */
[----:B------:R-:W-:Y:S01]  /*0fa0*/  BSSY.RECONVERGENT B6, `(.L_x_4660) ;  /* 0x00000e6000067945 */ /* 0x000fe20003800200 */
[----:B------:R-:W-:-:S04]  /*0fb0*/  UPRMT UR4, UR39, 0x9910, URZ ;  /* 0x0000991027047896 */ /* 0x000fc800080000ff */
        /* <DEDUP_REMOVED lines=16> */
.L_x_4664:
[----:B------:R-:W2:Y:S02]  /*10c0*/  LDG.E.U8 R2, desc[UR36][R2.64] ;  /* 0x0000002402027981 */ /* 0x000ea4000c1e1100 */
[----:B--2---:R-:W-:Y:S01]  /*10d0*/  I2FP.F32.U32 R24, R2 ;  /* 0x0000000200187245 */ /* 0x004fe20000201000 */
[----:B------:R-:W-:Y:S06]  /*10e0*/  BRA `(.L_x_4666) ;  /* 0x0000000c00447947 */ /* 0x000fec0003800000 */
.L_x_4663:
        /* <DEDUP_REMOVED lines=9> */
.L_x_4668:
[----:B------:R-:W2:Y:S02]  /*1180*/  LDG.E R2, desc[UR36][R2.64] ;  /* 0x0000002402027981 */ /* 0x000ea4000c1e1900 */
[----:B--2---:R-:W-:Y:S01]  /*1190*/  I2FP.F32.S32 R24, R2 ;  /* 0x0000000200187245 */ /* 0x004fe20000201400 */
[----:B------:R-:W-:Y:S06]  /*11a0*/  BRA `(.L_x_4666) ;  /* 0x0000000c00147947 */ /* 0x000fec0003800000 */
.L_x_4667:
[----:B------:R-:W2:Y:S02]  /*11b0*/  LDG.E.U16 R2, desc[UR36][R2.64] ;  /* 0x0000002402027981 */ /* 0x000ea4000c1e1500 */
[----:B--2---:R4:W0:Y:S01]  /*11c0*/  I2F.S16 R24, R2 ;  /* 0x0000000200187306 */ /* 0x0048220000101400 */
[----:B------:R-:W-:Y:S05]  /*11d0*/  BRA `(.L_x_4666) ;  /* 0x0000000c00087947 */ /* 0x000fea0003800000 */
.L_x_4662:
        /* <DEDUP_REMOVED lines=8> */
.L_x_4670:
[----:B------:R-:W2:Y:S02]  /*1260*/  LDG.E.U16 R2, desc[UR36][R2.64] ;  /* 0x0000002402027981 */ /* 0x000ea4000c1e1500 */
[----:B--2---:R-:W-:Y:S01]  /*1270*/  HADD2.F32 R24, -RZ, R2.H0_H0 ;  /* 0x20000002ff187230 */ /* 0x004fe20000004100 */
[----:B------:R-:W-:Y:S06]  /*1280*/  BRA `(.L_x_4666) ;  /* 0x0000000800dc7947 */ /* 0x000fec0003800000 */
.L_x_4669:
        /* <DEDUP_REMOVED lines=8> */
.L_x_4672:
[----:B------:R-:W2:Y:S02]  /*1310*/  LDG.E.U16 R2, desc[UR36][R2.64] ;  /* 0x0000002402027981 */ /* 0x000ea4000c1e1500 */
[----:B--2---:R-:W-:Y:S01]  /*1320*/  HADD2.F32 R24, -RZ, R2.H0_H0 ;  /* 0x20000002ff187230 */ /* 0x004fe20000004100 */
[----:B------:R-:W-:Y:S06]  /*1330*/  BRA `(.L_x_4666) ;  /* 0x0000000800b07947 */ /* 0x000fec0003800000 */
.L_x_4671:
        /* <DEDUP_REMOVED lines=11> */
.L_x_4661:
        /* <DEDUP_REMOVED lines=12> */
.L_x_4675:
        /* <DEDUP_REMOVED lines=11> */
.L_x_4674:
        /* <DEDUP_REMOVED lines=25> */
.L_x_4677:
        /* <DEDUP_REMOVED lines=12> */
.L_x_4676:
[----:B------:R-:W2:Y:S02]  /*17b0*/  LDG.E.U16 R2, desc[UR36][R2.64] ;  /* 0x0000002402027981 */ /* 0x000ea4000c1e1500 */
[----:B--2---:R-:W-:Y:S01]  /*17c0*/  IMAD.U32 R24, R2, 0x10000, RZ ;  /* 0x0001000002187824 */ /* 0x004fe200078e00ff */
[----:B------:R-:W-:Y:S06]  /*17d0*/  BRA `(.L_x_4666) ;  /* 0x0000000400887947 */ /* 0x000fec0003800000 */
.L_x_4673:
        /* <DEDUP_REMOVED lines=11> */
.L_x_4680:
        /* <DEDUP_REMOVED lines=20> */
.L_x_4682:
[----:B------:R-:W-:Y:S05]  /*19d0*/  BSYNC.RECONVERGENT B0 ;  /* 0x0000000000007941 */ /* 0x000fea0003800200 */
.L_x_4681:
[----:B------:R-:W-:Y:S01]  /*19e0*/  IMAD.SHL.U32 R0, R0, 0x100000, RZ ;  /* 0x0010000000007824 */ /* 0x000fe200078e00ff */
[----:B------:R-:W-:-:S04]  /*19f0*/  LEA R2, R2, 0x3b800000, 0x17 ;  /* 0x3b80000002027811 */ /* 0x000fc800078eb8ff */
[----:B------:R-:W-:Y:S01]  /*1a00*/  LOP3.LUT R24, R2, R0, R7, 0xfe, !PT ;  /* 0x0000000002187212 */ /* 0x000fe200078efe07 */
[----:B------:R-:W-:Y:S06]  /*1a10*/  BRA `(.L_x_4666) ;  /* 0x0000000000f87947 */ /* 0x000fec0003800000 */
.L_x_4679:
        /* <DEDUP_REMOVED lines=20> */
.L_x_4684:
[----:B------:R-:W-:Y:S05]  /*1b60*/  BSYNC.RECONVERGENT B0 ;  /* 0x0000000000007941 */ /* 0x000fea0003800200 */
.L_x_4683:
[----:B------:R-:W-:Y:S01]  /*1b70*/  IMAD.SHL.U32 R0, R0, 0x200000, RZ ;  /* 0x0020000000007824 */ /* 0x000fe200078e00ff */
[----:B------:R-:W-:-:S04]  /*1b80*/  LEA R2, R2, 0x37800000, 0x17 ;  /* 0x3780000002027811 */ /* 0x000fc800078eb8ff */
[----:B------:R-:W-:Y:S01]  /*1b90*/  LOP3.LUT R24, R2, R0, R7, 0xfe, !PT ;  /* 0x0000000002187212 */ /* 0x000fe200078efe07 */
[----:B------:R-:W-:Y:S06]  /*1ba0*/  BRA `(.L_x_4666) ;  /* 0x0000000000947947 */ /* 0x000fec0003800000 */
.L_x_4678:
[----:B------:R-:W-:-:S09]  /*1bb0*/  UISETP.NE.AND UP0, UPT, UR4, 0x1c, UPT ;  /* 0x0000001c0400788c */ /* 0x000fd2000bf05270 */
[----:B------:R-:W-:Y:S05]  /*1bc0*/  BRA.U !UP0, `(.L_x_4685) ;  /* 0x0000000108847547 */ /* 0x000fea000b800000 */
[----:B------:R-:W-:-:S09]  /*1bd0*/  UISETP.NE.AND UP0, UPT, UR4, 0x1d, UPT ;  /* 0x0000001d0400788c */ /* 0x000fd2000bf05270 */
[----:B------:R-:W-:Y:S05]  /*1be0*/  BRA.U !UP0, `(.L_x_4686) ;  /* 0x0000000108707547 */ /* 0x000fea000b800000 */
[----:B------:R-:W-:-:S09]  /*1bf0*/  UISETP.NE.AND UP0, UPT, UR4, 0x2c, UPT ;  /* 0x0000002c0400788c */ /* 0x000fd2000bf05270 */
[----:B------:R-:W-:Y:S05]  /*1c00*/  BRA.U !UP0, `(.L_x_4687) ;  /* 0x0000000108487547 */ /* 0x000fea000b800000 */
.L_x_4665:
[----:B------:R-:W-:Y:S01]  /*1c10*/  MOV R2, 0x0 ;  /* 0x0000000000027802 */ /* 0x000fe20000000f00 */
[----:B------:R-:W0:Y:S01]  /*1c20*/  LDCU.64 UR4, c[0x4][0x178] ;  /* 0x01002f00ff0477ac */ /* 0x000e220008000a00 */
[----:B------:R-:W-:Y:S02]  /*1c30*/  IMAD.MOV.U32 R8, RZ, RZ, 0x4e ;  /* 0x0000004eff087424 */ /* 0x000fe400078e00ff */
[----:B------:R-:W-:Y:S01]  /*1c40*/  IMAD.MOV.U32 R12, RZ, RZ, 0x1 ;  /* 0x00000001ff0c7424 */ /* 0x000fe200078e00ff */
[----:B------:R-:W2:Y:S01]  /*1c50*/  LDCU.64 UR6, c[0x4][0x180] ;  /* 0x01003000ff0677ac */ /* 0x000ea20008000a00 */
[----:B------:R-:W4:Y:S01]  /*1c60*/  LDC.64 R2, c[0x4][R2] ;  /* 0x0100000002027b82 */ /* 0x000f220000000a00 */
[----:B------:R-:W-:Y:S01]  /*1c70*/  IMAD.MOV.U32 R13, RZ, RZ, RZ ;  /* 0x000000ffff0d7224 */ /* 0x000fe200078e00ff */
[----:B------:R-:W1:Y:S01]  /*1c80*/  LDCU.64 UR8, c[0x4][0x68] ;  /* 0x01000d00ff0877ac */ /* 0x000e620008000a00 */
[----:B0-----:R-:W-:Y:S02]  /*1c90*/  IMAD.U32 R4, RZ, RZ, UR4 ;  /* 0x00000004ff047e24 */ /* 0x001fe4000f8e00ff */
[----:B------:R-:W-:-:S02]  /*1ca0*/  IMAD.U32 R5, RZ, RZ, UR5 ;  /* 0x00000005ff057e24 */ /* 0x000fc4000f8e00ff */
[----:B--2---:R-:W-:Y:S02]  /*1cb0*/  IMAD.U32 R6, RZ, RZ, UR6 ;  /* 0x00000006ff067e24 */ /* 0x004fe4000f8e00ff */
[----:B------:R-:W-:Y:S02]  /*1cc0*/  IMAD.U32 R7, RZ, RZ, UR7 ;  /* 0x00000007ff077e24 */ /* 0x000fe4000f8e00ff */
[----:B-1----:R-:W-:Y:S02]  /*1cd0*/  IMAD.U32 R10, RZ, RZ, UR8 ;  /* 0x00000008ff0a7e24 */ /* 0x002fe4000f8e00ff */
[----:B------:R-:W-:-:S07]  /*1ce0*/  IMAD.U32 R11, RZ, RZ, UR9 ;  /* 0x00000009ff0b7e24 */ /* 0x000fce000f8e00ff */
[----:B------:R-:W-:-:S07]  /*1cf0*/  LEPC R20, `(.L_x_4688) ;  /* 0x000000001014794e */ /* 0x000fce0000000000 */
[----:B---345:R-:W-:Y:S05]  /*1d00*/  CALL.ABS.NOINC R2 ;  /* 0x0000000002007343 */ /* 0x038fea0003c00000 */
.L_x_4688:
[----:B------:R-:W-:Y:S01]  /*1d10*/  IMAD.MOV.U32 R24, RZ, RZ, RZ ;  /* 0x000000ffff187224 */ /* 0x000fe200078e00ff */
[----:B------:R-:W-:Y:S06]  /*1d20*/  BRA `(.L_x_4666) ;  /* 0x0000000000347947 */ /* 0x000fec0003800000 */
.L_x_4687:
        /* <DEDUP_REMOVED lines=8> */
.L_x_4686:
[----:B------:R-:W2:Y:S02]  /*1db0*/  LDG.E.64 R24, desc[UR36][R2.64] ;  /* 0x0000002402187981 */ /* 0x000ea4000c1e1b00 */
[----:B--2---:R0:W2:Y:S02]  /*1dc0*/  I2F.U64 R24, R24 ;  /* 0x0000001800187312 */ /* 0x0040a40000301000 */
[----:B0-2---:R-:W-:Y:S05]  /*1dd0*/  BRA `(.L_x_4666) ;  /* 0x0000000000087947 */ /* 0x005fea0003800000 */
.L_x_4685:
[----:B------:R-:W2:Y:S02]  /*1de0*/  LDG.E R2, desc[UR36][R2.64] ;  /* 0x0000002402027981 */ /* 0x000ea4000c1e1900 */
[----:B--2---:R-:W-:-:S07]  /*1df0*/  I2FP.F32.U32 R24, R2 ;  /* 0x0000000200187245 */ /* 0x004fce0000201000 */
.L_x_4666:
[----:B------:R-:W-:Y:S05]  /*1e00*/  BSYNC.RECONVERGENT B6 ;  /* 0x0000000000067941 */ /* 0x000fea0003800200 */
.L_x_4660:
[----:B------:R-:W-:-:S07]  /*1e10*/  VIADD R26, R27, 0x80 ;  /* 0x000000801b1a7836 */ /* 0x000fce0000000000 */
.L_x_4630:
[----:B------:R-:W-:Y:S05]  /*1e20*/  BSYNC.RECONVERGENT B7 ;  /* 0x0000000000077941 */ /* 0x000fea0003800200 */
.L_x_4629:
[----:B------:R-:W-:Y:S01]  /*1e30*/  ISETP.GE.AND P0, PT, R26, R19, PT ;  /* 0x000000131a00720c */ /* 0x000fe20003f06270 */
[----:B------:R-:W-:Y:S01]  /*1e40*/  BSSY.RECONVERGENT B7, `(.L_x_4689) ;  /* 0x00001d8000077945 */ /* 0x000fe20003800200 */
[----:B------:R-:W-:Y:S02]  /*1e50*/  IMAD.MOV.U32 R18, RZ, RZ, RZ ;  /* 0x000000ffff127224 */ /* 0x000fe400078e00ff */
[----:B------:R-:W-:-:S09]  /*1e60*/  IMAD.MOV.U32 R28, RZ, RZ, RZ ;  /* 0x000000ffff1c7224 */ /* 0x000fd200078e00ff */
[----:B------:R-:W-:Y:S05]  /*1e70*/  @P0 BRA `(.L_x_4690) ;  /* 0x0000001c00500947 */ /* 0x000fea0003800000 */
[----:B0-2-4-:R-:W0:Y:S01]  /*1e80*/  LDC.64 R2, c[0x0][0x390] ;  /* 0x0000e400ff027b82 */ /* 0x015e220000000a00 */
[----:B------:R-:W2:Y:S01]  /*1e90*/  LDCU UR5, c[0x0][0x3a8] ;  /* 0x00007500ff0577ac */ /* 0x000ea20008000800 */
[----:B------:R-:W-:Y:S01]  /*1ea0*/  IMAD R17, R16, 0x200, R26 ;  /* 0x0000020010117824 */ /* 0x000fe200078e021a */
        /* <DEDUP_REMOVED lines=18> */
.L_x_4695:
[----:B------:R-:W2:Y:S02]  /*1fd0*/  LDG.E.U8 R2, desc[UR36][R2.64] ;  /* 0x0000002402027981 */ /* 0x000ea4000c1e1100 */
[----:B--2---:R-:W-:Y:S01]  /*1fe0*/  I2FP.F32.U32 R18, R2 ;  /* 0x0000000200127245 */ /* 0x004fe20000201000 */
[----:B------:R-:W-:Y:S06]  /*1ff0*/  BRA `(.L_x_4697) ;  /* 0x0000000c00447947 */ /* 0x000fec0003800000 */
.L_x_4694:
        /* <DEDUP_REMOVED lines=9> */
.L_x_4699:
[----:B------:R-:W2:Y:S02]  /*2090*/  LDG.E R2, desc[UR36][R2.64] ;  /* 0x0000002402027981 */ /* 0x000ea4000c1e1900 */
[----:B--2---:R-:W-:Y:S01]  /*20a0*/  I2FP.F32.S32 R18, R2 ;  /* 0x0000000200127245 */ /* 0x004fe20000201400 */
[----:B------:R-:W-:Y:S06]  /*20b0*/  BRA `(.L_x_4697) ;  /* 0x0000000c00147947 */ /* 0x000fec0003800000 */
.L_x_4698:
[----:B------:R-:W2:Y:S02]  /*20c0*/  LDG.E.U16 R2, desc[UR36][R2.64] ;  /* 0x0000002402027981 */ /* 0x000ea4000c1e1500 */
[----:B--2---:R0:W2:Y:S01]  /*20d0*/  I2F.S16 R18, R2 ;  /* 0x0000000200127306 */ /* 0x0040a20000101400 */
[----:B------:R-:W-:Y:S05]  /*20e0*/  BRA `(.L_x_4697) ;  /* 0x0000000c00087947 */ /* 0x000fea0003800000 */
.L_x_4693:
        /* <DEDUP_REMOVED lines=8> */
.L_x_4701:
[----:B------:R-:W2:Y:S02]  /*2170*/  LDG.E.U16 R2, desc[UR36][R2.64] ;  /* 0x0000002402027981 */ /* 0x000ea4000c1e1500 */
[----:B--2---:R-:W-:Y:S01]  /*2180*/  HADD2.F32 R18, -RZ, R2.H0_H0 ;  /* 0x20000002ff127230 */ /* 0x004fe20000004100 */
[----:B------:R-:W-:Y:S06]  /*2190*/  BRA `(.L_x_4697) ;  /* 0x0000000800dc7947 */ /* 0x000fec0003800000 */
.L_x_4700:
        /* <DEDUP_REMOVED lines=8> */
.L_x_4703:
[----:B------:R-:W2:Y:S02]  /*2220*/  LDG.E.U16 R2, desc[UR36][R2.64] ;  /* 0x0000002402027981 */ /* 0x000ea4000c1e1500 */
[----:B--2---:R-:W-:Y:S01]  /*2230*/  HADD2.F32 R18, -RZ, R2.H0_H0 ;  /* 0x20000002ff127230 */ /* 0x004fe20000004100 */
[----:B------:R-:W-:Y:S06]  /*2240*/  BRA `(.L_x_4697) ;  /* 0x0000000800b07947 */ /* 0x000fec0003800000 */
.L_x_4702:
        /* <DEDUP_REMOVED lines=11> */
.L_x_4692:
        /* <DEDUP_REMOVED lines=12> */
.L_x_4706:
        /* <DEDUP_REMOVED lines=11> */
.L_x_4705:
        /* <DEDUP_REMOVED lines=25> */
.L_x_4708:
        /* <DEDUP_REMOVED lines=12> */
.L_x_4707:
[----:B------:R-:W2:Y:S02]  /*26c0*/  LDG.E.U16 R2, desc[UR36][R2.64] ;  /* 0x0000002402027981 */ /* 0x000ea4000c1e1500 */
[----:B--2---:R-:W-:Y:S01]  /*26d0*/  IMAD.U32 R18, R2, 0x10000, RZ ;  /* 0x0001000002127824 */ /* 0x004fe200078e00ff */
[----:B------:R-:W-:Y:S06]  /*26e0*/  BRA `(.L_x_4697) ;  /* 0x0000000400887947 */ /* 0x000fec0003800000 */
.L_x_4704:
        /* <DEDUP_REMOVED lines=11> */
.L_x_4711:
        /* <DEDUP_REMOVED lines=20> */
.L_x_4713:
[----:B------:R-:W-:Y:S05]  /*28e0*/  BSYNC.RECONVERGENT B0 ;  /* 0x0000000000007941 */ /* 0x000fea0003800200 */
.L_x_4712:
[----:B------:R-:W-:Y:S01]  /*28f0*/  IMAD.SHL.U32 R0, R0, 0x100000, RZ ;  /* 0x0010000000007824 */ /* 0x000fe200078e00ff */
[----:B------:R-:W-:-:S04]  /*2900*/  LEA R2, R2, 0x3b800000, 0x17 ;  /* 0x3b80000002027811 */ /* 0x000fc800078eb8ff */
[----:B------:R-:W-:Y:S01]  /*2910*/  LOP3.LUT R18, R2, R0, R7, 0xfe, !PT ;  /* 0x0000000002127212 */ /* 0x000fe200078efe07 */
[----:B------:R-:W-:Y:S06]  /*2920*/  BRA `(.L_x_4697) ;  /* 0x0000000000f87947 */ /* 0x000fec0003800000 */
.L_x_4710:
        /* <DEDUP_REMOVED lines=20> */
.L_x_4715:
[----:B------:R-:W-:Y:S05]  /*2a70*/  BSYNC.RECONVERGENT B0 ;  /* 0x0000000000007941 */ /* 0x000fea0003800200 */
.L_x_4714:
[----:B------:R-:W-:Y:S01]  /*2a80*/  IMAD.SHL.U32 R0, R0, 0x200000, RZ ;  /* 0x0020000000007824 */ /* 0x000fe200078e00ff */
[----:B------:R-:W-:-:S04]  /*2a90*/  LEA R2, R2, 0x37800000, 0x17 ;  /* 0x3780000002027811 */ /* 0x000fc800078eb8ff */
[----:B------:R-:W-:Y:S01]  /*2aa0*/  LOP3.LUT R18, R2, R0, R7, 0xfe, !PT ;  /* 0x0000000002127212 */ /* 0x000fe200078efe07 */
[----:B------:R-:W-:Y:S06]  /*2ab0*/  BRA `(.L_x_4697) ;  /* 0x0000000000947947 */ /* 0x000fec0003800000 */
.L_x_4709:
        /* <DEDUP_REMOVED lines=14> */
.L_x_4696:
        /* <DEDUP_REMOVED lines=16> */
.L_x_4718:
[----:B------:R-:W-:Y:S01]  /*2ca0*/  IMAD.MOV.U32 R18, RZ, RZ, RZ ;  /* 0x000000ffff127224 */ /* 0x000fe200078e00ff */
[----:B------:R-:W-:Y:S06]  /*2cb0*/  BRA `(.L_x_4697) ;  /* 0x0000000000147947 */ /* 0x000fec0003800000 */
.L_x_4717:
[----:B------:R-:W2:Y:S02]  /*2cc0*/  LDG.E.64 R2, desc[UR36][R2.64] ;  /* 0x0000002402027981 */ /* 0x000ea4000c1e1b00 */
[----:B--2---:R0:W2:Y:S02]  /*2cd0*/  I2F.U64 R18, R2 ;  /* 0x0000000200127312 */ /* 0x0040a40000301000 */
[----:B0-2---:R-:W-:Y:S05]  /*2ce0*/  BRA `(.L_x_4697) ;  /* 0x0000000000087947 */ /* 0x005fea0003800000 */
.L_x_4716:
[----:B------:R-:W2:Y:S02]  /*2cf0*/  LDG.E R2, desc[UR36][R2.64] ;  /* 0x0000002402027981 */ /* 0x000ea4000c1e1900 */
[----:B--2---:R-:W-:-:S07]  /*2d00*/  I2FP.F32.U32 R18, R2 ;  /* 0x0000000200127245 */ /* 0x004fce0000201000 */
.L_x_4697:
[----:B------:R-:W-:Y:S05]  /*2d10*/  BSYNC.RECONVERGENT B6 ;  /* 0x0000000000067941 */ /* 0x000fea0003800200 */
.L_x_4691:
        /* <DEDUP_REMOVED lines=20> */
.L_x_4723:
[----:B------:R-:W2:Y:S02]  /*2e60*/  LDG.E.U8 R2, desc[UR36][R2.64] ;  /* 0x0000002402027981 */ /* 0x000ea4000c1e1100 */
[----:B--2---:R-:W-:Y:S01]  /*2e70*/  I2FP.F32.U32 R28, R2 ;  /* 0x00000002001c7245 */ /* 0x004fe20000201000 */
[----:B------:R-:W-:Y:S06]  /*2e80*/  BRA `(.L_x_4725) ;  /* 0x0000000c00447947 */ /* 0x000fec0003800000 */
.L_x_4722:
        /* <DEDUP_REMOVED lines=9> */
.L_x_4727:
[----:B------:R-:W2:Y:S02]  /*2f20*/  LDG.E R2, desc[UR36][R2.64] ;  /* 0x0000002402027981 */ /* 0x000ea4000c1e1900 */
[----:B--2---:R-:W-:Y:S01]  /*2f30*/  I2FP.F32.S32 R28, R2 ;  /* 0x00000002001c7245 */ /* 0x004fe20000201400 */
[----:B------:R-:W-:Y:S06]  /*2f40*/  BRA `(.L_x_4725) ;  /* 0x0000000c00147947 */ /* 0x000fec0003800000 */
.L_x_4726:
[----:B------:R-:W2:Y:S02]  /*2f50*/  LDG.E.U16 R2, desc[UR36][R2.64] ;  /* 0x0000002402027981 */ /* 0x000ea4000c1e1500 */
[----:B--2---:R4:W0:Y:S01]  /*2f60*/  I2F.S16 R28, R2 ;  /* 0x00000002001c7306 */ /* 0x0048220000101400 */
[----:B------:R-:W-:Y:S05]  /*2f70*/  BRA `(.L_x_4725) ;  /* 0x0000000c00087947 */ /* 0x000fea0003800000 */
.L_x_4721:
        /* <DEDUP_REMOVED lines=8> */
.L_x_4729:
[----:B------:R-:W2:Y:S02]  /*3000*/  LDG.E.U16 R2, desc[UR36][R2.64] ;  /* 0x0000002402027981 */ /* 0x000ea4000c1e1500 */
[----:B--2---:R-:W-:Y:S01]  /*3010*/  HADD2.F32 R28, -RZ, R2.H0_H0 ;  /* 0x20000002ff1c7230 */ /* 0x004fe20000004100 */
[----:B------:R-:W-:Y:S06]  /*3020*/  BRA `(.L_x_4725) ;  /* 0x0000000800dc7947 */ /* 0x000fec0003800000 */
.L_x_4728:
        /* <DEDUP_REMOVED lines=8> */
.L_x_4731:
[----:B------:R-:W2:Y:S02]  /*30b0*/  LDG.E.U16 R2, desc[UR36][R2.64] ;  /* 0x0000002402027981 */ /* 0x000ea4000c1e1500 */
[----:B--2---:R-:W-:Y:S01]  /*30c0*/  HADD2.F32 R28, -RZ, R2.H0_H0 ;  /* 0x20000002ff1c7230 */ /* 0x004fe20000004100 */
[----:B------:R-:W-:Y:S06]  /*30d0*/  BRA `(.L_x_4725) ;  /* 0x0000000800b07947 */ /* 0x000fec0003800000 */
.L_x_4730:
        /* <DEDUP_REMOVED lines=11> */
.L_x_4720:
        /* <DEDUP_REMOVED lines=12> */
.L_x_4734:
        /* <DEDUP_REMOVED lines=11> */
.L_x_4733:
        /* <DEDUP_REMOVED lines=25> */
.L_x_4736:
        /* <DEDUP_REMOVED lines=12> */
.L_x_4735:
[----:B------:R-:W2:Y:S02]  /*3550*/  LDG.E.U16 R2, desc[UR36][R2.64] ;  /* 0x0000002402027981 */ /* 0x000ea4000c1e1500 */
[----:B--2---:R-:W-:Y:S01]  /*3560*/  IMAD.U32 R28, R2, 0x10000, RZ ;  /* 0x00010000021c7824 */ /* 0x004fe200078e00ff */
[----:B------:R-:W-:Y:S06]  /*3570*/  BRA `(.L_x_4725) ;  /* 0x0000000400887947 */ /* 0x000fec0003800000 */
.L_x_4732:
        /* <DEDUP_REMOVED lines=11> */
.L_x_4739:
        /* <DEDUP_REMOVED lines=20> */
.L_x_4741:
[----:B------:R-:W-:Y:S05]  /*3770*/  BSYNC.RECONVERGENT B0 ;  /* 0x0000000000007941 */ /* 0x000fea0003800200 */
.L_x_4740:
[----:B------:R-:W-:Y:S01]  /*3780*/  IMAD.SHL.U32 R0, R0, 0x100000, RZ ;  /* 0x0010000000007824 */ /* 0x000fe200078e00ff */
[----:B------:R-:W-:-:S04]  /*3790*/  LEA R2, R2, 0x3b800000, 0x17 ;  /* 0x3b80000002027811 */ /* 0x000fc800078eb8ff */
[----:B------:R-:W-:Y:S01]  /*37a0*/  LOP3.LUT R28, R2, R0, R7, 0xfe, !PT ;  /* 0x00000000021c7212 */ /* 0x000fe200078efe07 */
[----:B------:R-:W-:Y:S06]  /*37b0*/  BRA `(.L_x_4725) ;  /* 0x0000000000f87947 */ /* 0x000fec0003800000 */
.L_x_4738:
        /* <DEDUP_REMOVED lines=20> */
.L_x_4743:
[----:B------:R-:W-:Y:S05]  /*3900*/  BSYNC.RECONVERGENT B0 ;  /* 0x0000000000007941 */ /* 0x000fea0003800200 */
.L_x_4742:
[----:B------:R-:W-:Y:S01]  /*3910*/  IMAD.SHL.U32 R0, R0, 0x200000, RZ ;  /* 0x0020000000007824 */ /* 0x000fe200078e00ff */
[----:B------:R-:W-:-:S04]  /*3920*/  LEA R2, R2, 0x37800000, 0x17 ;  /* 0x3780000002027811 */ /* 0x000fc800078eb8ff */
[----:B------:R-:W-:Y:S01]  /*3930*/  LOP3.LUT R28, R2, R0, R7, 0xfe, !PT ;  /* 0x00000000021c7212 */ /* 0x000fe200078efe07 */
[----:B------:R-:W-:Y:S06]  /*3940*/  BRA `(.L_x_4725) ;  /* 0x0000000000947947 */ /* 0x000fec0003800000 */
.L_x_4737:
        /* <DEDUP_REMOVED lines=14> */
.L_x_4724:
        /* <DEDUP_REMOVED lines=16> */
.L_x_4746:
[----:B------:R-:W-:Y:S01]  /*3b30*/  IMAD.MOV.U32 R28, RZ, RZ, RZ ;  /* 0x000000ffff1c7224 */ /* 0x000fe200078e00ff */
[----:B------:R-:W-:Y:S06]  /*3b40*/  BRA `(.L_x_4725) ;  /* 0x0000000000147947 */ /* 0x000fec0003800000 */
.L_x_4745:
[----:B------:R-:W2:Y:S02]  /*3b50*/  LDG.E.64 R28, desc[UR36][R2.64] ;  /* 0x00000024021c7981 */ /* 0x000ea4000c1e1b00 */
[----:B--2---:R0:W2:Y:S02]  /*3b60*/  I2F.U64 R28, R28 ;  /* 0x0000001c001c7312 */ /* 0x0040a40000301000 */
[----:B0-2---:R-:W-:Y:S05]  /*3b70*/  BRA `(.L_x_4725) ;  /* 0x0000000000087947 */ /* 0x005fea0003800000 */
.L_x_4744:
[----:B------:R-:W2:Y:S02]  /*3b80*/  LDG.E R2, desc[UR36][R2.64] ;  /* 0x0000002402027981 */ /* 0x000ea4000c1e1900 */
[----:B--2---:R-:W-:-:S07]  /*3b90*/  I2FP.F32.U32 R28, R2 ;  /* 0x00000002001c7245 */ /* 0x004fce0000201000 */
.L_x_4725:
[----:B------:R-:W-:Y:S05]  /*3ba0*/  BSYNC.RECONVERGENT B6 ;  /* 0x0000000000067941 */ /* 0x000fea0003800200 */
.L_x_4719:
[----:B------:R-:W-:-:S07]  /*3bb0*/  VIADD R26, R26, 0x80 ;  /* 0x000000801a1a7836 */ /* 0x000fce0000000000 */
.L_x_4690:
[----:B------:R-:W-:Y:S05]  /*3bc0*/  BSYNC.RECONVERGENT B7 ;  /* 0x0000000000077941 */ /* 0x000fea0003800200 */
.L_x_4689:
[----:B------:R-:W-:Y:S01]  /*3bd0*/  ISETP.GE.AND P0, PT, R26, R19, PT ;  /* 0x000000131a00720c */ /* 0x000fe20003f06270 */
[----:B------:R-:W-:Y:S01]  /*3be0*/  BSSY.RECONVERGENT B7, `(.L_x_4747) ;  /* 0x00001d8000077945 */ /* 0x000fe20003800200 */
[----:B0-2-4-:R-:W-:Y:S02]  /*3bf0*/  IMAD.MOV.U32 R2, RZ, RZ, RZ ;  /* 0x000000ffff027224 */ /* 0x015fe400078e00ff */
[----:B------:R-:W-:-:S09]  /*3c00*/  IMAD.MOV.U32 R29, RZ, RZ, RZ ;  /* 0x000000ffff1d7224 */ /* 0x000fd200078e00ff */
[----:B------:R-:W-:Y:S05]  /*3c10*/  @P0 BRA `(.L_x_4748) ;  /* 0x0000001c00500947 */ /* 0x000fea0003800000 */
[----:B------:R-:W0:Y:S01]  /*3c20*/  LDC.64 R4, c[0x0][0x390] ;  /* 0x0000e400ff047b82 */ /* 0x000e220000000a00 */
        /* <DEDUP_REMOVED lines=18> */
[----:B--2---:R-:W2:Y:S01]  /*3d50*/  I2F.S16 R2, R2 ;  /* 0x0000000200027306 */ /* 0x004ea20000101400 */
[----:B------:R-:W-:Y:S05]  /*3d60*/  BRA `(.L_x_4755) ;  /* 0x0000000c00507947 */ /* 0x000fea0003800000 */
.L_x_4753:
[----:B------:R-:W2:Y:S02]  /*3d70*/  LDG.E.U8 R2, desc[UR36][R4.64] ;  /* 0x0000002404027981 */ /* 0x000ea4000c1e1100 */
[----:B--2---:R-:W-:Y:S01]  /*3d80*/  I2FP.F32.U32 R2, R2 ;  /* 0x0000000200027245 */ /* 0x004fe20000201000 */
[----:B------:R-:W-:Y:S06]  /*3d90*/  BRA `(.L_x_4755) ;  /* 0x0000000c00447947 */ /* 0x000fec0003800000 */
.L_x_4752:
        /* <DEDUP_REMOVED lines=9> */
.L_x_4757:
[----:B------:R-:W2:Y:S02]  /*3e30*/  LDG.E R2, desc[UR36][R4.64] ;  /* 0x0000002404027981 */ /* 0x000ea4000c1e1900 */
[----:B--2---:R-:W-:Y:S01]  /*3e40*/  I2FP.F32.S32 R2, R2 ;  /* 0x0000000200027245 */ /* 0x004fe20000201400 */
[----:B------:R-:W-:Y:S06]  /*3e50*/  BRA `(.L_x_4755) ;  /* 0x0000000c00147947 */ /* 0x000fec0003800000 */
.L_x_4756:
[----:B------:R-:W2:Y:S02]  /*3e60*/  LDG.E.U16 R2, desc[UR36][R4.64] ;  /* 0x0000002404027981 */ /* 0x000ea4000c1e1500 */
[----:B--2---:R-:W0:Y:S01]  /*3e70*/  I2F.S16 R2, R2 ;  /* 0x0000000200027306 */ /* 0x004e220000101400 */
[----:B------:R-:W-:Y:S05]  /*3e80*/  BRA `(.L_x_4755) ;  /* 0x0000000c00087947 */ /* 0x000fea0003800000 */
.L_x_4751:
        /* <DEDUP_REMOVED lines=8> */
.L_x_4759:
[----:B------:R-:W2:Y:S02]  /*3f10*/  LDG.E.U16 R2, desc[UR36][R4.64] ;  /* 0x0000002404027981 */ /* 0x000ea4000c1e1500 */
[----:B--2---:R-:W-:Y:S01]  /*3f20*/  HADD2.F32 R2, -RZ, R2.H0_H0 ;  /* 0x20000002ff027230 */ /* 0x004fe20000004100 */
[----:B------:R-:W-:Y:S06]  /*3f30*/  BRA `(.L_x_4755) ;  /* 0x0000000800dc7947 */ /* 0x000fec0003800000 */
.L_x_4758:
        /* <DEDUP_REMOVED lines=8> */
.L_x_4761:
[----:B------:R-:W2:Y:S02]  /*3fc0*/  LDG.E.U16 R2, desc[UR36][R4.64] ;  /* 0x0000002404027981 */ /* 0x000ea4000c1e1500 */
[----:B--2---:R-:W-:Y:S01]  /*3fd0*/  HADD2.F32 R2, -RZ, R2.H0_H0 ;  /* 0x20000002ff027230 */ /* 0x004fe20000004100 */
[----:B------:R-:W-:Y:S06]  /*3fe0*/  BRA `(.L_x_4755) ;  /* 0x0000000800b07947 */ /* 0x000fec0003800000 */
.L_x_4760:
        /* <DEDUP_REMOVED lines=11> */
.L_x_4750:
        /* <DEDUP_REMOVED lines=12> */
.L_x_4764:
        /* <DEDUP_REMOVED lines=11> */
.L_x_4763:
        /* <DEDUP_REMOVED lines=25> */
.L_x_4766:
        /* <DEDUP_REMOVED lines=12> */
.L_x_4765:
[----:B------:R-:W2:Y:S02]  /*4460*/  LDG.E.U16 R2, desc[UR36][R4.64] ;  /* 0x0000002404027981 */ /* 0x000ea4000c1e1500 */
[----:B--2---:R-:W-:Y:S01]  /*4470*/  IMAD.U32 R2, R2, 0x10000, RZ ;  /* 0x0001000002027824 */ /* 0x004fe200078e00ff */
[----:B------:R-:W-:Y:S06]  /*4480*/  BRA `(.L_x_4755) ;  /* 0x0000000400887947 */ /* 0x000fec0003800000 */
.L_x_4762:
        /* <DEDUP_REMOVED lines=11> */
.L_x_4769:
        /* <DEDUP_REMOVED lines=20> */
.L_x_4771:
[----:B------:R-:W-:Y:S05]  /*4680*/  BSYNC.RECONVERGENT B0 ;  /* 0x0000000000007941 */ /* 0x000fea0003800200 */
.L_x_4770:
[----:B------:R-:W-:Y:S01]  /*4690*/  IMAD.SHL.U32 R0, R0, 0x100000, RZ ;  /* 0x0010000000007824 */ /* 0x000fe200078e00ff */
[----:B------:R-:W-:-:S04]  /*46a0*/  LEA R2, R2, 0x3b800000, 0x17 ;  /* 0x3b80000002027811 */ /* 0x000fc800078eb8ff */
[----:B------:R-:W-:Y:S01]  /*46b0*/  LOP3.LUT R2, R2, R0, R7, 0xfe, !PT ;  /* 0x0000000002027212 */ /* 0x000fe200078efe07 */
[----:B------:R-:W-:Y:S06]  /*46c0*/  BRA `(.L_x_4755) ;  /* 0x0000000000f87947 */ /* 0x000fec0003800000 */
.L_x_4768:
        /* <DEDUP_REMOVED lines=20> */
.L_x_4773:
[----:B------:R-:W-:Y:S05]  /*4810*/  BSYNC.RECONVERGENT B0 ;  /* 0x0000000000007941 */ /* 0x000fea0003800200 */
.L_x_4772:
[----:B------:R-:W-:Y:S01]  /*4820*/  IMAD.SHL.U32 R0, R0, 0x200000, RZ ;  /* 0x0020000000007824 */ /* 0x000fe200078e00ff */
[----:B------:R-:W-:-:S04]  /*4830*/  LEA R2, R2, 0x37800000, 0x17 ;  /* 0x3780000002027811 */ /* 0x000fc800078eb8ff */
[----:B------:R-:W-:Y:S01]  /*4840*/  LOP3.LUT R2, R2, R0, R7, 0xfe, !PT ;  /* 0x0000000002027212 */ /* 0x000fe200078efe07 */
[----:B------:R-:W-:Y:S06]  /*4850*/  BRA `(.L_x_4755) ;  /* 0x0000000000947947 */ /* 0x000fec0003800000 */
.L_x_4767:
        /* <DEDUP_REMOVED lines=14> */
.L_x_4754:
        /* <DEDUP_REMOVED lines=16> */
.L_x_4776:
[----:B------:R-:W-:Y:S01]  /*4a40*/  IMAD.MOV.U32 R2, RZ, RZ, RZ ;  /* 0x000000ffff027224 */ /* 0x000fe200078e00ff */
[----:B------:R-:W-:Y:S06]  /*4a50*/  BRA `(.L_x_4755) ;  /* 0x0000000000147947 */ /* 0x000fec0003800000 */
.L_x_4775:
[----:B------:R-:W2:Y:S02]  /*4a60*/  LDG.E.64 R2, desc[UR36][R4.64] ;  /* 0x0000002404027981 */ /* 0x000ea4000c1e1b00 */
[----:B--2---:R0:W2:Y:S02]  /*4a70*/  I2F.U64 R2, R2 ;  /* 0x0000000200027312 */ /* 0x0040a40000301000 */
[----:B0-2---:R-:W-:Y:S05]  /*4a80*/  BRA `(.L_x_4755) ;  /* 0x0000000000087947 */ /* 0x005fea0003800000 */
.L_x_4774:
[----:B------:R-:W2:Y:S02]  /*4a90*/  LDG.E R2, desc[UR36][R4.64] ;  /* 0x0000002404027981 */ /* 0x000ea4000c1e1900 */
[----:B--2---:R-:W-:-:S07]  /*4aa0*/  I2FP.F32.U32 R2, R2 ;  /* 0x0000000200027245 */ /* 0x004fce0000201000 */
.L_x_4755:
[----:B------:R-:W-:Y:S05]  /*4ab0*/  BSYNC.RECONVERGENT B6 ;  /* 0x0000000000067941 */ /* 0x000fea0003800200 */
.L_x_4749:
[----:B0---4-:R-:W0:Y:S01]  /*4ac0*/  LDC.64 R4, c[0x0][0x398] ;  /* 0x0000e600ff047b82 */ /* 0x011e220000000a00 */
[----:B------:R-:W4:Y:S01]  /*4ad0*/  LDCU UR5, c[0x0][0x3ac] ;  /* 0x00007580ff0577ac */ /* 0x000f220008000800 */
[----:B------:R-:W-:Y:S01]  /*4ae0*/  BSSY.RECONVERGENT B6, `(.L_x_4777) ;  /* 0x00000e6000067945 */ /* 0x000fe20003800200 */
[----:B------:R-:W-:-:S04]  /*4af0*/  UPRMT UR4, UR39, 0x9910, URZ ;  /* 0x0000991027047896 */ /* 0x000fc800080000ff */
[----:B------:R-:W-:Y:S01]  /*4b00*/  UISETP.GT.AND UP0, UPT, UR4, 0x9, UPT ;  /* 0x000000090400788c */ /* 0x000fe2000bf04270 */
[----:B----4-:R-:W-:-:S05]  /*4b10*/  IMAD R17, R17, UR5, RZ ;  /* 0x0000000511117c24 */ /* 0x010fca000f8e02ff */
        /* <DEDUP_REMOVED lines=11> */
[----:B------:R-:W4:Y:S02]  /*4bd0*/  LDG.E.S8 R4, desc[UR36][R4.64] ;  /* 0x0000002404047981 */ /* 0x000f24000c1e1300 */
[----:B----4-:R0:W4:Y:S01]  /*4be0*/  I2F.S16 R29, R4 ;  /* 0x00000004001d7306 */ /* 0x0101220000101400 */
[----:B------:R-:W-:Y:S05]  /*4bf0*/  BRA `(.L_x_4783) ;  /* 0x0000000c00507947 */ /* 0x000fea0003800000 */
.L_x_4781:
[----:B------:R-:W4:Y:S02]  /*4c00*/  LDG.E.U8 R4, desc[UR36][R4.64] ;  /* 0x0000002404047981 */ /* 0x000f24000c1e1100 */
[----:B----4-:R-:W-:Y:S01]  /*4c10*/  I2FP.F32.U32 R29, R4 ;  /* 0x00000004001d7245 */ /* 0x010fe20000201000 */
[----:B------:R-:W-:Y:S06]  /*4c20*/  BRA `(.L_x_4783) ;  /* 0x0000000c00447947 */ /* 0x000fec0003800000 */
.L_x_4780:
[----:B------:R-:W-:-:S09]  /*4c30*/  UISETP.NE.AND UP0, UPT, UR4, 0x2, UPT ;  /* 0x000000020400788c */ /* 0x000fd2000bf05270 */
[----:B------:R-:W-:Y:S05]  /*4c40*/  BRA.U !UP0, `(.L_x_4784) ;  /* 0x0000000108287547 */ /* 0x000fea000b800000 */
[----:B------:R-:W-:-:S09]  /*4c50*/  UISETP.NE.AND UP0, UPT, UR4, 0x3, UPT ;  /* 0x000000030400788c */ /* 0x000fd2000bf05270 */
[----:B------:R-:W-:Y:S05]  /*4c60*/  BRA.U !UP0, `(.L_x_4785) ;  /* 0x0000000108147547 */ /* 0x000fea000b800000 */
[----:B------:R-:W-:-:S09]  /*4c70*/  UISETP.NE.AND UP0, UPT, UR4, 0x4, UPT ;  /* 0x000000040400788c */ /* 0x000fd2000bf05270 */
[----:B------:R-:W-:Y:S05]  /*4c80*/  BRA.U UP0, `(.L_x_4782) ;  /* 0x0000000900d07547 */ /* 0x000fea000b800000 */
[----:B------:R-:W4:Y:S02]  /*4c90*/  LDG.E.64 R4, desc[UR36][R4.64] ;  /* 0x0000002404047981 */ /* 0x000f24000c1e1b00 */
[----:B----4-:R0:W4:Y:S02]  /*4ca0*/  I2F.S64 R29, R4 ;  /* 0x00000004001d7312 */ /* 0x0101240000301400 */
[----:B0---4-:R-:W-:Y:S05]  /*4cb0*/  BRA `(.L_x_4783) ;  /* 0x0000000c00207947 */ /* 0x011fea0003800000 */
.L_x_4785:
[----:B------:R-:W4:Y:S02]  /*4cc0*/  LDG.E R4, desc[UR36][R4.64] ;  /* 0x0000002404047981 */ /* 0x000f24000c1e1900 */
[----:B----4-:R-:W-:Y:S01]  /*4cd0*/  I2FP.F32.S32 R29, R4 ;  /* 0x00000004001d7245 */ /* 0x010fe20000201400 */
[----:B------:R-:W-:Y:S06]  /*4ce0*/  BRA `(.L_x_4783) ;  /* 0x0000000c00147947 */ /* 0x000fec0003800000 */
.L_x_4784:
[----:B------:R-:W4:Y:S02]  /*4cf0*/  LDG.E.U16 R4, desc[UR36][R4.64] ;  /* 0x0000002404047981 */ /* 0x000f24000c1e1500 */
[----:B----4-:R0:W4:Y:S01]  /*4d00*/  I2F.S16 R29, R4 ;  /* 0x00000004001d7306 */ /* 0x0101220000101400 */
[----:B------:R-:W-:Y:S05]  /*4d10*/  BRA `(.L_x_4783) ;  /* 0x0000000c00087947 */ /* 0x000fea0003800000 */
.L_x_4779:
        /* <DEDUP_REMOVED lines=8> */
.L_x_4787:
[----:B------:R-:W4:Y:S02]  /*4da0*/  LDG.E.U16 R4, desc[UR36][R4.64] ;  /* 0x0000002404047981 */ /* 0x000f24000c1e1500 */
[----:B----4-:R-:W-:Y:S01]  /*4db0*/  HADD2.F32 R29, -RZ, R4.H0_H0 ;  /* 0x20000004ff1d7230 */ /* 0x010fe20000004100 */
[----:B------:R-:W-:Y:S06]  /*4dc0*/  BRA `(.L_x_4783) ;  /* 0x0000000800dc7947 */ /* 0x000fec0003800000 */
.L_x_4786:
        /* <DEDUP_REMOVED lines=8> */
.L_x_4789:
[----:B------:R-:W4:Y:S02]  /*4e50*/  LDG.E.U16 R4, desc[UR36][R4.64] ;  /* 0x0000002404047981 */ /* 0x000f24000c1e1500 */
[----:B----4-:R-:W-:Y:S01]  /*4e60*/  HADD2.F32 R29, -RZ, R4.H0_H0 ;  /* 0x20000004ff1d7230 */ /* 0x010fe20000004100 */
[----:B------:R-:W-:Y:S06]  /*4e70*/  BRA `(.L_x_4783) ;  /* 0x0000000800b07947 */ /* 0x000fec0003800000 */
.L_x_4788:
[----:B------:R-:W4:Y:S01]  /*4e80*/  LDG.E.64 R4, desc[UR36][R4.64] ;  /* 0x0000002404047981 */ /* 0x000f22000c1e1b00 */
[----:B------:R-:W-:Y:S01]  /*4e90*/  UMOV UR4, 0xf0000000 ;  /* 0xf000000000047882 */ /* 0x000fe20000000000 */
[----:B------:R-:W-:Y:S02]  /*4ea0*/  UMOV UR5, 0x380fffff ;  /* 0x380fffff00057882 */ /* 0x000fe40000000000 */
[----:B----4-:R-:W0:-:S15]  /*4eb0*/  DSETP.GEU.AND P0, PT, |R4|, UR4, PT ;  /* 0x0000000404007e2a */ /* 0x010e1e000bf0e200 */
[----:B------:R-:W-:-:S15]  /*4ec0*/  NOP ;  /* 0x0000000000007918 */ /* 0x000fde0000000000 */
[----:B------:R-:W-:-:S15]  /*4ed0*/  NOP ;  /* 0x0000000000007918 */ /* 0x000fde0000000000 */
[----:B------:R-:W-:-:S15]  /*4ee0*/  NOP ;  /* 0x0000000000007918 */ /* 0x000fde0000000000 */
[----:B------:R-:W-:-:S04]  /*4ef0*/  NOP ;  /* 0x0000000000007918 */ /* 0x000fc80000000000 */
[----:B------:R-:W0:Y:S02]  /*4f00*/  F2F.F32.F64 R29, R4 ;  /* 0x00000004001d7310 */ /* 0x000e240000301000 */
[----:B0-----:R-:W-:Y:S01]  /*4f10*/  @!P0 FMUL R29, R29, 1.175494350822287508e-38 ;  /* 0x008000001d1d8820 */ /* 0x001fe20000400000 */
[----:B------:R-:W-:Y:S06]  /*4f20*/  BRA `(.L_x_4783) ;  /* 0x0000000800847947 */ /* 0x000fec0003800000 */
.L_x_4778:
        /* <DEDUP_REMOVED lines=8> */
[----:B------:R-:W4:Y:S02]  /*4fb0*/  LDG.E.U8 R4, desc[UR36][R4.64] ;  /* 0x0000002404047981 */ /* 0x000f24000c1e1100 */
[----:B----4-:R-:W-:-:S04]  /*4fc0*/  ISETP.NE.AND P0, PT, R4, RZ, PT ;  /* 0x000000ff0400720c */ /* 0x010fc80003f05270 */
[----:B------:R-:W-:Y:S01]  /*4fd0*/  FSEL R29, RZ, 1, !P0 ;  /* 0x3f800000ff1d7808 */ /* 0x000fe20004000000 */
[----:B------:R-:W-:Y:S08]  /*4fe0*/  BRA `(.L_x_4783) ;  /* 0x0000000800547947 */ /* 0x000ff00003800000 */
.L_x_4792:
        /* <DEDUP_REMOVED lines=11> */
.L_x_4791:
[----:B------:R-:W-:-:S09]  /*50a0*/  UISETP.NE.AND UP0, UPT, UR4, 0xf, UPT ;  /* 0x0000000f0400788c */ /* 0x000fd2000bf05270 */
[----:B------:R-:W-:Y:S05]  /*50b0*/  BRA.U !UP0, `(.L_x_4793) ;  /* 0x00000001088c7547 */ /* 0x000fea000b800000 */
[----:B------:R-:W-:-:S09]  /*50c0*/  UISETP.NE.AND UP0, UPT, UR4, 0x17, UPT ;  /* 0x000000170400788c */ /* 0x000fd2000bf05270 */
[----:B------:R-:W-:Y:S05]  /*50d0*/  BRA.U !UP0, `(.L_x_4794) ;  /* 0x0000000108547547 */ /* 0x000fea000b800000 */
[----:B------:R-:W-:-:S09]  /*50e0*/  UISETP.NE.AND UP0, UPT, UR4, 0x18, UPT ;  /* 0x000000180400788c */ /* 0x000fd2000bf05270 */
[----:B------:R-:W-:Y:S05]  /*50f0*/  BRA.U UP0, `(.L_x_4782) ;  /* 0x0000000500b47547 */ /* 0x000fea000b800000 */
[----:B------:R-:W4:Y:S01]  /*5100*/  LDG.E.U8 R29, desc[UR36][R4.64] ;  /* 0x00000024041d7981 */ /* 0x000f22000c1e1100 */
[----:B------:R-:W-:Y:S02]  /*5110*/  IMAD.MOV.U32 R6, RZ, RZ, 0x1f ;  /* 0x0000001fff067424 */ /* 0x000fe400078e00ff */
[----:B----4-:R-:W-:-:S05]  /*5120*/  IMAD.SHL.U32 R29, R29, 0x1000000, RZ ;  /* 0x010000001d1d7824 */ /* 0x010fca00078e00ff */
        /* <DEDUP_REMOVED lines=16> */
.L_x_4794:
[----:B------:R-:W4:Y:S02]  /*5230*/  LDG.E.U8 R4, desc[UR36][R4.64] ;  /* 0x0000002404047981 */ /* 0x000f24000c1e1100 */
[C---:B----4-:R-:W-:Y:S02]  /*5240*/  IMAD.SHL.U32 R0, R4.reuse, 0x2000000, RZ ;  /* 0x0200000004007824 */ /* 0x050fe400078e00ff */
        /* <DEDUP_REMOVED lines=10> */
.L_x_4793:
[----:B------:R-:W4:Y:S02]  /*52f0*/  LDG.E.U16 R4, desc[UR36][R4.64] ;  /* 0x0000002404047981 */ /* 0x000f24000c1e1500 */
[----:B----4-:R-:W-:Y:S01]  /*5300*/  IMAD.U32 R29, R4, 0x10000, RZ ;  /* 0x00010000041d7824 */ /* 0x010fe200078e00ff */
[----:B------:R-:W-:Y:S06]  /*5310*/  BRA `(.L_x_4783) ;  /* 0x0000000400887947 */ /* 0x000fec0003800000 */
.L_x_4790:
        /* <DEDUP_REMOVED lines=8> */
[----:B------:R-:W4:Y:S02]  /*53a0*/  LDG.E.U16 R4, desc[UR36][R4.64] ;  /* 0x0000002404047981 */ /* 0x000f24000c1e1500 */
[----:B----4-:R-:W-:Y:S01]  /*53b0*/  I2FP.F32.U32 R29, R4 ;  /* 0x00000004001d7245 */ /* 0x010fe20000201000 */
[----:B------:R-:W-:Y:S06]  /*53c0*/  BRA `(.L_x_4783) ;  /* 0x00000004005c7947 */ /* 0x000fec0003800000 */
.L_x_4797:
[----:B------:R-:W4:Y:S01]  /*53d0*/  LDG.E.U8 R4, desc[UR36][R4.64] ;  /* 0x0000002404047981 */ /* 0x000f22000c1e1100 */
[----:B------:R-:W-:Y:S01]  /*53e0*/  IMAD.MOV.U32 R29, RZ, RZ, RZ ;  /* 0x000000ffff1d7224 */ /* 0x000fe200078e00ff */
[----:B----4-:R-:W-:-:S13]  /*53f0*/  ISETP.NE.AND P0, PT, R4, RZ, PT ;  /* 0x000000ff0400720c */ /* 0x010fda0003f05270 */
        /* <DEDUP_REMOVED lines=17> */
.L_x_4799:
[----:B------:R-:W-:Y:S05]  /*5510*/  BSYNC.RECONVERGENT B0 ;  /* 0x0000000000007941 */ /* 0x000fea0003800200 */
.L_x_4798:
[----:B------:R-:W-:Y:S01]  /*5520*/  IMAD.SHL.U32 R0, R0, 0x100000, RZ ;  /* 0x0010000000007824 */ /* 0x000fe200078e00ff */
[----:B------:R-:W-:-:S04]  /*5530*/  LEA R3, R3, 0x3b800000, 0x17 ;  /* 0x3b80000003037811 */ /* 0x000fc800078eb8ff */
[----:B------:R-:W-:Y:S01]  /*5540*/  LOP3.LUT R29, R3, R0, R29, 0xfe, !PT ;  /* 0x00000000031d7212 */ /* 0x000fe200078efe1d */
[----:B------:R-:W-:Y:S06]  /*5550*/  BRA `(.L_x_4783) ;  /* 0x0000000000f87947 */ /* 0x000fec0003800000 */
.L_x_4796:
        /* <DEDUP_REMOVED lines=20> */
.L_x_4801:
[----:B------:R-:W-:Y:S05]  /*56a0*/  BSYNC.RECONVERGENT B0 ;  /* 0x0000000000007941 */ /* 0x000fea0003800200 */
.L_x_4800:
[----:B------:R-:W-:Y:S01]  /*56b0*/  IMAD.SHL.U32 R0, R0, 0x200000, RZ ;  /* 0x0020000000007824 */ /* 0x000fe200078e00ff */
[----:B------:R-:W-:-:S04]  /*56c0*/  LEA R3, R3, 0x37800000, 0x17 ;  /* 0x3780000003037811 */ /* 0x000fc800078eb8ff */
[----:B------:R-:W-:Y:S01]  /*56d0*/  LOP3.LUT R29, R3, R0, R29, 0xfe, !PT ;  /* 0x00000000031d7212 */ /* 0x000fe200078efe1d */
[----:B------:R-:W-:Y:S06]  /*56e0*/  BRA `(.L_x_4783) ;  /* 0x0000000000947947 */ /* 0x000fec0003800000 */
.L_x_4795:
[----:B------:R-:W-:-:S09]  /*56f0*/  UISETP.NE.AND UP0, UPT, UR4, 0x1c, UPT ;  /* 0x0000001c0400788c */ /* 0x000fd2000bf05270 */
[----:B------:R-:W-:Y:S05]  /*5700*/  BRA.U !UP0, `(.L_x_4802) ;  /* 0x0000000108847547 */ /* 0x000fea000b800000 */
[----:B------:R-:W-:-:S09]  /*5710*/  UISETP.NE.AND UP0, UPT, UR4, 0x1d, UPT ;  /* 0x0000001d0400788c */ /* 0x000fd2000bf05270 */
[----:B------:R-:W-:Y:S05]  /*5720*/  BRA.U !UP0, `(.L_x_4803) ;  /* 0x0000000108707547 */ /* 0x000fea000b800000 */
[----:B------:R-:W-:-:S09]  /*5730*/  UISETP.NE.AND UP0, UPT, UR4, 0x2c, UPT ;  /* 0x0000002c0400788c */ /* 0x000fd2000bf05270 */
[----:B------:R-:W-:Y:S05]  /*5740*/  BRA.U UP0, `(.L_x_4782) ;  /* 0x0000000100207547 */ /* 0x000fea000b800000 */
[----:B------:R-:W4:Y:S01]  /*5750*/  LDG.E.U8 R4, desc[UR36][R4.64] ;  /* 0x0000002404047981 */ /* 0x000f22000c1e1100 */
[----:B------:R-:W-:Y:S01]  /*5760*/  IMAD.MOV.U32 R29, RZ, RZ, 0x400000 ;  /* 0x00400000ff1d7424 */ /* 0x000fe200078e00ff */
[----:B----4-:R-:W-:-:S13]  /*5770*/  ISETP.NE.AND P0, PT, R4, RZ, PT ;  /* 0x000000ff0400720c */ /* 0x010fda0003f05270 */
[----:B------:R-:W-:Y:S05]  /*5780*/  @!P0 BRA `(.L_x_4783) ;  /* 0x00000000006c8947 */ /* 0x000fea0003800000 */
[----:B------:R-:W-:-:S13]  /*5790*/  ISETP.NE.AND P0, PT, R4, 0xff, PT ;  /* 0x000000ff0400780c */ /* 0x000fda0003f05270 */
[----:B------:R-:W-:Y:S02]  /*57a0*/  @!P0 IMAD.MOV.U32 R29, RZ, RZ, 0x7f800001 ;  /* 0x7f800001ff1d8424 */ /* 0x000fe400078e00ff */
[----:B------:R-:W-:Y:S01]  /*57b0*/  @P0 IMAD.SHL.U32 R29, R4, 0x800000, RZ ;  /* 0x00800000041d0824 */ /* 0x000fe200078e00ff */
[----:B------:R-:W-:Y:S06]  /*57c0*/  BRA `(.L_x_4783) ;  /* 0x00000000005c7947 */ /* 0x000fec0003800000 */
.L_x_4782:
[----:B------:R-:W-:Y:S01]  /*57d0*/  MOV R14, 0x0 ;  /* 0x00000000000e7802 */ /* 0x000fe20000000f00 */
[----:B------:R-:W0:Y:S01]  /*57e0*/  LDCU.64 UR4, c[0x4][0x178] ;  /* 0x01002f00ff0477ac */ /* 0x000e220008000a00 */
[----:B------:R-:W-:Y:S02]  /*57f0*/  IMAD.MOV.U32 R8, RZ, RZ, 0x4e ;  /* 0x0000004eff087424 */ /* 0x000fe400078e00ff */
[----:B------:R-:W-:Y:S01]  /*5800*/  IMAD.MOV.U32 R12, RZ, RZ, 0x1 ;  /* 0x00000001ff0c7424 */ /* 0x000fe200078e00ff */
[----:B------:R-:W4:Y:S01]  /*5810*/  LDCU.64 UR6, c[0x4][0x180] ;  /* 0x01003000ff0677ac */ /* 0x000f220008000a00 */
[----:B------:R-:W1:Y:S01]  /*5820*/  LDC.64 R14, c[0x4][R14] ;  /* 0x010000000e0e7b82 */ /* 0x000e620000000a00 */
[----:B------:R-:W-:Y:S01]  /*5830*/  IMAD.MOV.U32 R13, RZ, RZ, RZ ;  /* 0x000000ffff0d7224 */ /* 0x000fe200078e00ff */
[----:B------:R-:W2:Y:S01]  /*5840*/  LDCU.64 UR8, c[0x4][0x68] ;  /* 0x01000d00ff0877ac */ /* 0x000ea20008000a00 */
[----:B0-----:R-:W-:Y:S02]  /*5850*/  IMAD.U32 R4, RZ, RZ, UR4 ;  /* 0x00000004ff047e24 */ /* 0x001fe4000f8e00ff */
[----:B------:R-:W-:-:S02]  /*5860*/  IMAD.U32 R5, RZ, RZ, UR5 ;  /* 0x00000005ff057e24 */ /* 0x000fc4000f8e00ff */
[----:B----4-:R-:W-:Y:S02]  /*5870*/  IMAD.U32 R6, RZ, RZ, UR6 ;  /* 0x00000006ff067e24 */ /* 0x010fe4000f8e00ff */
[----:B------:R-:W-:Y:S02]  /*5880*/  IMAD.U32 R7, RZ, RZ, UR7 ;  /* 0x00000007ff077e24 */ /* 0x000fe4000f8e00ff */
[----:B--2---:R-:W-:Y:S02]  /*5890*/  IMAD.U32 R10, RZ, RZ, UR8 ;  /* 0x00000008ff0a7e24 */ /* 0x004fe4000f8e00ff */
[----:B------:R-:W-:-:S07]  /*58a0*/  IMAD.U32 R11, RZ, RZ, UR9 ;  /* 0x00000009ff0b7e24 */ /* 0x000fce000f8e00ff */
[----:B------:R-:W-:-:S07]  /*58b0*/  LEPC R20, `(.L_x_4804) ;  /* 0x000000001014794e */ /* 0x000fce0000000000 */
[----:B-1-3-5:R-:W-:Y:S05]  /*58c0*/  CALL.ABS.NOINC R14 ;  /* 0x000000000e007343 */ /* 0x02afea0003c00000 */
.L_x_4804:
[----:B------:R-:W-:Y:S01]  /*58d0*/  IMAD.MOV.U32 R29, RZ, RZ, RZ ;  /* 0x000000ffff1d7224 */ /* 0x000fe200078e00ff */
[----:B------:R-:W-:Y:S06]  /*58e0*/  BRA `(.L_x_4783) ;  /* 0x0000000000147947 */ /* 0x000fec0003800000 */
.L_x_4803:
[----:B------:R-:W4:Y:S02]  /*58f0*/  LDG.E.64 R4, desc[UR36][R4.64] ;  /* 0x0000002404047981 */ /* 0x000f24000c1e1b00 */
[----:B----4-:R0:W4:Y:S02]  /*5900*/  I2F.U64 R29, R4 ;  /* 0x00000004001d7312 */ /* 0x0101240000301000 */
[----:B0---4-:R-:W-:Y:S05]  /*5910*/  BRA `(.L_x_4783) ;  /* 0x0000000000087947 */ /* 0x011fea0003800000 */
.L_x_4802:
[----:B------:R-:W4:Y:S02]  /*5920*/  LDG.E R4, desc[UR36][R4.64] ;  /* 0x0000002404047981 */ /* 0x000f24000c1e1900 */
[----:B----4-:R-:W-:-:S07]  /*5930*/  I2FP.F32.U32 R29, R4 ;  /* 0x00000004001d7245 */ /* 0x010fce0000201000 */
.L_x_4783:
[----:B------:R-:W-:Y:S05]  /*5940*/  BSYNC.RECONVERGENT B6 ;  /* 0x0000000000067941 */ /* 0x000fea0003800200 */
.L_x_4777:
[----:B------:R-:W-:-:S07]  /*5950*/  VIADD R26, R26, 0x80 ;  /* 0x000000801a1a7836 */ /* 0x000fce0000000000 */
.L_x_4748:
[----:B------:R-:W-:Y:S05]  /*5960*/  BSYNC.RECONVERGENT B7 ;  /* 0x0000000000077941 */ /* 0x000fea0003800200 */
.L_x_4747:
[----:B------:R-:W-:Y:S01]  /*5970*/  ISETP.GE.AND P0, PT, R26, R19, PT ;  /* 0x000000131a00720c */ /* 0x000fe20003f06270 */
[----:B------:R-:W-:Y:S01]  /*5980*/  BSSY.RECONVERGENT B7, `(.L_x_4805) ;  /* 0x00001d4000077945 */ /* 0x000fe20003800200 */
[----:B------:R-:W-:Y:S02]  /*5990*/  IMAD.MOV.U32 R22, RZ, RZ, RZ ;  /* 0x000000ffff167224 */ /* 0x000fe400078e00ff */
[----:B------:R-:W-:-:S09]  /*59a0*/  IMAD.MOV.U32 R17, RZ, RZ, RZ ;  /* 0x000000ffff117224 */ /* 0x000fd200078e00ff */
[----:B------:R-:W-:Y:S05]  /*59b0*/  @P0 BRA `(.L_x_4806) ;  /* 0x0000001c00400947 */ /* 0x000fea0003800000 */
[----:B0---4-:R-:W0:Y:S01]  /*59c0*/  LDC.64 R4, c[0x0][0x390] ;  /* 0x0000e400ff047b82 */ /* 0x011e220000000a00 */
[----:B------:R-:W4:Y:S01]  /*59d0*/  LDCU UR5, c[0x0][0x3a8] ;  /* 0x00007500ff0577ac */ /* 0x000f220008000800 */
[----:B------:R-:W-:Y:S01]  /*59e0*/  IMAD R25, R16, 0x200, R26 ;  /* 0x0000020010197824 */ /* 0x000fe200078e021a */
        /* <DEDUP_REMOVED lines=18> */
.L_x_4811:
[----:B------:R-:W4:Y:S02]  /*5b10*/  LDG.E.U8 R4, desc[UR36][R4.64] ;  /* 0x0000002404047981 */ /* 0x000f24000c1e1100 */
[----:B----4-:R-:W-:Y:S01]  /*5b20*/  I2FP.F32.U32 R17, R4 ;  /* 0x0000000400117245 */ /* 0x010fe20000201000 */
[----:B------:R-:W-:Y:S06]  /*5b30*/  BRA `(.L_x_4813) ;  /* 0x0000000c00447947 */ /* 0x000fec0003800000 */
.L_x_4810:
        /* <DEDUP_REMOVED lines=9> */
.L_x_4815:
[----:B------:R-:W4:Y:S02]  /*5bd0*/  LDG.E R4, desc[UR36][R4.64] ;  /* 0x0000002404047981 */ /* 0x000f24000c1e1900 */
[----:B----4-:R-:W-:Y:S01]  /*5be0*/  I2FP.F32.S32 R17, R4 ;  /* 0x0000000400117245 */ /* 0x010fe20000201400 */
[----:B------:R-:W-:Y:S06]  /*5bf0*/  BRA `(.L_x_4813) ;  /* 0x0000000c00147947 */ /* 0x000fec0003800000 */
.L_x_4814:
[----:B------:R-:W4:Y:S02]  /*5c00*/  LDG.E.U16 R4, desc[UR36][R4.64] ;  /* 0x0000002404047981 */ /* 0x000f24000c1e1500 */
[----:B----4-:R0:W4:Y:S01]  /*5c10*/  I2F.S16 R17, R4 ;  /* 0x0000000400117306 */ /* 0x0101220000101400 */
[----:B------:R-:W-:Y:S05]  /*5c20*/  BRA `(.L_x_4813) ;  /* 0x0000000c00087947 */ /* 0x000fea0003800000 */
.L_x_4809:
        /* <DEDUP_REMOVED lines=8> */
.L_x_4817:
[----:B------:R-:W4:Y:S02]  /*5cb0*/  LDG.E.U16 R4, desc[UR36][R4.64] ;  /* 0x0000002404047981 */ /* 0x000f24000c1e1500 */
[----:B----4-:R-:W-:Y:S01]  /*5cc0*/  HADD2.F32 R17, -RZ, R4.H0_H0 ;  /* 0x20000004ff117230 */ /* 0x010fe20000004100 */
[----:B------:R-:W-:Y:S06]  /*5cd0*/  BRA `(.L_x_4813) ;  /* 0x0000000800dc7947 */ /* 0x000fec0003800000 */
.L_x_4816:
        /* <DEDUP_REMOVED lines=8> */
.L_x_4819:
[----:B------:R-:W4:Y:S02]  /*5d60*/  LDG.E.U16 R4, desc[UR36][R4.64] ;  /* 0x0000002404047981 */ /* 0x000f24000c1e1500 */
[----:B----4-:R-:W-:Y:S01]  /*5d70*/  HADD2.F32 R17, -RZ, R4.H0_H0 ;  /* 0x20000004ff117230 */ /* 0x010fe20000004100 */
[----:B------:R-:W-:Y:S06]  /*5d80*/  BRA `(.L_x_4813) ;  /* 0x0000000800b07947 */ /* 0x000fec0003800000 */
.L_x_4818:
        /* <DEDUP_REMOVED lines=11> */
.L_x_4808:
        /* <DEDUP_REMOVED lines=12> */
.L_x_4822:
        /* <DEDUP_REMOVED lines=11> */
.L_x_4821:
        /* <DEDUP_REMOVED lines=25> */
.L_x_4824:
        /* <DEDUP_REMOVED lines=12> */
.L_x_4823:
[----:B------:R-:W4:Y:S02]  /*6200*/  LDG.E.U16 R4, desc[UR36][R4.64] ;  /* 0x0000002404047981 */ /* 0x000f24000c1e1500 */
[----:B----4-:R-:W-:Y:S01]  /*6210*/  IMAD.U32 R17, R4, 0x10000, RZ ;  /* 0x0001000004117824 */ /* 0x010fe200078e00ff */
[----:B------:R-:W-:Y:S06]  /*6220*/  BRA `(.L_x_4813) ;  /* 0x0000000400887947 */ /* 0x000fec0003800000 */
.L_x_4820:
        /* <DEDUP_REMOVED lines=11> */
.L_x_4827:
        /* <DEDUP_REMOVED lines=20> */
.L_x_4829:
[----:B------:R-:W-:Y:S05]  /*6420*/  BSYNC.RECONVERGENT B0 ;  /* 0x0000000000007941 */ /* 0x000fea0003800200 */
.L_x_4828:
[----:B------:R-:W-:Y:S01]  /*6430*/  IMAD.SHL.U32 R0, R0, 0x100000, RZ ;  /* 0x0010000000007824 */ /* 0x000fe200078e00ff */
[----:B------:R-:W-:-:S04]  /*6440*/  LEA R3, R3, 0x3b800000, 0x17 ;  /* 0x3b80000003037811 */ /* 0x000fc800078eb8ff */
[----:B------:R-:W-:Y:S01]  /*6450*/  LOP3.LUT R17, R3, R0, R17, 0xfe, !PT ;  /* 0x0000000003117212 */ /* 0x000fe200078efe11 */
[----:B------:R-:W-:Y:S06]  /*6460*/  BRA `(.L_x_4813) ;  /* 0x0000000000f87947 */ /* 0x000fec0003800000 */
.L_x_4826:
        /* <DEDUP_REMOVED lines=20> */
.L_x_4831:
[----:B------:R-:W-:Y:S05]  /*65b0*/  BSYNC.RECONVERGENT B0 ;  /* 0x0000000000007941 */ /* 0x000fea0003800200 */
.L_x_4830:
[----:B------:R-:W-:Y:S01]  /*65c0*/  IMAD.SHL.U32 R0, R0, 0x200000, RZ ;  /* 0x0020000000007824 */ /* 0x000fe200078e00ff */
[----:B------:R-:W-:-:S04]  /*65d0*/  LEA R3, R3, 0x37800000, 0x17 ;  /* 0x3780000003037811 */ /* 0x000fc800078eb8ff */
[----:B------:R-:W-:Y:S01]  /*65e0*/  LOP3.LUT R17, R3, R0, R17, 0xfe, !PT ;  /* 0x0000000003117212 */ /* 0x000fe200078efe11 */
[----:B------:R-:W-:Y:S06]  /*65f0*/  BRA `(.L_x_4813) ;  /* 0x0000000000947947 */ /* 0x000fec0003800000 */
.L_x_4825:
        /* <DEDUP_REMOVED lines=14> */
.L_x_4812:
        /* <DEDUP_REMOVED lines=16> */
.L_x_4834:
[----:B------:R-:W-:Y:S01]  /*67e0*/  IMAD.MOV.U32 R17, RZ, RZ, RZ ;  /* 0x000000ffff117224 */ /* 0x000fe200078e00ff */
[----:B------:R-:W-:Y:S06]  /*67f0*/  BRA `(.L_x_4813) ;  /* 0x0000000000147947 */ /* 0x000fec0003800000 */
.L_x_4833:
[----:B------:R-:W4:Y:S02]  /*6800*/  LDG.E.64 R4, desc[UR36][R4.64] ;  /* 0x0000002404047981 */ /* 0x000f24000c1e1b00 */
[----:B----4-:R0:W4:Y:S02]  /*6810*/  I2F.U64 R17, R4 ;  /* 0x0000000400117312 */ /* 0x0101240000301000 */
[----:B0---4-:R-:W-:Y:S05]  /*6820*/  BRA `(.L_x_4813) ;  /* 0x0000000000087947 */ /* 0x011fea0003800000 */
.L_x_4832:
[----:B------:R-:W4:Y:S02]  /*6830*/  LDG.E R4, desc[UR36][R4.64] ;  /* 0x0000002404047981 */ /* 0x000f24000c1e1900 */
[----:B----4-:R-:W-:-:S07]  /*6840*/  I2FP.F32.U32 R17, R4 ;  /* 0x0000000400117245 */ /* 0x010fce0000201000 */
.L_x_4813:
[----:B------:R-:W-:Y:S05]  /*6850*/  BSYNC.RECONVERGENT B6 ;  /* 0x0000000000067941 */ /* 0x000fea0003800200 */
.L_x_4807:
        /* <DEDUP_REMOVED lines=20> */
.L_x_4838:
[----:B------:R-:W2:Y:S02]  /*69a0*/  LDG.E.U8 R4, desc[UR36][R4.64] ;  /* 0x0000002404047981 */ /* 0x000ea4000c1e1100 */
[----:B--2---:R-:W-:Y:S01]  /*69b0*/  I2FP.F32.U32 R22, R4 ;  /* 0x0000000400167245 */ /* 0x004fe20000201000 */
[----:B------:R-:W-:Y:S06]  /*69c0*/  BRA `(.L_x_4806) ;  /* 0x0000000c003c7947 */ /* 0x000fec0003800000 */
.L_x_4837:
        /* <DEDUP_REMOVED lines=9> */
.L_x_4841:
[----:B------:R-:W2:Y:S02]  /*6a60*/  LDG.E R4, desc[UR36][R4.64] ;  /* 0x0000002404047981 */ /* 0x000ea4000c1e1900 */
[----:B--2---:R-:W-:Y:S01]  /*6a70*/  I2FP.F32.S32 R22, R4 ;  /* 0x0000000400167245 */ /* 0x004fe20000201400 */
[----:B------:R-:W-:Y:S06]  /*6a80*/  BRA `(.L_x_4806) ;  /* 0x0000000c000c7947 */ /* 0x000fec0003800000 */
.L_x_4840:
[----:B------:R-:W2:Y:S02]  /*6a90*/  LDG.E.U16 R4, desc[UR36][R4.64] ;  /* 0x0000002404047981 */ /* 0x000ea4000c1e1500 */
[----:B--2---:R0:W1:Y:S01]  /*6aa0*/  I2F.S16 R22, R4 ;  /* 0x0000000400167306 */ /* 0x0040620000101400 */
[----:B------:R-:W-:Y:S05]  /*6ab0*/  BRA `(.L_x_4806) ;  /* 0x0000000c00007947 */ /* 0x000fea0003800000 */
.L_x_4836:
        /* <DEDUP_REMOVED lines=8> */
.L_x_4843:
[----:B------:R-:W2:Y:S02]  /*6b40*/  LDG.E.U16 R4, desc[UR36][R4.64] ;  /* 0x0000002404047981 */ /* 0x000ea4000c1e1500 */
[----:B--2---:R-:W-:Y:S01]  /*6b50*/  HADD2.F32 R22, -RZ, R4.H0_H0 ;  /* 0x20000004ff167230 */ /* 0x004fe20000004100 */
[----:B------:R-:W-:Y:S06]  /*6b60*/  BRA `(.L_x_4806) ;  /* 0x0000000800d47947 */ /* 0x000fec0003800000 */
.L_x_4842:
        /* <DEDUP_REMOVED lines=8> */
.L_x_4845:
[----:B------:R-:W2:Y:S02]  /*6bf0*/  LDG.E.U16 R4, desc[UR36][R4.64] ;  /* 0x0000002404047981 */ /* 0x000ea4000c1e1500 */
[----:B--2---:R-:W-:Y:S01]  /*6c00*/  HADD2.F32 R22, -RZ, R4.H0_H0 ;  /* 0x20000004ff167230 */ /* 0x004fe20000004100 */
[----:B------:R-:W-:Y:S06]  /*6c10*/  BRA `(.L_x_4806) ;  /* 0x0000000800a87947 */ /* 0x000fec0003800000 */
.L_x_4844:
        /* <DEDUP_REMOVED lines=11> */
.L_x_4835:
        /* <DEDUP_REMOVED lines=12> */
.L_x_4848:
        /* <DEDUP_REMOVED lines=11> */
.L_x_4847:
        /* <DEDUP_REMOVED lines=25> */
.L_x_4850:
        /* <DEDUP_REMOVED lines=11> */
[----:B------:R-:W-:Y:S01]  /*7080*/  LOP3.LUT R22, R0, 0x80000000, R3, 0xf8, !PT ;  /* 0x8000000000167812 */ /* 0x000fe200078ef803 */
[----:B------:R-:W-:Y:S06]  /*7090*/  BRA `(.L_x_4806) ;  /* 0x0000000400887947 */ /* 0x000fec0003800000 */
.L_x_4849:
[----:B------:R-:W2:Y:S02]  /*70a0*/  LDG.E.U16 R4, desc[UR36][R4.64] ;  /* 0x0000002404047981 */ /* 0x000ea4000c1e1500 */
[----:B--2---:R-:W-:Y:S01]  /*70b0*/  IMAD.U32 R22, R4, 0x10000, RZ ;  /* 0x0001000004167824 */ /* 0x004fe200078e00ff */
[----:B------:R-:W-:Y:S06]  /*70c0*/  BRA `(.L_x_4806) ;  /* 0x00000004007c7947 */ /* 0x000fec0003800000 */
.L_x_4846:
        /* <DEDUP_REMOVED lines=11> */
.L_x_4853:
[----:B------:R-:W2:Y:S02]  /*7180*/  LDG.E.U8 R4, desc[UR36][R4.64] ;  /* 0x0000002404047981 */ /* 0x000ea4000c1e1100 */
        /* <DEDUP_REMOVED lines=18> */
.L_x_4855:
[----:B------:R-:W-:Y:S05]  /*72b0*/  BSYNC.RECONVERGENT B0 ;  /* 0x0000000000007941 */ /* 0x000fea0003800200 */
.L_x_4854:
[----:B------:R-:W-:Y:S01]  /*72c0*/  IMAD.SHL.U32 R0, R0, 0x100000, RZ ;  /* 0x0010000000007824 */ /* 0x000fe200078e00ff */
[----:B------:R-:W-:-:S04]  /*72d0*/  LEA R3, R3, 0x3b800000, 0x17 ;  /* 0x3b80000003037811 */ /* 0x000fc800078eb8ff */
[----:B------:R-:W-:Y:S01]  /*72e0*/  LOP3.LUT R22, R3, R0, R7, 0xfe, !PT ;  /* 0x0000000003167212 */ /* 0x000fe200078efe07 */
[----:B------:R-:W-:Y:S06]  /*72f0*/  BRA `(.L_x_4806) ;  /* 0x0000000000f07947 */ /* 0x000fec0003800000 */
.L_x_4852:
        /* <DEDUP_REMOVED lines=19> */
.L_x_4857:
[----:B------:R-:W-:Y:S05]  /*7430*/  BSYNC.RECONVERGENT B0 ;  /* 0x0000000000007941 */ /* 0x000fea0003800200 */
.L_x_4856:
[----:B------:R-:W-:Y:S01]  /*7440*/  IMAD.SHL.U32 R0, R0, 0x200000, RZ ;  /* 0x0020000000007824 */ /* 0x000fe200078e00ff */
[----:B------:R-:W-:-:S04]  /*7450*/  LEA R3, R3, 0x37800000, 0x17 ;  /* 0x3780000003037811 */ /* 0x000fc800078eb8ff */
[----:B------:R-:W-:Y:S01]  /*7460*/  LOP3.LUT R22, R3, R0, R7, 0xfe, !PT ;  /* 0x0000000003167212 */ /* 0x000fe200078efe07 */
[----:B------:R-:W-:Y:S06]  /*7470*/  BRA `(.L_x_4806) ;  /* 0x0000000000907947 */ /* 0x000fec0003800000 */
.L_x_4851:
        /* <DEDUP_REMOVED lines=14> */
.L_x_4839:
        /* <DEDUP_REMOVED lines=15> */
[----:B--2-45:R-:W-:Y:S05]  /*7650*/  CALL.ABS.NOINC R14 ;  /* 0x000000000e007343 */ /* 0x034fea0003c00000 */
.L_x_4860:
[----:B------:R-:W-:Y:S05]  /*7660*/  BRA `(.L_x_4806) ;  /* 0x0000000000147947 */ /* 0x000fea0003800000 */
.L_x_4859:
[----:B------:R-:W2:Y:S02]  /*7670*/  LDG.E.64 R4, desc[UR36][R4.64] ;  /* 0x0000002404047981 */ /* 0x000ea4000c1e1b00 */
[----:B--2---:R0:W1:Y:S02]  /*7680*/  I2F.U64 R22, R4 ;  /* 0x0000000400167312 */ /* 0x0040640000301000 */
[----:B01----:R-:W-:Y:S05]  /*7690*/  BRA `(.L_x_4806) ;  /* 0x0000000000087947 */ /* 0x003fea0003800000 */
.L_x_4858:
[----:B------:R-:W2:Y:S02]  /*76a0*/  LDG.E R4, desc[UR36][R4.64] ;  /* 0x0000002404047981 */ /* 0x000ea4000c1e1900 */
[----:B--2---:R-:W-:-:S07]  /*76b0*/  I2FP.F32.U32 R22, R4 ;  /* 0x0000000400167245 */ /* 0x004fce0000201000 */
.L_x_4806:
[----:B------:R-:W-:Y:S05]  /*76c0*/  BSYNC.RECONVERGENT B7 ;  /* 0x0000000000077941 */ /* 0x000fea0003800200 */
.L_x_4805:
[C---:B------:R-:W-:Y:S01]  /*76d0*/  VIADD R6, R27.reuse, 0x100 ;  /* 0x000001001b067836 */ /* 0x040fe20000000000 */
[CC--:B------:R-:W-:Y:S01]  /*76e0*/  ISETP.GE.AND P0, PT, R27.reuse, R19.reuse, PT ;  /* 0x000000131b00720c */ /* 0x0c0fe20003f06270 */
[C---:B------:R-:W-:Y:S01]  /*76f0*/  VIADD R26, R27.reuse, 0x80 ;  /* 0x000000801b1a7836 */ /* 0x040fe20000000000 */
[----:B------:R-:W-:Y:S02]  /*7700*/  BSSY.RECONVERGENT B6, `(.L_x_4861) ;  /* 0x000010c000067945 */ /* 0x000fe40003800200 */
[-C--:B------:R-:W-:Y:S01]  /*7710*/  ISETP.GE.AND P2, PT, R6, R19.reuse, PT ;  /* 0x000000130600720c */ /* 0x080fe20003f46270 */
[----:B------:R-:W-:Y:S01]  /*7720*/  VIADD R6, R27, 0x180 ;  /* 0x000001801b067836 */ /* 0x000fe20000000000 */
[----:B------:R-:W-:-:S04]  /*7730*/  ISETP.GE.AND P1, PT, R26, R19, PT ;  /* 0x000000131a00720c */ /* 0x000fc80003f26270 */
[----:B------:R-:W-:-:S03]  /*7740*/  ISETP.GE.AND P3, PT, R6, R19, PT ;  /* 0x000000130600720c */ /* 0x000fc60003f66270 */
[----:B-----5:R-:W1:Y:S08]  /*7750*/  @!P0 MUFU.RCP R8, R24 ;  /* 0x0000001800088308 */ /* 0x020e700000001000 */
[----:B----4-:R-:W2:Y:S08]  /*7760*/  @!P2 MUFU.RCP R29, R29 ;  /* 0x0000001d001da308 */ /* 0x010eb00000001000 */
[----:B------:R-:W4:Y:S01]  /*7770*/  @!P1 MUFU.RCP R3, R28 ;  /* 0x0000001c00039308 */ /* 0x000f220000001000 */
[----:B-1-3--:R-:W-:-:S07]  /*7780*/  @!P0 FMUL.FTZ R0, R8, R23 ;  /* 0x0000001708008220 */ /* 0x00afce0000410000 */
[----:B------:R-:W1:Y:S01]  /*7790*/  @!P3 MUFU.RCP R6, R22 ;  /* 0x000000160006b308 */ /* 0x000e620000001000 */
[----:B--2---:R-:W-:Y:S02]  /*77a0*/  @!P2 FMUL.FTZ R25, R29, R2 ;  /* 0x000000021d19a220 */ /* 0x004fe40000410000 */
[----:B------:R-:W2:Y:S05]  /*77b0*/  LDC.U8 R2, c[0x0][0x3b0] ;  /* 0x0000ec00ff027b82 */ /* 0x000eaa0000000000 */
[----:B0-----:R0:W3:Y:S01]  /*77c0*/  @!P0 FRND.TRUNC R4, R0 ;  /* 0x0000000000048307 */ /* 0x0010e2000020d000 */
[----:B----4-:R-:W-:-:S07]  /*77d0*/  @!P1 FMUL.FTZ R23, R3, R18 ;  /* 0x0000001203179220 */ /* 0x010fce0000410000 */
[----:B------:R0:W4:Y:S01]  /*77e0*/  @!P1 FRND.TRUNC R22, R23 ;  /* 0x0000001700169307 */ /* 0x000122000020d000 */
[----:B-1----:R-:W-:-:S07]  /*77f0*/  @!P3 FMUL.FTZ R17, R6, R17 ;  /* 0x000000110611b220 */ /* 0x002fce0000410000 */
[----:B------:R0:W1:Y:S08]  /*7800*/  @!P2 FRND.TRUNC R24, R25 ;  /* 0x000000190018a307 */ /* 0x000070000020d000 */
[----:B------:R0:W0:Y:S01]  /*7810*/  @!P3 FRND.TRUNC R18, R17 ;  /* 0x000000110012b307 */ /* 0x000022000020d000 */
[----:B---34-:R-:W-:Y:S05]  /*7820*/  @P0 BRA `(.L_x_4862) ;  /* 0x0000000c00e40947 */ /* 0x018fea0003800000 */
[----:B------:R-:W3:Y:S01]  /*7830*/  LDCU UR4, c[0x0][0x3b4] ;  /* 0x00007680ff0477ac */ /* 0x000ee20008000800 */
[----:B------:R-:W4:Y:S01]  /*7840*/  LDC.64 R8, c[0x0][0x388] ;  /* 0x0000e200ff087b82 */ /* 0x000f220000000a00 */
[----:B------:R-:W-:Y:S01]  /*7850*/  IMAD R3, R16, 0x200, R27 ;  /* 0x0000020010037824 */ /* 0x000fe200078e021b */
[----:B--2---:R-:W-:-:S03]  /*7860*/  PRMT R6, R2, 0x9910, RZ ;  /* 0x0000991002067816 */ /* 0x004fc600000000ff */
[----:B---3--:R-:W-:Y:S02]  /*7870*/  IMAD R5, R3, UR4, RZ ;  /* 0x0000000403057c24 */ /* 0x008fe4000f8e02ff */
[----:B------:R-:W-:-:S05]  /*7880*/  IMAD.MOV.U32 R3, RZ, RZ, R6 ;  /* 0x000000ffff037224 */ /* 0x000fca00078e0006 */
[----:B------:R-:W-:Y:S02]  /*7890*/  ISETP.GT.AND P0, PT, R3, 0x9, PT ;  /* 0x000000090300780c */ /* 0x000fe40003f04270 */
[----:B----4-:R-:W-:-:S05]  /*78a0*/  IADD3 R8, P1, PT, R5, R8, RZ ;  /* 0x0000000805087210 */ /* 0x010fca0007f3e0ff */
        /* <DEDUP_REMOVED lines=10> */
[----:B------:R-:W2:Y:S01]  /*7950*/  F2I.TRUNC.NTZ R3, R0 ;  /* 0x0000000000037305 */ /* 0x000ea2000020f100 */
[----:B------:R-:W-:Y:S01]  /*7960*/  IMAD.MOV.U32 R27, RZ, RZ, R26 ;  /* 0x000000ffff1b7224 */ /* 0x000fe200078e001a */
[----:B--2---:R2:W-:Y:S01]  /*7970*/  STG.E.U8 desc[UR36][R8.64], R3 ;  /* 0x0000000308007986 */ /* 0x0045e2000c101124 */
[----:B------:R-:W-:Y:S05]  /*7980*/  BRA `(.L_x_4862) ;  /* 0x0000000c008c7947 */ /* 0x000fea0003800000 */
.L_x_4866:
[----:B------:R-:W2:Y:S01]  /*7990*/  F2I.S64.TRUNC R4, R0 ;  /* 0x0000000000047311 */ /* 0x000ea2000020d900 */
[----:B------:R-:W-:Y:S01]  /*79a0*/  IMAD.MOV.U32 R27, RZ, RZ, R26 ;  /* 0x000000ffff1b7224 */ /* 0x000fe200078e001a */
[----:B--2---:R2:W-:Y:S01]  /*79b0*/  STG.E.U8 desc[UR36][R8.64], R4 ;  /* 0x0000000408007986 */ /* 0x0045e2000c101124 */
[----:B------:R-:W-:Y:S05]  /*79c0*/  BRA `(.L_x_4862) ;  /* 0x0000000c007c7947 */ /* 0x000fea0003800000 */
.L_x_4865:
[----:B------:R-:W-:-:S13]  /*79d0*/  ISETP.NE.AND P0, PT, R3, 0x2, PT ;  /* 0x000000020300780c */ /* 0x000fda0003f05270 */
[----:B------:R-:W-:Y:S05]  /*79e0*/  @!P0 BRA `(.L_x_4868) ;  /* 0x0000000000308947 */ /* 0x000fea0003800000 */
[----:B------:R-:W-:-:S13]  /*79f0*/  ISETP.NE.AND P0, PT, R3, 0x3, PT ;  /* 0x000000030300780c */ /* 0x000fda0003f05270 */
[----:B------:R-:W-:Y:S05]  /*7a00*/  @!P0 BRA `(.L_x_4869) ;  /* 0x0000000000188947 */ /* 0x000fea0003800000 */
[----:B------:R-:W-:-:S13]  /*7a10*/  ISETP.NE.AND P0, PT, R3, 0x4, PT ;  /* 0x000000040300780c */ /* 0x000fda0003f05270 */
[----:B------:R-:W-:Y:S05]  /*7a20*/  @P0 BRA `(.L_x_4867) ;  /* 0x0000000800c00947 */ /* 0x000fea0003800000 */
[----:B------:R-:W2:Y:S01]  /*7a30*/  F2I.S64.TRUNC R4, R0 ;  /* 0x0000000000047311 */ /* 0x000ea2000020d900 */
[----:B------:R-:W-:Y:S01]  /*7a40*/  IMAD.MOV.U32 R27, RZ, RZ, R26 ;  /* 0x000000ffff1b7224 */ /* 0x000fe200078e001a */
[----:B--2---:R2:W-:Y:S01]  /*7a50*/  STG.E.64 desc[UR36][R8.64], R4 ;  /* 0x0000000408007986 */ /* 0x0045e2000c101b24 */
[----:B------:R-:W-:Y:S05]  /*7a60*/  BRA `(.L_x_4862) ;  /* 0x0000000c00547947 */ /* 0x000fea0003800000 */
.L_x_4869:
[----:B------:R-:W2:Y:S01]  /*7a70*/  F2I.TRUNC.NTZ R3, R0 ;  /* 0x0000000000037305 */ /* 0x000ea2000020f100 */
[----:B------:R-:W-:Y:S01]  /*7a80*/  IMAD.MOV.U32 R27, RZ, RZ, R26 ;  /* 0x000000ffff1b7224 */ /* 0x000fe200078e001a */
[----:B--2---:R2:W-:Y:S01]  /*7a90*/  STG.E desc[UR36][R8.64], R3 ;  /* 0x0000000308007986 */ /* 0x0045e2000c101924 */
[----:B------:R-:W-:Y:S05]  /*7aa0*/  BRA `(.L_x_4862) ;  /* 0x0000000c00447947 */ /* 0x000fea0003800000 */
.L_x_4868:
[----:B------:R-:W2:Y:S01]  /*7ab0*/  F2I.TRUNC.NTZ R3, R0 ;  /* 0x0000000000037305 */ /* 0x000ea2000020f100 */
[----:B------:R-:W-:Y:S01]  /*7ac0*/  IMAD.MOV.U32 R27, RZ, RZ, R26 ;  /* 0x000000ffff1b7224 */ /* 0x000fe200078e001a */
[----:B--2---:R2:W-:Y:S01]  /*7ad0*/  STG.E.U16 desc[UR36][R8.64], R3 ;  /* 0x0000000308007986 */ /* 0x0045e2000c101524 */
[----:B------:R-:W-:Y:S05]  /*7ae0*/  BRA `(.L_x_4862) ;  /* 0x0000000c00347947 */ /* 0x000fea0003800000 */
.L_x_4864:
[----:B------:R-:W-:-:S13]  /*7af0*/  ISETP.GT.AND P0, PT, R3, 0x6, PT ;  /* 0x000000060300780c */ /* 0x000fda0003f04270 */
[----:B------:R-:W-:Y:S05]  /*7b00*/  @P0 BRA `(.L_x_4870) ;  /* 0x00000000002c0947 */ /* 0x000fea0003800000 */
[----:B------:R-:W-:-:S13]  /*7b10*/  ISETP.NE.AND P0, PT, R3, 0x5, PT ;  /* 0x000000050300780c */ /* 0x000fda0003f05270 */
[----:B------:R-:W-:Y:S05]  /*7b20*/  @!P0 BRA `(.L_x_4871) ;  /* 0x0000000000148947 */ /* 0x000fea0003800000 */
[----:B------:R-:W-:-:S13]  /*7b30*/  ISETP.NE.AND P0, PT, R3, 0x6, PT ;  /* 0x000000060300780c */ /* 0x000fda0003f05270 */
[----:B------:R-:W-:Y:S05]  /*7b40*/  @P0 BRA `(.L_x_4867) ;  /* 0x0000000800780947 */ /* 0x000fea0003800000 */
[----:B------:R2:W-:Y:S01]  /*7b50*/  STG.E desc[UR36][R8.64], R4 ;  /* 0x0000000408007986 */ /* 0x0005e2000c101924 */
[----:B------:R-:W-:Y:S01]  /*7b60*/  IMAD.MOV.U32 R27, RZ, RZ, R26 ;  /* 0x000000ffff1b7224 */ /* 0x000fe200078e001a */
[----:B------:R-:W-:Y:S06]  /*7b70*/  BRA `(.L_x_4862) ;  /* 0x0000000c00107947 */ /* 0x000fec0003800000 */
.L_x_4871:
[----:B------:R-:W-:Y:S01]  /*7b80*/  F2FP.F16.F32.PACK_AB R4, RZ, R4 ;  /* 0x00000004ff04723e */ /* 0x000fe200000000ff */
[----:B------:R-:W-:-:S04]  /*7b90*/  IMAD.MOV.U32 R27, RZ, RZ, R26 ;  /* 0x000000ffff1b7224 */ /* 0x000fc800078e001a */
[----:B------:R2:W-:Y:S01]  /*7ba0*/  STG.E.U16 desc[UR36][R8.64], R4 ;  /* 0x0000000408007986 */ /* 0x0005e2000c101524 */
[----:B------:R-:W-:Y:S05]  /*7bb0*/  BRA `(.L_x_4862) ;  /* 0x0000000c00007947 */ /* 0x000fea0003800000 */
.L_x_4870:
[----:B------:R-:W-:-:S13]  /*7bc0*/  ISETP.NE.AND P0, PT, R3, 0x7, PT ;  /* 0x000000070300780c */ /* 0x000fda0003f05270 */
[----:B------:R-:W-:Y:S05]  /*7bd0*/  @!P0 BRA `(.L_x_4872) ;  /* 0x0000000000348947 */ /* 0x000fea0003800000 */
[----:B------:R-:W-:-:S13]  /*7be0*/  ISETP.NE.AND P0, PT, R3, 0x8, PT ;  /* 0x000000080300780c */ /* 0x000fda0003f05270 */
[----:B------:R-:W-:Y:S05]  /*7bf0*/  @!P0 BRA `(.L_x_4873) ;  /* 0x0000000000188947 */ /* 0x000fea0003800000 */
[----:B------:R-:W-:-:S13]  /*7c00*/  ISETP.NE.AND P0, PT, R3, 0x9, PT ;  /* 0x000000090300780c */ /* 0x000fda0003f05270 */
[----:B------:R-:W-:Y:S05]  /*7c10*/  @P0 BRA `(.L_x_4867) ;  /* 0x0000000800440947 */ /* 0x000fea0003800000 */
[----:B------:R-:W-:Y:S02]  /*7c20*/  IMAD.MOV.U32 R5, RZ, RZ, RZ ;  /* 0x000000ffff057224 */ /* 0x000fe400078e00ff */
[----:B------:R-:W-:-:S03]  /*7c30*/  IMAD.MOV.U32 R27, RZ, RZ, R26 ;  /* 0x000000ffff1b7224 */ /* 0x000fc600078e001a */
[----:B------:R4:W-:Y:S01]  /*7c40*/  STG.E.64 desc[UR36][R8.64], R4 ;  /* 0x0000000408007986 */ /* 0x0009e2000c101b24 */
[----:B------:R-:W-:Y:S05]  /*7c50*/  BRA `(.L_x_4862) ;  /* 0x0000000800d87947 */ /* 0x000fea0003800000 */
.L_x_4873:
[----:B------:R-:W-:Y:S01]  /*7c60*/  F2FP.F16.F32.PACK_AB R3, RZ, R4 ;  /* 0x00000004ff03723e */ /* 0x000fe200000000ff */
[----:B------:R-:W-:-:S03]  /*7c70*/  IMAD.MOV.U32 R27, RZ, RZ, R26 ;  /* 0x000000ffff1b7224 */ /* 0x000fc600078e001a */
[----:B------:R-:W-:-:S05]  /*7c80*/  PRMT R3, R3, 0x5410, RZ ;  /* 0x0000541003037816 */ /* 0x000fca00000000ff */
[----:B------:R2:W-:Y:S01]  /*7c90*/  STG.E desc[UR36][R8.64], R3 ;  /* 0x0000000308007986 */ /* 0x0005e2000c101924 */
[----:B------:R-:W-:Y:S05]  /*7ca0*/  BRA `(.L_x_4862) ;  /* 0x0000000800c47947 */ /* 0x000fea0003800000 */
.L_x_4872:
[----:B------:R-:W-:Y:S01]  /*7cb0*/  FMUL.FTZ R4, R4, 1 ;  /* 0x3f80000004047820 */ /* 0x000fe20000410000 */
[----:B------:R-:W-:-:S05]  /*7cc0*/  IMAD.MOV.U32 R27, RZ, RZ, R26 ;  /* 0x000000ffff1b7224 */ /* 0x000fca00078e001a */
[----:B------:R-:W2:Y:S02]  /*7cd0*/  F2F.F64.F32 R4, R4 ;  /* 0x0000000400047310 */ /* 0x000ea40000201800 */
[----:B--2---:R3:W-:Y:S01]  /*7ce0*/  STG.E.64 desc[UR36][R8.64], R4 ;  /* 0x0000000408007986 */ /* 0x0047e2000c101b24 */
[----:B------:R-:W-:Y:S05]  /*7cf0*/  BRA `(.L_x_4862) ;  /* 0x0000000800b07947 */ /* 0x000fea0003800000 */
.L_x_4863:
        /* <DEDUP_REMOVED lines=8> */
[----:B------:R-:W-:Y:S01]  /*7d80*/  FSETP.NEU.FTZ.AND P0, PT, R4, RZ, PT ;  /* 0x000000ff0400720b */ /* 0x000fe20003f1d000 */
[----:B------:R-:W-:-:S03]  /*7d90*/  IMAD.MOV.U32 R27, RZ, RZ, R26 ;  /* 0x000000ffff1b7224 */ /* 0x000fc600078e001a */
[----:B------:R-:W-:-:S05]  /*7da0*/  SEL R3, RZ, 0x1, !P0 ;  /* 0x00000001ff037807 */ /* 0x000fca0004000000 */
[----:B------:R2:W-:Y:S01]  /*7db0*/  STG.E.U8 desc[UR36][R8.64], R3 ;  /* 0x0000000308007986 */ /* 0x0005e2000c101124 */
[----:B------:R-:W-:Y:S05]  /*7dc0*/  BRA `(.L_x_4862) ;  /* 0x00000008007c7947 */ /* 0x000fea0003800000 */
.L_x_4876:
[----:B------:R-:W-:Y:S01]  /*7dd0*/  FMUL.FTZ R4, R4, 1 ;  /* 0x3f80000004047820 */ /* 0x000fe20000410000 */
[----:B------:R-:W-:Y:S01]  /*7de0*/  CS2R R6, SRZ ;  /* 0x0000000000067805 */ /* 0x000fe2000001ff00 */
[----:B------:R-:W-:-:S04]  /*7df0*/  IMAD.MOV.U32 R27, RZ, RZ, R26 ;  /* 0x000000ffff1b7224 */ /* 0x000fc800078e001a */
[----:B------:R-:W2:Y:S02]  /*7e00*/  F2F.F64.F32 R4, R4 ;  /* 0x0000000400047310 */ /* 0x000ea40000201800 */
[----:B--2---:R2:W-:Y:S01]  /*7e10*/  STG.E.128 desc[UR36][R8.64], R4 ;  /* 0x0000000408007986 */ /* 0x0045e2000c101d24 */
[----:B------:R-:W-:Y:S05]  /*7e20*/  BRA `(.L_x_4862) ;  /* 0x0000000800647947 */ /* 0x000fea0003800000 */
.L_x_4875:
[----:B------:R-:W-:-:S13]  /*7e30*/  ISETP.NE.AND P0, PT, R3, 0xf, PT ;  /* 0x0000000f0300780c */ /* 0x000fda0003f05270 */
[----:B------:R-:W-:Y:S05]  /*7e40*/  @!P0 BRA `(.L_x_4877) ;  /* 0x0000000000a08947 */ /* 0x000fea0003800000 */
[----:B------:R-:W-:-:S13]  /*7e50*/  ISETP.NE.AND P0, PT, R3, 0x17, PT ;  /* 0x000000170300780c */ /* 0x000fda0003f05270 */
[----:B------:R-:W-:Y:S05]  /*7e60*/  @!P0 BRA `(.L_x_4878) ;  /* 0x00000000004c8947 */ /* 0x000fea0003800000 */
[----:B------:R-:W-:-:S13]  /*7e70*/  ISETP.NE.AND P0, PT, R3, 0x18, PT ;  /* 0x000000180300780c */ /* 0x000fda0003f05270 */
[----:B------:R-:W-:Y:S05]  /*7e80*/  @P0 BRA `(.L_x_4867) ;  /* 0x0000000400a80947 */ /* 0x000fea0003800000 */
[----:B------:R-:W-:Y:S01]  /*7e90*/  LOP3.LUT R6, R4, 0x7fffffff, RZ, 0xc0, !PT ;  /* 0x7fffffff04067812 */ /* 0x000fe200078ec0ff */
[----:B------:R-:W-:Y:S01]  /*7ea0*/  BSSY.RECONVERGENT B0, `(.L_x_4879) ;  /* 0x000000b000007945 */ /* 0x000fe20003800200 */
[----:B------:R-:W-:Y:S01]  /*7eb0*/  SHF.R.U32.HI R5, RZ, 0x18, R4 ;  /* 0x00000018ff057819 */ /* 0x000fe20000011604 */
[----:B0-----:R-:W-:Y:S01]  /*7ec0*/  IMAD.MOV.U32 R0, RZ, RZ, 0x7f ;  /* 0x0000007fff007424 */ /* 0x001fe200078e00ff */
        /* <DEDUP_REMOVED lines=8> */
.L_x_4880:
[----:B------:R-:W-:Y:S05]  /*7f50*/  BSYNC.RECONVERGENT B0 ;  /* 0x0000000000007941 */ /* 0x000fea0003800200 */
.L_x_4879:
[----:B------:R-:W-:Y:S01]  /*7f60*/  LOP3.LUT R5, R0, 0x80, R5, 0xf8, !PT ;  /* 0x0000008000057812 */ /* 0x000fe200078ef805 */
[----:B------:R-:W-:-:S04]  /*7f70*/  IMAD.MOV.U32 R27, RZ, RZ, R26 ;  /* 0x000000ffff1b7224 */ /* 0x000fc800078e001a */
[----:B------:R0:W-:Y:S01]  /*7f80*/  STG.E.U8 desc[UR36][R8.64], R5 ;  /* 0x0000000508007986 */ /* 0x0001e2000c101124 */
[----:B------:R-:W-:Y:S05]  /*7f90*/  BRA `(.L_x_4862) ;  /* 0x0000000800087947 */ /* 0x000fea0003800000 */
.L_x_4878:
[----:B------:R-:W-:Y:S01]  /*7fa0*/  LOP3.LUT R5, R4, 0x7fffffff, RZ, 0xc0, !PT ;  /* 0x7fffffff04057812 */ /* 0x000fe200078ec0ff */
[----:B------:R-:W-:Y:S01]  /*7fb0*/  BSSY.RECONVERGENT B0, `(.L_x_4881) ;  /* 0x000000d000007945 */ /* 0x000fe20003800200 */
[----:B------:R-:W-:Y:S02]  /*7fc0*/  SHF.R.U32.HI R7, RZ, 0x18, R4 ;  /* 0x00000018ff077819 */ /* 0x000fe40000011604 */
[----:B------:R-:W-:-:S13]  /*7fd0*/  ISETP.GE.U32.AND P1, PT, R5, 0x47800000, PT ;  /* 0x478000000500780c */ /* 0x000fda0003f26070 */
[----:B0-----:R-:W-:Y:S01]  /*7fe0*/  @P1 IMAD.MOV.U32 R0, RZ, RZ, 0x7f ;  /* 0x0000007fff001424 */ /* 0x001fe200078e00ff */
        /* <DEDUP_REMOVED lines=9> */
.L_x_4882:
[----:B------:R-:W-:Y:S05]  /*8080*/  BSYNC.RECONVERGENT B0 ;  /* 0x0000000000007941 */ /* 0x000fea0003800200 */
.L_x_4881:
[----:B------:R-:W-:Y:S01]  /*8090*/  LOP3.LUT R3, R0, 0x80, R7, 0xf8, !PT ;  /* 0x0000008000037812 */ /* 0x000fe200078ef807 */
[----:B------:R-:W-:-:S04]  /*80a0*/  IMAD.MOV.U32 R27, RZ, RZ, R26 ;  /* 0x000000ffff1b7224 */ /* 0x000fc800078e001a */
[----:B------:R0:W-:Y:S01]  /*80b0*/  STG.E.U8 desc[UR36][R8.64], R3 ;  /* 0x0000000308007986 */ /* 0x0001e2000c101124 */
[----:B------:R-:W-:Y:S05]  /*80c0*/  BRA `(.L_x_4862) ;  /* 0x0000000400bc7947 */ /* 0x000fea0003800000 */
.L_x_4877:
[----:B------:R-:W-:Y:S01]  /*80d0*/  F2FP.BF16.F32.PACK_AB R4, RZ, R4 ;  /* 0x00000004ff04723e */ /* 0x000fe200000010ff */
[----:B------:R-:W-:-:S04]  /*80e0*/  IMAD.MOV.U32 R27, RZ, RZ, R26 ;  /* 0x000000ffff1b7224 */ /* 0x000fc800078e001a */
[----:B------:R2:W-:Y:S01]  /*80f0*/  STG.E.U16 desc[UR36][R8.64], R4 ;  /* 0x0000000408007986 */ /* 0x0005e2000c101524 */
[----:B------:R-:W-:Y:S05]  /*8100*/  BRA `(.L_x_4862) ;  /* 0x0000000400ac7947 */ /* 0x000fea0003800000 */
.L_x_4874:
        /* <DEDUP_REMOVED lines=8> */
[----:B------:R-:W2:Y:S01]  /*8190*/  F2I.U32.TRUNC.NTZ R3, R0 ;  /* 0x0000000000037305 */ /* 0x000ea2000020f000 */
[----:B------:R-:W-:Y:S01]  /*81a0*/  IMAD.MOV.U32 R27, RZ, RZ, R26 ;  /* 0x000000ffff1b7224 */ /* 0x000fe200078e001a */
[----:B--2---:R2:W-:Y:S01]  /*81b0*/  STG.E.U16 desc[UR36][R8.64], R3 ;  /* 0x0000000308007986 */ /* 0x0045e2000c101524 */
[----:B------:R-:W-:Y:S05]  /*81c0*/  BRA `(.L_x_4862) ;  /* 0x00000004007c7947 */ /* 0x000fea0003800000 */
.L_x_4885:
[----:B------:R-:W-:Y:S01]  /*81d0*/  LOP3.LUT R3, R4, 0x7fffffff, RZ, 0xc0, !PT ;  /* 0x7fffffff04037812 */ /* 0x000fe200078ec0ff */
[----:B------:R-:W-:Y:S01]  /*81e0*/  BSSY.RECONVERGENT B0, `(.L_x_4886) ;  /* 0x0000013000007945 */ /* 0x000fe20003800200 */
[----:B0-----:R-:W-:Y:S02]  /*81f0*/  IMAD.MOV.U32 R0, RZ, RZ, 0x80 ;  /* 0x00000080ff007424 */ /* 0x001fe400078e00ff */
        /* <DEDUP_REMOVED lines=9> */
.L_x_4888:
[----:B------:R-:W-:-:S04]  /*8290*/  SHF.R.U32.HI R0, RZ, 0x14, R4 ;  /* 0x00000014ff007819 */ /* 0x000fc80000011604 */
[----:B------:R-:W-:-:S04]  /*82a0*/  LOP3.LUT R3, R0, 0x1, RZ, 0xc0, !PT ;  /* 0x0000000100037812 */ /* 0x000fc800078ec0ff */
[----:B------:R-:W-:-:S04]  /*82b0*/  IADD3 R0, PT, PT, R4, 0x487ffff, R3 ;  /* 0x0487ffff04007810 */ /* 0x000fc80007ffe003 */
[----:B------:R-:W-:-:S04]  /*82c0*/  SHF.R.U32.HI R0, RZ, 0x14, R0 ;  /* 0x00000014ff007819 */ /* 0x000fc80000011600 */
[----:B------:R-:W-:-:S07]  /*82d0*/  LOP3.LUT R3, R0, 0xff, RZ, 0xc0, !PT ;  /* 0x000000ff00037812 */ /* 0x000fce00078ec0ff */
.L_x_4889:
[----:B------:R-:W-:-:S04]  /*82e0*/  SHF.R.U32.HI R4, RZ, 0x18, R4 ;  /* 0x00000018ff047819 */ /* 0x000fc80000011604 */
[----:B------:R-:W-:-:S04]  /*82f0*/  LOP3.LUT R3, R3, 0x80, R4, 0xf8, !PT ;  /* 0x0000008003037812 */ /* 0x000fc800078ef804 */
[----:B------:R-:W-:-:S07]  /*8300*/  PRMT R0, R3, 0x7610, R0 ;  /* 0x0000761003007816 */ /* 0x000fce0000000000 */
.L_x_4887:
[----:B------:R-:W-:Y:S05]  /*8310*/  BSYNC.RECONVERGENT B0 ;  /* 0x0000000000007941 */ /* 0x000fea0003800200 */
.L_x_4886:
[----:B------:R0:W-:Y:S01]  /*8320*/  STG.E.U8 desc[UR36][R8.64], R0 ;  /* 0x0000000008007986 */ /* 0x0001e2000c101124 */
[----:B------:R-:W-:Y:S01]  /*8330*/  IMAD.MOV.U32 R27, RZ, RZ, R26 ;  /* 0x000000ffff1b7224 */ /* 0x000fe200078e001a */
[----:B------:R-:W-:Y:S06]  /*8340*/  BRA `(.L_x_4862) ;  /* 0x00000004001c7947 */ /* 0x000fec0003800000 */
.L_x_4884:
        /* <DEDUP_REMOVED lines=12> */
.L_x_4892:
[----:B------:R-:W-:-:S04]  /*8410*/  SHF.R.U32.HI R0, RZ, 0x15, R4 ;  /* 0x00000015ff007819 */ /* 0x000fc80000011604 */
[----:B------:R-:W-:-:S04]  /*8420*/  LOP3.LUT R3, R0, 0x1, RZ, 0xc0, !PT ;  /* 0x0000000100037812 */ /* 0x000fc800078ec0ff */
[----:B------:R-:W-:-:S04]  /*8430*/  IADD3 R0, PT, PT, R4, 0x88fffff, R3 ;  /* 0x088fffff04007810 */ /* 0x000fc80007ffe003 */
[----:B------:R-:W-:-:S04]  /*8440*/  SHF.R.U32.HI R0, RZ, 0x15, R0 ;  /* 0x00000015ff007819 */ /* 0x000fc80000011600 */
[----:B------:R-:W-:-:S07]  /*8450*/  LOP3.LUT R3, R0, 0xff, RZ, 0xc0, !PT ;  /* 0x000000ff00037812 */ /* 0x000fce00078ec0ff */
.L_x_4893:
[----:B------:R-:W-:-:S04]  /*8460*/  SHF.R.U32.HI R4, RZ, 0x18, R4 ;  /* 0x00000018ff047819 */ /* 0x000fc80000011604 */
[----:B------:R-:W-:-:S04]  /*8470*/  LOP3.LUT R3, R3, 0x80, R4, 0xf8, !PT ;  /* 0x0000008003037812 */ /* 0x000fc800078ef804 */
[----:B------:R-:W-:-:S07]  /*8480*/  PRMT R0, R3, 0x7610, R0 ;  /* 0x0000761003007816 */ /* 0x000fce0000000000 */
.L_x_4891:
[----:B------:R-:W-:Y:S05]  /*8490*/  BSYNC.RECONVERGENT B0 ;  /* 0x0000000000007941 */ /* 0x000fea0003800200 */
.L_x_4890:
[----:B------:R0:W-:Y:S01]  /*84a0*/  STG.E.U8 desc[UR36][R8.64], R0 ;  /* 0x0000000008007986 */ /* 0x0001e2000c101124 */
[----:B------:R-:W-:Y:S01]  /*84b0*/  IMAD.MOV.U32 R27, RZ, RZ, R26 ;  /* 0x000000ffff1b7224 */ /* 0x000fe200078e001a */
[----:B------:R-:W-:Y:S06]  /*84c0*/  BRA `(.L_x_4862) ;  /* 0x0000000000bc7947 */ /* 0x000fec0003800000 */
.L_x_4883:
[----:B------:R-:W-:-:S13]  /*84d0*/  ISETP.NE.AND P0, PT, R3, 0x1c, PT ;  /* 0x0000001c0300780c */ /* 0x000fda0003f05270 */
[----:B------:R-:W-:Y:S05]  /*84e0*/  @!P0 BRA `(.L_x_4894) ;  /* 0x0000000000a88947 */ /* 0x000fea0003800000 */
[----:B------:R-:W-:-:S13]  /*84f0*/  ISETP.NE.AND P0, PT, R3, 0x1d, PT ;  /* 0x0000001d0300780c */ /* 0x000fda0003f05270 */
[----:B------:R-:W-:Y:S05]  /*8500*/  @!P0 BRA `(.L_x_4895) ;  /* 0x0000000000908947 */ /* 0x000fea0003800000 */
[----:B------:R-:W-:-:S13]  /*8510*/  ISETP.NE.AND P0, PT, R3, 0x2c, PT ;  /* 0x0000002c0300780c */ /* 0x000fda0003f05270 */
[----:B------:R-:W-:Y:S05]  /*8520*/  @!P0 BRA `(.L_x_4896) ;  /* 0x0000000000488947 */ /* 0x000fea0003800000 */
.L_x_4867:
[----:B------:R-:W-:Y:S01]  /*8530*/  MOV R14, 0x0 ;  /* 0x00000000000e7802 */ /* 0x000fe20000000f00 */
[----:B------:R-:W2:Y:S01]  /*8540*/  LDCU.64 UR6, c[0x4][0x178] ;  /* 0x01002f00ff0677ac */ /* 0x000ea20008000a00 */
[----:B------:R-:W-:Y:S02]  /*8550*/  IMAD.MOV.U32 R8, RZ, RZ, 0x65 ;  /* 0x00000065ff087424 */ /* 0x000fe400078e00ff */
[----:B------:R-:W-:Y:S01]  /*8560*/  IMAD.MOV.U32 R12, RZ, RZ, 0x1 ;  /* 0x00000001ff0c7424 */ /* 0x000fe200078e00ff */
[----:B------:R-:W3:Y:S01]  /*8570*/  LDCU.64 UR8, c[0x4][0x180] ;  /* 0x01003000ff0877ac */ /* 0x000ee20008000a00 */
[----:B------:R-:W4:Y:S01]  /*8580*/  LDC.64 R14, c[0x4][R14] ;  /* 0x010000000e0e7b82 */ /* 0x000f220000000a00 */
[----:B------:R-:W-:Y:S01]  /*8590*/  IMAD.MOV.U32 R13, RZ, RZ, RZ ;  /* 0x000000ffff0d7224 */ /* 0x000fe200078e00ff */
[----:B------:R-:W5:Y:S01]  /*85a0*/  LDCU.64 UR4, c[0x4][0x70] ;  /* 0x01000e00ff0477ac */ /* 0x000f620008000a00 */
[----:B--2---:R-:W-:Y:S02]  /*85b0*/  IMAD.U32 R4, RZ, RZ, UR6 ;  /* 0x00000006ff047e24 */ /* 0x004fe4000f8e00ff */
[----:B------:R-:W-:-:S02]  /*85c0*/  IMAD.U32 R5, RZ, RZ, UR7 ;  /* 0x00000007ff057e24 */ /* 0x000fc4000f8e00ff */
[----:B---3--:R-:W-:Y:S02]  /*85d0*/  IMAD.U32 R6, RZ, RZ, UR8 ;  /* 0x00000008ff067e24 */ /* 0x008fe4000f8e00ff */
[----:B------:R-:W-:Y:S02]  /*85e0*/  IMAD.U32 R7, RZ, RZ, UR9 ;  /* 0x00000009ff077e24 */ /* 0x000fe4000f8e00ff */
[----:B-----5:R-:W-:Y:S02]  /*85f0*/  IMAD.U32 R10, RZ, RZ, UR4 ;  /* 0x00000004ff0a7e24 */ /* 0x020fe4000f8e00ff */
[----:B------:R-:W-:-:S07]  /*8600*/  IMAD.U32 R11, RZ, RZ, UR5 ;  /* 0x00000005ff0b7e24 */ /* 0x000fce000f8e00ff */
[----:B------:R-:W-:-:S07]  /*8610*/  LEPC R20, `(.L_x_4897) ;  /* 0x000000001014794e */ /* 0x000fce0000000000 */
[----:B01--4-:R-:W-:Y:S05]  /*8620*/  CALL.ABS.NOINC R14 ;  /* 0x000000000e007343 */ /* 0x013fea0003c00000 */
.L_x_4897:
[----:B------:R-:W-:Y:S01]  /*8630*/  IMAD.MOV.U32 R27, RZ, RZ, R26 ;  /* 0x000000ffff1b7224 */ /* 0x000fe200078e001a */
[----:B------:R-:W-:Y:S06]  /*8640*/  BRA `(.L_x_4862) ;  /* 0x00000000005c7947 */ /* 0x000fec0003800000 */
.L_x_4896:
[----:B------:R-:W-:Y:S01]  /*8650*/  SHF.R.U32.HI R5, RZ, 0x17, R4 ;  /* 0x00000017ff057819 */ /* 0x000fe20000011604 */
[----:B------:R-:W-:-:S03]  /*8660*/  IMAD.MOV.U32 R27, RZ, RZ, R26 ;  /* 0x000000ffff1b7224 */ /* 0x000fc600078e001a */
[----:B------:R-:W-:-:S04]  /*8670*/  LOP3.LUT R3, R5, 0xff, RZ, 0xc0, !PT ;  /* 0x000000ff05037812 */ /* 0x000fc800078ec0ff */
[----:B------:R-:W-:-:S13]  /*8680*/  ISETP.NE.AND P2, PT, R3, 0xff, PT ;  /* 0x000000ff0300780c */ /* 0x000fda0003f45270 */
[--C-:B0-----:R-:W-:Y:S02]  /*8690*/  @P2 SHF.R.U32.HI R0, RZ, 0x16, R4.reuse ;  /* 0x00000016ff002819 */ /* 0x101fe40000011604 */
        /* <DEDUP_REMOVED lines=11> */
.L_x_4895:
[----:B------:R-:W2:Y:S01]  /*8750*/  F2I.U64.TRUNC R4, R0 ;  /* 0x0000000000047311 */ /* 0x000ea2000020d800 */
[----:B------:R-:W-:Y:S01]  /*8760*/  IMAD.MOV.U32 R27, RZ, RZ, R26 ;  /* 0x000000ffff1b7224 */ /* 0x000fe200078e001a */
[----:B--2---:R2:W-:Y:S01]  /*8770*/  STG.E.64 desc[UR36][R8.64], R4 ;  /* 0x0000000408007986 */ /* 0x0045e2000c101b24 */
[----:B------:R-:W-:Y:S05]  /*8780*/  BRA `(.L_x_4862) ;  /* 0x00000000000c7947 */ /* 0x000fea0003800000 */
.L_x_4894:
[----:B------:R-:W2:Y:S01]  /*8790*/  F2I.U32.TRUNC.NTZ R3, R0 ;  /* 0x0000000000037305 */ /* 0x000ea2000020f000 */
[----:B------:R-:W-:Y:S01]  /*87a0*/  IMAD.MOV.U32 R27, RZ, RZ, R26 ;  /* 0x000000ffff1b7224 */ /* 0x000fe200078e001a */
[----:B--2---:R2:W-:Y:S06]  /*87b0*/  STG.E desc[UR36][R8.64], R3 ;  /* 0x0000000308007986 */ /* 0x0045ec000c101924 */
.L_x_4862:
[----:B------:R-:W-:Y:S05]  /*87c0*/  BSYNC.RECONVERGENT B6 ;  /* 0x0000000000067941 */ /* 0x000fea0003800200 */
.L_x_4861:
[----:B------:R-:W-:Y:S01]  /*87d0*/  ISETP.GE.AND P0, PT, R27, R19, PT ;  /* 0x000000131b00720c */ /* 0x000fe20003f06270 */
[----:B------:R-:W-:-:S12]  /*87e0*/  BSSY.RECONVERGENT B6, `(.L_x_4898) ;  /* 0x00001ca000067945 */ /* 0x000fd80003800200 */
[----:B------:R-:W-:Y:S05]  /*87f0*/  @P0 BRA `(.L_x_4899) ;  /* 0x0000001c00200947 */ /* 0x000fea0003800000 */
[----:B------:R-:W5:Y:S01]  /*8800*/  LDCU UR4, c[0x0][0x3b4] ;  /* 0x00007680ff0477ac */ /* 0x000f620008000800 */
[----:B0-234-:R-:W0:Y:S01]  /*8810*/  LDC.64 R8, c[0x0][0x388] ;  /* 0x0000e200ff087b82 */ /* 0x01de220000000a00 */
        /* <DEDUP_REMOVED lines=16> */
[----:B------:R-:W0:Y:S02]  /*8920*/  F2I.TRUNC.NTZ R23, R23 ;  /* 0x0000001700177305 */ /* 0x000e24000020f100 */
[----:B0-----:R4:W-:Y:S01]  /*8930*/  STG.E.U8 desc[UR36][R8.64], R23 ;  /* 0x0000001708007986 */ /* 0x0019e2000c101124 */
[----:B------:R-:W-:Y:S05]  /*8940*/  BRA `(.L_x_4905) ;  /* 0x0000000c00347947 */ /* 0x000fea0003800000 */
.L_x_4903:
[----:B------:R-:W0:Y:S02]  /*8950*/  F2I.S64.TRUNC R4, R23 ;  /* 0x0000001700047311 */ /* 0x000e24000020d900 */
[----:B0-----:R0:W-:Y:S01]  /*8960*/  STG.E.U8 desc[UR36][R8.64], R4 ;  /* 0x0000000408007986 */ /* 0x0011e2000c101124 */
[----:B------:R-:W-:Y:S05]  /*8970*/  BRA `(.L_x_4905) ;  /* 0x0000000c00287947 */ /* 0x000fea0003800000 */
.L_x_4902:
[----:B------:R-:W-:-:S13]  /*8980*/  ISETP.NE.AND P0, PT, R0, 0x2, PT ;  /* 0x000000020000780c */ /* 0x000fda0003f05270 */
[----:B------:R-:W-:Y:S05]  /*8990*/  @!P0 BRA `(.L_x_4906) ;  /* 0x0000000000288947 */ /* 0x000fea0003800000 */
[----:B------:R-:W-:-:S13]  /*89a0*/  ISETP.NE.AND P0, PT, R0, 0x3, PT ;  /* 0x000000030000780c */ /* 0x000fda0003f05270 */
[----:B------:R-:W-:Y:S05]  /*89b0*/  @!P0 BRA `(.L_x_4907) ;  /* 0x0000000000148947 */ /* 0x000fea0003800000 */
[----:B------:R-:W-:-:S13]  /*89c0*/  ISETP.NE.AND P0, PT, R0, 0x4, PT ;  /* 0x000000040000780c */ /* 0x000fda0003f05270 */
[----:B------:R-:W-:Y:S05]  /*89d0*/  @P0 BRA `(.L_x_4904) ;  /* 0x0000000800380947 */ /* 0x000fea0003800000 */
[----:B------:R-:W0:Y:S02]  /*89e0*/  F2I.S64.TRUNC R4, R23 ;  /* 0x0000001700047311 */ /* 0x000e24000020d900 */
[----:B0-----:R2:W-:Y:S01]  /*89f0*/  STG.E.64 desc[UR36][R8.64], R4 ;  /* 0x0000000408007986 */ /* 0x0015e2000c101b24 */
[----:B------:R-:W-:Y:S05]  /*8a00*/  BRA `(.L_x_4905) ;  /* 0x0000000c00047947 */ /* 0x000fea0003800000 */
.L_x_4907:
[----:B------:R-:W0:Y:S02]  /*8a10*/  F2I.TRUNC.NTZ R23, R23 ;  /* 0x0000001700177305 */ /* 0x000e24000020f100 */
[----:B0-----:R3:W-:Y:S01]  /*8a20*/  STG.E desc[UR36][R8.64], R23 ;  /* 0x0000001708007986 */ /* 0x0017e2000c101924 */
[----:B------:R-:W-:Y:S05]  /*8a30*/  BRA `(.L_x_4905) ;  /* 0x0000000800f87947 */ /* 0x000fea0003800000 */
.L_x_4906:
[----:B------:R-:W0:Y:S02]  /*8a40*/  F2I.TRUNC.NTZ R23, R23 ;  /* 0x0000001700177305 */ /* 0x000e24000020f100 */
[----:B0-----:R0:W-:Y:S01]  /*8a50*/  STG.E.U16 desc[UR36][R8.64], R23 ;  /* 0x0000001708007986 */ /* 0x0011e2000c101524 */
[----:B------:R-:W-:Y:S05]  /*8a60*/  BRA `(.L_x_4905) ;  /* 0x0000000800ec7947 */ /* 0x000fea0003800000 */
.L_x_4901:
[----:B------:R-:W-:-:S13]  /*8a70*/  ISETP.GT.AND P0, PT, R0, 0x6, PT ;  /* 0x000000060000780c */ /* 0x000fda0003f04270 */
[----:B------:R-:W-:Y:S05]  /*8a80*/  @P0 BRA `(.L_x_4908) ;  /* 0x0000000000240947 */ /* 0x000fea0003800000 */
[----:B------:R-:W-:-:S13]  /*8a90*/  ISETP.NE.AND P0, PT, R0, 0x5, PT ;  /* 0x000000050000780c */ /* 0x000fda0003f05270 */
[----:B------:R-:W-:Y:S05]  /*8aa0*/  @!P0 BRA `(.L_x_4909) ;  /* 0x0000000000108947 */ /* 0x000fea0003800000 */
[----:B------:R-:W-:-:S13]  /*8ab0*/  ISETP.NE.AND P0, PT, R0, 0x6, PT ;  /* 0x000000060000780c */ /* 0x000fda0003f05270 */
[----:B------:R-:W-:Y:S05]  /*8ac0*/  @P0 BRA `(.L_x_4904) ;  /* 0x0000000400fc0947 */ /* 0x000fea0003800000 */
[----:B------:R0:W-:Y:S01]  /*8ad0*/  STG.E desc[UR36][R8.64], R22 ;  /* 0x0000001608007986 */ /* 0x0001e2000c101924 */
[----:B------:R-:W-:Y:S05]  /*8ae0*/  BRA `(.L_x_4905) ;  /* 0x0000000800cc7947 */ /* 0x000fea0003800000 */
.L_x_4909:
[----:B------:R-:W-:-:S05]  /*8af0*/  F2FP.F16.F32.PACK_AB R22, RZ, R22 ;  /* 0x00000016ff16723e */ /* 0x000fca00000000ff */
[----:B------:R0:W-:Y:S01]  /*8b00*/  STG.E.U16 desc[UR36][R8.64], R22 ;  /* 0x0000001608007986 */ /* 0x0001e2000c101524 */
[----:B------:R-:W-:Y:S05]  /*8b10*/  BRA `(.L_x_4905) ;  /* 0x0000000800c07947 */ /* 0x000fea0003800000 */
.L_x_4908:
[----:B------:R-:W-:-:S13]  /*8b20*/  ISETP.NE.AND P0, PT, R0, 0x7, PT ;  /* 0x000000070000780c */ /* 0x000fda0003f05270 */
[----:B------:R-:W-:Y:S05]  /*8b30*/  @!P0 BRA `(.L_x_4910) ;  /* 0x00000000002c8947 */ /* 0x000fea0003800000 */
[----:B------:R-:W-:-:S13]  /*8b40*/  ISETP.NE.AND P0, PT, R0, 0x8, PT ;  /* 0x000000080000780c */ /* 0x000fda0003f05270 */
[----:B------:R-:W-:Y:S05]  /*8b50*/  @!P0 BRA `(.L_x_4911) ;  /* 0x0000000000148947 */ /* 0x000fea0003800000 */
[----:B------:R-:W-:-:S13]  /*8b60*/  ISETP.NE.AND P0, PT, R0, 0x9, PT ;  /* 0x000000090000780c */ /* 0x000fda0003f05270 */
[----:B------:R-:W-:Y:S05]  /*8b70*/  @P0 BRA `(.L_x_4904) ;  /* 0x0000000400d00947 */ /* 0x000fea0003800000 */
[----:B------:R-:W-:-:S05]  /*8b80*/  IMAD.MOV.U32 R23, RZ, RZ, RZ ;  /* 0x000000ffff177224 */ /* 0x000fca00078e00ff */
[----:B------:R0:W-:Y:S01]  /*8b90*/  STG.E.64 desc[UR36][R8.64], R22 ;  /* 0x0000001608007986 */ /* 0x0001e2000c101b24 */
[----:B------:R-:W-:Y:S05]  /*8ba0*/  BRA `(.L_x_4905) ;  /* 0x00000008009c7947 */ /* 0x000fea0003800000 */
.L_x_4911:
[----:B------:R-:W-:-:S04]  /*8bb0*/  F2FP.F16.F32.PACK_AB R3, RZ, R22 ;  /* 0x00000016ff03723e */ /* 0x000fc800000000ff */
[----:B------:R-:W-:-:S05]  /*8bc0*/  PRMT R3, R3, 0x5410, RZ ;  /* 0x0000541003037816 */ /* 0x000fca00000000ff */
[----:B------:R0:W-:Y:S01]  /*8bd0*/  STG.E desc[UR36][R8.64], R3 ;  /* 0x0000000308007986 */ /* 0x0001e2000c101924 */
[----:B------:R-:W-:Y:S05]  /*8be0*/  BRA `(.L_x_4905) ;  /* 0x00000008008c7947 */ /* 0x000fea0003800000 */
.L_x_4910:
[----:B------:R-:W-:-:S06]  /*8bf0*/  FMUL.FTZ R4, R22, 1 ;  /* 0x3f80000016047820 */ /* 0x000fcc0000410000 */
[----:B------:R-:W0:Y:S02]  /*8c00*/  F2F.F64.F32 R4, R4 ;  /* 0x0000000400047310 */ /* 0x000e240000201800 */
[----:B0-----:R0:W-:Y:S01]  /*8c10*/  STG.E.64 desc[UR36][R8.64], R4 ;  /* 0x0000000408007986 */ /* 0x0011e2000c101b24 */
[----:B------:R-:W-:Y:S05]  /*8c20*/  BRA `(.L_x_4905) ;  /* 0x00000008007c7947 */ /* 0x000fea0003800000 */
.L_x_4900:
        /* <DEDUP_REMOVED lines=10> */
[----:B------:R-:W0:Y:S02]  /*8cd0*/  F2I.U32.TRUNC.NTZ R23, R23 ;  /* 0x0000001700177305 */ /* 0x000e24000020f000 */
[----:B0-----:R0:W-:Y:S01]  /*8ce0*/  STG.E.U16 desc[UR36][R8.64], R23 ;  /* 0x0000001708007986 */ /* 0x0011e2000c101524 */
[----:B------:R-:W-:Y:S05]  /*8cf0*/  BRA `(.L_x_4905) ;  /* 0x0000000800487947 */ /* 0x000fea0003800000 */
.L_x_4915:
[----:B------:R-:W-:Y:S01]  /*8d00*/  LOP3.LUT R5, R22, 0x7fffffff, RZ, 0xc0, !PT ;  /* 0x7fffffff16057812 */ /* 0x000fe200078ec0ff */
[----:B------:R-:W-:Y:S01]  /*8d10*/  BSSY.RECONVERGENT B0, `(.L_x_4916) ;  /* 0x0000012000007945 */ /* 0x000fe20003800200 */
[----:B------:R-:W-:Y:S02]  /*8d20*/  IMAD.MOV.U32 R4, RZ, RZ, 0x80 ;  /* 0x00000080ff047424 */ /* 0x000fe400078e00ff */
        /* <DEDUP_REMOVED lines=13> */
.L_x_4918:
[----:B------:R-:W-:-:S04]  /*8e00*/  SHF.R.U32.HI R22, RZ, 0x18, R22 ;  /* 0x00000018ff167819 */ /* 0x000fc80000011616 */
[----:B------:R-:W-:-:S04]  /*8e10*/  LOP3.LUT R3, R3, 0x80, R22, 0xf8, !PT ;  /* 0x0000008003037812 */ /* 0x000fc800078ef816 */
[----:B------:R-:W-:-:S07]  /*8e20*/  PRMT R4, R3, 0x7610, R4 ;  /* 0x0000761003047816 */ /* 0x000fce0000000004 */
.L_x_4917:
[----:B------:R-:W-:Y:S05]  /*8e30*/  BSYNC.RECONVERGENT B0 ;  /* 0x0000000000007941 */ /* 0x000fea0003800200 */
.L_x_4916:
[----:B------:R0:W-:Y:S01]  /*8e40*/  STG.E.U8 desc[UR36][R8.64], R4 ;  /* 0x0000000408007986 */ /* 0x0001e2000c101124 */
[----:B------:R-:W-:Y:S05]  /*8e50*/  BRA `(.L_x_4905) ;  /* 0x0000000400f07947 */ /* 0x000fea0003800000 */
.L_x_4914:
        /* <DEDUP_REMOVED lines=16> */
.L_x_4921:
[----:B------:R-:W-:-:S04]  /*8f60*/  SHF.R.U32.HI R22, RZ, 0x18, R22 ;  /* 0x00000018ff167819 */ /* 0x000fc80000011616 */
[----:B------:R-:W-:-:S04]  /*8f70*/  LOP3.LUT R3, R3, 0x80, R22, 0xf8, !PT ;  /* 0x0000008003037812 */ /* 0x000fc800078ef816 */
[----:B------:R-:W-:-:S07]  /*8f80*/  PRMT R4, R3, 0x7610, R4 ;  /* 0x0000761003047816 */ /* 0x000fce0000000004 */
.L_x_4920:
[----:B------:R-:W-:Y:S05]  /*8f90*/  BSYNC.RECONVERGENT B0 ;  /* 0x0000000000007941 */ /* 0x000fea0003800200 */
.L_x_4919:
[----:B------:R0:W-:Y:S01]  /*8fa0*/  STG.E.U8 desc[UR36][R8.64], R4 ;  /* 0x0000000408007986 */ /* 0x0001e2000c101124 */
[----:B------:R-:W-:Y:S05]  /*8fb0*/  BRA `(.L_x_4905) ;  /* 0x0000000400987947 */ /* 0x000fea0003800000 */
.L_x_4913:
[----:B------:R-:W-:-:S13]  /*8fc0*/  ISETP.NE.AND P0, PT, R0, 0x1c, PT ;  /* 0x0000001c0000780c */ /* 0x000fda0003f05270 */
[----:B------:R-:W-:Y:S05]  /*8fd0*/  @!P0 BRA `(.L_x_4922) ;  /* 0x0000000000588947 */ /* 0x000fea0003800000 */
[----:B------:R-:W-:-:S13]  /*8fe0*/  ISETP.NE.AND P0, PT, R0, 0x1d, PT ;  /* 0x0000001d0000780c */ /* 0x000fda0003f05270 */
[----:B------:R-:W-:Y:S05]  /*8ff0*/  @!P0 BRA `(.L_x_4923) ;  /* 0x0000000000448947 */ /* 0x000fea0003800000 */
[----:B------:R-:W-:-:S13]  /*9000*/  ISETP.NE.AND P0, PT, R0, 0x2c, PT ;  /* 0x0000002c0000780c */ /* 0x000fda0003f05270 */
[----:B------:R-:W-:Y:S05]  /*9010*/  @P0 BRA `(.L_x_4904) ;  /* 0x0000000000a80947 */ /* 0x000fea0003800000 */
        /* <DEDUP_REMOVED lines=15> */
.L_x_4923:
[----:B------:R-:W0:Y:S02]  /*9110*/  F2I.U64.TRUNC R4, R23 ;  /* 0x0000001700047311 */ /* 0x000e24000020d800 */
[----:B0-----:R0:W-:Y:S01]  /*9120*/  STG.E.64 desc[UR36][R8.64], R4 ;  /* 0x0000000408007986 */ /* 0x0011e2000c101b24 */
[----:B------:R-:W-:Y:S05]  /*9130*/  BRA `(.L_x_4905) ;  /* 0x0000000400387947 */ /* 0x000fea0003800000 */
.L_x_4922:
[----:B------:R-:W0:Y:S02]  /*9140*/  F2I.U32.TRUNC.NTZ R23, R23 ;  /* 0x0000001700177305 */ /* 0x000e24000020f000 */
[----:B0-----:R0:W-:Y:S01]  /*9150*/  STG.E desc[UR36][R8.64], R23 ;  /* 0x0000001708007986 */ /* 0x0011e2000c101924 */
[----:B------:R-:W-:Y:S05]  /*9160*/  BRA `(.L_x_4905) ;  /* 0x00000004002c7947 */ /* 0x000fea0003800000 */
.L_x_4912:
[----:B------:R-:W-:-:S13]  /*9170*/  ISETP.GT.AND P0, PT, R0, 0xe, PT ;  /* 0x0000000e0000780c */ /* 0x000fda0003f04270 */
[----:B------:R-:W-:Y:S05]  /*9180*/  @P0 BRA `(.L_x_4924) ;  /* 0x0000000000340947 */ /* 0x000fea0003800000 */
[----:B------:R-:W-:-:S13]  /*9190*/  ISETP.NE.AND P0, PT, R0, 0xa, PT ;  /* 0x0000000a0000780c */ /* 0x000fda0003f05270 */
[----:B------:R-:W-:Y:S05]  /*91a0*/  @!P0 BRA `(.L_x_4925) ;  /* 0x0000000000188947 */ /* 0x000fea0003800000 */
[----:B------:R-:W-:-:S13]  /*91b0*/  ISETP.NE.AND P0, PT, R0, 0xb, PT ;  /* 0x0000000b0000780c */ /* 0x000fda0003f05270 */
[----:B------:R-:W-:Y:S05]  /*91c0*/  @P0 BRA `(.L_x_4904) ;  /* 0x00000000003c0947 */ /* 0x000fea0003800000 */
[----:B------:R-:W-:-:S04]  /*91d0*/  FSETP.NEU.FTZ.AND P0, PT, R22, RZ, PT ;  /* 0x000000ff1600720b */ /* 0x000fc80003f1d000 */
[----:B------:R-:W-:-:S05]  /*91e0*/  SEL R3, RZ, 0x1, !P0 ;  /* 0x00000001ff037807 */ /* 0x000fca0004000000 */
[----:B------:R0:W-:Y:S01]  /*91f0*/  STG.E.U8 desc[UR36][R8.64], R3 ;  /* 0x0000000308007986 */ /* 0x0001e2000c101124 */
[----:B------:R-:W-:Y:S05]  /*9200*/  BRA `(.L_x_4905) ;  /* 0x0000000400047947 */ /* 0x000fea0003800000 */
.L_x_4925:
[----:B------:R-:W-:Y:S01]  /*9210*/  FMUL.FTZ R4, R22, 1 ;  /* 0x3f80000016047820 */ /* 0x000fe20000410000 */
[----:B------:R-:W-:-:S05]  /*9220*/  CS2R R6, SRZ ;  /* 0x0000000000067805 */ /* 0x000fca000001ff00 */
[----:B------:R-:W0:Y:S02]  /*9230*/  F2F.F64.F32 R4, R4 ;  /* 0x0000000400047310 */ /* 0x000e240000201800 */
[----:B0-----:R0:W-:Y:S01]  /*9240*/  STG.E.128 desc[UR36][R8.64], R4 ;  /* 0x0000000408007986 */ /* 0x0011e2000c101d24 */
[----:B------:R-:W-:Y:S05]  /*9250*/  BRA `(.L_x_4905) ;  /* 0x0000000000f07947 */ /* 0x000fea0003800000 */
.L_x_4924:
[----:B------:R-:W-:-:S13]  /*9260*/  ISETP.NE.AND P0, PT, R0, 0xf, PT ;  /* 0x0000000f0000780c */ /* 0x000fda0003f05270 */
[----:B------:R-:W-:Y:S05]  /*9270*/  @!P0 BRA `(.L_x_4926) ;  /* 0x0000000000e08947 */ /* 0x000fea0003800000 */
[----:B------:R-:W-:-:S13]  /*9280*/  ISETP.NE.AND P0, PT, R0, 0x17, PT ;  /* 0x000000170000780c */ /* 0x000fda0003f05270 */
[----:B------:R-:W-:Y:S05]  /*9290*/  @!P0 BRA `(.L_x_4927) ;  /* 0x00000000008c8947 */ /* 0x000fea0003800000 */
[----:B------:R-:W-:-:S13]  /*92a0*/  ISETP.NE.AND P0, PT, R0, 0x18, PT ;  /* 0x000000180000780c */ /* 0x000fda0003f05270 */
[----:B------:R-:W-:Y:S05]  /*92b0*/  @!P0 BRA `(.L_x_4928) ;  /* 0x0000000000448947 */ /* 0x000fea0003800000 */
.L_x_4904:
[----:B------:R-:W-:Y:S01]  /*92c0*/  MOV R14, 0x0 ;  /* 0x00000000000e7802 */ /* 0x000fe20000000f00 */
[----:B------:R-:W0:Y:S01]  /*92d0*/  LDCU.64 UR4, c[0x4][0x178] ;  /* 0x01002f00ff0477ac */ /* 0x000e220008000a00 */
[----:B------:R-:W-:Y:S02]  /*92e0*/  IMAD.MOV.U32 R8, RZ, RZ, 0x65 ;  /* 0x00000065ff087424 */ /* 0x000fe400078e00ff */
[----:B------:R-:W-:Y:S01]  /*92f0*/  IMAD.MOV.U32 R12, RZ, RZ, 0x1 ;  /* 0x00000001ff0c7424 */ /* 0x000fe200078e00ff */
[----:B------:R-:W2:Y:S01]  /*9300*/  LDCU.64 UR6, c[0x4][0x180] ;  /* 0x01003000ff0677ac */ /* 0x000ea20008000a00 */
[----:B------:R-:W3:Y:S01]  /*9310*/  LDC.64 R14, c[0x4][R14] ;  /* 0x010000000e0e7b82 */ /* 0x000ee20000000a00 */
[----:B------:R-:W-:Y:S01]  /*9320*/  IMAD.MOV.U32 R13, RZ, RZ, RZ ;  /* 0x000000ffff0d7224 */ /* 0x000fe200078e00ff */
[----:B------:R-:W4:Y:S01]  /*9330*/  LDCU.64 UR8, c[0x4][0x70] ;  /* 0x01000e00ff0877ac */ /* 0x000f220008000a00 */
[----:B0-----:R-:W-:Y:S02]  /*9340*/  IMAD.U32 R4, RZ, RZ, UR4 ;  /* 0x00000004ff047e24 */ /* 0x001fe4000f8e00ff */
[----:B------:R-:W-:-:S02]  /*9350*/  IMAD.U32 R5, RZ, RZ, UR5 ;  /* 0x00000005ff057e24 */ /* 0x000fc4000f8e00ff */
[----:B--2---:R-:W-:Y:S02]  /*9360*/  IMAD.U32 R6, RZ, RZ, UR6 ;  /* 0x00000006ff067e24 */ /* 0x004fe4000f8e00ff */
[----:B------:R-:W-:Y:S02]  /*9370*/  IMAD.U32 R7, RZ, RZ, UR7 ;  /* 0x00000007ff077e24 */ /* 0x000fe4000f8e00ff */
[----:B----4-:R-:W-:Y:S02]  /*9380*/  IMAD.U32 R10, RZ, RZ, UR8 ;  /* 0x00000008ff0a7e24 */ /* 0x010fe4000f8e00ff */
[----:B------:R-:W-:-:S07]  /*9390*/  IMAD.U32 R11, RZ, RZ, UR9 ;  /* 0x00000009ff0b7e24 */ /* 0x000fce000f8e00ff */
[----:B------:R-:W-:-:S07]  /*93a0*/  LEPC R20, `(.L_x_4929) ;  /* 0x000000001014794e */ /* 0x000fce0000000000 */
[----:B-1-3--:R-:W-:Y:S05]  /*93b0*/  CALL.ABS.NOINC R14 ;  /* 0x000000000e007343 */ /* 0x00afea0003c00000 */
.L_x_4929:
[----:B------:R-:W-:Y:S05]  /*93c0*/  BRA `(.L_x_4905) ;  /* 0x0000000000947947 */ /* 0x000fea0003800000 */
.L_x_4928:
[----:B------:R-:W-:Y:S01]  /*93d0*/  LOP3.LUT R4, R22, 0x7fffffff, RZ, 0xc0, !PT ;  /* 0x7fffffff16047812 */ /* 0x000fe200078ec0ff */
[----:B------:R-:W-:Y:S01]  /*93e0*/  BSSY.RECONVERGENT B0, `(.L_x_4930) ;  /* 0x000000b000007945 */ /* 0x000fe20003800200 */
[----:B------:R-:W-:Y:S01]  /*93f0*/  SHF.R.U32.HI R5, RZ, 0x18, R22 ;  /* 0x00000018ff057819 */ /* 0x000fe20000011616 */
[----:B------:R-:W-:Y:S01]  /*9400*/  IMAD.MOV.U32 R0, RZ, RZ, 0x7f ;  /* 0x0000007fff007424 */ /* 0x000fe200078e00ff */
        /* <DEDUP_REMOVED lines=8> */
.L_x_4931:
[----:B------:R-:W-:Y:S05]  /*9490*/  BSYNC.RECONVERGENT B0 ;  /* 0x0000000000007941 */ /* 0x000fea0003800200 */
.L_x_4930:
[----:B------:R-:W-:-:S05]  /*94a0*/  LOP3.LUT R3, R0, 0x80, R5, 0xf8, !PT ;  /* 0x0000008000037812 */ /* 0x000fca00078ef805 */
[----:B------:R0:W-:Y:S01]  /*94b0*/  STG.E.U8 desc[UR36][R8.64], R3 ;  /* 0x0000000308007986 */ /* 0x0001e2000c101124 */
[----:B------:R-:W-:Y:S05]  /*94c0*/  BRA `(.L_x_4905) ;  /* 0x0000000000547947 */ /* 0x000fea0003800000 */
.L_x_4927:
[----:B------:R-:W-:Y:S01]  /*94d0*/  LOP3.LUT R4, R22, 0x7fffffff, RZ, 0xc0, !PT ;  /* 0x7fffffff16047812 */ /* 0x000fe200078ec0ff */
[----:B------:R-:W-:Y:S03]  /*94e0*/  BSSY.RECONVERGENT B0, `(.L_x_4932) ;  /* 0x000000d000007945 */ /* 0x000fe60003800200 */
        /* <DEDUP_REMOVED lines=9> */
.L_x_4933:
[----:B------:R-:W-:Y:S01]  /*9580*/  IMAD.MOV.U32 R0, RZ, RZ, 0x7f ;  /* 0x0000007fff007424 */ /* 0x000fe200078e00ff */
[----:B------:R-:W-:-:S04]  /*9590*/  ISETP.GT.U32.AND P0, PT, R4, 0x7f800000, PT ;  /* 0x7f8000000400780c */ /* 0x000fc80003f04070 */
[----:B------:R-:W-:-:S09]  /*95a0*/  SEL R0, R0, 0x7c, P0 ;  /* 0x0000007c00007807 */ /* 0x000fd20000000000 */
.L_x_4934:
[----:B------:R-:W-:Y:S05]  /*95b0*/  BSYNC.RECONVERGENT B0 ;  /* 0x0000000000007941 */ /* 0x000fea0003800200 */
.L_x_4932:
[----:B------:R-:W-:-:S04]  /*95c0*/  SHF.R.U32.HI R3, RZ, 0x18, R22 ;  /* 0x00000018ff037819 */ /* 0x000fc80000011616 */
[----:B------:R-:W-:-:S05]  /*95d0*/  LOP3.LUT R3, R0, 0x80, R3, 0xf8, !PT ;  /* 0x0000008000037812 */ /* 0x000fca00078ef803 */
[----:B------:R0:W-:Y:S01]  /*95e0*/  STG.E.U8 desc[UR36][R8.64], R3 ;  /* 0x0000000308007986 */ /* 0x0001e2000c101124 */
[----:B------:R-:W-:Y:S05]  /*95f0*/  BRA `(.L_x_4905) ;  /* 0x0000000000087947 */ /* 0x000fea0003800000 */
.L_x_4926:
[----:B------:R-:W-:-:S05]  /*9600*/  F2FP.BF16.F32.PACK_AB R22, RZ, R22 ;  /* 0x00000016ff16723e */ /* 0x000fca00000010ff */
[----:B------:R0:W-:Y:S02]  /*9610*/  STG.E.U16 desc[UR36][R8.64], R22 ;  /* 0x0000001608007986 */ /* 0x0001e4000c101524 */
.L_x_4905:
[----:B------:R-:W-:-:S05]  /*9620*/  VIADD R27, R27, 0x80 ;  /* 0x000000801b1b7836 */ /* 0x000fca0000000000 */
[----:B------:R-:W-:-:S13]  /*9630*/  ISETP.GE.AND P0, PT, R27, R19, PT ;  /* 0x000000131b00720c */ /* 0x000fda0003f06270 */
        /* <DEDUP_REMOVED lines=22> */
.L_x_4938:
[----:B------:R-:W0:Y:S02]  /*97a0*/  F2I.S64.TRUNC R4, R25 ;  /* 0x0000001900047311 */ /* 0x000e24000020d900 */
[----:B0-----:R0:W-:Y:S01]  /*97b0*/  STG.E.U8 desc[UR36][R8.64], R4 ;  /* 0x0000000408007986 */ /* 0x0011e2000c101124 */
[----:B------:R-:W-:Y:S05]  /*97c0*/  BRA `(.L_x_4940) ;  /* 0x0000000c00287947 */ /* 0x000fea0003800000 */
.L_x_4937:
        /* <DEDUP_REMOVED lines=9> */
.L_x_4942:
[----:B------:R-:W0:Y:S02]  /*9860*/  F2I.TRUNC.NTZ R25, R25 ;  /* 0x0000001900197305 */ /* 0x000e24000020f100 */
[----:B0-----:R0:W-:Y:S01]  /*9870*/  STG.E desc[UR36][R8.64], R25 ;  /* 0x0000001908007986 */ /* 0x0011e2000c101924 */
[----:B------:R-:W-:Y:S05]  /*9880*/  BRA `(.L_x_4940) ;  /* 0x0000000800f87947 */ /* 0x000fea0003800000 */
.L_x_4941:
[----:B------:R-:W0:Y:S02]  /*9890*/  F2I.TRUNC.NTZ R25, R25 ;  /* 0x0000001900197305 */ /* 0x000e24000020f100 */
[----:B0-----:R0:W-:Y:S01]  /*98a0*/  STG.E.U16 desc[UR36][R8.64], R25 ;  /* 0x0000001908007986 */ /* 0x0011e2000c101524 */
[----:B------:R-:W-:Y:S05]  /*98b0*/  BRA `(.L_x_4940) ;  /* 0x0000000800ec7947 */ /* 0x000fea0003800000 */
.L_x_4936:
[----:B------:R-:W-:-:S13]  /*98c0*/  ISETP.GT.AND P0, PT, R0, 0x6, PT ;  /* 0x000000060000780c */ /* 0x000fda0003f04270 */
[----:B------:R-:W-:Y:S05]  /*98d0*/  @P0 BRA `(.L_x_4943) ;  /* 0x0000000000240947 */ /* 0x000fea0003800000 */
[----:B------:R-:W-:-:S13]  /*98e0*/  ISETP.NE.AND P0, PT, R0, 0x5, PT ;  /* 0x000000050000780c */ /* 0x000fda0003f05270 */
[----:B------:R-:W-:Y:S05]  /*98f0*/  @!P0 BRA `(.L_x_4944) ;  /* 0x0000000000108947 */ /* 0x000fea0003800000 */
[----:B------:R-:W-:-:S13]  /*9900*/  ISETP.NE.AND P0, PT, R0, 0x6, PT ;  /* 0x000000060000780c */ /* 0x000fda0003f05270 */
[----:B------:R-:W-:Y:S05]  /*9910*/  @P0 BRA `(.L_x_4939) ;  /* 0x0000000400fc0947 */ /* 0x000fea0003800000 */
[----:B-1----:R0:W-:Y:S01]  /*9920*/  STG.E desc[UR36][R8.64], R24 ;  /* 0x0000001808007986 */ /* 0x0021e2000c101924 */
[----:B------:R-:W-:Y:S05]  /*9930*/  BRA `(.L_x_4940) ;  /* 0x0000000800cc7947 */ /* 0x000fea0003800000 */
.L_x_4944:
[----:B-1----:R-:W-:-:S05]  /*9940*/  F2FP.F16.F32.PACK_AB R24, RZ, R24 ;  /* 0x00000018ff18723e */ /* 0x002fca00000000ff */
[----:B------:R0:W-:Y:S01]  /*9950*/  STG.E.U16 desc[UR36][R8.64], R24 ;  /* 0x0000001808007986 */ /* 0x0001e2000c101524 */
[----:B------:R-:W-:Y:S05]  /*9960*/  BRA `(.L_x_4940) ;  /* 0x0000000800c07947 */ /* 0x000fea0003800000 */
.L_x_4943:
[----:B------:R-:W-:-:S13]  /*9970*/  ISETP.NE.AND P0, PT, R0, 0x7, PT ;  /* 0x000000070000780c */ /* 0x000fda0003f05270 */
[----:B------:R-:W-:Y:S05]  /*9980*/  @!P0 BRA `(.L_x_4945) ;  /* 0x00000000002c8947 */ /* 0x000fea0003800000 */
[----:B------:R-:W-:-:S13]  /*9990*/  ISETP.NE.AND P0, PT, R0, 0x8, PT ;  /* 0x000000080000780c */ /* 0x000fda0003f05270 */
[----:B------:R-:W-:Y:S05]  /*99a0*/  @!P0 BRA `(.L_x_4946) ;  /* 0x0000000000148947 */ /* 0x000fea0003800000 */
[----:B------:R-:W-:-:S13]  /*99b0*/  ISETP.NE.AND P0, PT, R0, 0x9, PT ;  /* 0x000000090000780c */ /* 0x000fda0003f05270 */
[----:B------:R-:W-:Y:S05]  /*99c0*/  @P0 BRA `(.L_x_4939) ;  /* 0x0000000400d00947 */ /* 0x000fea0003800000 */
[----:B------:R-:W-:-:S05]  /*99d0*/  IMAD.MOV.U32 R25, RZ, RZ, RZ ;  /* 0x000000ffff197224 */ /* 0x000fca00078e00ff */
[----:B-1----:R0:W-:Y:S01]  /*99e0*/  STG.E.64 desc[UR36][R8.64], R24 ;  /* 0x0000001808007986 */ /* 0x0021e2000c101b24 */
[----:B------:R-:W-:Y:S05]  /*99f0*/  BRA `(.L_x_4940) ;  /* 0x00000008009c7947 */ /* 0x000fea0003800000 */
.L_x_4946:
[----:B-1----:R-:W-:-:S04]  /*9a00*/  F2FP.F16.F32.PACK_AB R3, RZ, R24 ;  /* 0x00000018ff03723e */ /* 0x002fc800000000ff */
[----:B------:R-:W-:-:S05]  /*9a10*/  PRMT R3, R3, 0x5410, RZ ;  /* 0x0000541003037816 */ /* 0x000fca00000000ff */
[----:B------:R0:W-:Y:S01]  /*9a20*/  STG.E desc[UR36][R8.64], R3 ;  /* 0x0000000308007986 */ /* 0x0001e2000c101924 */
[----:B------:R-:W-:Y:S05]  /*9a30*/  BRA `(.L_x_4940) ;  /* 0x00000008008c7947 */ /* 0x000fea0003800000 */
.L_x_4945:
[----:B-1----:R-:W-:-:S06]  /*9a40*/  FMUL.FTZ R4, R24, 1 ;  /* 0x3f80000018047820 */ /* 0x002fcc0000410000 */
[----:B------:R-:W0:Y:S02]  /*9a50*/  F2F.F64.F32 R4, R4 ;  /* 0x0000000400047310 */ /* 0x000e240000201800 */
[----:B0-----:R0:W-:Y:S01]  /*9a60*/  STG.E.64 desc[UR36][R8.64], R4 ;  /* 0x0000000408007986 */ /* 0x0011e2000c101b24 */
[----:B------:R-:W-:Y:S05]  /*9a70*/  BRA `(.L_x_4940) ;  /* 0x00000008007c7947 */ /* 0x000fea0003800000 */
.L_x_4935:
        /* <DEDUP_REMOVED lines=13> */
.L_x_4950:
[----:B-1----:R-:W-:Y:S01]  /*9b50*/  LOP3.LUT R5, R24, 0x7fffffff, RZ, 0xc0, !PT ;  /* 0x7fffffff18057812 */ /* 0x002fe200078ec0ff */
        /* <DEDUP_REMOVED lines=15> */
.L_x_4953:
[----:B------:R-:W-:-:S04]  /*9c50*/  SHF.R.U32.HI R24, RZ, 0x18, R24 ;  /* 0x00000018ff187819 */ /* 0x000fc80000011618 */
[----:B------:R-:W-:-:S04]  /*9c60*/  LOP3.LUT R3, R3, 0x80, R24, 0xf8, !PT ;  /* 0x0000008003037812 */ /* 0x000fc800078ef818 */
[----:B------:R-:W-:-:S07]  /*9c70*/  PRMT R4, R3, 0x7610, R4 ;  /* 0x0000761003047816 */ /* 0x000fce0000000004 */
.L_x_4952:
[----:B------:R-:W-:Y:S05]  /*9c80*/  BSYNC.RECONVERGENT B0 ;  /* 0x0000000000007941 */ /* 0x000fea0003800200 */
.L_x_4951:
[----:B------:R0:W-:Y:S01]  /*9c90*/  STG.E.U8 desc[UR36][R8.64], R4 ;  /* 0x0000000408007986 */ /* 0x0001e2000c101124 */
[----:B------:R-:W-:Y:S05]  /*9ca0*/  BRA `(.L_x_4940) ;  /* 0x0000000400f07947 */ /* 0x000fea0003800000 */
.L_x_4949:
        /* <DEDUP_REMOVED lines=16> */
.L_x_4956:
[----:B------:R-:W-:-:S04]  /*9db0*/  SHF.R.U32.HI R24, RZ, 0x18, R24 ;  /* 0x00000018ff187819 */ /* 0x000fc80000011618 */
[----:B------:R-:W-:-:S04]  /*9dc0*/  LOP3.LUT R3, R3, 0x80, R24, 0xf8, !PT ;  /* 0x0000008003037812 */ /* 0x000fc800078ef818 */
[----:B------:R-:W-:-:S07]  /*9dd0*/  PRMT R4, R3, 0x7610, R4 ;  /* 0x0000761003047816 */ /* 0x000fce0000000004 */
.L_x_4955:
[----:B------:R-:W-:Y:S05]  /*9de0*/  BSYNC.RECONVERGENT B0 ;  /* 0x0000000000007941 */ /* 0x000fea0003800200 */
.L_x_4954:
[----:B------:R0:W-:Y:S01]  /*9df0*/  STG.E.U8 desc[UR36][R8.64], R4 ;  /* 0x0000000408007986 */ /* 0x0001e2000c101124 */
[----:B------:R-:W-:Y:S05]  /*9e00*/  BRA `(.L_x_4940) ;  /* 0x0000000400987947 */ /* 0x000fea0003800000 */
.L_x_4948:
[----:B------:R-:W-:-:S13]  /*9e10*/  ISETP.NE.AND P0, PT, R0, 0x1c, PT ;  /* 0x0000001c0000780c */ /* 0x000fda0003f05270 */
[----:B------:R-:W-:Y:S05]  /*9e20*/  @!P0 BRA `(.L_x_4957) ;  /* 0x0000000000588947 */ /* 0x000fea0003800000 */
[----:B------:R-:W-:-:S13]  /*9e30*/  ISETP.NE.AND P0, PT, R0, 0x1d, PT ;  /* 0x0000001d0000780c */ /* 0x000fda0003f05270 */
[----:B------:R-:W-:Y:S05]  /*9e40*/  @!P0 BRA `(.L_x_4958) ;  /* 0x0000000000448947 */ /* 0x000fea0003800000 */
[----:B------:R-:W-:-:S13]  /*9e50*/  ISETP.NE.AND P0, PT, R0, 0x2c, PT ;  /* 0x0000002c0000780c */ /* 0x000fda0003f05270 */
[----:B------:R-:W-:Y:S05]  /*9e60*/  @P0 BRA `(.L_x_4939) ;  /* 0x0000000000a80947 */ /* 0x000fea0003800000 */
[----:B-1----:R-:W-:-:S04]  /*9e70*/  SHF.R.U32.HI R4, RZ, 0x17, R24 ;  /* 0x00000017ff047819 */ /* 0x002fc80000011618 */
        /* <DEDUP_REMOVED lines=14> */
.L_x_4958:
[----:B------:R-:W0:Y:S02]  /*9f60*/  F2I.U64.TRUNC R4, R25 ;  /* 0x0000001900047311 */ /* 0x000e24000020d800 */
[----:B0-----:R0:W-:Y:S01]  /*9f70*/  STG.E.64 desc[UR36][R8.64], R4 ;  /* 0x0000000408007986 */ /* 0x0011e2000c101b24 */
[----:B------:R-:W-:Y:S05]  /*9f80*/  BRA `(.L_x_4940) ;  /* 0x0000000400387947 */ /* 0x000fea0003800000 */
.L_x_4957:
[----:B------:R-:W0:Y:S02]  /*9f90*/  F2I.U32.TRUNC.NTZ R25, R25 ;  /* 0x0000001900197305 */ /* 0x000e24000020f000 */
[----:B0-----:R0:W-:Y:S01]  /*9fa0*/  STG.E desc[UR36][R8.64], R25 ;  /* 0x0000001908007986 */ /* 0x0011e2000c101924 */
[----:B------:R-:W-:Y:S05]  /*9fb0*/  BRA `(.L_x_4940) ;  /* 0x00000004002c7947 */ /* 0x000fea0003800000 */
.L_x_4947:
[----:B------:R-:W-:-:S13]  /*9fc0*/  ISETP.GT.AND P0, PT, R0, 0xe, PT ;  /* 0x0000000e0000780c */ /* 0x000fda0003f04270 */
[----:B------:R-:W-:Y:S05]  /*9fd0*/  @P0 BRA `(.L_x_4959) ;  /* 0x0000000000340947 */ /* 0x000fea0003800000 */
[----:B------:R-:W-:-:S13]  /*9fe0*/  ISETP.NE.AND P0, PT, R0, 0xa, PT ;  /* 0x0000000a0000780c */ /* 0x000fda0003f05270 */
[----:B------:R-:W-:Y:S05]  /*9ff0*/  @!P0 BRA `(.L_x_4960) ;  /* 0x0000000000188947 */ /* 0x000fea0003800000 */
[----:B------:R-:W-:-:S13]  /*a000*/  ISETP.NE.AND P0, PT, R0, 0xb, PT ;  /* 0x0000000b0000780c */ /* 0x000fda0003f05270 */
[----:B------:R-:W-:Y:S05]  /*a010*/  @P0 BRA `(.L_x_4939) ;  /* 0x00000000003c0947 */ /* 0x000fea0003800000 */
[----:B-1----:R-:W-:-:S04]  /*a020*/  FSETP.NEU.FTZ.AND P0, PT, R24, RZ, PT ;  /* 0x000000ff1800720b */ /* 0x002fc80003f1d000 */
[----:B------:R-:W-:-:S05]  /*a030*/  SEL R3, RZ, 0x1, !P0 ;  /* 0x00000001ff037807 */ /* 0x000fca0004000000 */
[----:B------:R3:W-:Y:S01]  /*a040*/  STG.E.U8 desc[UR36][R8.64], R3 ;  /* 0x0000000308007986 */ /* 0x0007e2000c101124 */
[----:B------:R-:W-:Y:S05]  /*a050*/  BRA `(.L_x_4940) ;  /* 0x0000000400047947 */ /* 0x000fea0003800000 */
.L_x_4960:
[----:B-1----:R-:W-:Y:S01]  /*a060*/  FMUL.FTZ R4, R24, 1 ;  /* 0x3f80000018047820 */ /* 0x002fe20000410000 */
[----:B------:R-:W-:-:S05]  /*a070*/  CS2R R6, SRZ ;  /* 0x0000000000067805 */ /* 0x000fca000001ff00 */
[----:B------:R-:W0:Y:S02]  /*a080*/  F2F.F64.F32 R4, R4 ;  /* 0x0000000400047310 */ /* 0x000e240000201800 */
[----:B0-----:R4:W-:Y:S01]  /*a090*/  STG.E.128 desc[UR36][R8.64], R4 ;  /* 0x0000000408007986 */ /* 0x0019e2000c101d24 */
[----:B------:R-:W-:Y:S05]  /*a0a0*/  BRA `(.L_x_4940) ;  /* 0x0000000000f07947 */ /* 0x000fea0003800000 */
.L_x_4959:
[----:B------:R-:W-:-:S13]  /*a0b0*/  ISETP.NE.AND P0, PT, R0, 0xf, PT ;  /* 0x0000000f0000780c */ /* 0x000fda0003f05270 */
[----:B------:R-:W-:Y:S05]  /*a0c0*/  @!P0 BRA `(.L_x_4961) ;  /* 0x0000000000e08947 */ /* 0x000fea0003800000 */
[----:B------:R-:W-:-:S13]  /*a0d0*/  ISETP.NE.AND P0, PT, R0, 0x17, PT ;  /* 0x000000170000780c */ /* 0x000fda0003f05270 */
[----:B------:R-:W-:Y:S05]  /*a0e0*/  @!P0 BRA `(.L_x_4962) ;  /* 0x00000000008c8947 */ /* 0x000fea0003800000 */
[----:B------:R-:W-:-:S13]  /*a0f0*/  ISETP.NE.AND P0, PT, R0, 0x18, PT ;  /* 0x000000180000780c */ /* 0x000fda0003f05270 */
[----:B------:R-:W-:Y:S05]  /*a100*/  @!P0 BRA `(.L_x_4963) ;  /* 0x0000000000448947 */ /* 0x000fea0003800000 */
.L_x_4939:
        /* <DEDUP_REMOVED lines=16> */
.L_x_4964:
[----:B------:R-:W-:Y:S05]  /*a210*/  BRA `(.L_x_4940) ;  /* 0x0000000000947947 */ /* 0x000fea0003800000 */
.L_x_4963:
        /* <DEDUP_REMOVED lines=12> */
.L_x_4966:
[----:B------:R-:W-:Y:S05]  /*a2e0*/  BSYNC.RECONVERGENT B0 ;  /* 0x0000000000007941 */ /* 0x000fea0003800200 */
.L_x_4965:
[----:B------:R-:W-:-:S05]  /*a2f0*/  LOP3.LUT R3, R0, 0x80, R5, 0xf8, !PT ;  /* 0x0000008000037812 */ /* 0x000fca00078ef805 */
[----:B------:R2:W-:Y:S01]  /*a300*/  STG.E.U8 desc[UR36][R8.64], R3 ;  /* 0x0000000308007986 */ /* 0x0005e2000c101124 */
[----:B------:R-:W-:Y:S05]  /*a310*/  BRA `(.L_x_4940) ;  /* 0x0000000000547947 */ /* 0x000fea0003800000 */
.L_x_4962:
[----:B-1----:R-:W-:Y:S01]  /*a320*/  LOP3.LUT R4, R24, 0x7fffffff, RZ, 0xc0, !PT ;  /* 0x7fffffff18047812 */ /* 0x002fe200078ec0ff */
        /* <DEDUP_REMOVED lines=10> */
.L_x_4968:
[----:B------:R-:W-:Y:S01]  /*a3d0*/  IMAD.MOV.U32 R0, RZ, RZ, 0x7f ;  /* 0x0000007fff007424 */ /* 0x000fe200078e00ff */
[----:B------:R-:W-:-:S04]  /*a3e0*/  ISETP.GT.U32.AND P0, PT, R4, 0x7f800000, PT ;  /* 0x7f8000000400780c */ /* 0x000fc80003f04070 */
[----:B------:R-:W-:-:S09]  /*a3f0*/  SEL R0, R0, 0x7c, P0 ;  /* 0x0000007c00007807 */ /* 0x000fd20000000000 */
.L_x_4969:
[----:B------:R-:W-:Y:S05]  /*a400*/  BSYNC.RECONVERGENT B0 ;  /* 0x0000000000007941 */ /* 0x000fea0003800200 */
.L_x_4967:
[----:B------:R-:W-:-:S04]  /*a410*/  SHF.R.U32.HI R3, RZ, 0x18, R24 ;  /* 0x00000018ff037819 */ /* 0x000fc80000011618 */
[----:B------:R-:W-:-:S05]  /*a420*/  LOP3.LUT R3, R0, 0x80, R3, 0xf8, !PT ;  /* 0x0000008000037812 */ /* 0x000fca00078ef803 */
[----:B------:R1:W-:Y:S01]  /*a430*/  STG.E.U8 desc[UR36][R8.64], R3 ;  /* 0x0000000308007986 */ /* 0x0003e2000c101124 */
[----:B------:R-:W-:Y:S05]  /*a440*/  BRA `(.L_x_4940) ;  /* 0x0000000000087947 */ /* 0x000fea0003800000 */
.L_x_4961:
[----:B-1----:R-:W-:-:S05]  /*a450*/  F2FP.BF16.F32.PACK_AB R24, RZ, R24 ;  /* 0x00000018ff18723e */ /* 0x002fca00000010ff */
[----:B------:R0:W-:Y:S02]  /*a460*/  STG.E.U16 desc[UR36][R8.64], R24 ;  /* 0x0000001808007986 */ /* 0x0001e4000c101524 */
.L_x_4940:
[----:B------:R-:W-:-:S07]  /*a470*/  VIADD R27, R27, 0x80 ;  /* 0x000000801b1b7836 */ /* 0x000fce0000000000 */
.L_x_4899:
[----:B------:R-:W-:Y:S05]  /*a480*/  BSYNC.RECONVERGENT B6 ;  /* 0x0000000000067941 */ /* 0x000fea0003800200 */
.L_x_4898:
[----:B------:R-:W-:-:S13]  /*a490*/  ISETP.GE.AND P0, PT, R27, R19, PT ;  /* 0x000000131b00720c */ /* 0x000fda0003f06270 */
[----:B------:R-:W-:Y:S05]  /*a4a0*/  @P0 EXIT ;  /* 0x000000000000094d */ /* 0x000fea0003800000 */
[----:B0-234-:R-:W0:Y:S01]  /*a4b0*/  LDC.64 R4, c[0x0][0x388] ;  /* 0x0000e200ff047b82 */ /* 0x01de220000000a00 */
        /* <DEDUP_REMOVED lines=17> */
[----:B0-----:R-:W-:Y:S01]  /*a5d0*/  STG.E.U8 desc[UR36][R4.64], R17 ;  /* 0x0000001104007986 */ /* 0x001fe2000c101124 */
[----:B------:R-:W-:Y:S05]  /*a5e0*/  EXIT ;  /* 0x000000000000794d */ /* 0x000fea0003800000 */
.L_x_4973:
[----:B------:R-:W0:Y:S02]  /*a5f0*/  F2I.S64.TRUNC R2, R17 ;  /* 0x0000001100027311 */ /* 0x000e24000020d900 */
[----:B0-----:R-:W-:Y:S01]  /*a600*/  STG.E.U8 desc[UR36][R4.64], R2 ;  /* 0x0000000204007986 */ /* 0x001fe2000c101124 */
[----:B------:R-:W-:Y:S05]  /*a610*/  EXIT ;  /* 0x000000000000794d */ /* 0x000fea0003800000 */
.L_x_4972:
[----:B------:R-:W-:-:S13]  /*a620*/  ISETP.NE.AND P0, PT, R0, 0x2, PT ;  /* 0x000000020000780c */ /* 0x000fda0003f05270 */
[----:B------:R-:W-:Y:S05]  /*a630*/  @!P0 BRA `(.L_x_4975) ;  /* 0x0000000000288947 */ /* 0x000fea0003800000 */
[----:B------:R-:W-:-:S13]  /*a640*/  ISETP.NE.AND P0, PT, R0, 0x3, PT ;  /* 0x000000030000780c */ /* 0x000fda0003f05270 */
[----:B------:R-:W-:Y:S05]  /*a650*/  @!P0 BRA `(.L_x_4976) ;  /* 0x0000000000148947 */ /* 0x000fea0003800000 */
[----:B------:R-:W-:-:S13]  /*a660*/  ISETP.NE.AND P0, PT, R0, 0x4, PT ;  /* 0x000000040000780c */ /* 0x000fda0003f05270 */
[----:B------:R-:W-:Y:S05]  /*a670*/  @P0 BRA `(.L_x_4974) ;  /* 0x0000000800380947 */ /* 0x000fea0003800000 */
[----:B------:R-:W0:Y:S02]  /*a680*/  F2I.S64.TRUNC R2, R17 ;  /* 0x0000001100027311 */ /* 0x000e24000020d900 */
[----:B0-----:R-:W-:Y:S01]  /*a690*/  STG.E.64 desc[UR36][R4.64], R2 ;  /* 0x0000000204007986 */ /* 0x001fe2000c101b24 */
[----:B------:R-:W-:Y:S05]  /*a6a0*/  EXIT ;  /* 0x000000000000794d */ /* 0x000fea0003800000 */
.L_x_4976:
[----:B------:R-:W0:Y:S02]  /*a6b0*/  F2I.TRUNC.NTZ R17, R17 ;  /* 0x0000001100117305 */ /* 0x000e24000020f100 */
[----:B0-----:R-:W-:Y:S01]  /*a6c0*/  STG.E desc[UR36][R4.64], R17 ;  /* 0x0000001104007986 */ /* 0x001fe2000c101924 */
[----:B------:R-:W-:Y:S05]  /*a6d0*/  EXIT ;  /* 0x000000000000794d */ /* 0x000fea0003800000 */
.L_x_4975:
[----:B------:R-:W0:Y:S02]  /*a6e0*/  F2I.TRUNC.NTZ R17, R17 ;  /* 0x0000001100117305 */ /* 0x000e24000020f100 */
[----:B0-----:R-:W-:Y:S01]  /*a6f0*/  STG.E.U16 desc[UR36][R4.64], R17 ;  /* 0x0000001104007986 */ /* 0x001fe2000c101524 */
[----:B------:R-:W-:Y:S05]  /*a700*/  EXIT ;  /* 0x000000000000794d */ /* 0x000fea0003800000 */
.L_x_4971:
[----:B------:R-:W-:-:S13]  /*a710*/  ISETP.GT.AND P0, PT, R0, 0x6, PT ;  /* 0x000000060000780c */ /* 0x000fda0003f04270 */
[----:B------:R-:W-:Y:S05]  /*a720*/  @P0 BRA `(.L_x_4977) ;  /* 0x0000000000240947 */ /* 0x000fea0003800000 */
[----:B------:R-:W-:-:S13]  /*a730*/  ISETP.NE.AND P0, PT, R0, 0x5, PT ;  /* 0x000000050000780c */ /* 0x000fda0003f05270 */
[----:B------:R-:W-:Y:S05]  /*a740*/  @!P0 BRA `(.L_x_4978) ;  /* 0x0000000000108947 */ /* 0x000fea0003800000 */
[----:B------:R-:W-:-:S13]  /*a750*/  ISETP.NE.AND P0, PT, R0, 0x6, PT ;  /* 0x000000060000780c */ /* 0x000fda0003f05270 */
[----:B------:R-:W-:Y:S05]  /*a760*/  @P0 BRA `(.L_x_4974) ;  /* 0x0000000400fc0947 */ /* 0x000fea0003800000 */
[----:B------:R-:W-:Y:S01]  /*a770*/  STG.E desc[UR36][R4.64], R18 ;  /* 0x0000001204007986 */ /* 0x000fe2000c101924 */
[----:B------:R-:W-:Y:S05]  /*a780*/  EXIT ;  /* 0x000000000000794d */ /* 0x000fea0003800000 */
.L_x_4978:
[----:B------:R-:W-:-:S05]  /*a790*/  F2FP.F16.F32.PACK_AB R18, RZ, R18 ;  /* 0x00000012ff12723e */ /* 0x000fca00000000ff */
[----:B------:R-:W-:Y:S01]  /*a7a0*/  STG.E.U16 desc[UR36][R4.64], R18 ;  /* 0x0000001204007986 */ /* 0x000fe2000c101524 */
[----:B------:R-:W-:Y:S05]  /*a7b0*/  EXIT ;  /* 0x000000000000794d */ /* 0x000fea0003800000 */
.L_x_4977:
[----:B------:R-:W-:-:S13]  /*a7c0*/  ISETP.NE.AND P0, PT, R0, 0x7, PT ;  /* 0x000000070000780c */ /* 0x000fda0003f05270 */
[----:B------:R-:W-:Y:S05]  /*a7d0*/  @!P0 BRA `(.L_x_4979) ;  /* 0x00000000002c8947 */ /* 0x000fea0003800000 */
[----:B------:R-:W-:-:S13]  /*a7e0*/  ISETP.NE.AND P0, PT, R0, 0x8, PT ;  /* 0x000000080000780c */ /* 0x000fda0003f05270 */
[----:B------:R-:W-:Y:S05]  /*a7f0*/  @!P0 BRA `(.L_x_4980) ;  /* 0x0000000000148947 */ /* 0x000fea0003800000 */
[----:B------:R-:W-:-:S13]  /*a800*/  ISETP.NE.AND P0, PT, R0, 0x9, PT ;  /* 0x000000090000780c */ /* 0x000fda0003f05270 */
[----:B------:R-:W-:Y:S05]  /*a810*/  @P0 BRA `(.L_x_4974) ;  /* 0x0000000400d00947 */ /* 0x000fea0003800000 */
[----:B------:R-:W-:-:S05]  /*a820*/  IMAD.MOV.U32 R19, RZ, RZ, RZ ;  /* 0x000000ffff137224 */ /* 0x000fca00078e00ff */
[----:B------:R-:W-:Y:S01]  /*a830*/  STG.E.64 desc[UR36][R4.64], R18 ;  /* 0x0000001204007986 */ /* 0x000fe2000c101b24 */
[----:B------:R-:W-:Y:S05]  /*a840*/  EXIT ;  /* 0x000000000000794d */ /* 0x000fea0003800000 */
.L_x_4980:
[----:B------:R-:W-:-:S04]  /*a850*/  F2FP.F16.F32.PACK_AB R3, RZ, R18 ;  /* 0x00000012ff03723e */ /* 0x000fc800000000ff */
[----:B------:R-:W-:-:S05]  /*a860*/  PRMT R3, R3, 0x5410, RZ ;  /* 0x0000541003037816 */ /* 0x000fca00000000ff */
[----:B------:R-:W-:Y:S01]  /*a870*/  STG.E desc[UR36][R4.64], R3 ;  /* 0x0000000304007986 */ /* 0x000fe2000c101924 */
[----:B------:R-:W-:Y:S05]  /*a880*/  EXIT ;  /* 0x000000000000794d */ /* 0x000fea0003800000 */
.L_x_4979:
[----:B------:R-:W-:-:S06]  /*a890*/  FMUL.FTZ R2, R18, 1 ;  /* 0x3f80000012027820 */ /* 0x000fcc0000410000 */
[----:B------:R-:W0:Y:S02]  /*a8a0*/  F2F.F64.F32 R2, R2 ;  /* 0x0000000200027310 */ /* 0x000e240000201800 */
[----:B0-----:R-:W-:Y:S01]  /*a8b0*/  STG.E.64 desc[UR36][R4.64], R2 ;  /* 0x0000000204007986 */ /* 0x001fe2000c101b24 */
[----:B------:R-:W-:Y:S05]  /*a8c0*/  EXIT ;  /* 0x000000000000794d */ /* 0x000fea0003800000 */
.L_x_4970:
        /* <DEDUP_REMOVED lines=11> */
[----:B0-----:R-:W-:Y:S01]  /*a980*/  STG.E.U16 desc[UR36][R4.64], R17 ;  /* 0x0000001104007986 */ /* 0x001fe2000c101524 */
[----:B------:R-:W-:Y:S05]  /*a990*/  EXIT ;  /* 0x000000000000794d */ /* 0x000fea0003800000 */
.L_x_4984:
        /* <DEDUP_REMOVED lines=16> */
.L_x_4987:
[----:B------:R-:W-:-:S04]  /*aaa0*/  SHF.R.U32.HI R18, RZ, 0x18, R18 ;  /* 0x00000018ff127819 */ /* 0x000fc80000011612 */
[----:B------:R-:W-:-:S04]  /*aab0*/  LOP3.LUT R3, R3, 0x80, R18, 0xf8, !PT ;  /* 0x0000008003037812 */ /* 0x000fc800078ef812 */
[----:B------:R-:W-:-:S07]  /*aac0*/  PRMT R2, R3, 0x7610, R2 ;  /* 0x0000761003027816 */ /* 0x000fce0000000002 */
.L_x_4986:
[----:B------:R-:W-:Y:S05]  /*aad0*/  BSYNC.RECONVERGENT B0 ;  /* 0x0000000000007941 */ /* 0x000fea0003800200 */
.L_x_4985:
[----:B------:R-:W-:Y:S01]  /*aae0*/  STG.E.U8 desc[UR36][R4.64], R2 ;  /* 0x0000000204007986 */ /* 0x000fe2000c101124 */
[----:B------:R-:W-:Y:S05]  /*aaf0*/  EXIT ;  /* 0x000000000000794d */ /* 0x000fea0003800000 */
.L_x_4983:
        /* <DEDUP_REMOVED lines=16> */
.L_x_4990:
[----:B------:R-:W-:-:S04]  /*ac00*/  SHF.R.U32.HI R18, RZ, 0x18, R18 ;  /* 0x00000018ff127819 */ /* 0x000fc80000011612 */
[----:B------:R-:W-:-:S04]  /*ac10*/  LOP3.LUT R3, R3, 0x80, R18, 0xf8, !PT ;  /* 0x0000008003037812 */ /* 0x000fc800078ef812 */
[----:B------:R-:W-:-:S07]  /*ac20*/  PRMT R2, R3, 0x7610, R2 ;  /* 0x0000761003027816 */ /* 0x000fce0000000002 */
.L_x_4989:
[----:B------:R-:W-:Y:S05]  /*ac30*/  BSYNC.RECONVERGENT B0 ;  /* 0x0000000000007941 */ /* 0x000fea0003800200 */
.L_x_4988:
[----:B------:R-:W-:Y:S01]  /*ac40*/  STG.E.U8 desc[UR36][R4.64], R2 ;  /* 0x0000000204007986 */ /* 0x000fe2000c101124 */
[----:B------:R-:W-:Y:S05]  /*ac50*/  EXIT ;  /* 0x000000000000794d */ /* 0x000fea0003800000 */
.L_x_4982:
        /* <DEDUP_REMOVED lines=21> */
.L_x_4992:
[----:B------:R-:W0:Y:S02]  /*adb0*/  F2I.U64.TRUNC R2, R17 ;  /* 0x0000001100027311 */ /* 0x000e24000020d800 */
[----:B0-----:R-:W-:Y:S01]  /*adc0*/  STG.E.64 desc[UR36][R4.64], R2 ;  /* 0x0000000204007986 */ /* 0x001fe2000c101b24 */
[----:B------:R-:W-:Y:S05]  /*add0*/  EXIT ;  /* 0x000000000000794d */ /* 0x000fea0003800000 */
.L_x_4991:
[----:B------:R-:W0:Y:S02]  /*ade0*/  F2I.U32.TRUNC.NTZ R17, R17 ;  /* 0x0000001100117305 */ /* 0x000e24000020f000 */
[----:B0-----:R-:W-:Y:S01]  /*adf0*/  STG.E desc[UR36][R4.64], R17 ;  /* 0x0000001104007986 */ /* 0x001fe2000c101924 */
[----:B------:R-:W-:Y:S05]  /*ae00*/  EXIT ;  /* 0x000000000000794d */ /* 0x000fea0003800000 */
.L_x_4981:
        /* <DEDUP_REMOVED lines=8> */
[----:B------:R-:W-:Y:S01]  /*ae90*/  STG.E.U8 desc[UR36][R4.64], R3 ;  /* 0x0000000304007986 */ /* 0x000fe2000c101124 */
[----:B------:R-:W-:Y:S05]  /*aea0*/  EXIT ;  /* 0x000000000000794d */ /* 0x000fea0003800000 */
.L_x_4994:
[----:B------:R-:W-:Y:S01]  /*aeb0*/  FMUL.FTZ R8, R18, 1 ;  /* 0x3f80000012087820 */ /* 0x000fe20000410000 */
[----:B------:R-:W-:-:S05]  /*aec0*/  CS2R R10, SRZ ;  /* 0x00000000000a7805 */ /* 0x000fca000001ff00 */
[----:B------:R-:W0:Y:S02]  /*aed0*/  F2F.F64.F32 R8, R8 ;  /* 0x0000000800087310 */ /* 0x000e240000201800 */
[----:B0-----:R-:W-:Y:S01]  /*aee0*/  STG.E.128 desc[UR36][R4.64], R8 ;  /* 0x0000000804007986 */ /* 0x001fe2000c101d24 */
[----:B------:R-:W-:Y:S05]  /*aef0*/  EXIT ;  /* 0x000000000000794d */ /* 0x000fea0003800000 */
.L_x_4993:
[----:B------:R-:W-:-:S13]  /*af00*/  ISETP.NE.AND P0, PT, R0, 0xf, PT ;  /* 0x0000000f0000780c */ /* 0x000fda0003f05270 */
[----:B------:R-:W-:Y:S05]  /*af10*/  @!P0 BRA `(.L_x_4995) ;  /* 0x0000000000e08947 */ /* 0x000fea0003800000 */
[----:B------:R-:W-:-:S13]  /*af20*/  ISETP.NE.AND P0, PT, R0, 0x17, PT ;  /* 0x000000170000780c */ /* 0x000fda0003f05270 */
[----:B------:R-:W-:Y:S05]  /*af30*/  @!P0 BRA `(.L_x_4996) ;  /* 0x00000000008c8947 */ /* 0x000fea0003800000 */
[----:B------:R-:W-:-:S13]  /*af40*/  ISETP.NE.AND P0, PT, R0, 0x18, PT ;  /* 0x000000180000780c */ /* 0x000fda0003f05270 */
[----:B------:R-:W-:Y:S05]  /*af50*/  @!P0 BRA `(.L_x_4997) ;  /* 0x0000000000448947 */ /* 0x000fea0003800000 */
.L_x_4974:
        /* <DEDUP_REMOVED lines=16> */
.L_x_4998:
[----:B------:R-:W-:Y:S05]  /*b060*/  EXIT ;  /* 0x000000000000794d */ /* 0x000fea0003800000 */
.L_x_4997:
        /* <DEDUP_REMOVED lines=12> */
.L_x_5000:
[----:B------:R-:W-:Y:S05]  /*b130*/  BSYNC.RECONVERGENT B0 ;  /* 0x0000000000007941 */ /* 0x000fea0003800200 */
.L_x_4999:
[----:B------:R-:W-:-:S05]  /*b140*/  LOP3.LUT R3, R0, 0x80, R7, 0xf8, !PT ;  /* 0x0000008000037812 */ /* 0x000fca00078ef807 */
[----:B------:R-:W-:Y:S01]  /*b150*/  STG.E.U8 desc[UR36][R4.64], R3 ;  /* 0x0000000304007986 */ /* 0x000fe2000c101124 */
[----:B------:R-:W-:Y:S05]  /*b160*/  EXIT ;  /* 0x000000000000794d */ /* 0x000fea0003800000 */
.L_x_4996:
        /* <DEDUP_REMOVED lines=11> */
.L_x_5002:
[----:B------:R-:W-:Y:S01]  /*b220*/  IMAD.MOV.U32 R0, RZ, RZ, 0x7f ;  /* 0x0000007fff007424 */ /* 0x000fe200078e00ff */
[----:B------:R-:W-:-:S04]  /*b230*/  ISETP.GT.U32.AND P0, PT, R2, 0x7f800000, PT ;  /* 0x7f8000000200780c */ /* 0x000fc80003f04070 */
[----:B------:R-:W-:-:S09]  /*b240*/  SEL R0, R0, 0x7c, P0 ;  /* 0x0000007c00007807 */ /* 0x000fd20000000000 */
.L_x_5003:
[----:B------:R-:W-:Y:S05]  /*b250*/  BSYNC.RECONVERGENT B0 ;  /* 0x0000000000007941 */ /* 0x000fea0003800200 */
.L_x_5001:
[----:B------:R-:W-:-:S04]  /*b260*/  SHF.R.U32.HI R3, RZ, 0x18, R18 ;  /* 0x00000018ff037819 */ /* 0x000fc80000011612 */
[----:B------:R-:W-:-:S05]  /*b270*/  LOP3.LUT R3, R0, 0x80, R3, 0xf8, !PT ;  /* 0x0000008000037812 */ /* 0x000fca00078ef803 */
[----:B------:R-:W-:Y:S01]  /*b280*/  STG.E.U8 desc[UR36][R4.64], R3 ;  /* 0x0000000304007986 */ /* 0x000fe2000c101124 */
[----:B------:R-:W-:Y:S05]  /*b290*/  EXIT ;  /* 0x000000000000794d */ /* 0x000fea0003800000 */
.L_x_4995:
[----:B------:R-:W-:-:S05]  /*b2a0*/  F2FP.BF16.F32.PACK_AB R18, RZ, R18 ;  /* 0x00000012ff12723e */ /* 0x000fca00000010ff */
[----:B------:R-:W-:Y:S01]  /*b2b0*/  STG.E.U16 desc[UR36][R4.64], R18 ;  /* 0x0000001204007986 */ /* 0x000fe2000c101524 */
[----:B------:R-:W-:Y:S05]  /*b2c0*/  EXIT ;  /* 0x000000000000794d */ /* 0x000fea0003800000 */
.L_x_5004:
        /* <DEDUP_REMOVED lines=11> */
.L_x_22354:


//--------------------- .text._ZN2at6native18elementwise_kernelILi128ELi2EZNS0_22gpu_kernel_impl_nocastINS0_13BinaryFunctorIfffZZZNS0_15binary_internal21div_trunc_kernel_cudaERNS_18TensorIteratorBaseEENKUlvE1_clEvENKUlvE0_clEvEUlffE_EEEEvS6_RKT_EUliE_EEviT1_ --------------------------
	.section	.text._ZN2at6native18elementwise_kernelILi128ELi2EZNS0_22gpu_kernel_impl_nocastINS0_13BinaryFunctorIfffZZZNS0_15binary_internal21div_trunc_kernel_cudaERNS_18TensorIteratorBaseEENKUlvE1_clEvENKUlvE0_clEvEUlffE_EEEEvS6_RKT_EUliE_EEviT1_,"ax",@progbits
	.align	128
        .global         _ZN2at6native18elementwise_kernelILi128ELi2EZNS0_22gpu_kernel_impl_nocastINS0_13BinaryFunctorIfffZZZNS0_15binary_internal21div_trunc_kernel_cudaERNS_18TensorIteratorBaseEENKUlvE1_clEvENKUlvE0_clEvEUlffE_EEEEvS6_RKT_EUliE_EEviT1_
        .type           _ZN2at6native18elementwise_kernelILi128ELi2EZNS0_22gpu_kernel_impl_nocastINS0_13BinaryFunctorIfffZZZNS0_15binary_internal21div_trunc_kernel_cudaERNS_18TensorIteratorBaseEENKUlvE1_clEvENKUlvE0_clEvEUlffE_EEEEvS6_RKT_EUliE_EEviT1_,@function
        .size           _ZN2at6native18elementwise_kernelILi128ELi2EZNS0_22gpu_kernel_impl_nocastINS0_13BinaryFunctorIfffZZZNS0_15binary_internal21div_trunc_kernel_cudaERNS_18TensorIteratorBaseEENKUlvE1_clEvENKUlvE0_clEvEUlffE_EEEEvS6_RKT_EUliE_EEviT1_,(.L_x_22355 - _ZN2at6native18elementwise_kernelILi128ELi2EZNS0_22gpu_kernel_impl_nocastINS0_13BinaryFunctorIfffZZZNS0_15binary_internal21div_trunc_kernel_cudaERNS_18TensorIteratorBaseEENKUlvE1_clEvENKUlvE0_clEvEUlffE_EEEEvS6_RKT_EUliE_EEviT1_)
        .other          _ZN2at6native18elementwise_kernelILi128ELi2EZNS0_22gpu_kernel_impl_nocastINS0_13BinaryFunctorIfffZZZNS0_15binary_internal21div_trunc_kernel_cudaERNS_18TensorIteratorBaseEENKUlvE1_clEvENKUlvE0_clEvEUlffE_EEEEvS6_RKT_EUliE_EEviT1_,@"STO_CUDA_ENTRY STV_DEFAULT"
_ZN2at6native18elementwise_kernelILi128ELi2EZNS0_22gpu_kernel_impl_nocastINS0_13BinaryFunctorIfffZZZNS0_15binary_internal21div_trunc_kernel_cudaERNS_18TensorIteratorBaseEENKUlvE1_clEvENKUlvE0_clEvEUlffE_EEEEvS6_RKT_EUliE_EEviT1_:
.text._ZN2at6native18elementwise_kernelILi128ELi2EZNS0_22gpu_kernel_impl_nocastINS0_13BinaryFunctorIfffZZZNS0_15binary_internal21div_trunc_kernel_cudaERNS_18TensorIteratorBaseEENKUlvE1_clEvENKUlvE0_clEvEUlffE_EEEEvS6_RKT_EUliE_EEviT1_:
        /* <DEDUP_REMOVED lines=10> */
[----:B------:R-:W-:Y:S01]  /*00a0*/  BSSY.RECONVERGENT B0, `(.L_x_5006) ;  /* 0x000000d000007945 */ /* 0x000fe20003800200 */
[----:B0-----:R-:W-:-:S13]  /*00b0*/  ISETP.GE.AND P0, PT, R3, UR4, PT ;  /* 0x0000000403007c0c */ /* 0x001fda000bf06270 */
[----:B------:R-:W-:Y:S05]  /*00c0*/  @P0 BRA `(.L_x_5007) ;  /* 0x0000000000280947 */ /* 0x000fea0003800000 */
[----:B------:R-:W0:Y:S08]  /*00d0*/  LDC.64 R6, c[0x0][0x5f8] ;  /* 0x00017e00ff067b82 */ /* 0x000e300000000a00 */
[----:B------:R-:W1:Y:S01]  /*00e0*/  LDC.64 R4, c[0x0][0x5f0] ;  /* 0x00017c00ff047b82 */ /* 0x000e620000000a00 */
[----:B0-----:R-:W2:Y:S04]  /*00f0*/  LDG.E R6, desc[UR6][R6.64] ;  /* 0x0000000606067981 */ /* 0x001ea8000c1e1900 */
[----:B-1----:R-:W3:Y:S03]  /*0100*/  LDG.E R4, desc[UR6][R4.64] ;  /* 0x0000000604047981 */ /* 0x002ee6000c1e1900 */
[----:B------:R-:W0:Y:S01]  /*0110*/  LDC.64 R8, c[0x0][0x5e8] ;  /* 0x00017a00ff087b82 */ /* 0x000e220000000a00 */
[----:B------:R-:W-:Y:S01]  /*0120*/  IADD3 R3, PT, PT, R3, 0x80, RZ ;  /* 0x0000008003037810 */ /* 0x000fe20007ffe0ff */
[----:B--2---:R-:W3:Y:S02]  /*0130*/  MUFU.RCP R11, R6 ;  /* 0x00000006000b7308 */ /* 0x004ee40000001000 */
[----:B---3--:R-:W-:-:S06]  /*0140*/  FMUL.FTZ R0, R4, R11 ;  /* 0x0000000b04007220 */ /* 0x008fcc0000410000 */
[----:B------:R-:W0:Y:S02]  /*0150*/  FRND.TRUNC R11, R0 ;  /* 0x00000000000b7307 */ /* 0x000e24000020d000 */
[----:B0-----:R0:W-:Y:S02]  /*0160*/  STG.E desc[UR6][R8.64], R11 ;  /* 0x0000000b08007986 */ /* 0x0011e4000c101906 */
.L_x_5007:
[----:B------:R-:W-:Y:S05]  /*0170*/  BSYNC.RECONVERGENT B0 ;  /* 0x0000000000007941 */ /* 0x000fea0003800200 */
.L_x_5006:
[----:B------:R-:W-:-:S13]  /*0180*/  ISETP.GE.AND P0, PT, R3, UR4, PT ;  /* 0x0000000403007c0c */ /* 0x000fda000bf06270 */
[----:B------:R-:W-:Y:S05]  /*0190*/  @P0 EXIT ;  /* 0x000000000000094d */ /* 0x000fea0003800000 */
[----:B------:R-:W1:Y:S08]  /*01a0*/  LDC.64 R4, c[0x0][0x5f8] ;  /* 0x00017e00ff047b82 */ /* 0x000e700000000a00 */
[----:B------:R-:W2:Y:S01]  /*01b0*/  LDC.64 R2, c[0x0][0x5f0] ;  /* 0x00017c00ff027b82 */ /* 0x000ea20000000a00 */
[----:B-1----:R-:W0:Y:S04]  /*01c0*/  LDG.E R4, desc[UR6][R4.64] ;  /* 0x0000000604047981 */ /* 0x002e28000c1e1900 */
[----:B--2---:R-:W2:Y:S03]  /*01d0*/  LDG.E R2, desc[UR6][R2.64] ;  /* 0x0000000602027981 */ /* 0x004ea6000c1e1900 */
[----:B------:R-:W1:Y:S01]  /*01e0*/  LDC.64 R6, c[0x0][0x5e8] ;  /* 0x00017a00ff067b82 */ /* 0x000e620000000a00 */
[----:B0-----:R-:W2:Y:S02]  /*01f0*/  MUFU.RCP R9, R4 ;  /* 0x0000000400097308 */ /* 0x001ea40000001000 */
[----:B--2---:R-:W-:-:S06]  /*0200*/  FMUL.FTZ R0, R2, R9 ;  /* 0x0000000902007220 */ /* 0x004fcc0000410000 */
[----:B------:R-:W1:Y:S02]  /*0210*/  FRND.TRUNC R9, R0 ;  /* 0x0000000000097307 */ /* 0x000e64000020d000 */
[----:B-1----:R-:W-:Y:S01]  /*0220*/  STG.E desc[UR6][R6.64], R9 ;  /* 0x0000000906007986 */ /* 0x002fe2000c101906 */
[----:B------:R-:W-:Y:S05]  /*0230*/  EXIT ;  /* 0x000000000000794d */ /* 0x000fea0003800000 */
.L_x_5005:
[----:B------:R-:W0:Y:S01]  /*0240*/  LDCU UR4, c[0x0][0x380] ;  /* 0x00007000ff0477ac */ /* 0x000e220008000800 */
[----:B------:R-:W-:Y:S01]  /*0250*/  IADD3 R2, PT, PT, R2, -0x1, RZ ;  /* 0xffffffff02027810 */ /* 0x000fe20007ffe0ff */
[----:B------:R-:W-:Y:S03]  /*0260*/  BSSY.RECONVERGENT B0, `(.L_x_5008) ;  /* 0x0000170000007945 */ /* 0x000fe60003800200 */
        /* <DEDUP_REMOVED lines=352> */
.L_x_5010:
[----:B------:R-:W0:Y:S02]  /*1870*/  LDCU.128 UR8, c[0x0][0x5f0] ;  /* 0x0000be00ff0877ac */ /* 0x000e240008000c00 */
[----:B0-----:R-:W-:-:S04]  /*1880*/  IADD3 R8, P0, PT, R6, UR10, RZ ;  /* 0x0000000a06087c10 */ /* 0x001fc8000ff1e0ff */
[----:B------:R-:W-:-:S05]  /*1890*/  IADD3.X R9, PT, PT, RZ, UR11, RZ, P0, !PT ;  /* 0x0000000bff097c10 */ /* 0x000fca00087fe4ff */
[----:B------:R-:W2:Y:S01]  /*18a0*/  LDG.E R8, desc[UR6][R8.64] ;  /* 0x0000000608087981 */ /* 0x000ea2000c1e1900 */
[----:B------:R-:W-:-:S04]  /*18b0*/  IADD3 R6, P0, PT, R4, UR8, RZ ;  /* 0x0000000804067c10 */ /* 0x000fc8000ff1e0ff */
[----:B------:R-:W-:Y:S01]  /*18c0*/  IADD3.X R7, PT, PT, RZ, UR9, RZ, P0, !PT ;  /* 0x00000009ff077c10 */ /* 0x000fe200087fe4ff */
[----:B------:R-:W0:Y:S04]  /*18d0*/  LDCU.64 UR8, c[0x0][0x5e8] ;  /* 0x0000bd00ff0877ac */ /* 0x000e280008000a00 */
[----:B------:R-:W3:Y:S01]  /*18e0*/  LDG.E R6, desc[UR6][R6.64] ;  /* 0x0000000606067981 */ /* 0x000ee2000c1e1900 */
[----:B------:R-:W-:Y:S02]  /*18f0*/  IADD3 R3, PT, PT, R3, 0x80, RZ ;  /* 0x0000008003037810 */ /* 0x000fe40007ffe0ff */
[----:B0-----:R-:W-:-:S04]  /*1900*/  IADD3 R4, P0, PT, R5, UR8, RZ ;  /* 0x0000000805047c10 */ /* 0x001fc8000ff1e0ff */
[----:B------:R-:W-:Y:S01]  /*1910*/  IADD3.X R5, PT, PT, RZ, UR9, RZ, P0, !PT ;  /* 0x00000009ff057c10 */ /* 0x000fe200087fe4ff */
[----:B--2---:R-:W3:Y:S02]  /*1920*/  MUFU.RCP R11, R8 ;  /* 0x00000008000b7308 */ /* 0x004ee40000001000 */
[----:B---3--:R-:W-:-:S06]  /*1930*/  FMUL.FTZ R10, R6, R11 ;  /* 0x0000000b060a7220 */ /* 0x008fcc0000410000 */
[----:B------:R-:W0:Y:S02]  /*1940*/  FRND.TRUNC R11, R10 ;  /* 0x0000000a000b7307 */ /* 0x000e24000020d000 */
[----:B0-----:R0:W-:Y:S02]  /*1950*/  STG.E desc[UR6][R4.64], R11 ;  /* 0x0000000b04007986 */ /* 0x0011e4000c101906 */
.L_x_5009:
[----:B------:R-:W-:Y:S05]  /*1960*/  BSYNC.RECONVERGENT B0 ;  /* 0x0000000000007941 */ /* 0x000fea0003800200 */
.L_x_5008:
[----:B------:R-:W-:-:S13]  /*1970*/  ISETP.GE.AND P0, PT, R3, UR4, PT ;  /* 0x0000000403007c0c */ /* 0x000fda000bf06270 */
[----:B------:R-:W-:Y:S05]  /*1980*/  @P0 EXIT ;  /* 0x000000000000094d */ /* 0x000fea0003800000 */
        /* <DEDUP_REMOVED lines=348> */
.L_x_5011:
[----:B------:R-:W0:Y:S01]  /*2f50*/  LDCU.128 UR8, c[0x0][0x5f0] ;  /* 0x0000be00ff0877ac */ /* 0x000e220008000c00 */
[----:B------:R-:W1:Y:S01]  /*2f60*/  LDCU.64 UR4, c[0x0][0x5e8] ;  /* 0x0000bd00ff0477ac */ /* 0x000e620008000a00 */
[----:B0-----:R-:W-:-:S04]  /*2f70*/  IADD3 R6, P0, PT, R4, UR10, RZ ;  /* 0x0000000a04067c10 */ /* 0x001fc8000ff1e0ff */
[----:B------:R-:W-:-:S05]  /*2f80*/  IADD3.X R7, PT, PT, RZ, UR11, RZ, P0, !PT ;  /* 0x0000000bff077c10 */ /* 0x000fca00087fe4ff */
[----:B------:R-:W2:Y:S01]  /*2f90*/  LDG.E R6, desc[UR6][R6.64] ;  /* 0x0000000606067981 */ /* 0x000ea2000c1e1900 */
[----:B------:R-:W-:-:S04]  /*2fa0*/  IADD3 R4, P0, PT, R2, UR8, RZ ;  /* 0x0000000802047c10 */ /* 0x000fc8000ff1e0ff */
[----:B------:R-:W-:-:S05]  /*2fb0*/  IADD3.X R5, PT, PT, RZ, UR9, RZ, P0, !PT ;  /* 0x00000009ff057c10 */ /* 0x000fca00087fe4ff */
[----:B------:R-:W3:Y:S01]  /*2fc0*/  LDG.E R4, desc[UR6][R4.64] ;  /* 0x0000000604047981 */ /* 0x000ee2000c1e1900 */
[----:B-1----:R-:W-:-:S04]  /*2fd0*/  IADD3 R2, P0, PT, R3, UR4, RZ ;  /* 0x0000000403027c10 */ /* 0x002fc8000ff1e0ff */
[----:B------:R-:W-:Y:S01]  /*2fe0*/  IADD3.X R3, PT, PT, RZ, UR5, RZ, P0, !PT ;  /* 0x00000005ff037c10 */ /* 0x000fe200087fe4ff */
[----:B--2---:R-:W3:Y:S02]  /*2ff0*/  MUFU.RCP R9, R6 ;  /* 0x0000000600097308 */ /* 0x004ee40000001000 */
[----:B---3--:R-:W-:-:S06]  /*3000*/  FMUL.FTZ R0, R4, R9 ;  /* 0x0000000904007220 */ /* 0x008fcc0000410000 */
[----:B------:R-:W0:Y:S02]  /*3010*/  FRND.TRUNC R9, R0 ;  /* 0x0000000000097307 */ /* 0x000e24000020d000 */
[----:B0-----:R-:W-:Y:S01]  /*3020*/  STG.E desc[UR6][R2.64], R9 ;  /* 0x0000000902007986 */ /* 0x001fe2000c101906 */
[----:B------:R-:W-:Y:S05]  /*3030*/  EXIT ;  /* 0x000000000000794d */ /* 0x000fea0003800000 */
.L_x_5012:
        /* <DEDUP_REMOVED lines=12> */
.L_x_22355:


//--------------------- .text._ZN2at6native27unrolled_elementwise_kernelINS0_13BinaryFunctorIfffZZZNS0_15binary_internal21div_trunc_kernel_cudaERNS_18TensorIteratorBaseEENKUlvE1_clEvENKUlvE0_clEvEUlffE_EESt5arrayIPcLm3EELi4E23TrivialOffsetCalculatorILi2EjESD_ILi1EjENS0_6memory15LoadWithoutCastENSG_16StoreWithoutCastEEEviT_T0_T2_T3_T4_T5_ --------------------------
	.section	.text._ZN2at6native27unrolled_elementwise_kernelINS0_13BinaryFunctorIfffZZZNS0_15binary_internal21div_trunc_kernel_cudaERNS_18TensorIteratorBaseEENKUlvE1_clEvENKUlvE0_clEvEUlffE_EESt5arrayIPcLm3EELi4E23TrivialOffsetCalculatorILi2EjESD_ILi1EjENS0_6memory15LoadWithoutCastENSG_16StoreWithoutCastEEEviT_T0_T2_T3_T4_T5_,"ax",@progbits
	.align	128
        .global         _ZN2at6native27unrolled_elementwise_kernelINS0_13BinaryFunctorIfffZZZNS0_15binary_internal21div_trunc_kernel_cudaERNS_18TensorIteratorBaseEENKUlvE1_clEvENKUlvE0_clEvEUlffE_EESt5arrayIPcLm3EELi4E23TrivialOffsetCalculatorILi2EjESD_ILi1EjENS0_6memory15LoadWithoutCastENSG_16StoreWithoutCastEEEviT_T0_T2_T3_T4_T5_
        .type           _ZN2at6native27unrolled_elementwise_kernelINS0_13BinaryFunctorIfffZZZNS0_15binary_internal21div_trunc_kernel_cudaERNS_18TensorIteratorBaseEENKUlvE1_clEvENKUlvE0_clEvEUlffE_EESt5arrayIPcLm3EELi4E23TrivialOffsetCalculatorILi2EjESD_ILi1EjENS0_6memory15LoadWithoutCastENSG_16StoreWithoutCastEEEviT_T0_T2_T3_T4_T5_,@function
        .size           _ZN2at6native27unrolled_elementwise_kernelINS0_13BinaryFunctorIfffZZZNS0_15binary_internal21div_trunc_kernel_cudaERNS_18TensorIteratorBaseEENKUlvE1_clEvENKUlvE0_clEvEUlffE_EESt5arrayIPcLm3EELi4E23TrivialOffsetCalculatorILi2EjESD_ILi1EjENS0_6memory15LoadWithoutCastENSG_16StoreWithoutCastEEEviT_T0_T2_T3_T4_T5_,(.L_x_22356 - _ZN2at6native27unrolled_elementwise_kernelINS0_13BinaryFunctorIfffZZZNS0_15binary_internal21div_trunc_kernel_cudaERNS_18TensorIteratorBaseEENKUlvE1_clEvENKUlvE0_clEvEUlffE_EESt5arrayIPcLm3EELi4E23TrivialOffsetCalculatorILi2EjESD_ILi1EjENS0_6memory15LoadWithoutCastENSG_16StoreWithoutCastEEEviT_T0_T2_T3_T4_T5_)
        .other          _ZN2at6native27unrolled_elementwise_kernelINS0_13BinaryFunctorIfffZZZNS0_15binary_internal21div_trunc_kernel_cudaERNS_18TensorIteratorBaseEENKUlvE1_clEvENKUlvE0_clEvEUlffE_EESt5arrayIPcLm3EELi4E23TrivialOffsetCalculatorILi2EjESD_ILi1EjENS0_6memory15LoadWithoutCastENSG_16StoreWithoutCastEEEviT_T0_T2_T3_T4_T5_,@"STO_CUDA_ENTRY STV_DEFAULT"
_ZN2at6native27unrolled_elementwise_kernelINS0_13BinaryFunctorIfffZZZNS0_15binary_internal21div_trunc_kernel_cudaERNS_18TensorIteratorBaseEENKUlvE1_clEvENKUlvE0_clEvEUlffE_EESt5arrayIPcLm3EELi4E23TrivialOffsetCalculatorILi2EjESD_ILi1EjENS0_6memory15LoadWithoutCastENSG_16StoreWithoutCastEEEviT_T0_T2_T3_T4_T5_:
.text._ZN2at6native27unrolled_elementwise_kernelINS0_13BinaryFunctorIfffZZZNS0_15binary_internal21div_trunc_kernel_cudaERNS_18TensorIteratorBaseEENKUlvE1_clEvENKUlvE0_clEvEUlffE_EESt5arrayIPcLm3EELi4E23TrivialOffsetCalculatorILi2EjESD_ILi1EjENS0_6memory15LoadWithoutCastENSG_16StoreWithoutCastEEEviT_T0_T2_T3_T4_T5_:
[----:B------:R-:W-:Y:S01]  /*0000*/  LDC R1, c[0x0][0x37c] ;  /* 0x0000df00ff017b82 */ /* 0x000fe20000000800 */
[----:B------:R-:W0:Y:S07]  /*0010*/  S2R R0, SR_CTAID.X ;  /* 0x0000000000007919 */ /* 0x000e2e0000002500 */
[----:B------:R-:W0:Y:S01]  /*0020*/  LDC R3, c[0x0][0x380] ;  /* 0x0000e000ff037b82 */ /* 0x000e220000000800 */
[----:B------:R-:W1:Y:S01]  /*0030*/  LDCU.64 UR4, c[0x0][0x358] ;  /* 0x00006b00ff0477ac */ /* 0x000e620008000a00 */
[----:B------:R-:W-:Y:S01]  /*0040*/  IMAD.MOV.U32 R20, RZ, RZ, RZ ;  /* 0x000000ffff147224 */ /* 0x000fe200078e00ff */
[----:B------:R-:W2:Y:S05]  /*0050*/  S2R R19, SR_TID.X ;  /* 0x0000000000137919 */ /* 0x000eaa0000002100 */
[----:B------:R-:W3:Y:S08]  /*0060*/  LDC.64 R10, c[0x0][0x398] ;  /* 0x0000e600ff0a7b82 */ /* 0x000ef00000000a00 */
[----:B------:R-:W4:Y:S08]  /*0070*/  LDC.64 R8, c[0x0][0x398] ;  /* 0x0000e600ff087b82 */ /* 0x000f300000000a00 */
[----:B------:R-:W4:Y:S01]  /*0080*/  LDC.64 R4, c[0x0][0x390] ;  /* 0x0000e400ff047b82 */ /* 0x000f220000000a00 */
[----:B0-----:R-:W-:-:S07]  /*0090*/  IMAD R14, R0, -0x200, R3 ;  /* 0xfffffe00000e7824 */ /* 0x001fce00078e0203 */
[----:B------:R-:W0:Y:S01]  /*00a0*/  LDC.64 R6, c[0x0][0x398] ;  /* 0x0000e600ff067b82 */ /* 0x000e220000000a00 */
[----:B--2---:R-:W-:Y:S02]  /*00b0*/  MOV R15, R19 ;  /* 0x00000013000f7202 */ /* 0x004fe40000000f00 */
[----:B------:R-:W-:Y:S02]  /*00c0*/  ISETP.GE.AND P0, PT, R19, R14, PT ;  /* 0x0000000e1300720c */ /* 0x000fe40003f06270 */
[----:B------:R-:W-:-:S03]  /*00d0*/  MOV R24, RZ ;  /* 0x000000ff00187202 */ /* 0x000fc60000000f00 */
[----:B------:R-:W2:Y:S08]  /*00e0*/  LDC.64 R2, c[0x0][0x390] ;  /* 0x0000e400ff027b82 */ /* 0x000eb00000000a00 */
[----:B------:R-:W-:Y:S01]  /*00f0*/  @!P0 VIADD R19, R15, 0x80 ;  /* 0x000000800f138836 */ /* 0x000fe20000000000 */
[----:B------:R-:W-:-:S04]  /*0100*/  @!P0 LEA R23, R0, R15, 0x9 ;  /* 0x0000000f00178211 */ /* 0x000fc800078e48ff */
[----:B------:R-:W-:Y:S01]  /*0110*/  ISETP.GE.AND P1, PT, R19, R14, PT ;  /* 0x0000000e1300720c */ /* 0x000fe20003f26270 */
[----:B---3--:R-:W-:-:S05]  /*0120*/  @!P0 IMAD.WIDE.U32 R10, R23, 0x4, R10 ;  /* 0x00000004170a8825 */ /* 0x008fca00078e000a */
[----:B-1----:R1:W3:Y:S07]  /*0130*/  @!P0 LDG.E R20, desc[UR4][R10.64] ;  /* 0x000000040a148981 */ /* 0x0022ee000c1e1900 */
[----:B------:R-:W-:Y:S01]  /*0140*/  @!P1 LEA R21, R0, R19, 0x9 ;  /* 0x0000001300159211 */ /* 0x000fe200078e48ff */
[----:B------:R-:W-:Y:S02]  /*0150*/  @!P1 VIADD R19, R19, 0x80 ;  /* 0x0000008013139836 */ /* 0x000fe40000000000 */
[----:B----4-:R-:W-:-:S04]  /*0160*/  @!P0 IMAD.WIDE.U32 R4, R23, 0x4, R4 ;  /* 0x0000000417048825 */ /* 0x010fc800078e0004 */
[----:B------:R-:W-:Y:S01]  /*0170*/  HFMA2 R22, -RZ, RZ, 0, 0 ;  /* 0x00000000ff167431 */ /* 0x000fe200000001ff */
[----:B-1----:R-:W1:Y:S01]  /*0180*/  LDC.64 R10, c[0x0][0x398] ;  /* 0x0000e600ff0a7b82 */ /* 0x002e620000000a00 */
[----:B------:R-:W-:Y:S01]  /*0190*/  ISETP.GE.AND P2, PT, R19, R14, PT ;  /* 0x0000000e1300720c */ /* 0x000fe20003f46270 */
[----:B------:R-:W-:-:S04]  /*01a0*/  @!P1 IMAD.WIDE.U32 R12, R21, 0x4, R8 ;  /* 0x00000004150c9825 */ /* 0x000fc800078e0008 */
[----:B------:R-:W-:Y:S01]  /*01b0*/  IMAD.MOV.U32 R23, RZ, RZ, RZ ;  /* 0x000000ffff177224 */ /* 0x000fe200078e00ff */
[----:B------:R4:W3:Y:S01]  /*01c0*/  @!P1 LDG.E R22, desc[UR4][R12.64] ;  /* 0x000000040c169981 */ /* 0x0008e2000c1e1900 */
[----:B------:R-:W2:Y:S04]  /*01d0*/  LDC.64 R8, c[0x0][0x390] ;  /* 0x0000e400ff087b82 */ /* 0x000ea80000000a00 */
[----:B------:R-:W3:Y:S02]  /*01e0*/  @!P0 LDG.E R23, desc[UR4][R4.64] ;  /* 0x0000000404178981 */ /* 0x000ee4000c1e1900 */
[----:B------:R-:W-:-:S04]  /*01f0*/  @!P2 IMAD R25, R0, 0x200, R19 ;  /* 0x000002000019a824 */ /* 0x000fc800078e0213 */
[----:B0-----:R-:W-:-:S05]  /*0200*/  @!P2 IMAD.WIDE.U32 R6, R25, 0x4, R6 ;  /* 0x000000041906a825 */ /* 0x001fca00078e0006 */
[----:B------:R0:W3:Y:S01]  /*0210*/  @!P2 LDG.E R24, desc[UR4][R6.64] ;  /* 0x000000040618a981 */ /* 0x0000e2000c1e1900 */
[----:B----4-:R-:W-:Y:S01]  /*0220*/  CS2R R12, SRZ ;  /* 0x00000000000c7805 */ /* 0x010fe2000001ff00 */
[----:B--2---:R-:W-:-:S04]  /*0230*/  @!P2 IMAD.WIDE.U32 R8, R25, 0x4, R8 ;  /* 0x000000041908a825 */ /* 0x004fc800078e0008 */
[----:B------:R-:W-:Y:S01]  /*0240*/  @!P1 IMAD.WIDE.U32 R2, R21, 0x4, R2 ;  /* 0x0000000415029825 */ /* 0x000fe200078e0002 */
[----:B------:R-:W2:Y:S03]  /*0250*/  @!P2 LDG.E R13, desc[UR4][R8.64] ;  /* 0x00000004080da981 */ /* 0x000ea6000c1e1900 */
[----:B------:R-:W-:Y:S01]  /*0260*/  HFMA2 R21, -RZ, RZ, 0, 0 ;  /* 0x00000000ff157431 */ /* 0x000fe200000001ff */
[----:B------:R-:W-:Y:S01]  /*0270*/  @!P2 IADD3 R19, PT, PT, R19, 0x80, RZ ;  /* 0x000000801313a810 */ /* 0x000fe20007ffe0ff */
[----:B0-----:R-:W0:Y:S04]  /*0280*/  LDC.64 R6, c[0x0][0x390] ;  /* 0x0000e400ff067b82 */ /* 0x001e280000000a00 */
[----:B------:R4:W2:Y:S01]  /*0290*/  @!P1 LDG.E R21, desc[UR4][R2.64] ;  /* 0x0000000402159981 */ /* 0x0008a2000c1e1900 */
[----:B------:R-:W-:-:S02]  /*02a0*/  ISETP.GE.AND P2, PT, R15, R14, PT ;  /* 0x0000000e0f00720c */ /* 0x000fc40003f46270 */
[----:B------:R-:W-:Y:S01]  /*02b0*/  ISETP.GE.AND P0, PT, R19, R14, PT ;  /* 0x0000000e1300720c */ /* 0x000fe20003f06270 */
[----:B----4-:R-:W-:-:S10]  /*02c0*/  VIADD R3, R15, 0x100 ;  /* 0x000001000f037836 */ /* 0x010fd40000000000 */
[----:B------:R-:W4:Y:S01]  /*02d0*/  @!P2 LDC.64 R4, c[0x0][0x388] ;  /* 0x0000e200ff04ab82 */ /* 0x000f220000000a00 */
[----:B------:R-:W-:Y:S01]  /*02e0*/  ISETP.GE.AND P1, PT, R3, R14, PT ;  /* 0x0000000e0300720c */ /* 0x000fe20003f26270 */
[----:B------:R-:W-:Y:S01]  /*02f0*/  @!P0 IMAD R19, R0, 0x200, R19 ;  /* 0x0000020000138824 */ /* 0x000fe200078e0213 */
[----:B------:R-:W-:-:S03]  /*0300*/  MOV R2, RZ ;  /* 0x000000ff00027202 */ /* 0x000fc60000000f00 */
[----:B-1----:R-:W-:-:S04]  /*0310*/  @!P0 IMAD.WIDE.U32 R10, R19, 0x4, R10 ;  /* 0x00000004130a8825 */ /* 0x002fc800078e000a */
[----:B0-----:R-:W-:Y:S01]  /*0320*/  @!P0 IMAD.WIDE.U32 R6, R19, 0x4, R6 ;  /* 0x0000000413068825 */ /* 0x001fe200078e0006 */
[----:B------:R-:W-:Y:S01]  /*0330*/  IADD3 R19, PT, PT, R15, 0x80, RZ ;  /* 0x000000800f137810 */ /* 0x000fe20007ffe0ff */
[----:B------:R-:W5:Y:S04]  /*0340*/  @!P0 LDG.E R12, desc[UR4][R10.64] ;  /* 0x000000040a0c8981 */ /* 0x000f68000c1e1900 */
[----:B------:R0:W5:Y:S01]  /*0350*/  @!P0 LDG.E R2, desc[UR4][R6.64] ;  /* 0x0000000406028981 */ /* 0x000162000c1e1900 */
[----:B------:R-:W-:Y:S02]  /*0360*/  ISETP.GE.AND P0, PT, R19, R14, PT ;  /* 0x0000000e1300720c */ /* 0x000fe40003f06270 */
[----:B0-----:R-:W-:-:S05]  /*0370*/  @!P2 LEA R7, R0, R15, 0x9 ;  /* 0x0000000f0007a211 */ /* 0x001fca00078e48ff */
[----:B----4-:R-:W-:Y:S01]  /*0380*/  @!P2 IMAD.WIDE.U32 R4, R7, 0x4, R4 ;  /* 0x000000040704a825 */ /* 0x010fe200078e0004 */
[----:B------:R-:W-:-:S03]  /*0390*/  IADD3 R3, PT, PT, R15, 0x180, RZ ;  /* 0x000001800f037810 */ /* 0x000fc60007ffe0ff */
[----:B------:R-:W-:-:S05]  /*03a0*/  @!P2 IMAD.MOV.U32 R15, RZ, RZ, R19 ;  /* 0x000000ffff0fa224 */ /* 0x000fca00078e0013 */
[----:B------:R-:W-:Y:S01]  /*03b0*/  ISETP.GE.AND P3, PT, R15, R14, PT ;  /* 0x0000000e0f00720c */ /* 0x000fe20003f66270 */
[----:B------:R-:W-:Y:S01]  /*03c0*/  BSSY.RECONVERGENT B0, `(.L_x_5013) ;  /* 0x0000017000007945 */ /* 0x000fe20003800200 */
[----:B---3--:R-:W0:Y:S02]  /*03d0*/  @!P2 MUFU.RCP R20, R20 ;  /* 0x000000140014a308 */ /* 0x008e240000001000 */
[----:B0-----:R-:W-:-:S06]  /*03e0*/  @!P2 FMUL.FTZ R23, R20, R23 ;  /* 0x000000171417a220 */ /* 0x001fcc0000410000 */
[----:B------:R-:W0:Y:S08]  /*03f0*/  @!P2 FRND.TRUNC R18, R23 ;  /* 0x000000170012a307 */ /* 0x000e30000020d000 */
[----:B------:R-:W2:Y:S08]  /*0400*/  @!P1 MUFU.RCP R24, R24 ;  /* 0x0000001800189308 */ /* 0x000eb00000001000 */
[----:B------:R-:W1:Y:S01]  /*0410*/  @!P0 MUFU.RCP R22, R22 ;  /* 0x0000001600168308 */ /* 0x000e620000001000 */
[----:B0-----:R0:W-:Y:S01]  /*0420*/  @!P2 STG.E desc[UR4][R4.64], R18 ;  /* 0x000000120400a986 */ /* 0x0011e2000c101904 */
[----:B--2---:R-:W-:-:S06]  /*0430*/  @!P1 FMUL.FTZ R13, R24, R13 ;  /* 0x0000000d180d9220 */ /* 0x004fcc0000410000 */
[----:B------:R0:W2:Y:S01]  /*0440*/  @!P1 FRND.TRUNC R17, R13 ;  /* 0x0000000d00119307 */ /* 0x0000a2000020d000 */
[----:B-1----:R-:W-:-:S07]  /*0450*/  @!P0 FMUL.FTZ R21, R22, R21 ;  /* 0x0000001516158220 */ /* 0x002fce0000410000 */
[----:B------:R0:W1:Y:S01]  /*0460*/  @!P0 FRND.TRUNC R16, R21 ;  /* 0x0000001500108307 */ /* 0x000062000020d000 */
[----:B------:R-:W-:Y:S01]  /*0470*/  ISETP.GE.AND P0, PT, R3, R14, PT ;  /* 0x0000000e0300720c */ /* 0x000fe20003f06270 */
[----:B------:R-:W-:-:S12]  /*0480*/  @P3 BRA `(.L_x_5014) ;  /* 0x0000000000283947 */ /* 0x000fd80003800000 */
[----:B0-----:R-:W0:Y:S01]  /*0490*/  LDC.64 R4, c[0x0][0x388] ;  /* 0x0000e200ff047b82 */ /* 0x001e220000000a00 */
[----:B------:R-:W-:Y:S02]  /*04a0*/  LEA R7, R0, R15, 0x9 ;  /* 0x0000000f00077211 */ /* 0x000fe400078e48ff */
[----:B------:R-:W-:-:S04]  /*04b0*/  IADD3 R15, PT, PT, R15, 0x80, RZ ;  /* 0x000000800f0f7810 */ /* 0x000fc80007ffe0ff */
[----:B------:R-:W-:-:S13]  /*04c0*/  ISETP.GE.AND P1, PT, R15, R14, PT ;  /* 0x0000000e0f00720c */ /* 0x000fda0003f26270 */
[----:B------:R-:W-:Y:S01]  /*04d0*/  @!P1 IMAD R3, R0, 0x200, R15 ;  /* 0x0000020000039824 */ /* 0x000fe200078e020f */
[----:B------:R-:W-:Y:S01]  /*04e0*/  @!P1 IADD3 R15, PT, PT, R15, 0x80, RZ ;  /* 0x000000800f0f9810 */ /* 0x000fe20007ffe0ff */
[----:B0-----:R-:W-:-:S04]  /*04f0*/  IMAD.WIDE.U32 R6, R7, 0x4, R4 ;  /* 0x0000000407067825 */ /* 0x001fc800078e0004 */
[----:B------:R-:W-:Y:S01]  /*0500*/  @!P1 IMAD.WIDE.U32 R4, R3, 0x4, R4 ;  /* 0x0000000403049825 */ /* 0x000fe200078e0004 */
[----:B-1----:R3:W-:Y:S04]  /*0510*/  STG.E desc[UR4][R6.64], R16 ;  /* 0x0000001006007986 */ /* 0x0027e8000c101904 */
[----:B--2---:R3:W-:Y:S02]  /*0520*/  @!P1 STG.E desc[UR4][R4.64], R17 ;  /* 0x0000001104009986 */ /* 0x0047e4000c101904 */
.L_x_5014:
[----:B------:R-:W-:Y:S05]  /*0530*/  BSYNC.RECONVERGENT B0 ;  /* 0x0000000000007941 */ /* 0x000fea0003800200 */
.L_x_5013:
[----:B------:R-:W-:Y:S01]  /*0540*/  ISETP.GE.AND P1, PT, R15, R14, PT ;  /* 0x0000000e0f00720c */ /* 0x000fe20003f26270 */
[----:B-----5:R4:W0:-:S12]  /*0550*/  @!P0 MUFU.RCP R3, R12 ;  /* 0x0000000c00038308 */ /* 0x0208180000001000 */
[----:B----4-:R-:W-:Y:S05]  /*0560*/  @P1 EXIT ;  /* 0x000000000000194d */ /* 0x010fea0003800000 */
[----:B0--3--:R-:W0:Y:S01]  /*0570*/  LDC.64 R4, c[0x0][0x388] ;  /* 0x0000e200ff047b82 */ /* 0x009e220000000a00 */
[----:B------:R-:W-:Y:S01]  /*0580*/  @!P0 FMUL.FTZ R6, R3, R2 ;  /* 0x0000000203068220 */ /* 0x000fe20000410000 */
[----:B------:R-:W-:-:S03]  /*0590*/  LEA R3, R0, R15, 0x9 ;  /* 0x0000000f00037211 */ /* 0x000fc600078e48ff */
[----:B------:R-:W3:Y:S02]  /*05a0*/  @!P0 FRND.TRUNC R7, R6 ;  /* 0x0000000600078307 */ /* 0x000ee4000020d000 */
[----:B0-----:R-:W-:-:S05]  /*05b0*/  IMAD.WIDE.U32 R2, R3, 0x4, R4 ;  /* 0x0000000403027825 */ /* 0x001fca00078e0004 */
[----:B---3--:R-:W-:Y:S01]  /*05c0*/  STG.E desc[UR4][R2.64], R7 ;  /* 0x0000000702007986 */ /* 0x008fe2000c101904 */
[----:B------:R-:W-:Y:S05]  /*05d0*/  EXIT ;  /* 0x000000000000794d */ /* 0x000fea0003800000 */
.L_x_5015:
        /* <DEDUP_REMOVED lines=10> */
.L_x_22356:


//--------------------- .text._ZN2at6native29vectorized_elementwise_kernelILi2ENS0_13BinaryFunctorIfffZZZNS0_15binary_internal21div_trunc_kernel_cudaERNS_18TensorIteratorBaseEENKUlvE1_clEvENKUlvE0_clEvEUlffE_EESt5arrayIPcLm3EEEEviT0_T1_ --------------------------
	.section	.text._ZN2at6native29vectorized_elementwise_kernelILi2ENS0_13BinaryFunctorIfffZZZNS0_15binary_internal21div_trunc_kernel_cudaERNS_18TensorIteratorBaseEENKUlvE1_clEvENKUlvE0_clEvEUlffE_EESt5arrayIPcLm3EEEEviT0_T1_,"ax",@progbits
	.align	128
        .global         _ZN2at6native29vectorized_elementwise_kernelILi2ENS0_13BinaryFunctorIfffZZZNS0_15binary_internal21div_trunc_kernel_cudaERNS_18TensorIteratorBaseEENKUlvE1_clEvENKUlvE0_clEvEUlffE_EESt5arrayIPcLm3EEEEviT0_T1_
        .type           _ZN2at6native29vectorized_elementwise_kernelILi2ENS0_13BinaryFunctorIfffZZZNS0_15binary_internal21div_trunc_kernel_cudaERNS_18TensorIteratorBaseEENKUlvE1_clEvENKUlvE0_clEvEUlffE_EESt5arrayIPcLm3EEEEviT0_T1_,@function
        .size           _ZN2at6native29vectorized_elementwise_kernelILi2ENS0_13BinaryFunctorIfffZZZNS0_15binary_internal21div_trunc_kernel_cudaERNS_18TensorIteratorBaseEENKUlvE1_clEvENKUlvE0_clEvEUlffE_EESt5arrayIPcLm3EEEEviT0_T1_,(.L_x_22357 - _ZN2at6native29vectorized_elementwise_kernelILi2ENS0_13BinaryFunctorIfffZZZNS0_15binary_internal21div_trunc_kernel_cudaERNS_18TensorIteratorBaseEENKUlvE1_clEvENKUlvE0_clEvEUlffE_EESt5arrayIPcLm3EEEEviT0_T1_)
        .other          _ZN2at6native29vectorized_elementwise_kernelILi2ENS0_13BinaryFunctorIfffZZZNS0_15binary_internal21div_trunc_kernel_cudaERNS_18TensorIteratorBaseEENKUlvE1_clEvENKUlvE0_clEvEUlffE_EESt5arrayIPcLm3EEEEviT0_T1_,@"STO_CUDA_ENTRY STV_DEFAULT"
_ZN2at6native29vectorized_elementwise_kernelILi2ENS0_13BinaryFunctorIfffZZZNS0_15binary_internal21div_trunc_kernel_cudaERNS_18TensorIteratorBaseEENKUlvE1_clEvENKUlvE0_clEvEUlffE_EESt5arrayIPcLm3EEEEviT0_T1_:
.text._ZN2at6native29vectorized_elementwise_kernelILi2ENS0_13BinaryFunctorIfffZZZNS0_15binary_internal21div_trunc_kernel_cudaERNS_18TensorIteratorBaseEENKUlvE1_clEvENKUlvE0_clEvEUlffE_EESt5arrayIPcLm3EEEEviT0_T1_:
        /* <DEDUP_REMOVED lines=10> */
[----:B------:R-:W-:-:S07]  /*00a0*/  CS2R R30, SRZ ;  /* 0x00000000001e7805 */ /* 0x000fce000001ff00 */
[----:B------:R-:W2:Y:S08]  /*00b0*/  LDC.64 R20, c[0x0][0x398] ;  /* 0x0000e600ff147b82 */ /* 0x000eb00000000a00 */
[----:B------:R-:W3:Y:S08]  /*00c0*/  LDC.64 R22, c[0x0][0x390] ;  /* 0x0000e400ff167b82 */ /* 0x000ef00000000a00 */
[----:B------:R-:W4:Y:S01]  /*00d0*/  LDC.64 R18, c[0x0][0x398] ;  /* 0x0000e600ff127b82 */ /* 0x000f220000000a00 */
[----:B0-----:R-:W-:-:S07]  /*00e0*/  ISETP.GE.U32.AND P3, PT, R25, R2, PT ;  /* 0x000000021900720c */ /* 0x001fce0003f66070 */
[----:B------:R-:W0:Y:S01]  /*00f0*/  LDC.64 R36, c[0x0][0x390] ;  /* 0x0000e400ff247b82 */ /* 0x000e220000000a00 */
[----:B------:R-:W-:-:S07]  /*0100*/  MOV R3, R25 ;  /* 0x0000001900037202 */ /* 0x000fce0000000f00 */
[----:B------:R-:W5:Y:S01]  /*0110*/  LDC.64 R14, c[0x0][0x398] ;  /* 0x0000e600ff0e7b82 */ /* 0x000f620000000a00 */
[----:B------:R-:W-:Y:S01]  /*0120*/  @!P3 VIADD R25, R3, 0x80 ;  /* 0x000000800319b836 */ /* 0x000fe20000000000 */
[----:B------:R-:W-:-:S06]  /*0130*/  @!P3 IADD3 R13, PT, PT, R0, R3, RZ ;  /* 0x00000003000db210 */ /* 0x000fcc0007ffe0ff */
[----:B------:R-:W5:Y:S01]  /*0140*/  LDC.64 R16, c[0x0][0x390] ;  /* 0x0000e400ff107b82 */ /* 0x000f620000000a00 */
[----:B------:R-:W-:Y:S01]  /*0150*/  ISETP.GE.U32.AND P4, PT, R25, R2, PT ;  /* 0x000000021900720c */ /* 0x000fe20003f86070 */
[----:B-1----:R-:W-:-:S04]  /*0160*/  @!P3 IMAD.WIDE.U32 R26, R13, 0x4, R26 ;  /* 0x000000040d1ab825 */ /* 0x002fc800078e001a */
[----:B--2---:R-:W-:Y:S01]  /*0170*/  @!P3 IMAD.WIDE.U32 R20, R13, 0x4, R20 ;  /* 0x000000040d14b825 */ /* 0x004fe200078e0014 */
[----:B------:R-:W-:Y:S01]  /*0180*/  CS2R R12, SRZ ;  /* 0x00000000000c7805 */ /* 0x000fe2000001ff00 */
[----:B------:R-:W2:Y:S05]  /*0190*/  @!P3 LDG.E R31, desc[UR4][R26.64] ;  /* 0x000000041a1fb981 */ /* 0x000eaa000c1e1900 */
[----:B------:R1:W2:Y:S01]  /*01a0*/  @!P3 LDG.E R13, desc[UR4][R20.64] ;  /* 0x00000004140db981 */ /* 0x0002a2000c1e1900 */
[----:B------:R-:W-:Y:S02]  /*01b0*/  @!P4 IADD3 R11, PT, PT, R0, R25, RZ ;  /* 0x00000019000bc210 */ /* 0x000fe40007ffe0ff */
[----:B------:R-:W-:-:S04]  /*01c0*/  @!P4 IADD3 R25, PT, PT, R25, 0x80, RZ ;  /* 0x000000801919c810 */ /* 0x000fc80007ffe0ff */
[----:B------:R-:W-:Y:S01]  /*01d0*/  ISETP.GE.U32.AND P0, PT, R25, R2, PT ;  /* 0x000000021900720c */ /* 0x000fe20003f06070 */
[----:B-1----:R-:W1:-:S12]  /*01e0*/  LDC.64 R20, c[0x0][0x398] ;  /* 0x0000e600ff147b82 */ /* 0x002e580000000a00 */
[----:B------:R-:W-:Y:S01]  /*01f0*/  @!P0 IMAD.IADD R29, R0, 0x1, R25 ;  /* 0x00000001001d8824 */ /* 0x000fe200078e0219 */
[----:B------:R-:W-:-:S04]  /*0200*/  @!P0 IADD3 R25, PT, PT, R25, 0x80, RZ ;  /* 0x0000008019198810 */ /* 0x000fc80007ffe0ff */
[----:B------:R-:W-:-:S13]  /*0210*/  ISETP.GE.U32.AND P1, PT, R25, R2, PT ;  /* 0x000000021900720c */ /* 0x000fda0003f26070 */
[----:B------:R-:W-:Y:S01]  /*0220*/  @!P1 IMAD.IADD R35, R0, 0x1, R25 ;  /* 0x0000000100239824 */ /* 0x000fe200078e0219 */
[----:B------:R-:W-:-:S04]  /*0230*/  @!P1 IADD3 R25, PT, PT, R25, 0x80, RZ ;  /* 0x0000008019199810 */ /* 0x000fc80007ffe0ff */
[----:B------:R-:W-:Y:S01]  /*0240*/  ISETP.GE.U32.AND P2, PT, R25, R2, PT ;  /* 0x000000021900720c */ /* 0x000fe20003f46070 */
[----:B---3--:R-:W-:-:S04]  /*0250*/  @!P4 IMAD.WIDE.U32 R22, R11, 0x4, R22 ;  /* 0x000000040b16c825 */ /* 0x008fc800078e0016 */
[----:B------:R-:W-:Y:S02]  /*0260*/  HFMA2 R34, -RZ, RZ, 0, 0 ;  /* 0x00000000ff227431 */ /* 0x000fe400000001ff */
[----:B----4-:R-:W-:-:S04]  /*0270*/  @!P4 IMAD.WIDE.U32 R18, R11, 0x4, R18 ;  /* 0x000000040b12c825 */ /* 0x010fc800078e0012 */
[----:B------:R3:W4:Y:S01]  /*0280*/  @!P4 LDG.E R34, desc[UR4][R22.64] ;  /* 0x000000041622c981 */ /* 0x000722000c1e1900 */
[----:B------:R-:W-:Y:S01]  /*0290*/  IMAD.MOV.U32 R11, RZ, RZ, RZ ;  /* 0x000000ffff0b7224 */ /* 0x000fe200078e00ff */
[----:B------:R-:W-:Y:S02]  /*02a0*/  @!P2 IADD3 R27, PT, PT, R0, R25, RZ ;  /* 0x00000019001ba210 */ /* 0x000fe40007ffe0ff */
[----:B------:R-:W-:-:S03]  /*02b0*/  @!P2 IADD3 R25, PT, PT, R25, 0x80, RZ ;  /* 0x000000801919a810 */ /* 0x000fc60007ffe0ff */
[----:B------:R5:W4:Y:S01]  /*02c0*/  @!P4 LDG.E R11, desc[UR4][R18.64] ;  /* 0x00000004120bc981 */ /* 0x000b22000c1e1900 */
[----:B---3--:R-:W3:Y:S01]  /*02d0*/  LDC.64 R22, c[0x0][0x398] ;  /* 0x0000e600ff167b82 */ /* 0x008ee20000000a00 */
[----:B------:R-:W-:Y:S01]  /*02e0*/  ISETP.GE.U32.AND P3, PT, R25, R2, PT ;  /* 0x000000021900720c */ /* 0x000fe20003f66070 */
[----:B0-----:R-:W-:-:S06]  /*02f0*/  @!P1 IMAD.WIDE.U32 R36, R35, 0x4, R36 ;  /* 0x0000000423249825 */ /* 0x001fcc00078e0024 */
[----:B-----5:R-:W0:Y:S01]  /*0300*/  LDC.64 R18, c[0x0][0x390] ;  /* 0x0000e400ff127b82 */ /* 0x020e220000000a00 */
[----:B-1----:R-:W-:Y:S01]  /*0310*/  @!P1 IMAD.WIDE.U32 R20, R35, 0x4, R20 ;  /* 0x0000000423149825 */ /* 0x002fe200078e0014 */
[----:B------:R-:W-:-:S03]  /*0320*/  CS2R R32, SRZ ;  /* 0x0000000000207805 */ /* 0x000fc6000001ff00 */
[----:B------:R-:W-:Y:S01]  /*0330*/  @!P0 IMAD.WIDE.U32 R14, R29, 0x4, R14 ;  /* 0x000000041d0e8825 */ /* 0x000fe200078e000e */
[----:B------:R1:W5:Y:S03]  /*0340*/  @!P1 LDG.E R30, desc[UR4][R20.64] ;  /* 0x00000004141e9981 */ /* 0x000366000c1e1900 */
[----:B------:R-:W-:Y:S01]  /*0350*/  @!P3 IMAD.IADD R35, R0, 0x1, R25 ;  /* 0x000000010023b824 */ /* 0x000fe200078e0219 */
[----:B------:R-:W-:Y:S01]  /*0360*/  @!P3 IADD3 R25, PT, PT, R25, 0x80, RZ ;  /* 0x000000801919b810 */ /* 0x000fe20007ffe0ff */
[----:B------:R3:W5:Y:S03]  /*0370*/  @!P0 LDG.E R33, desc[UR4][R14.64] ;  /* 0x000000040e218981 */ /* 0x000766000c1e1900 */
[----:B------:R-:W-:Y:S01]  /*0380*/  ISETP.GE.U32.AND P4, PT, R25, R2, PT ;  /* 0x000000021900720c */ /* 0x000fe20003f86070 */
[----:B------:R-:W-:Y:S01]  /*0390*/  @!P0 IMAD.WIDE.U32 R16, R29, 0x4, R16 ;  /* 0x000000041d108825 */ /* 0x000fe200078e0010 */
[----:B------:R-:W-:Y:S01]  /*03a0*/  CS2R R28, SRZ ;  /* 0x00000000001c7805 */ /* 0x000fe2000001ff00 */
[----:B-1----:R-:W1:Y:S03]  /*03b0*/  LDC.64 R20, c[0x0][0x398] ;  /* 0x0000e600ff147b82 */ /* 0x002e660000000a00 */
[----:B------:R0:W5:Y:S01]  /*03c0*/  @!P0 LDG.E R32, desc[UR4][R16.64] ;  /* 0x0000000410208981 */ /* 0x000162000c1e1900 */
[----:B---3--:R-:W-:-:S03]  /*03d0*/  @!P2 IMAD.WIDE.U32 R22, R27, 0x4, R22 ;  /* 0x000000041b16a825 */ /* 0x008fc600078e0016 */
[----:B------:R3:W5:Y:S01]  /*03e0*/  @!P1 LDG.E R29, desc[UR4][R36.64] ;  /* 0x00000004241d9981 */ /* 0x000762000c1e1900 */
[----:B------:R-:W1:Y:S01]  /*03f0*/  LDC.64 R14, c[0x0][0x390] ;  /* 0x0000e400ff0e7b82 */ /* 0x000e620000000a00 */
[----:B0-----:R-:W-:Y:S02]  /*0400*/  @!P2 IMAD.WIDE.U32 R18, R27, 0x4, R18 ;  /* 0x000000041b12a825 */ /* 0x001fe400078e0012 */
[----:B------:R-:W5:Y:S04]  /*0410*/  @!P2 LDG.E R28, desc[UR4][R22.64] ;  /* 0x00000004161ca981 */ /* 0x000f68000c1e1900 */
[----:B------:R0:W5:Y:S01]  /*0420*/  @!P2 LDG.E R12, desc[UR4][R18.64] ;  /* 0x00000004120ca981 */ /* 0x000162000c1e1900 */
[----:B------:R-:W0:Y:S01]  /*0430*/  LDC.64 R16, c[0x0][0x398] ;  /* 0x0000e600ff107b82 */ /* 0x000e220000000a00 */
[----:B---3--:R-:W-:Y:S01]  /*0440*/  @!P4 IADD3 R37, PT, PT, R0, R25, RZ ;  /* 0x000000190025c210 */ /* 0x008fe20007ffe0ff */
[----:B------:R-:W-:-:S06]  /*0450*/  @!P4 VIADD R25, R25, 0x80 ;  /* 0x000000801919c836 */ /* 0x000fcc0000000000 */
[----:B------:R-:W3:Y:S01]  /*0460*/  LDC.64 R26, c[0x0][0x398] ;  /* 0x0000e600ff1a7b82 */ /* 0x000ee20000000a00 */
[----:B------:R-:W-:Y:S02]  /*0470*/  ISETP.GE.U32.AND P0, PT, R25, R2, PT ;  /* 0x000000021900720c */ /* 0x000fe40003f06070 */
[----:B------:R-:W-:Y:S01]  /*0480*/  MOV R36, RZ ;  /* 0x000000ff00247202 */ /* 0x000fe20000000f00 */
[----:B-1----:R-:W-:-:S04]  /*0490*/  @!P3 IMAD.WIDE.U32 R14, R35, 0x4, R14 ;  /* 0x00000004230eb825 */ /* 0x002fc800078e000e */
[----:B0-----:R-:W0:Y:S01]  /*04a0*/  LDC.64 R18, c[0x0][0x390] ;  /* 0x0000e400ff127b82 */ /* 0x001e220000000a00 */
[----:B------:R1:W5:Y:S07]  /*04b0*/  @!P3 LDG.E R36, desc[UR4][R14.64] ;  /* 0x000000040e24b981 */ /* 0x00036e000c1e1900 */
[----:B------:R-:W0:Y:S01]  /*04c0*/  LDC.64 R22, c[0x0][0x390] ;  /* 0x0000e400ff167b82 */ /* 0x000e220000000a00 */
[----:B------:R-:W-:-:S04]  /*04d0*/  @!P3 IMAD.WIDE.U32 R16, R35, 0x4, R16 ;  /* 0x000000042310b825 */ /* 0x000fc800078e0010 */
[----:B------:R-:W-:Y:S01]  /*04e0*/  HFMA2 R35, -RZ, RZ, 0, 0 ;  /* 0x00000000ff237431 */ /* 0x000fe200000001ff */
[----:B-1----:R-:W-:Y:S01]  /*04f0*/  @!P0 IADD3 R15, PT, PT, R0, R25, RZ ;  /* 0x00000019000f8210 */ /* 0x002fe20007ffe0ff */
[----:B------:R-:W-:Y:S01]  /*0500*/  IMAD.MOV.U32 R14, RZ, RZ, RZ ;  /* 0x000000ffff0e7224 */ /* 0x000fe200078e00ff */
[----:B------:R-:W-:Y:S01]  /*0510*/  MOV R25, RZ ;  /* 0x000000ff00197202 */ /* 0x000fe20000000f00 */
[----:B------:R-:W-:Y:S02]  /*0520*/  @!P4 IMAD.WIDE.U32 R20, R37, 0x4, R20 ;  /* 0x000000042514c825 */ /* 0x000fe400078e0014 */
[----:B------:R-:W5:Y:S02]  /*0530*/  @!P3 LDG.E R35, desc[UR4][R16.64] ;  /* 0x000000041023b981 */ /* 0x000f64000c1e1900 */
[----:B---3--:R-:W-:Y:S02]  /*0540*/  @!P0 IMAD.WIDE.U32 R26, R15, 0x4, R26 ;  /* 0x000000040f1a8825 */ /* 0x008fe400078e001a */
[----:B------:R1:W3:Y:S04]  /*0550*/  @!P4 LDG.E R14, desc[UR4][R20.64] ;  /* 0x00000004140ec981 */ /* 0x0002e8000c1e1900 */
[----:B------:R-:W3:Y:S01]  /*0560*/  @!P0 LDG.E R25, desc[UR4][R26.64] ;  /* 0x000000041a198981 */ /* 0x000ee2000c1e1900 */
[----:B0-----:R-:W-:-:S04]  /*0570*/  @!P4 IMAD.WIDE.U32 R18, R37, 0x4, R18 ;  /* 0x000000042512c825 */ /* 0x001fc800078e0012 */
[----:B------:R-:W-:Y:S02]  /*0580*/  IMAD.MOV.U32 R37, RZ, RZ, RZ ;  /* 0x000000ffff257224 */ /* 0x000fe400078e00ff */
[----:B------:R-:W-:-:S04]  /*0590*/  @!P0 IMAD.WIDE.U32 R22, R15, 0x4, R22 ;  /* 0x000000040f168825 */ /* 0x000fc800078e0016 */
[----:B------:R-:W-:Y:S01]  /*05a0*/  HFMA2 R15, -RZ, RZ, 0, 0 ;  /* 0x00000000ff0f7431 */ /* 0x000fe200000001ff */
[----:B------:R0:W3:Y:S05]  /*05b0*/  @!P4 LDG.E R37, desc[UR4][R18.64] ;  /* 0x000000041225c981 */ /* 0x0000ea000c1e1900 */
[----:B------:R-:W3:Y:S01]  /*05c0*/  @!P0 LDG.E R15, desc[UR4][R22.64] ;  /* 0x00000004160f8981 */ /* 0x000ee2000c1e1900 */
[C---:B-1----:R-:W-:Y:S01]  /*05d0*/  IADD3 R21, PT, PT, R3.reuse, 0x80, RZ ;  /* 0x0000008003157810 */ /* 0x042fe20007ffe0ff */
[----:B------:R-:W-:-:S03]  /*05e0*/  VIADD R17, R3, 0x100 ;  /* 0x0000010003117836 */ /* 0x000fc60000000000 */
[-C--:B------:R-:W-:Y:S02]  /*05f0*/  ISETP.GE.U32.AND P3, PT, R21, R2.reuse, PT ;  /* 0x000000021500720c */ /* 0x080fe40003f66070 */
[----:B------:R-:W-:Y:S02]  /*0600*/  ISETP.GE.U32.AND P4, PT, R17, R2, PT ;  /* 0x000000021100720c */ /* 0x000fe40003f86070 */
[----:B------:R-:W-:-:S04]  /*0610*/  IADD3 R17, PT, PT, R3, 0x180, RZ ;  /* 0x0000018003117810 */ /* 0x000fc80007ffe0ff */
[-C--:B------:R-:W-:Y:S02]  /*0620*/  ISETP.GE.U32.AND P1, PT, R17, R2.reuse, PT ;  /* 0x000000021100720c */ /* 0x080fe40003f26070 */
[C---:B------:R-:W-:Y:S02]  /*0630*/  ISETP.GE.U32.AND P0, PT, R3.reuse, R2, PT ;  /* 0x000000020300720c */ /* 0x040fe40003f06070 */
[----:B------:R-:W-:-:S04]  /*0640*/  IADD3 R17, PT, PT, R3, 0x200, RZ ;  /* 0x0000020003117810 */ /* 0x000fc80007ffe0ff */
[----:B------:R-:W-:Y:S01]  /*0650*/  ISETP.GE.U32.AND P2, PT, R17, R2, PT ;  /* 0x000000021100720c */ /* 0x000fe20003f46070 */
[----:B------:R-:W-:Y:S04]  /*0660*/  BSSY.RECONVERGENT B0, `(.L_x_5017) ;  /* 0x0000050000007945 */ /* 0x000fe80003800200 */
[----:B------:R-:W-:Y:S02]  /*0670*/  BSSY.RELIABLE B1, `(.L_x_5018) ;  /* 0x0000048000017945 */ /* 0x000fe40003800100 */
[----:B--2---:R1:W2:Y:S02]  /*0680*/  @!P0 MUFU.RCP R16, R13 ;  /* 0x0000000d00108308 */ /* 0x0042a40000001000 */
[----:B-1----:R-:W-:Y:S01]  /*0690*/  IADD3 R13, PT, PT, R3, 0x380, RZ ;  /* 0x00000380030d7810 */ /* 0x002fe20007ffe0ff */
[----:B--2---:R-:W-:-:S02]  /*06a0*/  @!P0 FMUL.FTZ R31, R16, R31 ;  /* 0x0000001f101f8220 */ /* 0x004fc40000410000 */
[----:B------:R-:W1:Y:S03]  /*06b0*/  @!P0 LDC.64 R16, c[0x0][0x388] ;  /* 0x0000e200ff108b82 */ /* 0x000e660000000a00 */
[----:B----4-:R-:W2:Y:S08]  /*06c0*/  @!P3 MUFU.RCP R11, R11 ;  /* 0x0000000b000bb308 */ /* 0x010eb00000001000 */
[----:B-----5:R-:W4:Y:S08]  /*06d0*/  @!P1 MUFU.RCP R30, R30 ;  /* 0x0000001e001e9308 */ /* 0x020f300000001000 */
[----:B------:R-:W5:Y:S01]  /*06e0*/  @!P4 MUFU.RCP R33, R33 ;  /* 0x000000210021c308 */ /* 0x000f620000001000 */
[----:B--2---:R-:W-:Y:S01]  /*06f0*/  @!P3 FMUL.FTZ R34, R11, R34 ;  /* 0x000000220b22b220 */ /* 0x004fe20000410000 */
[----:B------:R-:W-:-:S02]  /*0700*/  VIADD R11, R3, 0x280 ;  /* 0x00000280030b7836 */ /* 0x000fc40000000000 */
[----:B----4-:R-:W-:Y:S01]  /*0710*/  @!P1 FMUL.FTZ R29, R30, R29 ;  /* 0x0000001d1e1d9220 */ /* 0x010fe20000410000 */
[----:B-----5:R-:W-:-:S04]  /*0720*/  @!P4 FMUL.FTZ R32, R33, R32 ;  /* 0x000000202120c220 */ /* 0x020fc80000410000 */
[----:B------:R-:W-:Y:S01]  /*0730*/  @!P4 FRND.TRUNC R5, R32 ;  /* 0x000000200005c307 */ /* 0x000fe2000020d000 */
[----:B------:R-:W-:Y:S02]  /*0740*/  ISETP.GE.U32.AND P4, PT, R11, R2, PT ;  /* 0x000000020b00720c */ /* 0x000fe40003f86070 */
[----:B------:R-:W-:-:S05]  /*0750*/  IADD3 R11, PT, PT, R3, 0x300, RZ ;  /* 0x00000300030b7810 */ /* 0x000fca0007ffe0ff */
[----:B------:R-:W-:Y:S01]  /*0760*/  @!P3 FRND.TRUNC R4, R34 ;  /* 0x000000220004b307 */ /* 0x000fe2000020d000 */
[----:B------:R-:W-:-:S07]  /*0770*/  ISETP.GE.U32.AND P3, PT, R11, R2, PT ;  /* 0x000000020b00720c */ /* 0x000fce0003f66070 */
[----:B------:R-:W-:Y:S01]  /*0780*/  @!P1 FRND.TRUNC R6, R29 ;  /* 0x0000001d00069307 */ /* 0x000fe2000020d000 */
[----:B------:R-:W-:-:S07]  /*0790*/  ISETP.GE.U32.AND P1, PT, R13, R2, PT ;  /* 0x000000020d00720c */ /* 0x000fce0003f26070 */
[----:B0-----:R-:W0:Y:S08]  /*07a0*/  @!P2 MUFU.RCP R19, R28 ;  /* 0x0000001c0013a308 */ /* 0x001e300000001000 */
[----:B------:R-:W2:Y:S08]  /*07b0*/  @!P4 MUFU.RCP R35, R35 ;  /* 0x000000230023c308 */ /* 0x000eb00000001000 */
[----:B---3--:R-:W3:Y:S08]  /*07c0*/  @!P3 MUFU.RCP R14, R14 ;  /* 0x0000000e000eb308 */ /* 0x008ef00000001000 */
[----:B------:R-:W4:Y:S01]  /*07d0*/  @!P1 MUFU.RCP R18, R25 ;  /* 0x0000001900129308 */ /* 0x000f220000001000 */
[----:B------:R-:W-:-:S07]  /*07e0*/  @!P0 IMAD.IADD R11, R0, 0x1, R3 ;  /* 0x00000001000b8824 */ /* 0x000fce00078e0203 */
[----:B------:R-:W5:Y:S01]  /*07f0*/  @!P0 FRND.TRUNC R24, R31 ;  /* 0x0000001f00188307 */ /* 0x000f62000020d000 */
[----:B-1----:R-:W-:Y:S01]  /*0800*/  @!P0 IMAD.WIDE.U32 R16, R11, 0x4, R16 ;  /* 0x000000040b108825 */ /* 0x002fe200078e0010 */
[----:B------:R-:W-:-:S03]  /*0810*/  @!P0 MOV R3, R21 ;  /* 0x0000001500038202 */ /* 0x000fc60000000f00 */
[----:B0-----:R-:W-:Y:S01]  /*0820*/  @!P2 FMUL.FTZ R12, R19, R12 ;  /* 0x0000000c130ca220 */ /* 0x001fe20000410000 */
[----:B--2---:R-:W-:Y:S01]  /*0830*/  @!P4 FMUL.FTZ R36, R35, R36 ;  /* 0x000000242324c220 */ /* 0x004fe20000410000 */
[----:B---3--:R-:W-:Y:S01]  /*0840*/  @!P3 FMUL.FTZ R37, R14, R37 ;  /* 0x000000250e25b220 */ /* 0x008fe20000410000 */
[----:B----4-:R-:W-:Y:S01]  /*0850*/  @!P1 FMUL.FTZ R15, R18, R15 ;  /* 0x0000000f120f9220 */ /* 0x010fe20000410000 */
[----:B------:R0:W1:Y:S01]  /*0860*/  @!P2 FRND.TRUNC R7, R12 ;  /* 0x0000000c0007a307 */ /* 0x000062000020d000 */
[----:B-----5:R0:W-:Y:S01]  /*0870*/  @!P0 STG.E desc[UR4][R16.64], R24 ;  /* 0x0000001810008986 */ /* 0x0201e2000c101904 */
[----:B------:R-:W-:-:S06]  /*0880*/  ISETP.GE.U32.AND P0, PT, R3, R2, PT ;  /* 0x000000020300720c */ /* 0x000fcc0003f06070 */
[----:B------:R0:W2:Y:S08]  /*0890*/  @!P4 FRND.TRUNC R8, R36 ;  /* 0x000000240008c307 */ /* 0x0000b0000020d000 */
[----:B------:R0:W3:Y:S08]  /*08a0*/  @!P3 FRND.TRUNC R9, R37 ;  /* 0x000000250009b307 */ /* 0x0000f0000020d000 */
[----:B------:R0:W4:Y:S01]  /*08b0*/  @!P1 FRND.TRUNC R10, R15 ;  /* 0x0000000f000a9307 */ /* 0x000122000020d000 */
[----:B-12---:R-:W-:Y:S05]  /*08c0*/  @P0 BRA `(.L_x_5019) ;  /* 0x0000000000300947 */ /* 0x006fea0003800000 */
[----:B0-----:R-:W0:Y:S01]  /*08d0*/  LDC.64 R12, c[0x0][0x388] ;  /* 0x0000e200ff0c7b82 */ /* 0x001e220000000a00 */
[----:B------:R-:W-:Y:S01]  /*08e0*/  IADD3 R11, PT, PT, R0, R3, RZ ;  /* 0x00000003000b7210 */ /* 0x000fe20007ffe0ff */
[----:B------:R-:W-:-:S05]  /*08f0*/  VIADD R3, R3, 0x80 ;  /* 0x0000008003037836 */ /* 0x000fca0000000000 */
[----:B------:R-:W-:Y:S01]  /*0900*/  ISETP.GE.U32.AND P0, PT, R3, R2, PT ;  /* 0x000000020300720c */ /* 0x000fe20003f06070 */
[----:B0-----:R-:W-:-:S05]  /*0910*/  IMAD.WIDE.U32 R12, R11, 0x4, R12 ;  /* 0x000000040b0c7825 */ /* 0x001fca00078e000c */
[----:B------:R0:W-:Y:S07]  /*0920*/  STG.E desc[UR4][R12.64], R4 ;  /* 0x000000040c007986 */ /* 0x0001ee000c101904 */
[----:B------:R-:W-:Y:S05]  /*0930*/  @P0 BRA `(.L_x_5020) ;  /* 0x0000000000300947 */ /* 0x000fea0003800000 */
[----:B0-----:R-:W0:Y:S01]  /*0940*/  LDC.64 R12, c[0x0][0x388] ;  /* 0x0000e200ff0c7b82 */ /* 0x001e220000000a00 */
[----:B------:R-:W-:Y:S02]  /*0950*/  IADD3 R11, PT, PT, R0, R3, RZ ;  /* 0x00000003000b7210 */ /* 0x000fe40007ffe0ff */
[----:B------:R-:W-:-:S03]  /*0960*/  IADD3 R3, PT, PT, R3, 0x80, RZ ;  /* 0x0000008003037810 */ /* 0x000fc60007ffe0ff */
[----:B0-----:R-:W-:-:S05]  /*0970*/  IMAD.WIDE.U32 R12, R11, 0x4, R12 ;  /* 0x000000040b0c7825 */ /* 0x001fca00078e000c */
[----:B------:R1:W-:Y:S02]  /*0980*/  STG.E desc[UR4][R12.64], R5 ;  /* 0x000000050c007986 */ /* 0x0003e4000c101904 */
.L_x_5019:
[----:B------:R-:W-:-:S13]  /*0990*/  ISETP.GE.U32.AND P0, PT, R3, R2, PT ;  /* 0x000000020300720c */ /* 0x000fda0003f06070 */
[----:B------:R-:W-:Y:S05]  /*09a0*/  @P0 BRA `(.L_x_5021) ;  /* 0x0000000000300947 */ /* 0x000fea0003800000 */
[----:B-1----:R-:W1:Y:S01]  /*09b0*/  LDC.64 R4, c[0x0][0x388] ;  /* 0x0000e200ff047b82 */ /* 0x002e620000000a00 */
[----:B------:R-:W-:Y:S01]  /*09c0*/  IMAD.IADD R11, R0, 0x1, R3 ;  /* 0x00000001000b7824 */ /* 0x000fe200078e0203 */
[----:B------:R-:W-:-:S03]  /*09d0*/  IADD3 R3, PT, PT, R3, 0x80, RZ ;  /* 0x0000008003037810 */ /* 0x000fc60007ffe0ff */
[----:B-1----:R-:W-:-:S05]  /*09e0*/  IMAD.WIDE.U32 R4, R11, 0x4, R4 ;  /* 0x000000040b047825 */ /* 0x002fca00078e0004 */
[----:B------:R1:W-:Y:S02]  /*09f0*/  STG.E desc[UR4][R4.64], R6 ;  /* 0x0000000604007986 */ /* 0x0003e4000c101904 */
.L_x_5020:
[----:B------:R-:W-:-:S13]  /*0a00*/  ISETP.GE.U32.AND P0, PT, R3, R2, PT ;  /* 0x000000020300720c */ /* 0x000fda0003f06070 */
[----:B------:R-:W-:Y:S05]  /*0a10*/  @P0 BRA `(.L_x_5022) ;  /* 0x0000000000340947 */ /* 0x000fea0003800000 */
[----:B01----:R-:W0:Y:S01]  /*0a20*/  LDC.64 R4, c[0x0][0x388] ;  /* 0x0000e200ff047b82 */ /* 0x003e220000000a00 */
[----:B------:R-:W-:Y:S01]  /*0a30*/  IADD3 R11, PT, PT, R0, R3, RZ ;  /* 0x00000003000b7210 */ /* 0x000fe20007ffe0ff */
[----:B------:R-:W-:-:S04]  /*0a40*/  VIADD R3, R3, 0x80 ;  /* 0x0000008003037836 */ /* 0x000fc80000000000 */
[----:B0-----:R-:W-:-:S05]  /*0a50*/  IMAD.WIDE.U32 R4, R11, 0x4, R4 ;  /* 0x000000040b047825 */ /* 0x001fca00078e0004 */
[----:B------:R2:W-:Y:S02]  /*0a60*/  STG.E desc[UR4][R4.64], R7 ;  /* 0x0000000704007986 */ /* 0x0005e4000c101904 */
.L_x_5021:
[----:B------:R-:W-:-:S13]  /*0a70*/  ISETP.GE.U32.AND P0, PT, R3, R2, PT ;  /* 0x000000020300720c */ /* 0x000fda0003f06070 */
[----:B------:R-:W-:Y:S05]  /*0a80*/  @P0 BREAK.RELIABLE B1 ;  /* 0x0000000000010942 */ /* 0x000fea0003800100 */
[----:B------:R-:W-:Y:S05]  /*0a90*/  @P0 BRA `(.L_x_5023) ;  /* 0x0000000000300947 */ /* 0x000fea0003800000 */
[----:B-12---:R-:W1:Y:S01]  /*0aa0*/  LDC.64 R4, c[0x0][0x388] ;  /* 0x0000e200ff047b82 */ /* 0x006e620000000a00 */
[----:B------:R-:W-:Y:S02]  /*0ab0*/  IADD3 R7, PT, PT, R0, R3, RZ ;  /* 0x0000000300077210 */ /* 0x000fe40007ffe0ff */
[----:B------:R-:W-:-:S03]  /*0ac0*/  IADD3 R3, PT, PT, R3, 0x80, RZ ;  /* 0x0000008003037810 */ /* 0x000fc60007ffe0ff */
[----:B-1----:R-:W-:-:S05]  /*0ad0*/  IMAD.WIDE.U32 R4, R7, 0x4, R4 ;  /* 0x0000000407047825 */ /* 0x002fca00078e0004 */
[----:B------:R2:W-:Y:S02]  /*0ae0*/  STG.E desc[UR4][R4.64], R8 ;  /* 0x0000000804007986 */ /* 0x0005e4000c101904 */
.L_x_5022:
[----:B------:R-:W-:Y:S05]  /*0af0*/  BSYNC.RELIABLE B1 ;  /* 0x0000000000017941 */ /* 0x000fea0003800100 */
.L_x_5018:
[----:B------:R-:W-:-:S13]  /*0b00*/  ISETP.GE.U32.AND P0, PT, R3, R2, PT ;  /* 0x000000020300720c */ /* 0x000fda0003f06070 */
[----:B012---:R-:W0:Y:S01]  /*0b10*/  @!P0 LDC.64 R4, c[0x0][0x388] ;  /* 0x0000e200ff048b82 */ /* 0x007e220000000a00 */
[----:B------:R-:W-:Y:S01]  /*0b20*/  @!P0 IMAD.IADD R7, R0, 0x1, R3 ;  /* 0x0000000100078824 */ /* 0x000fe200078e0203 */
[----:B------:R-:W-:-:S03]  /*0b30*/  @!P0 IADD3 R3, PT, PT, R3, 0x80, RZ ;  /* 0x0000008003038810 */ /* 0x000fc60007ffe0ff */
[----:B0-----:R-:W-:-:S05]  /*0b40*/  @!P0 IMAD.WIDE.U32 R4, R7, 0x4, R4 ;  /* 0x0000000407048825 */ /* 0x001fca00078e0004 */
[----:B---3--:R0:W-:Y:S02]  /*0b50*/  @!P0 STG.E desc[UR4][R4.64], R9 ;  /* 0x0000000904008986 */ /* 0x0081e4000c101904 */
.L_x_5023:
[----:B------:R-:W-:Y:S05]  /*0b60*/  BSYNC.RECONVERGENT B0 ;  /* 0x0000000000007941 */ /* 0x000fea0003800200 */
.L_x_5017:
[----:B------:R-:W-:Y:S05]  /*0b70*/  WARPSYNC.ALL ;  /* 0x0000000000007948 */ /* 0x000fea0003800000 */
[----:B------:R-:W-:-:S13]  /*0b80*/  ISETP.GE.U32.AND P0, PT, R3, R2, PT ;  /* 0x000000020300720c */ /* 0x000fda0003f06070 */
[----:B------:R-:W-:Y:S05]  /*0b90*/  @P0 EXIT ;  /* 0x000000000000094d */ /* 0x000fea0003800000 */
[----:B012---:R-:W0:Y:S01]  /*0ba0*/  LDC.64 R4, c[0x0][0x388] ;  /* 0x0000e200ff047b82 */ /* 0x007e220000000a00 */
[----:B------:R-:W-:-:S05]  /*0bb0*/  IADD3 R3, PT, PT, R0, R3, RZ ;  /* 0x0000000300037210 */ /* 0x000fca0007ffe0ff */
[----:B0-----:R-:W-:-:S05]  /*0bc0*/  IMAD.WIDE.U32 R2, R3, 0x4, R4 ;  /* 0x0000000403027825 */ /* 0x001fca00078e0004 */
[----:B----4-:R-:W-:Y:S01]  /*0bd0*/  STG.E desc[UR4][R2.64], R10 ;  /* 0x0000000a02007986 */ /* 0x010fe2000c101904 */
[----:B------:R-:W-:Y:S05]  /*0be0*/  EXIT ;  /* 0x000000000000794d */ /* 0x000fea0003800000 */
.L_x_5016:
        /* <DEDUP_REMOVED lines=8> */
[----:B------:R-:W-:-:S03]  /*0c70*/  IMAD.WIDE.U32 R12, R2, 0x8, R4 ;  /* 0x00000008020c7825 */ /* 0x000fc600078e0004 */
[----:B------:R-:W4:Y:S04]  /*0c80*/  LDG.E.64 R20, desc[UR4][R14.64+0x800] ;  /* 0x000800040e147981 */ /* 0x000f28000c1e1b00 */
[----:B------:R-:W5:Y:S04]  /*0c90*/  LDG.E.64 R22, desc[UR4][R14.64+0xc00] ;  /* 0x000c00040e167981 */ /* 0x000f68000c1e1b00 */
[----:B------:R-:W4:Y:S04]  /*0ca0*/  LDG.E.64 R8, desc[UR4][R12.64] ;  /* 0x000000040c087981 */ /* 0x000f28000c1e1b00 */
[----:B------:R-:W5:Y:S04]  /*0cb0*/  LDG.E.64 R10, desc[UR4][R12.64+0x400] ;  /* 0x000400040c0a7981 */ /* 0x000f68000c1e1b00 */
[----:B------:R-:W5:Y:S04]  /*0cc0*/  LDG.E.64 R4, desc[UR4][R12.64+0x800] ;  /* 0x000800040c047981 */ /* 0x000f68000c1e1b00 */
[----:B------:R0:W5:Y:S02]  /*0cd0*/  LDG.E.64 R6, desc[UR4][R12.64+0xc00] ;  /* 0x000c00040c067981 */ /* 0x000164000c1e1b00 */
[----:B0-----:R-:W0:Y:S01]  /*0ce0*/  LDC.64 R12, c[0x0][0x388] ;  /* 0x0000e200ff0c7b82 */ /* 0x001e220000000a00 */
[----:B---3--:R-:W4:Y:S08]  /*0cf0*/  MUFU.RCP R3, R16 ;  /* 0x0000001000037308 */ /* 0x008f300000001000 */
[----:B------:R-:W1:Y:S08]  /*0d00*/  MUFU.RCP R24, R17 ;  /* 0x0000001100187308 */ /* 0x000e700000001000 */
[----:B--2---:R-:W5:Y:S01]  /*0d10*/  MUFU.RCP R25, R18 ;  /* 0x0000001200197308 */ /* 0x004f620000001000 */
[----:B----4-:R-:W-:-:S07]  /*0d20*/  FMUL.FTZ R8, R8, R3 ;  /* 0x0000000308087220 */ /* 0x010fce0000410000 */
[----:B------:R-:W2:Y:S01]  /*0d30*/  MUFU.RCP R26, R19 ;  /* 0x00000013001a7308 */ /* 0x000ea20000001000 */
[----:B-1----:R-:W-:-:S07]  /*0d40*/  FMUL.FTZ R9, R9, R24 ;  /* 0x0000001809097220 */ /* 0x002fce0000410000 */
[----:B------:R-:W1:Y:S01]  /*0d50*/  MUFU.RCP R28, R21 ;  /* 0x00000015001c7308 */ /* 0x000e620000001000 */
[----:B-----5:R-:W-:-:S07]  /*0d60*/  FMUL.FTZ R10, R10, R25 ;  /* 0x000000190a0a7220 */ /* 0x020fce0000410000 */
[----:B------:R-:W3:Y:S01]  /*0d70*/  MUFU.RCP R29, R22 ;  /* 0x00000016001d7308 */ /* 0x000ee20000001000 */
[----:B--2---:R-:W-:-:S07]  /*0d80*/  FMUL.FTZ R11, R11, R26 ;  /* 0x0000001a0b0b7220 */ /* 0x004fce0000410000 */
[----:B------:R-:W2:Y:S01]  /*0d90*/  MUFU.RCP R30, R23 ;  /* 0x00000017001e7308 */ /* 0x000ea20000001000 */
[----:B-1----:R-:W-:-:S07]  /*0da0*/  FMUL.FTZ R15, R5, R28 ;  /* 0x0000001c050f7220 */ /* 0x002fce0000410000 */
[----:B------:R-:W1:Y:S01]  /*0db0*/  MUFU.RCP R27, R20 ;  /* 0x00000014001b7308 */ /* 0x000e620000001000 */
[----:B---3--:R-:W-:-:S07]  /*0dc0*/  FMUL.FTZ R6, R6, R29 ;  /* 0x0000001d06067220 */ /* 0x008fce0000410000 */
[----:B------:R-:W-:Y:S01]  /*0dd0*/  FRND.TRUNC R8, R8 ;  /* 0x0000000800087307 */ /* 0x000fe2000020d000 */
[----:B--2---:R-:W-:-:S07]  /*0de0*/  FMUL.FTZ R7, R7, R30 ;  /* 0x0000001e07077220 */ /* 0x004fce0000410000 */
[----:B------:R-:W2:Y:S01]  /*0df0*/  FRND.TRUNC R9, R9 ;  /* 0x0000000900097307 */ /* 0x000ea2000020d000 */
[----:B-1----:R-:W-:Y:S01]  /*0e00*/  FMUL.FTZ R3, R4, R27 ;  /* 0x0000001b04037220 */ /* 0x002fe20000410000 */
[----:B0-----:R-:W-:-:S06]  /*0e10*/  IMAD.WIDE.U32 R4, R0, 0x4, R12 ;  /* 0x0000000400047825 */ /* 0x001fcc00078e000c */
[----:B------:R-:W-:Y:S01]  /*0e20*/  FRND.TRUNC R10, R10 ;  /* 0x0000000a000a7307 */ /* 0x000fe2000020d000 */
[----:B------:R-:W-:-:S05]  /*0e30*/  IMAD.WIDE.U32 R4, R2, 0x8, R4 ;  /* 0x0000000802047825 */ /* 0x000fca00078e0004 */
[----:B--2---:R-:W-:Y:S02]  /*0e40*/  STG.E.64 desc[UR4][R4.64], R8 ;  /* 0x0000000804007986 */ /* 0x004fe4000c101b04 */
[----:B------:R-:W0:Y:S08]  /*0e50*/  FRND.TRUNC R11, R11 ;  /* 0x0000000b000b7307 */ /* 0x000e30000020d000 */
[----:B------:R-:W-:Y:S01]  /*0e60*/  FRND.TRUNC R14, R3 ;  /* 0x00000003000e7307 */ /* 0x000fe2000020d000 */
[----:B0-----:R-:W-:Y:S07]  /*0e70*/  STG.E.64 desc[UR4][R4.64+0x400], R10 ;  /* 0x0004000a04007986 */ /* 0x001fee000c101b04 */
[----:B------:R-:W0:Y:S08]  /*0e80*/  FRND.TRUNC R15, R15 ;  /* 0x0000000f000f7307 */ /* 0x000e30000020d000 */
[----:B------:R-:W-:Y:S01]  /*0e90*/  FRND.TRUNC R6, R6 ;  /* 0x0000000600067307 */ /* 0x000fe2000020d000 */
[----:B0-----:R-:W-:Y:S07]  /*0ea0*/  STG.E.64 desc[UR4][R4.64+0x800], R14 ;  /* 0x0008000e04007986 */ /* 0x001fee000c101b04 */
[----:B------:R-:W0:Y:S02]  /*0eb0*/  FRND.TRUNC R7, R7 ;  /* 0x0000000700077307 */ /* 0x000e24000020d000 */
[----:B0-----:R-:W-:Y:S01]  /*0ec0*/  STG.E.64 desc[UR4][R4.64+0xc00], R6 ;  /* 0x000c000604007986 */ /* 0x001fe2000c101b04 */
[----:B------:R-:W-:Y:S05]  /*0ed0*/  EXIT ;  /* 0x000000000000794d */ /* 0x000fea0003800000 */
.L_x_5024:
        /* <DEDUP_REMOVED lines=10> */
.L_x_22357:


//--------------------- .text._ZN2at6native29vectorized_elementwise_kernelILi4ENS0_13BinaryFunctorIfffZZZNS0_15binary_internal21div_trunc_kernel_cudaERNS_18TensorIteratorBaseEENKUlvE1_clEvENKUlvE0_clEvEUlffE_EESt5arrayIPcLm3EEEEviT0_T1_ --------------------------
	.section	.text._ZN2at6native29vectorized_elementwise_kernelILi4ENS0_13BinaryFunctorIfffZZZNS0_15binary_internal21div_trunc_kernel_cudaERNS_18TensorIteratorBaseEENKUlvE1_clEvENKUlvE0_clEvEUlffE_EESt5arrayIPcLm3EEEEviT0_T1_,"ax",@progbits
	.align	128
        .global         _ZN2at6native29vectorized_elementwise_kernelILi4ENS0_13BinaryFunctorIfffZZZNS0_15binary_internal21div_trunc_kernel_cudaERNS_18TensorIteratorBaseEENKUlvE1_clEvENKUlvE0_clEvEUlffE_EESt5arrayIPcLm3EEEEviT0_T1_
        .type           _ZN2at6native29vectorized_elementwise_kernelILi4ENS0_13BinaryFunctorIfffZZZNS0_15binary_internal21div_trunc_kernel_cudaERNS_18TensorIteratorBaseEENKUlvE1_clEvENKUlvE0_clEvEUlffE_EESt5arrayIPcLm3EEEEviT0_T1_,@function
        .size           _ZN2at6native29vectorized_elementwise_kernelILi4ENS0_13BinaryFunctorIfffZZZNS0_15binary_internal21div_trunc_kernel_cudaERNS_18TensorIteratorBaseEENKUlvE1_clEvENKUlvE0_clEvEUlffE_EESt5arrayIPcLm3EEEEviT0_T1_,(.L_x_22358 - _ZN2at6native29vectorized_elementwise_kernelILi4ENS0_13BinaryFunctorIfffZZZNS0_15binary_internal21div_trunc_kernel_cudaERNS_18TensorIteratorBaseEENKUlvE1_clEvENKUlvE0_clEvEUlffE_EESt5arrayIPcLm3EEEEviT0_T1_)
        .other          _ZN2at6native29vectorized_elementwise_kernelILi4ENS0_13BinaryFunctorIfffZZZNS0_15binary_internal21div_trunc_kernel_cudaERNS_18TensorIteratorBaseEENKUlvE1_clEvENKUlvE0_clEvEUlffE_EESt5arrayIPcLm3EEEEviT0_T1_,@"STO_CUDA_ENTRY STV_DEFAULT"
_ZN2at6native29vectorized_elementwise_kernelILi4ENS0_13BinaryFunctorIfffZZZNS0_15binary_internal21div_trunc_kernel_cudaERNS_18TensorIteratorBaseEENKUlvE1_clEvENKUlvE0_clEvEUlffE_EESt5arrayIPcLm3EEEEviT0_T1_:
.text._ZN2at6native29vectorized_elementwise_kernelILi4ENS0_13BinaryFunctorIfffZZZNS0_15binary_internal21div_trunc_kernel_cudaERNS_18TensorIteratorBaseEENKUlvE1_clEvENKUlvE0_clEvEUlffE_EESt5arrayIPcLm3EEEEviT0_T1_:
        /* <DEDUP_REMOVED lines=153> */
.L_x_5028:
[----:B------:R-:W-:-:S13]  /*0990*/  ISETP.GE.U32.AND P0, PT, R3, R2, PT ;  /* 0x000000020300720c */ /* 0x000fda0003f06070 */
[----:B------:R-:W-:Y:S05]  /*09a0*/  @P0 BRA `(.L_x_5030) ;  /* 0x0000000000300947 */ /* 0x000fea0003800000 */
[----:B-1----:R-:W1:Y:S01]  /*09b0*/  LDC.64 R4, c[0x0][0x388] ;  /* 0x0000e200ff047b82 */ /* 0x002e620000000a00 */
[----:B------:R-:W-:Y:S01]  /*09c0*/  IMAD.IADD R11, R0, 0x1, R3 ;  /* 0x00000001000b7824 */ /* 0x000fe200078e0203 */
[----:B------:R-:W-:-:S03]  /*09d0*/  IADD3 R3, PT, PT, R3, 0x80, RZ ;  /* 0x0000008003037810 */ /* 0x000fc60007ffe0ff */
[----:B-1----:R-:W-:-:S05]  /*09e0*/  IMAD.WIDE.U32 R4, R11, 0x4, R4 ;  /* 0x000000040b047825 */ /* 0x002fca00078e0004 */
[----:B------:R1:W-:Y:S02]  /*09f0*/  STG.E desc[UR4][R4.64], R6 ;  /* 0x0000000604007986 */ /* 0x0003e4000c101904 */
.L_x_5029:
[----:B------:R-:W-:-:S13]  /*0a00*/  ISETP.GE.U32.AND P0, PT, R3, R2, PT ;  /* 0x000000020300720c */ /* 0x000fda0003f06070 */
[----:B------:R-:W-:Y:S05]  /*0a10*/  @P0 BRA `(.L_x_5031) ;  /* 0x0000000000340947 */ /* 0x000fea0003800000 */
[----:B01----:R-:W0:Y:S01]  /*0a20*/  LDC.64 R4, c[0x0][0x388] ;  /* 0x0000e200ff047b82 */ /* 0x003e220000000a00 */
[----:B------:R-:W-:Y:S01]  /*0a30*/  IADD3 R11, PT, PT, R0, R3, RZ ;  /* 0x00000003000b7210 */ /* 0x000fe20007ffe0ff */
[----:B------:R-:W-:-:S04]  /*0a40*/  VIADD R3, R3, 0x80 ;  /* 0x0000008003037836 */ /* 0x000fc80000000000 */
[----:B0-----:R-:W-:-:S05]  /*0a50*/  IMAD.WIDE.U32 R4, R11, 0x4, R4 ;  /* 0x000000040b047825 */ /* 0x001fca00078e0004 */
[----:B------:R2:W-:Y:S02]  /*0a60*/  STG.E desc[UR4][R4.64], R7 ;  /* 0x0000000704007986 */ /* 0x0005e4000c101904 */
.L_x_5030:
        /* <DEDUP_REMOVED lines=8> */
.L_x_5031:
[----:B------:R-:W-:Y:S05]  /*0af0*/  BSYNC.RELIABLE B1 ;  /* 0x0000000000017941 */ /* 0x000fea0003800100 */
.L_x_5027:
[----:B------:R-:W-:-:S13]  /*0b00*/  ISETP.GE.U32.AND P0, PT, R3, R2, PT ;  /* 0x000000020300720c */ /* 0x000fda0003f06070 */
[----:B012---:R-:W0:Y:S01]  /*0b10*/  @!P0 LDC.64 R4, c[0x0][0x388] ;  /* 0x0000e200ff048b82 */ /* 0x007e220000000a00 */
[----:B------:R-:W-:Y:S01]  /*0b20*/  @!P0 IMAD.IADD R7, R0, 0x1, R3 ;  /* 0x0000000100078824 */ /* 0x000fe200078e0203 */
[----:B------:R-:W-:-:S03]  /*0b30*/  @!P0 IADD3 R3, PT, PT, R3, 0x80, RZ ;  /* 0x0000008003038810 */ /* 0x000fc60007ffe0ff */
[----:B0-----:R-:W-:-:S05]  /*0b40*/  @!P0 IMAD.WIDE.U32 R4, R7, 0x4, R4 ;  /* 0x0000000407048825 */ /* 0x001fca00078e0004 */
[----:B---3--:R0:W-:Y:S02]  /*0b50*/  @!P0 STG.E desc[UR4][R4.64], R9 ;  /* 0x0000000904008986 */ /* 0x0081e4000c101904 */
.L_x_5032:
[----:B------:R-:W-:Y:S05]  /*0b60*/  BSYNC.RECONVERGENT B0 ;  /* 0x0000000000007941 */ /* 0x000fea0003800200 */
.L_x_5026:
        /* <DEDUP_REMOVED lines=8> */
.L_x_5025:
[----:B------:R-:W0:Y:S01]  /*0bf0*/  S2R R2, SR_TID.X ;  /* 0x0000000000027919 */ /* 0x000e220000002100 */
[----:B------:R-:W1:Y:S08]  /*0c00*/  LDC.64 R4, c[0x0][0x398] ;  /* 0x0000e600ff047b82 */ /* 0x000e700000000a00 */
[----:B------:R-:W2:Y:S01]  /*0c10*/  LDC.64 R8, c[0x0][0x390] ;  /* 0x0000e400ff087b82 */ /* 0x000ea20000000a00 */
[----:B-1----:R-:W-:-:S04]  /*0c20*/  IMAD.WIDE.U32 R4, R0, 0x4, R4 ;  /* 0x0000000400047825 */ /* 0x002fc800078e0004 */
[----:B0-----:R-:W-:-:S05]  /*0c30*/  IMAD.WIDE.U32 R22, R2, 0x10, R4 ;  /* 0x0000001002167825 */ /* 0x001fca00078e0004 */
[----:B------:R-:W3:Y:S01]  /*0c40*/  LDG.E.128 R4, desc[UR4][R22.64] ;  /* 0x0000000416047981 */ /* 0x000ee2000c1e1d00 */
[----:B--2---:R-:W-:-:S03]  /*0c50*/  IMAD.WIDE.U32 R8, R0, 0x4, R8 ;  /* 0x0000000400087825 */ /* 0x004fc600078e0008 */
[----:B------:R-:W2:Y:S01]  /*0c60*/  LDG.E.128 R16, desc[UR4][R22.64+0x800] ;  /* 0x0008000416107981 */ /* 0x000ea2000c1e1d00 */
[----:B------:R-:W-:-:S05]  /*0c70*/  IMAD.WIDE.U32 R20, R2, 0x10, R8 ;  /* 0x0000001002147825 */ /* 0x000fca00078e0008 */
[----:B------:R-:W4:Y:S04]  /*0c80*/  LDG.E.128 R12, desc[UR4][R20.64] ;  /* 0x00000004140c7981 */ /* 0x000f28000c1e1d00 */
[----:B------:R-:W5:Y:S01]  /*0c90*/  LDG.E.128 R8, desc[UR4][R20.64+0x800] ;  /* 0x0008000414087981 */ /* 0x000f62000c1e1d00 */
[----:B---3--:R-:W4:Y:S08]  /*0ca0*/  MUFU.RCP R3, R4 ;  /* 0x0000000400037308 */ /* 0x008f300000001000 */
[----:B------:R-:W0:Y:S08]  /*0cb0*/  MUFU.RCP R24, R5 ;  /* 0x0000000500187308 */ /* 0x000e300000001000 */
[----:B------:R-:W1:Y:S08]  /*0cc0*/  MUFU.RCP R25, R6 ;  /* 0x0000000600197308 */ /* 0x000e700000001000 */
[----:B------:R-:W3:Y:S08]  /*0cd0*/  MUFU.RCP R26, R7 ;  /* 0x00000007001a7308 */ /* 0x000ef00000001000 */
[----:B--2---:R-:W5:Y:S08]  /*0ce0*/  MUFU.RCP R27, R16 ;  /* 0x00000010001b7308 */ /* 0x004f700000001000 */
[----:B------:R2:W5:Y:S08]  /*0cf0*/  MUFU.RCP R28, R17 ;  /* 0x00000011001c7308 */ /* 0x0005700000001000 */
[----:B------:R-:W5:Y:S01]  /*0d00*/  MUFU.RCP R29, R18 ;  /* 0x00000012001d7308 */ /* 0x000f620000001000 */
[----:B--2---:R-:W2:Y:S07]  /*0d10*/  LDC.64 R16, c[0x0][0x388] ;  /* 0x0000e200ff107b82 */ /* 0x004eae0000000a00 */
[----:B------:R-:W5:Y:S01]  /*0d20*/  MUFU.RCP R30, R19 ;  /* 0x00000013001e7308 */ /* 0x000f620000001000 */
[----:B----4-:R-:W-:Y:S01]  /*0d30*/  FMUL.FTZ R12, R12, R3 ;  /* 0x000000030c0c7220 */ /* 0x010fe20000410000 */
[----:B0-----:R-:W-:Y:S01]  /*0d40*/  FMUL.FTZ R13, R13, R24 ;  /* 0x000000180d0d7220 */ /* 0x001fe20000410000 */
[----:B-1----:R-:W-:Y:S01]  /*0d50*/  FMUL.FTZ R14, R14, R25 ;  /* 0x000000190e0e7220 */ /* 0x002fe20000410000 */
[----:B---3--:R-:W-:Y:S01]  /*0d60*/  FMUL.FTZ R15, R15, R26 ;  /* 0x0000001a0f0f7220 */ /* 0x008fe20000410000 */
[----:B-----5:R-:W-:Y:S01]  /*0d70*/  FMUL.FTZ R4, R8, R27 ;  /* 0x0000001b08047220 */ /* 0x020fe20000410000 */
[----:B------:R-:W-:Y:S01]  /*0d80*/  FMUL.FTZ R5, R9, R28 ;  /* 0x0000001c09057220 */ /* 0x000fe20000410000 */
[----:B------:R-:W-:Y:S01]  /*0d90*/  FMUL.FTZ R6, R10, R29 ;  /* 0x0000001d0a067220 */ /* 0x000fe20000410000 */
[----:B------:R-:W-:Y:S01]  /*0da0*/  FRND.TRUNC R12, R12 ;  /* 0x0000000c000c7307 */ /* 0x000fe2000020d000 */
[----:B------:R-:W-:-:S07]  /*0db0*/  FMUL.FTZ R7, R11, R30 ;  /* 0x0000001e0b077220 */ /* 0x000fce0000410000 */
[----:B------:R-:W-:Y:S01]  /*0dc0*/  FRND.TRUNC R13, R13 ;  /* 0x0000000d000d7307 */ /* 0x000fe2000020d000 */
[----:B--2---:R-:W-:-:S07]  /*0dd0*/  IMAD.WIDE.U32 R8, R0, 0x4, R16 ;  /* 0x0000000400087825 */ /* 0x004fce00078e0010 */
[----:B------:R-:W-:Y:S08]  /*0de0*/  FRND.TRUNC R14, R14 ;  /* 0x0000000e000e7307 */ /* 0x000ff0000020d000 */
[----:B------:R-:W0:Y:S08]  /*0df0*/  FRND.TRUNC R15, R15 ;  /* 0x0000000f000f7307 */ /* 0x000e30000020d000 */
[----:B------:R-:W-:Y:S08]  /*0e00*/  FRND.TRUNC R4, R4 ;  /* 0x0000000400047307 */ /* 0x000ff0000020d000 */
[----:B------:R-:W-:Y:S08]  /*0e10*/  FRND.TRUNC R5, R5 ;  /* 0x0000000500057307 */ /* 0x000ff0000020d000 */
[----:B------:R-:W-:Y:S08]  /*0e20*/  FRND.TRUNC R6, R6 ;  /* 0x0000000600067307 */ /* 0x000ff0000020d000 */
[----:B------:R-:W1:Y:S01]  /*0e30*/  FRND.TRUNC R7, R7 ;  /* 0x0000000700077307 */ /* 0x000e62000020d000 */
[----:B------:R-:W-:-:S05]  /*0e40*/  IMAD.WIDE.U32 R8, R2, 0x10, R8 ;  /* 0x0000001002087825 */ /* 0x000fca00078e0008 */
[----:B0-----:R-:W-:Y:S04]  /*0e50*/  STG.E.128 desc[UR4][R8.64], R12 ;  /* 0x0000000c08007986 */ /* 0x001fe8000c101d04 */
[----:B-1----:R-:W-:Y:S01]  /*0e60*/  STG.E.128 desc[UR4][R8.64+0x800], R4 ;  /* 0x0008000408007986 */ /* 0x002fe2000c101d04 */
[----:B------:R-:W-:Y:S05]  /*0e70*/  EXIT ;  /* 0x000000000000794d */ /* 0x000fea0003800000 */
.L_x_5033:
        /* <DEDUP_REMOVED lines=16> */
.L_x_22358:


//--------------------- .text._ZN2at6native29vectorized_elementwise_kernelILi8ENS0_13BinaryFunctorIfffZZZNS0_15binary_internal21div_trunc_kernel_cudaERNS_18TensorIteratorBaseEENKUlvE1_clEvENKUlvE0_clEvEUlffE_EESt5arrayIPcLm3EEEEviT0_T1_ --------------------------
	.section	.text._ZN2at6native29vectorized_elementwise_kernelILi8ENS0_13BinaryFunctorIfffZZZNS0_15binary_internal21div_trunc_kernel_cudaERNS_18TensorIteratorBaseEENKUlvE1_clEvENKUlvE0_clEvEUlffE_EESt5arrayIPcLm3EEEEviT0_T1_,"ax",@progbits
	.align	128
        .global         _ZN2at6native29vectorized_elementwise_kernelILi8ENS0_13BinaryFunctorIfffZZZNS0_15binary_internal21div_trunc_kernel_cudaERNS_18TensorIteratorBaseEENKUlvE1_clEvENKUlvE0_clEvEUlffE_EESt5arrayIPcLm3EEEEviT0_T1_
        .type           _ZN2at6native29vectorized_elementwise_kernelILi8ENS0_13BinaryFunctorIfffZZZNS0_15binary_internal21div_trunc_kernel_cudaERNS_18TensorIteratorBaseEENKUlvE1_clEvENKUlvE0_clEvEUlffE_EESt5arrayIPcLm3EEEEviT0_T1_,@function
        .size           _ZN2at6native29vectorized_elementwise_kernelILi8ENS0_13BinaryFunctorIfffZZZNS0_15binary_internal21div_trunc_kernel_cudaERNS_18TensorIteratorBaseEENKUlvE1_clEvENKUlvE0_clEvEUlffE_EESt5arrayIPcLm3EEEEviT0_T1_,(.L_x_22359 - _ZN2at6native29vectorized_elementwise_kernelILi8ENS0_13BinaryFunctorIfffZZZNS0_15binary_internal21div_trunc_kernel_cudaERNS_18TensorIteratorBaseEENKUlvE1_clEvENKUlvE0_clEvEUlffE_EESt5arrayIPcLm3EEEEviT0_T1_)
        .other          _ZN2at6native29vectorized_elementwise_kernelILi8ENS0_13BinaryFunctorIfffZZZNS0_15binary_internal21div_trunc_kernel_cudaERNS_18TensorIteratorBaseEENKUlvE1_clEvENKUlvE0_clEvEUlffE_EESt5arrayIPcLm3EEEEviT0_T1_,@"STO_CUDA_ENTRY STV_DEFAULT"
_ZN2at6native29vectorized_elementwise_kernelILi8ENS0_13BinaryFunctorIfffZZZNS0_15binary_internal21div_trunc_kernel_cudaERNS_18TensorIteratorBaseEENKUlvE1_clEvENKUlvE0_clEvEUlffE_EESt5arrayIPcLm3EEEEviT0_T1_:
.text._ZN2at6native29vectorized_elementwise_kernelILi8ENS0_13BinaryFunctorIfffZZZNS0_15binary_internal21div_trunc_kernel_cudaERNS_18TensorIteratorBaseEENKUlvE1_clEvENKUlvE0_clEvEUlffE_EESt5arrayIPcLm3EEEEviT0_T1_:
[----:B------:R-:W-:Y:S01]  /*0000*/  LDC R1, c[0x0][0x37c] ;  /* 0x0000df00ff017b82 */ /* 0x000fe20000000800 */
[----:B------:R-:W-:Y:S05]  /*0010*/  EXIT ;  /* 0x000000000000794d */ /* 0x000fea0003800000 */
.L_x_5034:
        /* <DEDUP_REMOVED lines=14> */
.L_x_22359:


//--------------------- .text._ZN2at6native18elementwise_kernelILi128ELi4EZNS0_15gpu_kernel_implINS0_13BUnaryFunctorIfffZZZNS0_15binary_internal21div_trunc_kernel_cudaERNS_18TensorIteratorBaseEENKUlvE1_clEvENKUlvE0_clEvEUlffE_EEEEvS6_RKT_EUliE_EEviT1_ --------------------------
	.section	.text._ZN2at6native18elementwise_kernelILi128ELi4EZNS0_15gpu_kernel_implINS0_13BUnaryFunctorIfffZZZNS0_15binary_internal21div_trunc_kernel_cudaERNS_18TensorIteratorBaseEENKUlvE1_clEvENKUlvE0_clEvEUlffE_EEEEvS6_RKT_EUliE_EEviT1_,"ax",@progbits
	.align	128
        .global         _ZN2at6native18elementwise_kernelILi128ELi4EZNS0_15gpu_kernel_implINS0_13BUnaryFunctorIfffZZZNS0_15binary_internal21div_trunc_kernel_cudaERNS_18TensorIteratorBaseEENKUlvE1_clEvENKUlvE0_clEvEUlffE_EEEEvS6_RKT_EUliE_EEviT1_
        .type           _ZN2at6native18elementwise_kernelILi128ELi4EZNS0_15gpu_kernel_implINS0_13BUnaryFunctorIfffZZZNS0_15binary_internal21div_trunc_kernel_cudaERNS_18TensorIteratorBaseEENKUlvE1_clEvENKUlvE0_clEvEUlffE_EEEEvS6_RKT_EUliE_EEviT1_,@function
        .size           _ZN2at6native18elementwise_kernelILi128ELi4EZNS0_15gpu_kernel_implINS0_13BUnaryFunctorIfffZZZNS0_15binary_internal21div_trunc_kernel_cudaERNS_18TensorIteratorBaseEENKUlvE1_clEvENKUlvE0_clEvEUlffE_EEEEvS6_RKT_EUliE_EEviT1_,(.L_x_22360 - _ZN2at6native18elementwise_kernelILi128ELi4EZNS0_15gpu_kernel_implINS0_13BUnaryFunctorIfffZZZNS0_15binary_internal21div_trunc_kernel_cudaERNS_18TensorIteratorBaseEENKUlvE1_clEvENKUlvE0_clEvEUlffE_EEEEvS6_RKT_EUliE_EEviT1_)
        .other          _ZN2at6native18elementwise_kernelILi128ELi4EZNS0_15gpu_kernel_implINS0_13BUnaryFunctorIfffZZZNS0_15binary_internal21div_trunc_kernel_cudaERNS_18TensorIteratorBaseEENKUlvE1_clEvENKUlvE0_clEvEUlffE_EEEEvS6_RKT_EUliE_EEviT1_,@"STO_CUDA_ENTRY STV_DEFAULT"
_ZN2at6native18elementwise_kernelILi128ELi4EZNS0_15gpu_kernel_implINS0_13BUnaryFunctorIfffZZZNS0_15binary_internal21div_trunc_kernel_cudaERNS_18TensorIteratorBaseEENKUlvE1_clEvENKUlvE0_clEvEUlffE_EEEEvS6_RKT_EUliE_EEviT1_:
.text._ZN2at6native18elementwise_kernelILi128ELi4EZNS0_15gpu_kernel_implINS0_13BUnaryFunctorIfffZZZNS0_15binary_internal21div_trunc_kernel_cudaERNS_18TensorIteratorBaseEENKUlvE1_clEvENKUlvE0_clEvEUlffE_EEEEvS6_RKT_EUliE_EEviT1_:
        /* <DEDUP_REMOVED lines=319> */
.L_x_5037:
[----:B------:R-:W0:Y:S01]  /*13f0*/  LDCU.64 UR6, c[0x0][0x588] ;  /* 0x0000b100ff0677ac */ /* 0x000e220008000a00 */
[----:B------:R-:W-:Y:S01]  /*1400*/  BSSY.RECONVERGENT B6, `(.L_x_5038) ;  /* 0x00000e5000067945 */ /* 0x000fe20003800200 */
        /* <DEDUP_REMOVED lines=14> */
[----:B--2---:R3:W4:Y:S01]  /*14f0*/  I2F.S16 R0, R2 ;  /* 0x0000000200007306 */ /* 0x0047220000101400 */
[----:B------:R-:W-:Y:S05]  /*1500*/  BRA `(.L_x_5044) ;  /* 0x0000000c00507947 */ /* 0x000fea0003800000 */
.L_x_5042:
[----:B------:R-:W2:Y:S02]  /*1510*/  LDG.E.U8 R0, desc[UR36][R2.64] ;  /* 0x0000002402007981 */ /* 0x000ea4000c1e1100 */
[----:B--2---:R-:W-:Y:S01]  /*1520*/  I2FP.F32.U32 R0, R0 ;  /* 0x0000000000007245 */ /* 0x004fe20000201000 */
[----:B------:R-:W-:Y:S06]  /*1530*/  BRA `(.L_x_5044) ;  /* 0x0000000c00447947 */ /* 0x000fec0003800000 */
.L_x_5041:
        /* <DEDUP_REMOVED lines=9> */
.L_x_5046:
[----:B------:R-:W2:Y:S02]  /*15d0*/  LDG.E R0, desc[UR36][R2.64] ;  /* 0x0000002402007981 */ /* 0x000ea4000c1e1900 */
[----:B--2---:R-:W-:Y:S01]  /*15e0*/  I2FP.F32.S32 R0, R0 ;  /* 0x0000000000007245 */ /* 0x004fe20000201400 */
[----:B------:R-:W-:Y:S06]  /*15f0*/  BRA `(.L_x_5044) ;  /* 0x0000000c00147947 */ /* 0x000fec0003800000 */
.L_x_5045:
[----:B------:R-:W2:Y:S02]  /*1600*/  LDG.E.U16 R0, desc[UR36][R2.64] ;  /* 0x0000002402007981 */ /* 0x000ea4000c1e1500 */
[----:B--2---:R-:W2:Y:S01]  /*1610*/  I2F.S16 R0, R0 ;  /* 0x0000000000007306 */ /* 0x004ea20000101400 */
[----:B------:R-:W-:Y:S05]  /*1620*/  BRA `(.L_x_5044) ;  /* 0x0000000c00087947 */ /* 0x000fea0003800000 */
.L_x_5040:
        /* <DEDUP_REMOVED lines=8> */
.L_x_5048:
[----:B------:R-:W2:Y:S02]  /*16b0*/  LDG.E.U16 R0, desc[UR36][R2.64] ;  /* 0x0000002402007981 */ /* 0x000ea4000c1e1500 */
[----:B--2---:R-:W-:Y:S01]  /*16c0*/  HADD2.F32 R0, -RZ, R0.H0_H0 ;  /* 0x20000000ff007230 */ /* 0x004fe20000004100 */
[----:B------:R-:W-:Y:S06]  /*16d0*/  BRA `(.L_x_5044) ;  /* 0x0000000800dc7947 */ /* 0x000fec0003800000 */
.L_x_5047:
        /* <DEDUP_REMOVED lines=8> */
.L_x_5050:
[----:B------:R-:W2:Y:S02]  /*1760*/  LDG.E.U16 R0, desc[UR36][R2.64] ;  /* 0x0000002402007981 */ /* 0x000ea4000c1e1500 */
[----:B--2---:R-:W-:Y:S01]  /*1770*/  HADD2.F32 R0, -RZ, R0.H0_H0 ;  /* 0x20000000ff007230 */ /* 0x004fe20000004100 */
[----:B------:R-:W-:Y:S06]  /*1780*/  BRA `(.L_x_5044) ;  /* 0x0000000800b07947 */ /* 0x000fec0003800000 */
.L_x_5049:
        /* <DEDUP_REMOVED lines=11> */
.L_x_5039:
        /* <DEDUP_REMOVED lines=12> */
.L_x_5053:
        /* <DEDUP_REMOVED lines=11> */
.L_x_5052:
        /* <DEDUP_REMOVED lines=25> */
.L_x_5055:
        /* <DEDUP_REMOVED lines=12> */
.L_x_5054:
[----:B------:R-:W2:Y:S02]  /*1c00*/  LDG.E.U16 R0, desc[UR36][R2.64] ;  /* 0x0000002402007981 */ /* 0x000ea4000c1e1500 */
[----:B--2---:R-:W-:Y:S01]  /*1c10*/  SHF.L.U32 R0, R0, 0x10, RZ ;  /* 0x0000001000007819 */ /* 0x004fe200000006ff */
[----:B------:R-:W-:Y:S06]  /*1c20*/  BRA `(.L_x_5044) ;  /* 0x0000000400887947 */ /* 0x000fec0003800000 */
.L_x_5051:
        /* <DEDUP_REMOVED lines=11> */
.L_x_5058:
        /* <DEDUP_REMOVED lines=20> */
.L_x_5060:
[----:B------:R-:W-:Y:S05]  /*1e20*/  BSYNC.RECONVERGENT B0 ;  /* 0x0000000000007941 */ /* 0x000fea0003800200 */
.L_x_5059:
[----:B------:R-:W-:Y:S01]  /*1e30*/  IMAD.SHL.U32 R0, R0, 0x100000, RZ ;  /* 0x0010000000007824 */ /* 0x000fe200078e00ff */
[----:B------:R-:W-:-:S04]  /*1e40*/  LEA R2, R2, 0x3b800000, 0x17 ;  /* 0x3b80000002027811 */ /* 0x000fc800078eb8ff */
[----:B------:R-:W-:Y:S01]  /*1e50*/  LOP3.LUT R0, R2, R0, R7, 0xfe, !PT ;  /* 0x0000000002007212 */ /* 0x000fe200078efe07 */
[----:B------:R-:W-:Y:S06]  /*1e60*/  BRA `(.L_x_5044) ;  /* 0x0000000000f87947 */ /* 0x000fec0003800000 */
.L_x_5057:
        /* <DEDUP_REMOVED lines=20> */
.L_x_5062:
[----:B------:R-:W-:Y:S05]  /*1fb0*/  BSYNC.RECONVERGENT B0 ;  /* 0x0000000000007941 */ /* 0x000fea0003800200 */
.L_x_5061:
[----:B------:R-:W-:Y:S01]  /*1fc0*/  IMAD.SHL.U32 R0, R0, 0x200000, RZ ;  /* 0x0020000000007824 */ /* 0x000fe200078e00ff */
[----:B------:R-:W-:-:S04]  /*1fd0*/  LEA R2, R2, 0x37800000, 0x17 ;  /* 0x3780000002027811 */ /* 0x000fc800078eb8ff */
[----:B------:R-:W-:Y:S01]  /*1fe0*/  LOP3.LUT R0, R2, R0, R7, 0xfe, !PT ;  /* 0x0000000002007212 */ /* 0x000fe200078efe07 */
[----:B------:R-:W-:Y:S06]  /*1ff0*/  BRA `(.L_x_5044) ;  /* 0x0000000000947947 */ /* 0x000fec0003800000 */
.L_x_5056:
[----:B------:R-:W-:-:S09]  /*2000*/  UISETP.NE.AND UP0, UPT, UR4, 0x1c, UPT ;  /* 0x0000001c0400788c */ /* 0x000fd2000bf05270 */
[----:B------:R-:W-:Y:S05]  /*2010*/  BRA.U !UP0, `(.L_x_5063) ;  /* 0x0000000108847547 */ /* 0x000fea000b800000 */
[----:B------:R-:W-:-:S09]  /*2020*/  UISETP.NE.AND UP0, UPT, UR4, 0x1d, UPT ;  /* 0x0000001d0400788c */ /* 0x000fd2000bf05270 */
[----:B------:R-:W-:Y:S05]  /*2030*/  BRA.U !UP0, `(.L_x_5064) ;  /* 0x0000000108707547 */ /* 0x000fea000b800000 */
[----:B------:R-:W-:-:S09]  /*2040*/  UISETP.NE.AND UP0, UPT, UR4, 0x2c, UPT ;  /* 0x0000002c0400788c */ /* 0x000fd2000bf05270 */
[----:B------:R-:W-:Y:S05]  /*2050*/  BRA.U !UP0, `(.L_x_5065) ;  /* 0x0000000108487547 */ /* 0x000fea000b800000 */
.L_x_5043:
        /* <DEDUP_REMOVED lines=16> */
.L_x_5066:
[----:B------:R-:W-:Y:S01]  /*2160*/  IMAD.MOV.U32 R0, RZ, RZ, RZ ;  /* 0x000000ffff007224 */ /* 0x000fe200078e00ff */
[----:B------:R-:W-:Y:S06]  /*2170*/  BRA `(.L_x_5044) ;  /* 0x0000000000347947 */ /* 0x000fec0003800000 */
.L_x_5065:
[----:B------:R-:W2:Y:S01]  /*2180*/  LDG.E.U8 R2, desc[UR36][R2.64] ;  /* 0x0000002402027981 */ /* 0x000ea2000c1e1100 */
[----:B------:R-:W-:Y:S02]  /*2190*/  MOV R0, 0x400000 ;  /* 0x0040000000007802 */ /* 0x000fe40000000f00 */
[----:B--2---:R-:W-:-:S13]  /*21a0*/  ISETP.NE.AND P0, PT, R2, RZ, PT ;  /* 0x000000ff0200720c */ /* 0x004fda0003f05270 */
[----:B------:R-:W-:Y:S05]  /*21b0*/  @!P0 BRA `(.L_x_5044) ;  /* 0x0000000000248947 */ /* 0x000fea0003800000 */
[----:B------:R-:W-:-:S13]  /*21c0*/  ISETP.NE.AND P0, PT, R2, 0xff, PT ;  /* 0x000000ff0200780c */ /* 0x000fda0003f05270 */
[----:B------:R-:W-:Y:S02]  /*21d0*/  @!P0 IMAD.MOV.U32 R0, RZ, RZ, 0x7f800001 ;  /* 0x7f800001ff008424 */ /* 0x000fe400078e00ff */
[----:B------:R-:W-:Y:S01]  /*21e0*/  @P0 IMAD.SHL.U32 R0, R2, 0x800000, RZ ;  /* 0x0080000002000824 */ /* 0x000fe200078e00ff */
[----:B------:R-:W-:Y:S06]  /*21f0*/  BRA `(.L_x_5044) ;  /* 0x0000000000147947 */ /* 0x000fec0003800000 */
.L_x_5064:
[----:B------:R-:W2:Y:S02]  /*2200*/  LDG.E.64 R2, desc[UR36][R2.64] ;  /* 0x0000002402027981 */ /* 0x000ea4000c1e1b00 */
[----:B--2---:R0:W1:Y:S02]  /*2210*/  I2F.U64 R0, R2 ;  /* 0x0000000200007312 */ /* 0x0040640000301000 */
[----:B01----:R-:W-:Y:S05]  /*2220*/  BRA `(.L_x_5044) ;  /* 0x0000000000087947 */ /* 0x003fea0003800000 */
.L_x_5063:
[----:B------:R-:W2:Y:S02]  /*2230*/  LDG.E R0, desc[UR36][R2.64] ;  /* 0x0000002402007981 */ /* 0x000ea4000c1e1900 */
[----:B--2---:R-:W-:-:S07]  /*2240*/  I2FP.F32.U32 R0, R0 ;  /* 0x0000000000007245 */ /* 0x004fce0000201000 */
.L_x_5044:
[----:B------:R-:W-:Y:S05]  /*2250*/  BSYNC.RECONVERGENT B6 ;  /* 0x0000000000067941 */ /* 0x000fea0003800200 */
.L_x_5038:
[----:B------:R-:W0:Y:S01]  /*2260*/  LDCU UR4, c[0x0][0x594] ;  /* 0x0000b280ff0477ac */ /* 0x000e220008000800 */
[----:B------:R-:W3:Y:S01]  /*2270*/  LDCU.64 UR6, c[0x0][0x580] ;  /* 0x0000b000ff0677ac */ /* 0x000ee20008000a00 */
[----:B01----:R-:W2:Y:S01]  /*2280*/  MUFU.RCP R3, UR4 ;  /* 0x0000000400037d08 */ /* 0x003ea20008001000 */
[----:B------:R-:W-:Y:S01]  /*2290*/  UPRMT UR4, UR41, 0x9910, URZ ;  /* 0x0000991029047896 */ /* 0x000fe200080000ff */
[----:B---3--:R-:W-:-:S03]  /*22a0*/  IADD3 R2, P0, PT, R16, UR6, RZ ;  /* 0x0000000610027c10 */ /* 0x008fc6000ff1e0ff */
[----:B------:R-:W-:Y:S01]  /*22b0*/  UISETP.GT.AND UP0, UPT, UR4, 0x9, UPT ;  /* 0x000000090400788c */ /* 0x000fe2000bf04270 */
[----:B--2-45:R-:W-:Y:S01]  /*22c0*/  FMUL.FTZ R5, R3, R0 ;  /* 0x0000000003057220 */ /* 0x034fe20000410000 */
[----:B------:R-:W-:-:S03]  /*22d0*/  IADD3.X R3, PT, PT, RZ, UR7, RZ, P0, !PT ;  /* 0x00000007ff037c10 */ /* 0x000fc600087fe4ff */
        /* <DEDUP_REMOVED lines=13> */
.L_x_5070:
[----:B01----:R-:W0:Y:S02]  /*23b0*/  F2I.S64.TRUNC R4, R5 ;  /* 0x0000000500047311 */ /* 0x003e24000020d900 */
[----:B0-----:R0:W-:Y:S01]  /*23c0*/  STG.E.U8 desc[UR36][R2.64], R4 ;  /* 0x0000000402007986 */ /* 0x0011e2000c101124 */
[----:B------:R-:W-:Y:S05]  /*23d0*/  BRA `(.L_x_5072) ;  /* 0x0000000c002c7947 */ /* 0x000fea0003800000 */
.L_x_5069:
        /* <DEDUP_REMOVED lines=9> */
.L_x_5074:
[----:B0-----:R-:W0:Y:S02]  /*2470*/  F2I.TRUNC.NTZ R5, R5 ;  /* 0x0000000500057305 */ /* 0x001e24000020f100 */
[----:B0-----:R0:W-:Y:S01]  /*2480*/  STG.E desc[UR36][R2.64], R5 ;  /* 0x0000000502007986 */ /* 0x0011e2000c101924 */
[----:B------:R-:W-:Y:S05]  /*2490*/  BRA `(.L_x_5072) ;  /* 0x0000000800fc7947 */ /* 0x000fea0003800000 */
.L_x_5073:
[----:B0-----:R-:W0:Y:S02]  /*24a0*/  F2I.TRUNC.NTZ R5, R5 ;  /* 0x0000000500057305 */ /* 0x001e24000020f100 */
[----:B0-----:R0:W-:Y:S01]  /*24b0*/  STG.E.U16 desc[UR36][R2.64], R5 ;  /* 0x0000000502007986 */ /* 0x0011e2000c101524 */
[----:B------:R-:W-:Y:S05]  /*24c0*/  BRA `(.L_x_5072) ;  /* 0x0000000800f07947 */ /* 0x000fea0003800000 */
.L_x_5068:
        /* <DEDUP_REMOVED lines=8> */
.L_x_5076:
[----:B-1----:R-:W-:-:S05]  /*2550*/  F2FP.F16.F32.PACK_AB R4, RZ, R4 ;  /* 0x00000004ff04723e */ /* 0x002fca00000000ff */
[----:B------:R1:W-:Y:S01]  /*2560*/  STG.E.U16 desc[UR36][R2.64], R4 ;  /* 0x0000000402007986 */ /* 0x0003e2000c101524 */
[----:B------:R-:W-:Y:S05]  /*2570*/  BRA `(.L_x_5072) ;  /* 0x0000000800c47947 */ /* 0x000fea0003800000 */
.L_x_5075:
[----:B------:R-:W-:-:S09]  /*2580*/  UISETP.NE.AND UP0, UPT, UR4, 0x7, UPT ;  /* 0x000000070400788c */ /* 0x000fd2000bf05270 */
[----:B------:R-:W-:Y:S05]  /*2590*/  BRA.U !UP0, `(.L_x_5077) ;  /* 0x00000001082c7547 */ /* 0x000fea000b800000 */
[----:B------:R-:W-:-:S09]  /*25a0*/  UISETP.NE.AND UP0, UPT, UR4, 0x8, UPT ;  /* 0x000000080400788c */ /* 0x000fd2000bf05270 */
[----:B------:R-:W-:Y:S05]  /*25b0*/  BRA.U !UP0, `(.L_x_5078) ;  /* 0x0000000108147547 */ /* 0x000fea000b800000 */
[----:B------:R-:W-:-:S09]  /*25c0*/  UISETP.NE.AND UP0, UPT, UR4, 0x9, UPT ;  /* 0x000000090400788c */ /* 0x000fd2000bf05270 */
[----:B------:R-:W-:Y:S05]  /*25d0*/  BRA.U UP0, `(.L_x_5071) ;  /* 0x0000000900187547 */ /* 0x000fea000b800000 */
[----:B0-----:R-:W-:-:S05]  /*25e0*/  IMAD.MOV.U32 R5, RZ, RZ, RZ ;  /* 0x000000ffff057224 */ /* 0x001fca00078e00ff */
[----:B-1----:R0:W-:Y:S01]  /*25f0*/  STG.E.64 desc[UR36][R2.64], R4 ;  /* 0x0000000402007986 */ /* 0x0021e2000c101b24 */
[----:B------:R-:W-:Y:S05]  /*2600*/  BRA `(.L_x_5072) ;  /* 0x0000000800a07947 */ /* 0x000fea0003800000 */
.L_x_5078:
[----:B01----:R-:W-:-:S04]  /*2610*/  F2FP.F16.F32.PACK_AB R5, RZ, R4 ;  /* 0x00000004ff05723e */ /* 0x003fc800000000ff */
[----:B------:R-:W-:-:S05]  /*2620*/  PRMT R5, R5, 0x5410, RZ ;  /* 0x0000541005057816 */ /* 0x000fca00000000ff */
[----:B------:R0:W-:Y:S01]  /*2630*/  STG.E desc[UR36][R2.64], R5 ;  /* 0x0000000502007986 */ /* 0x0001e2000c101924 */
[----:B------:R-:W-:Y:S05]  /*2640*/  BRA `(.L_x_5072) ;  /* 0x0000000800907947 */ /* 0x000fea0003800000 */
.L_x_5077:
[----:B-1----:R-:W-:-:S06]  /*2650*/  FMUL.FTZ R4, R4, 1 ;  /* 0x3f80000004047820 */ /* 0x002fcc0000410000 */
[----:B0-----:R-:W0:Y:S02]  /*2660*/  F2F.F64.F32 R4, R4 ;  /* 0x0000000400047310 */ /* 0x001e240000201800 */
[----:B0-----:R0:W-:Y:S01]  /*2670*/  STG.E.64 desc[UR36][R2.64], R4 ;  /* 0x0000000402007986 */ /* 0x0011e2000c101b24 */
[----:B------:R-:W-:Y:S05]  /*2680*/  BRA `(.L_x_5072) ;  /* 0x0000000800807947 */ /* 0x000fea0003800000 */
.L_x_5067:
        /* <DEDUP_REMOVED lines=12> */
.L_x_5081:
[----:B-1----:R-:W-:Y:S01]  /*2750*/  FMUL.FTZ R4, R4, 1 ;  /* 0x3f80000004047820 */ /* 0x002fe20000410000 */
[----:B------:R-:W-:-:S05]  /*2760*/  CS2R R6, SRZ ;  /* 0x0000000000067805 */ /* 0x000fca000001ff00 */
[----:B0-----:R-:W0:Y:S02]  /*2770*/  F2F.F64.F32 R4, R4 ;  /* 0x0000000400047310 */ /* 0x001e240000201800 */
[----:B0-----:R0:W-:Y:S01]  /*2780*/  STG.E.128 desc[UR36][R2.64], R4 ;  /* 0x0000000402007986 */ /* 0x0011e2000c101d24 */
[----:B------:R-:W-:Y:S05]  /*2790*/  BRA `(.L_x_5072) ;  /* 0x00000008003c7947 */ /* 0x000fea0003800000 */
.L_x_5080:
        /* <DEDUP_REMOVED lines=18> */
.L_x_5085:
[----:B------:R-:W-:Y:S05]  /*28c0*/  BSYNC.RECONVERGENT B0 ;  /* 0x0000000000007941 */ /* 0x000fea0003800200 */
.L_x_5084:
[----:B------:R-:W-:-:S05]  /*28d0*/  LOP3.LUT R7, R0, 0x80, R7, 0xf8, !PT ;  /* 0x0000008000077812 */ /* 0x000fca00078ef807 */
[----:B------:R1:W-:Y:S01]  /*28e0*/  STG.E.U8 desc[UR36][R2.64], R7 ;  /* 0x0000000702007986 */ /* 0x0003e2000c101124 */
[----:B------:R-:W-:Y:S05]  /*28f0*/  BRA `(.L_x_5072) ;  /* 0x0000000400e47947 */ /* 0x000fea0003800000 */
.L_x_5083:
[----:B-1----:R-:W-:Y:S01]  /*2900*/  LOP3.LUT R6, R4, 0x7fffffff, RZ, 0xc0, !PT ;  /* 0x7fffffff04067812 */ /* 0x002fe200078ec0ff */
[----:B------:R-:W-:Y:S01]  /*2910*/  BSSY.RECONVERGENT B0, `(.L_x_5086) ;  /* 0x000000d000007945 */ /* 0x000fe20003800200 */
        /* <DEDUP_REMOVED lines=12> */
.L_x_5087:
[----:B------:R-:W-:Y:S05]  /*29e0*/  BSYNC.RECONVERGENT B0 ;  /* 0x0000000000007941 */ /* 0x000fea0003800200 */
.L_x_5086:
[----:B0-----:R-:W-:-:S05]  /*29f0*/  LOP3.LUT R5, R0, 0x80, R7, 0xf8, !PT ;  /* 0x0000008000057812 */ /* 0x001fca00078ef807 */
[----:B------:R0:W-:Y:S01]  /*2a00*/  STG.E.U8 desc[UR36][R2.64], R5 ;  /* 0x0000000502007986 */ /* 0x0001e2000c101124 */
[----:B------:R-:W-:Y:S05]  /*2a10*/  BRA `(.L_x_5072) ;  /* 0x00000004009c7947 */ /* 0x000fea0003800000 */
.L_x_5082:
[----:B-1----:R-:W-:-:S05]  /*2a20*/  F2FP.BF16.F32.PACK_AB R4, RZ, R4 ;  /* 0x00000004ff04723e */ /* 0x002fca00000010ff */
[----:B------:R1:W-:Y:S01]  /*2a30*/  STG.E.U16 desc[UR36][R2.64], R4 ;  /* 0x0000000402007986 */ /* 0x0003e2000c101524 */
[----:B------:R-:W-:Y:S05]  /*2a40*/  BRA `(.L_x_5072) ;  /* 0x0000000400907947 */ /* 0x000fea0003800000 */
.L_x_5079:
        /* <DEDUP_REMOVED lines=11> */
.L_x_5090:
        /* <DEDUP_REMOVED lines=12> */
.L_x_5093:
[----:B------:R-:W-:-:S04]  /*2bc0*/  SHF.R.U32.HI R0, RZ, 0x14, R4 ;  /* 0x00000014ff007819 */ /* 0x000fc80000011604 */
[----:B------:R-:W-:-:S04]  /*2bd0*/  LOP3.LUT R5, R0, 0x1, RZ, 0xc0, !PT ;  /* 0x0000000100057812 */ /* 0x000fc800078ec0ff */
[----:B------:R-:W-:-:S04]  /*2be0*/  IADD3 R0, PT, PT, R4, 0x487ffff, R5 ;  /* 0x0487ffff04007810 */ /* 0x000fc80007ffe005 */
[----:B------:R-:W-:-:S04]  /*2bf0*/  SHF.R.U32.HI R0, RZ, 0x14, R0 ;  /* 0x00000014ff007819 */ /* 0x000fc80000011600 */
[----:B------:R-:W-:-:S07]  /*2c00*/  LOP3.LUT R5, R0, 0xff, RZ, 0xc0, !PT ;  /* 0x000000ff00057812 */ /* 0x000fce00078ec0ff */
.L_x_5094:
[----:B------:R-:W-:-:S04]  /*2c10*/  SHF.R.U32.HI R4, RZ, 0x18, R4 ;  /* 0x00000018ff047819 */ /* 0x000fc80000011604 */
[----:B------:R-:W-:-:S04]  /*2c20*/  LOP3.LUT R5, R5, 0x80, R4, 0xf8, !PT ;  /* 0x0000008005057812 */ /* 0x000fc800078ef804 */
[----:B------:R-:W-:-:S07]  /*2c30*/  PRMT R0, R5, 0x7610, R0 ;  /* 0x0000761005007816 */ /* 0x000fce0000000000 */
.L_x_5092:
[----:B------:R-:W-:Y:S05]  /*2c40*/  BSYNC.RECONVERGENT B0 ;  /* 0x0000000000007941 */ /* 0x000fea0003800200 */
.L_x_5091:
[----:B------:R0:W-:Y:S01]  /*2c50*/  STG.E.U8 desc[UR36][R2.64], R0 ;  /* 0x0000000002007986 */ /* 0x0001e2000c101124 */
[----:B------:R-:W-:Y:S05]  /*2c60*/  BRA `(.L_x_5072) ;  /* 0x0000000400087947 */ /* 0x000fea0003800000 */
.L_x_5089:
        /* <DEDUP_REMOVED lines=12> */
.L_x_5097:
[----:B------:R-:W-:-:S04]  /*2d30*/  SHF.R.U32.HI R0, RZ, 0x15, R4 ;  /* 0x00000015ff007819 */ /* 0x000fc80000011604 */
[----:B------:R-:W-:-:S04]  /*2d40*/  LOP3.LUT R5, R0, 0x1, RZ, 0xc0, !PT ;  /* 0x0000000100057812 */ /* 0x000fc800078ec0ff */
[----:B------:R-:W-:-:S04]  /*2d50*/  IADD3 R0, PT, PT, R4, 0x88fffff, R5 ;  /* 0x088fffff04007810 */ /* 0x000fc80007ffe005 */
[----:B------:R-:W-:-:S04]  /*2d60*/  SHF.R.U32.HI R0, RZ, 0x15, R0 ;  /* 0x00000015ff007819 */ /* 0x000fc80000011600 */
[----:B------:R-:W-:-:S07]  /*2d70*/  LOP3.LUT R5, R0, 0xff, RZ, 0xc0, !PT ;  /* 0x000000ff00057812 */ /* 0x000fce00078ec0ff */
.L_x_5098:
[----:B------:R-:W-:-:S04]  /*2d80*/  SHF.R.U32.HI R4, RZ, 0x18, R4 ;  /* 0x00000018ff047819 */ /* 0x000fc80000011604 */
[----:B------:R-:W-:-:S04]  /*2d90*/  LOP3.LUT R5, R5, 0x80, R4, 0xf8, !PT ;  /* 0x0000008005057812 */ /* 0x000fc800078ef804 */
[----:B------:R-:W-:-:S07]  /*2da0*/  PRMT R0, R5, 0x7610, R0 ;  /* 0x0000761005007816 */ /* 0x000fce0000000000 */
.L_x_5096:
[----:B------:R-:W-:Y:S05]  /*2db0*/  BSYNC.RECONVERGENT B0 ;  /* 0x0000000000007941 */ /* 0x000fea0003800200 */
.L_x_5095:
[----:B------:R4:W-:Y:S01]  /*2dc0*/  STG.E.U8 desc[UR36][R2.64], R0 ;  /* 0x0000000002007986 */ /* 0x0009e2000c101124 */
[----:B------:R-:W-:Y:S05]  /*2dd0*/  BRA `(.L_x_5072) ;  /* 0x0000000000ac7947 */ /* 0x000fea0003800000 */
.L_x_5088:
[----:B------:R-:W-:-:S09]  /*2de0*/  UISETP.NE.AND UP0, UPT, UR4, 0x1c, UPT ;  /* 0x0000001c0400788c */ /* 0x000fd2000bf05270 */
[----:B------:R-:W-:Y:S05]  /*2df0*/  BRA.U !UP0, `(.L_x_5099) ;  /* 0x00000001089c7547 */ /* 0x000fea000b800000 */
[----:B------:R-:W-:-:S09]  /*2e00*/  UISETP.NE.AND UP0, UPT, UR4, 0x1d, UPT ;  /* 0x0000001d0400788c */ /* 0x000fd2000bf05270 */
[----:B------:R-:W-:Y:S05]  /*2e10*/  BRA.U !UP0, `(.L_x_5100) ;  /* 0x0000000108887547 */ /* 0x000fea000b800000 */
[----:B------:R-:W-:-:S09]  /*2e20*/  UISETP.NE.AND UP0, UPT, UR4, 0x2c, UPT ;  /* 0x0000002c0400788c */ /* 0x000fd2000bf05270 */
[----:B------:R-:W-:Y:S05]  /*2e30*/  BRA.U !UP0, `(.L_x_5101) ;  /* 0x0000000108447547 */ /* 0x000fea000b800000 */
.L_x_5071:
[----:B------:R-:W-:Y:S01]  /*2e40*/  MOV R0, 0x0 ;  /* 0x0000000000007802 */ /* 0x000fe20000000f00 */
[----:B------:R-:W1:Y:S01]  /*2e50*/  LDCU.64 UR6, c[0x4][0x178] ;  /* 0x01002f00ff0677ac */ /* 0x000e620008000a00 */
[----:B------:R-:W-:Y:S02]  /*2e60*/  HFMA2 R8, -RZ, RZ, 0, 6.020069122314453125e-06 ;  /* 0x00000065ff087431 */ /* 0x000fe400000001ff */
[----:B------:R-:W-:Y:S01]  /*2e70*/  IMAD.MOV.U32 R12, RZ, RZ, 0x1 ;  /* 0x00000001ff0c7424 */ /* 0x000fe200078e00ff */
[----:B------:R2:W3:Y:S01]  /*2e80*/  LDC.64 R2, c[0x4][R0] ;  /* 0x0100000000027b82 */ /* 0x0004e20000000a00 */
[----:B------:R-:W4:Y:S01]  /*2e90*/  LDCU.64 UR8, c[0x4][0x180] ;  /* 0x01003000ff0877ac */ /* 0x000f220008000a00 */
[----:B------:R-:W-:Y:S01]  /*2ea0*/  IMAD.MOV.U32 R13, RZ, RZ, RZ ;  /* 0x000000ffff0d7224 */ /* 0x000fe200078e00ff */
[----:B------:R-:W5:Y:S01]  /*2eb0*/  LDCU.64 UR4, c[0x4][0x70] ;  /* 0x01000e00ff0477ac */ /* 0x000f620008000a00 */
[----:B-1----:R-:W-:Y:S01]  /*2ec0*/  MOV R4, UR6 ;  /* 0x0000000600047c02 */ /* 0x002fe20008000f00 */
[----:B0-----:R-:W-:-:S02]  /*2ed0*/  IMAD.U32 R5, RZ, RZ, UR7 ;  /* 0x00000007ff057e24 */ /* 0x001fc4000f8e00ff */
[----:B----4-:R-:W-:Y:S01]  /*2ee0*/  IMAD.U32 R6, RZ, RZ, UR8 ;  /* 0x00000008ff067e24 */ /* 0x010fe2000f8e00ff */
[----:B------:R-:W-:Y:S01]  /*2ef0*/  MOV R7, UR9 ;  /* 0x0000000900077c02 */ /* 0x000fe20008000f00 */
[----:B-----5:R-:W-:Y:S02]  /*2f00*/  IMAD.U32 R10, RZ, RZ, UR4 ;  /* 0x00000004ff0a7e24 */ /* 0x020fe4000f8e00ff */
[----:B--2---:R-:W-:-:S07]  /*2f10*/  IMAD.U32 R11, RZ, RZ, UR5 ;  /* 0x00000005ff0b7e24 */ /* 0x004fce000f8e00ff */
[----:B------:R-:W-:-:S07]  /*2f20*/  LEPC R20, `(.L_x_5102) ;  /* 0x000000001014794e */ /* 0x000fce0000000000 */
[----:B---3--:R-:W-:Y:S05]  /*2f30*/  CALL.ABS.NOINC R2 ;  /* 0x0000000002007343 */ /* 0x008fea0003c00000 */
.L_x_5102:
[----:B------:R-:W-:Y:S05]  /*2f40*/  BRA `(.L_x_5072) ;  /* 0x0000000000507947 */ /* 0x000fea0003800000 */
.L_x_5101:
        /* <DEDUP_REMOVED lines=15> */
.L_x_5100:
[----:B01----:R-:W0:Y:S02]  /*3040*/  F2I.U64.TRUNC R4, R5 ;  /* 0x0000000500047311 */ /* 0x003e24000020d800 */
[----:B0-----:R2:W-:Y:S01]  /*3050*/  STG.E.64 desc[UR36][R2.64], R4 ;  /* 0x0000000402007986 */ /* 0x0015e2000c101b24 */
[----:B------:R-:W-:Y:S05]  /*3060*/  BRA `(.L_x_5072) ;  /* 0x0000000000087947 */ /* 0x000fea0003800000 */
.L_x_5099:
[----:B0-----:R-:W0:Y:S02]  /*3070*/  F2I.U32.TRUNC.NTZ R5, R5 ;  /* 0x0000000500057305 */ /* 0x001e24000020f000 */
[----:B0-----:R0:W-:Y:S02]  /*3080*/  STG.E desc[UR36][R2.64], R5 ;  /* 0x0000000502007986 */ /* 0x0011e4000c101924 */
.L_x_5072:
[----:B------:R-:W-:-:S07]  /*3090*/  VIADD R17, R17, 0x80 ;  /* 0x0000008011117836 */ /* 0x000fce0000000000 */
.L_x_5036:
[----:B------:R-:W-:Y:S05]  /*30a0*/  BSYNC.RECONVERGENT B7 ;  /* 0x0000000000077941 */ /* 0x000fea0003800200 */
.L_x_5035:
[----:B------:R-:W5:Y:S01]  /*30b0*/  LDCU UR4, c[0x0][0x380] ;  /* 0x00007000ff0477ac */ /* 0x000f620008000800 */
[----:B------:R-:W-:Y:S01]  /*30c0*/  BSSY.RECONVERGENT B7, `(.L_x_5103) ;  /* 0x00002fc000077945 */ /* 0x000fe20003800200 */
[----:B-----5:R-:W-:-:S13]  /*30d0*/  ISETP.GE.AND P0, PT, R17, UR4, PT ;  /* 0x0000000411007c0c */ /* 0x020fda000bf06270 */
[----:B------:R-:W-:Y:S05]  /*30e0*/  @P0 BRA `(.L_x_5104) ;  /* 0x0000002c00e40947 */ /* 0x000fea0003800000 */
[----:B------:R-:W5:Y:S01]  /*30f0*/  LDCU UR4, c[0x0][0x388] ;  /* 0x00007100ff0477ac */ /* 0x000f620008000800 */
[----:B------:R-:W-:Y:S02]  /*3100*/  HFMA2 R16, -RZ, RZ, 0, 0 ;  /* 0x00000000ff107431 */ /* 0x000fe400000001ff */
[----:B0---4-:R-:W-:Y:S01]  /*3110*/  IMAD.MOV.U32 R0, RZ, RZ, RZ ;  /* 0x000000ffff007224 */ /* 0x011fe200078e00ff */
[----:B-----5:R-:W-:-:S09]  /*3120*/  UISETP.NE.AND UP0, UPT, UR4, URZ, UPT ;  /* 0x000000ff0400728c */ /* 0x020fd2000bf05270 */
[----:B------:R-:W-:Y:S05]  /*3130*/  BRA.U !UP0, `(.L_x_5105) ;  /* 0x0000001108a87547 */ /* 0x000fea000b800000 */
[----:B------:R-:W1:Y:S01]  /*3140*/  LDCU.64 UR4, c[0x0][0x390] ;  /* 0x00007200ff0477ac */ /* 0x000e620008000a00 */
[----:B------:R-:W-:Y:S01]  /*3150*/  IMAD.MOV.U32 R16, RZ, RZ, RZ ;  /* 0x000000ffff107224 */ /* 0x000fe200078e00ff */
[----:B------:R-:W0:Y:S01]  /*3160*/  LDCU UR6, c[0x0][0x38c] ;  /* 0x00007180ff0677ac */ /* 0x000e220008000800 */
[----:B------:R-:W4:Y:S01]  /*3170*/  LDCU.64 UR8, c[0x0][0x4b8] ;  /* 0x00009700ff0877ac */ /* 0x000f220008000a00 */
[----:B------:R-:W-:Y:S01]  /*3180*/  UISETP.NE.AND UP0, UPT, UR40, URZ, UPT ;  /* 0x000000ff2800728c */ /* 0x000fe2000bf05270 */
[----:B-123--:R-:W-:-:S05]  /*3190*/  IMAD.HI.U32 R2, R17, UR4, R16 ;  /* 0x0000000411027c27 */ /* 0x00efca000f8e0010 */
[----:B------:R-:W-:-:S05]  /*31a0*/  SHF.R.U32.HI R3, RZ, UR5, R2 ;  /* 0x00000005ff037c19 */ /* 0x000fca0008011602 */
[----:B------:R-:W-:-:S04]  /*31b0*/  IMAD.MOV R0, RZ, RZ, -R3 ;  /* 0x000000ffff007224 */ /* 0x000fc800078e0a03 */
[----:B0-----:R-:W-:-:S04]  /*31c0*/  IMAD R0, R0, UR6, R17 ;  /* 0x0000000600007c24 */ /* 0x001fc8000f8e0211 */
[C---:B----4-:R-:W-:Y:S02]  /*31d0*/  IMAD R16, R0.reuse, UR8, RZ ;  /* 0x0000000800107c24 */ /* 0x050fe4000f8e02ff */
        /* <DEDUP_REMOVED lines=288> */
.L_x_5105:
[----:B------:R-:W1:Y:S01]  /*43e0*/  LDCU.64 UR6, c[0x0][0x588] ;  /* 0x0000b100ff0677ac */ /* 0x000e620008000a00 */
[----:B------:R-:W-:Y:S01]  /*43f0*/  BSSY.RECONVERGENT B6, `(.L_x_5106) ;  /* 0x00000e5000067945 */ /* 0x000fe20003800200 */
[----:B------:R-:W-:-:S04]  /*4400*/  UPRMT UR4, UR42, 0x9910, URZ ;  /* 0x000099102a047896 */ /* 0x000fc800080000ff */
[----:B------:R-:W-:Y:S01]  /*4410*/  UISETP.GT.AND UP0, UPT, UR4, 0x9, UPT ;  /* 0x000000090400788c */ /* 0x000fe2000bf04270 */
[----:B-123--:R-:W-:-:S04]  /*4420*/  IADD3 R2, P0, PT, R0, UR6, RZ ;  /* 0x0000000600027c10 */ /* 0x00efc8000ff1e0ff */
        /* <DEDUP_REMOVED lines=13> */
.L_x_5110:
[----:B------:R-:W2:Y:S02]  /*4500*/  LDG.E.U8 R0, desc[UR36][R2.64] ;  /* 0x0000002402007981 */ /* 0x000ea4000c1e1100 */
[----:B--2---:R-:W-:Y:S01]  /*4510*/  I2FP.F32.U32 R0, R0 ;  /* 0x0000000000007245 */ /* 0x004fe20000201000 */
[----:B------:R-:W-:Y:S06]  /*4520*/  BRA `(.L_x_5112) ;  /* 0x0000000c00447947 */ /* 0x000fec0003800000 */
.L_x_5109:
        /* <DEDUP_REMOVED lines=9> */
.L_x_5114:
[----:B------:R-:W2:Y:S02]  /*45c0*/  LDG.E R0, desc[UR36][R2.64] ;  /* 0x0000002402007981 */ /* 0x000ea4000c1e1900 */
[----:B--2---:R-:W-:Y:S01]  /*45d0*/  I2FP.F32.S32 R0, R0 ;  /* 0x0000000000007245 */ /* 0x004fe20000201400 */
[----:B------:R-:W-:Y:S06]  /*45e0*/  BRA `(.L_x_5112) ;  /* 0x0000000c00147947 */ /* 0x000fec0003800000 */
.L_x_5113:
[----:B------:R-:W2:Y:S02]  /*45f0*/  LDG.E.U16 R0, desc[UR36][R2.64] ;  /* 0x0000002402007981 */ /* 0x000ea4000c1e1500 */
[----:B--2---:R-:W2:Y:S01]  /*4600*/  I2F.S16 R0, R0 ;  /* 0x0000000000007306 */ /* 0x004ea20000101400 */
[----:B------:R-:W-:Y:S05]  /*4610*/  BRA `(.L_x_5112) ;  /* 0x0000000c00087947 */ /* 0x000fea0003800000 */
.L_x_5108:
        /* <DEDUP_REMOVED lines=8> */
.L_x_5116:
[----:B------:R-:W2:Y:S02]  /*46a0*/  LDG.E.U16 R0, desc[UR36][R2.64] ;  /* 0x0000002402007981 */ /* 0x000ea4000c1e1500 */
[----:B--2---:R-:W-:Y:S01]  /*46b0*/  HADD2.F32 R0, -RZ, R0.H0_H0 ;  /* 0x20000000ff007230 */ /* 0x004fe20000004100 */
[----:B------:R-:W-:Y:S06]  /*46c0*/  BRA `(.L_x_5112) ;  /* 0x0000000800dc7947 */ /* 0x000fec0003800000 */
.L_x_5115:
        /* <DEDUP_REMOVED lines=8> */
.L_x_5118:
[----:B------:R-:W2:Y:S02]  /*4750*/  LDG.E.U16 R0, desc[UR36][R2.64] ;  /* 0x0000002402007981 */ /* 0x000ea4000c1e1500 */
[----:B--2---:R-:W-:Y:S01]  /*4760*/  HADD2.F32 R0, -RZ, R0.H0_H0 ;  /* 0x20000000ff007230 */ /* 0x004fe20000004100 */
[----:B------:R-:W-:Y:S06]  /*4770*/  BRA `(.L_x_5112) ;  /* 0x0000000800b07947 */ /* 0x000fec0003800000 */
.L_x_5117:
        /* <DEDUP_REMOVED lines=11> */
.L_x_5107:
        /* <DEDUP_REMOVED lines=12> */
.L_x_5121:
        /* <DEDUP_REMOVED lines=11> */
.L_x_5120:
        /* <DEDUP_REMOVED lines=23> */
[----:B------:R-:W-:Y:S01]  /*4b10*/  LOP3.LUT R0, R5, 0x80000000, R0, 0xf8, !PT ;  /* 0x8000000005007812 */ /* 0x000fe200078ef800 */
[----:B------:R-:W-:Y:S06]  /*4b20*/  BRA `(.L_x_5112) ;  /* 0x0000000400c47947 */ /* 0x000fec0003800000 */
.L_x_5123:
        /* <DEDUP_REMOVED lines=12> */
.L_x_5122:
[----:B------:R-:W2:Y:S02]  /*4bf0*/  LDG.E.U16 R0, desc[UR36][R2.64] ;  /* 0x0000002402007981 */ /* 0x000ea4000c1e1500 */
[----:B--2---:R-:W-:Y:S01]  /*4c00*/  IMAD.U32 R0, R0, 0x10000, RZ ;  /* 0x0001000000007824 */ /* 0x004fe200078e00ff */
[----:B------:R-:W-:Y:S06]  /*4c10*/  BRA `(.L_x_5112) ;  /* 0x0000000400887947 */ /* 0x000fec0003800000 */
.L_x_5119:
        /* <DEDUP_REMOVED lines=11> */
.L_x_5126:
        /* <DEDUP_REMOVED lines=20> */
.L_x_5128:
[----:B------:R-:W-:Y:S05]  /*4e10*/  BSYNC.RECONVERGENT B0 ;  /* 0x0000000000007941 */ /* 0x000fea0003800200 */
.L_x_5127:
[----:B------:R-:W-:Y:S02]  /*4e20*/  SHF.L.U32 R0, R0, 0x14, RZ ;  /* 0x0000001400007819 */ /* 0x000fe400000006ff */
[----:B------:R-:W-:-:S04]  /*4e30*/  LEA R2, R2, 0x3b800000, 0x17 ;  /* 0x3b80000002027811 */ /* 0x000fc800078eb8ff */
[----:B------:R-:W-:Y:S01]  /*4e40*/  LOP3.LUT R0, R2, R0, R7, 0xfe, !PT ;  /* 0x0000000002007212 */ /* 0x000fe200078efe07 */
[----:B------:R-:W-:Y:S06]  /*4e50*/  BRA `(.L_x_5112) ;  /* 0x0000000000f87947 */ /* 0x000fec0003800000 */
.L_x_5125:
        /* <DEDUP_REMOVED lines=20> */
.L_x_5130:
[----:B------:R-:W-:Y:S05]  /*4fa0*/  BSYNC.RECONVERGENT B0 ;  /* 0x0000000000007941 */ /* 0x000fea0003800200 */
.L_x_5129:
[----:B------:R-:W-:Y:S01]  /*4fb0*/  IMAD.SHL.U32 R0, R0, 0x200000, RZ ;  /* 0x0020000000007824 */ /* 0x000fe200078e00ff */
[----:B------:R-:W-:-:S04]  /*4fc0*/  LEA R2, R2, 0x37800000, 0x17 ;  /* 0x3780000002027811 */ /* 0x000fc800078eb8ff */
[----:B------:R-:W-:Y:S01]  /*4fd0*/  LOP3.LUT R0, R2, R0, R7, 0xfe, !PT ;  /* 0x0000000002007212 */ /* 0x000fe200078efe07 */
[----:B------:R-:W-:Y:S06]  /*4fe0*/  BRA `(.L_x_5112) ;  /* 0x0000000000947947 */ /* 0x000fec0003800000 */
.L_x_5124:
        /* <DEDUP_REMOVED lines=14> */
.L_x_5111:
        /* <DEDUP_REMOVED lines=16> */
.L_x_5133:
[----:B------:R-:W-:Y:S01]  /*51d0*/  MOV R0, RZ ;  /* 0x000000ff00007202 */ /* 0x000fe20000000f00 */
[----:B------:R-:W-:Y:S06]  /*51e0*/  BRA `(.L_x_5112) ;  /* 0x0000000000147947 */ /* 0x000fec0003800000 */
.L_x_5132:
[----:B------:R-:W2:Y:S02]  /*51f0*/  LDG.E.64 R2, desc[UR36][R2.64] ;  /* 0x0000002402027981 */ /* 0x000ea4000c1e1b00 */
[----:B--2---:R0:W1:Y:S02]  /*5200*/  I2F.U64 R0, R2 ;  /* 0x0000000200007312 */ /* 0x0040640000301000 */
[----:B01----:R-:W-:Y:S05]  /*5210*/  BRA `(.L_x_5112) ;  /* 0x0000000000087947 */ /* 0x003fea0003800000 */
.L_x_5131:
[----:B------:R-:W2:Y:S02]  /*5220*/  LDG.E R0, desc[UR36][R2.64] ;  /* 0x0000002402007981 */ /* 0x000ea4000c1e1900 */
[----:B--2---:R-:W-:-:S07]  /*5230*/  I2FP.F32.U32 R0, R0 ;  /* 0x0000000000007245 */ /* 0x004fce0000201000 */
.L_x_5112:
[----:B------:R-:W-:Y:S05]  /*5240*/  BSYNC.RECONVERGENT B6 ;  /* 0x0000000000067941 */ /* 0x000fea0003800200 */
.L_x_5106:
[----:B------:R-:W0:Y:S01]  /*5250*/  LDCU UR4, c[0x0][0x594] ;  /* 0x0000b280ff0477ac */ /* 0x000e220008000800 */
[----:B------:R-:W1:Y:S01]  /*5260*/  LDCU.64 UR6, c[0x0][0x580] ;  /* 0x0000b000ff0677ac */ /* 0x000e620008000a00 */
[----:B0-----:R-:W2:Y:S01]  /*5270*/  MUFU.RCP R5, UR4 ;  /* 0x0000000400057d08 */ /* 0x001ea20008001000 */
[----:B------:R-:W-:Y:S01]  /*5280*/  UPRMT UR4, UR41, 0x9910, URZ ;  /* 0x0000991029047896 */ /* 0x000fe200080000ff */
[----:B-1-3--:R-:W-:-:S03]  /*5290*/  IADD3 R2, P0, PT, R16, UR6, RZ ;  /* 0x0000000610027c10 */ /* 0x00afc6000ff1e0ff */
[----:B------:R-:W-:Y:S02]  /*52a0*/  UISETP.GT.AND UP0, UPT, UR4, 0x9, UPT ;  /* 0x000000090400788c */ /* 0x000fe4000bf04270 */
[----:B------:R-:W-:Y:S02]  /*52b0*/  IMAD.X R3, RZ, RZ, UR7, P0 ;  /* 0x00000007ff037e24 */ /* 0x000fe400080e06ff */
[----:B--2-45:R-:W-:-:S04]  /*52c0*/  FMUL.FTZ R5, R5, R0 ;  /* 0x0000000005057220 */ /* 0x034fc80000410000 */
[----:B------:R0:W1:Y:S01]  /*52d0*/  FRND.TRUNC R4, R5 ;  /* 0x0000000500047307 */ /* 0x000062000020d000 */
        /* <DEDUP_REMOVED lines=12> */
.L_x_5137:
[----:B01----:R-:W0:Y:S02]  /*53a0*/  F2I.S64.TRUNC R4, R5 ;  /* 0x0000000500047311 */ /* 0x003e24000020d900 */
[----:B0-----:R4:W-:Y:S01]  /*53b0*/  STG.E.U8 desc[UR36][R2.64], R4 ;  /* 0x0000000402007986 */ /* 0x0019e2000c101124 */
[----:B------:R-:W-:Y:S05]  /*53c0*/  BRA `(.L_x_5139) ;  /* 0x0000000c00287947 */ /* 0x000fea0003800000 */
.L_x_5136:
        /* <DEDUP_REMOVED lines=9> */
.L_x_5141:
[----:B0-----:R-:W0:Y:S02]  /*5460*/  F2I.TRUNC.NTZ R5, R5 ;  /* 0x0000000500057305 */ /* 0x001e24000020f100 */
[----:B0-----:R3:W-:Y:S01]  /*5470*/  STG.E desc[UR36][R2.64], R5 ;  /* 0x0000000502007986 */ /* 0x0017e2000c101924 */
[----:B------:R-:W-:Y:S05]  /*5480*/  BRA `(.L_x_5139) ;  /* 0x0000000800f87947 */ /* 0x000fea0003800000 */
.L_x_5140:
[----:B0-----:R-:W0:Y:S02]  /*5490*/  F2I.TRUNC.NTZ R5, R5 ;  /* 0x0000000500057305 */ /* 0x001e24000020f100 */
[----:B0-----:R0:W-:Y:S01]  /*54a0*/  STG.E.U16 desc[UR36][R2.64], R5 ;  /* 0x0000000502007986 */ /* 0x0011e2000c101524 */
[----:B------:R-:W-:Y:S05]  /*54b0*/  BRA `(.L_x_5139) ;  /* 0x0000000800ec7947 */ /* 0x000fea0003800000 */
.L_x_5135:
        /* <DEDUP_REMOVED lines=8> */
.L_x_5143:
[----:B-1----:R-:W-:-:S05]  /*5540*/  F2FP.F16.F32.PACK_AB R4, RZ, R4 ;  /* 0x00000004ff04723e */ /* 0x002fca00000000ff */
[----:B------:R1:W-:Y:S01]  /*5550*/  STG.E.U16 desc[UR36][R2.64], R4 ;  /* 0x0000000402007986 */ /* 0x0003e2000c101524 */
[----:B------:R-:W-:Y:S05]  /*5560*/  BRA `(.L_x_5139) ;  /* 0x0000000800c07947 */ /* 0x000fea0003800000 */
.L_x_5142:
        /* <DEDUP_REMOVED lines=9> */
.L_x_5145:
[----:B01----:R-:W-:-:S04]  /*5600*/  F2FP.F16.F32.PACK_AB R5, RZ, R4 ;  /* 0x00000004ff05723e */ /* 0x003fc800000000ff */
[----:B------:R-:W-:-:S05]  /*5610*/  PRMT R5, R5, 0x5410, RZ ;  /* 0x0000541005057816 */ /* 0x000fca00000000ff */
[----:B------:R0:W-:Y:S01]  /*5620*/  STG.E desc[UR36][R2.64], R5 ;  /* 0x0000000502007986 */ /* 0x0001e2000c101924 */
[----:B------:R-:W-:Y:S05]  /*5630*/  BRA `(.L_x_5139) ;  /* 0x00000008008c7947 */ /* 0x000fea0003800000 */
.L_x_5144:
[----:B-1----:R-:W-:-:S06]  /*5640*/  FMUL.FTZ R4, R4, 1 ;  /* 0x3f80000004047820 */ /* 0x002fcc0000410000 */
[----:B0-----:R-:W0:Y:S02]  /*5650*/  F2F.F64.F32 R4, R4 ;  /* 0x0000000400047310 */ /* 0x001e240000201800 */
[----:B0-----:R0:W-:Y:S01]  /*5660*/  STG.E.64 desc[UR36][R2.64], R4 ;  /* 0x0000000402007986 */ /* 0x0011e2000c101b24 */
[----:B------:R-:W-:Y:S05]  /*5670*/  BRA `(.L_x_5139) ;  /* 0x00000008007c7947 */ /* 0x000fea0003800000 */
.L_x_5134:
        /* <DEDUP_REMOVED lines=13> */
.L_x_5149:
[----:B-1----:R-:W-:Y:S01]  /*5750*/  LOP3.LUT R6, R4, 0x7fffffff, RZ, 0xc0, !PT ;  /* 0x7fffffff04067812 */ /* 0x002fe200078ec0ff */
[----:B------:R-:W-:Y:S01]  /*5760*/  BSSY.RECONVERGENT B0, `(.L_x_5150) ;  /* 0x0000012000007945 */ /* 0x000fe20003800200 */
[----:B------:R-:W-:Y:S02]  /*5770*/  HFMA2 R0, -RZ, RZ, 0, 7.62939453125e-06 ;  /* 0x00000080ff007431 */ /* 0x000fe400000001ff */
        /* <DEDUP_REMOVED lines=13> */
.L_x_5152:
[----:B------:R-:W-:-:S04]  /*5850*/  SHF.R.U32.HI R4, RZ, 0x18, R4 ;  /* 0x00000018ff047819 */ /* 0x000fc80000011604 */
[----:B------:R-:W-:-:S04]  /*5860*/  LOP3.LUT R4, R5, 0x80, R4, 0xf8, !PT ;  /* 0x0000008005047812 */ /* 0x000fc800078ef804 */
[----:B------:R-:W-:-:S07]  /*5870*/  PRMT R0, R4, 0x7610, R0 ;  /* 0x0000761004007816 */ /* 0x000fce0000000000 */
.L_x_5151:
[----:B------:R-:W-:Y:S05]  /*5880*/  BSYNC.RECONVERGENT B0 ;  /* 0x0000000000007941 */ /* 0x000fea0003800200 */
.L_x_5150:
[----:B------:R1:W-:Y:S01]  /*5890*/  STG.E.U8 desc[UR36][R2.64], R0 ;  /* 0x0000000002007986 */ /* 0x0003e2000c101124 */
[----:B------:R-:W-:Y:S05]  /*58a0*/  BRA `(.L_x_5139) ;  /* 0x0000000400f07947 */ /* 0x000fea0003800000 */
.L_x_5148:
        /* <DEDUP_REMOVED lines=16> */
.L_x_5155:
[----:B------:R-:W-:-:S04]  /*59b0*/  SHF.R.U32.HI R4, RZ, 0x18, R4 ;  /* 0x00000018ff047819 */ /* 0x000fc80000011604 */
[----:B------:R-:W-:-:S04]  /*59c0*/  LOP3.LUT R5, R5, 0x80, R4, 0xf8, !PT ;  /* 0x0000008005057812 */ /* 0x000fc800078ef804 */
[----:B------:R-:W-:-:S07]  /*59d0*/  PRMT R0, R5, 0x7610, R0 ;  /* 0x0000761005007816 */ /* 0x000fce0000000000 */
.L_x_5154:
[----:B------:R-:W-:Y:S05]  /*59e0*/  BSYNC.RECONVERGENT B0 ;  /* 0x0000000000007941 */ /* 0x000fea0003800200 */
.L_x_5153:
[----:B------:R1:W-:Y:S01]  /*59f0*/  STG.E.U8 desc[UR36][R2.64], R0 ;  /* 0x0000000002007986 */ /* 0x0003e2000c101124 */
[----:B------:R-:W-:Y:S05]  /*5a00*/  BRA `(.L_x_5139) ;  /* 0x0000000400987947 */ /* 0x000fea0003800000 */
.L_x_5147:
        /* <DEDUP_REMOVED lines=21> */
.L_x_5157:
[----:B01----:R-:W0:Y:S02]  /*5b60*/  F2I.U64.TRUNC R4, R5 ;  /* 0x0000000500047311 */ /* 0x003e24000020d800 */
[----:B0-----:R0:W-:Y:S01]  /*5b70*/  STG.E.64 desc[UR36][R2.64], R4 ;  /* 0x0000000402007986 */ /* 0x0011e2000c101b24 */
[----:B------:R-:W-:Y:S05]  /*5b80*/  BRA `(.L_x_5139) ;  /* 0x0000000400387947 */ /* 0x000fea0003800000 */
.L_x_5156:
[----:B0-----:R-:W0:Y:S02]  /*5b90*/  F2I.U32.TRUNC.NTZ R5, R5 ;  /* 0x0000000500057305 */ /* 0x001e24000020f000 */
[----:B0-----:R0:W-:Y:S01]  /*5ba0*/  STG.E desc[UR36][R2.64], R5 ;  /* 0x0000000502007986 */ /* 0x0011e2000c101924 */
[----:B------:R-:W-:Y:S05]  /*5bb0*/  BRA `(.L_x_5139) ;  /* 0x00000004002c7947 */ /* 0x000fea0003800000 */
.L_x_5146:
        /* <DEDUP_REMOVED lines=10> */
.L_x_5159:
[----:B-1----:R-:W-:Y:S01]  /*5c60*/  FMUL.FTZ R4, R4, 1 ;  /* 0x3f80000004047820 */ /* 0x002fe20000410000 */
[----:B------:R-:W-:-:S05]  /*5c70*/  CS2R R6, SRZ ;  /* 0x0000000000067805 */ /* 0x000fca000001ff00 */
[----:B0-----:R-:W0:Y:S02]  /*5c80*/  F2F.F64.F32 R4, R4 ;  /* 0x0000000400047310 */ /* 0x001e240000201800 */
[----:B0-----:R0:W-:Y:S01]  /*5c90*/  STG.E.128 desc[UR36][R2.64], R4 ;  /* 0x0000000402007986 */ /* 0x0011e2000c101d24 */
[----:B------:R-:W-:Y:S05]  /*5ca0*/  BRA `(.L_x_5139) ;  /* 0x0000000000f07947 */ /* 0x000fea0003800000 */
.L_x_5158:
[----:B------:R-:W-:-:S09]  /*5cb0*/  UISETP.NE.AND UP0, UPT, UR4, 0xf, UPT ;  /* 0x0000000f0400788c */ /* 0x000fd2000bf05270 */
[----:B------:R-:W-:Y:S05]  /*5cc0*/  BRA.U !UP0, `(.L_x_5160) ;  /* 0x0000000108e07547 */ /* 0x000fea000b800000 */
[----:B------:R-:W-:-:S09]  /*5cd0*/  UISETP.NE.AND UP0, UPT, UR4, 0x17, UPT ;  /* 0x000000170400788c */ /* 0x000fd2000bf05270 */
[----:B------:R-:W-:Y:S05]  /*5ce0*/  BRA.U !UP0, `(.L_x_5161) ;  /* 0x00000001088c7547 */ /* 0x000fea000b800000 */
[----:B------:R-:W-:-:S09]  /*5cf0*/  UISETP.NE.AND UP0, UPT, UR4, 0x18, UPT ;  /* 0x000000180400788c */ /* 0x000fd2000bf05270 */
[----:B------:R-:W-:Y:S05]  /*5d00*/  BRA.U !UP0, `(.L_x_5162) ;  /* 0x0000000108447547 */ /* 0x000fea000b800000 */
.L_x_5138:
        /* <DEDUP_REMOVED lines=16> */
.L_x_5163:
[----:B------:R-:W-:Y:S05]  /*5e10*/  BRA `(.L_x_5139) ;  /* 0x0000000000947947 */ /* 0x000fea0003800000 */
.L_x_5162:
[----:B-1----:R-:W-:Y:S01]  /*5e20*/  LOP3.LUT R6, R4, 0x7fffffff, RZ, 0xc0, !PT ;  /* 0x7fffffff04067812 */ /* 0x002fe200078ec0ff */
[----:B------:R-:W-:Y:S01]  /*5e30*/  BSSY.RECONVERGENT B0, `(.L_x_5164) ;  /* 0x000000b000007945 */ /* 0x000fe20003800200 */
[----:B------:R-:W-:Y:S02]  /*5e40*/  SHF.R.U32.HI R7, RZ, 0x18, R4 ;  /* 0x00000018ff077819 */ /* 0x000fe40000011604 */
[----:B------:R-:W-:Y:S02]  /*5e50*/  ISETP.GT.U32.AND P0, PT, R6, 0x43efffff, PT ;  /* 0x43efffff0600780c */ /* 0x000fe40003f04070 */
[----:B------:R-:W-:-:S11]  /*5e60*/  MOV R0, 0x7f ;  /* 0x0000007f00007802 */ /* 0x000fd60000000f00 */
[----:B------:R-:W-:Y:S05]  /*5e70*/  @P0 BRA `(.L_x_5165) ;  /* 0x0000000000180947 */ /* 0x000fea0003800000 */
[----:B------:R-:W-:-:S13]  /*5e80*/  ISETP.GE.U32.AND P0, PT, R6, 0x3c800000, PT ;  /* 0x3c8000000600780c */ /* 0x000fda0003f06070 */
[----:B------:R-:W-:-:S04]  /*5e90*/  @P0 SHF.R.U32.HI R0, RZ, 0x14, R4 ;  /* 0x00000014ff000819 */ /* 0x000fc80000011604 */
[----:B0-----:R-:W-:-:S04]  /*5ea0*/  @P0 LOP3.LUT R5, R0, 0x1, RZ, 0xc0, !PT ;  /* 0x0000000100050812 */ /* 0x001fc800078ec0ff */
[----:B------:R-:W-:-:S04]  /*5eb0*/  @P0 IADD3 R0, PT, PT, R4, 0x407ffff, R5 ;  /* 0x0407ffff04000810 */ /* 0x000fc80007ffe005 */
[----:B------:R-:W-:Y:S01]  /*5ec0*/  @P0 SHF.R.U32.HI R0, RZ, 0x14, R0 ;  /* 0x00000014ff000819 */ /* 0x000fe20000011600 */
[----:B------:R-:W-:-:S07]  /*5ed0*/  @!P0 FADD.FTZ R0, R6, 16384 ;  /* 0x4680000006008421 */ /* 0x000fce0000010000 */
.L_x_5165:
[----:B------:R-:W-:Y:S05]  /*5ee0*/  BSYNC.RECONVERGENT B0 ;  /* 0x0000000000007941 */ /* 0x000fea0003800200 */
.L_x_5164:
[----:B0-----:R-:W-:-:S05]  /*5ef0*/  LOP3.LUT R5, R0, 0x80, R7, 0xf8, !PT ;  /* 0x0000008000057812 */ /* 0x001fca00078ef807 */
[----:B------:R0:W-:Y:S01]  /*5f00*/  STG.E.U8 desc[UR36][R2.64], R5 ;  /* 0x0000000502007986 */ /* 0x0001e2000c101124 */
[----:B------:R-:W-:Y:S05]  /*5f10*/  BRA `(.L_x_5139) ;  /* 0x0000000000547947 */ /* 0x000fea0003800000 */
.L_x_5161:
        /* <DEDUP_REMOVED lines=11> */
.L_x_5167:
[----:B------:R-:W-:Y:S01]  /*5fd0*/  IMAD.MOV.U32 R0, RZ, RZ, 0x7f ;  /* 0x0000007fff007424 */ /* 0x000fe200078e00ff */
[----:B------:R-:W-:-:S04]  /*5fe0*/  ISETP.GT.U32.AND P0, PT, R6, 0x7f800000, PT ;  /* 0x7f8000000600780c */ /* 0x000fc80003f04070 */
[----:B------:R-:W-:-:S09]  /*5ff0*/  SEL R0, R0, 0x7c, P0 ;  /* 0x0000007c00007807 */ /* 0x000fd20000000000 */
.L_x_5168:
[----:B------:R-:W-:Y:S05]  /*6000*/  BSYNC.RECONVERGENT B0 ;  /* 0x0000000000007941 */ /* 0x000fea0003800200 */
.L_x_5166:
[----:B0-----:R-:W-:-:S04]  /*6010*/  SHF.R.U32.HI R5, RZ, 0x18, R4 ;  /* 0x00000018ff057819 */ /* 0x001fc80000011604 */
[----:B------:R-:W-:-:S05]  /*6020*/  LOP3.LUT R5, R0, 0x80, R5, 0xf8, !PT ;  /* 0x0000008000057812 */ /* 0x000fca00078ef805 */
[----:B------:R0:W-:Y:S01]  /*6030*/  STG.E.U8 desc[UR36][R2.64], R5 ;  /* 0x0000000502007986 */ /* 0x0001e2000c101124 */
[----:B------:R-:W-:Y:S05]  /*6040*/  BRA `(.L_x_5139) ;  /* 0x0000000000087947 */ /* 0x000fea0003800000 */
.L_x_5160:
[----:B-1----:R-:W-:-:S05]  /*6050*/  F2FP.BF16.F32.PACK_AB R4, RZ, R4 ;  /* 0x00000004ff04723e */ /* 0x002fca00000010ff */
[----:B------:R1:W-:Y:S02]  /*6060*/  STG.E.U16 desc[UR36][R2.64], R4 ;  /* 0x0000000402007986 */ /* 0x0003e4000c101524 */
.L_x_5139:
[----:B------:R-:W-:-:S07]  /*6070*/  VIADD R17, R17, 0x80 ;  /* 0x0000008011117836 */ /* 0x000fce0000000000 */
.L_x_5104:
[----:B------:R-:W-:Y:S05]  /*6080*/  BSYNC.RECONVERGENT B7 ;  /* 0x0000000000077941 */ /* 0x000fea0003800200 */
.L_x_5103:
[----:B------:R-:W5:Y:S01]  /*6090*/  LDCU UR4, c[0x0][0x380] ;  /* 0x00007000ff0477ac */ /* 0x000f620008000800 */
[----:B------:R-:W-:Y:S01]  /*60a0*/  BSSY.RECONVERGENT B7, `(.L_x_5169) ;  /* 0x00002fc000077945 */ /* 0x000fe20003800200 */
[----:B-----5:R-:W-:-:S13]  /*60b0*/  ISETP.GE.AND P0, PT, R17, UR4, PT ;  /* 0x0000000411007c0c */ /* 0x020fda000bf06270 */
[----:B------:R-:W-:Y:S05]  /*60c0*/  @P0 BRA `(.L_x_5170) ;  /* 0x0000002c00e40947 */ /* 0x000fea0003800000 */
[----:B------:R-:W5:Y:S01]  /*60d0*/  LDCU UR4, c[0x0][0x388] ;  /* 0x00007100ff0477ac */ /* 0x000f620008000800 */
[----:B01--4-:R-:W-:Y:S02]  /*60e0*/  HFMA2 R0, -RZ, RZ, 0, 0 ;  /* 0x00000000ff007431 */ /* 0x013fe400000001ff */
        /* <DEDUP_REMOVED lines=8> */
[----:B--23--:R-:W-:-:S05]  /*6170*/  IMAD.HI.U32 R2, R17, UR4, R16 ;  /* 0x0000000411027c27 */ /* 0x00cfca000f8e0010 */
        /* <DEDUP_REMOVED lines=292> */
.L_x_5171:
[----:B------:R-:W2:Y:S01]  /*73c0*/  LDCU.64 UR6, c[0x0][0x588] ;  /* 0x0000b100ff0677ac */ /* 0x000ea20008000a00 */
[----:B------:R-:W-:Y:S01]  /*73d0*/  BSSY.RECONVERGENT B6, `(.L_x_5172) ;  /* 0x00000e5000067945 */ /* 0x000fe20003800200 */
        /* <DEDUP_REMOVED lines=16> */
.L_x_5176:
[----:B------:R-:W2:Y:S02]  /*74e0*/  LDG.E.U8 R0, desc[UR36][R2.64] ;  /* 0x0000002402007981 */ /* 0x000ea4000c1e1100 */
[----:B--2---:R-:W-:Y:S01]  /*74f0*/  I2FP.F32.U32 R0, R0 ;  /* 0x0000000000007245 */ /* 0x004fe20000201000 */
[----:B------:R-:W-:Y:S06]  /*7500*/  BRA `(.L_x_5178) ;  /* 0x0000000c00447947 */ /* 0x000fec0003800000 */
.L_x_5175:
        /* <DEDUP_REMOVED lines=8> */
[----:B---34-:R-:W-:Y:S05]  /*7590*/  BRA `(.L_x_5178) ;  /* 0x0000000c00207947 */ /* 0x018fea0003800000 */
.L_x_5180:
[----:B------:R-:W2:Y:S02]  /*75a0*/  LDG.E R0, desc[UR36][R2.64] ;  /* 0x0000002402007981 */ /* 0x000ea4000c1e1900 */
[----:B--2---:R-:W-:Y:S01]  /*75b0*/  I2FP.F32.S32 R0, R0 ;  /* 0x0000000000007245 */ /* 0x004fe20000201400 */
[----:B------:R-:W-:Y:S06]  /*75c0*/  BRA `(.L_x_5178) ;  /* 0x0000000c00147947 */ /* 0x000fec0003800000 */
.L_x_5179:
[----:B------:R-:W2:Y:S02]  /*75d0*/  LDG.E.U16 R0, desc[UR36][R2.64] ;  /* 0x0000002402007981 */ /* 0x000ea4000c1e1500 */
[----:B--2---:R-:W2:Y:S01]  /*75e0*/  I2F.S16 R0, R0 ;  /* 0x0000000000007306 */ /* 0x004ea20000101400 */
[----:B------:R-:W-:Y:S05]  /*75f0*/  BRA `(.L_x_5178) ;  /* 0x0000000c00087947 */ /* 0x000fea0003800000 */
.L_x_5174:
        /* <DEDUP_REMOVED lines=8> */
.L_x_5182:
[----:B------:R-:W2:Y:S02]  /*7680*/  LDG.E.U16 R0, desc[UR36][R2.64] ;  /* 0x0000002402007981 */ /* 0x000ea4000c1e1500 */
[----:B--2---:R-:W-:Y:S01]  /*7690*/  HADD2.F32 R0, -RZ, R0.H0_H0 ;  /* 0x20000000ff007230 */ /* 0x004fe20000004100 */
[----:B------:R-:W-:Y:S06]  /*76a0*/  BRA `(.L_x_5178) ;  /* 0x0000000800dc7947 */ /* 0x000fec0003800000 */
.L_x_5181:
        /* <DEDUP_REMOVED lines=8> */
.L_x_5184:
[----:B------:R-:W2:Y:S02]  /*7730*/  LDG.E.U16 R0, desc[UR36][R2.64] ;  /* 0x0000002402007981 */ /* 0x000ea4000c1e1500 */
[----:B--2---:R-:W-:Y:S01]  /*7740*/  HADD2.F32 R0, -RZ, R0.H0_H0 ;  /* 0x20000000ff007230 */ /* 0x004fe20000004100 */
[----:B------:R-:W-:Y:S06]  /*7750*/  BRA `(.L_x_5178) ;  /* 0x0000000800b07947 */ /* 0x000fec0003800000 */
.L_x_5183:
        /* <DEDUP_REMOVED lines=11> */
.L_x_5173:
        /* <DEDUP_REMOVED lines=12> */
.L_x_5187:
        /* <DEDUP_REMOVED lines=11> */
.L_x_5186:
        /* <DEDUP_REMOVED lines=25> */
.L_x_5189:
        /* <DEDUP_REMOVED lines=12> */
.L_x_5188:
[----:B------:R-:W2:Y:S02]  /*7bd0*/  LDG.E.U16 R0, desc[UR36][R2.64] ;  /* 0x0000002402007981 */ /* 0x000ea4000c1e1500 */
[----:B--2---:R-:W-:Y:S01]  /*7be0*/  IMAD.U32 R0, R0, 0x10000, RZ ;  /* 0x0001000000007824 */ /* 0x004fe200078e00ff */
[----:B------:R-:W-:Y:S06]  /*7bf0*/  BRA `(.L_x_5178) ;  /* 0x0000000400887947 */ /* 0x000fec0003800000 */
.L_x_5185:
        /* <DEDUP_REMOVED lines=11> */
.L_x_5192:
        /* <DEDUP_REMOVED lines=20> */
.L_x_5194:
[----:B------:R-:W-:Y:S05]  /*7df0*/  BSYNC.RECONVERGENT B0 ;  /* 0x0000000000007941 */ /* 0x000fea0003800200 */
.L_x_5193:
[----:B------:R-:W-:Y:S01]  /*7e00*/  IMAD.SHL.U32 R0, R0, 0x100000, RZ ;  /* 0x0010000000007824 */ /* 0x000fe200078e00ff */
[----:B------:R-:W-:-:S04]  /*7e10*/  LEA R2, R2, 0x3b800000, 0x17 ;  /* 0x3b80000002027811 */ /* 0x000fc800078eb8ff */
[----:B------:R-:W-:Y:S01]  /*7e20*/  LOP3.LUT R0, R2, R0, R7, 0xfe, !PT ;  /* 0x0000000002007212 */ /* 0x000fe200078efe07 */
[----:B------:R-:W-:Y:S06]  /*7e30*/  BRA `(.L_x_5178) ;  /* 0x0000000000f87947 */ /* 0x000fec0003800000 */
.L_x_5191:
        /* <DEDUP_REMOVED lines=20> */
.L_x_5196:
[----:B------:R-:W-:Y:S05]  /*7f80*/  BSYNC.RECONVERGENT B0 ;  /* 0x0000000000007941 */ /* 0x000fea0003800200 */
.L_x_5195:
[----:B------:R-:W-:Y:S02]  /*7f90*/  SHF.L.U32 R0, R0, 0x15, RZ ;  /* 0x0000001500007819 */ /* 0x000fe400000006ff */
[----:B------:R-:W-:-:S04]  /*7fa0*/  LEA R2, R2, 0x37800000, 0x17 ;  /* 0x3780000002027811 */ /* 0x000fc800078eb8ff */
[----:B------:R-:W-:Y:S01]  /*7fb0*/  LOP3.LUT R0, R2, R0, R7, 0xfe, !PT ;  /* 0x0000000002007212 */ /* 0x000fe200078efe07 */
[----:B------:R-:W-:Y:S06]  /*7fc0*/  BRA `(.L_x_5178) ;  /* 0x0000000000947947 */ /* 0x000fec0003800000 */
.L_x_5190:
        /* <DEDUP_REMOVED lines=14> */
.L_x_5177:
        /* <DEDUP_REMOVED lines=16> */
.L_x_5199:
[----:B------:R-:W-:Y:S01]  /*81b0*/  IMAD.MOV.U32 R0, RZ, RZ, RZ ;  /* 0x000000ffff007224 */ /* 0x000fe200078e00ff */
[----:B------:R-:W-:Y:S06]  /*81c0*/  BRA `(.L_x_5178) ;  /* 0x0000000000147947 */ /* 0x000fec0003800000 */
.L_x_5198:
[----:B------:R-:W2:Y:S02]  /*81d0*/  LDG.E.64 R2, desc[UR36][R2.64] ;  /* 0x0000002402027981 */ /* 0x000ea4000c1e1b00 */
[----:B--2---:R0:W1:Y:S02]  /*81e0*/  I2F.U64 R0, R2 ;  /* 0x0000000200007312 */ /* 0x0040640000301000 */
[----:B01----:R-:W-:Y:S05]  /*81f0*/  BRA `(.L_x_5178) ;  /* 0x0000000000087947 */ /* 0x003fea0003800000 */
.L_x_5197:
[----:B------:R-:W2:Y:S02]  /*8200*/  LDG.E R0, desc[UR36][R2.64] ;  /* 0x0000002402007981 */ /* 0x000ea4000c1e1900 */
[----:B--2---:R-:W-:-:S07]  /*8210*/  I2FP.F32.U32 R0, R0 ;  /* 0x0000000000007245 */ /* 0x004fce0000201000 */
.L_x_5178:
[----:B------:R-:W-:Y:S05]  /*8220*/  BSYNC.RECONVERGENT B6 ;  /* 0x0000000000067941 */ /* 0x000fea0003800200 */
.L_x_5172:
[----:B------:R-:W0:Y:S01]  /*8230*/  LDCU UR4, c[0x0][0x594] ;  /* 0x0000b280ff0477ac */ /* 0x000e220008000800 */
[----:B------:R-:W3:Y:S01]  /*8240*/  LDCU.64 UR6, c[0x0][0x580] ;  /* 0x0000b000ff0677ac */ /* 0x000ee20008000a00 */
[----:B0-----:R-:W1:Y:S01]  /*8250*/  MUFU.RCP R5, UR4 ;  /* 0x0000000400057d08 */ /* 0x001e620008001000 */
[----:B------:R-:W-:Y:S01]  /*8260*/  UPRMT UR4, UR41, 0x9910, URZ ;  /* 0x0000991029047896 */ /* 0x000fe200080000ff */
[----:B---34-:R-:W-:-:S03]  /*8270*/  IADD3 R2, P0, PT, R16, UR6, RZ ;  /* 0x0000000610027c10 */ /* 0x018fc6000ff1e0ff */
[----:B------:R-:W-:Y:S02]  /*8280*/  UISETP.GT.AND UP0, UPT, UR4, 0x9, UPT ;  /* 0x000000090400788c */ /* 0x000fe4000bf04270 */
[----:B------:R-:W-:Y:S02]  /*8290*/  IMAD.X R3, RZ, RZ, UR7, P0 ;  /* 0x00000007ff037e24 */ /* 0x000fe400080e06ff */
[----:B-12--5:R-:W-:-:S04]  /*82a0*/  FMUL.FTZ R5, R5, R0 ;  /* 0x0000000005057220 */ /* 0x026fc80000410000 */
        /* <DEDUP_REMOVED lines=13> */
.L_x_5203:
[----:B01----:R-:W0:Y:S02]  /*8380*/  F2I.S64.TRUNC R4, R5 ;  /* 0x0000000500047311 */ /* 0x003e24000020d900 */
[----:B0-----:R0:W-:Y:S01]  /*8390*/  STG.E.U8 desc[UR36][R2.64], R4 ;  /* 0x0000000402007986 */ /* 0x0011e2000c101124 */
[----:B------:R-:W-:Y:S05]  /*83a0*/  BRA `(.L_x_5205) ;  /* 0x0000000c00287947 */ /* 0x000fea0003800000 */
.L_x_5202:
        /* <DEDUP_REMOVED lines=9> */
.L_x_5207:
[----:B0-----:R-:W0:Y:S02]  /*8440*/  F2I.TRUNC.NTZ R5, R5 ;  /* 0x0000000500057305 */ /* 0x001e24000020f100 */
[----:B0-----:R0:W-:Y:S01]  /*8450*/  STG.E desc[UR36][R2.64], R5 ;  /* 0x0000000502007986 */ /* 0x0011e2000c101924 */
[----:B------:R-:W-:Y:S05]  /*8460*/  BRA `(.L_x_5205) ;  /* 0x0000000800f87947 */ /* 0x000fea0003800000 */
.L_x_5206:
[----:B0-----:R-:W0:Y:S02]  /*8470*/  F2I.TRUNC.NTZ R5, R5 ;  /* 0x0000000500057305 */ /* 0x001e24000020f100 */
[----:B0-----:R0:W-:Y:S01]  /*8480*/  STG.E.U16 desc[UR36][R2.64], R5 ;  /* 0x0000000502007986 */ /* 0x0011e2000c101524 */
[----:B------:R-:W-:Y:S05]  /*8490*/  BRA `(.L_x_5205) ;  /* 0x0000000800ec7947 */ /* 0x000fea0003800000 */
.L_x_5201:
        /* <DEDUP_REMOVED lines=8> */
.L_x_5209:
[----:B-1----:R-:W-:-:S05]  /*8520*/  F2FP.F16.F32.PACK_AB R4, RZ, R4 ;  /* 0x00000004ff04723e */ /* 0x002fca00000000ff */
[----:B------:R1:W-:Y:S01]  /*8530*/  STG.E.U16 desc[UR36][R2.64], R4 ;  /* 0x0000000402007986 */ /* 0x0003e2000c101524 */
[----:B------:R-:W-:Y:S05]  /*8540*/  BRA `(.L_x_5205) ;  /* 0x0000000800c07947 */ /* 0x000fea0003800000 */
.L_x_5208:
        /* <DEDUP_REMOVED lines=9> */
.L_x_5211:
[----:B01----:R-:W-:-:S04]  /*85e0*/  F2FP.F16.F32.PACK_AB R5, RZ, R4 ;  /* 0x00000004ff05723e */ /* 0x003fc800000000ff */
[----:B------:R-:W-:-:S05]  /*85f0*/  PRMT R5, R5, 0x5410, RZ ;  /* 0x0000541005057816 */ /* 0x000fca00000000ff */
[----:B------:R0:W-:Y:S01]  /*8600*/  STG.E desc[UR36][R2.64], R5 ;  /* 0x0000000502007986 */ /* 0x0001e2000c101924 */
[----:B------:R-:W-:Y:S05]  /*8610*/  BRA `(.L_x_5205) ;  /* 0x00000008008c7947 */ /* 0x000fea0003800000 */
.L_x_5210:
[----:B-1----:R-:W-:-:S06]  /*8620*/  FMUL.FTZ R4, R4, 1 ;  /* 0x3f80000004047820 */ /* 0x002fcc0000410000 */
[----:B0-----:R-:W0:Y:S02]  /*8630*/  F2F.F64.F32 R4, R4 ;  /* 0x0000000400047310 */ /* 0x001e240000201800 */
[----:B0-----:R0:W-:Y:S01]  /*8640*/  STG.E.64 desc[UR36][R2.64], R4 ;  /* 0x0000000402007986 */ /* 0x0011e2000c101b24 */
[----:B------:R-:W-:Y:S05]  /*8650*/  BRA `(.L_x_5205) ;  /* 0x00000008007c7947 */ /* 0x000fea0003800000 */
.L_x_5200:
        /* <DEDUP_REMOVED lines=13> */
.L_x_5215:
        /* <DEDUP_REMOVED lines=16> */
.L_x_5218:
[----:B------:R-:W-:-:S04]  /*8830*/  SHF.R.U32.HI R4, RZ, 0x18, R4 ;  /* 0x00000018ff047819 */ /* 0x000fc80000011604 */
[----:B------:R-:W-:-:S04]  /*8840*/  LOP3.LUT R4, R5, 0x80, R4, 0xf8, !PT ;  /* 0x0000008005047812 */ /* 0x000fc800078ef804 */
[----:B------:R-:W-:-:S07]  /*8850*/  PRMT R0, R4, 0x7610, R0 ;  /* 0x0000761004007816 */ /* 0x000fce0000000000 */
.L_x_5217:
[----:B------:R-:W-:Y:S05]  /*8860*/  BSYNC.RECONVERGENT B0 ;  /* 0x0000000000007941 */ /* 0x000fea0003800200 */
.L_x_5216:
[----:B------:R1:W-:Y:S01]  /*8870*/  STG.E.U8 desc[UR36][R2.64], R0 ;  /* 0x0000000002007986 */ /* 0x0003e2000c101124 */
[----:B------:R-:W-:Y:S05]  /*8880*/  BRA `(.L_x_5205) ;  /* 0x0000000400f07947 */ /* 0x000fea0003800000 */
.L_x_5214:
        /* <DEDUP_REMOVED lines=16> */
.L_x_5221:
[----:B------:R-:W-:-:S04]  /*8990*/  SHF.R.U32.HI R4, RZ, 0x18, R4 ;  /* 0x00000018ff047819 */ /* 0x000fc80000011604 */
[----:B------:R-:W-:-:S04]  /*89a0*/  LOP3.LUT R5, R5, 0x80, R4, 0xf8, !PT ;  /* 0x0000008005057812 */ /* 0x000fc800078ef804 */
[----:B------:R-:W-:-:S07]  /*89b0*/  PRMT R0, R5, 0x7610, R0 ;  /* 0x0000761005007816 */ /* 0x000fce0000000000 */
.L_x_5220:
[----:B------:R-:W-:Y:S05]  /*89c0*/  BSYNC.RECONVERGENT B0 ;  /* 0x0000000000007941 */ /* 0x000fea0003800200 */
.L_x_5219:
[----:B------:R1:W-:Y:S01]  /*89d0*/  STG.E.U8 desc[UR36][R2.64], R0 ;  /* 0x0000000002007986 */ /* 0x0003e2000c101124 */
[----:B------:R-:W-:Y:S05]  /*89e0*/  BRA `(.L_x_5205) ;  /* 0x0000000400987947 */ /* 0x000fea0003800000 */
.L_x_5213:
        /* <DEDUP_REMOVED lines=21> */
.L_x_5223:
[----:B01----:R-:W0:Y:S02]  /*8b40*/  F2I.U64.TRUNC R4, R5 ;  /* 0x0000000500047311 */ /* 0x003e24000020d800 */
[----:B0-----:R0:W-:Y:S01]  /*8b50*/  STG.E.64 desc[UR36][R2.64], R4 ;  /* 0x0000000402007986 */ /* 0x0011e2000c101b24 */
[----:B------:R-:W-:Y:S05]  /*8b60*/  BRA `(.L_x_5205) ;  /* 0x0000000400387947 */ /* 0x000fea0003800000 */
.L_x_5222:
[----:B0-----:R-:W0:Y:S02]  /*8b70*/  F2I.U32.TRUNC.NTZ R5, R5 ;  /* 0x0000000500057305 */ /* 0x001e24000020f000 */
[----:B0-----:R0:W-:Y:S01]  /*8b80*/  STG.E desc[UR36][R2.64], R5 ;  /* 0x0000000502007986 */ /* 0x0011e2000c101924 */
[----:B------:R-:W-:Y:S05]  /*8b90*/  BRA `(.L_x_5205) ;  /* 0x00000004002c7947 */ /* 0x000fea0003800000 */
.L_x_5212:
        /* <DEDUP_REMOVED lines=10> */
.L_x_5225:
[----:B-1----:R-:W-:Y:S01]  /*8c40*/  FMUL.FTZ R4, R4, 1 ;  /* 0x3f80000004047820 */ /* 0x002fe20000410000 */
[----:B------:R-:W-:-:S05]  /*8c50*/  CS2R R6, SRZ ;  /* 0x0000000000067805 */ /* 0x000fca000001ff00 */
[----:B0-----:R-:W0:Y:S02]  /*8c60*/  F2F.F64.F32 R4, R4 ;  /* 0x0000000400047310 */ /* 0x001e240000201800 */
[----:B0-----:R0:W-:Y:S01]  /*8c70*/  STG.E.128 desc[UR36][R2.64], R4 ;  /* 0x0000000402007986 */ /* 0x0011e2000c101d24 */
[----:B------:R-:W-:Y:S05]  /*8c80*/  BRA `(.L_x_5205) ;  /* 0x0000000000f07947 */ /* 0x000fea0003800000 */
.L_x_5224:
[----:B------:R-:W-:-:S09]  /*8c90*/  UISETP.NE.AND UP0, UPT, UR4, 0xf, UPT ;  /* 0x0000000f0400788c */ /* 0x000fd2000bf05270 */
[----:B------:R-:W-:Y:S05]  /*8ca0*/  BRA.U !UP0, `(.L_x_5226) ;  /* 0x0000000108e07547 */ /* 0x000fea000b800000 */
[----:B------:R-:W-:-:S09]  /*8cb0*/  UISETP.NE.AND UP0, UPT, UR4, 0x17, UPT ;  /* 0x000000170400788c */ /* 0x000fd2000bf05270 */
[----:B------:R-:W-:Y:S05]  /*8cc0*/  BRA.U !UP0, `(.L_x_5227) ;  /* 0x00000001088c7547 */ /* 0x000fea000b800000 */
[----:B------:R-:W-:-:S09]  /*8cd0*/  UISETP.NE.AND UP0, UPT, UR4, 0x18, UPT ;  /* 0x000000180400788c */ /* 0x000fd2000bf05270 */
[----:B------:R-:W-:Y:S05]  /*8ce0*/  BRA.U !UP0, `(.L_x_5228) ;  /* 0x0000000108447547 */ /* 0x000fea000b800000 */
.L_x_5204:
        /* <DEDUP_REMOVED lines=16> */
.L_x_5229:
[----:B------:R-:W-:Y:S05]  /*8df0*/  BRA `(.L_x_5205) ;  /* 0x0000000000947947 */ /* 0x000fea0003800000 */
.L_x_5228:
        /* <DEDUP_REMOVED lines=12> */
.L_x_5231:
[----:B------:R-:W-:Y:S05]  /*8ec0*/  BSYNC.RECONVERGENT B0 ;  /* 0x0000000000007941 */ /* 0x000fea0003800200 */
.L_x_5230:
[----:B0-----:R-:W-:-:S05]  /*8ed0*/  LOP3.LUT R5, R0, 0x80, R7, 0xf8, !PT ;  /* 0x0000008000057812 */ /* 0x001fca00078ef807 */
[----:B------:R3:W-:Y:S01]  /*8ee0*/  STG.E.U8 desc[UR36][R2.64], R5 ;  /* 0x0000000502007986 */ /* 0x0007e2000c101124 */
[----:B------:R-:W-:Y:S05]  /*8ef0*/  BRA `(.L_x_5205) ;  /* 0x0000000000547947 */ /* 0x000fea0003800000 */
.L_x_5227:
        /* <DEDUP_REMOVED lines=11> */
.L_x_5233:
[----:B------:R-:W-:Y:S01]  /*8fb0*/  IMAD.MOV.U32 R0, RZ, RZ, 0x7f ;  /* 0x0000007fff007424 */ /* 0x000fe200078e00ff */
[----:B------:R-:W-:-:S04]  /*8fc0*/  ISETP.GT.U32.AND P0, PT, R6, 0x7f800000, PT ;  /* 0x7f8000000600780c */ /* 0x000fc80003f04070 */
[----:B------:R-:W-:-:S09]  /*8fd0*/  SEL R0, R0, 0x7c, P0 ;  /* 0x0000007c00007807 */ /* 0x000fd20000000000 */
.L_x_5234:
[----:B------:R-:W-:Y:S05]  /*8fe0*/  BSYNC.RECONVERGENT B0 ;  /* 0x0000000000007941 */ /* 0x000fea0003800200 */
.L_x_5232:
[----:B0-----:R-:W-:-:S04]  /*8ff0*/  SHF.R.U32.HI R5, RZ, 0x18, R4 ;  /* 0x00000018ff057819 */ /* 0x001fc80000011604 */
[----:B------:R-:W-:-:S05]  /*9000*/  LOP3.LUT R5, R0, 0x80, R5, 0xf8, !PT ;  /* 0x0000008000057812 */ /* 0x000fca00078ef805 */
[----:B------:R2:W-:Y:S01]  /*9010*/  STG.E.U8 desc[UR36][R2.64], R5 ;  /* 0x0000000502007986 */ /* 0x0005e2000c101124 */
[----:B------:R-:W-:Y:S05]  /*9020*/  BRA `(.L_x_5205) ;  /* 0x0000000000087947 */ /* 0x000fea0003800000 */
.L_x_5226:
[----:B-1----:R-:W-:-:S05]  /*9030*/  F2FP.BF16.F32.PACK_AB R4, RZ, R4 ;  /* 0x00000004ff04723e */ /* 0x002fca00000010ff */
[----:B------:R1:W-:Y:S02]  /*9040*/  STG.E.U16 desc[UR36][R2.64], R4 ;  /* 0x0000000402007986 */ /* 0x0003e4000c101524 */
.L_x_5205:
[----:B------:R-:W-:-:S07]  /*9050*/  IADD3 R17, PT, PT, R17, 0x80, RZ ;  /* 0x0000008011117810 */ /* 0x000fce0007ffe0ff */
.L_x_5170:
[----:B------:R-:W-:Y:S05]  /*9060*/  BSYNC.RECONVERGENT B7 ;  /* 0x0000000000077941 */ /* 0x000fea0003800200 */
.L_x_5169:
[----:B------:R-:W5:Y:S02]  /*9070*/  LDCU UR4, c[0x0][0x380] ;  /* 0x00007000ff0477ac */ /* 0x000f640008000800 */
[----:B-----5:R-:W-:-:S13]  /*9080*/  ISETP.GE.AND P0, PT, R17, UR4, PT ;  /* 0x0000000411007c0c */ /* 0x020fda000bf06270 */
[----:B------:R-:W-:Y:S05]  /*9090*/  @P0 EXIT ;  /* 0x000000000000094d */ /* 0x000fea0003800000 */
[----:B------:R-:W5:Y:S01]  /*90a0*/  LDCU UR4, c[0x0][0x388] ;  /* 0x00007100ff0477ac */ /* 0x000f620008000800 */
[----:B01--4-:R-:W-:Y:S02]  /*90b0*/  IMAD.MOV.U32 R0, RZ, RZ, RZ ;  /* 0x000000ffff007224 */ /* 0x013fe400078e00ff */
[----:B------:R-:W-:Y:S01]  /*90c0*/  IMAD.MOV.U32 R16, RZ, RZ, RZ ;  /* 0x000000ffff107224 */ /* 0x000fe200078e00ff */
[----:B-----5:R-:W-:-:S09]  /*90d0*/  UISETP.NE.AND UP0, UPT, UR4, URZ, UPT ;  /* 0x000000ff0400728c */ /* 0x020fd2000bf05270 */
[----:B------:R-:W-:Y:S05]  /*90e0*/  BRA.U !UP0, `(.L_x_5235) ;  /* 0x0000001108a87547 */ /* 0x000fea000b800000 */
[----:B------:R-:W2:Y:S01]  /*90f0*/  LDCU.64 UR4, c[0x0][0x390] ;  /* 0x00007200ff0477ac */ /* 0x000ea20008000a00 */
[----:B------:R-:W-:Y:S01]  /*9100*/  MOV R16, RZ ;  /* 0x000000ff00107202 */ /* 0x000fe20000000f00 */
[----:B------:R-:W0:Y:S01]  /*9110*/  LDCU UR6, c[0x0][0x38c] ;  /* 0x00007180ff0677ac */ /* 0x000e220008000800 */
[----:B------:R-:W1:Y:S01]  /*9120*/  LDCU.64 UR8, c[0x0][0x4b8] ;  /* 0x00009700ff0877ac */ /* 0x000e620008000a00 */
[----:B------:R-:W-:Y:S02]  /*9130*/  UISETP.NE.AND UP0, UPT, UR40, URZ, UPT ;  /* 0x000000ff2800728c */ /* 0x000fe4000bf05270 */
[----:B--23--:R-:W-:-:S05]  /*9140*/  IMAD.HI.U32 R2, R17, UR4, R16 ;  /* 0x0000000411027c27 */ /* 0x00cfca000f8e0010 */
        /* <DEDUP_REMOVED lines=292> */
.L_x_5235:
[----:B------:R-:W2:Y:S01]  /*a390*/  LDCU.128 UR8, c[0x0][0x580] ;  /* 0x0000b000ff0877ac */ /* 0x000ea20008000c00 */
[----:B------:R-:W-:Y:S01]  /*a3a0*/  BSSY.RECONVERGENT B6, `(.L_x_5236) ;  /* 0x00000e7000067945 */ /* 0x000fe20003800200 */
[----:B------:R-:W-:-:S04]  /*a3b0*/  UPRMT UR4, UR42, 0x9910, URZ ;  /* 0x000099102a047896 */ /* 0x000fc800080000ff */
[----:B------:R-:W-:Y:S01]  /*a3c0*/  UISETP.GT.AND UP0, UPT, UR4, 0x9, UPT ;  /* 0x000000090400788c */ /* 0x000fe2000bf04270 */
[----:B--23--:R-:W-:Y:S02]  /*a3d0*/  IADD3 R2, P1, PT, R0, UR10, RZ ;  /* 0x0000000a00027c10 */ /* 0x00cfe4000ff3e0ff */
[----:B------:R-:W-:-:S03]  /*a3e0*/  IADD3 R16, P0, PT, R16, UR8, RZ ;  /* 0x0000000810107c10 */ /* 0x000fc6000ff1e0ff */
        /* <DEDUP_REMOVED lines=14> */
.L_x_5240:
[----:B------:R-:W2:Y:S02]  /*a4d0*/  LDG.E.U8 R0, desc[UR36][R2.64] ;  /* 0x0000002402007981 */ /* 0x000ea4000c1e1100 */
[----:B--2---:R-:W-:Y:S01]  /*a4e0*/  I2FP.F32.U32 R0, R0 ;  /* 0x0000000000007245 */ /* 0x004fe20000201000 */
[----:B------:R-:W-:Y:S06]  /*a4f0*/  BRA `(.L_x_5242) ;  /* 0x0000000c00447947 */ /* 0x000fec0003800000 */
.L_x_5239:
        /* <DEDUP_REMOVED lines=9> */
.L_x_5244:
[----:B------:R-:W2:Y:S02]  /*a590*/  LDG.E R0, desc[UR36][R2.64] ;  /* 0x0000002402007981 */ /* 0x000ea4000c1e1900 */
[----:B--2---:R-:W-:Y:S01]  /*a5a0*/  I2FP.F32.S32 R0, R0 ;  /* 0x0000000000007245 */ /* 0x004fe20000201400 */
[----:B------:R-:W-:Y:S06]  /*a5b0*/  BRA `(.L_x_5242) ;  /* 0x0000000c00147947 */ /* 0x000fec0003800000 */
.L_x_5243:
[----:B------:R-:W2:Y:S02]  /*a5c0*/  LDG.E.U16 R0, desc[UR36][R2.64] ;  /* 0x0000002402007981 */ /* 0x000ea4000c1e1500 */
[----:B--2---:R-:W4:Y:S01]  /*a5d0*/  I2F.S16 R0, R0 ;  /* 0x0000000000007306 */ /* 0x004f220000101400 */
[----:B------:R-:W-:Y:S05]  /*a5e0*/  BRA `(.L_x_5242) ;  /* 0x0000000c00087947 */ /* 0x000fea0003800000 */
.L_x_5238:
        /* <DEDUP_REMOVED lines=8> */
.L_x_5246:
[----:B------:R-:W2:Y:S02]  /*a670*/  LDG.E.U16 R0, desc[UR36][R2.64] ;  /* 0x0000002402007981 */ /* 0x000ea4000c1e1500 */
[----:B--2---:R-:W-:Y:S01]  /*a680*/  HADD2.F32 R0, -RZ, R0.H0_H0 ;  /* 0x20000000ff007230 */ /* 0x004fe20000004100 */
[----:B------:R-:W-:Y:S06]  /*a690*/  BRA `(.L_x_5242) ;  /* 0x0000000800dc7947 */ /* 0x000fec0003800000 */
.L_x_5245:
        /* <DEDUP_REMOVED lines=8> */
.L_x_5248:
[----:B------:R-:W2:Y:S02]  /*a720*/  LDG.E.U16 R0, desc[UR36][R2.64] ;  /* 0x0000002402007981 */ /* 0x000ea4000c1e1500 */
[----:B--2---:R-:W-:Y:S01]  /*a730*/  HADD2.F32 R0, -RZ, R0.H0_H0 ;  /* 0x20000000ff007230 */ /* 0x004fe20000004100 */
[----:B------:R-:W-:Y:S06]  /*a740*/  BRA `(.L_x_5242) ;  /* 0x0000000800b07947 */ /* 0x000fec0003800000 */
.L_x_5247:
        /* <DEDUP_REMOVED lines=11> */
.L_x_5237:
        /* <DEDUP_REMOVED lines=12> */
.L_x_5251:
        /* <DEDUP_REMOVED lines=11> */
.L_x_5250:
        /* <DEDUP_REMOVED lines=12> */
[----:B0-----:R-:W-:-:S04]  /*aa30*/  IADD3 R5, PT, PT, -R5, RZ, RZ ;  /* 0x000000ff05057210 */ /* 0x001fc80007ffe1ff */
[----:B------:R-:W-:-:S05]  /*aa40*/  VIADDMNMX.U32 R5, R5, R6, 0x4, !PT ;  /* 0x0000000405057446 */ /* 0x000fca0007800006 */
[----:B------:R-:W-:-:S05]  /*aa50*/  VIADD R5, R5, 0xfffffffc ;  /* 0xfffffffc05057836 */ /* 0x000fca0000000000 */
[C---:B------:R-:W-:Y:S02]  /*aa60*/  SHF.L.U32 R6, R4.reuse, R5, RZ ;  /* 0x0000000504067219 */ /* 0x040fe400000006ff */
[----:B------:R-:W-:Y:S01]  /*aa70*/  SHF.L.U32 R7, R5, 0x17, RZ ;  /* 0x0000001705077819 */ /* 0x000fe200000006ff */
        /* <DEDUP_REMOVED lines=8> */
.L_x_5253:
        /* <DEDUP_REMOVED lines=12> */
.L_x_5252:
[----:B------:R-:W2:Y:S02]  /*abc0*/  LDG.E.U16 R0, desc[UR36][R2.64] ;  /* 0x0000002402007981 */ /* 0x000ea4000c1e1500 */
[----:B--2---:R-:W-:Y:S01]  /*abd0*/  IMAD.U32 R0, R0, 0x10000, RZ ;  /* 0x0001000000007824 */ /* 0x004fe200078e00ff */
[----:B------:R-:W-:Y:S06]  /*abe0*/  BRA `(.L_x_5242) ;  /* 0x0000000400887947 */ /* 0x000fec0003800000 */
.L_x_5249:
        /* <DEDUP_REMOVED lines=11> */
.L_x_5256:
        /* <DEDUP_REMOVED lines=20> */
.L_x_5258:
[----:B------:R-:W-:Y:S05]  /*ade0*/  BSYNC.RECONVERGENT B0 ;  /* 0x0000000000007941 */ /* 0x000fea0003800200 */
.L_x_5257:
[----:B------:R-:W-:Y:S02]  /*adf0*/  SHF.L.U32 R0, R0, 0x14, RZ ;  /* 0x0000001400007819 */ /* 0x000fe400000006ff */
[----:B------:R-:W-:-:S04]  /*ae00*/  LEA R2, R2, 0x3b800000, 0x17 ;  /* 0x3b80000002027811 */ /* 0x000fc800078eb8ff */
[----:B------:R-:W-:Y:S01]  /*ae10*/  LOP3.LUT R0, R2, R0, R7, 0xfe, !PT ;  /* 0x0000000002007212 */ /* 0x000fe200078efe07 */
[----:B------:R-:W-:Y:S06]  /*ae20*/  BRA `(.L_x_5242) ;  /* 0x0000000000f87947 */ /* 0x000fec0003800000 */
.L_x_5255:
        /* <DEDUP_REMOVED lines=20> */
.L_x_5260:
[----:B------:R-:W-:Y:S05]  /*af70*/  BSYNC.RECONVERGENT B0 ;  /* 0x0000000000007941 */ /* 0x000fea0003800200 */
.L_x_5259:
[----:B------:R-:W-:Y:S01]  /*af80*/  IMAD.SHL.U32 R0, R0, 0x200000, RZ ;  /* 0x0020000000007824 */ /* 0x000fe200078e00ff */
[----:B------:R-:W-:-:S04]  /*af90*/  LEA R2, R2, 0x37800000, 0x17 ;  /* 0x3780000002027811 */ /* 0x000fc800078eb8ff */
[----:B------:R-:W-:Y:S01]  /*afa0*/  LOP3.LUT R0, R2, R0, R7, 0xfe, !PT ;  /* 0x0000000002007212 */ /* 0x000fe200078efe07 */
[----:B------:R-:W-:Y:S06]  /*afb0*/  BRA `(.L_x_5242) ;  /* 0x0000000000947947 */ /* 0x000fec0003800000 */
.L_x_5254:
        /* <DEDUP_REMOVED lines=11> */
[----:B------:R-:W-:Y:S01]  /*b070*/  @!P0 IMAD.MOV.U32 R0, RZ, RZ, 0x7f800001 ;  /* 0x7f800001ff008424 */ /* 0x000fe200078e00ff */
[----:B------:R-:W-:Y:S01]  /*b080*/  @P0 SHF.L.U32 R0, R2, 0x17, RZ ;  /* 0x0000001702000819 */ /* 0x000fe200000006ff */
[----:B------:R-:W-:Y:S06]  /*b090*/  BRA `(.L_x_5242) ;  /* 0x00000000005c7947 */ /* 0x000fec0003800000 */
.L_x_5241:
        /* <DEDUP_REMOVED lines=10> */
[----:B---3--:R-:W-:Y:S01]  /*b140*/  IMAD.U32 R6, RZ, RZ, UR6 ;  /* 0x00000006ff067e24 */ /* 0x008fe2000f8e00ff */
[----:B------:R-:W-:Y:S01]  /*b150*/  MOV R7, UR7 ;  /* 0x0000000700077c02 */ /* 0x000fe20008000f00 */
[----:B----4-:R-:W-:Y:S01]  /*b160*/  IMAD.U32 R10, RZ, RZ, UR8 ;  /* 0x00000008ff0a7e24 */ /* 0x010fe2000f8e00ff */
[----:B-1----:R-:W-:-:S07]  /*b170*/  MOV R11, UR9 ;  /* 0x00000009000b7c02 */ /* 0x002fce0008000f00 */
[----:B------:R-:W-:-:S07]  /*b180*/  LEPC R20, `(.L_x_5263) ;  /* 0x000000001014794e */ /* 0x000fce0000000000 */
[----:B--2---:R-:W-:Y:S05]  /*b190*/  CALL.ABS.NOINC R2 ;  /* 0x0000000002007343 */ /* 0x004fea0003c00000 */
.L_x_5263:
[----:B------:R-:W-:Y:S01]  /*b1a0*/  MOV R0, RZ ;  /* 0x000000ff00007202 */ /* 0x000fe20000000f00 */
[----:B------:R-:W-:Y:S06]  /*b1b0*/  BRA `(.L_x_5242) ;  /* 0x0000000000147947 */ /* 0x000fec0003800000 */
.L_x_5262:
[----:B------:R-:W2:Y:S02]  /*b1c0*/  LDG.E.64 R2, desc[UR36][R2.64] ;  /* 0x0000002402027981 */ /* 0x000ea4000c1e1b00 */
[----:B--2---:R0:W1:Y:S02]  /*b1d0*/  I2F.U64 R0, R2 ;  /* 0x0000000200007312 */ /* 0x0040640000301000 */
[----:B01----:R-:W-:Y:S05]  /*b1e0*/  BRA `(.L_x_5242) ;  /* 0x0000000000087947 */ /* 0x003fea0003800000 */
.L_x_5261:
[----:B------:R-:W2:Y:S02]  /*b1f0*/  LDG.E R0, desc[UR36][R2.64] ;  /* 0x0000002402007981 */ /* 0x000ea4000c1e1900 */
[----:B--2---:R-:W-:-:S07]  /*b200*/  I2FP.F32.U32 R0, R0 ;  /* 0x0000000000007245 */ /* 0x004fce0000201000 */
.L_x_5242:
[----:B------:R-:W-:Y:S05]  /*b210*/  BSYNC.RECONVERGENT B6 ;  /* 0x0000000000067941 */ /* 0x000fea0003800200 */
.L_x_5236:
[----:B------:R-:W0:Y:S02]  /*b220*/  LDCU UR4, c[0x0][0x594] ;  /* 0x0000b280ff0477ac */ /* 0x000e240008000800 */
[----:B01----:R-:W3:Y:S01]  /*b230*/  MUFU.RCP R3, UR4 ;  /* 0x0000000400037d08 */ /* 0x003ee20008001000 */
[----:B------:R-:W-:-:S04]  /*b240*/  UPRMT UR4, UR41, 0x9910, URZ ;  /* 0x0000991029047896 */ /* 0x000fc800080000ff */
[----:B------:R-:W-:Y:S01]  /*b250*/  UISETP.GT.AND UP0, UPT, UR4, 0x9, UPT ;  /* 0x000000090400788c */ /* 0x000fe2000bf04270 */
[----:B---345:R-:W-:-:S04]  /*b260*/  FMUL.FTZ R3, R3, R0 ;  /* 0x0000000003037220 */ /* 0x038fc80000410000 */
[----:B--2---:R0:W1:Y:S04]  /*b270*/  FRND.TRUNC R2, R3 ;  /* 0x0000000300027307 */ /* 0x004068000020d000 */
        /* <DEDUP_REMOVED lines=12> */
.L_x_5267:
[----:B01----:R-:W0:Y:S02]  /*b340*/  F2I.S64.TRUNC R2, R3 ;  /* 0x0000000300027311 */ /* 0x003e24000020d900 */
[----:B0-----:R-:W-:Y:S01]  /*b350*/  STG.E.U8 desc[UR36][R16.64], R2 ;  /* 0x0000000210007986 */ /* 0x001fe2000c101124 */
[----:B------:R-:W-:Y:S05]  /*b360*/  EXIT ;  /* 0x000000000000794d */ /* 0x000fea0003800000 */
.L_x_5266:
        /* <DEDUP_REMOVED lines=9> */
.L_x_5270:
[----:B0-----:R-:W0:Y:S02]  /*b400*/  F2I.TRUNC.NTZ R3, R3 ;  /* 0x0000000300037305 */ /* 0x001e24000020f100 */
[----:B0-----:R-:W-:Y:S01]  /*b410*/  STG.E desc[UR36][R16.64], R3 ;  /* 0x0000000310007986 */ /* 0x001fe2000c101924 */
[----:B------:R-:W-:Y:S05]  /*b420*/  EXIT ;  /* 0x000000000000794d */ /* 0x000fea0003800000 */
.L_x_5269:
[----:B0-----:R-:W0:Y:S02]  /*b430*/  F2I.TRUNC.NTZ R3, R3 ;  /* 0x0000000300037305 */ /* 0x001e24000020f100 */
[----:B0-----:R-:W-:Y:S01]  /*b440*/  STG.E.U16 desc[UR36][R16.64], R3 ;  /* 0x0000000310007986 */ /* 0x001fe2000c101524 */
[----:B------:R-:W-:Y:S05]  /*b450*/  EXIT ;  /* 0x000000000000794d */ /* 0x000fea0003800000 */
.L_x_5265:
        /* <DEDUP_REMOVED lines=8> */
.L_x_5272:
[----:B-1----:R-:W-:-:S05]  /*b4e0*/  F2FP.F16.F32.PACK_AB R2, RZ, R2 ;  /* 0x00000002ff02723e */ /* 0x002fca00000000ff */
[----:B------:R-:W-:Y:S01]  /*b4f0*/  STG.E.U16 desc[UR36][R16.64], R2 ;  /* 0x0000000210007986 */ /* 0x000fe2000c101524 */
[----:B------:R-:W-:Y:S05]  /*b500*/  EXIT ;  /* 0x000000000000794d */ /* 0x000fea0003800000 */
.L_x_5271:
[----:B------:R-:W-:-:S09]  /*b510*/  UISETP.NE.AND UP0, UPT, UR4, 0x7, UPT ;  /* 0x000000070400788c */ /* 0x000fd2000bf05270 */
[----:B------:R-:W-:Y:S05]  /*b520*/  BRA.U !UP0, `(.L_x_5273) ;  /* 0x00000001082c7547 */ /* 0x000fea000b800000 */
[----:B------:R-:W-:-:S09]  /*b530*/  UISETP.NE.AND UP0, UPT, UR4, 0x8, UPT ;  /* 0x000000080400788c */ /* 0x000fd2000bf05270 */
[----:B------:R-:W-:Y:S05]  /*b540*/  BRA.U !UP0, `(.L_x_5274) ;  /* 0x0000000108147547 */ /* 0x000fea000b800000 */
[----:B------:R-:W-:-:S09]  /*b550*/  UISETP.NE.AND UP0, UPT, UR4, 0x9, UPT ;  /* 0x000000090400788c */ /* 0x000fd2000bf05270 */
[----:B------:R-:W-:Y:S05]  /*b560*/  BRA.U UP0, `(.L_x_5268) ;  /* 0x0000000500d07547 */ /* 0x000fea000b800000 */
[----:B0-----:R-:W-:-:S05]  /*b570*/  IMAD.MOV.U32 R3, RZ, RZ, RZ ;  /* 0x000000ffff037224 */ /* 0x001fca00078e00ff */
[----:B-1----:R-:W-:Y:S01]  /*b580*/  STG.E.64 desc[UR36][R16.64], R2 ;  /* 0x0000000210007986 */ /* 0x002fe2000c101b24 */
[----:B------:R-:W-:Y:S05]  /*b590*/  EXIT ;  /* 0x000000000000794d */ /* 0x000fea0003800000 */
.L_x_5274:
[----:B01----:R-:W-:-:S04]  /*b5a0*/  F2FP.F16.F32.PACK_AB R3, RZ, R2 ;  /* 0x00000002ff03723e */ /* 0x003fc800000000ff */
[----:B------:R-:W-:-:S05]  /*b5b0*/  PRMT R3, R3, 0x5410, RZ ;  /* 0x0000541003037816 */ /* 0x000fca00000000ff */
[----:B------:R-:W-:Y:S01]  /*b5c0*/  STG.E desc[UR36][R16.64], R3 ;  /* 0x0000000310007986 */ /* 0x000fe2000c101924 */
[----:B------:R-:W-:Y:S05]  /*b5d0*/  EXIT ;  /* 0x000000000000794d */ /* 0x000fea0003800000 */
.L_x_5273:
[----:B-1----:R-:W-:-:S06]  /*b5e0*/  FMUL.FTZ R2, R2, 1 ;  /* 0x3f80000002027820 */ /* 0x002fcc0000410000 */
[----:B0-----:R-:W0:Y:S02]  /*b5f0*/  F2F.F64.F32 R2, R2 ;  /* 0x0000000200027310 */ /* 0x001e240000201800 */
[----:B0-----:R-:W-:Y:S01]  /*b600*/  STG.E.64 desc[UR36][R16.64], R2 ;  /* 0x0000000210007986 */ /* 0x001fe2000c101b24 */
[----:B------:R-:W-:Y:S05]  /*b610*/  EXIT ;  /* 0x000000000000794d */ /* 0x000fea0003800000 */
.L_x_5264:
        /* <DEDUP_REMOVED lines=13> */
.L_x_5278:
        /* <DEDUP_REMOVED lines=16> */
.L_x_5281:
[----:B------:R-:W-:-:S04]  /*b7f0*/  SHF.R.U32.HI R2, RZ, 0x18, R2 ;  /* 0x00000018ff027819 */ /* 0x000fc80000011602 */
[----:B------:R-:W-:-:S04]  /*b800*/  LOP3.LUT R2, R3, 0x80, R2, 0xf8, !PT ;  /* 0x0000008003027812 */ /* 0x000fc800078ef802 */
[----:B------:R-:W-:-:S07]  /*b810*/  PRMT R8, R2, 0x7610, R8 ;  /* 0x0000761002087816 */ /* 0x000fce0000000008 */
.L_x_5280:
[----:B------:R-:W-:Y:S05]  /*b820*/  BSYNC.RECONVERGENT B0 ;  /* 0x0000000000007941 */ /* 0x000fea0003800200 */
.L_x_5279:
[----:B------:R-:W-:Y:S01]  /*b830*/  STG.E.U8 desc[UR36][R16.64], R8 ;  /* 0x0000000810007986 */ /* 0x000fe2000c101124 */
[----:B------:R-:W-:Y:S05]  /*b840*/  EXIT ;  /* 0x000000000000794d */ /* 0x000fea0003800000 */
.L_x_5277:
        /* <DEDUP_REMOVED lines=16> */
.L_x_5284:
[----:B------:R-:W-:-:S04]  /*b950*/  SHF.R.U32.HI R2, RZ, 0x18, R2 ;  /* 0x00000018ff027819 */ /* 0x000fc80000011602 */
[----:B------:R-:W-:-:S04]  /*b960*/  LOP3.LUT R3, R3, 0x80, R2, 0xf8, !PT ;  /* 0x0000008003037812 */ /* 0x000fc800078ef802 */
[----:B------:R-:W-:-:S07]  /*b970*/  PRMT R8, R3, 0x7610, R8 ;  /* 0x0000761003087816 */ /* 0x000fce0000000008 */
.L_x_5283:
[----:B------:R-:W-:Y:S05]  /*b980*/  BSYNC.RECONVERGENT B0 ;  /* 0x0000000000007941 */ /* 0x000fea0003800200 */
.L_x_5282:
[----:B------:R-:W-:Y:S01]  /*b990*/  STG.E.U8 desc[UR36][R16.64], R8 ;  /* 0x0000000810007986 */ /* 0x000fe2000c101124 */
[----:B------:R-:W-:Y:S05]  /*b9a0*/  EXIT ;  /* 0x000000000000794d */ /* 0x000fea0003800000 */
.L_x_5276:
        /* <DEDUP_REMOVED lines=21> */
.L_x_5286:
[----:B01----:R-:W0:Y:S02]  /*bb00*/  F2I.U64.TRUNC R2, R3 ;  /* 0x0000000300027311 */ /* 0x003e24000020d800 */
[----:B0-----:R-:W-:Y:S01]  /*bb10*/  STG.E.64 desc[UR36][R16.64], R2 ;  /* 0x0000000210007986 */ /* 0x001fe2000c101b24 */
[----:B------:R-:W-:Y:S05]  /*bb20*/  EXIT ;  /* 0x000000000000794d */ /* 0x000fea0003800000 */
.L_x_5285:
[----:B0-----:R-:W0:Y:S02]  /*bb30*/  F2I.U32.TRUNC.NTZ R3, R3 ;  /* 0x0000000300037305 */ /* 0x001e24000020f000 */
[----:B0-----:R-:W-:Y:S01]  /*bb40*/  STG.E desc[UR36][R16.64], R3 ;  /* 0x0000000310007986 */ /* 0x001fe2000c101924 */
[----:B------:R-:W-:Y:S05]  /*bb50*/  EXIT ;  /* 0x000000000000794d */ /* 0x000fea0003800000 */
.L_x_5275:
        /* <DEDUP_REMOVED lines=10> */
.L_x_5288:
[----:B-1----:R-:W-:Y:S01]  /*bc00*/  FMUL.FTZ R4, R2, 1 ;  /* 0x3f80000002047820 */ /* 0x002fe20000410000 */
[----:B------:R-:W-:-:S05]  /*bc10*/  CS2R R6, SRZ ;  /* 0x0000000000067805 */ /* 0x000fca000001ff00 */
[----:B------:R-:W1:Y:S02]  /*bc20*/  F2F.F64.F32 R4, R4 ;  /* 0x0000000400047310 */ /* 0x000e640000201800 */
[----:B-1----:R-:W-:Y:S01]  /*bc30*/  STG.E.128 desc[UR36][R16.64], R4 ;  /* 0x0000000410007986 */ /* 0x002fe2000c101d24 */
[----:B------:R-:W-:Y:S05]  /*bc40*/  EXIT ;  /* 0x000000000000794d */ /* 0x000fea0003800000 */
.L_x_5287:
[----:B------:R-:W-:-:S09]  /*bc50*/  UISETP.NE.AND UP0, UPT, UR4, 0xf, UPT ;  /* 0x0000000f0400788c */ /* 0x000fd2000bf05270 */
[----:B------:R-:W-:Y:S05]  /*bc60*/  BRA.U !UP0, `(.L_x_5289) ;  /* 0x0000000108e07547 */ /* 0x000fea000b800000 */
[----:B------:R-:W-:-:S09]  /*bc70*/  UISETP.NE.AND UP0, UPT, UR4, 0x17, UPT ;  /* 0x000000170400788c */ /* 0x000fd2000bf05270 */
[----:B------:R-:W-:Y:S05]  /*bc80*/  BRA.U !UP0, `(.L_x_5290) ;  /* 0x00000001088c7547 */ /* 0x000fea000b800000 */
[----:B------:R-:W-:-:S09]  /*bc90*/  UISETP.NE.AND UP0, UPT, UR4, 0x18, UPT ;  /* 0x000000180400788c */ /* 0x000fd2000bf05270 */
[----:B------:R-:W-:Y:S05]  /*bca0*/  BRA.U !UP0, `(.L_x_5291) ;  /* 0x0000000108447547 */ /* 0x000fea000b800000 */
.L_x_5268:
[----:B------:R-:W-:Y:S01]  /*bcb0*/  MOV R0, 0x0 ;  /* 0x0000000000007802 */ /* 0x000fe20000000f00 */
[----:B------:R-:W2:Y:S01]  /*bcc0*/  LDCU.64 UR4, c[0x4][0x178] ;  /* 0x01002f00ff0477ac */ /* 0x000ea20008000a00 */
[----:B------:R-:W-:Y:S02]  /*bcd0*/  HFMA2 R8, -RZ, RZ, 0, 6.020069122314453125e-06 ;  /* 0x00000065ff087431 */ /* 0x000fe400000001ff */
[----:B------:R-:W-:Y:S01]  /*bce0*/  IMAD.MOV.U32 R12, RZ, RZ, 0x1 ;  /* 0x00000001ff0c7424 */ /* 0x000fe200078e00ff */
[----:B01----:R0:W1:Y:S01]  /*bcf0*/  LDC.64 R2, c[0x4][R0] ;  /* 0x0100000000027b82 */ /* 0x0030620000000a00 */
[----:B------:R-:W3:Y:S01]  /*bd00*/  LDCU.64 UR6, c[0x4][0x180] ;  /* 0x01003000ff0677ac */ /* 0x000ee20008000a00 */
[----:B------:R-:W-:Y:S01]  /*bd10*/  MOV R13, RZ ;  /* 0x000000ff000d7202 */ /* 0x000fe20000000f00 */
[----:B------:R-:W4:Y:S01]  /*bd20*/  LDCU.64 UR8, c[0x4][0x70] ;  /* 0x01000e00ff0877ac */ /* 0x000f220008000a00 */
[----:B--2---:R-:W-:Y:S01]  /*bd30*/  MOV R4, UR4 ;  /* 0x0000000400047c02 */ /* 0x004fe20008000f00 */
[----:B------:R-:W-:Y:S01]  /*bd40*/  IMAD.U32 R5, RZ, RZ, UR5 ;  /* 0x00000005ff057e24 */ /* 0x000fe2000f8e00ff */
[----:B---3--:R-:W-:Y:S01]  /*bd50*/  MOV R6, UR6 ;  /* 0x0000000600067c02 */ /* 0x008fe20008000f00 */
[----:B------:R-:W-:Y:S01]  /*bd60*/  IMAD.U32 R7, RZ, RZ, UR7 ;  /* 0x00000007ff077e24 */ /* 0x000fe2000f8e00ff */
[----:B----4-:R-:W-:Y:S01]  /*bd70*/  MOV R10, UR8 ;  /* 0x00000008000a7c02 */ /* 0x010fe20008000f00 */
[----:B0-----:R-:W-:-:S07]  /*bd80*/  IMAD.U32 R11, RZ, RZ, UR9 ;  /* 0x00000009ff0b7e24 */ /* 0x001fce000f8e00ff */
[----:B------:R-:W-:-:S07]  /*bd90*/  LEPC R20, `(.L_x_5292) ;  /* 0x000000001014794e */ /* 0x000fce0000000000 */
[----:B-1----:R-:W-:Y:S05]  /*bda0*/  CALL.ABS.NOINC R2 ;  /* 0x0000000002007343 */ /* 0x002fea0003c00000 */
.L_x_5292:
[----:B------:R-:W-:Y:S05]  /*bdb0*/  EXIT ;  /* 0x000000000000794d */ /* 0x000fea0003800000 */
.L_x_5291:
        /* <DEDUP_REMOVED lines=12> */
.L_x_5294:
[----:B------:R-:W-:Y:S05]  /*be80*/  BSYNC.RECONVERGENT B0 ;  /* 0x0000000000007941 */ /* 0x000fea0003800200 */
.L_x_5293:
[----:B0-----:R-:W-:-:S05]  /*be90*/  LOP3.LUT R3, R0, 0x80, R5, 0xf8, !PT ;  /* 0x0000008000037812 */ /* 0x001fca00078ef805 */
[----:B------:R-:W-:Y:S01]  /*bea0*/  STG.E.U8 desc[UR36][R16.64], R3 ;  /* 0x0000000310007986 */ /* 0x000fe2000c101124 */
[----:B------:R-:W-:Y:S05]  /*beb0*/  EXIT ;  /* 0x000000000000794d */ /* 0x000fea0003800000 */
.L_x_5290:
        /* <DEDUP_REMOVED lines=11> */
.L_x_5296:
[----:B------:R-:W-:Y:S01]  /*bf70*/  HFMA2 R0, -RZ, RZ, 0, 7.569789886474609375e-06 ;  /* 0x0000007fff007431 */ /* 0x000fe200000001ff */
[----:B------:R-:W-:-:S04]  /*bf80*/  ISETP.GT.U32.AND P0, PT, R4, 0x7f800000, PT ;  /* 0x7f8000000400780c */ /* 0x000fc80003f04070 */
[----:B------:R-:W-:-:S09]  /*bf90*/  SEL R0, R0, 0x7c, P0 ;  /* 0x0000007c00007807 */ /* 0x000fd20000000000 */
.L_x_5297:
[----:B------:R-:W-:Y:S05]  /*bfa0*/  BSYNC.RECONVERGENT B0 ;  /* 0x0000000000007941 */ /* 0x000fea0003800200 */
.L_x_5295:
[----:B0-----:R-:W-:-:S04]  /*bfb0*/  SHF.R.U32.HI R3, RZ, 0x18, R2 ;  /* 0x00000018ff037819 */ /* 0x001fc80000011602 */
[----:B------:R-:W-:-:S05]  /*bfc0*/  LOP3.LUT R3, R0, 0x80, R3, 0xf8, !PT ;  /* 0x0000008000037812 */ /* 0x000fca00078ef803 */
[----:B------:R-:W-:Y:S01]  /*bfd0*/  STG.E.U8 desc[UR36][R16.64], R3 ;  /* 0x0000000310007986 */ /* 0x000fe2000c101124 */
[----:B------:R-:W-:Y:S05]  /*bfe0*/  EXIT ;  /* 0x000000000000794d */ /* 0x000fea0003800000 */
.L_x_5289:
[----:B-1----:R-:W-:-:S05]  /*bff0*/  F2FP.BF16.F32.PACK_AB R2, RZ, R2 ;  /* 0x00000002ff02723e */ /* 0x002fca00000010ff */
[----:B------:R-:W-:Y:S01]  /*c000*/  STG.E.U16 desc[UR36][R16.64], R2 ;  /* 0x0000000210007986 */ /* 0x000fe2000c101524 */
[----:B------:R-:W-:Y:S05]  /*c010*/  EXIT ;  /* 0x000000000000794d */ /* 0x000fea0003800000 */
.L_x_5298:
        /* <DEDUP_REMOVED lines=14> */
.L_x_22360:


//--------------------- .text._ZN2at6native27unrolled_elementwise_kernelINS0_13BUnaryFunctorIfffZZZNS0_15binary_internal21div_trunc_kernel_cudaERNS_18TensorIteratorBaseEENKUlvE1_clEvENKUlvE0_clEvEUlffE_EESt5arrayIPcLm2EELi4E23TrivialOffsetCalculatorILi1EjESE_NS0_6memory12LoadWithCastILi1EEENSF_13StoreWithCastILi1EEEEEviT_T0_T2_T3_T4_T5_ --------------------------
	.section	.text._ZN2at6native27unrolled_elementwise_kernelINS0_13BUnaryFunctorIfffZZZNS0_15binary_internal21div_trunc_kernel_cudaERNS_18TensorIteratorBaseEENKUlvE1_clEvENKUlvE0_clEvEUlffE_EESt5arrayIPcLm2EELi4E23TrivialOffsetCalculatorILi1EjESE_NS0_6memory12LoadWithCastILi1EEENSF_13StoreWithCastILi1EEEEEviT_T0_T2_T3_T4_T5_,"ax",@progbits
	.align	128
        .global         _ZN2at6native27unrolled_elementwise_kernelINS0_13BUnaryFunctorIfffZZZNS0_15binary_internal21div_trunc_kernel_cudaERNS_18TensorIteratorBaseEENKUlvE1_clEvENKUlvE0_clEvEUlffE_EESt5arrayIPcLm2EELi4E23TrivialOffsetCalculatorILi1EjESE_NS0_6memory12LoadWithCastILi1EEENSF_13StoreWithCastILi1EEEEEviT_T0_T2_T3_T4_T5_
        .type           _ZN2at6native27unrolled_elementwise_kernelINS0_13BUnaryFunctorIfffZZZNS0_15binary_internal21div_trunc_kernel_cudaERNS_18TensorIteratorBaseEENKUlvE1_clEvENKUlvE0_clEvEUlffE_EESt5arrayIPcLm2EELi4E23TrivialOffsetCalculatorILi1EjESE_NS0_6memory12LoadWithCastILi1EEENSF_13StoreWithCastILi1EEEEEviT_T0_T2_T3_T4_T5_,@function
        .size           _ZN2at6native27unrolled_elementwise_kernelINS0_13BUnaryFunctorIfffZZZNS0_15binary_internal21div_trunc_kernel_cudaERNS_18TensorIteratorBaseEENKUlvE1_clEvENKUlvE0_clEvEUlffE_EESt5arrayIPcLm2EELi4E23TrivialOffsetCalculatorILi1EjESE_NS0_6memory12LoadWithCastILi1EEENSF_13StoreWithCastILi1EEEEEviT_T0_T2_T3_T4_T5_,(.L_x_22361 - _ZN2at6native27unrolled_elementwise_kernelINS0_13BUnaryFunctorIfffZZZNS0_15binary_internal21div_trunc_kernel_cudaERNS_18TensorIteratorBaseEENKUlvE1_clEvENKUlvE0_clEvEUlffE_EESt5arrayIPcLm2EELi4E23TrivialOffsetCalculatorILi1EjESE_NS0_6memory12LoadWithCastILi1EEENSF_13StoreWithCastILi1EEEEEviT_T0_T2_T3_T4_T5_)
        .other          _ZN2at6native27unrolled_elementwise_kernelINS0_13BUnaryFunctorIfffZZZNS0_15binary_internal21div_trunc_kernel_cudaERNS_18TensorIteratorBaseEENKUlvE1_clEvENKUlvE0_clEvEUlffE_EESt5arrayIPcLm2EELi4E23TrivialOffsetCalculatorILi1EjESE_NS0_6memory12LoadWithCastILi1EEENSF_13StoreWithCastILi1EEEEEviT_T0_T2_T3_T4_T5_,@"STO_CUDA_ENTRY STV_DEFAULT"
_ZN2at6native27unrolled_elementwise_kernelINS0_13BUnaryFunctorIfffZZZNS0_15binary_internal21div_trunc_kernel_cudaERNS_18TensorIteratorBaseEENKUlvE1_clEvENKUlvE0_clEvEUlffE_EESt5arrayIPcLm2EELi4E23TrivialOffsetCalculatorILi1EjESE_NS0_6memory12LoadWithCastILi1EEENSF_13StoreWithCastILi1EEEEEviT_T0_T2_T3_T4_T5_:
.text._ZN2at6native27unrolled_elementwise_kernelINS0_13BUnaryFunctorIfffZZZNS0_15binary_internal21div_trunc_kernel_cudaERNS_18TensorIteratorBaseEENKUlvE1_clEvENKUlvE0_clEvEUlffE_EESt5arrayIPcLm2EELi4E23TrivialOffsetCalculatorILi1EjESE_NS0_6memory12LoadWithCastILi1EEENSF_13StoreWithCastILi1EEEEEviT_T0_T2_T3_T4_T5_:
        /* <DEDUP_REMOVED lines=33> */
.L_x_5305:
[----:B------:R-:W2:Y:S02]  /*0210*/  LDG.E.U8 R4, desc[UR36][R4.64] ;  /* 0x0000002404047981 */ /* 0x000ea4000c1e1100 */
[----:B--2---:R-:W-:Y:S01]  /*0220*/  I2FP.F32.U32 R19, R4 ;  /* 0x0000000400137245 */ /* 0x004fe20000201000 */
[----:B------:R-:W-:Y:S06]  /*0230*/  BRA `(.L_x_5307) ;  /* 0x0000000c00447947 */ /* 0x000fec0003800000 */
.L_x_5304:
        /* <DEDUP_REMOVED lines=9> */
.L_x_5309:
[----:B------:R-:W2:Y:S02]  /*02d0*/  LDG.E R4, desc[UR36][R4.64] ;  /* 0x0000002404047981 */ /* 0x000ea4000c1e1900 */
[----:B--2---:R-:W-:Y:S01]  /*02e0*/  I2FP.F32.S32 R19, R4 ;  /* 0x0000000400137245 */ /* 0x004fe20000201400 */
[----:B------:R-:W-:Y:S06]  /*02f0*/  BRA `(.L_x_5307) ;  /* 0x0000000c00147947 */ /* 0x000fec0003800000 */
.L_x_5308:
[----:B------:R-:W2:Y:S02]  /*0300*/  LDG.E.U16 R4, desc[UR36][R4.64] ;  /* 0x0000002404047981 */ /* 0x000ea4000c1e1500 */
[----:B--2---:R0:W1:Y:S01]  /*0310*/  I2F.S16 R19, R4 ;  /* 0x0000000400137306 */ /* 0x0040620000101400 */
[----:B------:R-:W-:Y:S05]  /*0320*/  BRA `(.L_x_5307) ;  /* 0x0000000c00087947 */ /* 0x000fea0003800000 */
.L_x_5303:
        /* <DEDUP_REMOVED lines=8> */
.L_x_5311:
[----:B------:R-:W2:Y:S02]  /*03b0*/  LDG.E.U16 R4, desc[UR36][R4.64] ;  /* 0x0000002404047981 */ /* 0x000ea4000c1e1500 */
[----:B--2---:R-:W-:Y:S01]  /*03c0*/  HADD2.F32 R19, -RZ, R4.H0_H0 ;  /* 0x20000004ff137230 */ /* 0x004fe20000004100 */
[----:B------:R-:W-:Y:S06]  /*03d0*/  BRA `(.L_x_5307) ;  /* 0x0000000800dc7947 */ /* 0x000fec0003800000 */
.L_x_5310:
        /* <DEDUP_REMOVED lines=8> */
.L_x_5313:
[----:B------:R-:W2:Y:S02]  /*0460*/  LDG.E.U16 R4, desc[UR36][R4.64] ;  /* 0x0000002404047981 */ /* 0x000ea4000c1e1500 */
[----:B--2---:R-:W-:Y:S01]  /*0470*/  HADD2.F32 R19, -RZ, R4.H0_H0 ;  /* 0x20000004ff137230 */ /* 0x004fe20000004100 */
[----:B------:R-:W-:Y:S06]  /*0480*/  BRA `(.L_x_5307) ;  /* 0x0000000800b07947 */ /* 0x000fec0003800000 */
.L_x_5312:
        /* <DEDUP_REMOVED lines=11> */
.L_x_5302:
        /* <DEDUP_REMOVED lines=12> */
.L_x_5316:
        /* <DEDUP_REMOVED lines=11> */
.L_x_5315:
        /* <DEDUP_REMOVED lines=25> */
.L_x_5318:
        /* <DEDUP_REMOVED lines=12> */
.L_x_5317:
[----:B------:R-:W2:Y:S02]  /*0900*/  LDG.E.U16 R4, desc[UR36][R4.64] ;  /* 0x0000002404047981 */ /* 0x000ea4000c1e1500 */
[----:B--2---:R-:W-:Y:S01]  /*0910*/  IMAD.U32 R19, R4, 0x10000, RZ ;  /* 0x0001000004137824 */ /* 0x004fe200078e00ff */
[----:B------:R-:W-:Y:S06]  /*0920*/  BRA `(.L_x_5307) ;  /* 0x0000000400887947 */ /* 0x000fec0003800000 */
.L_x_5314:
        /* <DEDUP_REMOVED lines=11> */
.L_x_5321:
        /* <DEDUP_REMOVED lines=20> */
.L_x_5323:
[----:B------:R-:W-:Y:S05]  /*0b20*/  BSYNC.RECONVERGENT B0 ;  /* 0x0000000000007941 */ /* 0x000fea0003800200 */
.L_x_5322:
[----:B------:R-:W-:Y:S01]  /*0b30*/  IMAD.SHL.U32 R0, R0, 0x100000, RZ ;  /* 0x0010000000007824 */ /* 0x000fe200078e00ff */
[----:B------:R-:W-:-:S04]  /*0b40*/  LEA R3, R3, 0x3b800000, 0x17 ;  /* 0x3b80000003037811 */ /* 0x000fc800078eb8ff */
[----:B------:R-:W-:Y:S01]  /*0b50*/  LOP3.LUT R19, R3, R0, R19, 0xfe, !PT ;  /* 0x0000000003137212 */ /* 0x000fe200078efe13 */
[----:B------:R-:W-:Y:S06]  /*0b60*/  BRA `(.L_x_5307) ;  /* 0x0000000000f87947 */ /* 0x000fec0003800000 */
.L_x_5320:
        /* <DEDUP_REMOVED lines=20> */
.L_x_5325:
[----:B------:R-:W-:Y:S05]  /*0cb0*/  BSYNC.RECONVERGENT B0 ;  /* 0x0000000000007941 */ /* 0x000fea0003800200 */
.L_x_5324:
[----:B------:R-:W-:Y:S01]  /*0cc0*/  IMAD.SHL.U32 R0, R0, 0x200000, RZ ;  /* 0x0020000000007824 */ /* 0x000fe200078e00ff */
[----:B------:R-:W-:-:S04]  /*0cd0*/  LEA R3, R3, 0x37800000, 0x17 ;  /* 0x3780000003037811 */ /* 0x000fc800078eb8ff */
[----:B------:R-:W-:Y:S01]  /*0ce0*/  LOP3.LUT R19, R3, R0, R19, 0xfe, !PT ;  /* 0x0000000003137212 */ /* 0x000fe200078efe13 */
[----:B------:R-:W-:Y:S06]  /*0cf0*/  BRA `(.L_x_5307) ;  /* 0x0000000000947947 */ /* 0x000fec0003800000 */
.L_x_5319:
[----:B------:R-:W-:-:S09]  /*0d00*/  UISETP.NE.AND UP0, UPT, UR4, 0x1c, UPT ;  /* 0x0000001c0400788c */ /* 0x000fd2000bf05270 */
[----:B------:R-:W-:Y:S05]  /*0d10*/  BRA.U !UP0, `(.L_x_5326) ;  /* 0x0000000108847547 */ /* 0x000fea000b800000 */
[----:B------:R-:W-:-:S09]  /*0d20*/  UISETP.NE.AND UP0, UPT, UR4, 0x1d, UPT ;  /* 0x0000001d0400788c */ /* 0x000fd2000bf05270 */
[----:B------:R-:W-:Y:S05]  /*0d30*/  BRA.U !UP0, `(.L_x_5327) ;  /* 0x0000000108707547 */ /* 0x000fea000b800000 */
[----:B------:R-:W-:-:S09]  /*0d40*/  UISETP.NE.AND UP0, UPT, UR4, 0x2c, UPT ;  /* 0x0000002c0400788c */ /* 0x000fd2000bf05270 */
[----:B------:R-:W-:Y:S05]  /*0d50*/  BRA.U !UP0, `(.L_x_5328) ;  /* 0x0000000108487547 */ /* 0x000fea000b800000 */
.L_x_5306:
        /* <DEDUP_REMOVED lines=16> */
.L_x_5329:
[----:B------:R-:W-:Y:S01]  /*0e60*/  IMAD.MOV.U32 R19, RZ, RZ, RZ ;  /* 0x000000ffff137224 */ /* 0x000fe200078e00ff */
[----:B------:R-:W-:Y:S06]  /*0e70*/  BRA `(.L_x_5307) ;  /* 0x0000000000347947 */ /* 0x000fec0003800000 */
.L_x_5328:
        /* <DEDUP_REMOVED lines=8> */
.L_x_5327:
[----:B------:R-:W2:Y:S02]  /*0f00*/  LDG.E.64 R4, desc[UR36][R4.64] ;  /* 0x0000002404047981 */ /* 0x000ea4000c1e1b00 */
[----:B--2---:R0:W1:Y:S02]  /*0f10*/  I2F.U64 R19, R4 ;  /* 0x0000000400137312 */ /* 0x0040640000301000 */
[----:B01----:R-:W-:Y:S05]  /*0f20*/  BRA `(.L_x_5307) ;  /* 0x0000000000087947 */ /* 0x003fea0003800000 */
.L_x_5326:
[----:B------:R-:W2:Y:S02]  /*0f30*/  LDG.E R4, desc[UR36][R4.64] ;  /* 0x0000002404047981 */ /* 0x000ea4000c1e1900 */
[----:B--2---:R-:W-:-:S07]  /*0f40*/  I2FP.F32.U32 R19, R4 ;  /* 0x0000000400137245 */ /* 0x004fce0000201000 */
.L_x_5307:
[----:B------:R-:W-:Y:S05]  /*0f50*/  BSYNC.RECONVERGENT B6 ;  /* 0x0000000000067941 */ /* 0x000fea0003800200 */
.L_x_5301:
[----:B------:R-:W-:-:S07]  /*0f60*/  VIADD R22, R27, 0x80 ;  /* 0x000000801b167836 */ /* 0x000fce0000000000 */
.L_x_5300:
[----:B------:R-:W-:Y:S05]  /*0f70*/  BSYNC.RECONVERGENT B7 ;  /* 0x0000000000077941 */ /* 0x000fea0003800200 */
.L_x_5299:
[----:B------:R-:W-:Y:S01]  /*0f80*/  ISETP.GE.AND P0, PT, R22, R25, PT ;  /* 0x000000191600720c */ /* 0x000fe20003f06270 */
[----:B------:R-:W-:Y:S01]  /*0f90*/  BSSY.RECONVERGENT B7, `(.L_x_5330) ;  /* 0x00000ef000077945 */ /* 0x000fe20003800200 */
[----:B------:R-:W-:-:S11]  /*0fa0*/  IMAD.MOV.U32 R18, RZ, RZ, RZ ;  /* 0x000000ffff127224 */ /* 0x000fd600078e00ff */
        /* <DEDUP_REMOVED lines=22> */
.L_x_5336:
[----:B------:R-:W2:Y:S02]  /*1110*/  LDG.E.U8 R4, desc[UR36][R4.64] ;  /* 0x0000002404047981 */ /* 0x000ea4000c1e1100 */
[----:B--2---:R-:W-:Y:S01]  /*1120*/  I2FP.F32.U32 R18, R4 ;  /* 0x0000000400127245 */ /* 0x004fe20000201000 */
[----:B------:R-:W-:Y:S06]  /*1130*/  BRA `(.L_x_5338) ;  /* 0x0000000c00487947 */ /* 0x000fec0003800000 */
.L_x_5335:
        /* <DEDUP_REMOVED lines=9> */
.L_x_5340:
[----:B------:R-:W2:Y:S02]  /*11d0*/  LDG.E R4, desc[UR36][R4.64] ;  /* 0x0000002404047981 */ /* 0x000ea4000c1e1900 */
[----:B--2---:R-:W-:Y:S01]  /*11e0*/  I2FP.F32.S32 R18, R4 ;  /* 0x0000000400127245 */ /* 0x004fe20000201400 */
[----:B------:R-:W-:Y:S06]  /*11f0*/  BRA `(.L_x_5338) ;  /* 0x0000000c00187947 */ /* 0x000fec0003800000 */
.L_x_5339:
[----:B------:R-:W2:Y:S02]  /*1200*/  LDG.E.U16 R4, desc[UR36][R4.64] ;  /* 0x0000002404047981 */ /* 0x000ea4000c1e1500 */
[----:B--2---:R0:W2:Y:S01]  /*1210*/  I2F.S16 R18, R4 ;  /* 0x0000000400127306 */ /* 0x0040a20000101400 */
[----:B------:R-:W-:Y:S05]  /*1220*/  BRA `(.L_x_5338) ;  /* 0x0000000c000c7947 */ /* 0x000fea0003800000 */
.L_x_5334:
        /* <DEDUP_REMOVED lines=8> */
.L_x_5342:
[----:B------:R-:W2:Y:S02]  /*12b0*/  LDG.E.U16 R4, desc[UR36][R4.64] ;  /* 0x0000002404047981 */ /* 0x000ea4000c1e1500 */
[----:B--2---:R-:W-:Y:S01]  /*12c0*/  HADD2.F32 R18, -RZ, R4.H0_H0 ;  /* 0x20000004ff127230 */ /* 0x004fe20000004100 */
[----:B------:R-:W-:Y:S06]  /*12d0*/  BRA `(.L_x_5338) ;  /* 0x0000000800e07947 */ /* 0x000fec0003800000 */
.L_x_5341:
        /* <DEDUP_REMOVED lines=8> */
.L_x_5344:
[----:B------:R-:W2:Y:S02]  /*1360*/  LDG.E.U16 R4, desc[UR36][R4.64] ;  /* 0x0000002404047981 */ /* 0x000ea4000c1e1500 */
[----:B--2---:R-:W-:Y:S01]  /*1370*/  HADD2.F32 R18, -RZ, R4.H0_H0 ;  /* 0x20000004ff127230 */ /* 0x004fe20000004100 */
[----:B------:R-:W-:Y:S06]  /*1380*/  BRA `(.L_x_5338) ;  /* 0x0000000800b47947 */ /* 0x000fec0003800000 */
.L_x_5343:
        /* <DEDUP_REMOVED lines=11> */
.L_x_5333:
        /* <DEDUP_REMOVED lines=12> */
.L_x_5347:
        /* <DEDUP_REMOVED lines=11> */
.L_x_5346:
        /* <DEDUP_REMOVED lines=25> */
.L_x_5349:
        /* <DEDUP_REMOVED lines=13> */
.L_x_5348:
[----:B------:R-:W2:Y:S02]  /*1810*/  LDG.E.U16 R4, desc[UR36][R4.64] ;  /* 0x0000002404047981 */ /* 0x000ea4000c1e1500 */
[----:B--2---:R-:W-:Y:S01]  /*1820*/  IMAD.U32 R18, R4, 0x10000, RZ ;  /* 0x0001000004127824 */ /* 0x004fe200078e00ff */
[----:B------:R-:W-:Y:S06]  /*1830*/  BRA `(.L_x_5338) ;  /* 0x0000000400887947 */ /* 0x000fec0003800000 */
.L_x_5345:
        /* <DEDUP_REMOVED lines=11> */
.L_x_5352:
        /* <DEDUP_REMOVED lines=20> */
.L_x_5354:
[----:B------:R-:W-:Y:S05]  /*1a30*/  BSYNC.RECONVERGENT B0 ;  /* 0x0000000000007941 */ /* 0x000fea0003800200 */
.L_x_5353:
[----:B------:R-:W-:Y:S01]  /*1a40*/  IMAD.SHL.U32 R0, R0, 0x100000, RZ ;  /* 0x0010000000007824 */ /* 0x000fe200078e00ff */
[----:B------:R-:W-:-:S04]  /*1a50*/  LEA R3, R3, 0x3b800000, 0x17 ;  /* 0x3b80000003037811 */ /* 0x000fc800078eb8ff */
[----:B------:R-:W-:Y:S01]  /*1a60*/  LOP3.LUT R18, R3, R0, R7, 0xfe, !PT ;  /* 0x0000000003127212 */ /* 0x000fe200078efe07 */
[----:B------:R-:W-:Y:S06]  /*1a70*/  BRA `(.L_x_5338) ;  /* 0x0000000000f87947 */ /* 0x000fec0003800000 */
.L_x_5351:
        /* <DEDUP_REMOVED lines=20> */
.L_x_5356:
[----:B------:R-:W-:Y:S05]  /*1bc0*/  BSYNC.RECONVERGENT B0 ;  /* 0x0000000000007941 */ /* 0x000fea0003800200 */
.L_x_5355:
[----:B------:R-:W-:Y:S01]  /*1bd0*/  IMAD.SHL.U32 R0, R0, 0x200000, RZ ;  /* 0x0020000000007824 */ /* 0x000fe200078e00ff */
[----:B------:R-:W-:-:S04]  /*1be0*/  LEA R3, R3, 0x37800000, 0x17 ;  /* 0x3780000003037811 */ /* 0x000fc800078eb8ff */
[----:B------:R-:W-:Y:S01]  /*1bf0*/  LOP3.LUT R18, R3, R0, R7, 0xfe, !PT ;  /* 0x0000000003127212 */ /* 0x000fe200078efe07 */
[----:B------:R-:W-:Y:S06]  /*1c00*/  BRA `(.L_x_5338) ;  /* 0x0000000000947947 */ /* 0x000fec0003800000 */
.L_x_5350:
        /* <DEDUP_REMOVED lines=14> */
.L_x_5337:
        /* <DEDUP_REMOVED lines=16> */
.L_x_5359:
[----:B------:R-:W-:Y:S01]  /*1df0*/  IMAD.MOV.U32 R18, RZ, RZ, RZ ;  /* 0x000000ffff127224 */ /* 0x000fe200078e00ff */
[----:B------:R-:W-:Y:S06]  /*1e00*/  BRA `(.L_x_5338) ;  /* 0x0000000000147947 */ /* 0x000fec0003800000 */
.L_x_5358:
[----:B------:R-:W2:Y:S02]  /*1e10*/  LDG.E.64 R4, desc[UR36][R4.64] ;  /* 0x0000002404047981 */ /* 0x000ea4000c1e1b00 */
[----:B--2---:R0:W2:Y:S02]  /*1e20*/  I2F.U64 R18, R4 ;  /* 0x0000000400127312 */ /* 0x0040a40000301000 */
[----:B0-2---:R-:W-:Y:S05]  /*1e30*/  BRA `(.L_x_5338) ;  /* 0x0000000000087947 */ /* 0x005fea0003800000 */
.L_x_5357:
[----:B------:R-:W2:Y:S02]  /*1e40*/  LDG.E R4, desc[UR36][R4.64] ;  /* 0x0000002404047981 */ /* 0x000ea4000c1e1900 */
[----:B--2---:R-:W-:-:S07]  /*1e50*/  I2FP.F32.U32 R18, R4 ;  /* 0x0000000400127245 */ /* 0x004fce0000201000 */
.L_x_5338:
[----:B------:R-:W-:Y:S05]  /*1e60*/  BSYNC.RECONVERGENT B6 ;  /* 0x0000000000067941 */ /* 0x000fea0003800200 */
.L_x_5332:
[----:B------:R-:W-:-:S07]  /*1e70*/  VIADD R22, R22, 0x80 ;  /* 0x0000008016167836 */ /* 0x000fce0000000000 */
.L_x_5331:
[----:B------:R-:W-:Y:S05]  /*1e80*/  BSYNC.RECONVERGENT B7 ;  /* 0x0000000000077941 */ /* 0x000fea0003800200 */
.L_x_5330:
        /* <DEDUP_REMOVED lines=25> */
.L_x_5366:
[----:B------:R-:W2:Y:S02]  /*2020*/  LDG.E.U8 R4, desc[UR36][R4.64] ;  /* 0x0000002404047981 */ /* 0x000ea4000c1e1100 */
[----:B--2---:R-:W-:Y:S01]  /*2030*/  I2FP.F32.U32 R17, R4 ;  /* 0x0000000400117245 */ /* 0x004fe20000201000 */
[----:B------:R-:W-:Y:S06]  /*2040*/  BRA `(.L_x_5368) ;  /* 0x0000000c00447947 */ /* 0x000fec0003800000 */
.L_x_5365:
        /* <DEDUP_REMOVED lines=9> */
.L_x_5370:
[----:B------:R-:W2:Y:S02]  /*20e0*/  LDG.E R4, desc[UR36][R4.64] ;  /* 0x0000002404047981 */ /* 0x000ea4000c1e1900 */
[----:B--2---:R-:W-:Y:S01]  /*20f0*/  I2FP.F32.S32 R17, R4 ;  /* 0x0000000400117245 */ /* 0x004fe20000201400 */
[----:B------:R-:W-:Y:S06]  /*2100*/  BRA `(.L_x_5368) ;  /* 0x0000000c00147947 */ /* 0x000fec0003800000 */
.L_x_5369:
[----:B------:R-:W2:Y:S02]  /*2110*/  LDG.E.U16 R4, desc[UR36][R4.64] ;  /* 0x0000002404047981 */ /* 0x000ea4000c1e1500 */
[----:B--2---:R0:W2:Y:S01]  /*2120*/  I2F.S16 R17, R4 ;  /* 0x0000000400117306 */ /* 0x0040a20000101400 */
[----:B------:R-:W-:Y:S05]  /*2130*/  BRA `(.L_x_5368) ;  /* 0x0000000c00087947 */ /* 0x000fea0003800000 */
.L_x_5364:
        /* <DEDUP_REMOVED lines=8> */
.L_x_5372:
[----:B------:R-:W2:Y:S02]  /*21c0*/  LDG.E.U16 R4, desc[UR36][R4.64] ;  /* 0x0000002404047981 */ /* 0x000ea4000c1e1500 */
[----:B--2---:R-:W-:Y:S01]  /*21d0*/  HADD2.F32 R17, -RZ, R4.H0_H0 ;  /* 0x20000004ff117230 */ /* 0x004fe20000004100 */
[----:B------:R-:W-:Y:S06]  /*21e0*/  BRA `(.L_x_5368) ;  /* 0x0000000800dc7947 */ /* 0x000fec0003800000 */
.L_x_5371:
        /* <DEDUP_REMOVED lines=8> */
.L_x_5374:
[----:B------:R-:W2:Y:S02]  /*2270*/  LDG.E.U16 R4, desc[UR36][R4.64] ;  /* 0x0000002404047981 */ /* 0x000ea4000c1e1500 */
[----:B--2---:R-:W-:Y:S01]  /*2280*/  HADD2.F32 R17, -RZ, R4.H0_H0 ;  /* 0x20000004ff117230 */ /* 0x004fe20000004100 */
[----:B------:R-:W-:Y:S06]  /*2290*/  BRA `(.L_x_5368) ;  /* 0x0000000800b07947 */ /* 0x000fec0003800000 */
.L_x_5373:
        /* <DEDUP_REMOVED lines=11> */
.L_x_5363:
        /* <DEDUP_REMOVED lines=12> */
.L_x_5377:
        /* <DEDUP_REMOVED lines=11> */
.L_x_5376:
        /* <DEDUP_REMOVED lines=25> */
.L_x_5379:
[----:B------:R-:W2:Y:S02]  /*2650*/  LDG.E.U8 R4, desc[UR36][R4.64] ;  /* 0x0000002404047981 */ /* 0x000ea4000c1e1100 */
[C---:B--2---:R-:W-:Y:S02]  /*2660*/  IMAD.SHL.U32 R0, R4.reuse, 0x2000000, RZ ;  /* 0x0200000004007824 */ /* 0x044fe400078e00ff */
        /* <DEDUP_REMOVED lines=10> */
.L_x_5378:
[----:B------:R-:W2:Y:S02]  /*2710*/  LDG.E.U16 R4, desc[UR36][R4.64] ;  /* 0x0000002404047981 */ /* 0x000ea4000c1e1500 */
[----:B--2---:R-:W-:Y:S01]  /*2720*/  IMAD.U32 R17, R4, 0x10000, RZ ;  /* 0x0001000004117824 */ /* 0x004fe200078e00ff */
[----:B------:R-:W-:Y:S06]  /*2730*/  BRA `(.L_x_5368) ;  /* 0x0000000400887947 */ /* 0x000fec0003800000 */
.L_x_5375:
        /* <DEDUP_REMOVED lines=11> */
.L_x_5382:
        /* <DEDUP_REMOVED lines=20> */
.L_x_5384:
[----:B------:R-:W-:Y:S05]  /*2930*/  BSYNC.RECONVERGENT B0 ;  /* 0x0000000000007941 */ /* 0x000fea0003800200 */
.L_x_5383:
[----:B------:R-:W-:Y:S01]  /*2940*/  IMAD.SHL.U32 R0, R0, 0x100000, RZ ;  /* 0x0010000000007824 */ /* 0x000fe200078e00ff */
[----:B------:R-:W-:-:S04]  /*2950*/  LEA R3, R3, 0x3b800000, 0x17 ;  /* 0x3b80000003037811 */ /* 0x000fc800078eb8ff */
[----:B------:R-:W-:Y:S01]  /*2960*/  LOP3.LUT R17, R3, R0, R17, 0xfe, !PT ;  /* 0x0000000003117212 */ /* 0x000fe200078efe11 */
[----:B------:R-:W-:Y:S06]  /*2970*/  BRA `(.L_x_5368) ;  /* 0x0000000000f87947 */ /* 0x000fec0003800000 */
.L_x_5381:
        /* <DEDUP_REMOVED lines=20> */
.L_x_5386:
[----:B------:R-:W-:Y:S05]  /*2ac0*/  BSYNC.RECONVERGENT B0 ;  /* 0x0000000000007941 */ /* 0x000fea0003800200 */
.L_x_5385:
[----:B------:R-:W-:Y:S01]  /*2ad0*/  IMAD.SHL.U32 R0, R0, 0x200000, RZ ;  /* 0x0020000000007824 */ /* 0x000fe200078e00ff */
[----:B------:R-:W-:-:S04]  /*2ae0*/  LEA R3, R3, 0x37800000, 0x17 ;  /* 0x3780000003037811 */ /* 0x000fc800078eb8ff */
[----:B------:R-:W-:Y:S01]  /*2af0*/  LOP3.LUT R17, R3, R0, R17, 0xfe, !PT ;  /* 0x0000000003117212 */ /* 0x000fe200078efe11 */
[----:B------:R-:W-:Y:S06]  /*2b00*/  BRA `(.L_x_5368) ;  /* 0x0000000000947947 */ /* 0x000fec0003800000 */
.L_x_5380:
        /* <DEDUP_REMOVED lines=14> */
.L_x_5367:
        /* <DEDUP_REMOVED lines=16> */
.L_x_5389:
[----:B------:R-:W-:Y:S01]  /*2cf0*/  IMAD.MOV.U32 R17, RZ, RZ, RZ ;  /* 0x000000ffff117224 */ /* 0x000fe200078e00ff */
[----:B------:R-:W-:Y:S06]  /*2d00*/  BRA `(.L_x_5368) ;  /* 0x0000000000147947 */ /* 0x000fec0003800000 */
.L_x_5388:
[----:B------:R-:W2:Y:S02]  /*2d10*/  LDG.E.64 R4, desc[UR36][R4.64] ;  /* 0x0000002404047981 */ /* 0x000ea4000c1e1b00 */
[----:B--2---:R0:W2:Y:S02]  /*2d20*/  I2F.U64 R17, R4 ;  /* 0x0000000400117312 */ /* 0x0040a40000301000 */
[----:B0-2---:R-:W-:Y:S05]  /*2d30*/  BRA `(.L_x_5368) ;  /* 0x0000000000087947 */ /* 0x005fea0003800000 */
.L_x_5387:
[----:B------:R-:W2:Y:S02]  /*2d40*/  LDG.E R4, desc[UR36][R4.64] ;  /* 0x0000002404047981 */ /* 0x000ea4000c1e1900 */
[----:B--2---:R-:W-:-:S07]  /*2d50*/  I2FP.F32.U32 R17, R4 ;  /* 0x0000000400117245 */ /* 0x004fce0000201000 */
.L_x_5368:
[----:B------:R-:W-:Y:S05]  /*2d60*/  BSYNC.RECONVERGENT B6 ;  /* 0x0000000000067941 */ /* 0x000fea0003800200 */
.L_x_5362:
[----:B------:R-:W-:-:S07]  /*2d70*/  VIADD R22, R22, 0x80 ;  /* 0x0000008016167836 */ /* 0x000fce0000000000 */
.L_x_5361:
[----:B------:R-:W-:Y:S05]  /*2d80*/  BSYNC.RECONVERGENT B7 ;  /* 0x0000000000077941 */ /* 0x000fea0003800200 */
.L_x_5360:
[----:B------:R-:W-:Y:S01]  /*2d90*/  ISETP.GE.AND P0, PT, R22, R25, PT ;  /* 0x000000191600720c */ /* 0x000fe20003f06270 */
[----:B------:R-:W-:Y:S01]  /*2da0*/  BSSY.RECONVERGENT B6, `(.L_x_5390) ;  /* 0x00000e9000067945 */ /* 0x000fe20003800200 */
[----:B------:R-:W-:-:S11]  /*2db0*/  IMAD.MOV.U32 R16, RZ, RZ, RZ ;  /* 0x000000ffff107224 */ /* 0x000fd600078e00ff */
[----:B------:R-:W-:Y:S05]  /*2dc0*/  @P0 BRA `(.L_x_5391) ;  /* 0x0000000c00980947 */ /* 0x000fea0003800000 */
[----:B0-2-4-:R-:W0:Y:S01]  /*2dd0*/  LDC.64 R4, c[0x0][0x398] ;  /* 0x0000e600ff047b82 */ /* 0x015e220000000a00 */
[----:B------:R-:W2:Y:S01]  /*2de0*/  LDCU UR5, c[0x0][0x3a8] ;  /* 0x00007500ff0577ac */ /* 0x000ea20008000800 */
[----:B------:R-:W-:Y:S01]  /*2df0*/  IMAD R0, R2, 0x200, R22 ;  /* 0x0000020002007824 */ /* 0x000fe200078e0216 */
        /* <DEDUP_REMOVED lines=17> */
.L_x_5395:
[----:B------:R-:W2:Y:S02]  /*2f10*/  LDG.E.U8 R4, desc[UR36][R4.64] ;  /* 0x0000002404047981 */ /* 0x000ea4000c1e1100 */
[----:B--2---:R-:W-:Y:S01]  /*2f20*/  I2FP.F32.U32 R16, R4 ;  /* 0x0000000400107245 */ /* 0x004fe20000201000 */
[----:B------:R-:W-:Y:S06]  /*2f30*/  BRA `(.L_x_5391) ;  /* 0x0000000c003c7947 */ /* 0x000fec0003800000 */
.L_x_5394:
        /* <DEDUP_REMOVED lines=9> */
.L_x_5398:
[----:B------:R-:W2:Y:S02]  /*2fd0*/  LDG.E R4, desc[UR36][R4.64] ;  /* 0x0000002404047981 */ /* 0x000ea4000c1e1900 */
[----:B--2---:R-:W-:Y:S01]  /*2fe0*/  I2FP.F32.S32 R16, R4 ;  /* 0x0000000400107245 */ /* 0x004fe20000201400 */
[----:B------:R-:W-:Y:S06]  /*2ff0*/  BRA `(.L_x_5391) ;  /* 0x0000000c000c7947 */ /* 0x000fec0003800000 */
.L_x_5397:
[----:B------:R-:W2:Y:S02]  /*3000*/  LDG.E.U16 R4, desc[UR36][R4.64] ;  /* 0x0000002404047981 */ /* 0x000ea4000c1e1500 */
[----:B--2---:R0:W2:Y:S01]  /*3010*/  I2F.S16 R16, R4 ;  /* 0x0000000400107306 */ /* 0x0040a20000101400 */
[----:B------:R-:W-:Y:S05]  /*3020*/  BRA `(.L_x_5391) ;  /* 0x0000000c00007947 */ /* 0x000fea0003800000 */
.L_x_5393:
        /* <DEDUP_REMOVED lines=8> */
.L_x_5400:
[----:B------:R-:W2:Y:S02]  /*30b0*/  LDG.E.U16 R4, desc[UR36][R4.64] ;  /* 0x0000002404047981 */ /* 0x000ea4000c1e1500 */
[----:B--2---:R-:W-:Y:S01]  /*30c0*/  HADD2.F32 R16, -RZ, R4.H0_H0 ;  /* 0x20000004ff107230 */ /* 0x004fe20000004100 */
[----:B------:R-:W-:Y:S06]  /*30d0*/  BRA `(.L_x_5391) ;  /* 0x0000000800d47947 */ /* 0x000fec0003800000 */
.L_x_5399:
        /* <DEDUP_REMOVED lines=8> */
.L_x_5402:
[----:B------:R-:W2:Y:S02]  /*3160*/  LDG.E.U16 R4, desc[UR36][R4.64] ;  /* 0x0000002404047981 */ /* 0x000ea4000c1e1500 */
[----:B--2---:R-:W-:Y:S01]  /*3170*/  HADD2.F32 R16, -RZ, R4.H0_H0 ;  /* 0x20000004ff107230 */ /* 0x004fe20000004100 */
[----:B------:R-:W-:Y:S06]  /*3180*/  BRA `(.L_x_5391) ;  /* 0x0000000800a87947 */ /* 0x000fec0003800000 */
.L_x_5401:
        /* <DEDUP_REMOVED lines=11> */
.L_x_5392:
        /* <DEDUP_REMOVED lines=12> */
.L_x_5405:
        /* <DEDUP_REMOVED lines=11> */
.L_x_5404:
        /* <DEDUP_REMOVED lines=25> */
.L_x_5407:
        /* <DEDUP_REMOVED lines=13> */
.L_x_5406:
[----:B------:R-:W2:Y:S02]  /*3610*/  LDG.E.U16 R4, desc[UR36][R4.64] ;  /* 0x0000002404047981 */ /* 0x000ea4000c1e1500 */
[----:B--2---:R-:W-:Y:S01]  /*3620*/  IMAD.U32 R16, R4, 0x10000, RZ ;  /* 0x0001000004107824 */ /* 0x004fe200078e00ff */
[----:B------:R-:W-:Y:S06]  /*3630*/  BRA `(.L_x_5391) ;  /* 0x00000004007c7947 */ /* 0x000fec0003800000 */
.L_x_5403:
        /* <DEDUP_REMOVED lines=11> */
.L_x_5410:
        /* <DEDUP_REMOVED lines=19> */
.L_x_5412:
[----:B------:R-:W-:Y:S05]  /*3820*/  BSYNC.RECONVERGENT B0 ;  /* 0x0000000000007941 */ /* 0x000fea0003800200 */
.L_x_5411:
[----:B------:R-:W-:Y:S01]  /*3830*/  IMAD.SHL.U32 R0, R0, 0x100000, RZ ;  /* 0x0010000000007824 */ /* 0x000fe200078e00ff */
[----:B------:R-:W-:-:S04]  /*3840*/  LEA R3, R3, 0x3b800000, 0x17 ;  /* 0x3b80000003037811 */ /* 0x000fc800078eb8ff */
[----:B------:R-:W-:Y:S01]  /*3850*/  LOP3.LUT R16, R3, R0, R7, 0xfe, !PT ;  /* 0x0000000003107212 */ /* 0x000fe200078efe07 */
[----:B------:R-:W-:Y:S06]  /*3860*/  BRA `(.L_x_5391) ;  /* 0x0000000000f07947 */ /* 0x000fec0003800000 */
.L_x_5409:
        /* <DEDUP_REMOVED lines=19> */
.L_x_5414:
[----:B------:R-:W-:Y:S05]  /*39a0*/  BSYNC.RECONVERGENT B0 ;  /* 0x0000000000007941 */ /* 0x000fea0003800200 */
.L_x_5413:
[----:B------:R-:W-:Y:S01]  /*39b0*/  IMAD.SHL.U32 R0, R0, 0x200000, RZ ;  /* 0x0020000000007824 */ /* 0x000fe200078e00ff */
[----:B------:R-:W-:-:S04]  /*39c0*/  LEA R3, R3, 0x37800000, 0x17 ;  /* 0x3780000003037811 */ /* 0x000fc800078eb8ff */
[----:B------:R-:W-:Y:S01]  /*39d0*/  LOP3.LUT R16, R3, R0, R7, 0xfe, !PT ;  /* 0x0000000003107212 */ /* 0x000fe200078efe07 */
[----:B------:R-:W-:Y:S06]  /*39e0*/  BRA `(.L_x_5391) ;  /* 0x0000000000907947 */ /* 0x000fec0003800000 */
.L_x_5408:
        /* <DEDUP_REMOVED lines=14> */
.L_x_5396:
        /* <DEDUP_REMOVED lines=16> */
.L_x_5417:
[----:B------:R-:W-:Y:S05]  /*3bd0*/  BRA `(.L_x_5391) ;  /* 0x0000000000147947 */ /* 0x000fea0003800000 */
.L_x_5416:
[----:B------:R-:W2:Y:S02]  /*3be0*/  LDG.E.64 R4, desc[UR36][R4.64] ;  /* 0x0000002404047981 */ /* 0x000ea4000c1e1b00 */
[----:B--2---:R0:W2:Y:S02]  /*3bf0*/  I2F.U64 R16, R4 ;  /* 0x0000000400107312 */ /* 0x0040a40000301000 */
[----:B0-2---:R-:W-:Y:S05]  /*3c00*/  BRA `(.L_x_5391) ;  /* 0x0000000000087947 */ /* 0x005fea0003800000 */
.L_x_5415:
[----:B------:R-:W2:Y:S02]  /*3c10*/  LDG.E R4, desc[UR36][R4.64] ;  /* 0x0000002404047981 */ /* 0x000ea4000c1e1900 */
[----:B--2---:R-:W-:-:S07]  /*3c20*/  I2FP.F32.U32 R16, R4 ;  /* 0x0000000400107245 */ /* 0x004fce0000201000 */
.L_x_5391:
[----:B------:R-:W-:Y:S05]  /*3c30*/  BSYNC.RECONVERGENT B6 ;  /* 0x0000000000067941 */ /* 0x000fea0003800200 */
.L_x_5390:
        /* <DEDUP_REMOVED lines=8> */
[----:B------:R-:W1:Y:S08]  /*3cc0*/  @!P0 LDC R6, c[0x0][0x388] ;  /* 0x0000e200ff068b82 */ /* 0x000e700000000800 */
[----:B0-2-4-:R-:W0:Y:S08]  /*3cd0*/  @!P2 LDC R5, c[0x0][0x388] ;  /* 0x0000e200ff05ab82 */ /* 0x015e300000000800 */
[----:B------:R-:W2:Y:S08]  /*3ce0*/  @!P3 LDC R7, c[0x0][0x388] ;  /* 0x0000e200ff07bb82 */ /* 0x000eb00000000800 */
[----:B------:R-:W4:Y:S01]  /*3cf0*/  @!P1 LDC R3, c[0x0][0x388] ;  /* 0x0000e200ff039b82 */ /* 0x000f220000000800 */
[----:B-1----:R-:W3:Y:S08]  /*3d00*/  @!P0 MUFU.RCP R6, R6 ;  /* 0x0000000600068308 */ /* 0x002ef00000001000 */
[----:B0-----:R-:W0:Y:S08]  /*3d10*/  @!P2 MUFU.RCP R8, R5 ;  /* 0x000000050008a308 */ /* 0x001e300000001000 */
[----:B--2---:R-:W1:Y:S01]  /*3d20*/  @!P3 MUFU.RCP R7, R7 ;  /* 0x000000070007b308 */ /* 0x004e620000001000 */
[----:B---3-5:R-:W-:-:S07]  /*3d30*/  @!P0 FMUL.FTZ R0, R6, R19 ;  /* 0x0000001306008220 */ /* 0x028fce0000410000 */
[----:B----4-:R-:W2:Y:S01]  /*3d40*/  @!P1 MUFU.RCP R3, R3 ;  /* 0x0000000300039308 */ /* 0x010ea20000001000 */
[----:B0-----:R-:W-:-:S07]  /*3d50*/  @!P2 FMUL.FTZ R23, R8, R17 ;  /* 0x000000110817a220 */ /* 0x001fce0000410000 */
[----:B------:R0:W3:Y:S01]  /*3d60*/  @!P0 FRND.TRUNC R4, R0 ;  /* 0x0000000000048307 */ /* 0x0000e2000020d000 */
[----:B-1----:R-:W-:Y:S02]  /*3d70*/  @!P3 FMUL.FTZ R17, R7, R16 ;  /* 0x000000100711b220 */ /* 0x002fe40000410000 */
[----:B------:R-:W1:Y:S05]  /*3d80*/  LDC.U8 R16, c[0x0][0x3ac] ;  /* 0x0000eb00ff107b82 */ /* 0x000e6a0000000000 */
[----:B------:R0:W4:Y:S01]  /*3d90*/  @!P2 FRND.TRUNC R22, R23 ;  /* 0x000000170016a307 */ /* 0x000122000020d000 */
[----:B--2---:R-:W-:-:S07]  /*3da0*/  @!P1 FMUL.FTZ R19, R3, R18 ;  /* 0x0000001203139220 */ /* 0x004fce0000410000 */
[----:B------:R0:W2:Y:S08]  /*3db0*/  @!P3 FRND.TRUNC R24, R17 ;  /* 0x000000110018b307 */ /* 0x0000b0000020d000 */
[----:B------:R0:W0:Y:S01]  /*3dc0*/  @!P1 FRND.TRUNC R18, R19 ;  /* 0x0000001300129307 */ /* 0x000022000020d000 */
[----:B---34-:R-:W-:Y:S05]  /*3dd0*/  @P0 BRA `(.L_x_5419) ;  /* 0x0000000c00e40947 */ /* 0x018fea0003800000 */
[----:B------:R-:W3:Y:S01]  /*3de0*/  LDCU UR4, c[0x0][0x3b0] ;  /* 0x00007600ff0477ac */ /* 0x000ee20008000800 */
[----:B------:R-:W4:Y:S01]  /*3df0*/  LDC.64 R8, c[0x0][0x390] ;  /* 0x0000e400ff087b82 */ /* 0x000f220000000a00 */
[----:B------:R-:W-:Y:S01]  /*3e00*/  IMAD R3, R2, 0x200, R27 ;  /* 0x0000020002037824 */ /* 0x000fe200078e021b */
[----:B-1----:R-:W-:-:S03]  /*3e10*/  PRMT R6, R16, 0x9910, RZ ;  /* 0x0000991010067816 */ /* 0x002fc600000000ff */
        /* <DEDUP_REMOVED lines=14> */
[----:B------:R-:W1:Y:S01]  /*3f00*/  F2I.TRUNC.NTZ R3, R0 ;  /* 0x0000000000037305 */ /* 0x000e62000020f100 */
[----:B------:R-:W-:Y:S01]  /*3f10*/  IMAD.MOV.U32 R27, RZ, RZ, R26 ;  /* 0x000000ffff1b7224 */ /* 0x000fe200078e001a */
[----:B-1----:R1:W-:Y:S01]  /*3f20*/  STG.E.U8 desc[UR36][R8.64], R3 ;  /* 0x0000000308007986 */ /* 0x0023e2000c101124 */
[----:B------:R-:W-:Y:S05]  /*3f30*/  BRA `(.L_x_5419) ;  /* 0x0000000c008c7947 */ /* 0x000fea0003800000 */
.L_x_5423:
[----:B------:R-:W1:Y:S01]  /*3f40*/  F2I.S64.TRUNC R4, R0 ;  /* 0x0000000000047311 */ /* 0x000e62000020d900 */
[----:B------:R-:W-:Y:S01]  /*3f50*/  IMAD.MOV.U32 R27, RZ, RZ, R26 ;  /* 0x000000ffff1b7224 */ /* 0x000fe200078e001a */
[----:B-1----:R1:W-:Y:S01]  /*3f60*/  STG.E.U8 desc[UR36][R8.64], R4 ;  /* 0x0000000408007986 */ /* 0x0023e2000c101124 */
[----:B------:R-:W-:Y:S05]  /*3f70*/  BRA `(.L_x_5419) ;  /* 0x0000000c007c7947 */ /* 0x000fea0003800000 */
.L_x_5422:
[----:B------:R-:W-:-:S13]  /*3f80*/  ISETP.NE.AND P0, PT, R3, 0x2, PT ;  /* 0x000000020300780c */ /* 0x000fda0003f05270 */
[----:B------:R-:W-:Y:S05]  /*3f90*/  @!P0 BRA `(.L_x_5425) ;  /* 0x0000000000308947 */ /* 0x000fea0003800000 */
[----:B------:R-:W-:-:S13]  /*3fa0*/  ISETP.NE.AND P0, PT, R3, 0x3, PT ;  /* 0x000000030300780c */ /* 0x000fda0003f05270 */
[----:B------:R-:W-:Y:S05]  /*3fb0*/  @!P0 BRA `(.L_x_5426) ;  /* 0x0000000000188947 */ /* 0x000fea0003800000 */
[----:B------:R-:W-:-:S13]  /*3fc0*/  ISETP.NE.AND P0, PT, R3, 0x4, PT ;  /* 0x000000040300780c */ /* 0x000fda0003f05270 */
[----:B------:R-:W-:Y:S05]  /*3fd0*/  @P0 BRA `(.L_x_5424) ;  /* 0x0000000800c00947 */ /* 0x000fea0003800000 */
[----:B------:R-:W1:Y:S01]  /*3fe0*/  F2I.S64.TRUNC R4, R0 ;  /* 0x0000000000047311 */ /* 0x000e62000020d900 */
[----:B------:R-:W-:Y:S01]  /*3ff0*/  IMAD.MOV.U32 R27, RZ, RZ, R26 ;  /* 0x000000ffff1b7224 */ /* 0x000fe200078e001a */
[----:B-1----:R1:W-:Y:S01]  /*4000*/  STG.E.64 desc[UR36][R8.64], R4 ;  /* 0x0000000408007986 */ /* 0x0023e2000c101b24 */
[----:B------:R-:W-:Y:S05]  /*4010*/  BRA `(.L_x_5419) ;  /* 0x0000000c00547947 */ /* 0x000fea0003800000 */
.L_x_5426:
[----:B------:R-:W1:Y:S01]  /*4020*/  F2I.TRUNC.NTZ R3, R0 ;  /* 0x0000000000037305 */ /* 0x000e62000020f100 */
[----:B------:R-:W-:Y:S01]  /*4030*/  IMAD.MOV.U32 R27, RZ, RZ, R26 ;  /* 0x000000ffff1b7224 */ /* 0x000fe200078e001a */
[----:B-1----:R1:W-:Y:S01]  /*4040*/  STG.E desc[UR36][R8.64], R3 ;  /* 0x0000000308007986 */ /* 0x0023e2000c101924 */
[----:B------:R-:W-:Y:S05]  /*4050*/  BRA `(.L_x_5419) ;  /* 0x0000000c00447947 */ /* 0x000fea0003800000 */
.L_x_5425:
[----:B------:R-:W1:Y:S01]  /*4060*/  F2I.TRUNC.NTZ R3, R0 ;  /* 0x0000000000037305 */ /* 0x000e62000020f100 */
[----:B------:R-:W-:Y:S01]  /*4070*/  IMAD.MOV.U32 R27, RZ, RZ, R26 ;  /* 0x000000ffff1b7224 */ /* 0x000fe200078e001a */
[----:B-1----:R1:W-:Y:S01]  /*4080*/  STG.E.U16 desc[UR36][R8.64], R3 ;  /* 0x0000000308007986 */ /* 0x0023e2000c101524 */
[----:B------:R-:W-:Y:S05]  /*4090*/  BRA `(.L_x_5419) ;  /* 0x0000000c00347947 */ /* 0x000fea0003800000 */
.L_x_5421:
        /* <DEDUP_REMOVED lines=9> */
.L_x_5428:
[----:B------:R-:W-:Y:S01]  /*4130*/  F2FP.F16.F32.PACK_AB R4, RZ, R4 ;  /* 0x00000004ff04723e */ /* 0x000fe200000000ff */
[----:B------:R-:W-:-:S04]  /*4140*/  IMAD.MOV.U32 R27, RZ, RZ, R26 ;  /* 0x000000ffff1b7224 */ /* 0x000fc800078e001a */
[----:B------:R1:W-:Y:S01]  /*4150*/  STG.E.U16 desc[UR36][R8.64], R4 ;  /* 0x0000000408007986 */ /* 0x0003e2000c101524 */
[----:B------:R-:W-:Y:S05]  /*4160*/  BRA `(.L_x_5419) ;  /* 0x0000000c00007947 */ /* 0x000fea0003800000 */
.L_x_5427:
        /* <DEDUP_REMOVED lines=10> */
.L_x_5430:
[----:B------:R-:W-:Y:S01]  /*4210*/  F2FP.F16.F32.PACK_AB R3, RZ, R4 ;  /* 0x00000004ff03723e */ /* 0x000fe200000000ff */
[----:B------:R-:W-:-:S03]  /*4220*/  IMAD.MOV.U32 R27, RZ, RZ, R26 ;  /* 0x000000ffff1b7224 */ /* 0x000fc600078e001a */
[----:B------:R-:W-:-:S05]  /*4230*/  PRMT R3, R3, 0x5410, RZ ;  /* 0x0000541003037816 */ /* 0x000fca00000000ff */
[----:B------:R1:W-:Y:S01]  /*4240*/  STG.E desc[UR36][R8.64], R3 ;  /* 0x0000000308007986 */ /* 0x0003e2000c101924 */
[----:B------:R-:W-:Y:S05]  /*4250*/  BRA `(.L_x_5419) ;  /* 0x0000000800c47947 */ /* 0x000fea0003800000 */
.L_x_5429:
[----:B------:R-:W-:Y:S01]  /*4260*/  FMUL.FTZ R4, R4, 1 ;  /* 0x3f80000004047820 */ /* 0x000fe20000410000 */
[----:B------:R-:W-:-:S05]  /*4270*/  IMAD.MOV.U32 R27, RZ, RZ, R26 ;  /* 0x000000ffff1b7224 */ /* 0x000fca00078e001a */
[----:B------:R-:W1:Y:S02]  /*4280*/  F2F.F64.F32 R4, R4 ;  /* 0x0000000400047310 */ /* 0x000e640000201800 */
[----:B-1----:R1:W-:Y:S01]  /*4290*/  STG.E.64 desc[UR36][R8.64], R4 ;  /* 0x0000000408007986 */ /* 0x0023e2000c101b24 */
[----:B------:R-:W-:Y:S05]  /*42a0*/  BRA `(.L_x_5419) ;  /* 0x0000000800b07947 */ /* 0x000fea0003800000 */
.L_x_5420:
        /* <DEDUP_REMOVED lines=13> */
.L_x_5433:
[----:B------:R-:W-:Y:S01]  /*4380*/  FMUL.FTZ R4, R4, 1 ;  /* 0x3f80000004047820 */ /* 0x000fe20000410000 */
[----:B------:R-:W-:Y:S01]  /*4390*/  CS2R R6, SRZ ;  /* 0x0000000000067805 */ /* 0x000fe2000001ff00 */
[----:B------:R-:W-:-:S04]  /*43a0*/  IMAD.MOV.U32 R27, RZ, RZ, R26 ;  /* 0x000000ffff1b7224 */ /* 0x000fc800078e001a */
[----:B------:R-:W1:Y:S02]  /*43b0*/  F2F.F64.F32 R4, R4 ;  /* 0x0000000400047310 */ /* 0x000e640000201800 */
[----:B-1----:R1:W-:Y:S01]  /*43c0*/  STG.E.128 desc[UR36][R8.64], R4 ;  /* 0x0000000408007986 */ /* 0x0023e2000c101d24 */
[----:B------:R-:W-:Y:S05]  /*43d0*/  BRA `(.L_x_5419) ;  /* 0x0000000800647947 */ /* 0x000fea0003800000 */
.L_x_5432:
        /* <DEDUP_REMOVED lines=18> */
.L_x_5437:
[----:B------:R-:W-:Y:S05]  /*4500*/  BSYNC.RECONVERGENT B0 ;  /* 0x0000000000007941 */ /* 0x000fea0003800200 */
.L_x_5436:
[----:B------:R-:W-:Y:S01]  /*4510*/  LOP3.LUT R5, R0, 0x80, R5, 0xf8, !PT ;  /* 0x0000008000057812 */ /* 0x000fe200078ef805 */
[----:B------:R-:W-:-:S04]  /*4520*/  IMAD.MOV.U32 R27, RZ, RZ, R26 ;  /* 0x000000ffff1b7224 */ /* 0x000fc800078e001a */
[----:B------:R0:W-:Y:S01]  /*4530*/  STG.E.U8 desc[UR36][R8.64], R5 ;  /* 0x0000000508007986 */ /* 0x0001e2000c101124 */
[----:B------:R-:W-:Y:S05]  /*4540*/  BRA `(.L_x_5419) ;  /* 0x0000000800087947 */ /* 0x000fea0003800000 */
.L_x_5435:
        /* <DEDUP_REMOVED lines=14> */
.L_x_5439:
[----:B------:R-:W-:Y:S05]  /*4630*/  BSYNC.RECONVERGENT B0 ;  /* 0x0000000000007941 */ /* 0x000fea0003800200 */
.L_x_5438:
[----:B------:R-:W-:Y:S01]  /*4640*/  LOP3.LUT R3, R0, 0x80, R7, 0xf8, !PT ;  /* 0x0000008000037812 */ /* 0x000fe200078ef807 */
[----:B------:R-:W-:-:S04]  /*4650*/  IMAD.MOV.U32 R27, RZ, RZ, R26 ;  /* 0x000000ffff1b7224 */ /* 0x000fc800078e001a */
[----:B------:R0:W-:Y:S01]  /*4660*/  STG.E.U8 desc[UR36][R8.64], R3 ;  /* 0x0000000308007986 */ /* 0x0001e2000c101124 */
[----:B------:R-:W-:Y:S05]  /*4670*/  BRA `(.L_x_5419) ;  /* 0x0000000400bc7947 */ /* 0x000fea0003800000 */
.L_x_5434:
[----:B------:R-:W-:Y:S01]  /*4680*/  F2FP.BF16.F32.PACK_AB R4, RZ, R4 ;  /* 0x00000004ff04723e */ /* 0x000fe200000010ff */
[----:B------:R-:W-:-:S04]  /*4690*/  IMAD.MOV.U32 R27, RZ, RZ, R26 ;  /* 0x000000ffff1b7224 */ /* 0x000fc800078e001a */
[----:B------:R1:W-:Y:S01]  /*46a0*/  STG.E.U16 desc[UR36][R8.64], R4 ;  /* 0x0000000408007986 */ /* 0x0003e2000c101524 */
[----:B------:R-:W-:Y:S05]  /*46b0*/  BRA `(.L_x_5419) ;  /* 0x0000000400ac7947 */ /* 0x000fea0003800000 */
.L_x_5431:
        /* <DEDUP_REMOVED lines=8> */
[----:B------:R-:W1:Y:S01]  /*4740*/  F2I.U32.TRUNC.NTZ R3, R0 ;  /* 0x0000000000037305 */ /* 0x000e62000020f000 */
[----:B------:R-:W-:Y:S01]  /*4750*/  IMAD.MOV.U32 R27, RZ, RZ, R26 ;  /* 0x000000ffff1b7224 */ /* 0x000fe200078e001a */
[----:B-1----:R3:W-:Y:S01]  /*4760*/  STG.E.U16 desc[UR36][R8.64], R3 ;  /* 0x0000000308007986 */ /* 0x0027e2000c101524 */
[----:B------:R-:W-:Y:S05]  /*4770*/  BRA `(.L_x_5419) ;  /* 0x00000004007c7947 */ /* 0x000fea0003800000 */
.L_x_5442:
        /* <DEDUP_REMOVED lines=12> */
.L_x_5445:
[----:B------:R-:W-:-:S04]  /*4840*/  SHF.R.U32.HI R0, RZ, 0x14, R4 ;  /* 0x00000014ff007819 */ /* 0x000fc80000011604 */
[----:B------:R-:W-:-:S04]  /*4850*/  LOP3.LUT R3, R0, 0x1, RZ, 0xc0, !PT ;  /* 0x0000000100037812 */ /* 0x000fc800078ec0ff */
[----:B------:R-:W-:-:S04]  /*4860*/  IADD3 R0, PT, PT, R4, 0x487ffff, R3 ;  /* 0x0487ffff04007810 */ /* 0x000fc80007ffe003 */
[----:B------:R-:W-:-:S04]  /*4870*/  SHF.R.U32.HI R0, RZ, 0x14, R0 ;  /* 0x00000014ff007819 */ /* 0x000fc80000011600 */
[----:B------:R-:W-:-:S07]  /*4880*/  LOP3.LUT R3, R0, 0xff, RZ, 0xc0, !PT ;  /* 0x000000ff00037812 */ /* 0x000fce00078ec0ff */
.L_x_5446:
[----:B------:R-:W-:-:S04]  /*4890*/  SHF.R.U32.HI R4, RZ, 0x18, R4 ;  /* 0x00000018ff047819 */ /* 0x000fc80000011604 */
[----:B------:R-:W-:-:S04]  /*48a0*/  LOP3.LUT R3, R3, 0x80, R4, 0xf8, !PT ;  /* 0x0000008003037812 */ /* 0x000fc800078ef804 */
[----:B------:R-:W-:-:S07]  /*48b0*/  PRMT R0, R3, 0x7610, R0 ;  /* 0x0000761003007816 */ /* 0x000fce0000000000 */
.L_x_5444:
[----:B------:R-:W-:Y:S05]  /*48c0*/  BSYNC.RECONVERGENT B0 ;  /* 0x0000000000007941 */ /* 0x000fea0003800200 */
.L_x_5443:
[----:B------:R4:W-:Y:S01]  /*48d0*/  STG.E.U8 desc[UR36][R8.64], R0 ;  /* 0x0000000008007986 */ /* 0x0009e2000c101124 */
[----:B------:R-:W-:Y:S01]  /*48e0*/  IMAD.MOV.U32 R27, RZ, RZ, R26 ;  /* 0x000000ffff1b7224 */ /* 0x000fe200078e001a */
[----:B------:R-:W-:Y:S06]  /*48f0*/  BRA `(.L_x_5419) ;  /* 0x00000004001c7947 */ /* 0x000fec0003800000 */
.L_x_5441:
        /* <DEDUP_REMOVED lines=12> */
.L_x_5449:
[----:B------:R-:W-:-:S04]  /*49c0*/  SHF.R.U32.HI R0, RZ, 0x15, R4 ;  /* 0x00000015ff007819 */ /* 0x000fc80000011604 */
[----:B------:R-:W-:-:S04]  /*49d0*/  LOP3.LUT R3, R0, 0x1, RZ, 0xc0, !PT ;  /* 0x0000000100037812 */ /* 0x000fc800078ec0ff */
[----:B------:R-:W-:-:S04]  /*49e0*/  IADD3 R0, PT, PT, R4, 0x88fffff, R3 ;  /* 0x088fffff04007810 */ /* 0x000fc80007ffe003 */
[----:B------:R-:W-:-:S04]  /*49f0*/  SHF.R.U32.HI R0, RZ, 0x15, R0 ;  /* 0x00000015ff007819 */ /* 0x000fc80000011600 */
[----:B------:R-:W-:-:S07]  /*4a00*/  LOP3.LUT R3, R0, 0xff, RZ, 0xc0, !PT ;  /* 0x000000ff00037812 */ /* 0x000fce00078ec0ff */
.L_x_5450:
[----:B------:R-:W-:-:S04]  /*4a10*/  SHF.R.U32.HI R4, RZ, 0x18, R4 ;  /* 0x00000018ff047819 */ /* 0x000fc80000011604 */
[----:B------:R-:W-:-:S04]  /*4a20*/  LOP3.LUT R3, R3, 0x80, R4, 0xf8, !PT ;  /* 0x0000008003037812 */ /* 0x000fc800078ef804 */
[----:B------:R-:W-:-:S07]  /*4a30*/  PRMT R0, R3, 0x7610, R0 ;  /* 0x0000761003007816 */ /* 0x000fce0000000000 */
.L_x_5448:
[----:B------:R-:W-:Y:S05]  /*4a40*/  BSYNC.RECONVERGENT B0 ;  /* 0x0000000000007941 */ /* 0x000fea0003800200 */
.L_x_5447:
[----:B------:R0:W-:Y:S01]  /*4a50*/  STG.E.U8 desc[UR36][R8.64], R0 ;  /* 0x0000000008007986 */ /* 0x0001e2000c101124 */
[----:B------:R-:W-:Y:S01]  /*4a60*/  IMAD.MOV.U32 R27, RZ, RZ, R26 ;  /* 0x000000ffff1b7224 */ /* 0x000fe200078e001a */
[----:B------:R-:W-:Y:S06]  /*4a70*/  BRA `(.L_x_5419) ;  /* 0x0000000000bc7947 */ /* 0x000fec0003800000 */
.L_x_5440:
[----:B------:R-:W-:-:S13]  /*4a80*/  ISETP.NE.AND P0, PT, R3, 0x1c, PT ;  /* 0x0000001c0300780c */ /* 0x000fda0003f05270 */
[----:B------:R-:W-:Y:S05]  /*4a90*/  @!P0 BRA `(.L_x_5451) ;  /* 0x0000000000a88947 */ /* 0x000fea0003800000 */
[----:B------:R-:W-:-:S13]  /*4aa0*/  ISETP.NE.AND P0, PT, R3, 0x1d, PT ;  /* 0x0000001d0300780c */ /* 0x000fda0003f05270 */
[----:B------:R-:W-:Y:S05]  /*4ab0*/  @!P0 BRA `(.L_x_5452) ;  /* 0x0000000000908947 */ /* 0x000fea0003800000 */
[----:B------:R-:W-:-:S13]  /*4ac0*/  ISETP.NE.AND P0, PT, R3, 0x2c, PT ;  /* 0x0000002c0300780c */ /* 0x000fda0003f05270 */
[----:B------:R-:W-:Y:S05]  /*4ad0*/  @!P0 BRA `(.L_x_5453) ;  /* 0x0000000000488947 */ /* 0x000fea0003800000 */
.L_x_5424:
[----:B------:R-:W-:Y:S01]  /*4ae0*/  MOV R14, 0x0 ;  /* 0x00000000000e7802 */ /* 0x000fe20000000f00 */
[----:B------:R-:W1:Y:S01]  /*4af0*/  LDCU.64 UR6, c[0x4][0x178] ;  /* 0x01002f00ff0677ac */ /* 0x000e620008000a00 */
[----:B------:R-:W-:Y:S02]  /*4b00*/  IMAD.MOV.U32 R8, RZ, RZ, 0x65 ;  /* 0x00000065ff087424 */ /* 0x000fe400078e00ff */
[----:B------:R-:W-:Y:S01]  /*4b10*/  IMAD.MOV.U32 R12, RZ, RZ, 0x1 ;  /* 0x00000001ff0c7424 */ /* 0x000fe200078e00ff */
[----:B------:R-:W3:Y:S01]  /*4b20*/  LDCU.64 UR8, c[0x4][0x180] ;  /* 0x01003000ff0877ac */ /* 0x000ee20008000a00 */
[----:B------:R-:W4:Y:S01]  /*4b30*/  LDC.64 R14, c[0x4][R14] ;  /* 0x010000000e0e7b82 */ /* 0x000f220000000a00 */
[----:B------:R-:W-:Y:S01]  /*4b40*/  IMAD.MOV.U32 R13, RZ, RZ, RZ ;  /* 0x000000ffff0d7224 */ /* 0x000fe200078e00ff */
[----:B------:R-:W5:Y:S01]  /*4b50*/  LDCU.64 UR4, c[0x4][0x70] ;  /* 0x01000e00ff0477ac */ /* 0x000f620008000a00 */
[----:B-1----:R-:W-:Y:S02]  /*4b60*/  IMAD.U32 R4, RZ, RZ, UR6 ;  /* 0x00000006ff047e24 */ /* 0x002fe4000f8e00ff */
[----:B------:R-:W-:-:S02]  /*4b70*/  IMAD.U32 R5, RZ, RZ, UR7 ;  /* 0x00000007ff057e24 */ /* 0x000fc4000f8e00ff */
[----:B---3--:R-:W-:Y:S02]  /*4b80*/  IMAD.U32 R6, RZ, RZ, UR8 ;  /* 0x00000008ff067e24 */ /* 0x008fe4000f8e00ff */
[----:B------:R-:W-:Y:S02]  /*4b90*/  IMAD.U32 R7, RZ, RZ, UR9 ;  /* 0x00000009ff077e24 */ /* 0x000fe4000f8e00ff */
[----:B-----5:R-:W-:Y:S02]  /*4ba0*/  IMAD.U32 R10, RZ, RZ, UR4 ;  /* 0x00000004ff0a7e24 */ /* 0x020fe4000f8e00ff */
[----:B------:R-:W-:-:S07]  /*4bb0*/  IMAD.U32 R11, RZ, RZ, UR5 ;  /* 0x00000005ff0b7e24 */ /* 0x000fce000f8e00ff */
[----:B------:R-:W-:-:S07]  /*4bc0*/  LEPC R20, `(.L_x_5454) ;  /* 0x000000001014794e */ /* 0x000fce0000000000 */
[----:B0-2-4-:R-:W-:Y:S05]  /*4bd0*/  CALL.ABS.NOINC R14 ;  /* 0x000000000e007343 */ /* 0x015fea0003c00000 */
.L_x_5454:
[----:B------:R-:W-:Y:S01]  /*4be0*/  IMAD.MOV.U32 R27, RZ, RZ, R26 ;  /* 0x000000ffff1b7224 */ /* 0x000fe200078e001a */
[----:B------:R-:W-:Y:S06]  /*4bf0*/  BRA `(.L_x_5419) ;  /* 0x00000000005c7947 */ /* 0x000fec0003800000 */
.L_x_5453:
        /* <DEDUP_REMOVED lines=16> */
.L_x_5452:
[----:B------:R-:W1:Y:S01]  /*4d00*/  F2I.U64.TRUNC R4, R0 ;  /* 0x0000000000047311 */ /* 0x000e62000020d800 */
[----:B------:R-:W-:Y:S01]  /*4d10*/  IMAD.MOV.U32 R27, RZ, RZ, R26 ;  /* 0x000000ffff1b7224 */ /* 0x000fe200078e001a */
[----:B-1----:R1:W-:Y:S01]  /*4d20*/  STG.E.64 desc[UR36][R8.64], R4 ;  /* 0x0000000408007986 */ /* 0x0023e2000c101b24 */
[----:B------:R-:W-:Y:S05]  /*4d30*/  BRA `(.L_x_5419) ;  /* 0x00000000000c7947 */ /* 0x000fea0003800000 */
.L_x_5451:
[----:B------:R-:W1:Y:S01]  /*4d40*/  F2I.U32.TRUNC.NTZ R3, R0 ;  /* 0x0000000000037305 */ /* 0x000e62000020f000 */
[----:B------:R-:W-:Y:S01]  /*4d50*/  IMAD.MOV.U32 R27, RZ, RZ, R26 ;  /* 0x000000ffff1b7224 */ /* 0x000fe200078e001a */
[----:B-1----:R1:W-:Y:S06]  /*4d60*/  STG.E desc[UR36][R8.64], R3 ;  /* 0x0000000308007986 */ /* 0x0023ec000c101924 */
.L_x_5419:
[----:B------:R-:W-:Y:S05]  /*4d70*/  BSYNC.RECONVERGENT B6 ;  /* 0x0000000000067941 */ /* 0x000fea0003800200 */
.L_x_5418:
        /* <DEDUP_REMOVED lines=24> */
.L_x_5460:
[----:B------:R-:W0:Y:S02]  /*4f00*/  F2I.S64.TRUNC R4, R19 ;  /* 0x0000001300047311 */ /* 0x000e24000020d900 */
[----:B0-----:R0:W-:Y:S01]  /*4f10*/  STG.E.U8 desc[UR36][R8.64], R4 ;  /* 0x0000000408007986 */ /* 0x0011e2000c101124 */
[----:B------:R-:W-:Y:S05]  /*4f20*/  BRA `(.L_x_5462) ;  /* 0x0000000c00287947 */ /* 0x000fea0003800000 */
.L_x_5459:
        /* <DEDUP_REMOVED lines=9> */
.L_x_5464:
[----:B------:R-:W0:Y:S02]  /*4fc0*/  F2I.TRUNC.NTZ R19, R19 ;  /* 0x0000001300137305 */ /* 0x000e24000020f100 */
[----:B0-----:R0:W-:Y:S01]  /*4fd0*/  STG.E desc[UR36][R8.64], R19 ;  /* 0x0000001308007986 */ /* 0x0011e2000c101924 */
[----:B------:R-:W-:Y:S05]  /*4fe0*/  BRA `(.L_x_5462) ;  /* 0x0000000800f87947 */ /* 0x000fea0003800000 */
.L_x_5463:
[----:B------:R-:W0:Y:S02]  /*4ff0*/  F2I.TRUNC.NTZ R19, R19 ;  /* 0x0000001300137305 */ /* 0x000e24000020f100 */
[----:B0-----:R0:W-:Y:S01]  /*5000*/  STG.E.U16 desc[UR36][R8.64], R19 ;  /* 0x0000001308007986 */ /* 0x0011e2000c101524 */
[----:B------:R-:W-:Y:S05]  /*5010*/  BRA `(.L_x_5462) ;  /* 0x0000000800ec7947 */ /* 0x000fea0003800000 */
.L_x_5458:
        /* <DEDUP_REMOVED lines=8> */
.L_x_5466:
[----:B------:R-:W-:-:S05]  /*50a0*/  F2FP.F16.F32.PACK_AB R18, RZ, R18 ;  /* 0x00000012ff12723e */ /* 0x000fca00000000ff */
[----:B------:R0:W-:Y:S01]  /*50b0*/  STG.E.U16 desc[UR36][R8.64], R18 ;  /* 0x0000001208007986 */ /* 0x0001e2000c101524 */
[----:B------:R-:W-:Y:S05]  /*50c0*/  BRA `(.L_x_5462) ;  /* 0x0000000800c07947 */ /* 0x000fea0003800000 */
.L_x_5465:
        /* <DEDUP_REMOVED lines=9> */
.L_x_5468:
[----:B------:R-:W-:-:S04]  /*5160*/  F2FP.F16.F32.PACK_AB R3, RZ, R18 ;  /* 0x00000012ff03723e */ /* 0x000fc800000000ff */
[----:B------:R-:W-:-:S05]  /*5170*/  PRMT R3, R3, 0x5410, RZ ;  /* 0x0000541003037816 */ /* 0x000fca00000000ff */
[----:B------:R0:W-:Y:S01]  /*5180*/  STG.E desc[UR36][R8.64], R3 ;  /* 0x0000000308007986 */ /* 0x0001e2000c101924 */
[----:B------:R-:W-:Y:S05]  /*5190*/  BRA `(.L_x_5462) ;  /* 0x00000008008c7947 */ /* 0x000fea0003800000 */
.L_x_5467:
[----:B------:R-:W-:-:S06]  /*51a0*/  FMUL.FTZ R4, R18, 1 ;  /* 0x3f80000012047820 */ /* 0x000fcc0000410000 */
[----:B------:R-:W0:Y:S02]  /*51b0*/  F2F.F64.F32 R4, R4 ;  /* 0x0000000400047310 */ /* 0x000e240000201800 */
[----:B0-----:R0:W-:Y:S01]  /*51c0*/  STG.E.64 desc[UR36][R8.64], R4 ;  /* 0x0000000408007986 */ /* 0x0011e2000c101b24 */
[----:B------:R-:W-:Y:S05]  /*51d0*/  BRA `(.L_x_5462) ;  /* 0x00000008007c7947 */ /* 0x000fea0003800000 */
.L_x_5457:
        /* <DEDUP_REMOVED lines=13> */
.L_x_5472:
        /* <DEDUP_REMOVED lines=16> */
.L_x_5475:
[----:B------:R-:W-:-:S04]  /*53b0*/  SHF.R.U32.HI R18, RZ, 0x18, R18 ;  /* 0x00000018ff127819 */ /* 0x000fc80000011612 */
[----:B------:R-:W-:-:S04]  /*53c0*/  LOP3.LUT R3, R3, 0x80, R18, 0xf8, !PT ;  /* 0x0000008003037812 */ /* 0x000fc800078ef812 */
[----:B------:R-:W-:-:S07]  /*53d0*/  PRMT R4, R3, 0x7610, R4 ;  /* 0x0000761003047816 */ /* 0x000fce0000000004 */
.L_x_5474:
[----:B------:R-:W-:Y:S05]  /*53e0*/  BSYNC.RECONVERGENT B0 ;  /* 0x0000000000007941 */ /* 0x000fea0003800200 */
.L_x_5473:
[----:B------:R0:W-:Y:S01]  /*53f0*/  STG.E.U8 desc[UR36][R8.64], R4 ;  /* 0x0000000408007986 */ /* 0x0001e2000c101124 */
[----:B------:R-:W-:Y:S05]  /*5400*/  BRA `(.L_x_5462) ;  /* 0x0000000400f07947 */ /* 0x000fea0003800000 */
.L_x_5471:
        /* <DEDUP_REMOVED lines=16> */
.L_x_5478:
[----:B------:R-:W-:-:S04]  /*5510*/  SHF.R.U32.HI R18, RZ, 0x18, R18 ;  /* 0x00000018ff127819 */ /* 0x000fc80000011612 */
[----:B------:R-:W-:-:S04]  /*5520*/  LOP3.LUT R3, R3, 0x80, R18, 0xf8, !PT ;  /* 0x0000008003037812 */ /* 0x000fc800078ef812 */
[----:B------:R-:W-:-:S07]  /*5530*/  PRMT R4, R3, 0x7610, R4 ;  /* 0x0000761003047816 */ /* 0x000fce0000000004 */
.L_x_5477:
[----:B------:R-:W-:Y:S05]  /*5540*/  BSYNC.RECONVERGENT B0 ;  /* 0x0000000000007941 */ /* 0x000fea0003800200 */
.L_x_5476:
[----:B------:R0:W-:Y:S01]  /*5550*/  STG.E.U8 desc[UR36][R8.64], R4 ;  /* 0x0000000408007986 */ /* 0x0001e2000c101124 */
[----:B------:R-:W-:Y:S05]  /*5560*/  BRA `(.L_x_5462) ;  /* 0x0000000400987947 */ /* 0x000fea0003800000 */
.L_x_5470:
        /* <DEDUP_REMOVED lines=21> */
.L_x_5480:
[----:B------:R-:W0:Y:S02]  /*56c0*/  F2I.U64.TRUNC R4, R19 ;  /* 0x0000001300047311 */ /* 0x000e24000020d800 */
[----:B0-----:R0:W-:Y:S01]  /*56d0*/  STG.E.64 desc[UR36][R8.64], R4 ;  /* 0x0000000408007986 */ /* 0x0011e2000c101b24 */
[----:B------:R-:W-:Y:S05]  /*56e0*/  BRA `(.L_x_5462) ;  /* 0x0000000400387947 */ /* 0x000fea0003800000 */
.L_x_5479:
[----:B------:R-:W0:Y:S02]  /*56f0*/  F2I.U32.TRUNC.NTZ R19, R19 ;  /* 0x0000001300137305 */ /* 0x000e24000020f000 */
[----:B0-----:R0:W-:Y:S01]  /*5700*/  STG.E desc[UR36][R8.64], R19 ;  /* 0x0000001308007986 */ /* 0x0011e2000c101924 */
[----:B------:R-:W-:Y:S05]  /*5710*/  BRA `(.L_x_5462) ;  /* 0x00000004002c7947 */ /* 0x000fea0003800000 */
.L_x_5469:
        /* <DEDUP_REMOVED lines=10> */
.L_x_5482:
[----:B------:R-:W-:Y:S01]  /*57c0*/  FMUL.FTZ R4, R18, 1 ;  /* 0x3f80000012047820 */ /* 0x000fe20000410000 */
[----:B------:R-:W-:-:S05]  /*57d0*/  CS2R R6, SRZ ;  /* 0x0000000000067805 */ /* 0x000fca000001ff00 */
[----:B------:R-:W0:Y:S02]  /*57e0*/  F2F.F64.F32 R4, R4 ;  /* 0x0000000400047310 */ /* 0x000e240000201800 */
[----:B0-----:R0:W-:Y:S01]  /*57f0*/  STG.E.128 desc[UR36][R8.64], R4 ;  /* 0x0000000408007986 */ /* 0x0011e2000c101d24 */
[----:B------:R-:W-:Y:S05]  /*5800*/  BRA `(.L_x_5462) ;  /* 0x0000000000f07947 */ /* 0x000fea0003800000 */
.L_x_5481:
[----:B------:R-:W-:-:S13]  /*5810*/  ISETP.NE.AND P0, PT, R0, 0xf, PT ;  /* 0x0000000f0000780c */ /* 0x000fda0003f05270 */
[----:B------:R-:W-:Y:S05]  /*5820*/  @!P0 BRA `(.L_x_5483) ;  /* 0x0000000000e08947 */ /* 0x000fea0003800000 */
[----:B------:R-:W-:-:S13]  /*5830*/  ISETP.NE.AND P0, PT, R0, 0x17, PT ;  /* 0x000000170000780c */ /* 0x000fda0003f05270 */
[----:B------:R-:W-:Y:S05]  /*5840*/  @!P0 BRA `(.L_x_5484) ;  /* 0x00000000008c8947 */ /* 0x000fea0003800000 */
[----:B------:R-:W-:-:S13]  /*5850*/  ISETP.NE.AND P0, PT, R0, 0x18, PT ;  /* 0x000000180000780c */ /* 0x000fda0003f05270 */
[----:B------:R-:W-:Y:S05]  /*5860*/  @!P0 BRA `(.L_x_5485) ;  /* 0x0000000000448947 */ /* 0x000fea0003800000 */
.L_x_5461:
[----:B------:R-:W-:Y:S01]  /*5870*/  MOV R14, 0x0 ;  /* 0x00000000000e7802 */ /* 0x000fe20000000f00 */
[----:B------:R-:W0:Y:S01]  /*5880*/  LDCU.64 UR4, c[0x4][0x178] ;  /* 0x01002f00ff0477ac */ /* 0x000e220008000a00 */
[----:B------:R-:W-:Y:S02]  /*5890*/  IMAD.MOV.U32 R8, RZ, RZ, 0x65 ;  /* 0x00000065ff087424 */ /* 0x000fe400078e00ff */
[----:B------:R-:W-:Y:S01]  /*58a0*/  IMAD.MOV.U32 R12, RZ, RZ, 0x1 ;  /* 0x00000001ff0c7424 */ /* 0x000fe200078e00ff */
[----:B------:R-:W1:Y:S01]  /*58b0*/  LDCU.64 UR6, c[0x4][0x180] ;  /* 0x01003000ff0677ac */ /* 0x000e620008000a00 */
[----:B------:R-:W3:Y:S01]  /*58c0*/  LDC.64 R14, c[0x4][R14] ;  /* 0x010000000e0e7b82 */ /* 0x000ee20000000a00 */
[----:B------:R-:W-:Y:S01]  /*58d0*/  IMAD.MOV.U32 R13, RZ, RZ, RZ ;  /* 0x000000ffff0d7224 */ /* 0x000fe200078e00ff */
[----:B------:R-:W4:Y:S01]  /*58e0*/  LDCU.64 UR8, c[0x4][0x70] ;  /* 0x01000e00ff0877ac */ /* 0x000f220008000a00 */
[----:B0-----:R-:W-:Y:S02]  /*58f0*/  IMAD.U32 R4, RZ, RZ, UR4 ;  /* 0x00000004ff047e24 */ /* 0x001fe4000f8e00ff */
[----:B------:R-:W-:-:S02]  /*5900*/  IMAD.U32 R5, RZ, RZ, UR5 ;  /* 0x00000005ff057e24 */ /* 0x000fc4000f8e00ff */
[----:B-1----:R-:W-:Y:S02]  /*5910*/  IMAD.U32 R6, RZ, RZ, UR6 ;  /* 0x00000006ff067e24 */ /* 0x002fe4000f8e00ff */
[----:B------:R-:W-:Y:S02]  /*5920*/  IMAD.U32 R7, RZ, RZ, UR7 ;  /* 0x00000007ff077e24 */ /* 0x000fe4000f8e00ff */
[----:B----4-:R-:W-:Y:S02]  /*5930*/  IMAD.U32 R10, RZ, RZ, UR8 ;  /* 0x00000008ff0a7e24 */ /* 0x010fe4000f8e00ff */
[----:B------:R-:W-:-:S07]  /*5940*/  IMAD.U32 R11, RZ, RZ, UR9 ;  /* 0x00000009ff0b7e24 */ /* 0x000fce000f8e00ff */
[----:B------:R-:W-:-:S07]  /*5950*/  LEPC R20, `(.L_x_5486) ;  /* 0x000000001014794e */ /* 0x000fce0000000000 */
[----:B--23--:R-:W-:Y:S05]  /*5960*/  CALL.ABS.NOINC R14 ;  /* 0x000000000e007343 */ /* 0x00cfea0003c00000 */
.L_x_5486:
[----:B------:R-:W-:Y:S05]  /*5970*/  BRA `(.L_x_5462) ;  /* 0x0000000000947947 */ /* 0x000fea0003800000 */
.L_x_5485:
        /* <DEDUP_REMOVED lines=12> */
.L_x_5488:
[----:B------:R-:W-:Y:S05]  /*5a40*/  BSYNC.RECONVERGENT B0 ;  /* 0x0000000000007941 */ /* 0x000fea0003800200 */
.L_x_5487:
[----:B------:R-:W-:-:S05]  /*5a50*/  LOP3.LUT R3, R0, 0x80, R5, 0xf8, !PT ;  /* 0x0000008000037812 */ /* 0x000fca00078ef805 */
[----:B------:R1:W-:Y:S01]  /*5a60*/  STG.E.U8 desc[UR36][R8.64], R3 ;  /* 0x0000000308007986 */ /* 0x0003e2000c101124 */
[----:B------:R-:W-:Y:S05]  /*5a70*/  BRA `(.L_x_5462) ;  /* 0x0000000000547947 */ /* 0x000fea0003800000 */
.L_x_5484:
        /* <DEDUP_REMOVED lines=11> */
.L_x_5490:
[----:B------:R-:W-:Y:S01]  /*5b30*/  IMAD.MOV.U32 R0, RZ, RZ, 0x7f ;  /* 0x0000007fff007424 */ /* 0x000fe200078e00ff */
[----:B------:R-:W-:-:S04]  /*5b40*/  ISETP.GT.U32.AND P0, PT, R4, 0x7f800000, PT ;  /* 0x7f8000000400780c */ /* 0x000fc80003f04070 */
[----:B------:R-:W-:-:S09]  /*5b50*/  SEL R0, R0, 0x7c, P0 ;  /* 0x0000007c00007807 */ /* 0x000fd20000000000 */
.L_x_5491:
[----:B------:R-:W-:Y:S05]  /*5b60*/  BSYNC.RECONVERGENT B0 ;  /* 0x0000000000007941 */ /* 0x000fea0003800200 */
.L_x_5489:
[----:B------:R-:W-:-:S04]  /*5b70*/  SHF.R.U32.HI R3, RZ, 0x18, R18 ;  /* 0x00000018ff037819 */ /* 0x000fc80000011612 */
[----:B------:R-:W-:-:S05]  /*5b80*/  LOP3.LUT R3, R0, 0x80, R3, 0xf8, !PT ;  /* 0x0000008000037812 */ /* 0x000fca00078ef803 */
[----:B------:R3:W-:Y:S01]  /*5b90*/  STG.E.U8 desc[UR36][R8.64], R3 ;  /* 0x0000000308007986 */ /* 0x0007e2000c101124 */
[----:B------:R-:W-:Y:S05]  /*5ba0*/  BRA `(.L_x_5462) ;  /* 0x0000000000087947 */ /* 0x000fea0003800000 */
.L_x_5483:
[----:B------:R-:W-:-:S05]  /*5bb0*/  F2FP.BF16.F32.PACK_AB R18, RZ, R18 ;  /* 0x00000012ff12723e */ /* 0x000fca00000010ff */
[----:B------:R0:W-:Y:S02]  /*5bc0*/  STG.E.U16 desc[UR36][R8.64], R18 ;  /* 0x0000001208007986 */ /* 0x0001e4000c101524 */
.L_x_5462:
        /* <DEDUP_REMOVED lines=24> */
.L_x_5495:
[----:B------:R-:W0:Y:S02]  /*5d50*/  F2I.S64.TRUNC R4, R23 ;  /* 0x0000001700047311 */ /* 0x000e24000020d900 */
[----:B0-----:R0:W-:Y:S01]  /*5d60*/  STG.E.U8 desc[UR36][R8.64], R4 ;  /* 0x0000000408007986 */ /* 0x0011e2000c101124 */
[----:B------:R-:W-:Y:S05]  /*5d70*/  BRA `(.L_x_5497) ;  /* 0x0000000c00287947 */ /* 0x000fea0003800000 */
.L_x_5494:
        /* <DEDUP_REMOVED lines=9> */
.L_x_5499:
[----:B------:R-:W0:Y:S02]  /*5e10*/  F2I.TRUNC.NTZ R23, R23 ;  /* 0x0000001700177305 */ /* 0x000e24000020f100 */
[----:B0-----:R0:W-:Y:S01]  /*5e20*/  STG.E desc[UR36][R8.64], R23 ;  /* 0x0000001708007986 */ /* 0x0011e2000c101924 */
[----:B------:R-:W-:Y:S05]  /*5e30*/  BRA `(.L_x_5497) ;  /* 0x0000000800f87947 */ /* 0x000fea0003800000 */
.L_x_5498:
[----:B------:R-:W0:Y:S02]  /*5e40*/  F2I.TRUNC.NTZ R23, R23 ;  /* 0x0000001700177305 */ /* 0x000e24000020f100 */
[----:B0-----:R0:W-:Y:S01]  /*5e50*/  STG.E.U16 desc[UR36][R8.64], R23 ;  /* 0x0000001708007986 */ /* 0x0011e2000c101524 */
[----:B------:R-:W-:Y:S05]  /*5e60*/  BRA `(.L_x_5497) ;  /* 0x0000000800ec7947 */ /* 0x000fea0003800000 */
.L_x_5493:
        /* <DEDUP_REMOVED lines=8> */
.L_x_5501:
[----:B------:R-:W-:-:S05]  /*5ef0*/  F2FP.F16.F32.PACK_AB R22, RZ, R22 ;  /* 0x00000016ff16723e */ /* 0x000fca00000000ff */
[----:B------:R0:W-:Y:S01]  /*5f00*/  STG.E.U16 desc[UR36][R8.64], R22 ;  /* 0x0000001608007986 */ /* 0x0001e2000c101524 */
[----:B------:R-:W-:Y:S05]  /*5f10*/  BRA `(.L_x_5497) ;  /* 0x0000000800c07947 */ /* 0x000fea0003800000 */
.L_x_5500:
        /* <DEDUP_REMOVED lines=9> */
.L_x_5503:
[----:B------:R-:W-:-:S04]  /*5fb0*/  F2FP.F16.F32.PACK_AB R3, RZ, R22 ;  /* 0x00000016ff03723e */ /* 0x000fc800000000ff */
[----:B------:R-:W-:-:S05]  /*5fc0*/  PRMT R3, R3, 0x5410, RZ ;  /* 0x0000541003037816 */ /* 0x000fca00000000ff */
[----:B------:R0:W-:Y:S01]  /*5fd0*/  STG.E desc[UR36][R8.64], R3 ;  /* 0x0000000308007986 */ /* 0x0001e2000c101924 */
[----:B------:R-:W-:Y:S05]  /*5fe0*/  BRA `(.L_x_5497) ;  /* 0x00000008008c7947 */ /* 0x000fea0003800000 */
.L_x_5502:
[----:B------:R-:W-:-:S06]  /*5ff0*/  FMUL.FTZ R4, R22, 1 ;  /* 0x3f80000016047820 */ /* 0x000fcc0000410000 */
[----:B------:R-:W0:Y:S02]  /*6000*/  F2F.F64.F32 R4, R4 ;  /* 0x0000000400047310 */ /* 0x000e240000201800 */
[----:B0-----:R0:W-:Y:S01]  /*6010*/  STG.E.64 desc[UR36][R8.64], R4 ;  /* 0x0000000408007986 */ /* 0x0011e2000c101b24 */
[----:B------:R-:W-:Y:S05]  /*6020*/  BRA `(.L_x_5497) ;  /* 0x00000008007c7947 */ /* 0x000fea0003800000 */
.L_x_5492:
        /* <DEDUP_REMOVED lines=13> */
.L_x_5507:
        /* <DEDUP_REMOVED lines=16> */
.L_x_5510:
[----:B------:R-:W-:-:S04]  /*6200*/  SHF.R.U32.HI R22, RZ, 0x18, R22 ;  /* 0x00000018ff167819 */ /* 0x000fc80000011616 */
[----:B------:R-:W-:-:S04]  /*6210*/  LOP3.LUT R3, R3, 0x80, R22, 0xf8, !PT ;  /* 0x0000008003037812 */ /* 0x000fc800078ef816 */
[----:B------:R-:W-:-:S07]  /*6220*/  PRMT R4, R3, 0x7610, R4 ;  /* 0x0000761003047816 */ /* 0x000fce0000000004 */
.L_x_5509:
[----:B------:R-:W-:Y:S05]  /*6230*/  BSYNC.RECONVERGENT B0 ;  /* 0x0000000000007941 */ /* 0x000fea0003800200 */
.L_x_5508:
[----:B------:R0:W-:Y:S01]  /*6240*/  STG.E.U8 desc[UR36][R8.64], R4 ;  /* 0x0000000408007986 */ /* 0x0001e2000c101124 */
[----:B------:R-:W-:Y:S05]  /*6250*/  BRA `(.L_x_5497) ;  /* 0x0000000400f07947 */ /* 0x000fea0003800000 */
.L_x_5506:
        /* <DEDUP_REMOVED lines=16> */
.L_x_5513:
[----:B------:R-:W-:-:S04]  /*6360*/  SHF.R.U32.HI R22, RZ, 0x18, R22 ;  /* 0x00000018ff167819 */ /* 0x000fc80000011616 */
[----:B------:R-:W-:-:S04]  /*6370*/  LOP3.LUT R3, R3, 0x80, R22, 0xf8, !PT ;  /* 0x0000008003037812 */ /* 0x000fc800078ef816 */
[----:B------:R-:W-:-:S07]  /*6380*/  PRMT R4, R3, 0x7610, R4 ;  /* 0x0000761003047816 */ /* 0x000fce0000000004 */
.L_x_5512:
[----:B------:R-:W-:Y:S05]  /*6390*/  BSYNC.RECONVERGENT B0 ;  /* 0x0000000000007941 */ /* 0x000fea0003800200 */
.L_x_5511:
[----:B------:R0:W-:Y:S01]  /*63a0*/  STG.E.U8 desc[UR36][R8.64], R4 ;  /* 0x0000000408007986 */ /* 0x0001e2000c101124 */
[----:B------:R-:W-:Y:S05]  /*63b0*/  BRA `(.L_x_5497) ;  /* 0x0000000400987947 */ /* 0x000fea0003800000 */
.L_x_5505:
        /* <DEDUP_REMOVED lines=21> */
.L_x_5515:
[----:B------:R-:W0:Y:S02]  /*6510*/  F2I.U64.TRUNC R4, R23 ;  /* 0x0000001700047311 */ /* 0x000e24000020d800 */
[----:B0-----:R0:W-:Y:S01]  /*6520*/  STG.E.64 desc[UR36][R8.64], R4 ;  /* 0x0000000408007986 */ /* 0x0011e2000c101b24 */
[----:B------:R-:W-:Y:S05]  /*6530*/  BRA `(.L_x_5497) ;  /* 0x0000000400387947 */ /* 0x000fea0003800000 */
.L_x_5514:
[----:B------:R-:W0:Y:S02]  /*6540*/  F2I.U32.TRUNC.NTZ R23, R23 ;  /* 0x0000001700177305 */ /* 0x000e24000020f000 */
[----:B0-----:R0:W-:Y:S01]  /*6550*/  STG.E desc[UR36][R8.64], R23 ;  /* 0x0000001708007986 */ /* 0x0011e2000c101924 */
[----:B------:R-:W-:Y:S05]  /*6560*/  BRA `(.L_x_5497) ;  /* 0x00000004002c7947 */ /* 0x000fea0003800000 */
.L_x_5504:
        /* <DEDUP_REMOVED lines=10> */
.L_x_5517:
[----:B------:R-:W-:Y:S01]  /*6610*/  FMUL.FTZ R4, R22, 1 ;  /* 0x3f80000016047820 */ /* 0x000fe20000410000 */
[----:B------:R-:W-:-:S05]  /*6620*/  CS2R R6, SRZ ;  /* 0x0000000000067805 */ /* 0x000fca000001ff00 */
[----:B------:R-:W0:Y:S02]  /*6630*/  F2F.F64.F32 R4, R4 ;  /* 0x0000000400047310 */ /* 0x000e240000201800 */
[----:B0-----:R0:W-:Y:S01]  /*6640*/  STG.E.128 desc[UR36][R8.64], R4 ;  /* 0x0000000408007986 */ /* 0x0011e2000c101d24 */
[----:B------:R-:W-:Y:S05]  /*6650*/  BRA `(.L_x_5497) ;  /* 0x0000000000f07947 */ /* 0x000fea0003800000 */
.L_x_5516:
[----:B------:R-:W-:-:S13]  /*6660*/  ISETP.NE.AND P0, PT, R0, 0xf, PT ;  /* 0x0000000f0000780c */ /* 0x000fda0003f05270 */
[----:B------:R-:W-:Y:S05]  /*6670*/  @!P0 BRA `(.L_x_5518) ;  /* 0x0000000000e08947 */ /* 0x000fea0003800000 */
[----:B------:R-:W-:-:S13]  /*6680*/  ISETP.NE.AND P0, PT, R0, 0x17, PT ;  /* 0x000000170000780c */ /* 0x000fda0003f05270 */
[----:B------:R-:W-:Y:S05]  /*6690*/  @!P0 BRA `(.L_x_5519) ;  /* 0x00000000008c8947 */ /* 0x000fea0003800000 */
[----:B------:R-:W-:-:S13]  /*66a0*/  ISETP.NE.AND P0, PT, R0, 0x18, PT ;  /* 0x000000180000780c */ /* 0x000fda0003f05270 */
[----:B------:R-:W-:Y:S05]  /*66b0*/  @!P0 BRA `(.L_x_5520) ;  /* 0x0000000000448947 */ /* 0x000fea0003800000 */
.L_x_5496:
        /* <DEDUP_REMOVED lines=16> */
.L_x_5521:
[----:B------:R-:W-:Y:S05]  /*67c0*/  BRA `(.L_x_5497) ;  /* 0x0000000000947947 */ /* 0x000fea0003800000 */
.L_x_5520:
        /* <DEDUP_REMOVED lines=12> */
.L_x_5523:
[----:B------:R-:W-:Y:S05]  /*6890*/  BSYNC.RECONVERGENT B0 ;  /* 0x0000000000007941 */ /* 0x000fea0003800200 */
.L_x_5522:
[----:B------:R-:W-:-:S05]  /*68a0*/  LOP3.LUT R3, R0, 0x80, R5, 0xf8, !PT ;  /* 0x0000008000037812 */ /* 0x000fca00078ef805 */
[----:B------:R4:W-:Y:S01]  /*68b0*/  STG.E.U8 desc[UR36][R8.64], R3 ;  /* 0x0000000308007986 */ /* 0x0009e2000c101124 */
[----:B------:R-:W-:Y:S05]  /*68c0*/  BRA `(.L_x_5497) ;  /* 0x0000000000547947 */ /* 0x000fea0003800000 */
.L_x_5519:
        /* <DEDUP_REMOVED lines=11> */
.L_x_5525:
[----:B------:R-:W-:Y:S01]  /*6980*/  IMAD.MOV.U32 R0, RZ, RZ, 0x7f ;  /* 0x0000007fff007424 */ /* 0x000fe200078e00ff */
[----:B------:R-:W-:-:S04]  /*6990*/  ISETP.GT.U32.AND P0, PT, R4, 0x7f800000, PT ;  /* 0x7f8000000400780c */ /* 0x000fc80003f04070 */
[----:B------:R-:W-:-:S09]  /*69a0*/  SEL R0, R0, 0x7c, P0 ;  /* 0x0000007c00007807 */ /* 0x000fd20000000000 */
.L_x_5526:
[----:B------:R-:W-:Y:S05]  /*69b0*/  BSYNC.RECONVERGENT B0 ;  /* 0x0000000000007941 */ /* 0x000fea0003800200 */
.L_x_5524:
[----:B------:R-:W-:-:S04]  /*69c0*/  SHF.R.U32.HI R3, RZ, 0x18, R22 ;  /* 0x00000018ff037819 */ /* 0x000fc80000011616 */
[----:B------:R-:W-:-:S05]  /*69d0*/  LOP3.LUT R3, R0, 0x80, R3, 0xf8, !PT ;  /* 0x0000008000037812 */ /* 0x000fca00078ef803 */
[----:B------:R3:W-:Y:S01]  /*69e0*/  STG.E.U8 desc[UR36][R8.64], R3 ;  /* 0x0000000308007986 */ /* 0x0007e2000c101124 */
[----:B------:R-:W-:Y:S05]  /*69f0*/  BRA `(.L_x_5497) ;  /* 0x0000000000087947 */ /* 0x000fea0003800000 */
.L_x_5518:
[----:B------:R-:W-:-:S05]  /*6a00*/  F2FP.BF16.F32.PACK_AB R22, RZ, R22 ;  /* 0x00000016ff16723e */ /* 0x000fca00000010ff */
[----:B------:R0:W-:Y:S02]  /*6a10*/  STG.E.U16 desc[UR36][R8.64], R22 ;  /* 0x0000001608007986 */ /* 0x0001e4000c101524 */
.L_x_5497:
[----:B------:R-:W-:-:S07]  /*6a20*/  VIADD R27, R27, 0x80 ;  /* 0x000000801b1b7836 */ /* 0x000fce0000000000 */
.L_x_5456:
[----:B------:R-:W-:Y:S05]  /*6a30*/  BSYNC.RECONVERGENT B6 ;  /* 0x0000000000067941 */ /* 0x000fea0003800200 */
.L_x_5455:
[----:B------:R-:W-:-:S13]  /*6a40*/  ISETP.GE.AND P0, PT, R27, R25, PT ;  /* 0x000000191b00720c */ /* 0x000fda0003f06270 */
[----:B------:R-:W-:Y:S05]  /*6a50*/  @P0 EXIT ;  /* 0x000000000000094d */ /* 0x000fea0003800000 */
[----:B01----:R-:W0:Y:S01]  /*6a60*/  LDC.64 R4, c[0x0][0x390] ;  /* 0x0000e400ff047b82 */ /* 0x003e220000000a00 */
[----:B------:R-:W3:Y:S01]  /*6a70*/  LDCU UR4, c[0x0][0x3b0] ;  /* 0x00007600ff0477ac */ /* 0x000ee20008000800 */
[----:B----4-:R-:W-:Y:S01]  /*6a80*/  PRMT R0, R16, 0x9910, RZ ;  /* 0x0000991010007816 */ /* 0x010fe200000000ff */
        /* <DEDUP_REMOVED lines=17> */
.L_x_5530:
[----:B------:R-:W0:Y:S02]  /*6ba0*/  F2I.S64.TRUNC R4, R17 ;  /* 0x0000001100047311 */ /* 0x000e24000020d900 */
[----:B0-----:R-:W-:Y:S01]  /*6bb0*/  STG.E.U8 desc[UR36][R2.64], R4 ;  /* 0x0000000402007986 */ /* 0x001fe2000c101124 */
[----:B------:R-:W-:Y:S05]  /*6bc0*/  EXIT ;  /* 0x000000000000794d */ /* 0x000fea0003800000 */
.L_x_5529:
        /* <DEDUP_REMOVED lines=9> */
.L_x_5533:
[----:B------:R-:W0:Y:S02]  /*6c60*/  F2I.TRUNC.NTZ R17, R17 ;  /* 0x0000001100117305 */ /* 0x000e24000020f100 */
[----:B0-----:R-:W-:Y:S01]  /*6c70*/  STG.E desc[UR36][R2.64], R17 ;  /* 0x0000001102007986 */ /* 0x001fe2000c101924 */
[----:B------:R-:W-:Y:S05]  /*6c80*/  EXIT ;  /* 0x000000000000794d */ /* 0x000fea0003800000 */
.L_x_5532:
[----:B------:R-:W0:Y:S02]  /*6c90*/  F2I.TRUNC.NTZ R17, R17 ;  /* 0x0000001100117305 */ /* 0x000e24000020f100 */
[----:B0-----:R-:W-:Y:S01]  /*6ca0*/  STG.E.U16 desc[UR36][R2.64], R17 ;  /* 0x0000001102007986 */ /* 0x001fe2000c101524 */
[----:B------:R-:W-:Y:S05]  /*6cb0*/  EXIT ;  /* 0x000000000000794d */ /* 0x000fea0003800000 */
.L_x_5528:
[----:B------:R-:W-:-:S13]  /*6cc0*/  ISETP.GT.AND P0, PT, R0, 0x6, PT ;  /* 0x000000060000780c */ /* 0x000fda0003f04270 */
[----:B------:R-:W-:Y:S05]  /*6cd0*/  @P0 BRA `(.L_x_5534) ;  /* 0x0000000000240947 */ /* 0x000fea0003800000 */
[----:B------:R-:W-:-:S13]  /*6ce0*/  ISETP.NE.AND P0, PT, R0, 0x5, PT ;  /* 0x000000050000780c */ /* 0x000fda0003f05270 */
[----:B------:R-:W-:Y:S05]  /*6cf0*/  @!P0 BRA `(.L_x_5535) ;  /* 0x0000000000108947 */ /* 0x000fea0003800000 */
[----:B------:R-:W-:-:S13]  /*6d00*/  ISETP.NE.AND P0, PT, R0, 0x6, PT ;  /* 0x000000060000780c */ /* 0x000fda0003f05270 */
[----:B------:R-:W-:Y:S05]  /*6d10*/  @P0 BRA `(.L_x_5531) ;  /* 0x0000000400fc0947 */ /* 0x000fea0003800000 */
[----:B--2---:R-:W-:Y:S01]  /*6d20*/  STG.E desc[UR36][R2.64], R24 ;  /* 0x0000001802007986 */ /* 0x004fe2000c101924 */
[----:B------:R-:W-:Y:S05]  /*6d30*/  EXIT ;  /* 0x000000000000794d */ /* 0x000fea0003800000 */
.L_x_5535:
[----:B--2---:R-:W-:-:S05]  /*6d40*/  F2FP.F16.F32.PACK_AB R24, RZ, R24 ;  /* 0x00000018ff18723e */ /* 0x004fca00000000ff */
[----:B------:R-:W-:Y:S01]  /*6d50*/  STG.E.U16 desc[UR36][R2.64], R24 ;  /* 0x0000001802007986 */ /* 0x000fe2000c101524 */
[----:B------:R-:W-:Y:S05]  /*6d60*/  EXIT ;  /* 0x000000000000794d */ /* 0x000fea0003800000 */
.L_x_5534:
[----:B------:R-:W-:-:S13]  /*6d70*/  ISETP.NE.AND P0, PT, R0, 0x7, PT ;  /* 0x000000070000780c */ /* 0x000fda0003f05270 */
[----:B------:R-:W-:Y:S05]  /*6d80*/  @!P0 BRA `(.L_x_5536) ;  /* 0x00000000002c8947 */ /* 0x000fea0003800000 */
[----:B------:R-:W-:-:S13]  /*6d90*/  ISETP.NE.AND P0, PT, R0, 0x8, PT ;  /* 0x000000080000780c */ /* 0x000fda0003f05270 */
[----:B------:R-:W-:Y:S05]  /*6da0*/  @!P0 BRA `(.L_x_5537) ;  /* 0x0000000000148947 */ /* 0x000fea0003800000 */
[----:B------:R-:W-:-:S13]  /*6db0*/  ISETP.NE.AND P0, PT, R0, 0x9, PT ;  /* 0x000000090000780c */ /* 0x000fda0003f05270 */
[----:B------:R-:W-:Y:S05]  /*6dc0*/  @P0 BRA `(.L_x_5531) ;  /* 0x0000000400d00947 */ /* 0x000fea0003800000 */
[----:B------:R-:W-:-:S05]  /*6dd0*/  IMAD.MOV.U32 R25, RZ, RZ, RZ ;  /* 0x000000ffff197224 */ /* 0x000fca00078e00ff */
[----:B--2---:R-:W-:Y:S01]  /*6de0*/  STG.E.64 desc[UR36][R2.64], R24 ;  /* 0x0000001802007986 */ /* 0x004fe2000c101b24 */
[----:B------:R-:W-:Y:S05]  /*6df0*/  EXIT ;  /* 0x000000000000794d */ /* 0x000fea0003800000 */
.L_x_5537:
[----:B--2---:R-:W-:-:S04]  /*6e00*/  F2FP.F16.F32.PACK_AB R5, RZ, R24 ;  /* 0x00000018ff05723e */ /* 0x004fc800000000ff */
[----:B------:R-:W-:-:S05]  /*6e10*/  PRMT R5, R5, 0x5410, RZ ;  /* 0x0000541005057816 */ /* 0x000fca00000000ff */
[----:B------:R-:W-:Y:S01]  /*6e20*/  STG.E desc[UR36][R2.64], R5 ;  /* 0x0000000502007986 */ /* 0x000fe2000c101924 */
[----:B------:R-:W-:Y:S05]  /*6e30*/  EXIT ;  /* 0x000000000000794d */ /* 0x000fea0003800000 */
.L_x_5536:
[----:B--2---:R-:W-:-:S06]  /*6e40*/  FMUL.FTZ R4, R24, 1 ;  /* 0x3f80000018047820 */ /* 0x004fcc0000410000 */
[----:B------:R-:W0:Y:S02]  /*6e50*/  F2F.F64.F32 R4, R4 ;  /* 0x0000000400047310 */ /* 0x000e240000201800 */
[----:B0-----:R-:W-:Y:S01]  /*6e60*/  STG.E.64 desc[UR36][R2.64], R4 ;  /* 0x0000000402007986 */ /* 0x001fe2000c101b24 */
[----:B------:R-:W-:Y:S05]  /*6e70*/  EXIT ;  /* 0x000000000000794d */ /* 0x000fea0003800000 */
.L_x_5527:
        /* <DEDUP_REMOVED lines=13> */
.L_x_5541:
[----:B--2---:R-:W-:Y:S01]  /*6f50*/  LOP3.LUT R4, R24, 0x7fffffff, RZ, 0xc0, !PT ;  /* 0x7fffffff18047812 */ /* 0x004fe200078ec0ff */
        /* <DEDUP_REMOVED lines=15> */
.L_x_5544:
[----:B------:R-:W-:-:S04]  /*7050*/  SHF.R.U32.HI R24, RZ, 0x18, R24 ;  /* 0x00000018ff187819 */ /* 0x000fc80000011618 */
[----:B------:R-:W-:-:S04]  /*7060*/  LOP3.LUT R5, R5, 0x80, R24, 0xf8, !PT ;  /* 0x0000008005057812 */ /* 0x000fc800078ef818 */
[----:B------:R-:W-:-:S07]  /*7070*/  PRMT R0, R5, 0x7610, R0 ;  /* 0x0000761005007816 */ /* 0x000fce0000000000 */
.L_x_5543:
[----:B------:R-:W-:Y:S05]  /*7080*/  BSYNC.RECONVERGENT B0 ;  /* 0x0000000000007941 */ /* 0x000fea0003800200 */
.L_x_5542:
[----:B------:R-:W-:Y:S01]  /*7090*/  STG.E.U8 desc[UR36][R2.64], R0 ;  /* 0x0000000002007986 */ /* 0x000fe2000c101124 */
[----:B------:R-:W-:Y:S05]  /*70a0*/  EXIT ;  /* 0x000000000000794d */ /* 0x000fea0003800000 */
.L_x_5540:
        /* <DEDUP_REMOVED lines=16> */
.L_x_5547:
[----:B------:R-:W-:-:S04]  /*71b0*/  SHF.R.U32.HI R24, RZ, 0x18, R24 ;  /* 0x00000018ff187819 */ /* 0x000fc80000011618 */
[----:B------:R-:W-:-:S04]  /*71c0*/  LOP3.LUT R5, R5, 0x80, R24, 0xf8, !PT ;  /* 0x0000008005057812 */ /* 0x000fc800078ef818 */
[----:B------:R-:W-:-:S07]  /*71d0*/  PRMT R0, R5, 0x7610, R0 ;  /* 0x0000761005007816 */ /* 0x000fce0000000000 */
.L_x_5546:
[----:B------:R-:W-:Y:S05]  /*71e0*/  BSYNC.RECONVERGENT B0 ;  /* 0x0000000000007941 */ /* 0x000fea0003800200 */
.L_x_5545:
[----:B------:R-:W-:Y:S01]  /*71f0*/  STG.E.U8 desc[UR36][R2.64], R0 ;  /* 0x0000000002007986 */ /* 0x000fe2000c101124 */
[----:B------:R-:W-:Y:S05]  /*7200*/  EXIT ;  /* 0x000000000000794d */ /* 0x000fea0003800000 */
.L_x_5539:
[----:B------:R-:W-:-:S13]  /*7210*/  ISETP.NE.AND P0, PT, R0, 0x1c, PT ;  /* 0x0000001c0000780c */ /* 0x000fda0003f05270 */
[----:B------:R-:W-:Y:S05]  /*7220*/  @!P0 BRA `(.L_x_5548) ;  /* 0x0000000000588947 */ /* 0x000fea0003800000 */
[----:B------:R-:W-:-:S13]  /*7230*/  ISETP.NE.AND P0, PT, R0, 0x1d, PT ;  /* 0x0000001d0000780c */ /* 0x000fda0003f05270 */
[----:B------:R-:W-:Y:S05]  /*7240*/  @!P0 BRA `(.L_x_5549) ;  /* 0x0000000000448947 */ /* 0x000fea0003800000 */
[----:B------:R-:W-:-:S13]  /*7250*/  ISETP.NE.AND P0, PT, R0, 0x2c, PT ;  /* 0x0000002c0000780c */ /* 0x000fda0003f05270 */
[----:B------:R-:W-:Y:S05]  /*7260*/  @P0 BRA `(.L_x_5531) ;  /* 0x0000000000a80947 */ /* 0x000fea0003800000 */
[----:B--2---:R-:W-:-:S04]  /*7270*/  SHF.R.U32.HI R4, RZ, 0x17, R24 ;  /* 0x00000017ff047819 */ /* 0x004fc80000011618 */
        /* <DEDUP_REMOVED lines=14> */
.L_x_5549:
[----:B------:R-:W0:Y:S02]  /*7360*/  F2I.U64.TRUNC R4, R17 ;  /* 0x0000001100047311 */ /* 0x000e24000020d800 */
[----:B0-----:R-:W-:Y:S01]  /*7370*/  STG.E.64 desc[UR36][R2.64], R4 ;  /* 0x0000000402007986 */ /* 0x001fe2000c101b24 */
[----:B------:R-:W-:Y:S05]  /*7380*/  EXIT ;  /* 0x000000000000794d */ /* 0x000fea0003800000 */
.L_x_5548:
[----:B------:R-:W0:Y:S02]  /*7390*/  F2I.U32.TRUNC.NTZ R17, R17 ;  /* 0x0000001100117305 */ /* 0x000e24000020f000 */
[----:B0-----:R-:W-:Y:S01]  /*73a0*/  STG.E desc[UR36][R2.64], R17 ;  /* 0x0000001102007986 */ /* 0x001fe2000c101924 */
[----:B------:R-:W-:Y:S05]  /*73b0*/  EXIT ;  /* 0x000000000000794d */ /* 0x000fea0003800000 */
.L_x_5538:
[----:B------:R-:W-:-:S13]  /*73c0*/  ISETP.GT.AND P0, PT, R0, 0xe, PT ;  /* 0x0000000e0000780c */ /* 0x000fda0003f04270 */
[----:B------:R-:W-:Y:S05]  /*73d0*/  @P0 BRA `(.L_x_5550) ;  /* 0x0000000000340947 */ /* 0x000fea0003800000 */
[----:B------:R-:W-:-:S13]  /*73e0*/  ISETP.NE.AND P0, PT, R0, 0xa, PT ;  /* 0x0000000a0000780c */ /* 0x000fda0003f05270 */
[----:B------:R-:W-:Y:S05]  /*73f0*/  @!P0 BRA `(.L_x_5551) ;  /* 0x0000000000188947 */ /* 0x000fea0003800000 */
[----:B------:R-:W-:-:S13]  /*7400*/  ISETP.NE.AND P0, PT, R0, 0xb, PT ;  /* 0x0000000b0000780c */ /* 0x000fda0003f05270 */
[----:B------:R-:W-:Y:S05]  /*7410*/  @P0 BRA `(.L_x_5531) ;  /* 0x00000000003c0947 */ /* 0x000fea0003800000 */
[----:B--2---:R-:W-:-:S04]  /*7420*/  FSETP.NEU.FTZ.AND P0, PT, R24, RZ, PT ;  /* 0x000000ff1800720b */ /* 0x004fc80003f1d000 */
[----:B------:R-:W-:-:S05]  /*7430*/  SEL R5, RZ, 0x1, !P0 ;  /* 0x00000001ff057807 */ /* 0x000fca0004000000 */
[----:B------:R-:W-:Y:S01]  /*7440*/  STG.E.U8 desc[UR36][R2.64], R5 ;  /* 0x0000000502007986 */ /* 0x000fe2000c101124 */
[----:B------:R-:W-:Y:S05]  /*7450*/  EXIT ;  /* 0x000000000000794d */ /* 0x000fea0003800000 */
.L_x_5551:
[----:B--2---:R-:W-:Y:S01]  /*7460*/  FMUL.FTZ R4, R24, 1 ;  /* 0x3f80000018047820 */ /* 0x004fe20000410000 */
[----:B------:R-:W-:-:S05]  /*7470*/  CS2R R6, SRZ ;  /* 0x0000000000067805 */ /* 0x000fca000001ff00 */
[----:B------:R-:W0:Y:S02]  /*7480*/  F2F.F64.F32 R4, R4 ;  /* 0x0000000400047310 */ /* 0x000e240000201800 */
[----:B0-----:R-:W-:Y:S01]  /*7490*/  STG.E.128 desc[UR36][R2.64], R4 ;  /* 0x0000000402007986 */ /* 0x001fe2000c101d24 */
[----:B------:R-:W-:Y:S05]  /*74a0*/  EXIT ;  /* 0x000000000000794d */ /* 0x000fea0003800000 */
.L_x_5550:
[----:B------:R-:W-:-:S13]  /*74b0*/  ISETP.NE.AND P0, PT, R0, 0xf, PT ;  /* 0x0000000f0000780c */ /* 0x000fda0003f05270 */
[----:B------:R-:W-:Y:S05]  /*74c0*/  @!P0 BRA `(.L_x_5552) ;  /* 0x0000000000e08947 */ /* 0x000fea0003800000 */
[----:B------:R-:W-:-:S13]  /*74d0*/  ISETP.NE.AND P0, PT, R0, 0x17, PT ;  /* 0x000000170000780c */ /* 0x000fda0003f05270 */
[----:B------:R-:W-:Y:S05]  /*74e0*/  @!P0 BRA `(.L_x_5553) ;  /* 0x00000000008c8947 */ /* 0x000fea0003800000 */
[----:B------:R-:W-:-:S13]  /*74f0*/  ISETP.NE.AND P0, PT, R0, 0x18, PT ;  /* 0x000000180000780c */ /* 0x000fda0003f05270 */
[----:B------:R-:W-:Y:S05]  /*7500*/  @!P0 BRA `(.L_x_5554) ;  /* 0x0000000000448947 */ /* 0x000fea0003800000 */
.L_x_5531:
        /* <DEDUP_REMOVED lines=9> */
[----:B------:R-:W-:Y:S02]  /*75a0*/  IMAD.U32 R5, RZ, RZ, UR5 ;  /* 0x00000005ff057e24 */ /* 0x000fe4000f8e00ff */
[----:B----4-:R-:W-:Y:S02]  /*75b0*/  IMAD.U32 R6, RZ, RZ, UR6 ;  /* 0x00000006ff067e24 */ /* 0x010fe4000f8e00ff */
[----:B------:R-:W-:Y:S02]  /*75c0*/  IMAD.U32 R7, RZ, RZ, UR7 ;  /* 0x00000007ff077e24 */ /* 0x000fe4000f8e00ff */
[----:B-----5:R-:W-:Y:S02]  /*75d0*/  IMAD.U32 R10, RZ, RZ, UR8 ;  /* 0x00000008ff0a7e24 */ /* 0x020fe4000f8e00ff */
[----:B-1----:R-:W-:-:S07]  /*75e0*/  IMAD.U32 R11, RZ, RZ, UR9 ;  /* 0x00000009ff0b7e24 */ /* 0x002fce000f8e00ff */
[----:B------:R-:W-:-:S07]  /*75f0*/  LEPC R20, `(.L_x_5555) ;  /* 0x000000001014794e */ /* 0x000fce0000000000 */
[----:B--23--:R-:W-:Y:S05]  /*7600*/  CALL.ABS.NOINC R2 ;  /* 0x0000000002007343 */ /* 0x00cfea0003c00000 */
.L_x_5555:
[----:B------:R-:W-:Y:S05]  /*7610*/  EXIT ;  /* 0x000000000000794d */ /* 0x000fea0003800000 */
.L_x_5554:
[----:B--2---:R-:W-:Y:S01]  /*7620*/  LOP3.LUT R4, R24, 0x7fffffff, RZ, 0xc0, !PT ;  /* 0x7fffffff18047812 */ /* 0x004fe200078ec0ff */
        /* <DEDUP_REMOVED lines=11> */
.L_x_5557:
[----:B------:R-:W-:Y:S05]  /*76e0*/  BSYNC.RECONVERGENT B0 ;  /* 0x0000000000007941 */ /* 0x000fea0003800200 */
.L_x_5556:
[----:B------:R-:W-:-:S05]  /*76f0*/  LOP3.LUT R5, R0, 0x80, R7, 0xf8, !PT ;  /* 0x0000008000057812 */ /* 0x000fca00078ef807 */
[----:B------:R-:W-:Y:S01]  /*7700*/  STG.E.U8 desc[UR36][R2.64], R5 ;  /* 0x0000000502007986 */ /* 0x000fe2000c101124 */
[----:B------:R-:W-:Y:S05]  /*7710*/  EXIT ;  /* 0x000000000000794d */ /* 0x000fea0003800000 */
.L_x_5553:
[----:B--2---:R-:W-:Y:S01]  /*7720*/  LOP3.LUT R4, R24, 0x7fffffff, RZ, 0xc0, !PT ;  /* 0x7fffffff18047812 */ /* 0x004fe200078ec0ff */
        /* <DEDUP_REMOVED lines=10> */
.L_x_5559:
[----:B------:R-:W-:Y:S01]  /*77d0*/  IMAD.MOV.U32 R0, RZ, RZ, 0x7f ;  /* 0x0000007fff007424 */ /* 0x000fe200078e00ff */
[----:B------:R-:W-:-:S04]  /*77e0*/  ISETP.GT.U32.AND P0, PT, R4, 0x7f800000, PT ;  /* 0x7f8000000400780c */ /* 0x000fc80003f04070 */
[----:B------:R-:W-:-:S09]  /*77f0*/  SEL R0, R0, 0x7c, P0 ;  /* 0x0000007c00007807 */ /* 0x000fd20000000000 */
.L_x_5560:
[----:B------:R-:W-:Y:S05]  /*7800*/  BSYNC.RECONVERGENT B0 ;  /* 0x0000000000007941 */ /* 0x000fea0003800200 */
.L_x_5558:
[----:B------:R-:W-:-:S04]  /*7810*/  SHF.R.U32.HI R5, RZ, 0x18, R24 ;  /* 0x00000018ff057819 */ /* 0x000fc80000011618 */
[----:B------:R-:W-:-:S05]  /*7820*/  LOP3.LUT R5, R0, 0x80, R5, 0xf8, !PT ;  /* 0x0000008000057812 */ /* 0x000fca00078ef805 */
[----:B------:R-:W-:Y:S01]  /*7830*/  STG.E.U8 desc[UR36][R2.64], R5 ;  /* 0x0000000502007986 */ /* 0x000fe2000c101124 */
[----:B------:R-:W-:Y:S05]  /*7840*/  EXIT ;  /* 0x000000000000794d */ /* 0x000fea0003800000 */
.L_x_5552:
[----:B--2---:R-:W-:-:S05]  /*7850*/  F2FP.BF16.F32.PACK_AB R24, RZ, R24 ;  /* 0x00000018ff18723e */ /* 0x004fca00000010ff */
[----:B------:R-:W-:Y:S01]  /*7860*/  STG.E.U16 desc[UR36][R2.64], R24 ;  /* 0x0000001802007986 */ /* 0x000fe2000c101524 */
[----:B------:R-:W-:Y:S05]  /*7870*/  EXIT ;  /* 0x000000000000794d */ /* 0x000fea0003800000 */
.L_x_5561:
        /* <DEDUP_REMOVED lines=16> */
.L_x_22361:


//--------------------- .text._ZN2at6native18elementwise_kernelILi128ELi2EZNS0_22gpu_kernel_impl_nocastINS0_13BUnaryFunctorIfffZZZNS0_15binary_internal21div_trunc_kernel_cudaERNS_18TensorIteratorBaseEENKUlvE1_clEvENKUlvE0_clEvEUlffE_EEEEvS6_RKT_EUliE_EEviT1_ --------------------------
	.section	.text._ZN2at6native18elementwise_kernelILi128ELi2EZNS0_22gpu_kernel_impl_nocastINS0_13BUnaryFunctorIfffZZZNS0_15binary_internal21div_trunc_kernel_cudaERNS_18TensorIteratorBaseEENKUlvE1_clEvENKUlvE0_clEvEUlffE_EEEEvS6_RKT_EUliE_EEviT1_,"ax",@progbits
	.align	128
        .global         _ZN2at6native18elementwise_kernelILi128ELi2EZNS0_22gpu_kernel_impl_nocastINS0_13BUnaryFunctorIfffZZZNS0_15binary_internal21div_trunc_kernel_cudaERNS_18TensorIteratorBaseEENKUlvE1_clEvENKUlvE0_clEvEUlffE_EEEEvS6_RKT_EUliE_EEviT1_
        .type           _ZN2at6native18elementwise_kernelILi128ELi2EZNS0_22gpu_kernel_impl_nocastINS0_13BUnaryFunctorIfffZZZNS0_15binary_internal21div_trunc_kernel_cudaERNS_18TensorIteratorBaseEENKUlvE1_clEvENKUlvE0_clEvEUlffE_EEEEvS6_RKT_EUliE_EEviT1_,@function
        .size           _ZN2at6native18elementwise_kernelILi128ELi2EZNS0_22gpu_kernel_impl_nocastINS0_13BUnaryFunctorIfffZZZNS0_15binary_internal21div_trunc_kernel_cudaERNS_18TensorIteratorBaseEENKUlvE1_clEvENKUlvE0_clEvEUlffE_EEEEvS6_RKT_EUliE_EEviT1_,(.L_x_22362 - _ZN2at6native18elementwise_kernelILi128ELi2EZNS0_22gpu_kernel_impl_nocastINS0_13BUnaryFunctorIfffZZZNS0_15binary_internal21div_trunc_kernel_cudaERNS_18TensorIteratorBaseEENKUlvE1_clEvENKUlvE0_clEvEUlffE_EEEEvS6_RKT_EUliE_EEviT1_)
        .other          _ZN2at6native18elementwise_kernelILi128ELi2EZNS0_22gpu_kernel_impl_nocastINS0_13BUnaryFunctorIfffZZZNS0_15binary_internal21div_trunc_kernel_cudaERNS_18TensorIteratorBaseEENKUlvE1_clEvENKUlvE0_clEvEUlffE_EEEEvS6_RKT_EUliE_EEviT1_,@"STO_CUDA_ENTRY STV_DEFAULT"
_ZN2at6native18elementwise_kernelILi128ELi2EZNS0_22gpu_kernel_impl_nocastINS0_13BUnaryFunctorIfffZZZNS0_15binary_internal21div_trunc_kernel_cudaERNS_18TensorIteratorBaseEENKUlvE1_clEvENKUlvE0_clEvEUlffE_EEEEvS6_RKT_EUliE_EEviT1_:
.text._ZN2at6native18elementwise_kernelILi128ELi2EZNS0_22gpu_kernel_impl_nocastINS0_13BUnaryFunctorIfffZZZNS0_15binary_internal21div_trunc_kernel_cudaERNS_18TensorIteratorBaseEENKUlvE1_clEvENKUlvE0_clEvEUlffE_EEEEvS6_RKT_EUliE_EEviT1_:
        /* <DEDUP_REMOVED lines=13> */
[----:B------:R-:W0:Y:S01]  /*00d0*/  LDC.64 R4, c[0x0][0x588] ;  /* 0x00016200ff047b82 */ /* 0x000e220000000a00 */
[----:B------:R-:W1:Y:S01]  /*00e0*/  LDCU UR5, c[0x0][0x594] ;  /* 0x0000b280ff0577ac */ /* 0x000e620008000800 */
[----:B0-----:R-:W2:Y:S01]  /*00f0*/  LDG.E R4, desc[UR6][R4.64] ;  /* 0x0000000604047981 */ /* 0x001ea2000c1e1900 */
[----:B-1----:R-:W2:Y:S05]  /*0100*/  MUFU.RCP R9, UR5 ;  /* 0x0000000500097d08 */ /* 0x002eaa0008001000 */
[----:B------:R-:W0:Y:S01]  /*0110*/  LDC.64 R6, c[0x0][0x580] ;  /* 0x00016000ff067b82 */ /* 0x000e220000000a00 */
[----:B------:R-:W-:Y:S01]  /*0120*/  IADD3 R3, PT, PT, R3, 0x80, RZ ;  /* 0x0000008003037810 */ /* 0x000fe20007ffe0ff */
[----:B--2---:R-:W-:-:S04]  /*0130*/  FMUL.FTZ R0, R4, R9 ;  /* 0x0000000904007220 */ /* 0x004fc80000410000 */
[----:B------:R-:W0:Y:S02]  /*0140*/  FRND.TRUNC R9, R0 ;  /* 0x0000000000097307 */ /* 0x000e24000020d000 */
[----:B0-----:R0:W-:Y:S02]  /*0150*/  STG.E desc[UR6][R6.64], R9 ;  /* 0x0000000906007986 */ /* 0x0011e4000c101906 */
.L_x_5564:
[----:B------:R-:W-:Y:S05]  /*0160*/  BSYNC.RECONVERGENT B0 ;  /* 0x0000000000007941 */ /* 0x000fea0003800200 */
.L_x_5563:
[----:B------:R-:W-:-:S13]  /*0170*/  ISETP.GE.AND P0, PT, R3, UR4, PT ;  /* 0x0000000403007c0c */ /* 0x000fda000bf06270 */
[----:B------:R-:W-:Y:S05]  /*0180*/  @P0 EXIT ;  /* 0x000000000000094d */ /* 0x000fea0003800000 */
[----:B------:R-:W1:Y:S01]  /*0190*/  LDC.64 R2, c[0x0][0x588] ;  /* 0x00016200ff027b82 */ /* 0x000e620000000a00 */
[----:B------:R-:W0:Y:S01]  /*01a0*/  LDCU UR4, c[0x0][0x594] ;  /* 0x0000b280ff0477ac */ /* 0x000e220008000800 */
[----:B-1----:R-:W2:Y:S01]  /*01b0*/  LDG.E R2, desc[UR6][R2.64] ;  /* 0x0000000602027981 */ /* 0x002ea2000c1e1900 */
[----:B0-----:R-:W2:Y:S05]  /*01c0*/  MUFU.RCP R7, UR4 ;  /* 0x0000000400077d08 */ /* 0x001eaa0008001000 */
[----:B------:R-:W0:Y:S01]  /*01d0*/  LDC.64 R4, c[0x0][0x580] ;  /* 0x00016000ff047b82 */ /* 0x000e220000000a00 */
[----:B--2---:R-:W-:-:S04]  /*01e0*/  FMUL.FTZ R0, R2, R7 ;  /* 0x0000000702007220 */ /* 0x004fc80000410000 */
[----:B------:R-:W0:Y:S02]  /*01f0*/  FRND.TRUNC R7, R0 ;  /* 0x0000000000077307 */ /* 0x000e24000020d000 */
[----:B0-----:R-:W-:Y:S01]  /*0200*/  STG.E desc[UR6][R4.64], R7 ;  /* 0x0000000704007986 */ /* 0x001fe2000c101906 */
[----:B------:R-:W-:Y:S05]  /*0210*/  EXIT ;  /* 0x000000000000794d */ /* 0x000fea0003800000 */
.L_x_5562:
        /* <DEDUP_REMOVED lines=305> */
.L_x_5567:
[----:B------:R-:W0:Y:S01]  /*1530*/  LDCU.128 UR8, c[0x0][0x580] ;  /* 0x0000b000ff0877ac */ /* 0x000e220008000c00 */
[----:B------:R-:W1:Y:S01]  /*1540*/  LDCU UR5, c[0x0][0x594] ;  /* 0x0000b280ff0577ac */ /* 0x000e620008000800 */
[----:B0-----:R-:W-:-:S05]  /*1550*/  IADD3 R6, P0, PT, R4, UR10, RZ ;  /* 0x0000000a04067c10 */ /* 0x001fca000ff1e0ff */
[----:B------:R-:W-:-:S05]  /*1560*/  IMAD.X R7, RZ, RZ, UR11, P0 ;  /* 0x0000000bff077e24 */ /* 0x000fca00080e06ff */
[----:B------:R-:W2:Y:S01]  /*1570*/  LDG.E R6, desc[UR6][R6.64] ;  /* 0x0000000606067981 */ /* 0x000ea2000c1e1900 */
[----:B-1----:R-:W2:Y:S01]  /*1580*/  MUFU.RCP R9, UR5 ;  /* 0x0000000500097d08 */ /* 0x002ea20008001000 */
[----:B------:R-:W-:Y:S02]  /*1590*/  IADD3 R4, P0, PT, R5, UR8, RZ ;  /* 0x0000000805047c10 */ /* 0x000fe4000ff1e0ff */
[----:B------:R-:W-:Y:S02]  /*15a0*/  IADD3 R3, PT, PT, R3, 0x80, RZ ;  /* 0x0000008003037810 */ /* 0x000fe40007ffe0ff */
[----:B------:R-:W-:Y:S01]  /*15b0*/  IADD3.X R5, PT, PT, RZ, UR9, RZ, P0, !PT ;  /* 0x00000009ff057c10 */ /* 0x000fe200087fe4ff */
[----:B--2---:R-:W-:-:S04]  /*15c0*/  FMUL.FTZ R8, R6, R9 ;  /* 0x0000000906087220 */ /* 0x004fc80000410000 */
[----:B------:R-:W0:Y:S02]  /*15d0*/  FRND.TRUNC R9, R8 ;  /* 0x0000000800097307 */ /* 0x000e24000020d000 */
[----:B0-----:R0:W-:Y:S02]  /*15e0*/  STG.E desc[UR6][R4.64], R9 ;  /* 0x0000000904007986 */ /* 0x0011e4000c101906 */
.L_x_5566:
[----:B------:R-:W-:Y:S05]  /*15f0*/  BSYNC.RECONVERGENT B0 ;  /* 0x0000000000007941 */ /* 0x000fea0003800200 */
.L_x_5565:
[----:B------:R-:W-:-:S13]  /*1600*/  ISETP.GE.AND P0, PT, R3, UR4, PT ;  /* 0x0000000403007c0c */ /* 0x000fda000bf06270 */
[----:B------:R-:W-:Y:S05]  /*1610*/  @P0 EXIT ;  /* 0x000000000000094d */ /* 0x000fea0003800000 */
[----:B------:R-:W1:Y:S01]  /*1620*/  LDCU.64 UR4, c[0x0][0x390] ;  /* 0x00007200ff0477ac */ /* 0x000e620008000a00 */
[----:B0-----:R-:W-:Y:S02]  /*1630*/  MOV R4, RZ ;  /* 0x000000ff00047202 */ /* 0x001fe40000000f00 */
        /* <DEDUP_REMOVED lines=296> */
.L_x_5568:
[----:B------:R-:W0:Y:S01]  /*28c0*/  LDCU.128 UR8, c[0x0][0x580] ;  /* 0x0000b000ff0877ac */ /* 0x000e220008000c00 */
[----:B------:R-:W1:Y:S01]  /*28d0*/  LDCU UR4, c[0x0][0x594] ;  /* 0x0000b280ff0477ac */ /* 0x000e620008000800 */
[----:B0-----:R-:W-:-:S04]  /*28e0*/  IADD3 R4, P0, PT, R2, UR10, RZ ;  /* 0x0000000a02047c10 */ /* 0x001fc8000ff1e0ff */
[----:B------:R-:W-:-:S05]  /*28f0*/  IADD3.X R5, PT, PT, RZ, UR11, RZ, P0, !PT ;  /* 0x0000000bff057c10 */ /* 0x000fca00087fe4ff */
[----:B------:R-:W2:Y:S01]  /*2900*/  LDG.E R4, desc[UR6][R4.64] ;  /* 0x0000000604047981 */ /* 0x000ea2000c1e1900 */
[----:B-1----:R-:W2:Y:S01]  /*2910*/  MUFU.RCP R7, UR4 ;  /* 0x0000000400077d08 */ /* 0x002ea20008001000 */
[----:B------:R-:W-:-:S04]  /*2920*/  IADD3 R2, P0, PT, R3, UR8, RZ ;  /* 0x0000000803027c10 */ /* 0x000fc8000ff1e0ff */
[----:B------:R-:W-:Y:S01]  /*2930*/  IADD3.X R3, PT, PT, RZ, UR9, RZ, P0, !PT ;  /* 0x00000009ff037c10 */ /* 0x000fe200087fe4ff */
[----:B--2---:R-:W-:-:S04]  /*2940*/  FMUL.FTZ R0, R4, R7 ;  /* 0x0000000704007220 */ /* 0x004fc80000410000 */
[----:B------:R-:W0:Y:S02]  /*2950*/  FRND.TRUNC R7, R0 ;  /* 0x0000000000077307 */ /* 0x000e24000020d000 */
[----:B0-----:R-:W-:Y:S01]  /*2960*/  STG.E desc[UR6][R2.64], R7 ;  /* 0x0000000702007986 */ /* 0x001fe2000c101906 */
[----:B------:R-:W-:Y:S05]  /*2970*/  EXIT ;  /* 0x000000000000794d */ /* 0x000fea0003800000 */
.L_x_5569:
        /* <DEDUP_REMOVED lines=16> */
.L_x_22362:


//--------------------- .text._ZN2at6native27unrolled_elementwise_kernelINS0_13BUnaryFunctorIfffZZZNS0_15binary_internal21div_trunc_kernel_cudaERNS_18TensorIteratorBaseEENKUlvE1_clEvENKUlvE0_clEvEUlffE_EESt5arrayIPcLm2EELi4E23TrivialOffsetCalculatorILi1EjESE_NS0_6memory15LoadWithoutCastENSF_16StoreWithoutCastEEEviT_T0_T2_T3_T4_T5_ --------------------------
	.section	.text._ZN2at6native27unrolled_elementwise_kernelINS0_13BUnaryFunctorIfffZZZNS0_15binary_internal21div_trunc_kernel_cudaERNS_18TensorIteratorBaseEENKUlvE1_clEvENKUlvE0_clEvEUlffE_EESt5arrayIPcLm2EELi4E23TrivialOffsetCalculatorILi1EjESE_NS0_6memory15LoadWithoutCastENSF_16StoreWithoutCastEEEviT_T0_T2_T3_T4_T5_,"ax",@progbits
	.align	128
        .global         _ZN2at6native27unrolled_elementwise_kernelINS0_13BUnaryFunctorIfffZZZNS0_15binary_internal21div_trunc_kernel_cudaERNS_18TensorIteratorBaseEENKUlvE1_clEvENKUlvE0_clEvEUlffE_EESt5arrayIPcLm2EELi4E23TrivialOffsetCalculatorILi1EjESE_NS0_6memory15LoadWithoutCastENSF_16StoreWithoutCastEEEviT_T0_T2_T3_T4_T5_
        .type           _ZN2at6native27unrolled_elementwise_kernelINS0_13BUnaryFunctorIfffZZZNS0_15binary_internal21div_trunc_kernel_cudaERNS_18TensorIteratorBaseEENKUlvE1_clEvENKUlvE0_clEvEUlffE_EESt5arrayIPcLm2EELi4E23TrivialOffsetCalculatorILi1EjESE_NS0_6memory15LoadWithoutCastENSF_16StoreWithoutCastEEEviT_T0_T2_T3_T4_T5_,@function
        .size           _ZN2at6native27unrolled_elementwise_kernelINS0_13BUnaryFunctorIfffZZZNS0_15binary_internal21div_trunc_kernel_cudaERNS_18TensorIteratorBaseEENKUlvE1_clEvENKUlvE0_clEvEUlffE_EESt5arrayIPcLm2EELi4E23TrivialOffsetCalculatorILi1EjESE_NS0_6memory15LoadWithoutCastENSF_16StoreWithoutCastEEEviT_T0_T2_T3_T4_T5_,(.L_x_22363 - _ZN2at6native27unrolled_elementwise_kernelINS0_13BUnaryFunctorIfffZZZNS0_15binary_internal21div_trunc_kernel_cudaERNS_18TensorIteratorBaseEENKUlvE1_clEvENKUlvE0_clEvEUlffE_EESt5arrayIPcLm2EELi4E23TrivialOffsetCalculatorILi1EjESE_NS0_6memory15LoadWithoutCastENSF_16StoreWithoutCastEEEviT_T0_T2_T3_T4_T5_)
        .other          _ZN2at6native27unrolled_elementwise_kernelINS0_13BUnaryFunctorIfffZZZNS0_15binary_internal21div_trunc_kernel_cudaERNS_18TensorIteratorBaseEENKUlvE1_clEvENKUlvE0_clEvEUlffE_EESt5arrayIPcLm2EELi4E23TrivialOffsetCalculatorILi1EjESE_NS0_6memory15LoadWithoutCastENSF_16StoreWithoutCastEEEviT_T0_T2_T3_T4_T5_,@"STO_CUDA_ENTRY STV_DEFAULT"
_ZN2at6native27unrolled_elementwise_kernelINS0_13BUnaryFunctorIfffZZZNS0_15binary_internal21div_trunc_kernel_cudaERNS_18TensorIteratorBaseEENKUlvE1_clEvENKUlvE0_clEvEUlffE_EESt5arrayIPcLm2EELi4E23TrivialOffsetCalculatorILi1EjESE_NS0_6memory15LoadWithoutCastENSF_16StoreWithoutCastEEEviT_T0_T2_T3_T4_T5_:
.text._ZN2at6native27unrolled_elementwise_kernelINS0_13BUnaryFunctorIfffZZZNS0_15binary_internal21div_trunc_kernel_cudaERNS_18TensorIteratorBaseEENKUlvE1_clEvENKUlvE0_clEvEUlffE_EESt5arrayIPcLm2EELi4E23TrivialOffsetCalculatorILi1EjESE_NS0_6memory15LoadWithoutCastENSF_16StoreWithoutCastEEEviT_T0_T2_T3_T4_T5_:
[----:B------:R-:W-:Y:S01]  /*0000*/  LDC R1, c[0x0][0x37c] ;  /* 0x0000df00ff017b82 */ /* 0x000fe20000000800 */
[----:B------:R-:W0:Y:S07]  /*0010*/  S2R R0, SR_CTAID.X ;  /* 0x0000000000007919 */ /* 0x000e2e0000002500 */
[----:B------:R-:W0:Y:S01]  /*0020*/  LDC R3, c[0x0][0x380] ;  /* 0x0000e000ff037b82 */ /* 0x000e220000000800 */
[----:B------:R-:W1:Y:S01]  /*0030*/  LDCU.64 UR4, c[0x0][0x358] ;  /* 0x00006b00ff0477ac */ /* 0x000e620008000a00 */
[----:B------:R-:W2:Y:S01]  /*0040*/  S2R R21, SR_TID.X ;  /* 0x0000000000157919 */ /* 0x000ea20000002100 */
[----:B0-----:R-:W-:Y:S01]  /*0050*/  IMAD R2, R0, -0x200, R3 ;  /* 0xfffffe0000027824 */ /* 0x001fe200078e0203 */
[----:B--2---:R-:W-:-:S04]  /*0060*/  MOV R3, R21 ;  /* 0x0000001500037202 */ /* 0x004fc80000000f00 */
[----:B------:R-:W-:-:S13]  /*0070*/  ISETP.GE.AND P0, PT, R21, R2, PT ;  /* 0x000000021500720c */ /* 0x000fda0003f06270 */
[----:B------:R-:W-:Y:S01]  /*0080*/  @!P0 VIADD R21, R3, 0x80 ;  /* 0x0000008003158836 */ /* 0x000fe20000000000 */
[----:B------:R-:W0:Y:S01]  /*0090*/  @!P0 LDC.64 R12, c[0x0][0x398] ;  /* 0x0000e600ff0c8b82 */ /* 0x000e220000000a00 */
[----:B------:R-:W-:-:S03]  /*00a0*/  @!P0 LEA R7, R0, R3, 0x9 ;  /* 0x0000000300078211 */ /* 0x000fc600078e48ff */
[----:B------:R-:W-:-:S13]  /*00b0*/  ISETP.GE.AND P1, PT, R21, R2, PT ;  /* 0x000000021500720c */ /* 0x000fda0003f26270 */
[----:B------:R-:W-:Y:S01]  /*00c0*/  @!P1 LEA R15, R0, R21, 0x9 ;  /* 0x00000015000f9211 */ /* 0x000fe200078e48ff */
[----:B------:R-:W-:Y:S01]  /*00d0*/  @!P1 VIADD R21, R21, 0x80 ;  /* 0x0000008015159836 */ /* 0x000fe20000000000 */
[----:B------:R-:W2:Y:S04]  /*00e0*/  @!P1 LDC.64 R8, c[0x0][0x398] ;  /* 0x0000e600ff089b82 */ /* 0x000ea80000000a00 */
[----:B------:R-:W-:Y:S01]  /*00f0*/  ISETP.GE.AND P2, PT, R21, R2, PT ;  /* 0x000000021500720c */ /* 0x000fe20003f46270 */
[----:B0-----:R-:W-:-:S04]  /*0100*/  @!P0 IMAD.WIDE.U32 R12, R7, 0x4, R12 ;  /* 0x00000004070c8825 */ /* 0x001fc800078e000c */
[----:B------:R-:W-:-:S06]  /*0110*/  IMAD.MOV.U32 R7, RZ, RZ, RZ ;  /* 0x000000ffff077224 */ /* 0x000fcc00078e00ff */
[----:B-1----:R-:W3:Y:S02]  /*0120*/  @!P0 LDG.E R7, desc[UR4][R12.64] ;  /* 0x000000040c078981 */ /* 0x002ee4000c1e1900 */
[----:B------:R-:W0:Y:S01]  /*0130*/  @!P2 LDC.64 R10, c[0x0][0x398] ;  /* 0x0000e600ff0aab82 */ /* 0x000e220000000a00 */
[----:B------:R-:W-:Y:S01]  /*0140*/  @!P2 LEA R17, R0, R21, 0x9 ;  /* 0x000000150011a211 */ /* 0x000fe200078e48ff */
[----:B--2---:R-:W-:Y:S01]  /*0150*/  @!P1 IMAD.WIDE.U32 R14, R15, 0x4, R8 ;  /* 0x000000040f0e9825 */ /* 0x004fe200078e0008 */
[----:B------:R-:W-:-:S06]  /*0160*/  CS2R R8, SRZ ;  /* 0x0000000000087805 */ /* 0x000fcc000001ff00 */
[----:B------:R-:W2:Y:S01]  /*0170*/  @!P1 LDG.E R9, desc[UR4][R14.64] ;  /* 0x000000040e099981 */ /* 0x000ea2000c1e1900 */
[----:B0-----:R-:W-:-:S04]  /*0180*/  @!P2 IMAD.WIDE.U32 R16, R17, 0x4, R10 ;  /* 0x000000041110a825 */ /* 0x001fc800078e000a */
[----:B------:R-:W-:-:S06]  /*0190*/  IMAD.MOV.U32 R10, RZ, RZ, RZ ;  /* 0x000000ffff0a7224 */ /* 0x000fcc00078e00ff */
[----:B------:R0:W4:Y:S01]  /*01a0*/  @!P2 LDG.E R10, desc[UR4][R16.64] ;  /* 0x00000004100aa981 */ /* 0x000122000c1e1900 */
[----:B------:R-:W-:-:S04]  /*01b0*/  @!P2 IADD3 R21, PT, PT, R21, 0x80, RZ ;  /* 0x000000801515a810 */ /* 0x000fc80007ffe0ff */
[-C--:B------:R-:W-:Y:S02]  /*01c0*/  ISETP.GE.AND P0, PT, R21, R2.reuse, PT ;  /* 0x000000021500720c */ /* 0x080fe40003f06270 */
[----:B------:R-:W-:-:S11]  /*01d0*/  ISETP.GE.AND P2, PT, R3, R2, PT ;  /* 0x000000020300720c */ /* 0x000fd60003f46270 */
[----:B------:R-:W1:Y:S01]  /*01e0*/  @!P0 LDC.64 R18, c[0x0][0x398] ;  /* 0x0000e600ff128b82 */ /* 0x000e620000000a00 */
[----:B------:R-:W-:Y:S02]  /*01f0*/  @!P0 IMAD R11, R0, 0x200, R21 ;  /* 0x00000200000b8824 */ /* 0x000fe400078e0215 */
[----:B0-----:R-:W-:-:S05]  /*0200*/  VIADD R17, R3, 0x80 ;  /* 0x0000008003117836 */ /* 0x001fca0000000000 */
[----:B------:R-:W0:Y:S01]  /*0210*/  @!P2 LDC R16, c[0x0][0x388] ;  /* 0x0000e200ff10ab82 */ /* 0x000e220000000800 */
[----:B------:R-:W-:-:S13]  /*0220*/  ISETP.GE.AND P1, PT, R17, R2, PT ;  /* 0x000000021100720c */ /* 0x000fda0003f26270 */
[----:B------:R-:W0:Y:S01]  /*0230*/  @!P1 LDC R15, c[0x0][0x388] ;  /* 0x0000e200ff0f9b82 */ /* 0x000e220000000800 */
[----:B-1----:R-:W-:Y:S01]  /*0240*/  @!P0 IMAD.WIDE.U32 R12, R11, 0x4, R18 ;  /* 0x000000040b0c8825 */ /* 0x002fe200078e0012 */
[----:B------:R-:W-:-:S04]  /*0250*/  IADD3 R11, PT, PT, R3, 0x100, RZ ;  /* 0x00000100030b7810 */ /* 0x000fc80007ffe0ff */
[-C--:B------:R-:W-:Y:S01]  /*0260*/  ISETP.GE.AND P3, PT, R11, R2.reuse, PT ;  /* 0x000000020b00720c */ /* 0x080fe20003f66270 */
[----:B------:R1:W5:Y:S01]  /*0270*/  @!P0 LDG.E R8, desc[UR4][R12.64] ;  /* 0x000000040c088981 */ /* 0x000362000c1e1900 */
[----:B0-----:R-:W3:Y:S01]  /*0280*/  @!P2 MUFU.RCP R14, R16 ;  /* 0x00000010000ea308 */ /* 0x001ee20000001000 */
[----:B-1----:R-:W0:Y:S10]  /*0290*/  @!P2 LDC.64 R12, c[0x0][0x390] ;  /* 0x0000e400ff0cab82 */ /* 0x002e340000000a00 */
[----:B------:R-:W1:Y:S01]  /*02a0*/  @!P3 LDC R19, c[0x0][0x388] ;  /* 0x0000e200ff13bb82 */ /* 0x000e620000000800 */
[----:B------:R-:W-:Y:S01]  /*02b0*/  IADD3 R11, PT, PT, R3, 0x180, RZ ;  /* 0x00000180030b7810 */ /* 0x000fe20007ffe0ff */
[----:B------:R-:W-:Y:S03]  /*02c0*/  @!P1 MUFU.RCP R18, R15 ;  /* 0x0000000f00129308 */ /* 0x000fe60000001000 */
[----:B------:R-:W-:Y:S01]  /*02d0*/  ISETP.GE.AND P0, PT, R11, R2, PT ;  /* 0x000000020b00720c */ /* 0x000fe20003f06270 */
[----:B------:R-:W-:-:S04]  /*02e0*/  @!P2 IMAD R11, R0, 0x200, R3 ;  /* 0x00000200000ba824 */ /* 0x000fc800078e0203 */
[----:B-1----:R-:W-:Y:S01]  /*02f0*/  @!P3 MUFU.RCP R19, R19 ;  /* 0x000000130013b308 */ /* 0x002fe20000001000 */
[----:B0-----:R-:W-:Y:S01]  /*0300*/  @!P2 IMAD.WIDE.U32 R12, R11, 0x4, R12 ;  /* 0x000000040b0ca825 */ /* 0x001fe200078e000c */
[----:B------:R-:W-:Y:S01]  /*0310*/  @!P2 MOV R3, R17 ;  /* 0x000000110003a202 */ /* 0x000fe20000000f00 */
[----:B------:R-:W-:Y:S02]  /*0320*/  BSSY.RECONVERGENT B0, `(.L_x_5570) ;  /* 0x0000015000007945 */ /* 0x000fe40003800200 */
[----:B---3--:R-:W-:-:S03]  /*0330*/  @!P2 FMUL.FTZ R7, R14, R7 ;  /* 0x000000070e07a220 */ /* 0x008fc60000410000 */
[----:B------:R-:W0:Y:S01]  /*0340*/  @!P0 LDC R14, c[0x0][0x388] ;  /* 0x0000e200ff0e8b82 */ /* 0x000e220000000800 */
[----:B------:R-:W1:Y:S02]  /*0350*/  @!P2 FRND.TRUNC R6, R7 ;  /* 0x000000070006a307 */ /* 0x000e64000020d000 */
[----:B-1----:R1:W-:Y:S01]  /*0360*/  @!P2 STG.E desc[UR4][R12.64], R6 ;  /* 0x000000060c00a986 */ /* 0x0023e2000c101904 */
[----:B--2---:R-:W-:-:S05]  /*0370*/  @!P1 FMUL.FTZ R9, R18, R9 ;  /* 0x0000000912099220 */ /* 0x004fca0000410000 */
[----:B------:R1:W2:Y:S01]  /*0380*/  @!P1 FRND.TRUNC R5, R9 ;  /* 0x0000000900059307 */ /* 0x0002a2000020d000 */
[----:B----4-:R-:W-:-:S07]  /*0390*/  @!P3 FMUL.FTZ R10, R19, R10 ;  /* 0x0000000a130ab220 */ /* 0x010fce0000410000 */
[----:B------:R1:W3:Y:S01]  /*03a0*/  @!P3 FRND.TRUNC R4, R10 ;  /* 0x0000000a0004b307 */ /* 0x0002e2000020d000 */
[----:B------:R-:W-:-:S13]  /*03b0*/  ISETP.GE.AND P3, PT, R3, R2, PT ;  /* 0x000000020300720c */ /* 0x000fda0003f66270 */
[----:B012---:R-:W-:Y:S05]  /*03c0*/  @P3 BRA `(.L_x_5571) ;  /* 0x0000000000283947 */ /* 0x007fea0003800000 */
        /* <DEDUP_REMOVED lines=8> */
[----:B------:R0:W-:Y:S04]  /*0450*/  STG.E desc[UR4][R10.64], R5 ;  /* 0x000000050a007986 */ /* 0x0001e8000c101904 */
[----:B---3--:R0:W-:Y:S02]  /*0460*/  @!P1 STG.E desc[UR4][R6.64], R4 ;  /* 0x0000000406009986 */ /* 0x0081e4000c101904 */
.L_x_5571:
[----:B------:R-:W-:Y:S05]  /*0470*/  BSYNC.RECONVERGENT B0 ;  /* 0x0000000000007941 */ /* 0x000fea0003800200 */
.L_x_5570:
[----:B------:R-:W-:Y:S01]  /*0480*/  ISETP.GE.AND P1, PT, R3, R2, PT ;  /* 0x000000020300720c */ /* 0x000fe20003f26270 */
[----:B0-----:R0:W1:-:S12]  /*0490*/  @!P0 MUFU.RCP R7, R14 ;  /* 0x0000000e00078308 */ /* 0x0010580000001000 */
[----:B0-----:R-:W-:Y:S05]  /*04a0*/  @P1 EXIT ;  /* 0x000000000000194d */ /* 0x001fea0003800000 */
[----:B---3--:R-:W0:Y:S01]  /*04b0*/  LDC.64 R4, c[0x0][0x390] ;  /* 0x0000e400ff047b82 */ /* 0x008e220000000a00 */
[----:B-1---5:R-:W-:Y:S01]  /*04c0*/  @!P0 FMUL.FTZ R8, R7, R8 ;  /* 0x0000000807088220 */ /* 0x022fe20000410000 */
[----:B------:R-:W-:-:S03]  /*04d0*/  LEA R3, R0, R3, 0x9 ;  /* 0x0000000300037211 */ /* 0x000fc600078e48ff */
[----:B------:R-:W1:Y:S02]  /*04e0*/  @!P0 FRND.TRUNC R7, R8 ;  /* 0x0000000800078307 */ /* 0x000e64000020d000 */
[----:B0-----:R-:W-:-:S05]  /*04f0*/  IMAD.WIDE.U32 R2, R3, 0x4, R4 ;  /* 0x0000000403027825 */ /* 0x001fca00078e0004 */
[----:B-1----:R-:W-:Y:S01]  /*0500*/  STG.E desc[UR4][R2.64], R7 ;  /* 0x0000000702007986 */ /* 0x002fe2000c101904 */
[----:B------:R-:W-:Y:S05]  /*0510*/  EXIT ;  /* 0x000000000000794d */ /* 0x000fea0003800000 */
.L_x_5572:
        /* <DEDUP_REMOVED lines=14> */
.L_x_22363:


//--------------------- .text._ZN2at6native29vectorized_elementwise_kernelILi2ENS0_13BUnaryFunctorIfffZZZNS0_15binary_internal21div_trunc_kernel_cudaERNS_18TensorIteratorBaseEENKUlvE1_clEvENKUlvE0_clEvEUlffE_EESt5arrayIPcLm2EEEEviT0_T1_ --------------------------
	.section	.text._ZN2at6native29vectorized_elementwise_kernelILi2ENS0_13BUnaryFunctorIfffZZZNS0_15binary_internal21div_trunc_kernel_cudaERNS_18TensorIteratorBaseEENKUlvE1_clEvENKUlvE0_clEvEUlffE_EESt5arrayIPcLm2EEEEviT0_T1_,"ax",@progbits
	.align	128
        .global         _ZN2at6native29vectorized_elementwise_kernelILi2ENS0_13BUnaryFunctorIfffZZZNS0_15binary_internal21div_trunc_kernel_cudaERNS_18TensorIteratorBaseEENKUlvE1_clEvENKUlvE0_clEvEUlffE_EESt5arrayIPcLm2EEEEviT0_T1_
        .type           _ZN2at6native29vectorized_elementwise_kernelILi2ENS0_13BUnaryFunctorIfffZZZNS0_15binary_internal21div_trunc_kernel_cudaERNS_18TensorIteratorBaseEENKUlvE1_clEvENKUlvE0_clEvEUlffE_EESt5arrayIPcLm2EEEEviT0_T1_,@function
        .size           _ZN2at6native29vectorized_elementwise_kernelILi2ENS0_13BUnaryFunctorIfffZZZNS0_15binary_internal21div_trunc_kernel_cudaERNS_18TensorIteratorBaseEENKUlvE1_clEvENKUlvE0_clEvEUlffE_EESt5arrayIPcLm2EEEEviT0_T1_,(.L_x_22364 - _ZN2at6native29vectorized_elementwise_kernelILi2ENS0_13BUnaryFunctorIfffZZZNS0_15binary_internal21div_trunc_kernel_cudaERNS_18TensorIteratorBaseEENKUlvE1_clEvENKUlvE0_clEvEUlffE_EESt5arrayIPcLm2EEEEviT0_T1_)
        .other          _ZN2at6native29vectorized_elementwise_kernelILi2ENS0_13BUnaryFunctorIfffZZZNS0_15binary_internal21div_trunc_kernel_cudaERNS_18TensorIteratorBaseEENKUlvE1_clEvENKUlvE0_clEvEUlffE_EESt5arrayIPcLm2EEEEviT0_T1_,@"STO_CUDA_ENTRY STV_DEFAULT"
_ZN2at6native29vectorized_elementwise_kernelILi2ENS0_13BUnaryFunctorIfffZZZNS0_15binary_internal21div_trunc_kernel_cudaERNS_18TensorIteratorBaseEENKUlvE1_clEvENKUlvE0_clEvEUlffE_EESt5arrayIPcLm2EEEEviT0_T1_:
.text._ZN2at6native29vectorized_elementwise_kernelILi2ENS0_13BUnaryFunctorIfffZZZNS0_15binary_internal21div_trunc_kernel_cudaERNS_18TensorIteratorBaseEENKUlvE1_clEvENKUlvE0_clEvEUlffE_EESt5arrayIPcLm2EEEEviT0_T1_:
        /* <DEDUP_REMOVED lines=8> */
[----:B------:R-:W0:Y:S02]  /*0080*/  S2R R25, SR_TID.X ;  /* 0x0000000000197919 */ /* 0x000e240000002100 */
[----:B0-----:R-:W-:Y:S01]  /*0090*/  ISETP.GE.U32.AND P1, PT, R25, R2, PT ;  /* 0x000000021900720c */ /* 0x001fe20003f26070 */
[----:B------:R-:W-:-:S12]  /*00a0*/  IMAD.MOV.U32 R3, RZ, RZ, R25 ;  /* 0x000000ffff037224 */ /* 0x000fd800078e0019 */
[----:B------:R-:W-:Y:S01]  /*00b0*/  @!P1 IADD3 R25, PT, PT, R3, 0x80, RZ ;  /* 0x0000008003199810 */ /* 0x000fe20007ffe0ff */
[----:B------:R-:W-:Y:S01]  /*00c0*/  HFMA2 R22, -RZ, RZ, 0, 0 ;  /* 0x00000000ff167431 */ /* 0x000fe200000001ff */
[----:B------:R-:W0:Y:S02]  /*00d0*/  @!P1 LDC.64 R28, c[0x0][0x398] ;  /* 0x0000e600ff1c9b82 */ /* 0x000e240000000a00 */
[----:B------:R-:W-:-:S13]  /*00e0*/  ISETP.GE.U32.AND P0, PT, R25, R2, PT ;  /* 0x000000021900720c */ /* 0x000fda0003f06070 */
[----:B------:R-:W-:Y:S01]  /*00f0*/  @!P0 IMAD.IADD R23, R0, 0x1, R25 ;  /* 0x0000000100178824 */ /* 0x000fe200078e0219 */
[----:B------:R-:W-:-:S04]  /*0100*/  @!P0 IADD3 R25, PT, PT, R25, 0x80, RZ ;  /* 0x0000008019198810 */ /* 0x000fc80007ffe0ff */
[----:B------:R-:W-:-:S13]  /*0110*/  ISETP.GE.U32.AND P4, PT, R25, R2, PT ;  /* 0x000000021900720c */ /* 0x000fda0003f86070 */
[----:B------:R-:W-:Y:S01]  /*0120*/  @!P4 IMAD.IADD R11, R0, 0x1, R25 ;  /* 0x00000001000bc824 */ /* 0x000fe200078e0219 */
[----:B------:R-:W-:Y:S01]  /*0130*/  @!P4 IADD3 R25, PT, PT, R25, 0x80, RZ ;  /* 0x000000801919c810 */ /* 0x000fe20007ffe0ff */
[----:B------:R-:W1:Y:S03]  /*0140*/  @!P4 LDC.64 R26, c[0x0][0x398] ;  /* 0x0000e600ff1acb82 */ /* 0x000e660000000a00 */
[----:B------:R-:W-:-:S13]  /*0150*/  ISETP.GE.U32.AND P5, PT, R25, R2, PT ;  /* 0x000000021900720c */ /* 0x000fda0003fa6070 */
[----:B------:R-:W-:Y:S01]  /*0160*/  @!P5 IMAD.IADD R17, R0, 0x1, R25 ;  /* 0x000000010011d824 */ /* 0x000fe200078e0219 */
[----:B------:R-:W-:Y:S01]  /*0170*/  @!P5 IADD3 R25, PT, PT, R25, 0x80, RZ ;  /* 0x000000801919d810 */ /* 0x000fe20007ffe0ff */
[----:B------:R-:W2:Y:S03]  /*0180*/  @!P5 LDC.64 R14, c[0x0][0x398] ;  /* 0x0000e600ff0edb82 */ /* 0x000ea60000000a00 */
[----:B------:R-:W-:Y:S01]  /*0190*/  ISETP.GE.U32.AND P3, PT, R25, R2, PT ;  /* 0x000000021900720c */ /* 0x000fe20003f66070 */
[----:B-1----:R-:W-:-:S04]  /*01a0*/  @!P4 IMAD.WIDE.U32 R26, R11, 0x4, R26 ;  /* 0x000000040b1ac825 */ /* 0x002fc800078e001a */
[----:B------:R-:W-:-:S08]  /*01b0*/  IMAD.MOV.U32 R11, RZ, RZ, RZ ;  /* 0x000000ffff0b7224 */ /* 0x000fd000078e00ff */
[----:B------:R-:W-:Y:S01]  /*01c0*/  @!P3 IMAD.IADD R21, R0, 0x1, R25 ;  /* 0x000000010015b824 */ /* 0x000fe200078e0219 */
[----:B------:R-:W-:Y:S01]  /*01d0*/  @!P3 IADD3 R25, PT, PT, R25, 0x80, RZ ;  /* 0x000000801919b810 */ /* 0x000fe20007ffe0ff */
[----:B------:R-:W1:Y:S01]  /*01e0*/  @!P3 LDC.64 R12, c[0x0][0x398] ;  /* 0x0000e600ff0cbb82 */ /* 0x000e620000000a00 */
[----:B------:R3:W4:Y:S02]  /*01f0*/  @!P4 LDG.E R11, desc[UR4][R26.64] ;  /* 0x000000041a0bc981 */ /* 0x000724000c1e1900 */
[----:B------:R-:W-:Y:S01]  /*0200*/  ISETP.GE.U32.AND P2, PT, R25, R2, PT ;  /* 0x000000021900720c */ /* 0x000fe20003f46070 */
[----:B--2---:R-:W-:-:S05]  /*0210*/  @!P5 IMAD.WIDE.U32 R14, R17, 0x4, R14 ;  /* 0x00000004110ed825 */ /* 0x004fca00078e000e */
[----:B------:R2:W5:Y:S07]  /*0220*/  @!P5 LDG.E R22, desc[UR4][R14.64] ;  /* 0x000000040e16d981 */ /* 0x00056e000c1e1900 */
[----:B------:R-:W-:Y:S01]  /*0230*/  @!P2 IMAD.IADD R19, R0, 0x1, R25 ;  /* 0x000000010013a824 */ /* 0x000fe200078e0219 */
[----:B------:R-:W-:Y:S01]  /*0240*/  @!P2 IADD3 R25, PT, PT, R25, 0x80, RZ ;  /* 0x000000801919a810 */ /* 0x000fe20007ffe0ff */
[----:B------:R-:W0:Y:S03]  /*0250*/  @!P2 LDC.64 R16, c[0x0][0x398] ;  /* 0x0000e600ff10ab82 */ /* 0x000e260000000a00 */
[----:B------:R-:W-:Y:S01]  /*0260*/  ISETP.GE.U32.AND P4, PT, R25, R2, PT ;  /* 0x000000021900720c */ /* 0x000fe20003f86070 */
[----:B------:R-:W-:-:S02]  /*0270*/  IMAD.MOV.U32 R24, RZ, RZ, RZ ;  /* 0x000000ffff187224 */ /* 0x000fc400078e00ff */
[----:B-1----:R-:W-:-:S04]  /*0280*/  @!P3 IMAD.WIDE.U32 R12, R21, 0x4, R12 ;  /* 0x00000004150cb825 */ /* 0x002fc800078e000c */
[C---:B---3--:R-:W-:Y:S01]  /*0290*/  @!P1 IMAD.IADD R27, R0.reuse, 0x1, R3 ;  /* 0x00000001001b9824 */ /* 0x048fe200078e0203 */
[----:B------:R1:W3:Y:S05]  /*02a0*/  @!P3 LDG.E R24, desc[UR4][R12.64] ;  /* 0x000000040c18b981 */ /* 0x0002ea000c1e1900 */
[----:B------:R-:W-:Y:S01]  /*02b0*/  @!P4 IADD3 R21, PT, PT, R0, R25, RZ ;  /* 0x000000190015c210 */ /* 0x000fe20007ffe0ff */
[----:B--2---:R-:W2:Y:S01]  /*02c0*/  @!P4 LDC.64 R14, c[0x0][0x398] ;  /* 0x0000e600ff0ecb82 */ /* 0x004ea20000000a00 */
[----:B------:R-:W-:Y:S01]  /*02d0*/  @!P4 IADD3 R25, PT, PT, R25, 0x80, RZ ;  /* 0x000000801919c810 */ /* 0x000fe20007ffe0ff */
[----:B0-----:R-:W-:-:S03]  /*02e0*/  @!P1 IMAD.WIDE.U32 R28, R27, 0x4, R28 ;  /* 0x000000041b1c9825 */ /* 0x001fc600078e001c */
[----:B------:R-:W-:Y:S02]  /*02f0*/  ISETP.GE.U32.AND P3, PT, R25, R2, PT ;  /* 0x000000021900720c */ /* 0x000fe40003f66070 */
[----:B------:R-:W-:Y:S01]  /*0300*/  CS2R R26, SRZ ;  /* 0x00000000001a7805 */ /* 0x000fe2000001ff00 */
[----:B------:R-:W-:Y:S02]  /*0310*/  @!P2 IMAD.WIDE.U32 R16, R19, 0x4, R16 ;  /* 0x000000041310a825 */ /* 0x000fe400078e0010 */
[----:B------:R-:W0:Y:S03]  /*0320*/  @!P0 LDC.64 R18, c[0x0][0x398] ;  /* 0x0000e600ff128b82 */ /* 0x000e260000000a00 */
[----:B------:R-:W3:Y:S04]  /*0330*/  @!P1 LDG.E R26, desc[UR4][R28.64] ;  /* 0x000000041c1a9981 */ /* 0x000ee8000c1e1900 */
[----:B------:R0:W3:Y:S01]  /*0340*/  @!P2 LDG.E R27, desc[UR4][R16.64] ;  /* 0x00000004101ba981 */ /* 0x0000e2000c1e1900 */
[----:B-1----:R-:W1:Y:S01]  /*0350*/  @!P3 LDC.64 R12, c[0x0][0x398] ;  /* 0x0000e600ff0cbb82 */ /* 0x002e620000000a00 */
[----:B------:R-:W-:Y:S01]  /*0360*/  @!P3 IADD3 R25, PT, PT, R0, R25, RZ ;  /* 0x000000190019b210 */ /* 0x000fe20007ffe0ff */
[----:B--2---:R-:W-:Y:S01]  /*0370*/  @!P4 IMAD.WIDE.U32 R14, R21, 0x4, R14 ;  /* 0x00000004150ec825 */ /* 0x004fe200078e000e */
[----:B------:R-:W-:-:S06]  /*0380*/  MOV R21, RZ ;  /* 0x000000ff00157202 */ /* 0x000fcc0000000f00 */
[----:B------:R2:W3:Y:S01]  /*0390*/  @!P4 LDG.E R21, desc[UR4][R14.64] ;  /* 0x000000040e15c981 */ /* 0x0004e2000c1e1900 */
[----:B0-----:R-:W-:-:S04]  /*03a0*/  @!P0 IMAD.WIDE.U32 R18, R23, 0x4, R18 ;  /* 0x0000000417128825 */ /* 0x001fc800078e0012 */
[----:B------:R-:W-:-:S06]  /*03b0*/  HFMA2 R23, -RZ, RZ, 0, 0 ;  /* 0x00000000ff177431 */ /* 0x000fcc00000001ff */
[----:B------:R-:W3:Y:S01]  /*03c0*/  @!P0 LDG.E R23, desc[UR4][R18.64] ;  /* 0x0000000412178981 */ /* 0x000ee2000c1e1900 */
[----:B-1----:R-:W-:-:S04]  /*03d0*/  @!P3 IMAD.WIDE.U32 R12, R25, 0x4, R12 ;  /* 0x00000004190cb825 */ /* 0x002fc800078e000c */
[----:B------:R-:W-:-:S06]  /*03e0*/  IMAD.MOV.U32 R25, RZ, RZ, RZ ;  /* 0x000000ffff197224 */ /* 0x000fcc00078e00ff */
[----:B------:R0:W3:Y:S01]  /*03f0*/  @!P3 LDG.E R25, desc[UR4][R12.64] ;  /* 0x000000040c19b981 */ /* 0x0000e2000c1e1900 */
[----:B------:R-:W-:-:S04]  /*0400*/  IADD3 R17, PT, PT, R3, 0x100, RZ ;  /* 0x0000010003117810 */ /* 0x000fc80007ffe0ff */
[----:B------:R-:W-:Y:S01]  /*0410*/  ISETP.GE.U32.AND P2, PT, R17, R2, PT ;  /* 0x000000021100720c */ /* 0x000fe20003f46070 */
[----:B------:R-:W-:-:S05]  /*0420*/  VIADD R17, R3, 0x180 ;  /* 0x0000018003117836 */ /* 0x000fca0000000000 */
[----:B------:R-:W-:-:S07]  /*0430*/  ISETP.GE.U32.AND P4, PT, R17, R2, PT ;  /* 0x000000021100720c */ /* 0x000fce0003f86070 */
[----:B------:R-:W0:Y:S01]  /*0440*/  @!P2 LDC R16, c[0x0][0x388] ;  /* 0x0000e200ff10ab82 */ /* 0x000e220000000800 */
[----:B--2---:R-:W-:-:S07]  /*0450*/  IADD3 R15, PT, PT, R3, 0x200, RZ ;  /* 0x00000200030f7810 */ /* 0x004fce0007ffe0ff */
[----:B------:R-:W1:Y:S01]  /*0460*/  @!P4 LDC R17, c[0x0][0x388] ;  /* 0x0000e200ff11cb82 */ /* 0x000e620000000800 */
[-C--:B------:R-:W-:Y:S02]  /*0470*/  ISETP.GE.U32.AND P0, PT, R15, R2.reuse, PT ;  /* 0x000000020f00720c */ /* 0x080fe40003f06070 */
[----:B------:R-:W-:-:S11]  /*0480*/  ISETP.GE.U32.AND P1, PT, R3, R2, PT ;  /* 0x000000020300720c */ /* 0x000fd60003f26070 */
[----:B------:R-:W2:Y:S01]  /*0490*/  @!P0 LDC R15, c[0x0][0x388] ;  /* 0x0000e200ff0f8b82 */ /* 0x000ea20000000800 */
[----:B0-----:R-:W4:Y:S07]  /*04a0*/  @!P2 MUFU.RCP R12, R16 ;  /* 0x00000010000ca308 */ /* 0x001f2e0000001000 */
[----:B------:R-:W0:Y:S01]  /*04b0*/  @!P1 LDC R14, c[0x0][0x388] ;  /* 0x0000e200ff0e9b82 */ /* 0x000e220000000800 */
[----:B-1----:R-:W5:Y:S01]  /*04c0*/  @!P4 MUFU.RCP R17, R17 ;  /* 0x000000110011c308 */ /* 0x002f620000001000 */
[----:B------:R-:W-:-:S04]  /*04d0*/  IADD3 R13, PT, PT, R3, 0x380, RZ ;  /* 0x00000380030d7810 */ /* 0x000fc80007ffe0ff */
[----:B------:R-:W-:-:S03]  /*04e0*/  ISETP.GE.U32.AND P5, PT, R13, R2, PT ;  /* 0x000000020d00720c */ /* 0x000fc60003fa6070 */
[----:B--2---:R-:W3:Y:S10]  /*04f0*/  @!P0 MUFU.RCP R15, R15 ;  /* 0x0000000f000f8308 */ /* 0x004ef40000001000 */
[----:B------:R-:W1:Y:S01]  /*0500*/  @!P5 LDC R19, c[0x0][0x388] ;  /* 0x0000e200ff13db82 */ /* 0x000e620000000800 */
[----:B0-----:R-:W0:Y:S01]  /*0510*/  @!P1 MUFU.RCP R13, R14 ;  /* 0x0000000e000d9308 */ /* 0x001e220000001000 */
[----:B------:R-:W-:Y:S01]  /*0520*/  @!P1 IMAD.IADD R29, R0, 0x1, R3 ;  /* 0x00000001001d9824 */ /* 0x000fe200078e0203 */
[----:B------:R-:W-:Y:S04]  /*0530*/  BSSY.RECONVERGENT B0, `(.L_x_5574) ;  /* 0x000004e000007945 */ /* 0x000fe80003800200 */
[----:B------:R-:W-:Y:S01]  /*0540*/  BSSY.RELIABLE B1, `(.L_x_5575) ;  /* 0x0000046000017945 */ /* 0x000fe20003800100 */
[----:B----4-:R-:W-:Y:S01]  /*0550*/  @!P2 FMUL.FTZ R12, R12, R11 ;  /* 0x0000000b0c0ca220 */ /* 0x010fe20000410000 */
[----:B------:R-:W-:-:S04]  /*0560*/  IADD3 R11, PT, PT, R3, 0x280, RZ ;  /* 0x00000280030b7810 */ /* 0x000fc80007ffe0ff */
[----:B------:R-:W-:Y:S01]  /*0570*/  ISETP.GE.U32.AND P3, PT, R11, R2, PT ;  /* 0x000000020b00720c */ /* 0x000fe20003f66070 */
[----:B------:R-:W-:Y:S01]  /*0580*/  VIADD R11, R3, 0x300 ;  /* 0x00000300030b7836 */ /* 0x000fe20000000000 */
[----:B------:R2:W-:Y:S01]  /*0590*/  @!P2 FRND.TRUNC R4, R12 ;  /* 0x0000000c0004a307 */ /* 0x0005e2000020d000 */
[----:B-----5:R-:W-:-:S03]  /*05a0*/  @!P4 FMUL.FTZ R22, R17, R22 ;  /* 0x000000161116c220 */ /* 0x020fc60000410000 */
[-C--:B------:R-:W-:Y:S02]  /*05b0*/  ISETP.GE.U32.AND P2, PT, R11, R2.reuse, PT ;  /* 0x000000020b00720c */ /* 0x080fe40003f46070 */
[----:B------:R-:W-:Y:S02]  /*05c0*/  IADD3 R11, PT, PT, R3, 0x80, RZ ;  /* 0x00000080030b7810 */ /* 0x000fe40007ffe0ff */
[----:B------:R-:W-:Y:S02]  /*05d0*/  @!P4 FRND.TRUNC R5, R22 ;  /* 0x000000160005c307 */ /* 0x000fe4000020d000 */
[----:B------:R-:W-:Y:S01]  /*05e0*/  ISETP.GE.U32.AND P4, PT, R11, R2, PT ;  /* 0x000000020b00720c */ /* 0x000fe20003f86070 */
[----:B------:R-:W4:Y:S08]  /*05f0*/  @!P3 LDC R16, c[0x0][0x388] ;  /* 0x0000e200ff10bb82 */ /* 0x000f300000000800 */
[----:B------:R-:W5:Y:S01]  /*0600*/  @!P2 LDC R17, c[0x0][0x388] ;  /* 0x0000e200ff11ab82 */ /* 0x000f620000000800 */
[----:B---3--:R-:W-:-:S07]  /*0610*/  @!P0 FMUL.FTZ R24, R15, R24 ;  /* 0x000000180f188220 */ /* 0x008fce0000410000 */
[----:B------:R-:W3:Y:S01]  /*0620*/  @!P4 LDC R15, c[0x0][0x388] ;  /* 0x0000e200ff0fcb82 */ /* 0x000ee20000000800 */
[----:B0-----:R-:W-:-:S07]  /*0630*/  @!P1 FMUL.FTZ R26, R13, R26 ;  /* 0x0000001a0d1a9220 */ /* 0x001fce0000410000 */
[----:B--2---:R-:W0:Y:S01]  /*0640*/  @!P1 LDC.64 R12, c[0x0][0x390] ;  /* 0x0000e400ff0c9b82 */ /* 0x004e220000000a00 */
[----:B----4-:R-:W-:Y:S08]  /*0650*/  @!P3 MUFU.RCP R16, R16 ;  /* 0x000000100010b308 */ /* 0x010ff00000001000 */
[----:B------:R-:W2:Y:S08]  /*0660*/  @!P1 FRND.TRUNC R20, R26 ;  /* 0x0000001a00149307 */ /* 0x000eb0000020d000 */
[----:B-----5:R-:W4:Y:S08]  /*0670*/  @!P2 MUFU.RCP R18, R17 ;  /* 0x000000110012a308 */ /* 0x020f300000001000 */
[----:B-1----:R-:W1:Y:S08]  /*0680*/  @!P5 MUFU.RCP R22, R19 ;  /* 0x000000130016d308 */ /* 0x002e700000001000 */
[----:B---3--:R-:W3:Y:S01]  /*0690*/  @!P4 MUFU.RCP R14, R15 ;  /* 0x0000000f000ec308 */ /* 0x008ee20000001000 */
[----:B0-----:R-:W-:Y:S01]  /*06a0*/  @!P1 IMAD.WIDE.U32 R12, R29, 0x4, R12 ;  /* 0x000000041d0c9825 */ /* 0x001fe200078e000c */
[----:B------:R-:W-:-:S04]  /*06b0*/  @!P1 MOV R3, R11 ;  /* 0x0000000b00039202 */ /* 0x000fc80000000f00 */
[----:B--2---:R0:W-:Y:S01]  /*06c0*/  @!P1 STG.E desc[UR4][R12.64], R20 ;  /* 0x000000140c009986 */ /* 0x0041e2000c101904 */
[----:B------:R-:W-:Y:S01]  /*06d0*/  @!P3 FMUL.FTZ R27, R16, R27 ;  /* 0x0000001b101bb220 */ /* 0x000fe20000410000 */
[----:B------:R0:W2:Y:S01]  /*06e0*/  @!P0 FRND.TRUNC R6, R24 ;  /* 0x0000001800068307 */ /* 0x0000a2000020d000 */
[----:B----4-:R-:W-:Y:S01]  /*06f0*/  @!P2 FMUL.FTZ R21, R18, R21 ;  /* 0x000000151215a220 */ /* 0x010fe20000410000 */
[----:B-1----:R-:W-:Y:S01]  /*0700*/  @!P5 FMUL.FTZ R25, R22, R25 ;  /* 0x000000191619d220 */ /* 0x002fe20000410000 */
[----:B------:R-:W-:Y:S01]  /*0710*/  ISETP.GE.U32.AND P0, PT, R3, R2, PT ;  /* 0x000000020300720c */ /* 0x000fe20003f06070 */
[----:B---3--:R-:W-:-:S04]  /*0720*/  @!P4 FMUL.FTZ R23, R14, R23 ;  /* 0x000000170e17c220 */ /* 0x008fc80000410000 */
[----:B------:R0:W1:Y:S08]  /*0730*/  @!P3 FRND.TRUNC R7, R27 ;  /* 0x0000001b0007b307 */ /* 0x000070000020d000 */
[----:B------:R0:W3:Y:S08]  /*0740*/  @!P2 FRND.TRUNC R8, R21 ;  /* 0x000000150008a307 */ /* 0x0000f0000020d000 */
[----:B------:R0:W4:Y:S08]  /*0750*/  @!P5 FRND.TRUNC R9, R25 ;  /* 0x000000190009d307 */ /* 0x000130000020d000 */
[----:B------:R0:W0:Y:S01]  /*0760*/  @!P4 FRND.TRUNC R10, R23 ;  /* 0x00000017000ac307 */ /* 0x000022000020d000 */
[----:B-123--:R-:W-:Y:S05]  /*0770*/  @P0 BRA `(.L_x_5576) ;  /* 0x0000000000300947 */ /* 0x00efea0003800000 */
        /* <DEDUP_REMOVED lines=12> */
.L_x_5576:
[----:B------:R-:W-:-:S13]  /*0840*/  ISETP.GE.U32.AND P0, PT, R3, R2, PT ;  /* 0x000000020300720c */ /* 0x000fda0003f06070 */
[----:B------:R-:W-:Y:S05]  /*0850*/  @P0 BRA `(.L_x_5578) ;  /* 0x0000000000300947 */ /* 0x000fea0003800000 */
[----:B01----:R-:W0:Y:S01]  /*0860*/  LDC.64 R10, c[0x0][0x390] ;  /* 0x0000e400ff0a7b82 */ /* 0x003e220000000a00 */
[----:B------:R-:W-:Y:S01]  /*0870*/  IMAD.IADD R13, R0, 0x1, R3 ;  /* 0x00000001000d7824 */ /* 0x000fe200078e0203 */
[----:B------:R-:W-:-:S03]  /*0880*/  IADD3 R3, PT, PT, R3, 0x80, RZ ;  /* 0x0000008003037810 */ /* 0x000fc60007ffe0ff */
[----:B0-----:R-:W-:-:S05]  /*0890*/  IMAD.WIDE.U32 R10, R13, 0x4, R10 ;  /* 0x000000040d0a7825 */ /* 0x001fca00078e000a */
[----:B------:R1:W-:Y:S02]  /*08a0*/  STG.E desc[UR4][R10.64], R5 ;  /* 0x000000050a007986 */ /* 0x0003e4000c101904 */
.L_x_5577:
[----:B------:R-:W-:-:S13]  /*08b0*/  ISETP.GE.U32.AND P0, PT, R3, R2, PT ;  /* 0x000000020300720c */ /* 0x000fda0003f06070 */
[----:B------:R-:W-:Y:S05]  /*08c0*/  @P0 BRA `(.L_x_5579) ;  /* 0x0000000000340947 */ /* 0x000fea0003800000 */
[----:B-1----:R-:W1:Y:S01]  /*08d0*/  LDC.64 R4, c[0x0][0x390] ;  /* 0x0000e400ff047b82 */ /* 0x002e620000000a00 */
[----:B------:R-:W-:Y:S01]  /*08e0*/  IADD3 R11, PT, PT, R0, R3, RZ ;  /* 0x00000003000b7210 */ /* 0x000fe20007ffe0ff */
[----:B------:R-:W-:-:S04]  /*08f0*/  VIADD R3, R3, 0x80 ;  /* 0x0000008003037836 */ /* 0x000fc80000000000 */
[----:B-1----:R-:W-:-:S05]  /*0900*/  IMAD.WIDE.U32 R4, R11, 0x4, R4 ;  /* 0x000000040b047825 */ /* 0x002fca00078e0004 */
[----:B------:R2:W-:Y:S02]  /*0910*/  STG.E desc[UR4][R4.64], R6 ;  /* 0x0000000604007986 */ /* 0x0005e4000c101904 */
.L_x_5578:
        /* <DEDUP_REMOVED lines=8> */
.L_x_5579:
[----:B------:R-:W-:Y:S05]  /*09a0*/  BSYNC.RELIABLE B1 ;  /* 0x0000000000017941 */ /* 0x000fea0003800100 */
.L_x_5575:
[----:B------:R-:W-:-:S13]  /*09b0*/  ISETP.GE.U32.AND P0, PT, R3, R2, PT ;  /* 0x000000020300720c */ /* 0x000fda0003f06070 */
[----:B-12---:R-:W1:Y:S01]  /*09c0*/  @!P0 LDC.64 R4, c[0x0][0x390] ;  /* 0x0000e400ff048b82 */ /* 0x006e620000000a00 */
[----:B------:R-:W-:Y:S01]  /*09d0*/  @!P0 IMAD.IADD R7, R0, 0x1, R3 ;  /* 0x0000000100078824 */ /* 0x000fe200078e0203 */
[----:B------:R-:W-:-:S03]  /*09e0*/  @!P0 IADD3 R3, PT, PT, R3, 0x80, RZ ;  /* 0x0000008003038810 */ /* 0x000fc60007ffe0ff */
[----:B-1----:R-:W-:-:S05]  /*09f0*/  @!P0 IMAD.WIDE.U32 R4, R7, 0x4, R4 ;  /* 0x0000000407048825 */ /* 0x002fca00078e0004 */
[----:B------:R3:W-:Y:S02]  /*0a00*/  @!P0 STG.E desc[UR4][R4.64], R8 ;  /* 0x0000000804008986 */ /* 0x0007e4000c101904 */
.L_x_5580:
[----:B------:R-:W-:Y:S05]  /*0a10*/  BSYNC.RECONVERGENT B0 ;  /* 0x0000000000007941 */ /* 0x000fea0003800200 */
.L_x_5574:
[----:B------:R-:W-:Y:S05]  /*0a20*/  WARPSYNC.ALL ;  /* 0x0000000000007948 */ /* 0x000fea0003800000 */
[----:B------:R-:W-:-:S13]  /*0a30*/  ISETP.GE.U32.AND P0, PT, R3, R2, PT ;  /* 0x000000020300720c */ /* 0x000fda0003f06070 */
[----:B------:R-:W-:Y:S05]  /*0a40*/  @P0 EXIT ;  /* 0x000000000000094d */ /* 0x000fea0003800000 */
[----:B-123--:R-:W1:Y:S01]  /*0a50*/  LDC.64 R4, c[0x0][0x390] ;  /* 0x0000e400ff047b82 */ /* 0x00ee620000000a00 */
[----:B------:R-:W-:-:S05]  /*0a60*/  IADD3 R3, PT, PT, R0, R3, RZ ;  /* 0x0000000300037210 */ /* 0x000fca0007ffe0ff */
[----:B-1----:R-:W-:-:S05]  /*0a70*/  IMAD.WIDE.U32 R2, R3, 0x4, R4 ;  /* 0x0000000403027825 */ /* 0x002fca00078e0004 */
[----:B----4-:R-:W-:Y:S01]  /*0a80*/  STG.E desc[UR4][R2.64], R9 ;  /* 0x0000000902007986 */ /* 0x010fe2000c101904 */
[----:B------:R-:W-:Y:S05]  /*0a90*/  EXIT ;  /* 0x000000000000794d */ /* 0x000fea0003800000 */
.L_x_5573:
[----:B------:R-:W0:Y:S01]  /*0aa0*/  S2R R4, SR_TID.X ;  /* 0x0000000000047919 */ /* 0x000e220000002100 */
[----:B------:R-:W1:Y:S01]  /*0ab0*/  LDC.64 R2, c[0x0][0x398] ;  /* 0x0000e600ff027b82 */ /* 0x000e620000000a00 */
[----:B------:R-:W2:Y:S07]  /*0ac0*/  LDCU UR6, c[0x0][0x388] ;  /* 0x00007100ff0677ac */ /* 0x000eae0008000800 */
[----:B------:R-:W3:Y:S01]  /*0ad0*/  LDC.64 R12, c[0x0][0x390] ;  /* 0x0000e400ff0c7b82 */ /* 0x000ee20000000a00 */
[----:B-1----:R-:W-:-:S04]  /*0ae0*/  IMAD.WIDE.U32 R2, R0, 0x4, R2 ;  /* 0x0000000400027825 */ /* 0x002fc800078e0002 */
[----:B0-----:R-:W-:-:S05]  /*0af0*/  IMAD.WIDE.U32 R14, R4, 0x8, R2 ;  /* 0x00000008040e7825 */ /* 0x001fca00078e0002 */
[----:B------:R-:W4:Y:S04]  /*0b00*/  LDG.E.64 R8, desc[UR4][R14.64] ;  /* 0x000000040e087981 */ /* 0x000f28000c1e1b00 */
[----:B------:R-:W5:Y:S04]  /*0b10*/  LDG.E.64 R10, desc[UR4][R14.64+0x400] ;  /* 0x000400040e0a7981 */ /* 0x000f68000c1e1b00 */
[----:B------:R-:W5:Y:S04]  /*0b20*/  LDG.E.64 R2, desc[UR4][R14.64+0x800] ;  /* 0x000800040e027981 */ /* 0x000f68000c1e1b00 */
[----:B------:R-:W5:Y:S01]  /*0b30*/  LDG.E.64 R6, desc[UR4][R14.64+0xc00] ;  /* 0x000c00040e067981 */ /* 0x000f62000c1e1b00 */
[----:B--2---:R-:W4:Y:S01]  /*0b40*/  MUFU.RCP R5, UR6 ;  /* 0x0000000600057d08 */ /* 0x004f220008001000 */
[----:B---3--:R-:W-:-:S04]  /*0b50*/  IMAD.WIDE.U32 R12, R0, 0x4, R12 ;  /* 0x00000004000c7825 */ /* 0x008fc800078e000c */
[----:B------:R-:W-:-:S04]  /*0b60*/  IMAD.WIDE.U32 R12, R4, 0x8, R12 ;  /* 0x00000008040c7825 */ /* 0x000fc800078e000c */
[-C--:B----4-:R-:W-:Y:S01]  /*0b70*/  FMUL.FTZ R8, R8, R5.reuse ;  /* 0x0000000508087220 */ /* 0x090fe20000410000 */
[-C--:B------:R-:W-:Y:S01]  /*0b80*/  FMUL.FTZ R9, R9, R5.reuse ;  /* 0x0000000509097220 */ /* 0x080fe20000410000 */
[-C--:B-----5:R-:W-:Y:S01]  /*0b90*/  FMUL.FTZ R10, R10, R5.reuse ;  /* 0x000000050a0a7220 */ /* 0x0a0fe20000410000 */
[----:B------:R-:W-:-:S03]  /*0ba0*/  FMUL.FTZ R11, R11, R5 ;  /* 0x000000050b0b7220 */ /* 0x000fc60000410000 */
[----:B------:R-:W-:Y:S01]  /*0bb0*/  FRND.TRUNC R8, R8 ;  /* 0x0000000800087307 */ /* 0x000fe2000020d000 */
[-C--:B------:R-:W-:Y:S01]  /*0bc0*/  FMUL.FTZ R2, R2, R5.reuse ;  /* 0x0000000502027220 */ /* 0x080fe20000410000 */
[-C--:B------:R-:W-:Y:S01]  /*0bd0*/  FMUL.FTZ R3, R3, R5.reuse ;  /* 0x0000000503037220 */ /* 0x080fe20000410000 */
[-C--:B------:R-:W-:Y:S01]  /*0be0*/  FMUL.FTZ R6, R6, R5.reuse ;  /* 0x0000000506067220 */ /* 0x080fe20000410000 */
[----:B------:R-:W-:-:S04]  /*0bf0*/  FMUL.FTZ R7, R7, R5 ;  /* 0x0000000507077220 */ /* 0x000fc80000410000 */
[----:B------:R-:W0:Y:S08]  /*0c00*/  FRND.TRUNC R9, R9 ;  /* 0x0000000900097307 */ /* 0x000e30000020d000 */
[----:B------:R-:W-:Y:S01]  /*0c10*/  FRND.TRUNC R10, R10 ;  /* 0x0000000a000a7307 */ /* 0x000fe2000020d000 */
[----:B0-----:R-:W-:Y:S07]  /*0c20*/  STG.E.64 desc[UR4][R12.64], R8 ;  /* 0x000000080c007986 */ /* 0x001fee000c101b04 */
        /* <DEDUP_REMOVED lines=9> */
.L_x_5581:
        /* <DEDUP_REMOVED lines=12> */
.L_x_22364:


//--------------------- .text._ZN2at6native29vectorized_elementwise_kernelILi4ENS0_13BUnaryFunctorIfffZZZNS0_15binary_internal21div_trunc_kernel_cudaERNS_18TensorIteratorBaseEENKUlvE1_clEvENKUlvE0_clEvEUlffE_EESt5arrayIPcLm2EEEEviT0_T1_ --------------------------
	.section	.text._ZN2at6native29vectorized_elementwise_kernelILi4ENS0_13BUnaryFunctorIfffZZZNS0_15binary_internal21div_trunc_kernel_cudaERNS_18TensorIteratorBaseEENKUlvE1_clEvENKUlvE0_clEvEUlffE_EESt5arrayIPcLm2EEEEviT0_T1_,"ax",@progbits
	.align	128
        .global         _ZN2at6native29vectorized_elementwise_kernelILi4ENS0_13BUnaryFunctorIfffZZZNS0_15binary_internal21div_trunc_kernel_cudaERNS_18TensorIteratorBaseEENKUlvE1_clEvENKUlvE0_clEvEUlffE_EESt5arrayIPcLm2EEEEviT0_T1_
        .type           _ZN2at6native29vectorized_elementwise_kernelILi4ENS0_13BUnaryFunctorIfffZZZNS0_15binary_internal21div_trunc_kernel_cudaERNS_18TensorIteratorBaseEENKUlvE1_clEvENKUlvE0_clEvEUlffE_EESt5arrayIPcLm2EEEEviT0_T1_,@function
        .size           _ZN2at6native29vectorized_elementwise_kernelILi4ENS0_13BUnaryFunctorIfffZZZNS0_15binary_internal21div_trunc_kernel_cudaERNS_18TensorIteratorBaseEENKUlvE1_clEvENKUlvE0_clEvEUlffE_EESt5arrayIPcLm2EEEEviT0_T1_,(.L_x_22365 - _ZN2at6native29vectorized_elementwise_kernelILi4ENS0_13BUnaryFunctorIfffZZZNS0_15binary_internal21div_trunc_kernel_cudaERNS_18TensorIteratorBaseEENKUlvE1_clEvENKUlvE0_clEvEUlffE_EESt5arrayIPcLm2EEEEviT0_T1_)
        .other          _ZN2at6native29vectorized_elementwise_kernelILi4ENS0_13BUnaryFunctorIfffZZZNS0_15binary_internal21div_trunc_kernel_cudaERNS_18TensorIteratorBaseEENKUlvE1_clEvENKUlvE0_clEvEUlffE_EESt5arrayIPcLm2EEEEviT0_T1_,@"STO_CUDA_ENTRY STV_DEFAULT"
_ZN2at6native29vectorized_elementwise_kernelILi4ENS0_13BUnaryFunctorIfffZZZNS0_15binary_internal21div_trunc_kernel_cudaERNS_18TensorIteratorBaseEENKUlvE1_clEvENKUlvE0_clEvEUlffE_EESt5arrayIPcLm2EEEEviT0_T1_:
.text._ZN2at6native29vectorized_elementwise_kernelILi4ENS0_13BUnaryFunctorIfffZZZNS0_15binary_internal21div_trunc_kernel_cudaERNS_18TensorIteratorBaseEENKUlvE1_clEvENKUlvE0_clEvEUlffE_EESt5arrayIPcLm2EEEEviT0_T1_:
        /* <DEDUP_REMOVED lines=132> */
.L_x_5585:
[----:B------:R-:W-:-:S13]  /*0840*/  ISETP.GE.U32.AND P0, PT, R3, R2, PT ;  /* 0x000000020300720c */ /* 0x000fda0003f06070 */
[----:B------:R-:W-:Y:S05]  /*0850*/  @P0 BRA `(.L_x_5587) ;  /* 0x0000000000300947 */ /* 0x000fea0003800000 */
[----:B01----:R-:W0:Y:S01]  /*0860*/  LDC.64 R10, c[0x0][0x390] ;  /* 0x0000e400ff0a7b82 */ /* 0x003e220000000a00 */
[----:B------:R-:W-:Y:S01]  /*0870*/  IMAD.IADD R13, R0, 0x1, R3 ;  /* 0x00000001000d7824 */ /* 0x000fe200078e0203 */
[----:B------:R-:W-:-:S03]  /*0880*/  IADD3 R3, PT, PT, R3, 0x80, RZ ;  /* 0x0000008003037810 */ /* 0x000fc60007ffe0ff */
[----:B0-----:R-:W-:-:S05]  /*0890*/  IMAD.WIDE.U32 R10, R13, 0x4, R10 ;  /* 0x000000040d0a7825 */ /* 0x001fca00078e000a */
[----:B------:R1:W-:Y:S02]  /*08a0*/  STG.E desc[UR4][R10.64], R5 ;  /* 0x000000050a007986 */ /* 0x0003e4000c101904 */
.L_x_5586:
[----:B------:R-:W-:-:S13]  /*08b0*/  ISETP.GE.U32.AND P0, PT, R3, R2, PT ;  /* 0x000000020300720c */ /* 0x000fda0003f06070 */
[----:B------:R-:W-:Y:S05]  /*08c0*/  @P0 BRA `(.L_x_5588) ;  /* 0x0000000000340947 */ /* 0x000fea0003800000 */
[----:B-1----:R-:W1:Y:S01]  /*08d0*/  LDC.64 R4, c[0x0][0x390] ;  /* 0x0000e400ff047b82 */ /* 0x002e620000000a00 */
[----:B------:R-:W-:Y:S01]  /*08e0*/  IADD3 R11, PT, PT, R0, R3, RZ ;  /* 0x00000003000b7210 */ /* 0x000fe20007ffe0ff */
[----:B------:R-:W-:-:S04]  /*08f0*/  VIADD R3, R3, 0x80 ;  /* 0x0000008003037836 */ /* 0x000fc80000000000 */
[----:B-1----:R-:W-:-:S05]  /*0900*/  IMAD.WIDE.U32 R4, R11, 0x4, R4 ;  /* 0x000000040b047825 */ /* 0x002fca00078e0004 */
[----:B------:R2:W-:Y:S02]  /*0910*/  STG.E desc[UR4][R4.64], R6 ;  /* 0x0000000604007986 */ /* 0x0005e4000c101904 */
.L_x_5587:
        /* <DEDUP_REMOVED lines=8> */
.L_x_5588:
[----:B------:R-:W-:Y:S05]  /*09a0*/  BSYNC.RELIABLE B1 ;  /* 0x0000000000017941 */ /* 0x000fea0003800100 */
.L_x_5584:
[----:B------:R-:W-:-:S13]  /*09b0*/  ISETP.GE.U32.AND P0, PT, R3, R2, PT ;  /* 0x000000020300720c */ /* 0x000fda0003f06070 */
[----:B-12---:R-:W1:Y:S01]  /*09c0*/  @!P0 LDC.64 R4, c[0x0][0x390] ;  /* 0x0000e400ff048b82 */ /* 0x006e620000000a00 */
[----:B------:R-:W-:Y:S01]  /*09d0*/  @!P0 IMAD.IADD R7, R0, 0x1, R3 ;  /* 0x0000000100078824 */ /* 0x000fe200078e0203 */
[----:B------:R-:W-:-:S03]  /*09e0*/  @!P0 IADD3 R3, PT, PT, R3, 0x80, RZ ;  /* 0x0000008003038810 */ /* 0x000fc60007ffe0ff */
[----:B-1----:R-:W-:-:S05]  /*09f0*/  @!P0 IMAD.WIDE.U32 R4, R7, 0x4, R4 ;  /* 0x0000000407048825 */ /* 0x002fca00078e0004 */
[----:B------:R3:W-:Y:S02]  /*0a00*/  @!P0 STG.E desc[UR4][R4.64], R8 ;  /* 0x0000000804008986 */ /* 0x0007e4000c101904 */
.L_x_5589:
[----:B------:R-:W-:Y:S05]  /*0a10*/  BSYNC.RECONVERGENT B0 ;  /* 0x0000000000007941 */ /* 0x000fea0003800200 */
.L_x_5583:
        /* <DEDUP_REMOVED lines=8> */
.L_x_5582:
[----:B------:R-:W0:Y:S01]  /*0aa0*/  S2R R2, SR_TID.X ;  /* 0x0000000000027919 */ /* 0x000e220000002100 */
[----:B------:R-:W1:Y:S01]  /*0ab0*/  LDC.64 R4, c[0x0][0x398] ;  /* 0x0000e600ff047b82 */ /* 0x000e620000000a00 */
[----:B------:R-:W2:Y:S01]  /*0ac0*/  LDCU UR6, c[0x0][0x388] ;  /* 0x00007100ff0677ac */ /* 0x000ea20008000800 */
[----:B-1----:R-:W-:-:S04]  /*0ad0*/  IMAD.WIDE.U32 R4, R0, 0x4, R4 ;  /* 0x0000000400047825 */ /* 0x002fc800078e0004 */
[----:B0-----:R-:W-:-:S05]  /*0ae0*/  IMAD.WIDE.U32 R12, R2, 0x10, R4 ;  /* 0x00000010020c7825 */ /* 0x001fca00078e0004 */
[----:B------:R-:W3:Y:S04]  /*0af0*/  LDG.E.128 R4, desc[UR4][R12.64] ;  /* 0x000000040c047981 */ /* 0x000ee8000c1e1d00 */
[----:B------:R0:W4:Y:S01]  /*0b00*/  LDG.E.128 R8, desc[UR4][R12.64+0x800] ;  /* 0x000800040c087981 */ /* 0x000122000c1e1d00 */
[----:B--2---:R-:W3:Y:S01]  /*0b10*/  MUFU.RCP R3, UR6 ;  /* 0x0000000600037d08 */ /* 0x004ee20008001000 */
[----:B0-----:R-:W0:Y:S02]  /*0b20*/  LDC.64 R12, c[0x0][0x390] ;  /* 0x0000e400ff0c7b82 */ /* 0x001e240000000a00 */
[----:B0-----:R-:W-:-:S04]  /*0b30*/  IMAD.WIDE.U32 R12, R0, 0x4, R12 ;  /* 0x00000004000c7825 */ /* 0x001fc800078e000c */
[----:B------:R-:W-:-:S04]  /*0b40*/  IMAD.WIDE.U32 R12, R2, 0x10, R12 ;  /* 0x00000010020c7825 */ /* 0x000fc800078e000c */
[-C--:B---3--:R-:W-:Y:S01]  /*0b50*/  FMUL.FTZ R4, R4, R3.reuse ;  /* 0x0000000304047220 */ /* 0x088fe20000410000 */
[-C--:B------:R-:W-:Y:S01]  /*0b60*/  FMUL.FTZ R5, R5, R3.reuse ;  /* 0x0000000305057220 */ /* 0x080fe20000410000 */
[-C--:B------:R-:W-:Y:S01]  /*0b70*/  FMUL.FTZ R6, R6, R3.reuse ;  /* 0x0000000306067220 */ /* 0x080fe20000410000 */
[-C--:B------:R-:W-:Y:S01]  /*0b80*/  FMUL.FTZ R7, R7, R3.reuse ;  /* 0x0000000307077220 */ /* 0x080fe20000410000 */
[-C--:B----4-:R-:W-:Y:S01]  /*0b90*/  FMUL.FTZ R8, R8, R3.reuse ;  /* 0x0000000308087220 */ /* 0x090fe20000410000 */
[-C--:B------:R-:W-:Y:S01]  /*0ba0*/  FMUL.FTZ R9, R9, R3.reuse ;  /* 0x0000000309097220 */ /* 0x080fe20000410000 */
[-C--:B------:R-:W-:Y:S01]  /*0bb0*/  FMUL.FTZ R10, R10, R3.reuse ;  /* 0x000000030a0a7220 */ /* 0x080fe20000410000 */
[----:B------:R-:W-:Y:S01]  /*0bc0*/  FMUL.FTZ R11, R11, R3 ;  /* 0x000000030b0b7220 */ /* 0x000fe20000410000 */
[----:B------:R-:W-:Y:S08]  /*0bd0*/  FRND.TRUNC R4, R4 ;  /* 0x0000000400047307 */ /* 0x000ff0000020d000 */
[----:B------:R-:W-:Y:S08]  /*0be0*/  FRND.TRUNC R5, R5 ;  /* 0x0000000500057307 */ /* 0x000ff0000020d000 */
[----:B------:R-:W-:Y:S08]  /*0bf0*/  FRND.TRUNC R6, R6 ;  /* 0x0000000600067307 */ /* 0x000ff0000020d000 */
[----:B------:R-:W0:Y:S08]  /*0c00*/  FRND.TRUNC R7, R7 ;  /* 0x0000000700077307 */ /* 0x000e30000020d000 */
[----:B------:R-:W-:Y:S01]  /*0c10*/  FRND.TRUNC R8, R8 ;  /* 0x0000000800087307 */ /* 0x000fe2000020d000 */
[----:B0-----:R-:W-:Y:S07]  /*0c20*/  STG.E.128 desc[UR4][R12.64], R4 ;  /* 0x000000040c007986 */ /* 0x001fee000c101d04 */
[----:B------:R-:W-:Y:S08]  /*0c30*/  FRND.TRUNC R9, R9 ;  /* 0x0000000900097307 */ /* 0x000ff0000020d000 */
[----:B------:R-:W-:Y:S08]  /*0c40*/  FRND.TRUNC R10, R10 ;  /* 0x0000000a000a7307 */ /* 0x000ff0000020d000 */
[----:B------:R-:W0:Y:S02]  /*0c50*/  FRND.TRUNC R11, R11 ;  /* 0x0000000b000b7307 */ /* 0x000e24000020d000 */
[----:B0-----:R-:W-:Y:S01]  /*0c60*/  STG.E.128 desc[UR4][R12.64+0x800], R8 ;  /* 0x000800080c007986 */ /* 0x001fe2000c101d04 */
[----:B------:R-:W-:Y:S05]  /*0c70*/  EXIT ;  /* 0x000000000000794d */ /* 0x000fea0003800000 */
.L_x_5590:
        /* <DEDUP_REMOVED lines=16> */
.L_x_22365:


//--------------------- .text._ZN2at6native29vectorized_elementwise_kernelILi8ENS0_13BUnaryFunctorIfffZZZNS0_15binary_internal21div_trunc_kernel_cudaERNS_18TensorIteratorBaseEENKUlvE1_clEvENKUlvE0_clEvEUlffE_EESt5arrayIPcLm2EEEEviT0_T1_ --------------------------
	.section	.text._ZN2at6native29vectorized_elementwise_kernelILi8ENS0_13BUnaryFunctorIfffZZZNS0_15binary_internal21div_trunc_kernel_cudaERNS_18TensorIteratorBaseEENKUlvE1_clEvENKUlvE0_clEvEUlffE_EESt5arrayIPcLm2EEEEviT0_T1_,"ax",@progbits
	.align	128
        .global         _ZN2at6native29vectorized_elementwise_kernelILi8ENS0_13BUnaryFunctorIfffZZZNS0_15binary_internal21div_trunc_kernel_cudaERNS_18TensorIteratorBaseEENKUlvE1_clEvENKUlvE0_clEvEUlffE_EESt5arrayIPcLm2EEEEviT0_T1_
        .type           _ZN2at6native29vectorized_elementwise_kernelILi8ENS0_13BUnaryFunctorIfffZZZNS0_15binary_internal21div_trunc_kernel_cudaERNS_18TensorIteratorBaseEENKUlvE1_clEvENKUlvE0_clEvEUlffE_EESt5arrayIPcLm2EEEEviT0_T1_,@function
        .size           _ZN2at6native29vectorized_elementwise_kernelILi8ENS0_13BUnaryFunctorIfffZZZNS0_15binary_internal21div_trunc_kernel_cudaERNS_18TensorIteratorBaseEENKUlvE1_clEvENKUlvE0_clEvEUlffE_EESt5arrayIPcLm2EEEEviT0_T1_,(.L_x_22366 - _ZN2at6native29vectorized_elementwise_kernelILi8ENS0_13BUnaryFunctorIfffZZZNS0_15binary_internal21div_trunc_kernel_cudaERNS_18TensorIteratorBaseEENKUlvE1_clEvENKUlvE0_clEvEUlffE_EESt5arrayIPcLm2EEEEviT0_T1_)
        .other          _ZN2at6native29vectorized_elementwise_kernelILi8ENS0_13BUnaryFunctorIfffZZZNS0_15binary_internal21div_trunc_kernel_cudaERNS_18TensorIteratorBaseEENKUlvE1_clEvENKUlvE0_clEvEUlffE_EESt5arrayIPcLm2EEEEviT0_T1_,@"STO_CUDA_ENTRY STV_DEFAULT"
_ZN2at6native29vectorized_elementwise_kernelILi8ENS0_13BUnaryFunctorIfffZZZNS0_15binary_internal21div_trunc_kernel_cudaERNS_18TensorIteratorBaseEENKUlvE1_clEvENKUlvE0_clEvEUlffE_EESt5arrayIPcLm2EEEEviT0_T1_:
.text._ZN2at6native29vectorized_elementwise_kernelILi8ENS0_13BUnaryFunctorIfffZZZNS0_15binary_internal21div_trunc_kernel_cudaERNS_18TensorIteratorBaseEENKUlvE1_clEvENKUlvE0_clEvEUlffE_EESt5arrayIPcLm2EEEEviT0_T1_:
[----:B------:R-:W-:Y:S01]  /*0000*/  LDC R1, c[0x0][0x37c] ;  /* 0x0000df00ff017b82 */ /* 0x000fe20000000800 */
[----:B------:R-:W-:Y:S05]  /*0010*/  EXIT ;  /* 0x000000000000794d */ /* 0x000fea0003800000 */
.L_x_5591:
        /* <DEDUP_REMOVED lines=14> */
.L_x_22366:


//--------------------- .text._ZN2at6native18elementwise_kernelILi128ELi4EZNS0_15gpu_kernel_implINS0_13AUnaryFunctorIfffZZZNS0_15binary_internal21div_trunc_kernel_cudaERNS_18TensorIteratorBaseEENKUlvE1_clEvENKUlvE0_clEvEUlffE_EEEEvS6_RKT_EUliE_EEviT1_ --------------------------
	.section	.text._ZN2at6native18elementwise_kernelILi128ELi4EZNS0_15gpu_kernel_implINS0_13AUnaryFunctorIfffZZZNS0_15binary_internal21div_trunc_kernel_cudaERNS_18TensorIteratorBaseEENKUlvE1_clEvENKUlvE0_clEvEUlffE_EEEEvS6_RKT_EUliE_EEviT1_,"ax",@progbits
	.align	128
        .global         _ZN2at6native18elementwise_kernelILi128ELi4EZNS0_15gpu_kernel_implINS0_13AUnaryFunctorIfffZZZNS0_15binary_internal21div_trunc_kernel_cudaERNS_18TensorIteratorBaseEENKUlvE1_clEvENKUlvE0_clEvEUlffE_EEEEvS6_RKT_EUliE_EEviT1_
        .type           _ZN2at6native18elementwise_kernelILi128ELi4EZNS0_15gpu_kernel_implINS0_13AUnaryFunctorIfffZZZNS0_15binary_internal21div_trunc_kernel_cudaERNS_18TensorIteratorBaseEENKUlvE1_clEvENKUlvE0_clEvEUlffE_EEEEvS6_RKT_EUliE_EEviT1_,@function
        .size           _ZN2at6native18elementwise_kernelILi128ELi4EZNS0_15gpu_kernel_implINS0_13AUnaryFunctorIfffZZZNS0_15binary_internal21div_trunc_kernel_cudaERNS_18TensorIteratorBaseEENKUlvE1_clEvENKUlvE0_clEvEUlffE_EEEEvS6_RKT_EUliE_EEviT1_,(.L_x_22367 - _ZN2at6native18elementwise_kernelILi128ELi4EZNS0_15gpu_kernel_implINS0_13AUnaryFunctorIfffZZZNS0_15binary_internal21div_trunc_kernel_cudaERNS_18TensorIteratorBaseEENKUlvE1_clEvENKUlvE0_clEvEUlffE_EEEEvS6_RKT_EUliE_EEviT1_)
        .other          _ZN2at6native18elementwise_kernelILi128ELi4EZNS0_15gpu_kernel_implINS0_13AUnaryFunctorIfffZZZNS0_15binary_internal21div_trunc_kernel_cudaERNS_18TensorIteratorBaseEENKUlvE1_clEvENKUlvE0_clEvEUlffE_EEEEvS6_RKT_EUliE_EEviT1_,@"STO_CUDA_ENTRY STV_DEFAULT"
_ZN2at6native18elementwise_kernelILi128ELi4EZNS0_15gpu_kernel_implINS0_13AUnaryFunctorIfffZZZNS0_15binary_internal21div_trunc_kernel_cudaERNS_18TensorIteratorBaseEENKUlvE1_clEvENKUlvE0_clEvEUlffE_EEEEvS6_RKT_EUliE_EEviT1_:
.text._ZN2at6native18elementwise_kernelILi128ELi4EZNS0_15gpu_kernel_implINS0_13AUnaryFunctorIfffZZZNS0_15binary_internal21div_trunc_kernel_cudaERNS_18TensorIteratorBaseEENKUlvE1_clEvENKUlvE0_clEvEUlffE_EEEEvS6_RKT_EUliE_EEviT1_:
        /* <DEDUP_REMOVED lines=319> */
.L_x_5594:
        /* <DEDUP_REMOVED lines=18> */
.L_x_5599:
[----:B------:R-:W2:Y:S02]  /*1510*/  LDG.E.U8 R0, desc[UR36][R2.64] ;  /* 0x0000002402007981 */ /* 0x000ea4000c1e1100 */
[----:B--2---:R-:W-:Y:S01]  /*1520*/  I2FP.F32.U32 R0, R0 ;  /* 0x0000000000007245 */ /* 0x004fe20000201000 */
[----:B------:R-:W-:Y:S06]  /*1530*/  BRA `(.L_x_5601) ;  /* 0x0000000c00447947 */ /* 0x000fec0003800000 */
.L_x_5598:
        /* <DEDUP_REMOVED lines=9> */
.L_x_5603:
[----:B------:R-:W2:Y:S02]  /*15d0*/  LDG.E R0, desc[UR36][R2.64] ;  /* 0x0000002402007981 */ /* 0x000ea4000c1e1900 */
[----:B--2---:R-:W-:Y:S01]  /*15e0*/  I2FP.F32.S32 R0, R0 ;  /* 0x0000000000007245 */ /* 0x004fe20000201400 */
[----:B------:R-:W-:Y:S06]  /*15f0*/  BRA `(.L_x_5601) ;  /* 0x0000000c00147947 */ /* 0x000fec0003800000 */
.L_x_5602:
[----:B------:R-:W2:Y:S02]  /*1600*/  LDG.E.U16 R0, desc[UR36][R2.64] ;  /* 0x0000002402007981 */ /* 0x000ea4000c1e1500 */
[----:B--2---:R-:W2:Y:S01]  /*1610*/  I2F.S16 R0, R0 ;  /* 0x0000000000007306 */ /* 0x004ea20000101400 */
[----:B------:R-:W-:Y:S05]  /*1620*/  BRA `(.L_x_5601) ;  /* 0x0000000c00087947 */ /* 0x000fea0003800000 */
.L_x_5597:
        /* <DEDUP_REMOVED lines=8> */
.L_x_5605:
[----:B------:R-:W2:Y:S02]  /*16b0*/  LDG.E.U16 R0, desc[UR36][R2.64] ;  /* 0x0000002402007981 */ /* 0x000ea4000c1e1500 */
[----:B--2---:R-:W-:Y:S01]  /*16c0*/  HADD2.F32 R0, -RZ, R0.H0_H0 ;  /* 0x20000000ff007230 */ /* 0x004fe20000004100 */
[----:B------:R-:W-:Y:S06]  /*16d0*/  BRA `(.L_x_5601) ;  /* 0x0000000800dc7947 */ /* 0x000fec0003800000 */
.L_x_5604:
        /* <DEDUP_REMOVED lines=8> */
.L_x_5607:
[----:B------:R-:W2:Y:S02]  /*1760*/  LDG.E.U16 R0, desc[UR36][R2.64] ;  /* 0x0000002402007981 */ /* 0x000ea4000c1e1500 */
[----:B--2---:R-:W-:Y:S01]  /*1770*/  HADD2.F32 R0, -RZ, R0.H0_H0 ;  /* 0x20000000ff007230 */ /* 0x004fe20000004100 */
[----:B------:R-:W-:Y:S06]  /*1780*/  BRA `(.L_x_5601) ;  /* 0x0000000800b07947 */ /* 0x000fec0003800000 */
.L_x_5606:
        /* <DEDUP_REMOVED lines=11> */
.L_x_5596:
        /* <DEDUP_REMOVED lines=12> */
.L_x_5610:
        /* <DEDUP_REMOVED lines=11> */
.L_x_5609:
        /* <DEDUP_REMOVED lines=25> */
.L_x_5612:
        /* <DEDUP_REMOVED lines=12> */
.L_x_5611:
[----:B------:R-:W2:Y:S02]  /*1c00*/  LDG.E.U16 R0, desc[UR36][R2.64] ;  /* 0x0000002402007981 */ /* 0x000ea4000c1e1500 */
[----:B--2---:R-:W-:Y:S01]  /*1c10*/  SHF.L.U32 R0, R0, 0x10, RZ ;  /* 0x0000001000007819 */ /* 0x004fe200000006ff */
[----:B------:R-:W-:Y:S06]  /*1c20*/  BRA `(.L_x_5601) ;  /* 0x0000000400887947 */ /* 0x000fec0003800000 */
.L_x_5608:
        /* <DEDUP_REMOVED lines=11> */
.L_x_5615:
        /* <DEDUP_REMOVED lines=20> */
.L_x_5617:
[----:B------:R-:W-:Y:S05]  /*1e20*/  BSYNC.RECONVERGENT B0 ;  /* 0x0000000000007941 */ /* 0x000fea0003800200 */
.L_x_5616:
[----:B------:R-:W-:Y:S01]  /*1e30*/  IMAD.SHL.U32 R0, R0, 0x100000, RZ ;  /* 0x0010000000007824 */ /* 0x000fe200078e00ff */
[----:B------:R-:W-:-:S04]  /*1e40*/  LEA R2, R2, 0x3b800000, 0x17 ;  /* 0x3b80000002027811 */ /* 0x000fc800078eb8ff */
[----:B------:R-:W-:Y:S01]  /*1e50*/  LOP3.LUT R0, R2, R0, R7, 0xfe, !PT ;  /* 0x0000000002007212 */ /* 0x000fe200078efe07 */
[----:B------:R-:W-:Y:S06]  /*1e60*/  BRA `(.L_x_5601) ;  /* 0x0000000000f87947 */ /* 0x000fec0003800000 */
.L_x_5614:
        /* <DEDUP_REMOVED lines=20> */
.L_x_5619:
[----:B------:R-:W-:Y:S05]  /*1fb0*/  BSYNC.RECONVERGENT B0 ;  /* 0x0000000000007941 */ /* 0x000fea0003800200 */
.L_x_5618:
[----:B------:R-:W-:Y:S01]  /*1fc0*/  IMAD.SHL.U32 R0, R0, 0x200000, RZ ;  /* 0x0020000000007824 */ /* 0x000fe200078e00ff */
[----:B------:R-:W-:-:S04]  /*1fd0*/  LEA R2, R2, 0x37800000, 0x17 ;  /* 0x3780000002027811 */ /* 0x000fc800078eb8ff */
[----:B------:R-:W-:Y:S01]  /*1fe0*/  LOP3.LUT R0, R2, R0, R7, 0xfe, !PT ;  /* 0x0000000002007212 */ /* 0x000fe200078efe07 */
[----:B------:R-:W-:Y:S06]  /*1ff0*/  BRA `(.L_x_5601) ;  /* 0x0000000000947947 */ /* 0x000fec0003800000 */
.L_x_5613:
[----:B------:R-:W-:-:S09]  /*2000*/  UISETP.NE.AND UP0, UPT, UR4, 0x1c, UPT ;  /* 0x0000001c0400788c */ /* 0x000fd2000bf05270 */
[----:B------:R-:W-:Y:S05]  /*2010*/  BRA.U !UP0, `(.L_x_5620) ;  /* 0x0000000108847547 */ /* 0x000fea000b800000 */
[----:B------:R-:W-:-:S09]  /*2020*/  UISETP.NE.AND UP0, UPT, UR4, 0x1d, UPT ;  /* 0x0000001d0400788c */ /* 0x000fd2000bf05270 */
[----:B------:R-:W-:Y:S05]  /*2030*/  BRA.U !UP0, `(.L_x_5621) ;  /* 0x0000000108707547 */ /* 0x000fea000b800000 */
[----:B------:R-:W-:-:S09]  /*2040*/  UISETP.NE.AND UP0, UPT, UR4, 0x2c, UPT ;  /* 0x0000002c0400788c */ /* 0x000fd2000bf05270 */
[----:B------:R-:W-:Y:S05]  /*2050*/  BRA.U !UP0, `(.L_x_5622) ;  /* 0x0000000108487547 */ /* 0x000fea000b800000 */
.L_x_5600:
        /* <DEDUP_REMOVED lines=16> */
.L_x_5623:
[----:B------:R-:W-:Y:S01]  /*2160*/  IMAD.MOV.U32 R0, RZ, RZ, RZ ;  /* 0x000000ffff007224 */ /* 0x000fe200078e00ff */
[----:B------:R-:W-:Y:S06]  /*2170*/  BRA `(.L_x_5601) ;  /* 0x0000000000347947 */ /* 0x000fec0003800000 */
.L_x_5622:
        /* <DEDUP_REMOVED lines=8> */
.L_x_5621:
[----:B------:R-:W2:Y:S02]  /*2200*/  LDG.E.64 R2, desc[UR36][R2.64] ;  /* 0x0000002402027981 */ /* 0x000ea4000c1e1b00 */
[----:B--2---:R0:W1:Y:S02]  /*2210*/  I2F.U64 R0, R2 ;  /* 0x0000000200007312 */ /* 0x0040640000301000 */
[----:B01----:R-:W-:Y:S05]  /*2220*/  BRA `(.L_x_5601) ;  /* 0x0000000000087947 */ /* 0x003fea0003800000 */
.L_x_5620:
[----:B------:R-:W2:Y:S02]  /*2230*/  LDG.E R0, desc[UR36][R2.64] ;  /* 0x0000002402007981 */ /* 0x000ea4000c1e1900 */
[----:B--2---:R-:W-:-:S07]  /*2240*/  I2FP.F32.U32 R0, R0 ;  /* 0x0000000000007245 */ /* 0x004fce0000201000 */
.L_x_5601:
[----:B------:R-:W-:Y:S05]  /*2250*/  BSYNC.RECONVERGENT B6 ;  /* 0x0000000000067941 */ /* 0x000fea0003800200 */
.L_x_5595:
[----:B--2-45:R-:W2:Y:S01]  /*2260*/  MUFU.RCP R0, R0 ;  /* 0x0000000000007308 */ /* 0x034ea20000001000 */
[----:B------:R-:W2:Y:S01]  /*2270*/  LDCU UR5, c[0x0][0x594] ;  /* 0x0000b280ff0577ac */ /* 0x000ea20008000800 */
[----:B------:R-:W0:Y:S01]  /*2280*/  LDCU.64 UR6, c[0x0][0x580] ;  /* 0x0000b000ff0677ac */ /* 0x000e220008000a00 */
[----:B------:R-:W-:-:S04]  /*2290*/  UPRMT UR4, UR41, 0x9910, URZ ;  /* 0x0000991029047896 */ /* 0x000fc800080000ff */
[----:B------:R-:W-:Y:S01]  /*22a0*/  UISETP.GT.AND UP0, UPT, UR4, 0x9, UPT ;  /* 0x000000090400788c */ /* 0x000fe2000bf04270 */
[----:B--2---:R-:W-:-:S04]  /*22b0*/  FMUL.FTZ R5, R0, UR5 ;  /* 0x0000000500057c20 */ /* 0x004fc80008410000 */
[----:B------:R2:W4:Y:S01]  /*22c0*/  FRND.TRUNC R4, R5 ;  /* 0x0000000500047307 */ /* 0x000522000020d000 */
[----:B01-3--:R-:W-:-:S04]  /*22d0*/  IADD3 R2, P0, PT, R16, UR6, RZ ;  /* 0x0000000610027c10 */ /* 0x00bfc8000ff1e0ff */
[----:B------:R-:W-:Y:S01]  /*22e0*/  IADD3.X R3, PT, PT, RZ, UR7, RZ, P0, !PT ;  /* 0x00000007ff037c10 */ /* 0x000fe200087fe4ff */
[----:B------:R-:W-:Y:S08]  /*22f0*/  BRA.U UP0, `(.L_x_5624) ;  /* 0x0000000100e47547 */ /* 0x000ff0000b800000 */
        /* <DEDUP_REMOVED lines=8> */
[----:B--2---:R-:W0:Y:S02]  /*2380*/  F2I.TRUNC.NTZ R5, R5 ;  /* 0x0000000500057305 */ /* 0x004e24000020f100 */
[----:B0-----:R0:W-:Y:S01]  /*2390*/  STG.E.U8 desc[UR36][R2.64], R5 ;  /* 0x0000000502007986 */ /* 0x0011e2000c101124 */
[----:B------:R-:W-:Y:S05]  /*23a0*/  BRA `(.L_x_5629) ;  /* 0x0000000c00387947 */ /* 0x000fea0003800000 */
.L_x_5627:
[----:B--2-4-:R-:W0:Y:S02]  /*23b0*/  F2I.S64.TRUNC R4, R5 ;  /* 0x0000000500047311 */ /* 0x014e24000020d900 */
[----:B0-----:R0:W-:Y:S01]  /*23c0*/  STG.E.U8 desc[UR36][R2.64], R4 ;  /* 0x0000000402007986 */ /* 0x0011e2000c101124 */
[----:B------:R-:W-:Y:S05]  /*23d0*/  BRA `(.L_x_5629) ;  /* 0x0000000c002c7947 */ /* 0x000fea0003800000 */
.L_x_5626:
[----:B------:R-:W-:-:S09]  /*23e0*/  UISETP.NE.AND UP0, UPT, UR4, 0x2, UPT ;  /* 0x000000020400788c */ /* 0x000fd2000bf05270 */
[----:B------:R-:W-:Y:S05]  /*23f0*/  BRA.U !UP0, `(.L_x_5630) ;  /* 0x0000000108287547 */ /* 0x000fea000b800000 */
[----:B------:R-:W-:-:S09]  /*2400*/  UISETP.NE.AND UP0, UPT, UR4, 0x3, UPT ;  /* 0x000000030400788c */ /* 0x000fd2000bf05270 */
[----:B------:R-:W-:Y:S05]  /*2410*/  BRA.U !UP0, `(.L_x_5631) ;  /* 0x0000000108147547 */ /* 0x000fea000b800000 */
[----:B------:R-:W-:-:S09]  /*2420*/  UISETP.NE.AND UP0, UPT, UR4, 0x4, UPT ;  /* 0x000000040400788c */ /* 0x000fd2000bf05270 */
[----:B------:R-:W-:Y:S05]  /*2430*/  BRA.U UP0, `(.L_x_5628) ;  /* 0x0000000900807547 */ /* 0x000fea000b800000 */
[----:B--2-4-:R-:W0:Y:S02]  /*2440*/  F2I.S64.TRUNC R4, R5 ;  /* 0x0000000500047311 */ /* 0x014e24000020d900 */
[----:B0-----:R0:W-:Y:S01]  /*2450*/  STG.E.64 desc[UR36][R2.64], R4 ;  /* 0x0000000402007986 */ /* 0x0011e2000c101b24 */
[----:B------:R-:W-:Y:S05]  /*2460*/  BRA `(.L_x_5629) ;  /* 0x0000000c00087947 */ /* 0x000fea0003800000 */
.L_x_5631:
[----:B--2---:R-:W0:Y:S02]  /*2470*/  F2I.TRUNC.NTZ R5, R5 ;  /* 0x0000000500057305 */ /* 0x004e24000020f100 */
[----:B0-----:R0:W-:Y:S01]  /*2480*/  STG.E desc[UR36][R2.64], R5 ;  /* 0x0000000502007986 */ /* 0x0011e2000c101924 */
[----:B------:R-:W-:Y:S05]  /*2490*/  BRA `(.L_x_5629) ;  /* 0x0000000800fc7947 */ /* 0x000fea0003800000 */
.L_x_5630:
[----:B--2---:R-:W0:Y:S02]  /*24a0*/  F2I.TRUNC.NTZ R5, R5 ;  /* 0x0000000500057305 */ /* 0x004e24000020f100 */
[----:B0-----:R0:W-:Y:S01]  /*24b0*/  STG.E.U16 desc[UR36][R2.64], R5 ;  /* 0x0000000502007986 */ /* 0x0011e2000c101524 */
[----:B------:R-:W-:Y:S05]  /*24c0*/  BRA `(.L_x_5629) ;  /* 0x0000000800f07947 */ /* 0x000fea0003800000 */
.L_x_5625:
[----:B------:R-:W-:-:S09]  /*24d0*/  UISETP.GT.AND UP0, UPT, UR4, 0x6, UPT ;  /* 0x000000060400788c */ /* 0x000fd2000bf04270 */
[----:B------:R-:W-:Y:S05]  /*24e0*/  BRA.U UP0, `(.L_x_5632) ;  /* 0x0000000100247547 */ /* 0x000fea000b800000 */
[----:B------:R-:W-:-:S09]  /*24f0*/  UISETP.NE.AND UP0, UPT, UR4, 0x5, UPT ;  /* 0x000000050400788c */ /* 0x000fd2000bf05270 */
[----:B------:R-:W-:Y:S05]  /*2500*/  BRA.U !UP0, `(.L_x_5633) ;  /* 0x0000000108107547 */ /* 0x000fea000b800000 */
[----:B------:R-:W-:-:S09]  /*2510*/  UISETP.NE.AND UP0, UPT, UR4, 0x6, UPT ;  /* 0x000000060400788c */ /* 0x000fd2000bf05270 */
[----:B------:R-:W-:Y:S05]  /*2520*/  BRA.U UP0, `(.L_x_5628) ;  /* 0x0000000900447547 */ /* 0x000fea000b800000 */
[----:B----4-:R0:W-:Y:S01]  /*2530*/  STG.E desc[UR36][R2.64], R4 ;  /* 0x0000000402007986 */ /* 0x0101e2000c101924 */
[----:B------:R-:W-:Y:S05]  /*2540*/  BRA `(.L_x_5629) ;  /* 0x0000000800d07947 */ /* 0x000fea0003800000 */
.L_x_5633:
[----:B----4-:R-:W-:-:S05]  /*2550*/  F2FP.F16.F32.PACK_AB R4, RZ, R4 ;  /* 0x00000004ff04723e */ /* 0x010fca00000000ff */
[----:B------:R0:W-:Y:S01]  /*2560*/  STG.E.U16 desc[UR36][R2.64], R4 ;  /* 0x0000000402007986 */ /* 0x0001e2000c101524 */
[----:B------:R-:W-:Y:S05]  /*2570*/  BRA `(.L_x_5629) ;  /* 0x0000000800c47947 */ /* 0x000fea0003800000 */
.L_x_5632:
[----:B------:R-:W-:-:S09]  /*2580*/  UISETP.NE.AND UP0, UPT, UR4, 0x7, UPT ;  /* 0x000000070400788c */ /* 0x000fd2000bf05270 */
[----:B------:R-:W-:Y:S05]  /*2590*/  BRA.U !UP0, `(.L_x_5634) ;  /* 0x00000001082c7547 */ /* 0x000fea000b800000 */
[----:B------:R-:W-:-:S09]  /*25a0*/  UISETP.NE.AND UP0, UPT, UR4, 0x8, UPT ;  /* 0x000000080400788c */ /* 0x000fd2000bf05270 */
[----:B------:R-:W-:Y:S05]  /*25b0*/  BRA.U !UP0, `(.L_x_5635) ;  /* 0x0000000108147547 */ /* 0x000fea000b800000 */
[----:B------:R-:W-:-:S09]  /*25c0*/  UISETP.NE.AND UP0, UPT, UR4, 0x9, UPT ;  /* 0x000000090400788c */ /* 0x000fd2000bf05270 */
[----:B------:R-:W-:Y:S05]  /*25d0*/  BRA.U UP0, `(.L_x_5628) ;  /* 0x0000000900187547 */ /* 0x000fea000b800000 */
[----:B--2---:R-:W-:-:S05]  /*25e0*/  IMAD.MOV.U32 R5, RZ, RZ, RZ ;  /* 0x000000ffff057224 */ /* 0x004fca00078e00ff */
[----:B----4-:R0:W-:Y:S01]  /*25f0*/  STG.E.64 desc[UR36][R2.64], R4 ;  /* 0x0000000402007986 */ /* 0x0101e2000c101b24 */
[----:B------:R-:W-:Y:S05]  /*2600*/  BRA `(.L_x_5629) ;  /* 0x0000000800a07947 */ /* 0x000fea0003800000 */
.L_x_5635:
[----:B--2-4-:R-:W-:-:S04]  /*2610*/  F2FP.F16.F32.PACK_AB R5, RZ, R4 ;  /* 0x00000004ff05723e */ /* 0x014fc800000000ff */
[----:B------:R-:W-:-:S05]  /*2620*/  PRMT R5, R5, 0x5410, RZ ;  /* 0x0000541005057816 */ /* 0x000fca00000000ff */
[----:B------:R0:W-:Y:S01]  /*2630*/  STG.E desc[UR36][R2.64], R5 ;  /* 0x0000000502007986 */ /* 0x0001e2000c101924 */
[----:B------:R-:W-:Y:S05]  /*2640*/  BRA `(.L_x_5629) ;  /* 0x0000000800907947 */ /* 0x000fea0003800000 */
.L_x_5634:
[----:B----4-:R-:W-:-:S06]  /*2650*/  FMUL.FTZ R4, R4, 1 ;  /* 0x3f80000004047820 */ /* 0x010fcc0000410000 */
[----:B--2---:R-:W0:Y:S02]  /*2660*/  F2F.F64.F32 R4, R4 ;  /* 0x0000000400047310 */ /* 0x004e240000201800 */
[----:B0-----:R0:W-:Y:S01]  /*2670*/  STG.E.64 desc[UR36][R2.64], R4 ;  /* 0x0000000402007986 */ /* 0x0011e2000c101b24 */
[----:B------:R-:W-:Y:S05]  /*2680*/  BRA `(.L_x_5629) ;  /* 0x0000000800807947 */ /* 0x000fea0003800000 */
.L_x_5624:
        /* <DEDUP_REMOVED lines=8> */
[----:B----4-:R-:W-:-:S04]  /*2710*/  FSETP.NEU.FTZ.AND P0, PT, R4, RZ, PT ;  /* 0x000000ff0400720b */ /* 0x010fc80003f1d000 */
[----:B--2---:R-:W-:-:S05]  /*2720*/  SEL R5, RZ, 0x1, !P0 ;  /* 0x00000001ff057807 */ /* 0x004fca0004000000 */
[----:B------:R0:W-:Y:S01]  /*2730*/  STG.E.U8 desc[UR36][R2.64], R5 ;  /* 0x0000000502007986 */ /* 0x0001e2000c101124 */
[----:B------:R-:W-:Y:S05]  /*2740*/  BRA `(.L_x_5629) ;  /* 0x0000000800507947 */ /* 0x000fea0003800000 */
.L_x_5638:
[----:B----4-:R-:W-:Y:S01]  /*2750*/  FMUL.FTZ R4, R4, 1 ;  /* 0x3f80000004047820 */ /* 0x010fe20000410000 */
[----:B------:R-:W-:-:S05]  /*2760*/  CS2R R6, SRZ ;  /* 0x0000000000067805 */ /* 0x000fca000001ff00 */
[----:B--2---:R-:W0:Y:S02]  /*2770*/  F2F.F64.F32 R4, R4 ;  /* 0x0000000400047310 */ /* 0x004e240000201800 */
[----:B0-----:R0:W-:Y:S01]  /*2780*/  STG.E.128 desc[UR36][R2.64], R4 ;  /* 0x0000000402007986 */ /* 0x0011e2000c101d24 */
[----:B------:R-:W-:Y:S05]  /*2790*/  BRA `(.L_x_5629) ;  /* 0x00000008003c7947 */ /* 0x000fea0003800000 */
.L_x_5637:
[----:B------:R-:W-:-:S09]  /*27a0*/  UISETP.NE.AND UP0, UPT, UR4, 0xf, UPT ;  /* 0x0000000f0400788c */ /* 0x000fd2000bf05270 */
[----:B------:R-:W-:Y:S05]  /*27b0*/  BRA.U !UP0, `(.L_x_5639) ;  /* 0x0000000108987547 */ /* 0x000fea000b800000 */
[----:B------:R-:W-:-:S09]  /*27c0*/  UISETP.NE.AND UP0, UPT, UR4, 0x17, UPT ;  /* 0x000000170400788c */ /* 0x000fd2000bf05270 */
[----:B------:R-:W-:Y:S05]  /*27d0*/  BRA.U !UP0, `(.L_x_5640) ;  /* 0x0000000108487547 */ /* 0x000fea000b800000 */
[----:B------:R-:W-:-:S09]  /*27e0*/  UISETP.NE.AND UP0, UPT, UR4, 0x18, UPT ;  /* 0x000000180400788c */ /* 0x000fd2000bf05270 */
[----:B------:R-:W-:Y:S05]  /*27f0*/  BRA.U UP0, `(.L_x_5628) ;  /* 0x0000000500907547 */ /* 0x000fea000b800000 */
[----:B----4-:R-:W-:Y:S01]  /*2800*/  LOP3.LUT R6, R4, 0x7fffffff, RZ, 0xc0, !PT ;  /* 0x7fffffff04067812 */ /* 0x010fe200078ec0ff */
[----:B------:R-:W-:Y:S01]  /*2810*/  BSSY.RECONVERGENT B0, `(.L_x_5641) ;  /* 0x000000b000007945 */ /* 0x000fe20003800200 */
[----:B------:R-:W-:Y:S01]  /*2820*/  SHF.R.U32.HI R7, RZ, 0x18, R4 ;  /* 0x00000018ff077819 */ /* 0x000fe20000011604 */
[----:B------:R-:W-:Y:S01]  /*2830*/  IMAD.MOV.U32 R0, RZ, RZ, 0x7f ;  /* 0x0000007fff007424 */ /* 0x000fe200078e00ff */
[----:B------:R-:W-:-:S13]  /*2840*/  ISETP.GT.U32.AND P0, PT, R6, 0x43efffff, PT ;  /* 0x43efffff0600780c */ /* 0x000fda0003f04070 */
[----:B------:R-:W-:Y:S05]  /*2850*/  @P0 BRA `(.L_x_5642) ;  /* 0x0000000000180947 */ /* 0x000fea0003800000 */
[----:B------:R-:W-:-:S13]  /*2860*/  ISETP.GT.U32.AND P0, PT, R6, 0x3c7fffff, PT ;  /* 0x3c7fffff0600780c */ /* 0x000fda0003f04070 */
[----:B------:R-:W-:-:S04]  /*2870*/  @P0 SHF.R.U32.HI R0, RZ, 0x14, R4 ;  /* 0x00000014ff000819 */ /* 0x000fc80000011604 */
[----:B--2---:R-:W-:Y:S01]  /*2880*/  @P0 LOP3.LUT R5, R0, 0x1, RZ, 0xc0, !PT ;  /* 0x0000000100050812 */ /* 0x004fe200078ec0ff */
[----:B------:R-:W-:-:S03]  /*2890*/  @!P0 FADD.FTZ R0, R6, 16384 ;  /* 0x4680000006008421 */ /* 0x000fc60000010000 */
[----:B------:R-:W-:-:S04]  /*28a0*/  @P0 IADD3 R5, PT, PT, R4, 0x407ffff, R5 ;  /* 0x0407ffff04050810 */ /* 0x000fc80007ffe005 */
[----:B------:R-:W-:-:S07]  /*28b0*/  @P0 SHF.R.U32.HI R0, RZ, 0x14, R5 ;  /* 0x00000014ff000819 */ /* 0x000fce0000011605 */
.L_x_5642:
[----:B------:R-:W-:Y:S05]  /*28c0*/  BSYNC.RECONVERGENT B0 ;  /* 0x0000000000007941 */ /* 0x000fea0003800200 */
.L_x_5641:
[----:B------:R-:W-:-:S05]  /*28d0*/  LOP3.LUT R7, R0, 0x80, R7, 0xf8, !PT ;  /* 0x0000008000077812 */ /* 0x000fca00078ef807 */
[----:B------:R0:W-:Y:S01]  /*28e0*/  STG.E.U8 desc[UR36][R2.64], R7 ;  /* 0x0000000702007986 */ /* 0x0001e2000c101124 */
[----:B------:R-:W-:Y:S05]  /*28f0*/  BRA `(.L_x_5629) ;  /* 0x0000000400e47947 */ /* 0x000fea0003800000 */
.L_x_5640:
[----:B----4-:R-:W-:Y:S01]  /*2900*/  LOP3.LUT R6, R4, 0x7fffffff, RZ, 0xc0, !PT ;  /* 0x7fffffff04067812 */ /* 0x010fe200078ec0ff */
        /* <DEDUP_REMOVED lines=9> */
[----:B--2---:R-:W-:Y:S01]  /*29a0*/  @P0 LOP3.LUT R5, R0, 0x1, RZ, 0xc0, !PT ;  /* 0x0000000100050812 */ /* 0x004fe200078ec0ff */
[----:B------:R-:W-:-:S03]  /*29b0*/  @!P0 FADD.FTZ R0, R6, 128 ;  /* 0x4300000006008421 */ /* 0x000fc60000010000 */
[----:B------:R-:W-:-:S04]  /*29c0*/  @P0 IADD3 R5, PT, PT, R4, 0x80fffff, R5 ;  /* 0x080fffff04050810 */ /* 0x000fc80007ffe005 */
[----:B------:R-:W-:-:S07]  /*29d0*/  @P0 SHF.R.U32.HI R0, RZ, 0x15, R5 ;  /* 0x00000015ff000819 */ /* 0x000fce0000011605 */
.L_x_5644:
[----:B------:R-:W-:Y:S05]  /*29e0*/  BSYNC.RECONVERGENT B0 ;  /* 0x0000000000007941 */ /* 0x000fea0003800200 */
.L_x_5643:
[----:B--2---:R-:W-:-:S05]  /*29f0*/  LOP3.LUT R5, R0, 0x80, R7, 0xf8, !PT ;  /* 0x0000008000057812 */ /* 0x004fca00078ef807 */
[----:B------:R0:W-:Y:S01]  /*2a00*/  STG.E.U8 desc[UR36][R2.64], R5 ;  /* 0x0000000502007986 */ /* 0x0001e2000c101124 */
[----:B------:R-:W-:Y:S05]  /*2a10*/  BRA `(.L_x_5629) ;  /* 0x00000004009c7947 */ /* 0x000fea0003800000 */
.L_x_5639:
[----:B----4-:R-:W-:-:S05]  /*2a20*/  F2FP.BF16.F32.PACK_AB R4, RZ, R4 ;  /* 0x00000004ff04723e */ /* 0x010fca00000010ff */
[----:B------:R0:W-:Y:S01]  /*2a30*/  STG.E.U16 desc[UR36][R2.64], R4 ;  /* 0x0000000402007986 */ /* 0x0001e2000c101524 */
[----:B------:R-:W-:Y:S05]  /*2a40*/  BRA `(.L_x_5629) ;  /* 0x0000000400907947 */ /* 0x000fea0003800000 */
.L_x_5636:
        /* <DEDUP_REMOVED lines=8> */
[----:B--2---:R-:W0:Y:S02]  /*2ad0*/  F2I.U32.TRUNC.NTZ R5, R5 ;  /* 0x0000000500057305 */ /* 0x004e24000020f000 */
[----:B0-----:R0:W-:Y:S01]  /*2ae0*/  STG.E.U16 desc[UR36][R2.64], R5 ;  /* 0x0000000502007986 */ /* 0x0011e2000c101524 */
[----:B------:R-:W-:Y:S05]  /*2af0*/  BRA `(.L_x_5629) ;  /* 0x0000000400647947 */ /* 0x000fea0003800000 */
.L_x_5647:
[----:B--2-4-:R-:W-:Y:S01]  /*2b00*/  LOP3.LUT R5, R4, 0x7fffffff, RZ, 0xc0, !PT ;  /* 0x7fffffff04057812 */ /* 0x014fe200078ec0ff */
        /* <DEDUP_REMOVED lines=11> */
.L_x_5650:
[----:B------:R-:W-:-:S04]  /*2bc0*/  SHF.R.U32.HI R0, RZ, 0x14, R4 ;  /* 0x00000014ff007819 */ /* 0x000fc80000011604 */
[----:B------:R-:W-:-:S04]  /*2bd0*/  LOP3.LUT R5, R0, 0x1, RZ, 0xc0, !PT ;  /* 0x0000000100057812 */ /* 0x000fc800078ec0ff */
[----:B------:R-:W-:-:S04]  /*2be0*/  IADD3 R0, PT, PT, R4, 0x487ffff, R5 ;  /* 0x0487ffff04007810 */ /* 0x000fc80007ffe005 */
[----:B------:R-:W-:-:S04]  /*2bf0*/  SHF.R.U32.HI R0, RZ, 0x14, R0 ;  /* 0x00000014ff007819 */ /* 0x000fc80000011600 */
[----:B------:R-:W-:-:S07]  /*2c00*/  LOP3.LUT R5, R0, 0xff, RZ, 0xc0, !PT ;  /* 0x000000ff00057812 */ /* 0x000fce00078ec0ff */
.L_x_5651:
[----:B------:R-:W-:-:S04]  /*2c10*/  SHF.R.U32.HI R4, RZ, 0x18, R4 ;  /* 0x00000018ff047819 */ /* 0x000fc80000011604 */
[----:B------:R-:W-:-:S04]  /*2c20*/  LOP3.LUT R5, R5, 0x80, R4, 0xf8, !PT ;  /* 0x0000008005057812 */ /* 0x000fc800078ef804 */
[----:B------:R-:W-:-:S07]  /*2c30*/  PRMT R0, R5, 0x7610, R0 ;  /* 0x0000761005007816 */ /* 0x000fce0000000000 */
.L_x_5649:
[----:B------:R-:W-:Y:S05]  /*2c40*/  BSYNC.RECONVERGENT B0 ;  /* 0x0000000000007941 */ /* 0x000fea0003800200 */
.L_x_5648:
[----:B------:R0:W-:Y:S01]  /*2c50*/  STG.E.U8 desc[UR36][R2.64], R0 ;  /* 0x0000000002007986 */ /* 0x0001e2000c101124 */
[----:B------:R-:W-:Y:S05]  /*2c60*/  BRA `(.L_x_5629) ;  /* 0x0000000400087947 */ /* 0x000fea0003800000 */
.L_x_5646:
        /* <DEDUP_REMOVED lines=12> */
.L_x_5654:
[----:B------:R-:W-:-:S04]  /*2d30*/  SHF.R.U32.HI R0, RZ, 0x15, R4 ;  /* 0x00000015ff007819 */ /* 0x000fc80000011604 */
[----:B------:R-:W-:-:S04]  /*2d40*/  LOP3.LUT R5, R0, 0x1, RZ, 0xc0, !PT ;  /* 0x0000000100057812 */ /* 0x000fc800078ec0ff */
[----:B------:R-:W-:-:S04]  /*2d50*/  IADD3 R0, PT, PT, R4, 0x88fffff, R5 ;  /* 0x088fffff04007810 */ /* 0x000fc80007ffe005 */
[----:B------:R-:W-:-:S04]  /*2d60*/  SHF.R.U32.HI R0, RZ, 0x15, R0 ;  /* 0x00000015ff007819 */ /* 0x000fc80000011600 */
[----:B------:R-:W-:-:S07]  /*2d70*/  LOP3.LUT R5, R0, 0xff, RZ, 0xc0, !PT ;  /* 0x000000ff00057812 */ /* 0x000fce00078ec0ff */
.L_x_5655:
[----:B------:R-:W-:-:S04]  /*2d80*/  SHF.R.U32.HI R4, RZ, 0x18, R4 ;  /* 0x00000018ff047819 */ /* 0x000fc80000011604 */
[----:B------:R-:W-:-:S04]  /*2d90*/  LOP3.LUT R5, R5, 0x80, R4, 0xf8, !PT ;  /* 0x0000008005057812 */ /* 0x000fc800078ef804 */
[----:B------:R-:W-:-:S07]  /*2da0*/  PRMT R0, R5, 0x7610, R0 ;  /* 0x0000761005007816 */ /* 0x000fce0000000000 */
.L_x_5653:
[----:B------:R-:W-:Y:S05]  /*2db0*/  BSYNC.RECONVERGENT B0 ;  /* 0x0000000000007941 */ /* 0x000fea0003800200 */
.L_x_5652:
[----:B------:R3:W-:Y:S01]  /*2dc0*/  STG.E.U8 desc[UR36][R2.64], R0 ;  /* 0x0000000002007986 */ /* 0x0007e2000c101124 */
[----:B------:R-:W-:Y:S05]  /*2dd0*/  BRA `(.L_x_5629) ;  /* 0x0000000000ac7947 */ /* 0x000fea0003800000 */
.L_x_5645:
[----:B------:R-:W-:-:S09]  /*2de0*/  UISETP.NE.AND UP0, UPT, UR4, 0x1c, UPT ;  /* 0x0000001c0400788c */ /* 0x000fd2000bf05270 */
[----:B------:R-:W-:Y:S05]  /*2df0*/  BRA.U !UP0, `(.L_x_5656) ;  /* 0x00000001089c7547 */ /* 0x000fea000b800000 */
[----:B------:R-:W-:-:S09]  /*2e00*/  UISETP.NE.AND UP0, UPT, UR4, 0x1d, UPT ;  /* 0x0000001d0400788c */ /* 0x000fd2000bf05270 */
[----:B------:R-:W-:Y:S05]  /*2e10*/  BRA.U !UP0, `(.L_x_5657) ;  /* 0x0000000108887547 */ /* 0x000fea000b800000 */
[----:B------:R-:W-:-:S09]  /*2e20*/  UISETP.NE.AND UP0, UPT, UR4, 0x2c, UPT ;  /* 0x0000002c0400788c */ /* 0x000fd2000bf05270 */
[----:B------:R-:W-:Y:S05]  /*2e30*/  BRA.U !UP0, `(.L_x_5658) ;  /* 0x0000000108447547 */ /* 0x000fea000b800000 */
.L_x_5628:
[----:B------:R-:W-:Y:S01]  /*2e40*/  MOV R0, 0x0 ;  /* 0x0000000000007802 */ /* 0x000fe20000000f00 */
[----:B------:R-:W4:Y:S01]  /*2e50*/  LDCU.64 UR6, c[0x4][0x178] ;  /* 0x01002f00ff0677ac */ /* 0x000f220008000a00 */
[----:B------:R-:W-:Y:S02]  /*2e60*/  HFMA2 R8, -RZ, RZ, 0, 6.020069122314453125e-06 ;  /* 0x00000065ff087431 */ /* 0x000fe400000001ff */
[----:B------:R-:W-:Y:S01]  /*2e70*/  IMAD.MOV.U32 R12, RZ, RZ, 0x1 ;  /* 0x00000001ff0c7424 */ /* 0x000fe200078e00ff */
[----:B------:R0:W1:Y:S01]  /*2e80*/  LDC.64 R2, c[0x4][R0] ;  /* 0x0100000000027b82 */ /* 0x0000620000000a00 */
[----:B------:R-:W3:Y:S01]  /*2e90*/  LDCU.64 UR8, c[0x4][0x180] ;  /* 0x01003000ff0877ac */ /* 0x000ee20008000a00 */
[----:B------:R-:W-:Y:S01]  /*2ea0*/  IMAD.MOV.U32 R13, RZ, RZ, RZ ;  /* 0x000000ffff0d7224 */ /* 0x000fe200078e00ff */
[----:B------:R-:W5:Y:S01]  /*2eb0*/  LDCU.64 UR4, c[0x4][0x70] ;  /* 0x01000e00ff0477ac */ /* 0x000f620008000a00 */
[----:B----4-:R-:W-:Y:S01]  /*2ec0*/  MOV R4, UR6 ;  /* 0x0000000600047c02 */ /* 0x010fe20008000f00 */
[----:B--2---:R-:W-:-:S02]  /*2ed0*/  IMAD.U32 R5, RZ, RZ, UR7 ;  /* 0x00000007ff057e24 */ /* 0x004fc4000f8e00ff */
[----:B---3--:R-:W-:Y:S01]  /*2ee0*/  IMAD.U32 R6, RZ, RZ, UR8 ;  /* 0x00000008ff067e24 */ /* 0x008fe2000f8e00ff */
[----:B------:R-:W-:Y:S01]  /*2ef0*/  MOV R7, UR9 ;  /* 0x0000000900077c02 */ /* 0x000fe20008000f00 */
[----:B-----5:R-:W-:Y:S02]  /*2f00*/  IMAD.U32 R10, RZ, RZ, UR4 ;  /* 0x00000004ff0a7e24 */ /* 0x020fe4000f8e00ff */
[----:B0-----:R-:W-:-:S07]  /*2f10*/  IMAD.U32 R11, RZ, RZ, UR5 ;  /* 0x00000005ff0b7e24 */ /* 0x001fce000f8e00ff */
[----:B------:R-:W-:-:S07]  /*2f20*/  LEPC R20, `(.L_x_5659) ;  /* 0x000000001014794e */ /* 0x000fce0000000000 */
[----:B-1----:R-:W-:Y:S05]  /*2f30*/  CALL.ABS.NOINC R2 ;  /* 0x0000000002007343 */ /* 0x002fea0003c00000 */
.L_x_5659:
[----:B------:R-:W-:Y:S05]  /*2f40*/  BRA `(.L_x_5629) ;  /* 0x0000000000507947 */ /* 0x000fea0003800000 */
.L_x_5658:
[----:B----4-:R-:W-:-:S04]  /*2f50*/  SHF.R.U32.HI R6, RZ, 0x17, R4 ;  /* 0x00000017ff067819 */ /* 0x010fc80000011604 */
[----:B--2---:R-:W-:-:S04]  /*2f60*/  LOP3.LUT R5, R6, 0xff, RZ, 0xc0, !PT ;  /* 0x000000ff06057812 */ /* 0x004fc800078ec0ff */
        /* <DEDUP_REMOVED lines=13> */
.L_x_5657:
[----:B--2-4-:R-:W0:Y:S02]  /*3040*/  F2I.U64.TRUNC R4, R5 ;  /* 0x0000000500047311 */ /* 0x014e24000020d800 */
[----:B0-----:R1:W-:Y:S01]  /*3050*/  STG.E.64 desc[UR36][R2.64], R4 ;  /* 0x0000000402007986 */ /* 0x0013e2000c101b24 */
[----:B------:R-:W-:Y:S05]  /*3060*/  BRA `(.L_x_5629) ;  /* 0x0000000000087947 */ /* 0x000fea0003800000 */
.L_x_5656:
[----:B--2---:R-:W0:Y:S02]  /*3070*/  F2I.U32.TRUNC.NTZ R5, R5 ;  /* 0x0000000500057305 */ /* 0x004e24000020f000 */
[----:B0-----:R0:W-:Y:S02]  /*3080*/  STG.E desc[UR36][R2.64], R5 ;  /* 0x0000000502007986 */ /* 0x0011e4000c101924 */
.L_x_5629:
[----:B------:R-:W-:-:S07]  /*3090*/  VIADD R17, R17, 0x80 ;  /* 0x0000008011117836 */ /* 0x000fce0000000000 */
.L_x_5593:
[----:B------:R-:W-:Y:S05]  /*30a0*/  BSYNC.RECONVERGENT B7 ;  /* 0x0000000000077941 */ /* 0x000fea0003800200 */
.L_x_5592:
[----:B------:R-:W5:Y:S01]  /*30b0*/  LDCU UR4, c[0x0][0x380] ;  /* 0x00007000ff0477ac */ /* 0x000f620008000800 */
[----:B------:R-:W-:Y:S01]  /*30c0*/  BSSY.RECONVERGENT B7, `(.L_x_5660) ;  /* 0x00002fc000077945 */ /* 0x000fe20003800200 */
[----:B-----5:R-:W-:-:S13]  /*30d0*/  ISETP.GE.AND P0, PT, R17, UR4, PT ;  /* 0x0000000411007c0c */ /* 0x020fda000bf06270 */
[----:B------:R-:W-:Y:S05]  /*30e0*/  @P0 BRA `(.L_x_5661) ;  /* 0x0000002c00e40947 */ /* 0x000fea0003800000 */
[----:B------:R-:W5:Y:S01]  /*30f0*/  LDCU UR4, c[0x0][0x388] ;  /* 0x00007100ff0477ac */ /* 0x000f620008000800 */
[----:B------:R-:W-:Y:S02]  /*3100*/  HFMA2 R16, -RZ, RZ, 0, 0 ;  /* 0x00000000ff107431 */ /* 0x000fe400000001ff */
[----:B0--3--:R-:W-:Y:S01]  /*3110*/  IMAD.MOV.U32 R0, RZ, RZ, RZ ;  /* 0x000000ffff007224 */ /* 0x009fe200078e00ff */
[----:B-----5:R-:W-:-:S09]  /*3120*/  UISETP.NE.AND UP0, UPT, UR4, URZ, UPT ;  /* 0x000000ff0400728c */ /* 0x020fd2000bf05270 */
[----:B------:R-:W-:Y:S05]  /*3130*/  BRA.U !UP0, `(.L_x_5662) ;  /* 0x0000001108a87547 */ /* 0x000fea000b800000 */
[----:B------:R-:W1:Y:S01]  /*3140*/  LDCU.64 UR4, c[0x0][0x390] ;  /* 0x00007200ff0477ac */ /* 0x000e620008000a00 */
[----:B------:R-:W-:Y:S01]  /*3150*/  IMAD.MOV.U32 R16, RZ, RZ, RZ ;  /* 0x000000ffff107224 */ /* 0x000fe200078e00ff */
[----:B------:R-:W0:Y:S01]  /*3160*/  LDCU UR6, c[0x0][0x38c] ;  /* 0x00007180ff0677ac */ /* 0x000e220008000800 */
[----:B------:R-:W3:Y:S01]  /*3170*/  LDCU.64 UR8, c[0x0][0x4b8] ;  /* 0x00009700ff0877ac */ /* 0x000ee20008000a00 */
[----:B------:R-:W-:Y:S01]  /*3180*/  UISETP.NE.AND UP0, UPT, UR40, URZ, UPT ;  /* 0x000000ff2800728c */ /* 0x000fe2000bf05270 */
[----:B-12---:R-:W-:-:S05]  /*3190*/  IMAD.HI.U32 R2, R17, UR4, R16 ;  /* 0x0000000411027c27 */ /* 0x006fca000f8e0010 */
[----:B------:R-:W-:-:S05]  /*31a0*/  SHF.R.U32.HI R3, RZ, UR5, R2 ;  /* 0x00000005ff037c19 */ /* 0x000fca0008011602 */
[----:B------:R-:W-:-:S04]  /*31b0*/  IMAD.MOV R0, RZ, RZ, -R3 ;  /* 0x000000ffff007224 */ /* 0x000fc800078e0a03 */
[----:B0-----:R-:W-:-:S04]  /*31c0*/  IMAD R0, R0, UR6, R17 ;  /* 0x0000000600007c24 */ /* 0x001fc8000f8e0211 */
[C---:B---3--:R-:W-:Y:S02]  /*31d0*/  IMAD R16, R0.reuse, UR8, RZ ;  /* 0x0000000800107c24 */ /* 0x048fe4000f8e02ff */
[----:B------:R-:W-:Y:S01]  /*31e0*/  IMAD R0, R0, UR9, RZ ;  /* 0x0000000900007c24 */ /* 0x000fe2000f8e02ff */
[----:B------:R-:W-:Y:S06]  /*31f0*/  BRA.U !UP0, `(.L_x_5662) ;  /* 0x0000001108787547 */ /* 0x000fec000b800000 */
[----:B------:R-:W4:Y:S01]  /*3200*/  LDCU.64 UR6, c[0x0][0x398] ;  /* 0x00007300ff0677ac */ /* 0x000f220008000a00 */
[----:B------:R-:W-:Y:S01]  /*3210*/  MOV R2, RZ ;  /* 0x000000ff00027202 */ /* 0x000fe20000000f00 */
[----:B------:R-:W0:Y:S01]  /*3220*/  LDCU UR4, c[0x0][0x3a0] ;  /* 0x00007400ff0477ac */ /* 0x000e220008000800 */
[----:B------:R-:W1:Y:S01]  /*3230*/  LDCU.64 UR8, c[0x0][0x4c0] ;  /* 0x00009800ff0877ac */ /* 0x000e620008000a00 */
[----:B------:R-:W-:Y:S02]  /*3240*/  UISETP.NE.AND UP0, UPT, UR38, 0x2, UPT ;  /* 0x000000022600788c */ /* 0x000fe4000bf05270 */
[----:B----4-:R-:W-:-:S05]  /*3250*/  IMAD.HI.U32 R4, R3, UR7, R2 ;  /* 0x0000000703047c27 */ /* 0x010fca000f8e0002 */
[----:B0-----:R-:W-:-:S05]  /*3260*/  SHF.R.U32.HI R5, RZ, UR4, R4 ;  /* 0x00000004ff057c19 */ /* 0x001fca0008011604 */
[----:B------:R-:W-:-:S04]  /*3270*/  IMAD.MOV R2, RZ, RZ, -R5 ;  /* 0x000000ffff027224 */ /* 0x000fc800078e0a05 */
[----:B------:R-:W-:-:S04]  /*3280*/  IMAD R3, R2, UR6, R3 ;  /* 0x0000000602037c24 */ /* 0x000fc8000f8e0203 */
[C---:B-1----:R-:W-:Y:S02]  /*3290*/  IMAD R16, R3.reuse, UR8, R16 ;  /* 0x0000000803107c24 */ /* 0x042fe4000f8e0210 */
        /* <DEDUP_REMOVED lines=276> */
.L_x_5662:
[----:B------:R-:W1:Y:S01]  /*43e0*/  LDCU.64 UR6, c[0x0][0x588] ;  /* 0x0000b100ff0677ac */ /* 0x000e620008000a00 */
[----:B------:R-:W-:Y:S01]  /*43f0*/  BSSY.RECONVERGENT B6, `(.L_x_5663) ;  /* 0x00000e5000067945 */ /* 0x000fe20003800200 */
[----:B------:R-:W-:-:S04]  /*4400*/  UPRMT UR4, UR42, 0x9910, URZ ;  /* 0x000099102a047896 */ /* 0x000fc800080000ff */
[----:B------:R-:W-:Y:S01]  /*4410*/  UISETP.GT.AND UP0, UPT, UR4, 0x9, UPT ;  /* 0x000000090400788c */ /* 0x000fe2000bf04270 */
[----:B-12---:R-:W-:-:S04]  /*4420*/  IADD3 R2, P0, PT, R0, UR6, RZ ;  /* 0x0000000600027c10 */ /* 0x006fc8000ff1e0ff */
        /* <DEDUP_REMOVED lines=13> */
.L_x_5667:
[----:B------:R-:W2:Y:S02]  /*4500*/  LDG.E.U8 R0, desc[UR36][R2.64] ;  /* 0x0000002402007981 */ /* 0x000ea4000c1e1100 */
[----:B--2---:R-:W-:Y:S01]  /*4510*/  I2FP.F32.U32 R0, R0 ;  /* 0x0000000000007245 */ /* 0x004fe20000201000 */
[----:B------:R-:W-:Y:S06]  /*4520*/  BRA `(.L_x_5669) ;  /* 0x0000000c00447947 */ /* 0x000fec0003800000 */
.L_x_5666:
        /* <DEDUP_REMOVED lines=9> */
.L_x_5671:
[----:B------:R-:W2:Y:S02]  /*45c0*/  LDG.E R0, desc[UR36][R2.64] ;  /* 0x0000002402007981 */ /* 0x000ea4000c1e1900 */
[----:B--2---:R-:W-:Y:S01]  /*45d0*/  I2FP.F32.S32 R0, R0 ;  /* 0x0000000000007245 */ /* 0x004fe20000201400 */
[----:B------:R-:W-:Y:S06]  /*45e0*/  BRA `(.L_x_5669) ;  /* 0x0000000c00147947 */ /* 0x000fec0003800000 */
.L_x_5670:
[----:B------:R-:W2:Y:S02]  /*45f0*/  LDG.E.U16 R0, desc[UR36][R2.64] ;  /* 0x0000002402007981 */ /* 0x000ea4000c1e1500 */
[----:B--2---:R-:W2:Y:S01]  /*4600*/  I2F.S16 R0, R0 ;  /* 0x0000000000007306 */ /* 0x004ea20000101400 */
[----:B------:R-:W-:Y:S05]  /*4610*/  BRA `(.L_x_5669) ;  /* 0x0000000c00087947 */ /* 0x000fea0003800000 */
.L_x_5665:
        /* <DEDUP_REMOVED lines=8> */
.L_x_5673:
[----:B------:R-:W2:Y:S02]  /*46a0*/  LDG.E.U16 R0, desc[UR36][R2.64] ;  /* 0x0000002402007981 */ /* 0x000ea4000c1e1500 */
[----:B--2---:R-:W-:Y:S01]  /*46b0*/  HADD2.F32 R0, -RZ, R0.H0_H0 ;  /* 0x20000000ff007230 */ /* 0x004fe20000004100 */
[----:B------:R-:W-:Y:S06]  /*46c0*/  BRA `(.L_x_5669) ;  /* 0x0000000800dc7947 */ /* 0x000fec0003800000 */
.L_x_5672:
        /* <DEDUP_REMOVED lines=8> */
.L_x_5675:
[----:B------:R-:W2:Y:S02]  /*4750*/  LDG.E.U16 R0, desc[UR36][R2.64] ;  /* 0x0000002402007981 */ /* 0x000ea4000c1e1500 */
[----:B--2---:R-:W-:Y:S01]  /*4760*/  HADD2.F32 R0, -RZ, R0.H0_H0 ;  /* 0x20000000ff007230 */ /* 0x004fe20000004100 */
[----:B------:R-:W-:Y:S06]  /*4770*/  BRA `(.L_x_5669) ;  /* 0x0000000800b07947 */ /* 0x000fec0003800000 */
.L_x_5674:
        /* <DEDUP_REMOVED lines=11> */
.L_x_5664:
        /* <DEDUP_REMOVED lines=12> */
.L_x_5678:
        /* <DEDUP_REMOVED lines=11> */
.L_x_5677:
        /* <DEDUP_REMOVED lines=9> */
[C---:B----4-:R-:W-:Y:S02]  /*4a30*/  LOP3.LUT R4, R0.reuse, 0x7f000000, RZ, 0xc0, !PT ;  /* 0x7f00000000047812 */ /* 0x050fe400078ec0ff */
        /* <DEDUP_REMOVED lines=15> */
.L_x_5680:
[----:B------:R-:W2:Y:S02]  /*4b30*/  LDG.E.U8 R2, desc[UR36][R2.64] ;  /* 0x0000002402027981 */ /* 0x000ea4000c1e1100 */
[C---:B--2---:R-:W-:Y:S01]  /*4b40*/  IMAD.SHL.U32 R0, R2.reuse, 0x2000000, RZ ;  /* 0x0200000002007824 */ /* 0x044fe200078e00ff */
[----:B------:R-:W-:-:S04]  /*4b50*/  SHF.L.U32 R5, R2, 0x8, RZ ;  /* 0x0000000802057819 */ /* 0x000fc800000006ff */
[----:B------:R-:W-:-:S13]  /*4b60*/  ISETP.GE.U32.AND P0, PT, R0, 0x8000000, PT ;  /* 0x080000000000780c */ /* 0x000fda0003f06070 */
[C---:B----4-:R-:W-:Y:S02]  /*4b70*/  @!P0 LOP3.LUT R4, R5.reuse, 0x7f00, RZ, 0xc0, !PT ;  /* 0x00007f0005048812 */ /* 0x050fe400078ec0ff */
[----:B------:R-:W-:Y:S02]  /*4b80*/  @P0 LEA.HI R0, R0, 0x70000000, RZ, 0x1c ;  /* 0x7000000000000811 */ /* 0x000fe400078fe0ff */
[----:B------:R-:W-:Y:S02]  /*4b90*/  @!P0 LOP3.LUT R4, R4, 0x3f000000, RZ, 0xfc, !PT ;  /* 0x3f00000004048812 */ /* 0x000fe400078efcff */
[----:B------:R-:W-:Y:S01]  /*4ba0*/  PRMT R5, R5, 0x9910, RZ ;  /* 0x0000991005057816 */ /* 0x000fe200000000ff */
[----:B------:R-:W-:Y:S02]  /*4bb0*/  @P0 FMUL.FTZ R0, R0, 1.9259299443872358531e-34 ;  /* 0x0780000000000820 */ /* 0x000fe40000410000 */
[----:B------:R-:W-:-:S05]  /*4bc0*/  @!P0 FADD.FTZ R0, R4, -0.5 ;  /* 0xbf00000004008421 */ /* 0x000fca0000010000 */
[----:B------:R-:W-:Y:S01]  /*4bd0*/  LOP3.LUT R0, R0, 0x80000000, R5, 0xf8, !PT ;  /* 0x8000000000007812 */ /* 0x000fe200078ef805 */
[----:B------:R-:W-:Y:S06]  /*4be0*/  BRA `(.L_x_5669) ;  /* 0x0000000400947947 */ /* 0x000fec0003800000 */
.L_x_5679:
[----:B------:R-:W2:Y:S02]  /*4bf0*/  LDG.E.U16 R0, desc[UR36][R2.64] ;  /* 0x0000002402007981 */ /* 0x000ea4000c1e1500 */
[----:B--2---:R-:W-:Y:S01]  /*4c00*/  IMAD.U32 R0, R0, 0x10000, RZ ;  /* 0x0001000000007824 */ /* 0x004fe200078e00ff */
[----:B------:R-:W-:Y:S06]  /*4c10*/  BRA `(.L_x_5669) ;  /* 0x0000000400887947 */ /* 0x000fec0003800000 */
.L_x_5676:
        /* <DEDUP_REMOVED lines=11> */
.L_x_5683:
        /* <DEDUP_REMOVED lines=20> */
.L_x_5685:
[----:B------:R-:W-:Y:S05]  /*4e10*/  BSYNC.RECONVERGENT B0 ;  /* 0x0000000000007941 */ /* 0x000fea0003800200 */
.L_x_5684:
[----:B------:R-:W-:Y:S02]  /*4e20*/  SHF.L.U32 R0, R0, 0x14, RZ ;  /* 0x0000001400007819 */ /* 0x000fe400000006ff */
[----:B------:R-:W-:-:S04]  /*4e30*/  LEA R2, R2, 0x3b800000, 0x17 ;  /* 0x3b80000002027811 */ /* 0x000fc800078eb8ff */
[----:B------:R-:W-:Y:S01]  /*4e40*/  LOP3.LUT R0, R2, R0, R7, 0xfe, !PT ;  /* 0x0000000002007212 */ /* 0x000fe200078efe07 */
[----:B------:R-:W-:Y:S06]  /*4e50*/  BRA `(.L_x_5669) ;  /* 0x0000000000f87947 */ /* 0x000fec0003800000 */
.L_x_5682:
        /* <DEDUP_REMOVED lines=20> */
.L_x_5687:
[----:B------:R-:W-:Y:S05]  /*4fa0*/  BSYNC.RECONVERGENT B0 ;  /* 0x0000000000007941 */ /* 0x000fea0003800200 */
.L_x_5686:
[----:B------:R-:W-:Y:S01]  /*4fb0*/  IMAD.SHL.U32 R0, R0, 0x200000, RZ ;  /* 0x0020000000007824 */ /* 0x000fe200078e00ff */
[----:B------:R-:W-:-:S04]  /*4fc0*/  LEA R2, R2, 0x37800000, 0x17 ;  /* 0x3780000002027811 */ /* 0x000fc800078eb8ff */
[----:B------:R-:W-:Y:S01]  /*4fd0*/  LOP3.LUT R0, R2, R0, R7, 0xfe, !PT ;  /* 0x0000000002007212 */ /* 0x000fe200078efe07 */
[----:B------:R-:W-:Y:S06]  /*4fe0*/  BRA `(.L_x_5669) ;  /* 0x0000000000947947 */ /* 0x000fec0003800000 */
.L_x_5681:
        /* <DEDUP_REMOVED lines=14> */
.L_x_5668:
[----:B------:R-:W-:Y:S01]  /*50d0*/  MOV R2, 0x0 ;  /* 0x0000000000027802 */ /* 0x000fe20000000f00 */
[----:B------:R-:W4:Y:S01]  /*50e0*/  LDCU.64 UR4, c[0x4][0x178] ;  /* 0x01002f00ff0477ac */ /* 0x000f220008000a00 */
[----:B------:R-:W-:Y:S02]  /*50f0*/  HFMA2 R8, -RZ, RZ, 0, 4.64916229248046875e-06 ;  /* 0x0000004eff087431 */ /* 0x000fe400000001ff */
[----:B------:R-:W-:Y:S01]  /*5100*/  IMAD.MOV.U32 R12, RZ, RZ, 0x1 ;  /* 0x00000001ff0c7424 */ /* 0x000fe200078e00ff */
[----:B------:R-:W0:Y:S01]  /*5110*/  LDCU.64 UR6, c[0x4][0x180] ;  /* 0x01003000ff0677ac */ /* 0x000e220008000a00 */
[----:B------:R-:W1:Y:S01]  /*5120*/  LDC.64 R2, c[0x4][R2] ;  /* 0x0100000002027b82 */ /* 0x000e620000000a00 */
[----:B------:R-:W-:Y:S01]  /*5130*/  IMAD.MOV.U32 R13, RZ, RZ, RZ ;  /* 0x000000ffff0d7224 */ /* 0x000fe200078e00ff */
[----:B------:R-:W2:Y:S01]  /*5140*/  LDCU.64 UR8, c[0x4][0x68] ;  /* 0x01000d00ff0877ac */ /* 0x000ea20008000a00 */
[----:B----4-:R-:W-:Y:S01]  /*5150*/  MOV R4, UR4 ;  /* 0x0000000400047c02 */ /* 0x010fe20008000f00 */
[----:B------:R-:W-:-:S02]  /*5160*/  IMAD.U32 R5, RZ, RZ, UR5 ;  /* 0x00000005ff057e24 */ /* 0x000fc4000f8e00ff */
[----:B0-----:R-:W-:Y:S01]  /*5170*/  IMAD.U32 R6, RZ, RZ, UR6 ;  /* 0x00000006ff067e24 */ /* 0x001fe2000f8e00ff */
[----:B------:R-:W-:Y:S01]  /*5180*/  MOV R7, UR7 ;  /* 0x0000000700077c02 */ /* 0x000fe20008000f00 */
[----:B--2---:R-:W-:Y:S02]  /*5190*/  IMAD.U32 R10, RZ, RZ, UR8 ;  /* 0x00000008ff0a7e24 */ /* 0x004fe4000f8e00ff */
[----:B------:R-:W-:-:S07]  /*51a0*/  IMAD.U32 R11, RZ, RZ, UR9 ;  /* 0x00000009ff0b7e24 */ /* 0x000fce000f8e00ff */
[----:B------:R-:W-:-:S07]  /*51b0*/  LEPC R20, `(.L_x_5690) ;  /* 0x000000001014794e */ /* 0x000fce0000000000 */
[----:B-1----:R-:W-:Y:S05]  /*51c0*/  CALL.ABS.NOINC R2 ;  /* 0x0000000002007343 */ /* 0x002fea0003c00000 */
.L_x_5690:
[----:B------:R-:W-:Y:S01]  /*51d0*/  MOV R0, RZ ;  /* 0x000000ff00007202 */ /* 0x000fe20000000f00 */
[----:B------:R-:W-:Y:S06]  /*51e0*/  BRA `(.L_x_5669) ;  /* 0x0000000000147947 */ /* 0x000fec0003800000 */
.L_x_5689:
[----:B------:R-:W2:Y:S02]  /*51f0*/  LDG.E.64 R2, desc[UR36][R2.64] ;  /* 0x0000002402027981 */ /* 0x000ea4000c1e1b00 */
[----:B--2---:R0:W1:Y:S02]  /*5200*/  I2F.U64 R0, R2 ;  /* 0x0000000200007312 */ /* 0x0040640000301000 */
[----:B01----:R-:W-:Y:S05]  /*5210*/  BRA `(.L_x_5669) ;  /* 0x0000000000087947 */ /* 0x003fea0003800000 */
.L_x_5688:
[----:B------:R-:W2:Y:S02]  /*5220*/  LDG.E R0, desc[UR36][R2.64] ;  /* 0x0000002402007981 */ /* 0x000ea4000c1e1900 */
[----:B--2---:R-:W-:-:S07]  /*5230*/  I2FP.F32.U32 R0, R0 ;  /* 0x0000000000007245 */ /* 0x004fce0000201000 */
.L_x_5669:
[----:B------:R-:W-:Y:S05]  /*5240*/  BSYNC.RECONVERGENT B6 ;  /* 0x0000000000067941 */ /* 0x000fea0003800200 */
.L_x_5663:
[----:B0-2--5:R-:W0:Y:S01]  /*5250*/  MUFU.RCP R0, R0 ;  /* 0x0000000000007308 */ /* 0x025e220000001000 */
[----:B------:R-:W0:Y:S01]  /*5260*/  LDCU UR5, c[0x0][0x594] ;  /* 0x0000b280ff0577ac */ /* 0x000e220008000800 */
[----:B------:R-:W1:Y:S01]  /*5270*/  LDCU.64 UR6, c[0x0][0x580] ;  /* 0x0000b000ff0677ac */ /* 0x000e620008000a00 */
[----:B------:R-:W-:-:S04]  /*5280*/  UPRMT UR4, UR41, 0x9910, URZ ;  /* 0x0000991029047896 */ /* 0x000fc800080000ff */
[----:B------:R-:W-:Y:S01]  /*5290*/  UISETP.GT.AND UP0, UPT, UR4, 0x9, UPT ;  /* 0x000000090400788c */ /* 0x000fe2000bf04270 */
[----:B0-----:R-:W-:-:S04]  /*52a0*/  FMUL.FTZ R5, R0, UR5 ;  /* 0x0000000500057c20 */ /* 0x001fc80008410000 */
[----:B----4-:R0:W2:Y:S01]  /*52b0*/  FRND.TRUNC R4, R5 ;  /* 0x0000000500047307 */ /* 0x0100a2000020d000 */
[----:B-1-3--:R-:W-:-:S05]  /*52c0*/  IADD3 R2, P0, PT, R16, UR6, RZ ;  /* 0x0000000610027c10 */ /* 0x00afca000ff1e0ff */
        /* <DEDUP_REMOVED lines=13> */
.L_x_5694:
[----:B0-2---:R-:W0:Y:S02]  /*53a0*/  F2I.S64.TRUNC R4, R5 ;  /* 0x0000000500047311 */ /* 0x005e24000020d900 */
[----:B0-----:R4:W-:Y:S01]  /*53b0*/  STG.E.U8 desc[UR36][R2.64], R4 ;  /* 0x0000000402007986 */ /* 0x0019e2000c101124 */
[----:B------:R-:W-:Y:S05]  /*53c0*/  BRA `(.L_x_5696) ;  /* 0x0000000c00287947 */ /* 0x000fea0003800000 */
.L_x_5693:
[----:B------:R-:W-:-:S09]  /*53d0*/  UISETP.NE.AND UP0, UPT, UR4, 0x2, UPT ;  /* 0x000000020400788c */ /* 0x000fd2000bf05270 */
[----:B------:R-:W-:Y:S05]  /*53e0*/  BRA.U !UP0, `(.L_x_5697) ;  /* 0x0000000108287547 */ /* 0x000fea000b800000 */
[----:B------:R-:W-:-:S09]  /*53f0*/  UISETP.NE.AND UP0, UPT, UR4, 0x3, UPT ;  /* 0x000000030400788c */ /* 0x000fd2000bf05270 */
[----:B------:R-:W-:Y:S05]  /*5400*/  BRA.U !UP0, `(.L_x_5698) ;  /* 0x0000000108147547 */ /* 0x000fea000b800000 */
[----:B------:R-:W-:-:S09]  /*5410*/  UISETP.NE.AND UP0, UPT, UR4, 0x4, UPT ;  /* 0x000000040400788c */ /* 0x000fd2000bf05270 */
[----:B------:R-:W-:Y:S05]  /*5420*/  BRA.U UP0, `(.L_x_5695) ;  /* 0x0000000900387547 */ /* 0x000fea000b800000 */
[----:B0-2---:R-:W0:Y:S02]  /*5430*/  F2I.S64.TRUNC R4, R5 ;  /* 0x0000000500047311 */ /* 0x005e24000020d900 */
[----:B0-----:R1:W-:Y:S01]  /*5440*/  STG.E.64 desc[UR36][R2.64], R4 ;  /* 0x0000000402007986 */ /* 0x0013e2000c101b24 */
[----:B------:R-:W-:Y:S05]  /*5450*/  BRA `(.L_x_5696) ;  /* 0x0000000c00047947 */ /* 0x000fea0003800000 */
.L_x_5698:
[----:B0-----:R-:W0:Y:S02]  /*5460*/  F2I.TRUNC.NTZ R5, R5 ;  /* 0x0000000500057305 */ /* 0x001e24000020f100 */
[----:B0-----:R3:W-:Y:S01]  /*5470*/  STG.E desc[UR36][R2.64], R5 ;  /* 0x0000000502007986 */ /* 0x0017e2000c101924 */
[----:B------:R-:W-:Y:S05]  /*5480*/  BRA `(.L_x_5696) ;  /* 0x0000000800f87947 */ /* 0x000fea0003800000 */
.L_x_5697:
[----:B0-----:R-:W0:Y:S02]  /*5490*/  F2I.TRUNC.NTZ R5, R5 ;  /* 0x0000000500057305 */ /* 0x001e24000020f100 */
[----:B0-----:R0:W-:Y:S01]  /*54a0*/  STG.E.U16 desc[UR36][R2.64], R5 ;  /* 0x0000000502007986 */ /* 0x0011e2000c101524 */
[----:B------:R-:W-:Y:S05]  /*54b0*/  BRA `(.L_x_5696) ;  /* 0x0000000800ec7947 */ /* 0x000fea0003800000 */
.L_x_5692:
[----:B------:R-:W-:-:S09]  /*54c0*/  UISETP.GT.AND UP0, UPT, UR4, 0x6, UPT ;  /* 0x000000060400788c */ /* 0x000fd2000bf04270 */
[----:B------:R-:W-:Y:S05]  /*54d0*/  BRA.U UP0, `(.L_x_5699) ;  /* 0x0000000100247547 */ /* 0x000fea000b800000 */
[----:B------:R-:W-:-:S09]  /*54e0*/  UISETP.NE.AND UP0, UPT, UR4, 0x5, UPT ;  /* 0x000000050400788c */ /* 0x000fd2000bf05270 */
[----:B------:R-:W-:Y:S05]  /*54f0*/  BRA.U !UP0, `(.L_x_5700) ;  /* 0x0000000108107547 */ /* 0x000fea000b800000 */
[----:B------:R-:W-:-:S09]  /*5500*/  UISETP.NE.AND UP0, UPT, UR4, 0x6, UPT ;  /* 0x000000060400788c */ /* 0x000fd2000bf05270 */
[----:B------:R-:W-:Y:S05]  /*5510*/  BRA.U UP0, `(.L_x_5695) ;  /* 0x0000000500fc7547 */ /* 0x000fea000b800000 */
[----:B--2---:R1:W-:Y:S01]  /*5520*/  STG.E desc[UR36][R2.64], R4 ;  /* 0x0000000402007986 */ /* 0x0043e2000c101924 */
[----:B------:R-:W-:Y:S05]  /*5530*/  BRA `(.L_x_5696) ;  /* 0x0000000800cc7947 */ /* 0x000fea0003800000 */
.L_x_5700:
[----:B--2---:R-:W-:-:S05]  /*5540*/  F2FP.F16.F32.PACK_AB R4, RZ, R4 ;  /* 0x00000004ff04723e */ /* 0x004fca00000000ff */
[----:B------:R1:W-:Y:S01]  /*5550*/  STG.E.U16 desc[UR36][R2.64], R4 ;  /* 0x0000000402007986 */ /* 0x0003e2000c101524 */
[----:B------:R-:W-:Y:S05]  /*5560*/  BRA `(.L_x_5696) ;  /* 0x0000000800c07947 */ /* 0x000fea0003800000 */
.L_x_5699:
[----:B------:R-:W-:-:S09]  /*5570*/  UISETP.NE.AND UP0, UPT, UR4, 0x7, UPT ;  /* 0x000000070400788c */ /* 0x000fd2000bf05270 */
[----:B------:R-:W-:Y:S05]  /*5580*/  BRA.U !UP0, `(.L_x_5701) ;  /* 0x00000001082c7547 */ /* 0x000fea000b800000 */
[----:B------:R-:W-:-:S09]  /*5590*/  UISETP.NE.AND UP0, UPT, UR4, 0x8, UPT ;  /* 0x000000080400788c */ /* 0x000fd2000bf05270 */
[----:B------:R-:W-:Y:S05]  /*55a0*/  BRA.U !UP0, `(.L_x_5702) ;  /* 0x0000000108147547 */ /* 0x000fea000b800000 */
[----:B------:R-:W-:-:S09]  /*55b0*/  UISETP.NE.AND UP0, UPT, UR4, 0x9, UPT ;  /* 0x000000090400788c */ /* 0x000fd2000bf05270 */
[----:B------:R-:W-:Y:S05]  /*55c0*/  BRA.U UP0, `(.L_x_5695) ;  /* 0x0000000500d07547 */ /* 0x000fea000b800000 */
[----:B0-----:R-:W-:-:S05]  /*55d0*/  IMAD.MOV.U32 R5, RZ, RZ, RZ ;  /* 0x000000ffff057224 */ /* 0x001fca00078e00ff */
[----:B--2---:R0:W-:Y:S01]  /*55e0*/  STG.E.64 desc[UR36][R2.64], R4 ;  /* 0x0000000402007986 */ /* 0x0041e2000c101b24 */
[----:B------:R-:W-:Y:S05]  /*55f0*/  BRA `(.L_x_5696) ;  /* 0x00000008009c7947 */ /* 0x000fea0003800000 */
.L_x_5702:
[----:B0-2---:R-:W-:-:S04]  /*5600*/  F2FP.F16.F32.PACK_AB R5, RZ, R4 ;  /* 0x00000004ff05723e */ /* 0x005fc800000000ff */
[----:B------:R-:W-:-:S05]  /*5610*/  PRMT R5, R5, 0x5410, RZ ;  /* 0x0000541005057816 */ /* 0x000fca00000000ff */
[----:B------:R0:W-:Y:S01]  /*5620*/  STG.E desc[UR36][R2.64], R5 ;  /* 0x0000000502007986 */ /* 0x0001e2000c101924 */
[----:B------:R-:W-:Y:S05]  /*5630*/  BRA `(.L_x_5696) ;  /* 0x00000008008c7947 */ /* 0x000fea0003800000 */
.L_x_5701:
[----:B--2---:R-:W-:-:S06]  /*5640*/  FMUL.FTZ R4, R4, 1 ;  /* 0x3f80000004047820 */ /* 0x004fcc0000410000 */
[----:B0-----:R-:W0:Y:S02]  /*5650*/  F2F.F64.F32 R4, R4 ;  /* 0x0000000400047310 */ /* 0x001e240000201800 */
[----:B0-----:R0:W-:Y:S01]  /*5660*/  STG.E.64 desc[UR36][R2.64], R4 ;  /* 0x0000000402007986 */ /* 0x0011e2000c101b24 */
[----:B------:R-:W-:Y:S05]  /*5670*/  BRA `(.L_x_5696) ;  /* 0x00000008007c7947 */ /* 0x000fea0003800000 */
.L_x_5691:
        /* <DEDUP_REMOVED lines=13> */
.L_x_5706:
[----:B--2---:R-:W-:Y:S01]  /*5750*/  LOP3.LUT R6, R4, 0x7fffffff, RZ, 0xc0, !PT ;  /* 0x7fffffff04067812 */ /* 0x004fe200078ec0ff */
        /* <DEDUP_REMOVED lines=15> */
.L_x_5709:
[----:B------:R-:W-:-:S04]  /*5850*/  SHF.R.U32.HI R4, RZ, 0x18, R4 ;  /* 0x00000018ff047819 */ /* 0x000fc80000011604 */
[----:B------:R-:W-:-:S04]  /*5860*/  LOP3.LUT R4, R5, 0x80, R4, 0xf8, !PT ;  /* 0x0000008005047812 */ /* 0x000fc800078ef804 */
[----:B------:R-:W-:-:S07]  /*5870*/  PRMT R0, R4, 0x7610, R0 ;  /* 0x0000761004007816 */ /* 0x000fce0000000000 */
.L_x_5708:
[----:B------:R-:W-:Y:S05]  /*5880*/  BSYNC.RECONVERGENT B0 ;  /* 0x0000000000007941 */ /* 0x000fea0003800200 */
.L_x_5707:
[----:B------:R1:W-:Y:S01]  /*5890*/  STG.E.U8 desc[UR36][R2.64], R0 ;  /* 0x0000000002007986 */ /* 0x0003e2000c101124 */
[----:B------:R-:W-:Y:S05]  /*58a0*/  BRA `(.L_x_5696) ;  /* 0x0000000400f07947 */ /* 0x000fea0003800000 */
.L_x_5705:
[----:B--2---:R-:W-:Y:S01]  /*58b0*/  LOP3.LUT R6, R4, 0x7fffffff, RZ, 0xc0, !PT ;  /* 0x7fffffff04067812 */ /* 0x004fe200078ec0ff */
        /* <DEDUP_REMOVED lines=15> */
.L_x_5712:
[----:B------:R-:W-:-:S04]  /*59b0*/  SHF.R.U32.HI R4, RZ, 0x18, R4 ;  /* 0x00000018ff047819 */ /* 0x000fc80000011604 */
[----:B------:R-:W-:-:S04]  /*59c0*/  LOP3.LUT R5, R5, 0x80, R4, 0xf8, !PT ;  /* 0x0000008005057812 */ /* 0x000fc800078ef804 */
[----:B------:R-:W-:-:S07]  /*59d0*/  PRMT R0, R5, 0x7610, R0 ;  /* 0x0000761005007816 */ /* 0x000fce0000000000 */
.L_x_5711:
[----:B------:R-:W-:Y:S05]  /*59e0*/  BSYNC.RECONVERGENT B0 ;  /* 0x0000000000007941 */ /* 0x000fea0003800200 */
.L_x_5710:
[----:B------:R1:W-:Y:S01]  /*59f0*/  STG.E.U8 desc[UR36][R2.64], R0 ;  /* 0x0000000002007986 */ /* 0x0003e2000c101124 */
[----:B------:R-:W-:Y:S05]  /*5a00*/  BRA `(.L_x_5696) ;  /* 0x0000000400987947 */ /* 0x000fea0003800000 */
.L_x_5704:
[----:B------:R-:W-:-:S09]  /*5a10*/  UISETP.NE.AND UP0, UPT, UR4, 0x1c, UPT ;  /* 0x0000001c0400788c */ /* 0x000fd2000bf05270 */
[----:B------:R-:W-:Y:S05]  /*5a20*/  BRA.U !UP0, `(.L_x_5713) ;  /* 0x0000000108587547 */ /* 0x000fea000b800000 */
[----:B------:R-:W-:-:S09]  /*5a30*/  UISETP.NE.AND UP0, UPT, UR4, 0x1d, UPT ;  /* 0x0000001d0400788c */ /* 0x000fd2000bf05270 */
[----:B------:R-:W-:Y:S05]  /*5a40*/  BRA.U !UP0, `(.L_x_5714) ;  /* 0x0000000108447547 */ /* 0x000fea000b800000 */
[----:B------:R-:W-:-:S09]  /*5a50*/  UISETP.NE.AND UP0, UPT, UR4, 0x2c, UPT ;  /* 0x0000002c0400788c */ /* 0x000fd2000bf05270 */
[----:B------:R-:W-:Y:S05]  /*5a60*/  BRA.U UP0, `(.L_x_5695) ;  /* 0x0000000100a87547 */ /* 0x000fea000b800000 */
[----:B--2---:R-:W-:-:S04]  /*5a70*/  SHF.R.U32.HI R6, RZ, 0x17, R4 ;  /* 0x00000017ff067819 */ /* 0x004fc80000011604 */
        /* <DEDUP_REMOVED lines=14> */
.L_x_5714:
[----:B0-2---:R-:W0:Y:S02]  /*5b60*/  F2I.U64.TRUNC R4, R5 ;  /* 0x0000000500047311 */ /* 0x005e24000020d800 */
[----:B0-----:R0:W-:Y:S01]  /*5b70*/  STG.E.64 desc[UR36][R2.64], R4 ;  /* 0x0000000402007986 */ /* 0x0011e2000c101b24 */
[----:B------:R-:W-:Y:S05]  /*5b80*/  BRA `(.L_x_5696) ;  /* 0x0000000400387947 */ /* 0x000fea0003800000 */
.L_x_5713:
[----:B0-----:R-:W0:Y:S02]  /*5b90*/  F2I.U32.TRUNC.NTZ R5, R5 ;  /* 0x0000000500057305 */ /* 0x001e24000020f000 */
[----:B0-----:R0:W-:Y:S01]  /*5ba0*/  STG.E desc[UR36][R2.64], R5 ;  /* 0x0000000502007986 */ /* 0x0011e2000c101924 */
[----:B------:R-:W-:Y:S05]  /*5bb0*/  BRA `(.L_x_5696) ;  /* 0x00000004002c7947 */ /* 0x000fea0003800000 */
.L_x_5703:
[----:B------:R-:W-:-:S09]  /*5bc0*/  UISETP.GT.AND UP0, UPT, UR4, 0xe, UPT ;  /* 0x0000000e0400788c */ /* 0x000fd2000bf04270 */
[----:B------:R-:W-:Y:S05]  /*5bd0*/  BRA.U UP0, `(.L_x_5715) ;  /* 0x0000000100347547 */ /* 0x000fea000b800000 */
[----:B------:R-:W-:-:S09]  /*5be0*/  UISETP.NE.AND UP0, UPT, UR4, 0xa, UPT ;  /* 0x0000000a0400788c */ /* 0x000fd2000bf05270 */
[----:B------:R-:W-:Y:S05]  /*5bf0*/  BRA.U !UP0, `(.L_x_5716) ;  /* 0x0000000108187547 */ /* 0x000fea000b800000 */
[----:B------:R-:W-:-:S09]  /*5c00*/  UISETP.NE.AND UP0, UPT, UR4, 0xb, UPT ;  /* 0x0000000b0400788c */ /* 0x000fd2000bf05270 */
[----:B------:R-:W-:Y:S05]  /*5c10*/  BRA.U UP0, `(.L_x_5695) ;  /* 0x00000001003c7547 */ /* 0x000fea000b800000 */
[----:B--2---:R-:W-:-:S04]  /*5c20*/  FSETP.NEU.FTZ.AND P0, PT, R4, RZ, PT ;  /* 0x000000ff0400720b */ /* 0x004fc80003f1d000 */
[----:B0-----:R-:W-:-:S05]  /*5c30*/  SEL R5, RZ, 0x1, !P0 ;  /* 0x00000001ff057807 */ /* 0x001fca0004000000 */
[----:B------:R0:W-:Y:S01]  /*5c40*/  STG.E.U8 desc[UR36][R2.64], R5 ;  /* 0x0000000502007986 */ /* 0x0001e2000c101124 */
[----:B------:R-:W-:Y:S05]  /*5c50*/  BRA `(.L_x_5696) ;  /* 0x0000000400047947 */ /* 0x000fea0003800000 */
.L_x_5716:
[----:B--2---:R-:W-:Y:S01]  /*5c60*/  FMUL.FTZ R4, R4, 1 ;  /* 0x3f80000004047820 */ /* 0x004fe20000410000 */
[----:B------:R-:W-:-:S05]  /*5c70*/  CS2R R6, SRZ ;  /* 0x0000000000067805 */ /* 0x000fca000001ff00 */
[----:B0-----:R-:W0:Y:S02]  /*5c80*/  F2F.F64.F32 R4, R4 ;  /* 0x0000000400047310 */ /* 0x001e240000201800 */
[----:B0-----:R0:W-:Y:S01]  /*5c90*/  STG.E.128 desc[UR36][R2.64], R4 ;  /* 0x0000000402007986 */ /* 0x0011e2000c101d24 */
[----:B------:R-:W-:Y:S05]  /*5ca0*/  BRA `(.L_x_5696) ;  /* 0x0000000000f07947 */ /* 0x000fea0003800000 */
.L_x_5715:
[----:B------:R-:W-:-:S09]  /*5cb0*/  UISETP.NE.AND UP0, UPT, UR4, 0xf, UPT ;  /* 0x0000000f0400788c */ /* 0x000fd2000bf05270 */
[----:B------:R-:W-:Y:S05]  /*5cc0*/  BRA.U !UP0, `(.L_x_5717) ;  /* 0x0000000108e07547 */ /* 0x000fea000b800000 */
[----:B------:R-:W-:-:S09]  /*5cd0*/  UISETP.NE.AND UP0, UPT, UR4, 0x17, UPT ;  /* 0x000000170400788c */ /* 0x000fd2000bf05270 */
[----:B------:R-:W-:Y:S05]  /*5ce0*/  BRA.U !UP0, `(.L_x_5718) ;  /* 0x00000001088c7547 */ /* 0x000fea000b800000 */
[----:B------:R-:W-:-:S09]  /*5cf0*/  UISETP.NE.AND UP0, UPT, UR4, 0x18, UPT ;  /* 0x000000180400788c */ /* 0x000fd2000bf05270 */
[----:B------:R-:W-:Y:S05]  /*5d00*/  BRA.U !UP0, `(.L_x_5719) ;  /* 0x0000000108447547 */ /* 0x000fea000b800000 */
.L_x_5695:
[----:B------:R-:W-:Y:S01]  /*5d10*/  MOV R0, 0x0 ;  /* 0x0000000000007802 */ /* 0x000fe20000000f00 */
[----:B------:R-:W2:Y:S01]  /*5d20*/  LDCU.64 UR4, c[0x4][0x178] ;  /* 0x01002f00ff0477ac */ /* 0x000ea20008000a00 */
[----:B------:R-:W-:Y:S02]  /*5d30*/  HFMA2 R8, -RZ, RZ, 0, 6.020069122314453125e-06 ;  /* 0x00000065ff087431 */ /* 0x000fe400000001ff */
[----:B------:R-:W-:Y:S01]  /*5d40*/  IMAD.MOV.U32 R12, RZ, RZ, 0x1 ;  /* 0x00000001ff0c7424 */ /* 0x000fe200078e00ff */
[----:B------:R1:W3:Y:S01]  /*5d50*/  LDC.64 R2, c[0x4][R0] ;  /* 0x0100000000027b82 */ /* 0x0002e20000000a00 */
[----:B------:R-:W4:Y:S01]  /*5d60*/  LDCU.64 UR6, c[0x4][0x180] ;  /* 0x01003000ff0677ac */ /* 0x000f220008000a00 */
[----:B------:R-:W-:Y:S01]  /*5d70*/  IMAD.MOV.U32 R13, RZ, RZ, RZ ;  /* 0x000000ffff0d7224 */ /* 0x000fe200078e00ff */
[----:B------:R-:W5:Y:S01]  /*5d80*/  LDCU.64 UR8, c[0x4][0x70] ;  /* 0x01000e00ff0877ac */ /* 0x000f620008000a00 */
[----:B--2---:R-:W-:Y:S01]  /*5d90*/  MOV R4, UR4 ;  /* 0x0000000400047c02 */ /* 0x004fe20008000f00 */
[----:B0-----:R-:W-:-:S02]  /*5da0*/  IMAD.U32 R5, RZ, RZ, UR5 ;  /* 0x00000005ff057e24 */ /* 0x001fc4000f8e00ff */
[----:B----4-:R-:W-:Y:S01]  /*5db0*/  IMAD.U32 R6, RZ, RZ, UR6 ;  /* 0x00000006ff067e24 */ /* 0x010fe2000f8e00ff */
[----:B------:R-:W-:Y:S01]  /*5dc0*/  MOV R7, UR7 ;  /* 0x0000000700077c02 */ /* 0x000fe20008000f00 */
[----:B-----5:R-:W-:Y:S02]  /*5dd0*/  IMAD.U32 R10, RZ, RZ, UR8 ;  /* 0x00000008ff0a7e24 */ /* 0x020fe4000f8e00ff */
[----:B-1----:R-:W-:-:S07]  /*5de0*/  IMAD.U32 R11, RZ, RZ, UR9 ;  /* 0x00000009ff0b7e24 */ /* 0x002fce000f8e00ff */
[----:B------:R-:W-:-:S07]  /*5df0*/  LEPC R20, `(.L_x_5720) ;  /* 0x000000001014794e */ /* 0x000fce0000000000 */
[----:B---3--:R-:W-:Y:S05]  /*5e00*/  CALL.ABS.NOINC R2 ;  /* 0x0000000002007343 */ /* 0x008fea0003c00000 */
.L_x_5720:
[----:B------:R-:W-:Y:S05]  /*5e10*/  BRA `(.L_x_5696) ;  /* 0x0000000000947947 */ /* 0x000fea0003800000 */
.L_x_5719:
[----:B--2---:R-:W-:Y:S01]  /*5e20*/  LOP3.LUT R6, R4, 0x7fffffff, RZ, 0xc0, !PT ;  /* 0x7fffffff04067812 */ /* 0x004fe200078ec0ff */
        /* <DEDUP_REMOVED lines=11> */
.L_x_5722:
[----:B------:R-:W-:Y:S05]  /*5ee0*/  BSYNC.RECONVERGENT B0 ;  /* 0x0000000000007941 */ /* 0x000fea0003800200 */
.L_x_5721:
[----:B0-----:R-:W-:-:S05]  /*5ef0*/  LOP3.LUT R5, R0, 0x80, R7, 0xf8, !PT ;  /* 0x0000008000057812 */ /* 0x001fca00078ef807 */
[----:B------:R0:W-:Y:S01]  /*5f00*/  STG.E.U8 desc[UR36][R2.64], R5 ;  /* 0x0000000502007986 */ /* 0x0001e2000c101124 */
[----:B------:R-:W-:Y:S05]  /*5f10*/  BRA `(.L_x_5696) ;  /* 0x0000000000547947 */ /* 0x000fea0003800000 */
.L_x_5718:
[----:B--2---:R-:W-:Y:S01]  /*5f20*/  LOP3.LUT R6, R4, 0x7fffffff, RZ, 0xc0, !PT ;  /* 0x7fffffff04067812 */ /* 0x004fe200078ec0ff */
        /* <DEDUP_REMOVED lines=10> */
.L_x_5724:
[----:B------:R-:W-:Y:S01]  /*5fd0*/  IMAD.MOV.U32 R0, RZ, RZ, 0x7f ;  /* 0x0000007fff007424 */ /* 0x000fe200078e00ff */
[----:B------:R-:W-:-:S04]  /*5fe0*/  ISETP.GT.U32.AND P0, PT, R6, 0x7f800000, PT ;  /* 0x7f8000000600780c */ /* 0x000fc80003f04070 */
[----:B------:R-:W-:-:S09]  /*5ff0*/  SEL R0, R0, 0x7c, P0 ;  /* 0x0000007c00007807 */ /* 0x000fd20000000000 */
.L_x_5725:
[----:B------:R-:W-:Y:S05]  /*6000*/  BSYNC.RECONVERGENT B0 ;  /* 0x0000000000007941 */ /* 0x000fea0003800200 */
.L_x_5723:
[----:B0-----:R-:W-:-:S04]  /*6010*/  SHF.R.U32.HI R5, RZ, 0x18, R4 ;  /* 0x00000018ff057819 */ /* 0x001fc80000011604 */
[----:B------:R-:W-:-:S05]  /*6020*/  LOP3.LUT R5, R0, 0x80, R5, 0xf8, !PT ;  /* 0x0000008000057812 */ /* 0x000fca00078ef805 */
[----:B------:R0:W-:Y:S01]  /*6030*/  STG.E.U8 desc[UR36][R2.64], R5 ;  /* 0x0000000502007986 */ /* 0x0001e2000c101124 */
[----:B------:R-:W-:Y:S05]  /*6040*/  BRA `(.L_x_5696) ;  /* 0x0000000000087947 */ /* 0x000fea0003800000 */
.L_x_5717:
[----:B--2---:R-:W-:-:S05]  /*6050*/  F2FP.BF16.F32.PACK_AB R4, RZ, R4 ;  /* 0x00000004ff04723e */ /* 0x004fca00000010ff */
[----:B------:R1:W-:Y:S02]  /*6060*/  STG.E.U16 desc[UR36][R2.64], R4 ;  /* 0x0000000402007986 */ /* 0x0003e4000c101524 */
.L_x_5696:
[----:B------:R-:W-:-:S07]  /*6070*/  VIADD R17, R17, 0x80 ;  /* 0x0000008011117836 */ /* 0x000fce0000000000 */
.L_x_5661:
[----:B------:R-:W-:Y:S05]  /*6080*/  BSYNC.RECONVERGENT B7 ;  /* 0x0000000000077941 */ /* 0x000fea0003800200 */
.L_x_5660:
[----:B------:R-:W5:Y:S01]  /*6090*/  LDCU UR4, c[0x0][0x380] ;  /* 0x00007000ff0477ac */ /* 0x000f620008000800 */
[----:B------:R-:W-:Y:S01]  /*60a0*/  BSSY.RECONVERGENT B7, `(.L_x_5726) ;  /* 0x00002fc000077945 */ /* 0x000fe20003800200 */
[----:B-----5:R-:W-:-:S13]  /*60b0*/  ISETP.GE.AND P0, PT, R17, UR4, PT ;  /* 0x0000000411007c0c */ /* 0x020fda000bf06270 */
[----:B------:R-:W-:Y:S05]  /*60c0*/  @P0 BRA `(.L_x_5727) ;  /* 0x0000002c00e40947 */ /* 0x000fea0003800000 */
[----:B------:R-:W5:Y:S01]  /*60d0*/  LDCU UR4, c[0x0][0x388] ;  /* 0x00007100ff0477ac */ /* 0x000f620008000800 */
[----:B01-3--:R-:W-:Y:S02]  /*60e0*/  HFMA2 R0, -RZ, RZ, 0, 0 ;  /* 0x00000000ff007431 */ /* 0x00bfe400000001ff */
        /* <DEDUP_REMOVED lines=8> */
[----:B--2-4-:R-:W-:-:S05]  /*6170*/  IMAD.HI.U32 R2, R17, UR4, R16 ;  /* 0x0000000411027c27 */ /* 0x014fca000f8e0010 */
        /* <DEDUP_REMOVED lines=292> */
.L_x_5728:
[----:B------:R-:W2:Y:S01]  /*73c0*/  LDCU.64 UR6, c[0x0][0x588] ;  /* 0x0000b100ff0677ac */ /* 0x000ea20008000a00 */
[----:B------:R-:W-:Y:S01]  /*73d0*/  BSSY.RECONVERGENT B6, `(.L_x_5729) ;  /* 0x00000e5000067945 */ /* 0x000fe20003800200 */
[----:B------:R-:W-:-:S04]  /*73e0*/  UPRMT UR4, UR42, 0x9910, URZ ;  /* 0x000099102a047896 */ /* 0x000fc800080000ff */
[----:B------:R-:W-:Y:S01]  /*73f0*/  UISETP.GT.AND UP0, UPT, UR4, 0x9, UPT ;  /* 0x000000090400788c */ /* 0x000fe2000bf04270 */
[----:B--2-4-:R-:W-:-:S05]  /*7400*/  IADD3 R2, P0, PT, R0, UR6, RZ ;  /* 0x0000000600027c10 */ /* 0x014fca000ff1e0ff */
        /* <DEDUP_REMOVED lines=13> */
.L_x_5733:
[----:B------:R-:W2:Y:S02]  /*74e0*/  LDG.E.U8 R0, desc[UR36][R2.64] ;  /* 0x0000002402007981 */ /* 0x000ea4000c1e1100 */
[----:B--2---:R-:W-:Y:S01]  /*74f0*/  I2FP.F32.U32 R0, R0 ;  /* 0x0000000000007245 */ /* 0x004fe20000201000 */
[----:B------:R-:W-:Y:S06]  /*7500*/  BRA `(.L_x_5735) ;  /* 0x0000000c00447947 */ /* 0x000fec0003800000 */
.L_x_5732:
        /* <DEDUP_REMOVED lines=9> */
.L_x_5737:
[----:B------:R-:W2:Y:S02]  /*75a0*/  LDG.E R0, desc[UR36][R2.64] ;  /* 0x0000002402007981 */ /* 0x000ea4000c1e1900 */
[----:B--2---:R-:W-:Y:S01]  /*75b0*/  I2FP.F32.S32 R0, R0 ;  /* 0x0000000000007245 */ /* 0x004fe20000201400 */
[----:B------:R-:W-:Y:S06]  /*75c0*/  BRA `(.L_x_5735) ;  /* 0x0000000c00147947 */ /* 0x000fec0003800000 */
.L_x_5736:
[----:B------:R-:W2:Y:S02]  /*75d0*/  LDG.E.U16 R0, desc[UR36][R2.64] ;  /* 0x0000002402007981 */ /* 0x000ea4000c1e1500 */
[----:B--2---:R-:W2:Y:S01]  /*75e0*/  I2F.S16 R0, R0 ;  /* 0x0000000000007306 */ /* 0x004ea20000101400 */
[----:B------:R-:W-:Y:S05]  /*75f0*/  BRA `(.L_x_5735) ;  /* 0x0000000c00087947 */ /* 0x000fea0003800000 */
.L_x_5731:
        /* <DEDUP_REMOVED lines=8> */
.L_x_5739:
[----:B------:R-:W2:Y:S02]  /*7680*/  LDG.E.U16 R0, desc[UR36][R2.64] ;  /* 0x0000002402007981 */ /* 0x000ea4000c1e1500 */
[----:B--2---:R-:W-:Y:S01]  /*7690*/  HADD2.F32 R0, -RZ, R0.H0_H0 ;  /* 0x20000000ff007230 */ /* 0x004fe20000004100 */
[----:B------:R-:W-:Y:S06]  /*76a0*/  BRA `(.L_x_5735) ;  /* 0x0000000800dc7947 */ /* 0x000fec0003800000 */
.L_x_5738:
        /* <DEDUP_REMOVED lines=8> */
.L_x_5741:
[----:B------:R-:W2:Y:S02]  /*7730*/  LDG.E.U16 R0, desc[UR36][R2.64] ;  /* 0x0000002402007981 */ /* 0x000ea4000c1e1500 */
[----:B--2---:R-:W-:Y:S01]  /*7740*/  HADD2.F32 R0, -RZ, R0.H0_H0 ;  /* 0x20000000ff007230 */ /* 0x004fe20000004100 */
[----:B------:R-:W-:Y:S06]  /*7750*/  BRA `(.L_x_5735) ;  /* 0x0000000800b07947 */ /* 0x000fec0003800000 */
.L_x_5740:
        /* <DEDUP_REMOVED lines=11> */
.L_x_5730:
        /* <DEDUP_REMOVED lines=12> */
.L_x_5744:
        /* <DEDUP_REMOVED lines=11> */
.L_x_5743:
        /* <DEDUP_REMOVED lines=25> */
.L_x_5746:
        /* <DEDUP_REMOVED lines=12> */
.L_x_5745:
[----:B------:R-:W2:Y:S02]  /*7bd0*/  LDG.E.U16 R0, desc[UR36][R2.64] ;  /* 0x0000002402007981 */ /* 0x000ea4000c1e1500 */
[----:B--2---:R-:W-:Y:S01]  /*7be0*/  IMAD.U32 R0, R0, 0x10000, RZ ;  /* 0x0001000000007824 */ /* 0x004fe200078e00ff */
[----:B------:R-:W-:Y:S06]  /*7bf0*/  BRA `(.L_x_5735) ;  /* 0x0000000400887947 */ /* 0x000fec0003800000 */
.L_x_5742:
        /* <DEDUP_REMOVED lines=11> */
.L_x_5749:
        /* <DEDUP_REMOVED lines=20> */
.L_x_5751:
[----:B------:R-:W-:Y:S05]  /*7df0*/  BSYNC.RECONVERGENT B0 ;  /* 0x0000000000007941 */ /* 0x000fea0003800200 */
.L_x_5750:
[----:B------:R-:W-:Y:S01]  /*7e00*/  IMAD.SHL.U32 R0, R0, 0x100000, RZ ;  /* 0x0010000000007824 */ /* 0x000fe200078e00ff */
[----:B------:R-:W-:-:S04]  /*7e10*/  LEA R2, R2, 0x3b800000, 0x17 ;  /* 0x3b80000002027811 */ /* 0x000fc800078eb8ff */
[----:B------:R-:W-:Y:S01]  /*7e20*/  LOP3.LUT R0, R2, R0, R7, 0xfe, !PT ;  /* 0x0000000002007212 */ /* 0x000fe200078efe07 */
[----:B------:R-:W-:Y:S06]  /*7e30*/  BRA `(.L_x_5735) ;  /* 0x0000000000f87947 */ /* 0x000fec0003800000 */
.L_x_5748:
        /* <DEDUP_REMOVED lines=20> */
.L_x_5753:
[----:B------:R-:W-:Y:S05]  /*7f80*/  BSYNC.RECONVERGENT B0 ;  /* 0x0000000000007941 */ /* 0x000fea0003800200 */
.L_x_5752:
[----:B------:R-:W-:Y:S02]  /*7f90*/  SHF.L.U32 R0, R0, 0x15, RZ ;  /* 0x0000001500007819 */ /* 0x000fe400000006ff */
[----:B------:R-:W-:-:S04]  /*7fa0*/  LEA R2, R2, 0x37800000, 0x17 ;  /* 0x3780000002027811 */ /* 0x000fc800078eb8ff */
[----:B------:R-:W-:Y:S01]  /*7fb0*/  LOP3.LUT R0, R2, R0, R7, 0xfe, !PT ;  /* 0x0000000002007212 */ /* 0x000fe200078efe07 */
[----:B------:R-:W-:Y:S06]  /*7fc0*/  BRA `(.L_x_5735) ;  /* 0x0000000000947947 */ /* 0x000fec0003800000 */
.L_x_5747:
        /* <DEDUP_REMOVED lines=14> */
.L_x_5734:
        /* <DEDUP_REMOVED lines=16> */
.L_x_5756:
[----:B------:R-:W-:Y:S01]  /*81b0*/  IMAD.MOV.U32 R0, RZ, RZ, RZ ;  /* 0x000000ffff007224 */ /* 0x000fe200078e00ff */
[----:B------:R-:W-:Y:S06]  /*81c0*/  BRA `(.L_x_5735) ;  /* 0x0000000000147947 */ /* 0x000fec0003800000 */
.L_x_5755:
[----:B------:R-:W2:Y:S02]  /*81d0*/  LDG.E.64 R2, desc[UR36][R2.64] ;  /* 0x0000002402027981 */ /* 0x000ea4000c1e1b00 */
[----:B--2---:R0:W1:Y:S02]  /*81e0*/  I2F.U64 R0, R2 ;  /* 0x0000000200007312 */ /* 0x0040640000301000 */
[----:B01----:R-:W-:Y:S05]  /*81f0*/  BRA `(.L_x_5735) ;  /* 0x0000000000087947 */ /* 0x003fea0003800000 */
.L_x_5754:
[----:B------:R-:W2:Y:S02]  /*8200*/  LDG.E R0, desc[UR36][R2.64] ;  /* 0x0000002402007981 */ /* 0x000ea4000c1e1900 */
[----:B--2---:R-:W-:-:S07]  /*8210*/  I2FP.F32.U32 R0, R0 ;  /* 0x0000000000007245 */ /* 0x004fce0000201000 */
.L_x_5735:
[----:B------:R-:W-:Y:S05]  /*8220*/  BSYNC.RECONVERGENT B6 ;  /* 0x0000000000067941 */ /* 0x000fea0003800200 */
.L_x_5729:
[----:B-12--5:R-:W1:Y:S01]  /*8230*/  MUFU.RCP R0, R0 ;  /* 0x0000000000007308 */ /* 0x026e620000001000 */
[----:B------:R-:W1:Y:S01]  /*8240*/  LDCU UR5, c[0x0][0x594] ;  /* 0x0000b280ff0577ac */ /* 0x000e620008000800 */
[----:B------:R-:W0:Y:S01]  /*8250*/  LDCU.64 UR6, c[0x0][0x580] ;  /* 0x0000b000ff0677ac */ /* 0x000e220008000a00 */
[----:B------:R-:W-:-:S04]  /*8260*/  UPRMT UR4, UR41, 0x9910, URZ ;  /* 0x0000991029047896 */ /* 0x000fc800080000ff */
[----:B------:R-:W-:Y:S01]  /*8270*/  UISETP.GT.AND UP0, UPT, UR4, 0x9, UPT ;  /* 0x000000090400788c */ /* 0x000fe2000bf04270 */
[----:B-1----:R-:W-:-:S04]  /*8280*/  FMUL.FTZ R5, R0, UR5 ;  /* 0x0000000500057c20 */ /* 0x002fc80008410000 */
[----:B------:R1:W2:Y:S01]  /*8290*/  FRND.TRUNC R4, R5 ;  /* 0x0000000500047307 */ /* 0x0002a2000020d000 */
[----:B0--34-:R-:W-:-:S05]  /*82a0*/  IADD3 R2, P0, PT, R16, UR6, RZ ;  /* 0x0000000610027c10 */ /* 0x019fca000ff1e0ff */
        /* <DEDUP_REMOVED lines=10> */
[----:B-1----:R-:W0:Y:S02]  /*8350*/  F2I.TRUNC.NTZ R5, R5 ;  /* 0x0000000500057305 */ /* 0x002e24000020f100 */
[----:B0-----:R0:W-:Y:S01]  /*8360*/  STG.E.U8 desc[UR36][R2.64], R5 ;  /* 0x0000000502007986 */ /* 0x0011e2000c101124 */
[----:B------:R-:W-:Y:S05]  /*8370*/  BRA `(.L_x_5762) ;  /* 0x0000000c00347947 */ /* 0x000fea0003800000 */
.L_x_5760:
[----:B-12---:R-:W0:Y:S02]  /*8380*/  F2I.S64.TRUNC R4, R5 ;  /* 0x0000000500047311 */ /* 0x006e24000020d900 */
[----:B0-----:R0:W-:Y:S01]  /*8390*/  STG.E.U8 desc[UR36][R2.64], R4 ;  /* 0x0000000402007986 */ /* 0x0011e2000c101124 */
[----:B------:R-:W-:Y:S05]  /*83a0*/  BRA `(.L_x_5762) ;  /* 0x0000000c00287947 */ /* 0x000fea0003800000 */
.L_x_5759:
[----:B------:R-:W-:-:S09]  /*83b0*/  UISETP.NE.AND UP0, UPT, UR4, 0x2, UPT ;  /* 0x000000020400788c */ /* 0x000fd2000bf05270 */
[----:B------:R-:W-:Y:S05]  /*83c0*/  BRA.U !UP0, `(.L_x_5763) ;  /* 0x0000000108287547 */ /* 0x000fea000b800000 */
[----:B------:R-:W-:-:S09]  /*83d0*/  UISETP.NE.AND UP0, UPT, UR4, 0x3, UPT ;  /* 0x000000030400788c */ /* 0x000fd2000bf05270 */
[----:B------:R-:W-:Y:S05]  /*83e0*/  BRA.U !UP0, `(.L_x_5764) ;  /* 0x0000000108147547 */ /* 0x000fea000b800000 */
[----:B------:R-:W-:-:S09]  /*83f0*/  UISETP.NE.AND UP0, UPT, UR4, 0x4, UPT ;  /* 0x000000040400788c */ /* 0x000fd2000bf05270 */
[----:B------:R-:W-:Y:S05]  /*8400*/  BRA.U UP0, `(.L_x_5761) ;  /* 0x0000000900387547 */ /* 0x000fea000b800000 */
[----:B-12---:R-:W0:Y:S02]  /*8410*/  F2I.S64.TRUNC R4, R5 ;  /* 0x0000000500047311 */ /* 0x006e24000020d900 */
[----:B0-----:R0:W-:Y:S01]  /*8420*/  STG.E.64 desc[UR36][R2.64], R4 ;  /* 0x0000000402007986 */ /* 0x0011e2000c101b24 */
[----:B------:R-:W-:Y:S05]  /*8430*/  BRA `(.L_x_5762) ;  /* 0x0000000c00047947 */ /* 0x000fea0003800000 */
.L_x_5764:
[----:B-1----:R-:W0:Y:S02]  /*8440*/  F2I.TRUNC.NTZ R5, R5 ;  /* 0x0000000500057305 */ /* 0x002e24000020f100 */
[----:B0-----:R0:W-:Y:S01]  /*8450*/  STG.E desc[UR36][R2.64], R5 ;  /* 0x0000000502007986 */ /* 0x0011e2000c101924 */
[----:B------:R-:W-:Y:S05]  /*8460*/  BRA `(.L_x_5762) ;  /* 0x0000000800f87947 */ /* 0x000fea0003800000 */
.L_x_5763:
[----:B-1----:R-:W0:Y:S02]  /*8470*/  F2I.TRUNC.NTZ R5, R5 ;  /* 0x0000000500057305 */ /* 0x002e24000020f100 */
[----:B0-----:R0:W-:Y:S01]  /*8480*/  STG.E.U16 desc[UR36][R2.64], R5 ;  /* 0x0000000502007986 */ /* 0x0011e2000c101524 */
[----:B------:R-:W-:Y:S05]  /*8490*/  BRA `(.L_x_5762) ;  /* 0x0000000800ec7947 */ /* 0x000fea0003800000 */
.L_x_5758:
        /* <DEDUP_REMOVED lines=8> */
.L_x_5766:
[----:B--2---:R-:W-:-:S05]  /*8520*/  F2FP.F16.F32.PACK_AB R4, RZ, R4 ;  /* 0x00000004ff04723e */ /* 0x004fca00000000ff */
[----:B------:R0:W-:Y:S01]  /*8530*/  STG.E.U16 desc[UR36][R2.64], R4 ;  /* 0x0000000402007986 */ /* 0x0001e2000c101524 */
[----:B------:R-:W-:Y:S05]  /*8540*/  BRA `(.L_x_5762) ;  /* 0x0000000800c07947 */ /* 0x000fea0003800000 */
.L_x_5765:
[----:B------:R-:W-:-:S09]  /*8550*/  UISETP.NE.AND UP0, UPT, UR4, 0x7, UPT ;  /* 0x000000070400788c */ /* 0x000fd2000bf05270 */
[----:B------:R-:W-:Y:S05]  /*8560*/  BRA.U !UP0, `(.L_x_5767) ;  /* 0x00000001082c7547 */ /* 0x000fea000b800000 */
[----:B------:R-:W-:-:S09]  /*8570*/  UISETP.NE.AND UP0, UPT, UR4, 0x8, UPT ;  /* 0x000000080400788c */ /* 0x000fd2000bf05270 */
[----:B------:R-:W-:Y:S05]  /*8580*/  BRA.U !UP0, `(.L_x_5768) ;  /* 0x0000000108147547 */ /* 0x000fea000b800000 */
[----:B------:R-:W-:-:S09]  /*8590*/  UISETP.NE.AND UP0, UPT, UR4, 0x9, UPT ;  /* 0x000000090400788c */ /* 0x000fd2000bf05270 */
[----:B------:R-:W-:Y:S05]  /*85a0*/  BRA.U UP0, `(.L_x_5761) ;  /* 0x0000000500d07547 */ /* 0x000fea000b800000 */
[----:B-1----:R-:W-:-:S05]  /*85b0*/  MOV R5, RZ ;  /* 0x000000ff00057202 */ /* 0x002fca0000000f00 */
[----:B--2---:R0:W-:Y:S01]  /*85c0*/  STG.E.64 desc[UR36][R2.64], R4 ;  /* 0x0000000402007986 */ /* 0x0041e2000c101b24 */
[----:B------:R-:W-:Y:S05]  /*85d0*/  BRA `(.L_x_5762) ;  /* 0x00000008009c7947 */ /* 0x000fea0003800000 */
.L_x_5768:
[----:B-12---:R-:W-:-:S04]  /*85e0*/  F2FP.F16.F32.PACK_AB R5, RZ, R4 ;  /* 0x00000004ff05723e */ /* 0x006fc800000000ff */
[----:B------:R-:W-:-:S05]  /*85f0*/  PRMT R5, R5, 0x5410, RZ ;  /* 0x0000541005057816 */ /* 0x000fca00000000ff */
[----:B------:R0:W-:Y:S01]  /*8600*/  STG.E desc[UR36][R2.64], R5 ;  /* 0x0000000502007986 */ /* 0x0001e2000c101924 */
[----:B------:R-:W-:Y:S05]  /*8610*/  BRA `(.L_x_5762) ;  /* 0x00000008008c7947 */ /* 0x000fea0003800000 */
.L_x_5767:
[----:B--2---:R-:W-:-:S06]  /*8620*/  FMUL.FTZ R4, R4, 1 ;  /* 0x3f80000004047820 */ /* 0x004fcc0000410000 */
[----:B-1----:R-:W0:Y:S02]  /*8630*/  F2F.F64.F32 R4, R4 ;  /* 0x0000000400047310 */ /* 0x002e240000201800 */
[----:B0-----:R0:W-:Y:S01]  /*8640*/  STG.E.64 desc[UR36][R2.64], R4 ;  /* 0x0000000402007986 */ /* 0x0011e2000c101b24 */
[----:B------:R-:W-:Y:S05]  /*8650*/  BRA `(.L_x_5762) ;  /* 0x00000008007c7947 */ /* 0x000fea0003800000 */
.L_x_5757:
        /* <DEDUP_REMOVED lines=10> */
[----:B-1----:R-:W0:Y:S02]  /*8700*/  F2I.U32.TRUNC.NTZ R5, R5 ;  /* 0x0000000500057305 */ /* 0x002e24000020f000 */
[----:B0-----:R0:W-:Y:S01]  /*8710*/  STG.E.U16 desc[UR36][R2.64], R5 ;  /* 0x0000000502007986 */ /* 0x0011e2000c101524 */
[----:B------:R-:W-:Y:S05]  /*8720*/  BRA `(.L_x_5762) ;  /* 0x0000000800487947 */ /* 0x000fea0003800000 */
.L_x_5772:
[----:B--2---:R-:W-:Y:S01]  /*8730*/  LOP3.LUT R6, R4, 0x7fffffff, RZ, 0xc0, !PT ;  /* 0x7fffffff04067812 */ /* 0x004fe200078ec0ff */
[----:B------:R-:W-:Y:S01]  /*8740*/  BSSY.RECONVERGENT B0, `(.L_x_5773) ;  /* 0x0000012000007945 */ /* 0x000fe20003800200 */
[----:B------:R-:W-:Y:S02]  /*8750*/  IMAD.MOV.U32 R0, RZ, RZ, 0x80 ;  /* 0x00000080ff007424 */ /* 0x000fe400078e00ff */
[----:B------:R-:W-:-:S13]  /*8760*/  ISETP.GT.U32.AND P0, PT, R6, 0x437fffff, PT ;  /* 0x437fffff0600780c */ /* 0x000fda0003f04070 */
[----:B------:R-:W-:Y:S05]  /*8770*/  @P0 BRA `(.L_x_5774) ;  /* 0x0000000000380947 */ /* 0x000fea0003800000 */
[----:B------:R-:W-:-:S13]  /*8780*/  ISETP.GE.U32.AND P0, PT, R6, 0x3c000000, PT ;  /* 0x3c0000000600780c */ /* 0x000fda0003f06070 */
[----:B------:R-:W-:-:S04]  /*8790*/  @P0 SHF.R.U32.HI R0, RZ, 0x14, R4 ;  /* 0x00000014ff000819 */ /* 0x000fc80000011604 */
[----:B-1----:R-:W-:-:S04]  /*87a0*/  @P0 LOP3.LUT R5, R0, 0x1, RZ, 0xc0, !PT ;  /* 0x0000000100050812 */ /* 0x002fc800078ec0ff */
        /* <DEDUP_REMOVED lines=8> */
.L_x_5775:
[----:B------:R-:W-:-:S04]  /*8830*/  SHF.R.U32.HI R4, RZ, 0x18, R4 ;  /* 0x00000018ff047819 */ /* 0x000fc80000011604 */
[----:B------:R-:W-:-:S04]  /*8840*/  LOP3.LUT R4, R5, 0x80, R4, 0xf8, !PT ;  /* 0x0000008005047812 */ /* 0x000fc800078ef804 */
[----:B------:R-:W-:-:S07]  /*8850*/  PRMT R0, R4, 0x7610, R0 ;  /* 0x0000761004007816 */ /* 0x000fce0000000000 */
.L_x_5774:
[----:B------:R-:W-:Y:S05]  /*8860*/  BSYNC.RECONVERGENT B0 ;  /* 0x0000000000007941 */ /* 0x000fea0003800200 */
.L_x_5773:
[----:B------:R0:W-:Y:S01]  /*8870*/  STG.E.U8 desc[UR36][R2.64], R0 ;  /* 0x0000000002007986 */ /* 0x0001e2000c101124 */
[----:B------:R-:W-:Y:S05]  /*8880*/  BRA `(.L_x_5762) ;  /* 0x0000000400f07947 */ /* 0x000fea0003800000 */
.L_x_5771:
        /* <DEDUP_REMOVED lines=16> */
.L_x_5778:
[----:B------:R-:W-:-:S04]  /*8990*/  SHF.R.U32.HI R4, RZ, 0x18, R4 ;  /* 0x00000018ff047819 */ /* 0x000fc80000011604 */
[----:B------:R-:W-:-:S04]  /*89a0*/  LOP3.LUT R5, R5, 0x80, R4, 0xf8, !PT ;  /* 0x0000008005057812 */ /* 0x000fc800078ef804 */
[----:B------:R-:W-:-:S07]  /*89b0*/  PRMT R0, R5, 0x7610, R0 ;  /* 0x0000761005007816 */ /* 0x000fce0000000000 */
.L_x_5777:
[----:B------:R-:W-:Y:S05]  /*89c0*/  BSYNC.RECONVERGENT B0 ;  /* 0x0000000000007941 */ /* 0x000fea0003800200 */
.L_x_5776:
[----:B------:R0:W-:Y:S01]  /*89d0*/  STG.E.U8 desc[UR36][R2.64], R0 ;  /* 0x0000000002007986 */ /* 0x0001e2000c101124 */
[----:B------:R-:W-:Y:S05]  /*89e0*/  BRA `(.L_x_5762) ;  /* 0x0000000400987947 */ /* 0x000fea0003800000 */
.L_x_5770:
[----:B------:R-:W-:-:S09]  /*89f0*/  UISETP.NE.AND UP0, UPT, UR4, 0x1c, UPT ;  /* 0x0000001c0400788c */ /* 0x000fd2000bf05270 */
[----:B------:R-:W-:Y:S05]  /*8a00*/  BRA.U !UP0, `(.L_x_5779) ;  /* 0x0000000108587547 */ /* 0x000fea000b800000 */
[----:B------:R-:W-:-:S09]  /*8a10*/  UISETP.NE.AND UP0, UPT, UR4, 0x1d, UPT ;  /* 0x0000001d0400788c */ /* 0x000fd2000bf05270 */
[----:B------:R-:W-:Y:S05]  /*8a20*/  BRA.U !UP0, `(.L_x_5780) ;  /* 0x0000000108447547 */ /* 0x000fea000b800000 */
[----:B------:R-:W-:-:S09]  /*8a30*/  UISETP.NE.AND UP0, UPT, UR4, 0x2c, UPT ;  /* 0x0000002c0400788c */ /* 0x000fd2000bf05270 */
[----:B------:R-:W-:Y:S05]  /*8a40*/  BRA.U UP0, `(.L_x_5761) ;  /* 0x0000000100a87547 */ /* 0x000fea000b800000 */
[----:B--2---:R-:W-:-:S04]  /*8a50*/  SHF.R.U32.HI R6, RZ, 0x17, R4 ;  /* 0x00000017ff067819 */ /* 0x004fc80000011604 */
[----:B-1----:R-:W-:-:S04]  /*8a60*/  LOP3.LUT R5, R6, 0xff, RZ, 0xc0, !PT ;  /* 0x000000ff06057812 */ /* 0x002fc800078ec0ff */
        /* <DEDUP_REMOVED lines=13> */
.L_x_5780:
[----:B-12---:R-:W0:Y:S02]  /*8b40*/  F2I.U64.TRUNC R4, R5 ;  /* 0x0000000500047311 */ /* 0x006e24000020d800 */
[----:B0-----:R0:W-:Y:S01]  /*8b50*/  STG.E.64 desc[UR36][R2.64], R4 ;  /* 0x0000000402007986 */ /* 0x0011e2000c101b24 */
[----:B------:R-:W-:Y:S05]  /*8b60*/  BRA `(.L_x_5762) ;  /* 0x0000000400387947 */ /* 0x000fea0003800000 */
.L_x_5779:
[----:B-1----:R-:W0:Y:S02]  /*8b70*/  F2I.U32.TRUNC.NTZ R5, R5 ;  /* 0x0000000500057305 */ /* 0x002e24000020f000 */
[----:B0-----:R0:W-:Y:S01]  /*8b80*/  STG.E desc[UR36][R2.64], R5 ;  /* 0x0000000502007986 */ /* 0x0011e2000c101924 */
[----:B------:R-:W-:Y:S05]  /*8b90*/  BRA `(.L_x_5762) ;  /* 0x00000004002c7947 */ /* 0x000fea0003800000 */
.L_x_5769:
[----:B------:R-:W-:-:S09]  /*8ba0*/  UISETP.GT.AND UP0, UPT, UR4, 0xe, UPT ;  /* 0x0000000e0400788c */ /* 0x000fd2000bf04270 */
[----:B------:R-:W-:Y:S05]  /*8bb0*/  BRA.U UP0, `(.L_x_5781) ;  /* 0x0000000100347547 */ /* 0x000fea000b800000 */
[----:B------:R-:W-:-:S09]  /*8bc0*/  UISETP.NE.AND UP0, UPT, UR4, 0xa, UPT ;  /* 0x0000000a0400788c */ /* 0x000fd2000bf05270 */
[----:B------:R-:W-:Y:S05]  /*8bd0*/  BRA.U !UP0, `(.L_x_5782) ;  /* 0x0000000108187547 */ /* 0x000fea000b800000 */
[----:B------:R-:W-:-:S09]  /*8be0*/  UISETP.NE.AND UP0, UPT, UR4, 0xb, UPT ;  /* 0x0000000b0400788c */ /* 0x000fd2000bf05270 */
[----:B------:R-:W-:Y:S05]  /*8bf0*/  BRA.U UP0, `(.L_x_5761) ;  /* 0x00000001003c7547 */ /* 0x000fea000b800000 */
[----:B--2---:R-:W-:-:S04]  /*8c00*/  FSETP.NEU.FTZ.AND P0, PT, R4, RZ, PT ;  /* 0x000000ff0400720b */ /* 0x004fc80003f1d000 */
[----:B-1----:R-:W-:-:S05]  /*8c10*/  SEL R5, RZ, 0x1, !P0 ;  /* 0x00000001ff057807 */ /* 0x002fca0004000000 */
[----:B------:R4:W-:Y:S01]  /*8c20*/  STG.E.U8 desc[UR36][R2.64], R5 ;  /* 0x0000000502007986 */ /* 0x0009e2000c101124 */
[----:B------:R-:W-:Y:S05]  /*8c30*/  BRA `(.L_x_5762) ;  /* 0x0000000400047947 */ /* 0x000fea0003800000 */
.L_x_5782:
[----:B--2---:R-:W-:Y:S01]  /*8c40*/  FMUL.FTZ R4, R4, 1 ;  /* 0x3f80000004047820 */ /* 0x004fe20000410000 */
[----:B------:R-:W-:-:S05]  /*8c50*/  CS2R R6, SRZ ;  /* 0x0000000000067805 */ /* 0x000fca000001ff00 */
[----:B-1----:R-:W0:Y:S02]  /*8c60*/  F2F.F64.F32 R4, R4 ;  /* 0x0000000400047310 */ /* 0x002e240000201800 */
[----:B0-----:R0:W-:Y:S01]  /*8c70*/  STG.E.128 desc[UR36][R2.64], R4 ;  /* 0x0000000402007986 */ /* 0x0011e2000c101d24 */
[----:B------:R-:W-:Y:S05]  /*8c80*/  BRA `(.L_x_5762) ;  /* 0x0000000000f07947 */ /* 0x000fea0003800000 */
.L_x_5781:
[----:B------:R-:W-:-:S09]  /*8c90*/  UISETP.NE.AND UP0, UPT, UR4, 0xf, UPT ;  /* 0x0000000f0400788c */ /* 0x000fd2000bf05270 */
[----:B------:R-:W-:Y:S05]  /*8ca0*/  BRA.U !UP0, `(.L_x_5783) ;  /* 0x0000000108e07547 */ /* 0x000fea000b800000 */
[----:B------:R-:W-:-:S09]  /*8cb0*/  UISETP.NE.AND UP0, UPT, UR4, 0x17, UPT ;  /* 0x000000170400788c */ /* 0x000fd2000bf05270 */
[----:B------:R-:W-:Y:S05]  /*8cc0*/  BRA.U !UP0, `(.L_x_5784) ;  /* 0x00000001088c7547 */ /* 0x000fea000b800000 */
[----:B------:R-:W-:-:S09]  /*8cd0*/  UISETP.NE.AND UP0, UPT, UR4, 0x18, UPT ;  /* 0x000000180400788c */ /* 0x000fd2000bf05270 */
[----:B------:R-:W-:Y:S05]  /*8ce0*/  BRA.U !UP0, `(.L_x_5785) ;  /* 0x0000000108447547 */ /* 0x000fea000b800000 */
.L_x_5761:
[----:B------:R-:W-:Y:S01]  /*8cf0*/  MOV R0, 0x0 ;  /* 0x0000000000007802 */ /* 0x000fe20000000f00 */
[----:B------:R-:W2:Y:S01]  /*8d00*/  LDCU.64 UR4, c[0x4][0x178] ;  /* 0x01002f00ff0477ac */ /* 0x000ea20008000a00 */
[----:B------:R-:W-:Y:S02]  /*8d10*/  HFMA2 R13, -RZ, RZ, 0, 0 ;  /* 0x00000000ff0d7431 */ /* 0x000fe400000001ff */
[----:B------:R-:W-:Y:S01]  /*8d20*/  IMAD.MOV.U32 R8, RZ, RZ, 0x65 ;  /* 0x00000065ff087424 */ /* 0x000fe200078e00ff */
[----:B------:R0:W3:Y:S01]  /*8d30*/  LDC.64 R2, c[0x4][R0] ;  /* 0x0100000000027b82 */ /* 0x0000e20000000a00 */
        /* <DEDUP_REMOVED lines=11> */
.L_x_5786:
[----:B------:R-:W-:Y:S05]  /*8df0*/  BRA `(.L_x_5762) ;  /* 0x0000000000947947 */ /* 0x000fea0003800000 */
.L_x_5785:
        /* <DEDUP_REMOVED lines=8> */
[----:B-1----:R-:W-:-:S04]  /*8e80*/  @P0 LOP3.LUT R5, R0, 0x1, RZ, 0xc0, !PT ;  /* 0x0000000100050812 */ /* 0x002fc800078ec0ff */
[----:B------:R-:W-:-:S04]  /*8e90*/  @P0 IADD3 R0, PT, PT, R4, 0x407ffff, R5 ;  /* 0x0407ffff04000810 */ /* 0x000fc80007ffe005 */
[----:B------:R-:W-:Y:S01]  /*8ea0*/  @P0 SHF.R.U32.HI R0, RZ, 0x14, R0 ;  /* 0x00000014ff000819 */ /* 0x000fe20000011600 */
[----:B------:R-:W-:-:S07]  /*8eb0*/  @!P0 FADD.FTZ R0, R6, 16384 ;  /* 0x4680000006008421 */ /* 0x000fce0000010000 */
.L_x_5788:
[----:B------:R-:W-:Y:S05]  /*8ec0*/  BSYNC.RECONVERGENT B0 ;  /* 0x0000000000007941 */ /* 0x000fea0003800200 */
.L_x_5787:
[----:B-1----:R-:W-:-:S05]  /*8ed0*/  LOP3.LUT R5, R0, 0x80, R7, 0xf8, !PT ;  /* 0x0000008000057812 */ /* 0x002fca00078ef807 */
[----:B------:R3:W-:Y:S01]  /*8ee0*/  STG.E.U8 desc[UR36][R2.64], R5 ;  /* 0x0000000502007986 */ /* 0x0007e2000c101124 */
[----:B------:R-:W-:Y:S05]  /*8ef0*/  BRA `(.L_x_5762) ;  /* 0x0000000000547947 */ /* 0x000fea0003800000 */
.L_x_5784:
[----:B--2---:R-:W-:Y:S01]  /*8f00*/  LOP3.LUT R6, R4, 0x7fffffff, RZ, 0xc0, !PT ;  /* 0x7fffffff04067812 */ /* 0x004fe200078ec0ff */
[----:B------:R-:W-:Y:S03]  /*8f10*/  BSSY.RECONVERGENT B0, `(.L_x_5789) ;  /* 0x000000d000007945 */ /* 0x000fe60003800200 */
[----:B------:R-:W-:-:S13]  /*8f20*/  ISETP.GT.U32.AND P0, PT, R6, 0x477fffff, PT ;  /* 0x477fffff0600780c */ /* 0x000fda0003f04070 */
[----:B------:R-:W-:Y:S05]  /*8f30*/  @P0 BRA `(.L_x_5790) ;  /* 0x00000000001c0947 */ /* 0x000fea0003800000 */
[----:B------:R-:W-:-:S13]  /*8f40*/  ISETP.GE.U32.AND P0, PT, R6, 0x38800000, PT ;  /* 0x388000000600780c */ /* 0x000fda0003f06070 */
[----:B------:R-:W-:-:S04]  /*8f50*/  @P0 SHF.R.U32.HI R0, RZ, 0x15, R4 ;  /* 0x00000015ff000819 */ /* 0x000fc80000011604 */
[----:B-1----:R-:W-:-:S04]  /*8f60*/  @P0 LOP3.LUT R5, R0, 0x1, RZ, 0xc0, !PT ;  /* 0x0000000100050812 */ /* 0x002fc800078ec0ff */
[----:B------:R-:W-:-:S04]  /*8f70*/  @P0 IADD3 R0, PT, PT, R4, 0x80fffff, R5 ;  /* 0x080fffff04000810 */ /* 0x000fc80007ffe005 */
[----:B------:R-:W-:Y:S01]  /*8f80*/  @P0 SHF.R.U32.HI R0, RZ, 0x15, R0 ;  /* 0x00000015ff000819 */ /* 0x000fe20000011600 */
[----:B------:R-:W-:Y:S01]  /*8f90*/  @!P0 FADD.FTZ R0, R6, 128 ;  /* 0x4300000006008421 */ /* 0x000fe20000010000 */
[----:B------:R-:W-:Y:S06]  /*8fa0*/  BRA `(.L_x_5791) ;  /* 0x00000000000c7947 */ /* 0x000fec0003800000 */
.L_x_5790:
[----:B------:R-:W-:Y:S01]  /*8fb0*/  IMAD.MOV.U32 R0, RZ, RZ, 0x7f ;  /* 0x0000007fff007424 */ /* 0x000fe200078e00ff */
[----:B------:R-:W-:-:S04]  /*8fc0*/  ISETP.GT.U32.AND P0, PT, R6, 0x7f800000, PT ;  /* 0x7f8000000600780c */ /* 0x000fc80003f04070 */
[----:B------:R-:W-:-:S09]  /*8fd0*/  SEL R0, R0, 0x7c, P0 ;  /* 0x0000007c00007807 */ /* 0x000fd20000000000 */
.L_x_5791:
[----:B------:R-:W-:Y:S05]  /*8fe0*/  BSYNC.RECONVERGENT B0 ;  /* 0x0000000000007941 */ /* 0x000fea0003800200 */
.L_x_5789:
[----:B-1----:R-:W-:-:S04]  /*8ff0*/  SHF.R.U32.HI R5, RZ, 0x18, R4 ;  /* 0x00000018ff057819 */ /* 0x002fc80000011604 */
[----:B------:R-:W-:-:S05]  /*9000*/  LOP3.LUT R5, R0, 0x80, R5, 0xf8, !PT ;  /* 0x0000008000057812 */ /* 0x000fca00078ef805 */
[----:B------:R2:W-:Y:S01]  /*9010*/  STG.E.U8 desc[UR36][R2.64], R5 ;  /* 0x0000000502007986 */ /* 0x0005e2000c101124 */
[----:B------:R-:W-:Y:S05]  /*9020*/  BRA `(.L_x_5762) ;  /* 0x0000000000087947 */ /* 0x000fea0003800000 */
.L_x_5783:
[----:B--2---:R-:W-:-:S05]  /*9030*/  F2FP.BF16.F32.PACK_AB R4, RZ, R4 ;  /* 0x00000004ff04723e */ /* 0x004fca00000010ff */
[----:B------:R0:W-:Y:S02]  /*9040*/  STG.E.U16 desc[UR36][R2.64], R4 ;  /* 0x0000000402007986 */ /* 0x0001e4000c101524 */
.L_x_5762:
[----:B------:R-:W-:-:S07]  /*9050*/  IADD3 R17, PT, PT, R17, 0x80, RZ ;  /* 0x0000008011117810 */ /* 0x000fce0007ffe0ff */
.L_x_5727:
[----:B------:R-:W-:Y:S05]  /*9060*/  BSYNC.RECONVERGENT B7 ;  /* 0x0000000000077941 */ /* 0x000fea0003800200 */
.L_x_5726:
[----:B------:R-:W5:Y:S02]  /*9070*/  LDCU UR4, c[0x0][0x380] ;  /* 0x00007000ff0477ac */ /* 0x000f640008000800 */
[----:B-----5:R-:W-:-:S13]  /*9080*/  ISETP.GE.AND P0, PT, R17, UR4, PT ;  /* 0x0000000411007c0c */ /* 0x020fda000bf06270 */
[----:B------:R-:W-:Y:S05]  /*9090*/  @P0 EXIT ;  /* 0x000000000000094d */ /* 0x000fea0003800000 */
[----:B------:R-:W5:Y:S01]  /*90a0*/  LDCU UR4, c[0x0][0x388] ;  /* 0x00007100ff0477ac */ /* 0x000f620008000800 */
[----:B01-3--:R-:W-:Y:S02]  /*90b0*/  IMAD.MOV.U32 R0, RZ, RZ, RZ ;  /* 0x000000ffff007224 */ /* 0x00bfe400078e00ff */
        /* <DEDUP_REMOVED lines=8> */
[----:B--2-4-:R-:W-:-:S05]  /*9140*/  IMAD.HI.U32 R2, R17, UR4, R16 ;  /* 0x0000000411027c27 */ /* 0x014fca000f8e0010 */
        /* <DEDUP_REMOVED lines=292> */
.L_x_5792:
[----:B------:R-:W2:Y:S01]  /*a390*/  LDCU.128 UR8, c[0x0][0x580] ;  /* 0x0000b000ff0877ac */ /* 0x000ea20008000c00 */
[----:B------:R-:W-:Y:S01]  /*a3a0*/  BSSY.RECONVERGENT B6, `(.L_x_5793) ;  /* 0x00000e7000067945 */ /* 0x000fe20003800200 */
[----:B------:R-:W-:-:S04]  /*a3b0*/  UPRMT UR4, UR42, 0x9910, URZ ;  /* 0x000099102a047896 */ /* 0x000fc800080000ff */
[----:B------:R-:W-:Y:S01]  /*a3c0*/  UISETP.GT.AND UP0, UPT, UR4, 0x9, UPT ;  /* 0x000000090400788c */ /* 0x000fe2000bf04270 */
[----:B--2-4-:R-:W-:Y:S02]  /*a3d0*/  IADD3 R2, P1, PT, R0, UR10, RZ ;  /* 0x0000000a00027c10 */ /* 0x014fe4000ff3e0ff */
        /* <DEDUP_REMOVED lines=15> */
.L_x_5797:
[----:B------:R-:W2:Y:S02]  /*a4d0*/  LDG.E.U8 R0, desc[UR36][R2.64] ;  /* 0x0000002402007981 */ /* 0x000ea4000c1e1100 */
[----:B--2---:R-:W-:Y:S01]  /*a4e0*/  I2FP.F32.U32 R0, R0 ;  /* 0x0000000000007245 */ /* 0x004fe20000201000 */
[----:B------:R-:W-:Y:S06]  /*a4f0*/  BRA `(.L_x_5799) ;  /* 0x0000000c00447947 */ /* 0x000fec0003800000 */
.L_x_5796:
        /* <DEDUP_REMOVED lines=9> */
.L_x_5801:
[----:B------:R-:W2:Y:S02]  /*a590*/  LDG.E R0, desc[UR36][R2.64] ;  /* 0x0000002402007981 */ /* 0x000ea4000c1e1900 */
[----:B--2---:R-:W-:Y:S01]  /*a5a0*/  I2FP.F32.S32 R0, R0 ;  /* 0x0000000000007245 */ /* 0x004fe20000201400 */
[----:B------:R-:W-:Y:S06]  /*a5b0*/  BRA `(.L_x_5799) ;  /* 0x0000000c00147947 */ /* 0x000fec0003800000 */
.L_x_5800:
[----:B------:R-:W2:Y:S02]  /*a5c0*/  LDG.E.U16 R0, desc[UR36][R2.64] ;  /* 0x0000002402007981 */ /* 0x000ea4000c1e1500 */
[----:B--2---:R-:W4:Y:S01]  /*a5d0*/  I2F.S16 R0, R0 ;  /* 0x0000000000007306 */ /* 0x004f220000101400 */
[----:B------:R-:W-:Y:S05]  /*a5e0*/  BRA `(.L_x_5799) ;  /* 0x0000000c00087947 */ /* 0x000fea0003800000 */
.L_x_5795:
        /* <DEDUP_REMOVED lines=8> */
.L_x_5803:
[----:B------:R-:W2:Y:S02]  /*a670*/  LDG.E.U16 R0, desc[UR36][R2.64] ;  /* 0x0000002402007981 */ /* 0x000ea4000c1e1500 */
[----:B--2---:R-:W-:Y:S01]  /*a680*/  HADD2.F32 R0, -RZ, R0.H0_H0 ;  /* 0x20000000ff007230 */ /* 0x004fe20000004100 */
[----:B------:R-:W-:Y:S06]  /*a690*/  BRA `(.L_x_5799) ;  /* 0x0000000800dc7947 */ /* 0x000fec0003800000 */
.L_x_5802:
        /* <DEDUP_REMOVED lines=8> */
.L_x_5805:
[----:B------:R-:W2:Y:S02]  /*a720*/  LDG.E.U16 R0, desc[UR36][R2.64] ;  /* 0x0000002402007981 */ /* 0x000ea4000c1e1500 */
[----:B--2---:R-:W-:Y:S01]  /*a730*/  HADD2.F32 R0, -RZ, R0.H0_H0 ;  /* 0x20000000ff007230 */ /* 0x004fe20000004100 */
[----:B------:R-:W-:Y:S06]  /*a740*/  BRA `(.L_x_5799) ;  /* 0x0000000800b07947 */ /* 0x000fec0003800000 */
.L_x_5804:
        /* <DEDUP_REMOVED lines=11> */
.L_x_5794:
        /* <DEDUP_REMOVED lines=12> */
.L_x_5808:
        /* <DEDUP_REMOVED lines=11> */
.L_x_5807:
        /* <DEDUP_REMOVED lines=25> */
.L_x_5810:
        /* <DEDUP_REMOVED lines=12> */
.L_x_5809:
[----:B------:R-:W2:Y:S02]  /*abc0*/  LDG.E.U16 R0, desc[UR36][R2.64] ;  /* 0x0000002402007981 */ /* 0x000ea4000c1e1500 */
[----:B--2---:R-:W-:Y:S01]  /*abd0*/  IMAD.U32 R0, R0, 0x10000, RZ ;  /* 0x0001000000007824 */ /* 0x004fe200078e00ff */
[----:B------:R-:W-:Y:S06]  /*abe0*/  BRA `(.L_x_5799) ;  /* 0x0000000400887947 */ /* 0x000fec0003800000 */
.L_x_5806:
        /* <DEDUP_REMOVED lines=11> */
.L_x_5813:
        /* <DEDUP_REMOVED lines=20> */
.L_x_5815:
[----:B------:R-:W-:Y:S05]  /*ade0*/  BSYNC.RECONVERGENT B0 ;  /* 0x0000000000007941 */ /* 0x000fea0003800200 */
.L_x_5814:
[----:B------:R-:W-:Y:S02]  /*adf0*/  SHF.L.U32 R0, R0, 0x14, RZ ;  /* 0x0000001400007819 */ /* 0x000fe400000006ff */
[----:B------:R-:W-:-:S04]  /*ae00*/  LEA R2, R2, 0x3b800000, 0x17 ;  /* 0x3b80000002027811 */ /* 0x000fc800078eb8ff */
[----:B------:R-:W-:Y:S01]  /*ae10*/  LOP3.LUT R0, R2, R0, R7, 0xfe, !PT ;  /* 0x0000000002007212 */ /* 0x000fe200078efe07 */
[----:B------:R-:W-:Y:S06]  /*ae20*/  BRA `(.L_x_5799) ;  /* 0x0000000000f87947 */ /* 0x000fec0003800000 */
.L_x_5812:
        /* <DEDUP_REMOVED lines=20> */
.L_x_5817:
[----:B------:R-:W-:Y:S05]  /*af70*/  BSYNC.RECONVERGENT B0 ;  /* 0x0000000000007941 */ /* 0x000fea0003800200 */
.L_x_5816:
[----:B------:R-:W-:Y:S01]  /*af80*/  IMAD.SHL.U32 R0, R0, 0x200000, RZ ;  /* 0x0020000000007824 */ /* 0x000fe200078e00ff */
[----:B------:R-:W-:-:S04]  /*af90*/  LEA R2, R2, 0x37800000, 0x17 ;  /* 0x3780000002027811 */ /* 0x000fc800078eb8ff */
[----:B------:R-:W-:Y:S01]  /*afa0*/  LOP3.LUT R0, R2, R0, R7, 0xfe, !PT ;  /* 0x0000000002007212 */ /* 0x000fe200078efe07 */
[----:B------:R-:W-:Y:S06]  /*afb0*/  BRA `(.L_x_5799) ;  /* 0x0000000000947947 */ /* 0x000fec0003800000 */
.L_x_5811:
        /* <DEDUP_REMOVED lines=14> */
.L_x_5798:
        /* <DEDUP_REMOVED lines=16> */
.L_x_5820:
[----:B------:R-:W-:Y:S01]  /*b1a0*/  MOV R0, RZ ;  /* 0x000000ff00007202 */ /* 0x000fe20000000f00 */
[----:B------:R-:W-:Y:S06]  /*b1b0*/  BRA `(.L_x_5799) ;  /* 0x0000000000147947 */ /* 0x000fec0003800000 */
.L_x_5819:
[----:B------:R-:W2:Y:S02]  /*b1c0*/  LDG.E.64 R2, desc[UR36][R2.64] ;  /* 0x0000002402027981 */ /* 0x000ea4000c1e1b00 */
[----:B--2---:R0:W1:Y:S02]  /*b1d0*/  I2F.U64 R0, R2 ;  /* 0x0000000200007312 */ /* 0x0040640000301000 */
[----:B01----:R-:W-:Y:S05]  /*b1e0*/  BRA `(.L_x_5799) ;  /* 0x0000000000087947 */ /* 0x003fea0003800000 */
.L_x_5818:
[----:B------:R-:W2:Y:S02]  /*b1f0*/  LDG.E R0, desc[UR36][R2.64] ;  /* 0x0000002402007981 */ /* 0x000ea4000c1e1900 */
[----:B--2---:R-:W-:-:S07]  /*b200*/  I2FP.F32.U32 R0, R0 ;  /* 0x0000000000007245 */ /* 0x004fce0000201000 */
.L_x_5799:
[----:B------:R-:W-:Y:S05]  /*b210*/  BSYNC.RECONVERGENT B6 ;  /* 0x0000000000067941 */ /* 0x000fea0003800200 */
.L_x_5793:
[----:B---345:R-:W0:Y:S01]  /*b220*/  MUFU.RCP R0, R0 ;  /* 0x0000000000007308 */ /* 0x038e220000001000 */
[----:B------:R-:W0:Y:S01]  /*b230*/  LDCU UR5, c[0x0][0x594] ;  /* 0x0000b280ff0577ac */ /* 0x000e220008000800 */
[----:B------:R-:W-:-:S04]  /*b240*/  UPRMT UR4, UR41, 0x9910, URZ ;  /* 0x0000991029047896 */ /* 0x000fc800080000ff */
[----:B------:R-:W-:Y:S01]  /*b250*/  UISETP.GT.AND UP0, UPT, UR4, 0x9, UPT ;  /* 0x000000090400788c */ /* 0x000fe2000bf04270 */
[----:B01----:R-:W-:-:S04]  /*b260*/  FMUL.FTZ R3, R0, UR5 ;  /* 0x0000000500037c20 */ /* 0x003fc80008410000 */
        /* <DEDUP_REMOVED lines=13> */
.L_x_5824:
[----:B01----:R-:W0:Y:S02]  /*b340*/  F2I.S64.TRUNC R2, R3 ;  /* 0x0000000300027311 */ /* 0x003e24000020d900 */
[----:B0-----:R-:W-:Y:S01]  /*b350*/  STG.E.U8 desc[UR36][R16.64], R2 ;  /* 0x0000000210007986 */ /* 0x001fe2000c101124 */
[----:B------:R-:W-:Y:S05]  /*b360*/  EXIT ;  /* 0x000000000000794d */ /* 0x000fea0003800000 */
.L_x_5823:
        /* <DEDUP_REMOVED lines=9> */
.L_x_5827:
[----:B0-----:R-:W0:Y:S02]  /*b400*/  F2I.TRUNC.NTZ R3, R3 ;  /* 0x0000000300037305 */ /* 0x001e24000020f100 */
[----:B0-----:R-:W-:Y:S01]  /*b410*/  STG.E desc[UR36][R16.64], R3 ;  /* 0x0000000310007986 */ /* 0x001fe2000c101924 */
[----:B------:R-:W-:Y:S05]  /*b420*/  EXIT ;  /* 0x000000000000794d */ /* 0x000fea0003800000 */
.L_x_5826:
[----:B0-----:R-:W0:Y:S02]  /*b430*/  F2I.TRUNC.NTZ R3, R3 ;  /* 0x0000000300037305 */ /* 0x001e24000020f100 */
[----:B0-----:R-:W-:Y:S01]  /*b440*/  STG.E.U16 desc[UR36][R16.64], R3 ;  /* 0x0000000310007986 */ /* 0x001fe2000c101524 */
[----:B------:R-:W-:Y:S05]  /*b450*/  EXIT ;  /* 0x000000000000794d */ /* 0x000fea0003800000 */
.L_x_5822:
        /* <DEDUP_REMOVED lines=8> */
.L_x_5829:
[----:B-1----:R-:W-:-:S05]  /*b4e0*/  F2FP.F16.F32.PACK_AB R2, RZ, R2 ;  /* 0x00000002ff02723e */ /* 0x002fca00000000ff */
[----:B------:R-:W-:Y:S01]  /*b4f0*/  STG.E.U16 desc[UR36][R16.64], R2 ;  /* 0x0000000210007986 */ /* 0x000fe2000c101524 */
[----:B------:R-:W-:Y:S05]  /*b500*/  EXIT ;  /* 0x000000000000794d */ /* 0x000fea0003800000 */
.L_x_5828:
        /* <DEDUP_REMOVED lines=9> */
.L_x_5831:
[----:B01----:R-:W-:-:S04]  /*b5a0*/  F2FP.F16.F32.PACK_AB R3, RZ, R2 ;  /* 0x00000002ff03723e */ /* 0x003fc800000000ff */
[----:B------:R-:W-:-:S05]  /*b5b0*/  PRMT R3, R3, 0x5410, RZ ;  /* 0x0000541003037816 */ /* 0x000fca00000000ff */
[----:B------:R-:W-:Y:S01]  /*b5c0*/  STG.E desc[UR36][R16.64], R3 ;  /* 0x0000000310007986 */ /* 0x000fe2000c101924 */
[----:B------:R-:W-:Y:S05]  /*b5d0*/  EXIT ;  /* 0x000000000000794d */ /* 0x000fea0003800000 */
.L_x_5830:
[----:B-1----:R-:W-:-:S06]  /*b5e0*/  FMUL.FTZ R2, R2, 1 ;  /* 0x3f80000002027820 */ /* 0x002fcc0000410000 */
[----:B0-----:R-:W0:Y:S02]  /*b5f0*/  F2F.F64.F32 R2, R2 ;  /* 0x0000000200027310 */ /* 0x001e240000201800 */
[----:B0-----:R-:W-:Y:S01]  /*b600*/  STG.E.64 desc[UR36][R16.64], R2 ;  /* 0x0000000210007986 */ /* 0x001fe2000c101b24 */
[----:B------:R-:W-:Y:S05]  /*b610*/  EXIT ;  /* 0x000000000000794d */ /* 0x000fea0003800000 */
.L_x_5821:
        /* <DEDUP_REMOVED lines=13> */
.L_x_5835:
        /* <DEDUP_REMOVED lines=16> */
.L_x_5838:
[----:B------:R-:W-:-:S04]  /*b7f0*/  SHF.R.U32.HI R2, RZ, 0x18, R2 ;  /* 0x00000018ff027819 */ /* 0x000fc80000011602 */
[----:B------:R-:W-:-:S04]  /*b800*/  LOP3.LUT R2, R3, 0x80, R2, 0xf8, !PT ;  /* 0x0000008003027812 */ /* 0x000fc800078ef802 */
[----:B------:R-:W-:-:S07]  /*b810*/  PRMT R8, R2, 0x7610, R8 ;  /* 0x0000761002087816 */ /* 0x000fce0000000008 */
.L_x_5837:
[----:B------:R-:W-:Y:S05]  /*b820*/  BSYNC.RECONVERGENT B0 ;  /* 0x0000000000007941 */ /* 0x000fea0003800200 */
.L_x_5836:
[----:B------:R-:W-:Y:S01]  /*b830*/  STG.E.U8 desc[UR36][R16.64], R8 ;  /* 0x0000000810007986 */ /* 0x000fe2000c101124 */
[----:B------:R-:W-:Y:S05]  /*b840*/  EXIT ;  /* 0x000000000000794d */ /* 0x000fea0003800000 */
.L_x_5834:
        /* <DEDUP_REMOVED lines=16> */
.L_x_5841:
[----:B------:R-:W-:-:S04]  /*b950*/  SHF.R.U32.HI R2, RZ, 0x18, R2 ;  /* 0x00000018ff027819 */ /* 0x000fc80000011602 */
[----:B------:R-:W-:-:S04]  /*b960*/  LOP3.LUT R3, R3, 0x80, R2, 0xf8, !PT ;  /* 0x0000008003037812 */ /* 0x000fc800078ef802 */
[----:B------:R-:W-:-:S07]  /*b970*/  PRMT R8, R3, 0x7610, R8 ;  /* 0x0000761003087816 */ /* 0x000fce0000000008 */
.L_x_5840:
[----:B------:R-:W-:Y:S05]  /*b980*/  BSYNC.RECONVERGENT B0 ;  /* 0x0000000000007941 */ /* 0x000fea0003800200 */
.L_x_5839:
[----:B------:R-:W-:Y:S01]  /*b990*/  STG.E.U8 desc[UR36][R16.64], R8 ;  /* 0x0000000810007986 */ /* 0x000fe2000c101124 */
[----:B------:R-:W-:Y:S05]  /*b9a0*/  EXIT ;  /* 0x000000000000794d */ /* 0x000fea0003800000 */
.L_x_5833:
        /* <DEDUP_REMOVED lines=21> */
.L_x_5843:
[----:B01----:R-:W0:Y:S02]  /*bb00*/  F2I.U64.TRUNC R2, R3 ;  /* 0x0000000300027311 */ /* 0x003e24000020d800 */
[----:B0-----:R-:W-:Y:S01]  /*bb10*/  STG.E.64 desc[UR36][R16.64], R2 ;  /* 0x0000000210007986 */ /* 0x001fe2000c101b24 */
[----:B------:R-:W-:Y:S05]  /*bb20*/  EXIT ;  /* 0x000000000000794d */ /* 0x000fea0003800000 */
.L_x_5842:
[----:B0-----:R-:W0:Y:S02]  /*bb30*/  F2I.U32.TRUNC.NTZ R3, R3 ;  /* 0x0000000300037305 */ /* 0x001e24000020f000 */
[----:B0-----:R-:W-:Y:S01]  /*bb40*/  STG.E desc[UR36][R16.64], R3 ;  /* 0x0000000310007986 */ /* 0x001fe2000c101924 */
[----:B------:R-:W-:Y:S05]  /*bb50*/  EXIT ;  /* 0x000000000000794d */ /* 0x000fea0003800000 */
.L_x_5832:
        /* <DEDUP_REMOVED lines=10> */
.L_x_5845:
[----:B-1----:R-:W-:Y:S01]  /*bc00*/  FMUL.FTZ R4, R2, 1 ;  /* 0x3f80000002047820 */ /* 0x002fe20000410000 */
[----:B------:R-:W-:-:S05]  /*bc10*/  CS2R R6, SRZ ;  /* 0x0000000000067805 */ /* 0x000fca000001ff00 */
[----:B------:R-:W1:Y:S02]  /*bc20*/  F2F.F64.F32 R4, R4 ;  /* 0x0000000400047310 */ /* 0x000e640000201800 */
[----:B-1----:R-:W-:Y:S01]  /*bc30*/  STG.E.128 desc[UR36][R16.64], R4 ;  /* 0x0000000410007986 */ /* 0x002fe2000c101d24 */
[----:B------:R-:W-:Y:S05]  /*bc40*/  EXIT ;  /* 0x000000000000794d */ /* 0x000fea0003800000 */
.L_x_5844:
[----:B------:R-:W-:-:S09]  /*bc50*/  UISETP.NE.AND UP0, UPT, UR4, 0xf, UPT ;  /* 0x0000000f0400788c */ /* 0x000fd2000bf05270 */
[----:B------:R-:W-:Y:S05]  /*bc60*/  BRA.U !UP0, `(.L_x_5846) ;  /* 0x0000000108e07547 */ /* 0x000fea000b800000 */
[----:B------:R-:W-:-:S09]  /*bc70*/  UISETP.NE.AND UP0, UPT, UR4, 0x17, UPT ;  /* 0x000000170400788c */ /* 0x000fd2000bf05270 */
[----:B------:R-:W-:Y:S05]  /*bc80*/  BRA.U !UP0, `(.L_x_5847) ;  /* 0x00000001088c7547 */ /* 0x000fea000b800000 */
[----:B------:R-:W-:-:S09]  /*bc90*/  UISETP.NE.AND UP0, UPT, UR4, 0x18, UPT ;  /* 0x000000180400788c */ /* 0x000fd2000bf05270 */
[----:B------:R-:W-:Y:S05]  /*bca0*/  BRA.U !UP0, `(.L_x_5848) ;  /* 0x0000000108447547 */ /* 0x000fea000b800000 */
.L_x_5825:
        /* <DEDUP_REMOVED lines=16> */
.L_x_5849:
[----:B------:R-:W-:Y:S05]  /*bdb0*/  EXIT ;  /* 0x000000000000794d */ /* 0x000fea0003800000 */
.L_x_5848:
        /* <DEDUP_REMOVED lines=12> */
.L_x_5851:
[----:B------:R-:W-:Y:S05]  /*be80*/  BSYNC.RECONVERGENT B0 ;  /* 0x0000000000007941 */ /* 0x000fea0003800200 */
.L_x_5850:
[----:B0-----:R-:W-:-:S05]  /*be90*/  LOP3.LUT R3, R0, 0x80, R5, 0xf8, !PT ;  /* 0x0000008000037812 */ /* 0x001fca00078ef805 */
[----:B------:R-:W-:Y:S01]  /*bea0*/  STG.E.U8 desc[UR36][R16.64], R3 ;  /* 0x0000000310007986 */ /* 0x000fe2000c101124 */
[----:B------:R-:W-:Y:S05]  /*beb0*/  EXIT ;  /* 0x000000000000794d */ /* 0x000fea0003800000 */
.L_x_5847:
        /* <DEDUP_REMOVED lines=11> */
.L_x_5853:
[----:B------:R-:W-:Y:S01]  /*bf70*/  HFMA2 R0, -RZ, RZ, 0, 7.569789886474609375e-06 ;  /* 0x0000007fff007431 */ /* 0x000fe200000001ff */
[----:B------:R-:W-:-:S04]  /*bf80*/  ISETP.GT.U32.AND P0, PT, R4, 0x7f800000, PT ;  /* 0x7f8000000400780c */ /* 0x000fc80003f04070 */
[----:B------:R-:W-:-:S09]  /*bf90*/  SEL R0, R0, 0x7c, P0 ;  /* 0x0000007c00007807 */ /* 0x000fd20000000000 */
.L_x_5854:
[----:B------:R-:W-:Y:S05]  /*bfa0*/  BSYNC.RECONVERGENT B0 ;  /* 0x0000000000007941 */ /* 0x000fea0003800200 */
.L_x_5852:
[----:B0-----:R-:W-:-:S04]  /*bfb0*/  SHF.R.U32.HI R3, RZ, 0x18, R2 ;  /* 0x00000018ff037819 */ /* 0x001fc80000011602 */
[----:B------:R-:W-:-:S05]  /*bfc0*/  LOP3.LUT R3, R0, 0x80, R3, 0xf8, !PT ;  /* 0x0000008000037812 */ /* 0x000fca00078ef803 */
[----:B------:R-:W-:Y:S01]  /*bfd0*/  STG.E.U8 desc[UR36][R16.64], R3 ;  /* 0x0000000310007986 */ /* 0x000fe2000c101124 */
[----:B------:R-:W-:Y:S05]  /*bfe0*/  EXIT ;  /* 0x000000000000794d */ /* 0x000fea0003800000 */
.L_x_5846:
[----:B-1----:R-:W-:-:S05]  /*bff0*/  F2FP.BF16.F32.PACK_AB R2, RZ, R2 ;  /* 0x00000002ff02723e */ /* 0x002fca00000010ff */
[----:B------:R-:W-:Y:S01]  /*c000*/  STG.E.U16 desc[UR36][R16.64], R2 ;  /* 0x0000000210007986 */ /* 0x000fe2000c101524 */
[----:B------:R-:W-:Y:S05]  /*c010*/  EXIT ;  /* 0x000000000000794d */ /* 0x000fea0003800000 */
.L_x_5855:
        /* <DEDUP_REMOVED lines=14> */
.L_x_22367:


//--------------------- .text._ZN2at6native27unrolled_elementwise_kernelINS0_13AUnaryFunctorIfffZZZNS0_15binary_internal21div_trunc_kernel_cudaERNS_18TensorIteratorBaseEENKUlvE1_clEvENKUlvE0_clEvEUlffE_EESt5arrayIPcLm2EELi4E23TrivialOffsetCalculatorILi1EjESE_NS0_6memory12LoadWithCastILi1EEENSF_13StoreWithCastILi1EEEEEviT_T0_T2_T3_T4_T5_ --------------------------
	.section	.text._ZN2at6native27unrolled_elementwise_kernelINS0_13AUnaryFunctorIfffZZZNS0_15binary_internal21div_trunc_kernel_cudaERNS_18TensorIteratorBaseEENKUlvE1_clEvENKUlvE0_clEvEUlffE_EESt5arrayIPcLm2EELi4E23TrivialOffsetCalculatorILi1EjESE_NS0_6memory12LoadWithCastILi1EEENSF_13StoreWithCastILi1EEEEEviT_T0_T2_T3_T4_T5_,"ax",@progbits
	.align	128
        .global         _ZN2at6native27unrolled_elementwise_kernelINS0_13AUnaryFunctorIfffZZZNS0_15binary_internal21div_trunc_kernel_cudaERNS_18TensorIteratorBaseEENKUlvE1_clEvENKUlvE0_clEvEUlffE_EESt5arrayIPcLm2EELi4E23TrivialOffsetCalculatorILi1EjESE_NS0_6memory12LoadWithCastILi1EEENSF_13StoreWithCastILi1EEEEEviT_T0_T2_T3_T4_T5_
        .type           _ZN2at6native27unrolled_elementwise_kernelINS0_13AUnaryFunctorIfffZZZNS0_15binary_internal21div_trunc_kernel_cudaERNS_18TensorIteratorBaseEENKUlvE1_clEvENKUlvE0_clEvEUlffE_EESt5arrayIPcLm2EELi4E23TrivialOffsetCalculatorILi1EjESE_NS0_6memory12LoadWithCastILi1EEENSF_13StoreWithCastILi1EEEEEviT_T0_T2_T3_T4_T5_,@function
        .size           _ZN2at6native27unrolled_elementwise_kernelINS0_13AUnaryFunctorIfffZZZNS0_15binary_internal21div_trunc_kernel_cudaERNS_18TensorIteratorBaseEENKUlvE1_clEvENKUlvE0_clEvEUlffE_EESt5arrayIPcLm2EELi4E23TrivialOffsetCalculatorILi1EjESE_NS0_6memory12LoadWithCastILi1EEENSF_13StoreWithCastILi1EEEEEviT_T0_T2_T3_T4_T5_,(.L_x_22368 - _ZN2at6native27unrolled_elementwise_kernelINS0_13AUnaryFunctorIfffZZZNS0_15binary_internal21div_trunc_kernel_cudaERNS_18TensorIteratorBaseEENKUlvE1_clEvENKUlvE0_clEvEUlffE_EESt5arrayIPcLm2EELi4E23TrivialOffsetCalculatorILi1EjESE_NS0_6memory12LoadWithCastILi1EEENSF_13StoreWithCastILi1EEEEEviT_T0_T2_T3_T4_T5_)
        .other          _ZN2at6native27unrolled_elementwise_kernelINS0_13AUnaryFunctorIfffZZZNS0_15binary_internal21div_trunc_kernel_cudaERNS_18TensorIteratorBaseEENKUlvE1_clEvENKUlvE0_clEvEUlffE_EESt5arrayIPcLm2EELi4E23TrivialOffsetCalculatorILi1EjESE_NS0_6memory12LoadWithCastILi1EEENSF_13StoreWithCastILi1EEEEEviT_T0_T2_T3_T4_T5_,@"STO_CUDA_ENTRY STV_DEFAULT"
_ZN2at6native27unrolled_elementwise_kernelINS0_13AUnaryFunctorIfffZZZNS0_15binary_internal21div_trunc_kernel_cudaERNS_18TensorIteratorBaseEENKUlvE1_clEvENKUlvE0_clEvEUlffE_EESt5arrayIPcLm2EELi4E23TrivialOffsetCalculatorILi1EjESE_NS0_6memory12LoadWithCastILi1EEENSF_13StoreWithCastILi1EEEEEviT_T0_T2_T3_T4_T5_:
.text._ZN2at6native27unrolled_elementwise_kernelINS0_13AUnaryFunctorIfffZZZNS0_15binary_internal21div_trunc_kernel_cudaERNS_18TensorIteratorBaseEENKUlvE1_clEvENKUlvE0_clEvEUlffE_EESt5arrayIPcLm2EELi4E23TrivialOffsetCalculatorILi1EjESE_NS0_6memory12LoadWithCastILi1EEENSF_13StoreWithCastILi1EEEEEviT_T0_T2_T3_T4_T5_:
        /* <DEDUP_REMOVED lines=33> */
.L_x_5862:
[----:B------:R-:W2:Y:S02]  /*0210*/  LDG.E.U8 R4, desc[UR36][R4.64] ;  /* 0x0000002404047981 */ /* 0x000ea4000c1e1100 */
[----:B--2---:R-:W-:Y:S01]  /*0220*/  I2FP.F32.U32 R16, R4 ;  /* 0x0000000400107245 */ /* 0x004fe20000201000 */
[----:B------:R-:W-:Y:S06]  /*0230*/  BRA `(.L_x_5864) ;  /* 0x0000000c00487947 */ /* 0x000fec0003800000 */
.L_x_5861:
        /* <DEDUP_REMOVED lines=9> */
.L_x_5866:
[----:B------:R-:W2:Y:S02]  /*02d0*/  LDG.E R4, desc[UR36][R4.64] ;  /* 0x0000002404047981 */ /* 0x000ea4000c1e1900 */
[----:B--2---:R-:W-:Y:S01]  /*02e0*/  I2FP.F32.S32 R16, R4 ;  /* 0x0000000400107245 */ /* 0x004fe20000201400 */
[----:B------:R-:W-:Y:S06]  /*02f0*/  BRA `(.L_x_5864) ;  /* 0x0000000c00187947 */ /* 0x000fec0003800000 */
.L_x_5865:
[----:B------:R-:W2:Y:S02]  /*0300*/  LDG.E.U16 R4, desc[UR36][R4.64] ;  /* 0x0000002404047981 */ /* 0x000ea4000c1e1500 */
[----:B--2---:R0:W1:Y:S01]  /*0310*/  I2F.S16 R16, R4 ;  /* 0x0000000400107306 */ /* 0x0040620000101400 */
[----:B------:R-:W-:Y:S05]  /*0320*/  BRA `(.L_x_5864) ;  /* 0x0000000c000c7947 */ /* 0x000fea0003800000 */
.L_x_5860:
        /* <DEDUP_REMOVED lines=8> */
.L_x_5868:
[----:B------:R-:W2:Y:S02]  /*03b0*/  LDG.E.U16 R4, desc[UR36][R4.64] ;  /* 0x0000002404047981 */ /* 0x000ea4000c1e1500 */
[----:B--2---:R-:W-:Y:S01]  /*03c0*/  HADD2.F32 R16, -RZ, R4.H0_H0 ;  /* 0x20000004ff107230 */ /* 0x004fe20000004100 */
[----:B------:R-:W-:Y:S06]  /*03d0*/  BRA `(.L_x_5864) ;  /* 0x0000000800e07947 */ /* 0x000fec0003800000 */
.L_x_5867:
        /* <DEDUP_REMOVED lines=8> */
.L_x_5870:
[----:B------:R-:W2:Y:S02]  /*0460*/  LDG.E.U16 R4, desc[UR36][R4.64] ;  /* 0x0000002404047981 */ /* 0x000ea4000c1e1500 */
[----:B--2---:R-:W-:Y:S01]  /*0470*/  HADD2.F32 R16, -RZ, R4.H0_H0 ;  /* 0x20000004ff107230 */ /* 0x004fe20000004100 */
[----:B------:R-:W-:Y:S06]  /*0480*/  BRA `(.L_x_5864) ;  /* 0x0000000800b47947 */ /* 0x000fec0003800000 */
.L_x_5869:
        /* <DEDUP_REMOVED lines=11> */
.L_x_5859:
        /* <DEDUP_REMOVED lines=12> */
.L_x_5873:
        /* <DEDUP_REMOVED lines=11> */
.L_x_5872:
        /* <DEDUP_REMOVED lines=25> */
.L_x_5875:
        /* <DEDUP_REMOVED lines=11> */
[----:B------:R-:W-:Y:S01]  /*08f0*/  LOP3.LUT R16, R0, 0x80000000, R3, 0xf8, !PT ;  /* 0x8000000000107812 */ /* 0x000fe200078ef803 */
[----:B------:R-:W-:Y:S06]  /*0900*/  BRA `(.L_x_5864) ;  /* 0x0000000400947947 */ /* 0x000fec0003800000 */
.L_x_5874:
[----:B------:R-:W2:Y:S02]  /*0910*/  LDG.E.U16 R4, desc[UR36][R4.64] ;  /* 0x0000002404047981 */ /* 0x000ea4000c1e1500 */
[----:B--2---:R-:W-:Y:S01]  /*0920*/  IMAD.U32 R16, R4, 0x10000, RZ ;  /* 0x0001000004107824 */ /* 0x004fe200078e00ff */
[----:B------:R-:W-:Y:S06]  /*0930*/  BRA `(.L_x_5864) ;  /* 0x0000000400887947 */ /* 0x000fec0003800000 */
.L_x_5871:
        /* <DEDUP_REMOVED lines=11> */
.L_x_5878:
        /* <DEDUP_REMOVED lines=20> */
.L_x_5880:
[----:B------:R-:W-:Y:S05]  /*0b30*/  BSYNC.RECONVERGENT B0 ;  /* 0x0000000000007941 */ /* 0x000fea0003800200 */
.L_x_5879:
[----:B------:R-:W-:Y:S01]  /*0b40*/  IMAD.SHL.U32 R0, R0, 0x100000, RZ ;  /* 0x0010000000007824 */ /* 0x000fe200078e00ff */
[----:B------:R-:W-:-:S04]  /*0b50*/  LEA R3, R3, 0x3b800000, 0x17 ;  /* 0x3b80000003037811 */ /* 0x000fc800078eb8ff */
[----:B------:R-:W-:Y:S01]  /*0b60*/  LOP3.LUT R16, R3, R0, R7, 0xfe, !PT ;  /* 0x0000000003107212 */ /* 0x000fe200078efe07 */
[----:B------:R-:W-:Y:S06]  /*0b70*/  BRA `(.L_x_5864) ;  /* 0x0000000000f87947 */ /* 0x000fec0003800000 */
.L_x_5877:
        /* <DEDUP_REMOVED lines=20> */
.L_x_5882:
[----:B------:R-:W-:Y:S05]  /*0cc0*/  BSYNC.RECONVERGENT B0 ;  /* 0x0000000000007941 */ /* 0x000fea0003800200 */
.L_x_5881:
[----:B------:R-:W-:Y:S01]  /*0cd0*/  IMAD.SHL.U32 R0, R0, 0x200000, RZ ;  /* 0x0020000000007824 */ /* 0x000fe200078e00ff */
[----:B------:R-:W-:-:S04]  /*0ce0*/  LEA R3, R3, 0x37800000, 0x17 ;  /* 0x3780000003037811 */ /* 0x000fc800078eb8ff */
[----:B------:R-:W-:Y:S01]  /*0cf0*/  LOP3.LUT R16, R3, R0, R7, 0xfe, !PT ;  /* 0x0000000003107212 */ /* 0x000fe200078efe07 */
[----:B------:R-:W-:Y:S06]  /*0d00*/  BRA `(.L_x_5864) ;  /* 0x0000000000947947 */ /* 0x000fec0003800000 */
.L_x_5876:
[----:B------:R-:W-:-:S09]  /*0d10*/  UISETP.NE.AND UP0, UPT, UR4, 0x1c, UPT ;  /* 0x0000001c0400788c */ /* 0x000fd2000bf05270 */
[----:B------:R-:W-:Y:S05]  /*0d20*/  BRA.U !UP0, `(.L_x_5883) ;  /* 0x0000000108847547 */ /* 0x000fea000b800000 */
[----:B------:R-:W-:-:S09]  /*0d30*/  UISETP.NE.AND UP0, UPT, UR4, 0x1d, UPT ;  /* 0x0000001d0400788c */ /* 0x000fd2000bf05270 */
[----:B------:R-:W-:Y:S05]  /*0d40*/  BRA.U !UP0, `(.L_x_5884) ;  /* 0x0000000108707547 */ /* 0x000fea000b800000 */
[----:B------:R-:W-:-:S09]  /*0d50*/  UISETP.NE.AND UP0, UPT, UR4, 0x2c, UPT ;  /* 0x0000002c0400788c */ /* 0x000fd2000bf05270 */
[----:B------:R-:W-:Y:S05]  /*0d60*/  BRA.U !UP0, `(.L_x_5885) ;  /* 0x0000000108487547 */ /* 0x000fea000b800000 */
.L_x_5863:
        /* <DEDUP_REMOVED lines=16> */
.L_x_5886:
[----:B------:R-:W-:Y:S01]  /*0e70*/  IMAD.MOV.U32 R16, RZ, RZ, RZ ;  /* 0x000000ffff107224 */ /* 0x000fe200078e00ff */
[----:B------:R-:W-:Y:S06]  /*0e80*/  BRA `(.L_x_5864) ;  /* 0x0000000000347947 */ /* 0x000fec0003800000 */
.L_x_5885:
        /* <DEDUP_REMOVED lines=8> */
.L_x_5884:
[----:B------:R-:W2:Y:S02]  /*0f10*/  LDG.E.64 R16, desc[UR36][R4.64] ;  /* 0x0000002404107981 */ /* 0x000ea4000c1e1b00 */
[----:B--2---:R0:W1:Y:S02]  /*0f20*/  I2F.U64 R16, R16 ;  /* 0x0000001000107312 */ /* 0x0040640000301000 */
[----:B01----:R-:W-:Y:S05]  /*0f30*/  BRA `(.L_x_5864) ;  /* 0x0000000000087947 */ /* 0x003fea0003800000 */
.L_x_5883:
[----:B------:R-:W2:Y:S02]  /*0f40*/  LDG.E R4, desc[UR36][R4.64] ;  /* 0x0000002404047981 */ /* 0x000ea4000c1e1900 */
[----:B--2---:R-:W-:-:S07]  /*0f50*/  I2FP.F32.U32 R16, R4 ;  /* 0x0000000400107245 */ /* 0x004fce0000201000 */
.L_x_5864:
[----:B------:R-:W-:Y:S05]  /*0f60*/  BSYNC.RECONVERGENT B6 ;  /* 0x0000000000067941 */ /* 0x000fea0003800200 */
.L_x_5858:
[----:B------:R-:W-:-:S07]  /*0f70*/  VIADD R22, R27, 0x80 ;  /* 0x000000801b167836 */ /* 0x000fce0000000000 */
.L_x_5857:
[----:B------:R-:W-:Y:S05]  /*0f80*/  BSYNC.RECONVERGENT B7 ;  /* 0x0000000000077941 */ /* 0x000fea0003800200 */
.L_x_5856:
        /* <DEDUP_REMOVED lines=25> */
.L_x_5893:
[----:B------:R-:W2:Y:S02]  /*1120*/  LDG.E.U8 R4, desc[UR36][R4.64] ;  /* 0x0000002404047981 */ /* 0x000ea4000c1e1100 */
[----:B--2---:R-:W-:Y:S01]  /*1130*/  I2FP.F32.U32 R28, R4 ;  /* 0x00000004001c7245 */ /* 0x004fe20000201000 */
[----:B------:R-:W-:Y:S06]  /*1140*/  BRA `(.L_x_5895) ;  /* 0x0000000c00487947 */ /* 0x000fec0003800000 */
.L_x_5892:
        /* <DEDUP_REMOVED lines=9> */
.L_x_5897:
[----:B------:R-:W2:Y:S02]  /*11e0*/  LDG.E R4, desc[UR36][R4.64] ;  /* 0x0000002404047981 */ /* 0x000ea4000c1e1900 */
[----:B--2---:R-:W-:Y:S01]  /*11f0*/  I2FP.F32.S32 R28, R4 ;  /* 0x00000004001c7245 */ /* 0x004fe20000201400 */
[----:B------:R-:W-:Y:S06]  /*1200*/  BRA `(.L_x_5895) ;  /* 0x0000000c00187947 */ /* 0x000fec0003800000 */
.L_x_5896:
[----:B------:R-:W2:Y:S02]  /*1210*/  LDG.E.U16 R4, desc[UR36][R4.64] ;  /* 0x0000002404047981 */ /* 0x000ea4000c1e1500 */
[----:B--2---:R0:W2:Y:S01]  /*1220*/  I2F.S16 R28, R4 ;  /* 0x00000004001c7306 */ /* 0x0040a20000101400 */
[----:B------:R-:W-:Y:S05]  /*1230*/  BRA `(.L_x_5895) ;  /* 0x0000000c000c7947 */ /* 0x000fea0003800000 */
.L_x_5891:
        /* <DEDUP_REMOVED lines=8> */
.L_x_5899:
[----:B------:R-:W2:Y:S02]  /*12c0*/  LDG.E.U16 R4, desc[UR36][R4.64] ;  /* 0x0000002404047981 */ /* 0x000ea4000c1e1500 */
[----:B--2---:R-:W-:Y:S01]  /*12d0*/  HADD2.F32 R28, -RZ, R4.H0_H0 ;  /* 0x20000004ff1c7230 */ /* 0x004fe20000004100 */
[----:B------:R-:W-:Y:S06]  /*12e0*/  BRA `(.L_x_5895) ;  /* 0x0000000800e07947 */ /* 0x000fec0003800000 */
.L_x_5898:
        /* <DEDUP_REMOVED lines=8> */
.L_x_5901:
[----:B------:R-:W2:Y:S02]  /*1370*/  LDG.E.U16 R4, desc[UR36][R4.64] ;  /* 0x0000002404047981 */ /* 0x000ea4000c1e1500 */
[----:B--2---:R-:W-:Y:S01]  /*1380*/  HADD2.F32 R28, -RZ, R4.H0_H0 ;  /* 0x20000004ff1c7230 */ /* 0x004fe20000004100 */
[----:B------:R-:W-:Y:S06]  /*1390*/  BRA `(.L_x_5895) ;  /* 0x0000000800b47947 */ /* 0x000fec0003800000 */
.L_x_5900:
        /* <DEDUP_REMOVED lines=11> */
.L_x_5890:
        /* <DEDUP_REMOVED lines=12> */
.L_x_5904:
        /* <DEDUP_REMOVED lines=11> */
.L_x_5903:
        /* <DEDUP_REMOVED lines=25> */
.L_x_5906:
        /* <DEDUP_REMOVED lines=13> */
.L_x_5905:
[----:B------:R-:W2:Y:S02]  /*1820*/  LDG.E.U16 R4, desc[UR36][R4.64] ;  /* 0x0000002404047981 */ /* 0x000ea4000c1e1500 */
[----:B--2---:R-:W-:Y:S01]  /*1830*/  IMAD.U32 R28, R4, 0x10000, RZ ;  /* 0x00010000041c7824 */ /* 0x004fe200078e00ff */
[----:B------:R-:W-:Y:S06]  /*1840*/  BRA `(.L_x_5895) ;  /* 0x0000000400887947 */ /* 0x000fec0003800000 */
.L_x_5902:
        /* <DEDUP_REMOVED lines=11> */
.L_x_5909:
        /* <DEDUP_REMOVED lines=20> */
.L_x_5911:
[----:B------:R-:W-:Y:S05]  /*1a40*/  BSYNC.RECONVERGENT B0 ;  /* 0x0000000000007941 */ /* 0x000fea0003800200 */
.L_x_5910:
[----:B------:R-:W-:Y:S01]  /*1a50*/  IMAD.SHL.U32 R0, R0, 0x100000, RZ ;  /* 0x0010000000007824 */ /* 0x000fe200078e00ff */
[----:B------:R-:W-:-:S04]  /*1a60*/  LEA R3, R3, 0x3b800000, 0x17 ;  /* 0x3b80000003037811 */ /* 0x000fc800078eb8ff */
[----:B------:R-:W-:Y:S01]  /*1a70*/  LOP3.LUT R28, R3, R0, R7, 0xfe, !PT ;  /* 0x00000000031c7212 */ /* 0x000fe200078efe07 */
[----:B------:R-:W-:Y:S06]  /*1a80*/  BRA `(.L_x_5895) ;  /* 0x0000000000f87947 */ /* 0x000fec0003800000 */
.L_x_5908:
        /* <DEDUP_REMOVED lines=20> */
.L_x_5913:
[----:B------:R-:W-:Y:S05]  /*1bd0*/  BSYNC.RECONVERGENT B0 ;  /* 0x0000000000007941 */ /* 0x000fea0003800200 */
.L_x_5912:
[----:B------:R-:W-:Y:S01]  /*1be0*/  IMAD.SHL.U32 R0, R0, 0x200000, RZ ;  /* 0x0020000000007824 */ /* 0x000fe200078e00ff */
[----:B------:R-:W-:-:S04]  /*1bf0*/  LEA R3, R3, 0x37800000, 0x17 ;  /* 0x3780000003037811 */ /* 0x000fc800078eb8ff */
[----:B------:R-:W-:Y:S01]  /*1c00*/  LOP3.LUT R28, R3, R0, R7, 0xfe, !PT ;  /* 0x00000000031c7212 */ /* 0x000fe200078efe07 */
[----:B------:R-:W-:Y:S06]  /*1c10*/  BRA `(.L_x_5895) ;  /* 0x0000000000947947 */ /* 0x000fec0003800000 */
.L_x_5907:
        /* <DEDUP_REMOVED lines=14> */
.L_x_5894:
        /* <DEDUP_REMOVED lines=16> */
.L_x_5916:
[----:B------:R-:W-:Y:S01]  /*1e00*/  IMAD.MOV.U32 R28, RZ, RZ, RZ ;  /* 0x000000ffff1c7224 */ /* 0x000fe200078e00ff */
[----:B------:R-:W-:Y:S06]  /*1e10*/  BRA `(.L_x_5895) ;  /* 0x0000000000147947 */ /* 0x000fec0003800000 */
.L_x_5915:
[----:B------:R-:W2:Y:S02]  /*1e20*/  LDG.E.64 R28, desc[UR36][R4.64] ;  /* 0x00000024041c7981 */ /* 0x000ea4000c1e1b00 */
[----:B--2---:R0:W2:Y:S02]  /*1e30*/  I2F.U64 R28, R28 ;  /* 0x0000001c001c7312 */ /* 0x0040a40000301000 */
[----:B0-2---:R-:W-:Y:S05]  /*1e40*/  BRA `(.L_x_5895) ;  /* 0x0000000000087947 */ /* 0x005fea0003800000 */
.L_x_5914:
[----:B------:R-:W2:Y:S02]  /*1e50*/  LDG.E R4, desc[UR36][R4.64] ;  /* 0x0000002404047981 */ /* 0x000ea4000c1e1900 */
[----:B--2---:R-:W-:-:S07]  /*1e60*/  I2FP.F32.U32 R28, R4 ;  /* 0x00000004001c7245 */ /* 0x004fce0000201000 */
.L_x_5895:
[----:B------:R-:W-:Y:S05]  /*1e70*/  BSYNC.RECONVERGENT B6 ;  /* 0x0000000000067941 */ /* 0x000fea0003800200 */
.L_x_5889:
[----:B------:R-:W-:-:S07]  /*1e80*/  VIADD R22, R22, 0x80 ;  /* 0x0000008016167836 */ /* 0x000fce0000000000 */
.L_x_5888:
[----:B------:R-:W-:Y:S05]  /*1e90*/  BSYNC.RECONVERGENT B7 ;  /* 0x0000000000077941 */ /* 0x000fea0003800200 */
.L_x_5887:
        /* <DEDUP_REMOVED lines=25> */
.L_x_5923:
[----:B------:R-:W2:Y:S02]  /*2030*/  LDG.E.U8 R4, desc[UR36][R4.64] ;  /* 0x0000002404047981 */ /* 0x000ea4000c1e1100 */
[----:B--2---:R-:W-:Y:S01]  /*2040*/  I2FP.F32.U32 R18, R4 ;  /* 0x0000000400127245 */ /* 0x004fe20000201000 */
[----:B------:R-:W-:Y:S06]  /*2050*/  BRA `(.L_x_5925) ;  /* 0x0000000c00487947 */ /* 0x000fec0003800000 */
.L_x_5922:
        /* <DEDUP_REMOVED lines=9> */
.L_x_5927:
[----:B------:R-:W2:Y:S02]  /*20f0*/  LDG.E R4, desc[UR36][R4.64] ;  /* 0x0000002404047981 */ /* 0x000ea4000c1e1900 */
[----:B--2---:R-:W-:Y:S01]  /*2100*/  I2FP.F32.S32 R18, R4 ;  /* 0x0000000400127245 */ /* 0x004fe20000201400 */
[----:B------:R-:W-:Y:S06]  /*2110*/  BRA `(.L_x_5925) ;  /* 0x0000000c00187947 */ /* 0x000fec0003800000 */
.L_x_5926:
[----:B------:R-:W2:Y:S02]  /*2120*/  LDG.E.U16 R4, desc[UR36][R4.64] ;  /* 0x0000002404047981 */ /* 0x000ea4000c1e1500 */
[----:B--2---:R0:W2:Y:S01]  /*2130*/  I2F.S16 R18, R4 ;  /* 0x0000000400127306 */ /* 0x0040a20000101400 */
[----:B------:R-:W-:Y:S05]  /*2140*/  BRA `(.L_x_5925) ;  /* 0x0000000c000c7947 */ /* 0x000fea0003800000 */
.L_x_5921:
        /* <DEDUP_REMOVED lines=8> */
.L_x_5929:
[----:B------:R-:W2:Y:S02]  /*21d0*/  LDG.E.U16 R4, desc[UR36][R4.64] ;  /* 0x0000002404047981 */ /* 0x000ea4000c1e1500 */
[----:B--2---:R-:W-:Y:S01]  /*21e0*/  HADD2.F32 R18, -RZ, R4.H0_H0 ;  /* 0x20000004ff127230 */ /* 0x004fe20000004100 */
[----:B------:R-:W-:Y:S06]  /*21f0*/  BRA `(.L_x_5925) ;  /* 0x0000000800e07947 */ /* 0x000fec0003800000 */
.L_x_5928:
        /* <DEDUP_REMOVED lines=8> */
.L_x_5931:
[----:B------:R-:W2:Y:S02]  /*2280*/  LDG.E.U16 R4, desc[UR36][R4.64] ;  /* 0x0000002404047981 */ /* 0x000ea4000c1e1500 */
[----:B--2---:R-:W-:Y:S01]  /*2290*/  HADD2.F32 R18, -RZ, R4.H0_H0 ;  /* 0x20000004ff127230 */ /* 0x004fe20000004100 */
[----:B------:R-:W-:Y:S06]  /*22a0*/  BRA `(.L_x_5925) ;  /* 0x0000000800b47947 */ /* 0x000fec0003800000 */
.L_x_5930:
        /* <DEDUP_REMOVED lines=11> */
.L_x_5920:
        /* <DEDUP_REMOVED lines=12> */
.L_x_5934:
        /* <DEDUP_REMOVED lines=11> */
.L_x_5933:
        /* <DEDUP_REMOVED lines=25> */
.L_x_5936:
        /* <DEDUP_REMOVED lines=13> */
.L_x_5935:
[----:B------:R-:W2:Y:S02]  /*2730*/  LDG.E.U16 R4, desc[UR36][R4.64] ;  /* 0x0000002404047981 */ /* 0x000ea4000c1e1500 */
[----:B--2---:R-:W-:Y:S01]  /*2740*/  IMAD.U32 R18, R4, 0x10000, RZ ;  /* 0x0001000004127824 */ /* 0x004fe200078e00ff */
[----:B------:R-:W-:Y:S06]  /*2750*/  BRA `(.L_x_5925) ;  /* 0x0000000400887947 */ /* 0x000fec0003800000 */
.L_x_5932:
        /* <DEDUP_REMOVED lines=11> */
.L_x_5939:
        /* <DEDUP_REMOVED lines=20> */
.L_x_5941:
[----:B------:R-:W-:Y:S05]  /*2950*/  BSYNC.RECONVERGENT B0 ;  /* 0x0000000000007941 */ /* 0x000fea0003800200 */
.L_x_5940:
[----:B------:R-:W-:Y:S01]  /*2960*/  IMAD.SHL.U32 R0, R0, 0x100000, RZ ;  /* 0x0010000000007824 */ /* 0x000fe200078e00ff */
[----:B------:R-:W-:-:S04]  /*2970*/  LEA R3, R3, 0x3b800000, 0x17 ;  /* 0x3b80000003037811 */ /* 0x000fc800078eb8ff */
[----:B------:R-:W-:Y:S01]  /*2980*/  LOP3.LUT R18, R3, R0, R7, 0xfe, !PT ;  /* 0x0000000003127212 */ /* 0x000fe200078efe07 */
[----:B------:R-:W-:Y:S06]  /*2990*/  BRA `(.L_x_5925) ;  /* 0x0000000000f87947 */ /* 0x000fec0003800000 */
.L_x_5938:
        /* <DEDUP_REMOVED lines=20> */
.L_x_5943:
[----:B------:R-:W-:Y:S05]  /*2ae0*/  BSYNC.RECONVERGENT B0 ;  /* 0x0000000000007941 */ /* 0x000fea0003800200 */
.L_x_5942:
[----:B------:R-:W-:Y:S01]  /*2af0*/  IMAD.SHL.U32 R0, R0, 0x200000, RZ ;  /* 0x0020000000007824 */ /* 0x000fe200078e00ff */
[----:B------:R-:W-:-:S04]  /*2b00*/  LEA R3, R3, 0x37800000, 0x17 ;  /* 0x3780000003037811 */ /* 0x000fc800078eb8ff */
[----:B------:R-:W-:Y:S01]  /*2b10*/  LOP3.LUT R18, R3, R0, R7, 0xfe, !PT ;  /* 0x0000000003127212 */ /* 0x000fe200078efe07 */
[----:B------:R-:W-:Y:S06]  /*2b20*/  BRA `(.L_x_5925) ;  /* 0x0000000000947947 */ /* 0x000fec0003800000 */
.L_x_5937:
        /* <DEDUP_REMOVED lines=14> */
.L_x_5924:
        /* <DEDUP_REMOVED lines=16> */
.L_x_5946:
[----:B------:R-:W-:Y:S01]  /*2d10*/  IMAD.MOV.U32 R18, RZ, RZ, RZ ;  /* 0x000000ffff127224 */ /* 0x000fe200078e00ff */
[----:B------:R-:W-:Y:S06]  /*2d20*/  BRA `(.L_x_5925) ;  /* 0x0000000000147947 */ /* 0x000fec0003800000 */
.L_x_5945:
[----:B------:R-:W2:Y:S02]  /*2d30*/  LDG.E.64 R18, desc[UR36][R4.64] ;  /* 0x0000002404127981 */ /* 0x000ea4000c1e1b00 */
[----:B--2---:R0:W2:Y:S02]  /*2d40*/  I2F.U64 R18, R18 ;  /* 0x0000001200127312 */ /* 0x0040a40000301000 */
[----:B0-2---:R-:W-:Y:S05]  /*2d50*/  BRA `(.L_x_5925) ;  /* 0x0000000000087947 */ /* 0x005fea0003800000 */
.L_x_5944:
[----:B------:R-:W2:Y:S02]  /*2d60*/  LDG.E R4, desc[UR36][R4.64] ;  /* 0x0000002404047981 */ /* 0x000ea4000c1e1900 */
[----:B--2---:R-:W-:-:S07]  /*2d70*/  I2FP.F32.U32 R18, R4 ;  /* 0x0000000400127245 */ /* 0x004fce0000201000 */
.L_x_5925:
[----:B------:R-:W-:Y:S05]  /*2d80*/  BSYNC.RECONVERGENT B6 ;  /* 0x0000000000067941 */ /* 0x000fea0003800200 */
.L_x_5919:
[----:B------:R-:W-:-:S07]  /*2d90*/  VIADD R22, R22, 0x80 ;  /* 0x0000008016167836 */ /* 0x000fce0000000000 */
.L_x_5918:
[----:B------:R-:W-:Y:S05]  /*2da0*/  BSYNC.RECONVERGENT B7 ;  /* 0x0000000000077941 */ /* 0x000fea0003800200 */
.L_x_5917:
        /* <DEDUP_REMOVED lines=24> */
.L_x_5952:
[----:B------:R-:W2:Y:S02]  /*2f30*/  LDG.E.U8 R4, desc[UR36][R4.64] ;  /* 0x0000002404047981 */ /* 0x000ea4000c1e1100 */
[----:B--2---:R-:W-:Y:S01]  /*2f40*/  I2FP.F32.U32 R29, R4 ;  /* 0x00000004001d7245 */ /* 0x004fe20000201000 */
[----:B------:R-:W-:Y:S06]  /*2f50*/  BRA `(.L_x_5948) ;  /* 0x0000000c00387947 */ /* 0x000fec0003800000 */
.L_x_5951:
        /* <DEDUP_REMOVED lines=9> */
.L_x_5955:
[----:B------:R-:W2:Y:S02]  /*2ff0*/  LDG.E R4, desc[UR36][R4.64] ;  /* 0x0000002404047981 */ /* 0x000ea4000c1e1900 */
[----:B--2---:R-:W-:Y:S01]  /*3000*/  I2FP.F32.S32 R29, R4 ;  /* 0x00000004001d7245 */ /* 0x004fe20000201400 */
[----:B------:R-:W-:Y:S06]  /*3010*/  BRA `(.L_x_5948) ;  /* 0x0000000c00087947 */ /* 0x000fec0003800000 */
.L_x_5954:
[----:B------:R-:W2:Y:S02]  /*3020*/  LDG.E.U16 R4, desc[UR36][R4.64] ;  /* 0x0000002404047981 */ /* 0x000ea4000c1e1500 */
[----:B--2---:R0:W2:Y:S01]  /*3030*/  I2F.S16 R29, R4 ;  /* 0x00000004001d7306 */ /* 0x0040a20000101400 */
[----:B------:R-:W-:Y:S05]  /*3040*/  BRA `(.L_x_5948) ;  /* 0x0000000800fc7947 */ /* 0x000fea0003800000 */
.L_x_5950:
        /* <DEDUP_REMOVED lines=8> */
.L_x_5957:
[----:B------:R-:W2:Y:S02]  /*30d0*/  LDG.E.U16 R4, desc[UR36][R4.64] ;  /* 0x0000002404047981 */ /* 0x000ea4000c1e1500 */
[----:B--2---:R-:W-:Y:S01]  /*30e0*/  HADD2.F32 R29, -RZ, R4.H0_H0 ;  /* 0x20000004ff1d7230 */ /* 0x004fe20000004100 */
[----:B------:R-:W-:Y:S06]  /*30f0*/  BRA `(.L_x_5948) ;  /* 0x0000000800d07947 */ /* 0x000fec0003800000 */
.L_x_5956:
        /* <DEDUP_REMOVED lines=8> */
.L_x_5959:
[----:B------:R-:W2:Y:S02]  /*3180*/  LDG.E.U16 R4, desc[UR36][R4.64] ;  /* 0x0000002404047981 */ /* 0x000ea4000c1e1500 */
[----:B--2---:R-:W-:Y:S01]  /*3190*/  HADD2.F32 R29, -RZ, R4.H0_H0 ;  /* 0x20000004ff1d7230 */ /* 0x004fe20000004100 */
[----:B------:R-:W-:Y:S06]  /*31a0*/  BRA `(.L_x_5948) ;  /* 0x0000000800a47947 */ /* 0x000fec0003800000 */
.L_x_5958:
        /* <DEDUP_REMOVED lines=11> */
.L_x_5949:
        /* <DEDUP_REMOVED lines=12> */
.L_x_5962:
        /* <DEDUP_REMOVED lines=11> */
.L_x_5961:
        /* <DEDUP_REMOVED lines=25> */
.L_x_5964:
        /* <DEDUP_REMOVED lines=12> */
.L_x_5963:
[----:B------:R-:W2:Y:S02]  /*3620*/  LDG.E.U16 R4, desc[UR36][R4.64] ;  /* 0x0000002404047981 */ /* 0x000ea4000c1e1500 */
[----:B--2---:R-:W-:Y:S01]  /*3630*/  IMAD.U32 R29, R4, 0x10000, RZ ;  /* 0x00010000041d7824 */ /* 0x004fe200078e00ff */
[----:B------:R-:W-:Y:S06]  /*3640*/  BRA `(.L_x_5948) ;  /* 0x00000004007c7947 */ /* 0x000fec0003800000 */
.L_x_5960:
        /* <DEDUP_REMOVED lines=11> */
.L_x_5967:
        /* <DEDUP_REMOVED lines=19> */
.L_x_5969:
[----:B------:R-:W-:Y:S05]  /*3830*/  BSYNC.RECONVERGENT B0 ;  /* 0x0000000000007941 */ /* 0x000fea0003800200 */
.L_x_5968:
[----:B------:R-:W-:Y:S01]  /*3840*/  IMAD.SHL.U32 R0, R0, 0x100000, RZ ;  /* 0x0010000000007824 */ /* 0x000fe200078e00ff */
[----:B------:R-:W-:-:S04]  /*3850*/  LEA R3, R3, 0x3b800000, 0x17 ;  /* 0x3b80000003037811 */ /* 0x000fc800078eb8ff */
[----:B------:R-:W-:Y:S01]  /*3860*/  LOP3.LUT R29, R3, R0, R29, 0xfe, !PT ;  /* 0x00000000031d7212 */ /* 0x000fe200078efe1d */
[----:B------:R-:W-:Y:S06]  /*3870*/  BRA `(.L_x_5948) ;  /* 0x0000000000f07947 */ /* 0x000fec0003800000 */
.L_x_5966:
        /* <DEDUP_REMOVED lines=19> */
.L_x_5971:
[----:B------:R-:W-:Y:S05]  /*39b0*/  BSYNC.RECONVERGENT B0 ;  /* 0x0000000000007941 */ /* 0x000fea0003800200 */
.L_x_5970:
[----:B------:R-:W-:Y:S01]  /*39c0*/  IMAD.SHL.U32 R0, R0, 0x200000, RZ ;  /* 0x0020000000007824 */ /* 0x000fe200078e00ff */
[----:B------:R-:W-:-:S04]  /*39d0*/  LEA R3, R3, 0x37800000, 0x17 ;  /* 0x3780000003037811 */ /* 0x000fc800078eb8ff */
[----:B------:R-:W-:Y:S01]  /*39e0*/  LOP3.LUT R29, R3, R0, R29, 0xfe, !PT ;  /* 0x00000000031d7212 */ /* 0x000fe200078efe1d */
[----:B------:R-:W-:Y:S06]  /*39f0*/  BRA `(.L_x_5948) ;  /* 0x0000000000907947 */ /* 0x000fec0003800000 */
.L_x_5965:
        /* <DEDUP_REMOVED lines=14> */
.L_x_5953:
        /* <DEDUP_REMOVED lines=16> */
.L_x_5974:
[----:B------:R-:W-:Y:S05]  /*3be0*/  BRA `(.L_x_5948) ;  /* 0x0000000000147947 */ /* 0x000fea0003800000 */
.L_x_5973:
[----:B------:R-:W2:Y:S02]  /*3bf0*/  LDG.E.64 R4, desc[UR36][R4.64] ;  /* 0x0000002404047981 */ /* 0x000ea4000c1e1b00 */
[----:B--2---:R0:W2:Y:S02]  /*3c00*/  I2F.U64 R29, R4 ;  /* 0x00000004001d7312 */ /* 0x0040a40000301000 */
[----:B0-2---:R-:W-:Y:S05]  /*3c10*/  BRA `(.L_x_5948) ;  /* 0x0000000000087947 */ /* 0x005fea0003800000 */
.L_x_5972:
[----:B------:R-:W2:Y:S02]  /*3c20*/  LDG.E R4, desc[UR36][R4.64] ;  /* 0x0000002404047981 */ /* 0x000ea4000c1e1900 */
[----:B--2---:R-:W-:-:S07]  /*3c30*/  I2FP.F32.U32 R29, R4 ;  /* 0x00000004001d7245 */ /* 0x004fce0000201000 */
.L_x_5948:
[----:B------:R-:W-:Y:S05]  /*3c40*/  BSYNC.RECONVERGENT B6 ;  /* 0x0000000000067941 */ /* 0x000fea0003800200 */
.L_x_5947:
        /* <DEDUP_REMOVED lines=8> */
[----:B0-2-4-:R-:W0:Y:S01]  /*3cd0*/  @!P0 LDC R5, c[0x0][0x388] ;  /* 0x0000e200ff058b82 */ /* 0x015e220000000800 */
[----:B-1-3-5:R-:W0:Y:S07]  /*3ce0*/  @!P0 MUFU.RCP R16, R16 ;  /* 0x0000001000108308 */ /* 0x02ae2e0000001000 */
[----:B------:R-:W1:Y:S01]  /*3cf0*/  @!P2 LDC R6, c[0x0][0x388] ;  /* 0x0000e200ff06ab82 */ /* 0x000e620000000800 */
[----:B------:R-:W1:Y:S07]  /*3d00*/  @!P2 MUFU.RCP R3, R18 ;  /* 0x000000120003a308 */ /* 0x000e6e0000001000 */
[----:B------:R-:W2:Y:S01]  /*3d10*/  @!P3 LDC R8, c[0x0][0x388] ;  /* 0x0000e200ff08bb82 */ /* 0x000ea20000000800 */
[----:B------:R-:W2:Y:S07]  /*3d20*/  @!P3 MUFU.RCP R29, R29 ;  /* 0x0000001d001db308 */ /* 0x000eae0000001000 */
[----:B------:R-:W3:Y:S01]  /*3d30*/  @!P1 LDC R7, c[0x0][0x388] ;  /* 0x0000e200ff079b82 */ /* 0x000ee20000000800 */
[----:B------:R-:W3:Y:S01]  /*3d40*/  @!P1 MUFU.RCP R28, R28 ;  /* 0x0000001c001c9308 */ /* 0x000ee20000001000 */
[----:B0-----:R-:W-:-:S06]  /*3d50*/  @!P0 FMUL.FTZ R0, R16, R5 ;  /* 0x0000000510008220 */ /* 0x001fcc0000410000 */
[----:B------:R-:W0:Y:S01]  /*3d60*/  LDC.U8 R16, c[0x0][0x3ac] ;  /* 0x0000eb00ff107b82 */ /* 0x000e220000000000 */
[----:B-1----:R-:W-:Y:S01]  /*3d70*/  @!P2 FMUL.FTZ R23, R3, R6 ;  /* 0x000000060317a220 */ /* 0x002fe20000410000 */
[----:B------:R1:W4:Y:S01]  /*3d80*/  @!P0 FRND.TRUNC R4, R0 ;  /* 0x0000000000048307 */ /* 0x000322000020d000 */
[----:B--2---:R-:W-:-:S07]  /*3d90*/  @!P3 FMUL.FTZ R17, R29, R8 ;  /* 0x000000081d11b220 */ /* 0x004fce0000410000 */
[----:B------:R1:W2:Y:S01]  /*3da0*/  @!P2 FRND.TRUNC R22, R23 ;  /* 0x000000170016a307 */ /* 0x0002a2000020d000 */
[----:B---3--:R-:W-:-:S07]  /*3db0*/  @!P1 FMUL.FTZ R19, R28, R7 ;  /* 0x000000071c139220 */ /* 0x008fce0000410000 */
[----:B------:R1:W3:Y:S08]  /*3dc0*/  @!P3 FRND.TRUNC R24, R17 ;  /* 0x000000110018b307 */ /* 0x0002f0000020d000 */
[----:B------:R1:W0:Y:S01]  /*3dd0*/  @!P1 FRND.TRUNC R18, R19 ;  /* 0x0000001300129307 */ /* 0x000222000020d000 */
[----:B--2-4-:R-:W-:Y:S05]  /*3de0*/  @P0 BRA `(.L_x_5976) ;  /* 0x0000000c00e40947 */ /* 0x014fea0003800000 */
[----:B------:R-:W2:Y:S01]  /*3df0*/  LDCU UR4, c[0x0][0x3b0] ;  /* 0x00007600ff0477ac */ /* 0x000ea20008000800 */
[----:B------:R-:W4:Y:S01]  /*3e00*/  LDC.64 R8, c[0x0][0x390] ;  /* 0x0000e400ff087b82 */ /* 0x000f220000000a00 */
[----:B------:R-:W-:Y:S01]  /*3e10*/  IMAD R3, R2, 0x200, R27 ;  /* 0x0000020002037824 */ /* 0x000fe200078e021b */
[----:B0-----:R-:W-:-:S03]  /*3e20*/  PRMT R6, R16, 0x9910, RZ ;  /* 0x0000991010067816 */ /* 0x001fc600000000ff */
[----:B--2---:R-:W-:Y:S02]  /*3e30*/  IMAD R5, R3, UR4, RZ ;  /* 0x0000000403057c24 */ /* 0x004fe4000f8e02ff */
        /* <DEDUP_REMOVED lines=13> */
[----:B------:R-:W0:Y:S01]  /*3f10*/  F2I.TRUNC.NTZ R3, R0 ;  /* 0x0000000000037305 */ /* 0x000e22000020f100 */
[----:B------:R-:W-:Y:S01]  /*3f20*/  IMAD.MOV.U32 R27, RZ, RZ, R26 ;  /* 0x000000ffff1b7224 */ /* 0x000fe200078e001a */
[----:B0-----:R0:W-:Y:S01]  /*3f30*/  STG.E.U8 desc[UR36][R8.64], R3 ;  /* 0x0000000308007986 */ /* 0x0011e2000c101124 */
[----:B------:R-:W-:Y:S05]  /*3f40*/  BRA `(.L_x_5976) ;  /* 0x0000000c008c7947 */ /* 0x000fea0003800000 */
.L_x_5980:
[----:B------:R-:W0:Y:S01]  /*3f50*/  F2I.S64.TRUNC R4, R0 ;  /* 0x0000000000047311 */ /* 0x000e22000020d900 */
[----:B------:R-:W-:Y:S01]  /*3f60*/  IMAD.MOV.U32 R27, RZ, RZ, R26 ;  /* 0x000000ffff1b7224 */ /* 0x000fe200078e001a */
[----:B0-----:R0:W-:Y:S01]  /*3f70*/  STG.E.U8 desc[UR36][R8.64], R4 ;  /* 0x0000000408007986 */ /* 0x0011e2000c101124 */
[----:B------:R-:W-:Y:S05]  /*3f80*/  BRA `(.L_x_5976) ;  /* 0x0000000c007c7947 */ /* 0x000fea0003800000 */
.L_x_5979:
[----:B------:R-:W-:-:S13]  /*3f90*/  ISETP.NE.AND P0, PT, R3, 0x2, PT ;  /* 0x000000020300780c */ /* 0x000fda0003f05270 */
[----:B------:R-:W-:Y:S05]  /*3fa0*/  @!P0 BRA `(.L_x_5982) ;  /* 0x0000000000308947 */ /* 0x000fea0003800000 */
[----:B------:R-:W-:-:S13]  /*3fb0*/  ISETP.NE.AND P0, PT, R3, 0x3, PT ;  /* 0x000000030300780c */ /* 0x000fda0003f05270 */
[----:B------:R-:W-:Y:S05]  /*3fc0*/  @!P0 BRA `(.L_x_5983) ;  /* 0x0000000000188947 */ /* 0x000fea0003800000 */
[----:B------:R-:W-:-:S13]  /*3fd0*/  ISETP.NE.AND P0, PT, R3, 0x4, PT ;  /* 0x000000040300780c */ /* 0x000fda0003f05270 */
[----:B------:R-:W-:Y:S05]  /*3fe0*/  @P0 BRA `(.L_x_5981) ;  /* 0x0000000800c00947 */ /* 0x000fea0003800000 */
[----:B------:R-:W0:Y:S01]  /*3ff0*/  F2I.S64.TRUNC R4, R0 ;  /* 0x0000000000047311 */ /* 0x000e22000020d900 */
[----:B------:R-:W-:Y:S01]  /*4000*/  IMAD.MOV.U32 R27, RZ, RZ, R26 ;  /* 0x000000ffff1b7224 */ /* 0x000fe200078e001a */
[----:B0-----:R0:W-:Y:S01]  /*4010*/  STG.E.64 desc[UR36][R8.64], R4 ;  /* 0x0000000408007986 */ /* 0x0011e2000c101b24 */
[----:B------:R-:W-:Y:S05]  /*4020*/  BRA `(.L_x_5976) ;  /* 0x0000000c00547947 */ /* 0x000fea0003800000 */
.L_x_5983:
[----:B------:R-:W0:Y:S01]  /*4030*/  F2I.TRUNC.NTZ R3, R0 ;  /* 0x0000000000037305 */ /* 0x000e22000020f100 */
[----:B------:R-:W-:Y:S01]  /*4040*/  IMAD.MOV.U32 R27, RZ, RZ, R26 ;  /* 0x000000ffff1b7224 */ /* 0x000fe200078e001a */
[----:B0-----:R0:W-:Y:S01]  /*4050*/  STG.E desc[UR36][R8.64], R3 ;  /* 0x0000000308007986 */ /* 0x0011e2000c101924 */
[----:B------:R-:W-:Y:S05]  /*4060*/  BRA `(.L_x_5976) ;  /* 0x0000000c00447947 */ /* 0x000fea0003800000 */
.L_x_5982:
[----:B------:R-:W0:Y:S01]  /*4070*/  F2I.TRUNC.NTZ R3, R0 ;  /* 0x0000000000037305 */ /* 0x000e22000020f100 */
[----:B------:R-:W-:Y:S01]  /*4080*/  IMAD.MOV.U32 R27, RZ, RZ, R26 ;  /* 0x000000ffff1b7224 */ /* 0x000fe200078e001a */
[----:B0-----:R0:W-:Y:S01]  /*4090*/  STG.E.U16 desc[UR36][R8.64], R3 ;  /* 0x0000000308007986 */ /* 0x0011e2000c101524 */
[----:B------:R-:W-:Y:S05]  /*40a0*/  BRA `(.L_x_5976) ;  /* 0x0000000c00347947 */ /* 0x000fea0003800000 */
.L_x_5978:
        /* <DEDUP_REMOVED lines=9> */
.L_x_5985:
[----:B------:R-:W-:Y:S01]  /*4140*/  F2FP.F16.F32.PACK_AB R4, RZ, R4 ;  /* 0x00000004ff04723e */ /* 0x000fe200000000ff */
[----:B------:R-:W-:-:S04]  /*4150*/  IMAD.MOV.U32 R27, RZ, RZ, R26 ;  /* 0x000000ffff1b7224 */ /* 0x000fc800078e001a */
[----:B------:R0:W-:Y:S01]  /*4160*/  STG.E.U16 desc[UR36][R8.64], R4 ;  /* 0x0000000408007986 */ /* 0x0001e2000c101524 */
[----:B------:R-:W-:Y:S05]  /*4170*/  BRA `(.L_x_5976) ;  /* 0x0000000c00007947 */ /* 0x000fea0003800000 */
.L_x_5984:
        /* <DEDUP_REMOVED lines=10> */
.L_x_5987:
[----:B------:R-:W-:Y:S01]  /*4220*/  F2FP.F16.F32.PACK_AB R3, RZ, R4 ;  /* 0x00000004ff03723e */ /* 0x000fe200000000ff */
[----:B------:R-:W-:-:S03]  /*4230*/  IMAD.MOV.U32 R27, RZ, RZ, R26 ;  /* 0x000000ffff1b7224 */ /* 0x000fc600078e001a */
[----:B------:R-:W-:-:S05]  /*4240*/  PRMT R3, R3, 0x5410, RZ ;  /* 0x0000541003037816 */ /* 0x000fca00000000ff */
[----:B------:R0:W-:Y:S01]  /*4250*/  STG.E desc[UR36][R8.64], R3 ;  /* 0x0000000308007986 */ /* 0x0001e2000c101924 */
[----:B------:R-:W-:Y:S05]  /*4260*/  BRA `(.L_x_5976) ;  /* 0x0000000800c47947 */ /* 0x000fea0003800000 */
.L_x_5986:
[----:B------:R-:W-:Y:S01]  /*4270*/  FMUL.FTZ R4, R4, 1 ;  /* 0x3f80000004047820 */ /* 0x000fe20000410000 */
[----:B------:R-:W-:-:S05]  /*4280*/  IMAD.MOV.U32 R27, RZ, RZ, R26 ;  /* 0x000000ffff1b7224 */ /* 0x000fca00078e001a */
[----:B------:R-:W0:Y:S02]  /*4290*/  F2F.F64.F32 R4, R4 ;  /* 0x0000000400047310 */ /* 0x000e240000201800 */
[----:B0-----:R0:W-:Y:S01]  /*42a0*/  STG.E.64 desc[UR36][R8.64], R4 ;  /* 0x0000000408007986 */ /* 0x0011e2000c101b24 */
[----:B------:R-:W-:Y:S05]  /*42b0*/  BRA `(.L_x_5976) ;  /* 0x0000000800b07947 */ /* 0x000fea0003800000 */
.L_x_5977:
        /* <DEDUP_REMOVED lines=13> */
.L_x_5990:
[----:B------:R-:W-:Y:S01]  /*4390*/  FMUL.FTZ R4, R4, 1 ;  /* 0x3f80000004047820 */ /* 0x000fe20000410000 */
[----:B------:R-:W-:Y:S01]  /*43a0*/  CS2R R6, SRZ ;  /* 0x0000000000067805 */ /* 0x000fe2000001ff00 */
[----:B------:R-:W-:-:S04]  /*43b0*/  IMAD.MOV.U32 R27, RZ, RZ, R26 ;  /* 0x000000ffff1b7224 */ /* 0x000fc800078e001a */
[----:B------:R-:W0:Y:S02]  /*43c0*/  F2F.F64.F32 R4, R4 ;  /* 0x0000000400047310 */ /* 0x000e240000201800 */
[----:B0-----:R0:W-:Y:S01]  /*43d0*/  STG.E.128 desc[UR36][R8.64], R4 ;  /* 0x0000000408007986 */ /* 0x0011e2000c101d24 */
[----:B------:R-:W-:Y:S05]  /*43e0*/  BRA `(.L_x_5976) ;  /* 0x0000000800647947 */ /* 0x000fea0003800000 */
.L_x_5989:
        /* <DEDUP_REMOVED lines=9> */
[----:B-1----:R-:W-:Y:S01]  /*4480*/  IMAD.MOV.U32 R0, RZ, RZ, 0x7f ;  /* 0x0000007fff007424 */ /* 0x002fe200078e00ff */
        /* <DEDUP_REMOVED lines=8> */
.L_x_5994:
[----:B------:R-:W-:Y:S05]  /*4510*/  BSYNC.RECONVERGENT B0 ;  /* 0x0000000000007941 */ /* 0x000fea0003800200 */
.L_x_5993:
[----:B------:R-:W-:Y:S01]  /*4520*/  LOP3.LUT R5, R0, 0x80, R5, 0xf8, !PT ;  /* 0x0000008000057812 */ /* 0x000fe200078ef805 */
[----:B------:R-:W-:-:S04]  /*4530*/  IMAD.MOV.U32 R27, RZ, RZ, R26 ;  /* 0x000000ffff1b7224 */ /* 0x000fc800078e001a */
[----:B------:R0:W-:Y:S01]  /*4540*/  STG.E.U8 desc[UR36][R8.64], R5 ;  /* 0x0000000508007986 */ /* 0x0001e2000c101124 */
[----:B------:R-:W-:Y:S05]  /*4550*/  BRA `(.L_x_5976) ;  /* 0x0000000800087947 */ /* 0x000fea0003800000 */
.L_x_5992:
[----:B------:R-:W-:Y:S01]  /*4560*/  LOP3.LUT R5, R4, 0x7fffffff, RZ, 0xc0, !PT ;  /* 0x7fffffff04057812 */ /* 0x000fe200078ec0ff */
[----:B------:R-:W-:Y:S01]  /*4570*/  BSSY.RECONVERGENT B0, `(.L_x_5995) ;  /* 0x000000d000007945 */ /* 0x000fe20003800200 */
[----:B------:R-:W-:Y:S02]  /*4580*/  SHF.R.U32.HI R7, RZ, 0x18, R4 ;  /* 0x00000018ff077819 */ /* 0x000fe40000011604 */
[----:B------:R-:W-:-:S13]  /*4590*/  ISETP.GE.U32.AND P1, PT, R5, 0x47800000, PT ;  /* 0x478000000500780c */ /* 0x000fda0003f26070 */
[----:B-1----:R-:W-:Y:S01]  /*45a0*/  @P1 IMAD.MOV.U32 R0, RZ, RZ, 0x7f ;  /* 0x0000007fff001424 */ /* 0x002fe200078e00ff */
        /* <DEDUP_REMOVED lines=9> */
.L_x_5996:
[----:B------:R-:W-:Y:S05]  /*4640*/  BSYNC.RECONVERGENT B0 ;  /* 0x0000000000007941 */ /* 0x000fea0003800200 */
.L_x_5995:
[----:B------:R-:W-:Y:S01]  /*4650*/  LOP3.LUT R3, R0, 0x80, R7, 0xf8, !PT ;  /* 0x0000008000037812 */ /* 0x000fe200078ef807 */
[----:B------:R-:W-:-:S04]  /*4660*/  IMAD.MOV.U32 R27, RZ, RZ, R26 ;  /* 0x000000ffff1b7224 */ /* 0x000fc800078e001a */
[----:B------:R0:W-:Y:S01]  /*4670*/  STG.E.U8 desc[UR36][R8.64], R3 ;  /* 0x0000000308007986 */ /* 0x0001e2000c101124 */
[----:B------:R-:W-:Y:S05]  /*4680*/  BRA `(.L_x_5976) ;  /* 0x0000000400bc7947 */ /* 0x000fea0003800000 */
.L_x_5991:
[----:B------:R-:W-:Y:S01]  /*4690*/  F2FP.BF16.F32.PACK_AB R4, RZ, R4 ;  /* 0x00000004ff04723e */ /* 0x000fe200000010ff */
[----:B------:R-:W-:-:S04]  /*46a0*/  IMAD.MOV.U32 R27, RZ, RZ, R26 ;  /* 0x000000ffff1b7224 */ /* 0x000fc800078e001a */
[----:B------:R0:W-:Y:S01]  /*46b0*/  STG.E.U16 desc[UR36][R8.64], R4 ;  /* 0x0000000408007986 */ /* 0x0001e2000c101524 */
[----:B------:R-:W-:Y:S05]  /*46c0*/  BRA `(.L_x_5976) ;  /* 0x0000000400ac7947 */ /* 0x000fea0003800000 */
.L_x_5988:
        /* <DEDUP_REMOVED lines=8> */
[----:B------:R-:W0:Y:S01]  /*4750*/  F2I.U32.TRUNC.NTZ R3, R0 ;  /* 0x0000000000037305 */ /* 0x000e22000020f000 */
[----:B------:R-:W-:Y:S01]  /*4760*/  IMAD.MOV.U32 R27, RZ, RZ, R26 ;  /* 0x000000ffff1b7224 */ /* 0x000fe200078e001a */
[----:B0-----:R2:W-:Y:S01]  /*4770*/  STG.E.U16 desc[UR36][R8.64], R3 ;  /* 0x0000000308007986 */ /* 0x0015e2000c101524 */
[----:B------:R-:W-:Y:S05]  /*4780*/  BRA `(.L_x_5976) ;  /* 0x00000004007c7947 */ /* 0x000fea0003800000 */
.L_x_5999:
[----:B------:R-:W-:Y:S01]  /*4790*/  LOP3.LUT R3, R4, 0x7fffffff, RZ, 0xc0, !PT ;  /* 0x7fffffff04037812 */ /* 0x000fe200078ec0ff */
[----:B------:R-:W-:Y:S01]  /*47a0*/  BSSY.RECONVERGENT B0, `(.L_x_6000) ;  /* 0x0000013000007945 */ /* 0x000fe20003800200 */
[----:B-1----:R-:W-:Y:S02]  /*47b0*/  IMAD.MOV.U32 R0, RZ, RZ, 0x80 ;  /* 0x00000080ff007424 */ /* 0x002fe400078e00ff */
        /* <DEDUP_REMOVED lines=9> */
.L_x_6002:
[----:B------:R-:W-:-:S04]  /*4850*/  SHF.R.U32.HI R0, RZ, 0x14, R4 ;  /* 0x00000014ff007819 */ /* 0x000fc80000011604 */
[----:B------:R-:W-:-:S04]  /*4860*/  LOP3.LUT R3, R0, 0x1, RZ, 0xc0, !PT ;  /* 0x0000000100037812 */ /* 0x000fc800078ec0ff */
[----:B------:R-:W-:-:S04]  /*4870*/  IADD3 R0, PT, PT, R4, 0x487ffff, R3 ;  /* 0x0487ffff04007810 */ /* 0x000fc80007ffe003 */
[----:B------:R-:W-:-:S04]  /*4880*/  SHF.R.U32.HI R0, RZ, 0x14, R0 ;  /* 0x00000014ff007819 */ /* 0x000fc80000011600 */
[----:B------:R-:W-:-:S07]  /*4890*/  LOP3.LUT R3, R0, 0xff, RZ, 0xc0, !PT ;  /* 0x000000ff00037812 */ /* 0x000fce00078ec0ff */
.L_x_6003:
[----:B------:R-:W-:-:S04]  /*48a0*/  SHF.R.U32.HI R4, RZ, 0x18, R4 ;  /* 0x00000018ff047819 */ /* 0x000fc80000011604 */
[----:B------:R-:W-:-:S04]  /*48b0*/  LOP3.LUT R3, R3, 0x80, R4, 0xf8, !PT ;  /* 0x0000008003037812 */ /* 0x000fc800078ef804 */
[----:B------:R-:W-:-:S07]  /*48c0*/  PRMT R0, R3, 0x7610, R0 ;  /* 0x0000761003007816 */ /* 0x000fce0000000000 */
.L_x_6001:
[----:B------:R-:W-:Y:S05]  /*48d0*/  BSYNC.RECONVERGENT B0 ;  /* 0x0000000000007941 */ /* 0x000fea0003800200 */
.L_x_6000:
[----:B------:R4:W-:Y:S01]  /*48e0*/  STG.E.U8 desc[UR36][R8.64], R0 ;  /* 0x0000000008007986 */ /* 0x0009e2000c101124 */
[----:B------:R-:W-:Y:S01]  /*48f0*/  IMAD.MOV.U32 R27, RZ, RZ, R26 ;  /* 0x000000ffff1b7224 */ /* 0x000fe200078e001a */
[----:B------:R-:W-:Y:S06]  /*4900*/  BRA `(.L_x_5976) ;  /* 0x00000004001c7947 */ /* 0x000fec0003800000 */
.L_x_5998:
        /* <DEDUP_REMOVED lines=12> */
.L_x_6006:
[----:B------:R-:W-:-:S04]  /*49d0*/  SHF.R.U32.HI R0, RZ, 0x15, R4 ;  /* 0x00000015ff007819 */ /* 0x000fc80000011604 */
[----:B------:R-:W-:-:S04]  /*49e0*/  LOP3.LUT R3, R0, 0x1, RZ, 0xc0, !PT ;  /* 0x0000000100037812 */ /* 0x000fc800078ec0ff */
[----:B------:R-:W-:-:S04]  /*49f0*/  IADD3 R0, PT, PT, R4, 0x88fffff, R3 ;  /* 0x088fffff04007810 */ /* 0x000fc80007ffe003 */
[----:B------:R-:W-:-:S04]  /*4a00*/  SHF.R.U32.HI R0, RZ, 0x15, R0 ;  /* 0x00000015ff007819 */ /* 0x000fc80000011600 */
[----:B------:R-:W-:-:S07]  /*4a10*/  LOP3.LUT R3, R0, 0xff, RZ, 0xc0, !PT ;  /* 0x000000ff00037812 */ /* 0x000fce00078ec0ff */
.L_x_6007:
[----:B------:R-:W-:-:S04]  /*4a20*/  SHF.R.U32.HI R4, RZ, 0x18, R4 ;  /* 0x00000018ff047819 */ /* 0x000fc80000011604 */
[----:B------:R-:W-:-:S04]  /*4a30*/  LOP3.LUT R3, R3, 0x80, R4, 0xf8, !PT ;  /* 0x0000008003037812 */ /* 0x000fc800078ef804 */
[----:B------:R-:W-:-:S07]  /*4a40*/  PRMT R0, R3, 0x7610, R0 ;  /* 0x0000761003007816 */ /* 0x000fce0000000000 */
.L_x_6005:
[----:B------:R-:W-:Y:S05]  /*4a50*/  BSYNC.RECONVERGENT B0 ;  /* 0x0000000000007941 */ /* 0x000fea0003800200 */
.L_x_6004:
[----:B------:R0:W-:Y:S01]  /*4a60*/  STG.E.U8 desc[UR36][R8.64], R0 ;  /* 0x0000000008007986 */ /* 0x0001e2000c101124 */
[----:B------:R-:W-:Y:S01]  /*4a70*/  IMAD.MOV.U32 R27, RZ, RZ, R26 ;  /* 0x000000ffff1b7224 */ /* 0x000fe200078e001a */
[----:B------:R-:W-:Y:S06]  /*4a80*/  BRA `(.L_x_5976) ;  /* 0x0000000000bc7947 */ /* 0x000fec0003800000 */
.L_x_5997:
[----:B------:R-:W-:-:S13]  /*4a90*/  ISETP.NE.AND P0, PT, R3, 0x1c, PT ;  /* 0x0000001c0300780c */ /* 0x000fda0003f05270 */
[----:B------:R-:W-:Y:S05]  /*4aa0*/  @!P0 BRA `(.L_x_6008) ;  /* 0x0000000000a88947 */ /* 0x000fea0003800000 */
[----:B------:R-:W-:-:S13]  /*4ab0*/  ISETP.NE.AND P0, PT, R3, 0x1d, PT ;  /* 0x0000001d0300780c */ /* 0x000fda0003f05270 */
[----:B------:R-:W-:Y:S05]  /*4ac0*/  @!P0 BRA `(.L_x_6009) ;  /* 0x0000000000908947 */ /* 0x000fea0003800000 */
[----:B------:R-:W-:-:S13]  /*4ad0*/  ISETP.NE.AND P0, PT, R3, 0x2c, PT ;  /* 0x0000002c0300780c */ /* 0x000fda0003f05270 */
[----:B------:R-:W-:Y:S05]  /*4ae0*/  @!P0 BRA `(.L_x_6010) ;  /* 0x0000000000488947 */ /* 0x000fea0003800000 */
.L_x_5981:
[----:B------:R-:W-:Y:S01]  /*4af0*/  MOV R14, 0x0 ;  /* 0x00000000000e7802 */ /* 0x000fe20000000f00 */
[----:B------:R-:W0:Y:S01]  /*4b00*/  LDCU.64 UR6, c[0x4][0x178] ;  /* 0x01002f00ff0677ac */ /* 0x000e220008000a00 */
[----:B------:R-:W-:Y:S02]  /*4b10*/  IMAD.MOV.U32 R8, RZ, RZ, 0x65 ;  /* 0x00000065ff087424 */ /* 0x000fe400078e00ff */
[----:B------:R-:W-:Y:S01]  /*4b20*/  IMAD.MOV.U32 R12, RZ, RZ, 0x1 ;  /* 0x00000001ff0c7424 */ /* 0x000fe200078e00ff */
[----:B------:R-:W2:Y:S01]  /*4b30*/  LDCU.64 UR8, c[0x4][0x180] ;  /* 0x01003000ff0877ac */ /* 0x000ea20008000a00 */
[----:B------:R-:W4:Y:S01]  /*4b40*/  LDC.64 R14, c[0x4][R14] ;  /* 0x010000000e0e7b82 */ /* 0x000f220000000a00 */
[----:B------:R-:W-:Y:S01]  /*4b50*/  IMAD.MOV.U32 R13, RZ, RZ, RZ ;  /* 0x000000ffff0d7224 */ /* 0x000fe200078e00ff */
[----:B------:R-:W5:Y:S01]  /*4b60*/  LDCU.64 UR4, c[0x4][0x70] ;  /* 0x01000e00ff0477ac */ /* 0x000f620008000a00 */
[----:B0-----:R-:W-:Y:S02]  /*4b70*/  IMAD.U32 R4, RZ, RZ, UR6 ;  /* 0x00000006ff047e24 */ /* 0x001fe4000f8e00ff */
[----:B------:R-:W-:-:S02]  /*4b80*/  IMAD.U32 R5, RZ, RZ, UR7 ;  /* 0x00000007ff057e24 */ /* 0x000fc4000f8e00ff */
[----:B--2---:R-:W-:Y:S02]  /*4b90*/  IMAD.U32 R6, RZ, RZ, UR8 ;  /* 0x00000008ff067e24 */ /* 0x004fe4000f8e00ff */
[----:B------:R-:W-:Y:S02]  /*4ba0*/  IMAD.U32 R7, RZ, RZ, UR9 ;  /* 0x00000009ff077e24 */ /* 0x000fe4000f8e00ff */
[----:B-----5:R-:W-:Y:S02]  /*4bb0*/  IMAD.U32 R10, RZ, RZ, UR4 ;  /* 0x00000004ff0a7e24 */ /* 0x020fe4000f8e00ff */
[----:B------:R-:W-:-:S07]  /*4bc0*/  IMAD.U32 R11, RZ, RZ, UR5 ;  /* 0x00000005ff0b7e24 */ /* 0x000fce000f8e00ff */
[----:B------:R-:W-:-:S07]  /*4bd0*/  LEPC R20, `(.L_x_6011) ;  /* 0x000000001014794e */ /* 0x000fce0000000000 */
[----:B-1-34-:R-:W-:Y:S05]  /*4be0*/  CALL.ABS.NOINC R14 ;  /* 0x000000000e007343 */ /* 0x01afea0003c00000 */
.L_x_6011:
[----:B------:R-:W-:Y:S01]  /*4bf0*/  IMAD.MOV.U32 R27, RZ, RZ, R26 ;  /* 0x000000ffff1b7224 */ /* 0x000fe200078e001a */
[----:B------:R-:W-:Y:S06]  /*4c00*/  BRA `(.L_x_5976) ;  /* 0x00000000005c7947 */ /* 0x000fec0003800000 */
.L_x_6010:
[----:B------:R-:W-:Y:S01]  /*4c10*/  SHF.R.U32.HI R5, RZ, 0x17, R4 ;  /* 0x00000017ff057819 */ /* 0x000fe20000011604 */
[----:B------:R-:W-:-:S03]  /*4c20*/  IMAD.MOV.U32 R27, RZ, RZ, R26 ;  /* 0x000000ffff1b7224 */ /* 0x000fc600078e001a */
[----:B------:R-:W-:-:S04]  /*4c30*/  LOP3.LUT R3, R5, 0xff, RZ, 0xc0, !PT ;  /* 0x000000ff05037812 */ /* 0x000fc800078ec0ff */
[----:B------:R-:W-:-:S13]  /*4c40*/  ISETP.NE.AND P2, PT, R3, 0xff, PT ;  /* 0x000000ff0300780c */ /* 0x000fda0003f45270 */
[--C-:B-1----:R-:W-:Y:S02]  /*4c50*/  @P2 SHF.R.U32.HI R0, RZ, 0x16, R4.reuse ;  /* 0x00000016ff002819 */ /* 0x102fe40000011604 */
        /* <DEDUP_REMOVED lines=11> */
.L_x_6009:
[----:B------:R-:W0:Y:S01]  /*4d10*/  F2I.U64.TRUNC R4, R0 ;  /* 0x0000000000047311 */ /* 0x000e22000020d800 */
[----:B------:R-:W-:Y:S01]  /*4d20*/  IMAD.MOV.U32 R27, RZ, RZ, R26 ;  /* 0x000000ffff1b7224 */ /* 0x000fe200078e001a */
[----:B0-----:R0:W-:Y:S01]  /*4d30*/  STG.E.64 desc[UR36][R8.64], R4 ;  /* 0x0000000408007986 */ /* 0x0011e2000c101b24 */
[----:B------:R-:W-:Y:S05]  /*4d40*/  BRA `(.L_x_5976) ;  /* 0x00000000000c7947 */ /* 0x000fea0003800000 */
.L_x_6008:
[----:B------:R-:W0:Y:S01]  /*4d50*/  F2I.U32.TRUNC.NTZ R3, R0 ;  /* 0x0000000000037305 */ /* 0x000e22000020f000 */
[----:B------:R-:W-:Y:S01]  /*4d60*/  IMAD.MOV.U32 R27, RZ, RZ, R26 ;  /* 0x000000ffff1b7224 */ /* 0x000fe200078e001a */
[----:B0-----:R0:W-:Y:S06]  /*4d70*/  STG.E desc[UR36][R8.64], R3 ;  /* 0x0000000308007986 */ /* 0x0011ec000c101924 */
.L_x_5976:
[----:B------:R-:W-:Y:S05]  /*4d80*/  BSYNC.RECONVERGENT B6 ;  /* 0x0000000000067941 */ /* 0x000fea0003800200 */
.L_x_5975:
[----:B------:R-:W-:Y:S01]  /*4d90*/  ISETP.GE.AND P0, PT, R27, R25, PT ;  /* 0x000000191b00720c */ /* 0x000fe20003f06270 */
[----:B------:R-:W-:-:S12]  /*4da0*/  BSSY.RECONVERGENT B6, `(.L_x_6012) ;  /* 0x00001ca000067945 */ /* 0x000fd80003800200 */
[----:B------:R-:W-:Y:S05]  /*4db0*/  @P0 BRA `(.L_x_6013) ;  /* 0x0000001c00200947 */ /* 0x000fea0003800000 */
[----:B------:R-:W5:Y:S01]  /*4dc0*/  LDCU UR4, c[0x0][0x3b0] ;  /* 0x00007600ff0477ac */ /* 0x000f620008000800 */
[----:B0-2-4-:R-:W0:Y:S01]  /*4dd0*/  LDC.64 R8, c[0x0][0x390] ;  /* 0x0000e400ff087b82 */ /* 0x015e220000000a00 */
        /* <DEDUP_REMOVED lines=19> */
.L_x_6017:
[----:B------:R-:W0:Y:S02]  /*4f10*/  F2I.S64.TRUNC R4, R19 ;  /* 0x0000001300047311 */ /* 0x000e24000020d900 */
[----:B0-----:R0:W-:Y:S01]  /*4f20*/  STG.E.U8 desc[UR36][R8.64], R4 ;  /* 0x0000000408007986 */ /* 0x0011e2000c101124 */
[----:B------:R-:W-:Y:S05]  /*4f30*/  BRA `(.L_x_6019) ;  /* 0x0000000c00287947 */ /* 0x000fea0003800000 */
.L_x_6016:
        /* <DEDUP_REMOVED lines=9> */
.L_x_6021:
[----:B------:R-:W0:Y:S02]  /*4fd0*/  F2I.TRUNC.NTZ R19, R19 ;  /* 0x0000001300137305 */ /* 0x000e24000020f100 */
[----:B0-----:R0:W-:Y:S01]  /*4fe0*/  STG.E desc[UR36][R8.64], R19 ;  /* 0x0000001308007986 */ /* 0x0011e2000c101924 */
[----:B------:R-:W-:Y:S05]  /*4ff0*/  BRA `(.L_x_6019) ;  /* 0x0000000800f87947 */ /* 0x000fea0003800000 */
.L_x_6020:
[----:B------:R-:W0:Y:S02]  /*5000*/  F2I.TRUNC.NTZ R19, R19 ;  /* 0x0000001300137305 */ /* 0x000e24000020f100 */
[----:B0-----:R0:W-:Y:S01]  /*5010*/  STG.E.U16 desc[UR36][R8.64], R19 ;  /* 0x0000001308007986 */ /* 0x0011e2000c101524 */
[----:B------:R-:W-:Y:S05]  /*5020*/  BRA `(.L_x_6019) ;  /* 0x0000000800ec7947 */ /* 0x000fea0003800000 */
.L_x_6015:
        /* <DEDUP_REMOVED lines=8> */
.L_x_6023:
[----:B------:R-:W-:-:S05]  /*50b0*/  F2FP.F16.F32.PACK_AB R18, RZ, R18 ;  /* 0x00000012ff12723e */ /* 0x000fca00000000ff */
[----:B------:R0:W-:Y:S01]  /*50c0*/  STG.E.U16 desc[UR36][R8.64], R18 ;  /* 0x0000001208007986 */ /* 0x0001e2000c101524 */
[----:B------:R-:W-:Y:S05]  /*50d0*/  BRA `(.L_x_6019) ;  /* 0x0000000800c07947 */ /* 0x000fea0003800000 */
.L_x_6022:
        /* <DEDUP_REMOVED lines=9> */
.L_x_6025:
[----:B------:R-:W-:-:S04]  /*5170*/  F2FP.F16.F32.PACK_AB R3, RZ, R18 ;  /* 0x00000012ff03723e */ /* 0x000fc800000000ff */
[----:B------:R-:W-:-:S05]  /*5180*/  PRMT R3, R3, 0x5410, RZ ;  /* 0x0000541003037816 */ /* 0x000fca00000000ff */
[----:B------:R0:W-:Y:S01]  /*5190*/  STG.E desc[UR36][R8.64], R3 ;  /* 0x0000000308007986 */ /* 0x0001e2000c101924 */
[----:B------:R-:W-:Y:S05]  /*51a0*/  BRA `(.L_x_6019) ;  /* 0x00000008008c7947 */ /* 0x000fea0003800000 */
.L_x_6024:
[----:B------:R-:W-:-:S06]  /*51b0*/  FMUL.FTZ R4, R18, 1 ;  /* 0x3f80000012047820 */ /* 0x000fcc0000410000 */
[----:B------:R-:W0:Y:S02]  /*51c0*/  F2F.F64.F32 R4, R4 ;  /* 0x0000000400047310 */ /* 0x000e240000201800 */
[----:B0-----:R0:W-:Y:S01]  /*51d0*/  STG.E.64 desc[UR36][R8.64], R4 ;  /* 0x0000000408007986 */ /* 0x0011e2000c101b24 */
[----:B------:R-:W-:Y:S05]  /*51e0*/  BRA `(.L_x_6019) ;  /* 0x00000008007c7947 */ /* 0x000fea0003800000 */
.L_x_6014:
        /* <DEDUP_REMOVED lines=13> */
.L_x_6029:
        /* <DEDUP_REMOVED lines=16> */
.L_x_6032:
[----:B------:R-:W-:-:S04]  /*53c0*/  SHF.R.U32.HI R18, RZ, 0x18, R18 ;  /* 0x00000018ff127819 */ /* 0x000fc80000011612 */
[----:B------:R-:W-:-:S04]  /*53d0*/  LOP3.LUT R3, R3, 0x80, R18, 0xf8, !PT ;  /* 0x0000008003037812 */ /* 0x000fc800078ef812 */
[----:B------:R-:W-:-:S07]  /*53e0*/  PRMT R4, R3, 0x7610, R4 ;  /* 0x0000761003047816 */ /* 0x000fce0000000004 */
.L_x_6031:
[----:B------:R-:W-:Y:S05]  /*53f0*/  BSYNC.RECONVERGENT B0 ;  /* 0x0000000000007941 */ /* 0x000fea0003800200 */
.L_x_6030:
[----:B------:R0:W-:Y:S01]  /*5400*/  STG.E.U8 desc[UR36][R8.64], R4 ;  /* 0x0000000408007986 */ /* 0x0001e2000c101124 */
[----:B------:R-:W-:Y:S05]  /*5410*/  BRA `(.L_x_6019) ;  /* 0x0000000400f07947 */ /* 0x000fea0003800000 */
.L_x_6028:
        /* <DEDUP_REMOVED lines=16> */
.L_x_6035:
[----:B------:R-:W-:-:S04]  /*5520*/  SHF.R.U32.HI R18, RZ, 0x18, R18 ;  /* 0x00000018ff127819 */ /* 0x000fc80000011612 */
[----:B------:R-:W-:-:S04]  /*5530*/  LOP3.LUT R3, R3, 0x80, R18, 0xf8, !PT ;  /* 0x0000008003037812 */ /* 0x000fc800078ef812 */
[----:B------:R-:W-:-:S07]  /*5540*/  PRMT R4, R3, 0x7610, R4 ;  /* 0x0000761003047816 */ /* 0x000fce0000000004 */
.L_x_6034:
[----:B------:R-:W-:Y:S05]  /*5550*/  BSYNC.RECONVERGENT B0 ;  /* 0x0000000000007941 */ /* 0x000fea0003800200 */
.L_x_6033:
[----:B------:R0:W-:Y:S01]  /*5560*/  STG.E.U8 desc[UR36][R8.64], R4 ;  /* 0x0000000408007986 */ /* 0x0001e2000c101124 */
[----:B------:R-:W-:Y:S05]  /*5570*/  BRA `(.L_x_6019) ;  /* 0x0000000400987947 */ /* 0x000fea0003800000 */
.L_x_6027:
        /* <DEDUP_REMOVED lines=21> */
.L_x_6037:
[----:B------:R-:W0:Y:S02]  /*56d0*/  F2I.U64.TRUNC R4, R19 ;  /* 0x0000001300047311 */ /* 0x000e24000020d800 */
[----:B0-----:R0:W-:Y:S01]  /*56e0*/  STG.E.64 desc[UR36][R8.64], R4 ;  /* 0x0000000408007986 */ /* 0x0011e2000c101b24 */
[----:B------:R-:W-:Y:S05]  /*56f0*/  BRA `(.L_x_6019) ;  /* 0x0000000400387947 */ /* 0x000fea0003800000 */
.L_x_6036:
[----:B------:R-:W0:Y:S02]  /*5700*/  F2I.U32.TRUNC.NTZ R19, R19 ;  /* 0x0000001300137305 */ /* 0x000e24000020f000 */
[----:B0-----:R0:W-:Y:S01]  /*5710*/  STG.E desc[UR36][R8.64], R19 ;  /* 0x0000001308007986 */ /* 0x0011e2000c101924 */
[----:B------:R-:W-:Y:S05]  /*5720*/  BRA `(.L_x_6019) ;  /* 0x00000004002c7947 */ /* 0x000fea0003800000 */
.L_x_6026:
        /* <DEDUP_REMOVED lines=10> */
.L_x_6039:
[----:B------:R-:W-:Y:S01]  /*57d0*/  FMUL.FTZ R4, R18, 1 ;  /* 0x3f80000012047820 */ /* 0x000fe20000410000 */
[----:B------:R-:W-:-:S05]  /*57e0*/  CS2R R6, SRZ ;  /* 0x0000000000067805 */ /* 0x000fca000001ff00 */
[----:B------:R-:W0:Y:S02]  /*57f0*/  F2F.F64.F32 R4, R4 ;  /* 0x0000000400047310 */ /* 0x000e240000201800 */
[----:B0-----:R0:W-:Y:S01]  /*5800*/  STG.E.128 desc[UR36][R8.64], R4 ;  /* 0x0000000408007986 */ /* 0x0011e2000c101d24 */
[----:B------:R-:W-:Y:S05]  /*5810*/  BRA `(.L_x_6019) ;  /* 0x0000000000f07947 */ /* 0x000fea0003800000 */
.L_x_6038:
[----:B------:R-:W-:-:S13]  /*5820*/  ISETP.NE.AND P0, PT, R0, 0xf, PT ;  /* 0x0000000f0000780c */ /* 0x000fda0003f05270 */
[----:B------:R-:W-:Y:S05]  /*5830*/  @!P0 BRA `(.L_x_6040) ;  /* 0x0000000000e08947 */ /* 0x000fea0003800000 */
[----:B------:R-:W-:-:S13]  /*5840*/  ISETP.NE.AND P0, PT, R0, 0x17, PT ;  /* 0x000000170000780c */ /* 0x000fda0003f05270 */
[----:B------:R-:W-:Y:S05]  /*5850*/  @!P0 BRA `(.L_x_6041) ;  /* 0x00000000008c8947 */ /* 0x000fea0003800000 */
[----:B------:R-:W-:-:S13]  /*5860*/  ISETP.NE.AND P0, PT, R0, 0x18, PT ;  /* 0x000000180000780c */ /* 0x000fda0003f05270 */
[----:B------:R-:W-:Y:S05]  /*5870*/  @!P0 BRA `(.L_x_6042) ;  /* 0x0000000000448947 */ /* 0x000fea0003800000 */
.L_x_6018:
[----:B------:R-:W-:Y:S01]  /*5880*/  MOV R14, 0x0 ;  /* 0x00000000000e7802 */ /* 0x000fe20000000f00 */
[----:B------:R-:W0:Y:S01]  /*5890*/  LDCU.64 UR4, c[0x4][0x178] ;  /* 0x01002f00ff0477ac */ /* 0x000e220008000a00 */
[----:B------:R-:W-:Y:S02]  /*58a0*/  IMAD.MOV.U32 R8, RZ, RZ, 0x65 ;  /* 0x00000065ff087424 */ /* 0x000fe400078e00ff */
[----:B------:R-:W-:Y:S01]  /*58b0*/  IMAD.MOV.U32 R12, RZ, RZ, 0x1 ;  /* 0x00000001ff0c7424 */ /* 0x000fe200078e00ff */
[----:B------:R-:W1:Y:S01]  /*58c0*/  LDCU.64 UR6, c[0x4][0x180] ;  /* 0x01003000ff0677ac */ /* 0x000e620008000a00 */
[----:B------:R-:W2:Y:S01]  /*58d0*/  LDC.64 R14, c[0x4][R14] ;  /* 0x010000000e0e7b82 */ /* 0x000ea20000000a00 */
        /* <DEDUP_REMOVED lines=10> */
.L_x_6043:
[----:B------:R-:W-:Y:S05]  /*5980*/  BRA `(.L_x_6019) ;  /* 0x0000000000947947 */ /* 0x000fea0003800000 */
.L_x_6042:
        /* <DEDUP_REMOVED lines=12> */
.L_x_6045:
[----:B------:R-:W-:Y:S05]  /*5a50*/  BSYNC.RECONVERGENT B0 ;  /* 0x0000000000007941 */ /* 0x000fea0003800200 */
.L_x_6044:
[----:B------:R-:W-:-:S05]  /*5a60*/  LOP3.LUT R3, R0, 0x80, R5, 0xf8, !PT ;  /* 0x0000008000037812 */ /* 0x000fca00078ef805 */
[----:B------:R1:W-:Y:S01]  /*5a70*/  STG.E.U8 desc[UR36][R8.64], R3 ;  /* 0x0000000308007986 */ /* 0x0003e2000c101124 */
[----:B------:R-:W-:Y:S05]  /*5a80*/  BRA `(.L_x_6019) ;  /* 0x0000000000547947 */ /* 0x000fea0003800000 */
.L_x_6041:
        /* <DEDUP_REMOVED lines=11> */
.L_x_6047:
[----:B------:R-:W-:Y:S01]  /*5b40*/  IMAD.MOV.U32 R0, RZ, RZ, 0x7f ;  /* 0x0000007fff007424 */ /* 0x000fe200078e00ff */
[----:B------:R-:W-:-:S04]  /*5b50*/  ISETP.GT.U32.AND P0, PT, R4, 0x7f800000, PT ;  /* 0x7f8000000400780c */ /* 0x000fc80003f04070 */
[----:B------:R-:W-:-:S09]  /*5b60*/  SEL R0, R0, 0x7c, P0 ;  /* 0x0000007c00007807 */ /* 0x000fd20000000000 */
.L_x_6048:
[----:B------:R-:W-:Y:S05]  /*5b70*/  BSYNC.RECONVERGENT B0 ;  /* 0x0000000000007941 */ /* 0x000fea0003800200 */
.L_x_6046:
[----:B------:R-:W-:-:S04]  /*5b80*/  SHF.R.U32.HI R3, RZ, 0x18, R18 ;  /* 0x00000018ff037819 */ /* 0x000fc80000011612 */
[----:B------:R-:W-:-:S05]  /*5b90*/  LOP3.LUT R3, R0, 0x80, R3, 0xf8, !PT ;  /* 0x0000008000037812 */ /* 0x000fca00078ef803 */
[----:B------:R2:W-:Y:S01]  /*5ba0*/  STG.E.U8 desc[UR36][R8.64], R3 ;  /* 0x0000000308007986 */ /* 0x0005e2000c101124 */
[----:B------:R-:W-:Y:S05]  /*5bb0*/  BRA `(.L_x_6019) ;  /* 0x0000000000087947 */ /* 0x000fea0003800000 */
.L_x_6040:
[----:B------:R-:W-:-:S05]  /*5bc0*/  F2FP.BF16.F32.PACK_AB R18, RZ, R18 ;  /* 0x00000012ff12723e */ /* 0x000fca00000010ff */
[----:B------:R0:W-:Y:S02]  /*5bd0*/  STG.E.U16 desc[UR36][R8.64], R18 ;  /* 0x0000001208007986 */ /* 0x0001e4000c101524 */
.L_x_6019:
        /* <DEDUP_REMOVED lines=24> */
.L_x_6052:
[----:B------:R-:W0:Y:S02]  /*5d60*/  F2I.S64.TRUNC R4, R23 ;  /* 0x0000001700047311 */ /* 0x000e24000020d900 */
[----:B0-----:R0:W-:Y:S01]  /*5d70*/  STG.E.U8 desc[UR36][R8.64], R4 ;  /* 0x0000000408007986 */ /* 0x0011e2000c101124 */
[----:B------:R-:W-:Y:S05]  /*5d80*/  BRA `(.L_x_6054) ;  /* 0x0000000c00287947 */ /* 0x000fea0003800000 */
.L_x_6051:
        /* <DEDUP_REMOVED lines=9> */
.L_x_6056:
[----:B------:R-:W0:Y:S02]  /*5e20*/  F2I.TRUNC.NTZ R23, R23 ;  /* 0x0000001700177305 */ /* 0x000e24000020f100 */
[----:B0-----:R0:W-:Y:S01]  /*5e30*/  STG.E desc[UR36][R8.64], R23 ;  /* 0x0000001708007986 */ /* 0x0011e2000c101924 */
[----:B------:R-:W-:Y:S05]  /*5e40*/  BRA `(.L_x_6054) ;  /* 0x0000000800f87947 */ /* 0x000fea0003800000 */
.L_x_6055:
[----:B------:R-:W0:Y:S02]  /*5e50*/  F2I.TRUNC.NTZ R23, R23 ;  /* 0x0000001700177305 */ /* 0x000e24000020f100 */
[----:B0-----:R0:W-:Y:S01]  /*5e60*/  STG.E.U16 desc[UR36][R8.64], R23 ;  /* 0x0000001708007986 */ /* 0x0011e2000c101524 */
[----:B------:R-:W-:Y:S05]  /*5e70*/  BRA `(.L_x_6054) ;  /* 0x0000000800ec7947 */ /* 0x000fea0003800000 */
.L_x_6050:
        /* <DEDUP_REMOVED lines=8> */
.L_x_6058:
[----:B------:R-:W-:-:S05]  /*5f00*/  F2FP.F16.F32.PACK_AB R22, RZ, R22 ;  /* 0x00000016ff16723e */ /* 0x000fca00000000ff */
[----:B------:R0:W-:Y:S01]  /*5f10*/  STG.E.U16 desc[UR36][R8.64], R22 ;  /* 0x0000001608007986 */ /* 0x0001e2000c101524 */
[----:B------:R-:W-:Y:S05]  /*5f20*/  BRA `(.L_x_6054) ;  /* 0x0000000800c07947 */ /* 0x000fea0003800000 */
.L_x_6057:
        /* <DEDUP_REMOVED lines=9> */
.L_x_6060:
[----:B------:R-:W-:-:S04]  /*5fc0*/  F2FP.F16.F32.PACK_AB R3, RZ, R22 ;  /* 0x00000016ff03723e */ /* 0x000fc800000000ff */
[----:B------:R-:W-:-:S05]  /*5fd0*/  PRMT R3, R3, 0x5410, RZ ;  /* 0x0000541003037816 */ /* 0x000fca00000000ff */
[----:B------:R0:W-:Y:S01]  /*5fe0*/  STG.E desc[UR36][R8.64], R3 ;  /* 0x0000000308007986 */ /* 0x0001e2000c101924 */
[----:B------:R-:W-:Y:S05]  /*5ff0*/  BRA `(.L_x_6054) ;  /* 0x00000008008c7947 */ /* 0x000fea0003800000 */
.L_x_6059:
[----:B------:R-:W-:-:S06]  /*6000*/  FMUL.FTZ R4, R22, 1 ;  /* 0x3f80000016047820 */ /* 0x000fcc0000410000 */
[----:B------:R-:W0:Y:S02]  /*6010*/  F2F.F64.F32 R4, R4 ;  /* 0x0000000400047310 */ /* 0x000e240000201800 */
[----:B0-----:R0:W-:Y:S01]  /*6020*/  STG.E.64 desc[UR36][R8.64], R4 ;  /* 0x0000000408007986 */ /* 0x0011e2000c101b24 */
[----:B------:R-:W-:Y:S05]  /*6030*/  BRA `(.L_x_6054) ;  /* 0x00000008007c7947 */ /* 0x000fea0003800000 */
.L_x_6049:
        /* <DEDUP_REMOVED lines=13> */
.L_x_6064:
        /* <DEDUP_REMOVED lines=16> */
.L_x_6067:
[----:B------:R-:W-:-:S04]  /*6210*/  SHF.R.U32.HI R22, RZ, 0x18, R22 ;  /* 0x00000018ff167819 */ /* 0x000fc80000011616 */
[----:B------:R-:W-:-:S04]  /*6220*/  LOP3.LUT R3, R3, 0x80, R22, 0xf8, !PT ;  /* 0x0000008003037812 */ /* 0x000fc800078ef816 */
[----:B------:R-:W-:-:S07]  /*6230*/  PRMT R4, R3, 0x7610, R4 ;  /* 0x0000761003047816 */ /* 0x000fce0000000004 */
.L_x_6066:
[----:B------:R-:W-:Y:S05]  /*6240*/  BSYNC.RECONVERGENT B0 ;  /* 0x0000000000007941 */ /* 0x000fea0003800200 */
.L_x_6065:
[----:B------:R0:W-:Y:S01]  /*6250*/  STG.E.U8 desc[UR36][R8.64], R4 ;  /* 0x0000000408007986 */ /* 0x0001e2000c101124 */
[----:B------:R-:W-:Y:S05]  /*6260*/  BRA `(.L_x_6054) ;  /* 0x0000000400f07947 */ /* 0x000fea0003800000 */
.L_x_6063:
        /* <DEDUP_REMOVED lines=16> */
.L_x_6070:
[----:B------:R-:W-:-:S04]  /*6370*/  SHF.R.U32.HI R22, RZ, 0x18, R22 ;  /* 0x00000018ff167819 */ /* 0x000fc80000011616 */
[----:B------:R-:W-:-:S04]  /*6380*/  LOP3.LUT R3, R3, 0x80, R22, 0xf8, !PT ;  /* 0x0000008003037812 */ /* 0x000fc800078ef816 */
[----:B------:R-:W-:-:S07]  /*6390*/  PRMT R4, R3, 0x7610, R4 ;  /* 0x0000761003047816 */ /* 0x000fce0000000004 */
.L_x_6069:
[----:B------:R-:W-:Y:S05]  /*63a0*/  BSYNC.RECONVERGENT B0 ;  /* 0x0000000000007941 */ /* 0x000fea0003800200 */
.L_x_6068:
[----:B------:R0:W-:Y:S01]  /*63b0*/  STG.E.U8 desc[UR36][R8.64], R4 ;  /* 0x0000000408007986 */ /* 0x0001e2000c101124 */
[----:B------:R-:W-:Y:S05]  /*63c0*/  BRA `(.L_x_6054) ;  /* 0x0000000400987947 */ /* 0x000fea0003800000 */
.L_x_6062:
        /* <DEDUP_REMOVED lines=21> */
.L_x_6072:
[----:B------:R-:W0:Y:S02]  /*6520*/  F2I.U64.TRUNC R4, R23 ;  /* 0x0000001700047311 */ /* 0x000e24000020d800 */
[----:B0-----:R0:W-:Y:S01]  /*6530*/  STG.E.64 desc[UR36][R8.64], R4 ;  /* 0x0000000408007986 */ /* 0x0011e2000c101b24 */
[----:B------:R-:W-:Y:S05]  /*6540*/  BRA `(.L_x_6054) ;  /* 0x0000000400387947 */ /* 0x000fea0003800000 */
.L_x_6071:
[----:B------:R-:W0:Y:S02]  /*6550*/  F2I.U32.TRUNC.NTZ R23, R23 ;  /* 0x0000001700177305 */ /* 0x000e24000020f000 */
[----:B0-----:R0:W-:Y:S01]  /*6560*/  STG.E desc[UR36][R8.64], R23 ;  /* 0x0000001708007986 */ /* 0x0011e2000c101924 */
[----:B------:R-:W-:Y:S05]  /*6570*/  BRA `(.L_x_6054) ;  /* 0x00000004002c7947 */ /* 0x000fea0003800000 */
.L_x_6061:
        /* <DEDUP_REMOVED lines=10> */
.L_x_6074:
[----:B------:R-:W-:Y:S01]  /*6620*/  FMUL.FTZ R4, R22, 1 ;  /* 0x3f80000016047820 */ /* 0x000fe20000410000 */
[----:B------:R-:W-:-:S05]  /*6630*/  CS2R R6, SRZ ;  /* 0x0000000000067805 */ /* 0x000fca000001ff00 */
[----:B------:R-:W0:Y:S02]  /*6640*/  F2F.F64.F32 R4, R4 ;  /* 0x0000000400047310 */ /* 0x000e240000201800 */
[----:B0-----:R0:W-:Y:S01]  /*6650*/  STG.E.128 desc[UR36][R8.64], R4 ;  /* 0x0000000408007986 */ /* 0x0011e2000c101d24 */
[----:B------:R-:W-:Y:S05]  /*6660*/  BRA `(.L_x_6054) ;  /* 0x0000000000f07947 */ /* 0x000fea0003800000 */
.L_x_6073:
[----:B------:R-:W-:-:S13]  /*6670*/  ISETP.NE.AND P0, PT, R0, 0xf, PT ;  /* 0x0000000f0000780c */ /* 0x000fda0003f05270 */
[----:B------:R-:W-:Y:S05]  /*6680*/  @!P0 BRA `(.L_x_6075) ;  /* 0x0000000000e08947 */ /* 0x000fea0003800000 */
[----:B------:R-:W-:-:S13]  /*6690*/  ISETP.NE.AND P0, PT, R0, 0x17, PT ;  /* 0x000000170000780c */ /* 0x000fda0003f05270 */
[----:B------:R-:W-:Y:S05]  /*66a0*/  @!P0 BRA `(.L_x_6076) ;  /* 0x00000000008c8947 */ /* 0x000fea0003800000 */
[----:B------:R-:W-:-:S13]  /*66b0*/  ISETP.NE.AND P0, PT, R0, 0x18, PT ;  /* 0x000000180000780c */ /* 0x000fda0003f05270 */
[----:B------:R-:W-:Y:S05]  /*66c0*/  @!P0 BRA `(.L_x_6077) ;  /* 0x0000000000448947 */ /* 0x000fea0003800000 */
.L_x_6053:
        /* <DEDUP_REMOVED lines=16> */
.L_x_6078:
[----:B------:R-:W-:Y:S05]  /*67d0*/  BRA `(.L_x_6054) ;  /* 0x0000000000947947 */ /* 0x000fea0003800000 */
.L_x_6077:
        /* <DEDUP_REMOVED lines=12> */
.L_x_6080:
[----:B------:R-:W-:Y:S05]  /*68a0*/  BSYNC.RECONVERGENT B0 ;  /* 0x0000000000007941 */ /* 0x000fea0003800200 */
.L_x_6079:
[----:B------:R-:W-:-:S05]  /*68b0*/  LOP3.LUT R3, R0, 0x80, R5, 0xf8, !PT ;  /* 0x0000008000037812 */ /* 0x000fca00078ef805 */
[----:B------:R4:W-:Y:S01]  /*68c0*/  STG.E.U8 desc[UR36][R8.64], R3 ;  /* 0x0000000308007986 */ /* 0x0009e2000c101124 */
[----:B------:R-:W-:Y:S05]  /*68d0*/  BRA `(.L_x_6054) ;  /* 0x0000000000547947 */ /* 0x000fea0003800000 */
.L_x_6076:
        /* <DEDUP_REMOVED lines=11> */
.L_x_6082:
[----:B------:R-:W-:Y:S01]  /*6990*/  IMAD.MOV.U32 R0, RZ, RZ, 0x7f ;  /* 0x0000007fff007424 */ /* 0x000fe200078e00ff */
[----:B------:R-:W-:-:S04]  /*69a0*/  ISETP.GT.U32.AND P0, PT, R4, 0x7f800000, PT ;  /* 0x7f8000000400780c */ /* 0x000fc80003f04070 */
[----:B------:R-:W-:-:S09]  /*69b0*/  SEL R0, R0, 0x7c, P0 ;  /* 0x0000007c00007807 */ /* 0x000fd20000000000 */
.L_x_6083:
[----:B------:R-:W-:Y:S05]  /*69c0*/  BSYNC.RECONVERGENT B0 ;  /* 0x0000000000007941 */ /* 0x000fea0003800200 */
.L_x_6081:
[----:B------:R-:W-:-:S04]  /*69d0*/  SHF.R.U32.HI R3, RZ, 0x18, R22 ;  /* 0x00000018ff037819 */ /* 0x000fc80000011616 */
[----:B------:R-:W-:-:S05]  /*69e0*/  LOP3.LUT R3, R0, 0x80, R3, 0xf8, !PT ;  /* 0x0000008000037812 */ /* 0x000fca00078ef803 */
[----:B------:R2:W-:Y:S01]  /*69f0*/  STG.E.U8 desc[UR36][R8.64], R3 ;  /* 0x0000000308007986 */ /* 0x0005e2000c101124 */
[----:B------:R-:W-:Y:S05]  /*6a00*/  BRA `(.L_x_6054) ;  /* 0x0000000000087947 */ /* 0x000fea0003800000 */
.L_x_6075:
[----:B------:R-:W-:-:S05]  /*6a10*/  F2FP.BF16.F32.PACK_AB R22, RZ, R22 ;  /* 0x00000016ff16723e */ /* 0x000fca00000010ff */
[----:B------:R0:W-:Y:S02]  /*6a20*/  STG.E.U16 desc[UR36][R8.64], R22 ;  /* 0x0000001608007986 */ /* 0x0001e4000c101524 */
.L_x_6054:
[----:B------:R-:W-:-:S07]  /*6a30*/  VIADD R27, R27, 0x80 ;  /* 0x000000801b1b7836 */ /* 0x000fce0000000000 */
.L_x_6013:
[----:B------:R-:W-:Y:S05]  /*6a40*/  BSYNC.RECONVERGENT B6 ;  /* 0x0000000000067941 */ /* 0x000fea0003800200 */
.L_x_6012:
[----:B------:R-:W-:-:S13]  /*6a50*/  ISETP.GE.AND P0, PT, R27, R25, PT ;  /* 0x000000191b00720c */ /* 0x000fda0003f06270 */
[----:B------:R-:W-:Y:S05]  /*6a60*/  @P0 EXIT ;  /* 0x000000000000094d */ /* 0x000fea0003800000 */
[----:B0-----:R-:W0:Y:S01]  /*6a70*/  LDC.64 R4, c[0x0][0x390] ;  /* 0x0000e400ff047b82 */ /* 0x001e220000000a00 */
[----:B------:R-:W2:Y:S01]  /*6a80*/  LDCU UR4, c[0x0][0x3b0] ;  /* 0x00007600ff0477ac */ /* 0x000ea20008000800 */
[----:B-1--4-:R-:W-:Y:S01]  /*6a90*/  PRMT R0, R16, 0x9910, RZ ;  /* 0x0000991010007816 */ /* 0x012fe200000000ff */
[----:B------:R-:W-:-:S03]  /*6aa0*/  IMAD R2, R2, 0x200, R27 ;  /* 0x0000020002027824 */ /* 0x000fc600078e021b */
[----:B------:R-:W-:Y:S01]  /*6ab0*/  ISETP.GT.AND P1, PT, R0, 0x9, PT ;  /* 0x000000090000780c */ /* 0x000fe20003f24270 */
[----:B--2---:R-:W-:-:S05]  /*6ac0*/  IMAD R3, R2, UR4, RZ ;  /* 0x0000000402037c24 */ /* 0x004fca000f8e02ff */
        /* <DEDUP_REMOVED lines=14> */
.L_x_6087:
[----:B------:R-:W0:Y:S02]  /*6bb0*/  F2I.S64.TRUNC R4, R17 ;  /* 0x0000001100047311 */ /* 0x000e24000020d900 */
[----:B0-----:R-:W-:Y:S01]  /*6bc0*/  STG.E.U8 desc[UR36][R2.64], R4 ;  /* 0x0000000402007986 */ /* 0x001fe2000c101124 */
[----:B------:R-:W-:Y:S05]  /*6bd0*/  EXIT ;  /* 0x000000000000794d */ /* 0x000fea0003800000 */
.L_x_6086:
        /* <DEDUP_REMOVED lines=9> */
.L_x_6090:
[----:B------:R-:W0:Y:S02]  /*6c70*/  F2I.TRUNC.NTZ R17, R17 ;  /* 0x0000001100117305 */ /* 0x000e24000020f100 */
[----:B0-----:R-:W-:Y:S01]  /*6c80*/  STG.E desc[UR36][R2.64], R17 ;  /* 0x0000001102007986 */ /* 0x001fe2000c101924 */
[----:B------:R-:W-:Y:S05]  /*6c90*/  EXIT ;  /* 0x000000000000794d */ /* 0x000fea0003800000 */
.L_x_6089:
[----:B------:R-:W0:Y:S02]  /*6ca0*/  F2I.TRUNC.NTZ R17, R17 ;  /* 0x0000001100117305 */ /* 0x000e24000020f100 */
[----:B0-----:R-:W-:Y:S01]  /*6cb0*/  STG.E.U16 desc[UR36][R2.64], R17 ;  /* 0x0000001102007986 */ /* 0x001fe2000c101524 */
[----:B------:R-:W-:Y:S05]  /*6cc0*/  EXIT ;  /* 0x000000000000794d */ /* 0x000fea0003800000 */
.L_x_6085:
[----:B------:R-:W-:-:S13]  /*6cd0*/  ISETP.GT.AND P0, PT, R0, 0x6, PT ;  /* 0x000000060000780c */ /* 0x000fda0003f04270 */
[----:B------:R-:W-:Y:S05]  /*6ce0*/  @P0 BRA `(.L_x_6091) ;  /* 0x0000000000240947 */ /* 0x000fea0003800000 */
[----:B------:R-:W-:-:S13]  /*6cf0*/  ISETP.NE.AND P0, PT, R0, 0x5, PT ;  /* 0x000000050000780c */ /* 0x000fda0003f05270 */
[----:B------:R-:W-:Y:S05]  /*6d00*/  @!P0 BRA `(.L_x_6092) ;  /* 0x0000000000108947 */ /* 0x000fea0003800000 */
[----:B------:R-:W-:-:S13]  /*6d10*/  ISETP.NE.AND P0, PT, R0, 0x6, PT ;  /* 0x000000060000780c */ /* 0x000fda0003f05270 */
[----:B------:R-:W-:Y:S05]  /*6d20*/  @P0 BRA `(.L_x_6088) ;  /* 0x0000000400fc0947 */ /* 0x000fea0003800000 */
[----:B---3--:R-:W-:Y:S01]  /*6d30*/  STG.E desc[UR36][R2.64], R24 ;  /* 0x0000001802007986 */ /* 0x008fe2000c101924 */
[----:B------:R-:W-:Y:S05]  /*6d40*/  EXIT ;  /* 0x000000000000794d */ /* 0x000fea0003800000 */
.L_x_6092:
[----:B---3--:R-:W-:-:S05]  /*6d50*/  F2FP.F16.F32.PACK_AB R24, RZ, R24 ;  /* 0x00000018ff18723e */ /* 0x008fca00000000ff */
[----:B------:R-:W-:Y:S01]  /*6d60*/  STG.E.U16 desc[UR36][R2.64], R24 ;  /* 0x0000001802007986 */ /* 0x000fe2000c101524 */
[----:B------:R-:W-:Y:S05]  /*6d70*/  EXIT ;  /* 0x000000000000794d */ /* 0x000fea0003800000 */
.L_x_6091:
[----:B------:R-:W-:-:S13]  /*6d80*/  ISETP.NE.AND P0, PT, R0, 0x7, PT ;  /* 0x000000070000780c */ /* 0x000fda0003f05270 */
[----:B------:R-:W-:Y:S05]  /*6d90*/  @!P0 BRA `(.L_x_6093) ;  /* 0x00000000002c8947 */ /* 0x000fea0003800000 */
[----:B------:R-:W-:-:S13]  /*6da0*/  ISETP.NE.AND P0, PT, R0, 0x8, PT ;  /* 0x000000080000780c */ /* 0x000fda0003f05270 */
[----:B------:R-:W-:Y:S05]  /*6db0*/  @!P0 BRA `(.L_x_6094) ;  /* 0x0000000000148947 */ /* 0x000fea0003800000 */
[----:B------:R-:W-:-:S13]  /*6dc0*/  ISETP.NE.AND P0, PT, R0, 0x9, PT ;  /* 0x000000090000780c */ /* 0x000fda0003f05270 */
[----:B------:R-:W-:Y:S05]  /*6dd0*/  @P0 BRA `(.L_x_6088) ;  /* 0x0000000400d00947 */ /* 0x000fea0003800000 */
[----:B------:R-:W-:-:S05]  /*6de0*/  IMAD.MOV.U32 R25, RZ, RZ, RZ ;  /* 0x000000ffff197224 */ /* 0x000fca00078e00ff */
[----:B---3--:R-:W-:Y:S01]  /*6df0*/  STG.E.64 desc[UR36][R2.64], R24 ;  /* 0x0000001802007986 */ /* 0x008fe2000c101b24 */
[----:B------:R-:W-:Y:S05]  /*6e00*/  EXIT ;  /* 0x000000000000794d */ /* 0x000fea0003800000 */
.L_x_6094:
[----:B---3--:R-:W-:-:S04]  /*6e10*/  F2FP.F16.F32.PACK_AB R5, RZ, R24 ;  /* 0x00000018ff05723e */ /* 0x008fc800000000ff */
[----:B------:R-:W-:-:S05]  /*6e20*/  PRMT R5, R5, 0x5410, RZ ;  /* 0x0000541005057816 */ /* 0x000fca00000000ff */
[----:B------:R-:W-:Y:S01]  /*6e30*/  STG.E desc[UR36][R2.64], R5 ;  /* 0x0000000502007986 */ /* 0x000fe2000c101924 */
[----:B------:R-:W-:Y:S05]  /*6e40*/  EXIT ;  /* 0x000000000000794d */ /* 0x000fea0003800000 */
.L_x_6093:
[----:B---3--:R-:W-:-:S06]  /*6e50*/  FMUL.FTZ R4, R24, 1 ;  /* 0x3f80000018047820 */ /* 0x008fcc0000410000 */
[----:B------:R-:W0:Y:S02]  /*6e60*/  F2F.F64.F32 R4, R4 ;  /* 0x0000000400047310 */ /* 0x000e240000201800 */
[----:B0-----:R-:W-:Y:S01]  /*6e70*/  STG.E.64 desc[UR36][R2.64], R4 ;  /* 0x0000000402007986 */ /* 0x001fe2000c101b24 */
[----:B------:R-:W-:Y:S05]  /*6e80*/  EXIT ;  /* 0x000000000000794d */ /* 0x000fea0003800000 */
.L_x_6084:
        /* <DEDUP_REMOVED lines=13> */
.L_x_6098:
[----:B---3--:R-:W-:Y:S01]  /*6f60*/  LOP3.LUT R4, R24, 0x7fffffff, RZ, 0xc0, !PT ;  /* 0x7fffffff18047812 */ /* 0x008fe200078ec0ff */
        /* <DEDUP_REMOVED lines=15> */
.L_x_6101:
[----:B------:R-:W-:-:S04]  /*7060*/  SHF.R.U32.HI R24, RZ, 0x18, R24 ;  /* 0x00000018ff187819 */ /* 0x000fc80000011618 */
[----:B------:R-:W-:-:S04]  /*7070*/  LOP3.LUT R5, R5, 0x80, R24, 0xf8, !PT ;  /* 0x0000008005057812 */ /* 0x000fc800078ef818 */
[----:B------:R-:W-:-:S07]  /*7080*/  PRMT R0, R5, 0x7610, R0 ;  /* 0x0000761005007816 */ /* 0x000fce0000000000 */
.L_x_6100:
[----:B------:R-:W-:Y:S05]  /*7090*/  BSYNC.RECONVERGENT B0 ;  /* 0x0000000000007941 */ /* 0x000fea0003800200 */
.L_x_6099:
[----:B------:R-:W-:Y:S01]  /*70a0*/  STG.E.U8 desc[UR36][R2.64], R0 ;  /* 0x0000000002007986 */ /* 0x000fe2000c101124 */
[----:B------:R-:W-:Y:S05]  /*70b0*/  EXIT ;  /* 0x000000000000794d */ /* 0x000fea0003800000 */
.L_x_6097:
        /* <DEDUP_REMOVED lines=16> */
.L_x_6104:
[----:B------:R-:W-:-:S04]  /*71c0*/  SHF.R.U32.HI R24, RZ, 0x18, R24 ;  /* 0x00000018ff187819 */ /* 0x000fc80000011618 */
[----:B------:R-:W-:-:S04]  /*71d0*/  LOP3.LUT R5, R5, 0x80, R24, 0xf8, !PT ;  /* 0x0000008005057812 */ /* 0x000fc800078ef818 */
[----:B------:R-:W-:-:S07]  /*71e0*/  PRMT R0, R5, 0x7610, R0 ;  /* 0x0000761005007816 */ /* 0x000fce0000000000 */
.L_x_6103:
[----:B------:R-:W-:Y:S05]  /*71f0*/  BSYNC.RECONVERGENT B0 ;  /* 0x0000000000007941 */ /* 0x000fea0003800200 */
.L_x_6102:
[----:B------:R-:W-:Y:S01]  /*7200*/  STG.E.U8 desc[UR36][R2.64], R0 ;  /* 0x0000000002007986 */ /* 0x000fe2000c101124 */
[----:B------:R-:W-:Y:S05]  /*7210*/  EXIT ;  /* 0x000000000000794d */ /* 0x000fea0003800000 */
.L_x_6096:
[----:B------:R-:W-:-:S13]  /*7220*/  ISETP.NE.AND P0, PT, R0, 0x1c, PT ;  /* 0x0000001c0000780c */ /* 0x000fda0003f05270 */
[----:B------:R-:W-:Y:S05]  /*7230*/  @!P0 BRA `(.L_x_6105) ;  /* 0x0000000000588947 */ /* 0x000fea0003800000 */
[----:B------:R-:W-:-:S13]  /*7240*/  ISETP.NE.AND P0, PT, R0, 0x1d, PT ;  /* 0x0000001d0000780c */ /* 0x000fda0003f05270 */
[----:B------:R-:W-:Y:S05]  /*7250*/  @!P0 BRA `(.L_x_6106) ;  /* 0x0000000000448947 */ /* 0x000fea0003800000 */
[----:B------:R-:W-:-:S13]  /*7260*/  ISETP.NE.AND P0, PT, R0, 0x2c, PT ;  /* 0x0000002c0000780c */ /* 0x000fda0003f05270 */
[----:B------:R-:W-:Y:S05]  /*7270*/  @P0 BRA `(.L_x_6088) ;  /* 0x0000000000a80947 */ /* 0x000fea0003800000 */
[----:B---3--:R-:W-:-:S04]  /*7280*/  SHF.R.U32.HI R4, RZ, 0x17, R24 ;  /* 0x00000017ff047819 */ /* 0x008fc80000011618 */
        /* <DEDUP_REMOVED lines=14> */
.L_x_6106:
[----:B------:R-:W0:Y:S02]  /*7370*/  F2I.U64.TRUNC R4, R17 ;  /* 0x0000001100047311 */ /* 0x000e24000020d800 */
[----:B0-----:R-:W-:Y:S01]  /*7380*/  STG.E.64 desc[UR36][R2.64], R4 ;  /* 0x0000000402007986 */ /* 0x001fe2000c101b24 */
[----:B------:R-:W-:Y:S05]  /*7390*/  EXIT ;  /* 0x000000000000794d */ /* 0x000fea0003800000 */
.L_x_6105:
[----:B------:R-:W0:Y:S02]  /*73a0*/  F2I.U32.TRUNC.NTZ R17, R17 ;  /* 0x0000001100117305 */ /* 0x000e24000020f000 */
[----:B0-----:R-:W-:Y:S01]  /*73b0*/  STG.E desc[UR36][R2.64], R17 ;  /* 0x0000001102007986 */ /* 0x001fe2000c101924 */
[----:B------:R-:W-:Y:S05]  /*73c0*/  EXIT ;  /* 0x000000000000794d */ /* 0x000fea0003800000 */
.L_x_6095:
[----:B------:R-:W-:-:S13]  /*73d0*/  ISETP.GT.AND P0, PT, R0, 0xe, PT ;  /* 0x0000000e0000780c */ /* 0x000fda0003f04270 */
[----:B------:R-:W-:Y:S05]  /*73e0*/  @P0 BRA `(.L_x_6107) ;  /* 0x0000000000340947 */ /* 0x000fea0003800000 */
[----:B------:R-:W-:-:S13]  /*73f0*/  ISETP.NE.AND P0, PT, R0, 0xa, PT ;  /* 0x0000000a0000780c */ /* 0x000fda0003f05270 */
[----:B------:R-:W-:Y:S05]  /*7400*/  @!P0 BRA `(.L_x_6108) ;  /* 0x0000000000188947 */ /* 0x000fea0003800000 */
[----:B------:R-:W-:-:S13]  /*7410*/  ISETP.NE.AND P0, PT, R0, 0xb, PT ;  /* 0x0000000b0000780c */ /* 0x000fda0003f05270 */
[----:B------:R-:W-:Y:S05]  /*7420*/  @P0 BRA `(.L_x_6088) ;  /* 0x00000000003c0947 */ /* 0x000fea0003800000 */
[----:B---3--:R-:W-:-:S04]  /*7430*/  FSETP.NEU.FTZ.AND P0, PT, R24, RZ, PT ;  /* 0x000000ff1800720b */ /* 0x008fc80003f1d000 */
[----:B------:R-:W-:-:S05]  /*7440*/  SEL R5, RZ, 0x1, !P0 ;  /* 0x00000001ff057807 */ /* 0x000fca0004000000 */
[----:B------:R-:W-:Y:S01]  /*7450*/  STG.E.U8 desc[UR36][R2.64], R5 ;  /* 0x0000000502007986 */ /* 0x000fe2000c101124 */
[----:B------:R-:W-:Y:S05]  /*7460*/  EXIT ;  /* 0x000000000000794d */ /* 0x000fea0003800000 */
.L_x_6108:
[----:B---3--:R-:W-:Y:S01]  /*7470*/  FMUL.FTZ R4, R24, 1 ;  /* 0x3f80000018047820 */ /* 0x008fe20000410000 */
[----:B------:R-:W-:-:S05]  /*7480*/  CS2R R6, SRZ ;  /* 0x0000000000067805 */ /* 0x000fca000001ff00 */
[----:B------:R-:W0:Y:S02]  /*7490*/  F2F.F64.F32 R4, R4 ;  /* 0x0000000400047310 */ /* 0x000e240000201800 */
[----:B0-----:R-:W-:Y:S01]  /*74a0*/  STG.E.128 desc[UR36][R2.64], R4 ;  /* 0x0000000402007986 */ /* 0x001fe2000c101d24 */
[----:B------:R-:W-:Y:S05]  /*74b0*/  EXIT ;  /* 0x000000000000794d */ /* 0x000fea0003800000 */
.L_x_6107:
[----:B------:R-:W-:-:S13]  /*74c0*/  ISETP.NE.AND P0, PT, R0, 0xf, PT ;  /* 0x0000000f0000780c */ /* 0x000fda0003f05270 */
[----:B------:R-:W-:Y:S05]  /*74d0*/  @!P0 BRA `(.L_x_6109) ;  /* 0x0000000000e08947 */ /* 0x000fea0003800000 */
[----:B------:R-:W-:-:S13]  /*74e0*/  ISETP.NE.AND P0, PT, R0, 0x17, PT ;  /* 0x000000170000780c */ /* 0x000fda0003f05270 */
[----:B------:R-:W-:Y:S05]  /*74f0*/  @!P0 BRA `(.L_x_6110) ;  /* 0x00000000008c8947 */ /* 0x000fea0003800000 */
[----:B------:R-:W-:-:S13]  /*7500*/  ISETP.NE.AND P0, PT, R0, 0x18, PT ;  /* 0x000000180000780c */ /* 0x000fda0003f05270 */
[----:B------:R-:W-:Y:S05]  /*7510*/  @!P0 BRA `(.L_x_6111) ;  /* 0x0000000000448947 */ /* 0x000fea0003800000 */
.L_x_6088:
[----:B------:R-:W-:Y:S01]  /*7520*/  MOV R0, 0x0 ;  /* 0x0000000000007802 */ /* 0x000fe20000000f00 */
[----:B------:R-:W0:Y:S01]  /*7530*/  LDCU.64 UR4, c[0x4][0x178] ;  /* 0x01002f00ff0477ac */ /* 0x000e220008000a00 */
[----:B------:R-:W-:Y:S02]  /*7540*/  IMAD.MOV.U32 R8, RZ, RZ, 0x65 ;  /* 0x00000065ff087424 */ /* 0x000fe400078e00ff */
[----:B------:R1:W2:Y:S01]  /*7550*/  LDC.64 R2, c[0x4][R0] ;  /* 0x0100000000027b82 */ /* 0x0002a20000000a00 */
        /* <DEDUP_REMOVED lines=12> */
.L_x_6112:
[----:B------:R-:W-:Y:S05]  /*7620*/  EXIT ;  /* 0x000000000000794d */ /* 0x000fea0003800000 */
.L_x_6111:
[----:B---3--:R-:W-:Y:S01]  /*7630*/  LOP3.LUT R4, R24, 0x7fffffff, RZ, 0xc0, !PT ;  /* 0x7fffffff18047812 */ /* 0x008fe200078ec0ff */
        /* <DEDUP_REMOVED lines=11> */
.L_x_6114:
[----:B------:R-:W-:Y:S05]  /*76f0*/  BSYNC.RECONVERGENT B0 ;  /* 0x0000000000007941 */ /* 0x000fea0003800200 */
.L_x_6113:
[----:B------:R-:W-:-:S05]  /*7700*/  LOP3.LUT R5, R0, 0x80, R7, 0xf8, !PT ;  /* 0x0000008000057812 */ /* 0x000fca00078ef807 */
[----:B------:R-:W-:Y:S01]  /*7710*/  STG.E.U8 desc[UR36][R2.64], R5 ;  /* 0x0000000502007986 */ /* 0x000fe2000c101124 */
[----:B------:R-:W-:Y:S05]  /*7720*/  EXIT ;  /* 0x000000000000794d */ /* 0x000fea0003800000 */
.L_x_6110:
[----:B---3--:R-:W-:Y:S01]  /*7730*/  LOP3.LUT R4, R24, 0x7fffffff, RZ, 0xc0, !PT ;  /* 0x7fffffff18047812 */ /* 0x008fe200078ec0ff */
        /* <DEDUP_REMOVED lines=10> */
.L_x_6116:
[----:B------:R-:W-:Y:S01]  /*77e0*/  IMAD.MOV.U32 R0, RZ, RZ, 0x7f ;  /* 0x0000007fff007424 */ /* 0x000fe200078e00ff */
[----:B------:R-:W-:-:S04]  /*77f0*/  ISETP.GT.U32.AND P0, PT, R4, 0x7f800000, PT ;  /* 0x7f8000000400780c */ /* 0x000fc80003f04070 */
[----:B------:R-:W-:-:S09]  /*7800*/  SEL R0, R0, 0x7c, P0 ;  /* 0x0000007c00007807 */ /* 0x000fd20000000000 */
.L_x_6117:
[----:B------:R-:W-:Y:S05]  /*7810*/  BSYNC.RECONVERGENT B0 ;  /* 0x0000000000007941 */ /* 0x000fea0003800200 */
.L_x_6115:
[----:B------:R-:W-:-:S04]  /*7820*/  SHF.R.U32.HI R5, RZ, 0x18, R24 ;  /* 0x00000018ff057819 */ /* 0x000fc80000011618 */
[----:B------:R-:W-:-:S05]  /*7830*/  LOP3.LUT R5, R0, 0x80, R5, 0xf8, !PT ;  /* 0x0000008000057812 */ /* 0x000fca00078ef805 */
[----:B------:R-:W-:Y:S01]  /*7840*/  STG.E.U8 desc[UR36][R2.64], R5 ;  /* 0x0000000502007986 */ /* 0x000fe2000c101124 */
[----:B------:R-:W-:Y:S05]  /*7850*/  EXIT ;  /* 0x000000000000794d */ /* 0x000fea0003800000 */
.L_x_6109:
[----:B---3--:R-:W-:-:S05]  /*7860*/  F2FP.BF16.F32.PACK_AB R24, RZ, R24 ;  /* 0x00000018ff18723e */ /* 0x008fca00000010ff */
[----:B------:R-:W-:Y:S01]  /*7870*/  STG.E.U16 desc[UR36][R2.64], R24 ;  /* 0x0000001802007986 */ /* 0x000fe2000c101524 */
[----:B------:R-:W-:Y:S05]  /*7880*/  EXIT ;  /* 0x000000000000794d */ /* 0x000fea0003800000 */
.L_x_6118:
        /* <DEDUP_REMOVED lines=15> */
.L_x_22368:


//--------------------- .text._ZN2at6native18elementwise_kernelILi128ELi2EZNS0_22gpu_kernel_impl_nocastINS0_13AUnaryFunctorIfffZZZNS0_15binary_internal21div_trunc_kernel_cudaERNS_18TensorIteratorBaseEENKUlvE1_clEvENKUlvE0_clEvEUlffE_EEEEvS6_RKT_EUliE_EEviT1_ --------------------------
	.section	.text._ZN2at6native18elementwise_kernelILi128ELi2EZNS0_22gpu_kernel_impl_nocastINS0_13AUnaryFunctorIfffZZZNS0_15binary_internal21div_trunc_kernel_cudaERNS_18TensorIteratorBaseEENKUlvE1_clEvENKUlvE0_clEvEUlffE_EEEEvS6_RKT_EUliE_EEviT1_,"ax",@progbits
	.align	128
        .global         _ZN2at6native18elementwise_kernelILi128ELi2EZNS0_22gpu_kernel_impl_nocastINS0_13AUnaryFunctorIfffZZZNS0_15binary_internal21div_trunc_kernel_cudaERNS_18TensorIteratorBaseEENKUlvE1_clEvENKUlvE0_clEvEUlffE_EEEEvS6_RKT_EUliE_EEviT1_
        .type           _ZN2at6native18elementwise_kernelILi128ELi2EZNS0_22gpu_kernel_impl_nocastINS0_13AUnaryFunctorIfffZZZNS0_15binary_internal21div_trunc_kernel_cudaERNS_18TensorIteratorBaseEENKUlvE1_clEvENKUlvE0_clEvEUlffE_EEEEvS6_RKT_EUliE_EEviT1_,@function
        .size           _ZN2at6native18elementwise_kernelILi128ELi2EZNS0_22gpu_kernel_impl_nocastINS0_13AUnaryFunctorIfffZZZNS0_15binary_internal21div_trunc_kernel_cudaERNS_18TensorIteratorBaseEENKUlvE1_clEvENKUlvE0_clEvEUlffE_EEEEvS6_RKT_EUliE_EEviT1_,(.L_x_22369 - _ZN2at6native18elementwise_kernelILi128ELi2EZNS0_22gpu_kernel_impl_nocastINS0_13AUnaryFunctorIfffZZZNS0_15binary_internal21div_trunc_kernel_cudaERNS_18TensorIteratorBaseEENKUlvE1_clEvENKUlvE0_clEvEUlffE_EEEEvS6_RKT_EUliE_EEviT1_)
        .other          _ZN2at6native18elementwise_kernelILi128ELi2EZNS0_22gpu_kernel_impl_nocastINS0_13AUnaryFunctorIfffZZZNS0_15binary_internal21div_trunc_kernel_cudaERNS_18TensorIteratorBaseEENKUlvE1_clEvENKUlvE0_clEvEUlffE_EEEEvS6_RKT_EUliE_EEviT1_,@"STO_CUDA_ENTRY STV_DEFAULT"
_ZN2at6native18elementwise_kernelILi128ELi2EZNS0_22gpu_kernel_impl_nocastINS0_13AUnaryFunctorIfffZZZNS0_15binary_internal21div_trunc_kernel_cudaERNS_18TensorIteratorBaseEENKUlvE1_clEvENKUlvE0_clEvEUlffE_EEEEvS6_RKT_EUliE_EEviT1_:
.text._ZN2at6native18elementwise_kernelILi128ELi2EZNS0_22gpu_kernel_impl_nocastINS0_13AUnaryFunctorIfffZZZNS0_15binary_internal21div_trunc_kernel_cudaERNS_18TensorIteratorBaseEENKUlvE1_clEvENKUlvE0_clEvEUlffE_EEEEvS6_RKT_EUliE_EEviT1_:
        /* <DEDUP_REMOVED lines=15> */
[----:B0-----:R-:W2:Y:S06]  /*00f0*/  LDG.E R4, desc[UR6][R4.64] ;  /* 0x0000000604047981 */ /* 0x001eac000c1e1900 */
[----:B------:R-:W0:Y:S01]  /*0100*/  LDC.64 R6, c[0x0][0x580] ;  /* 0x00016000ff067b82 */ /* 0x000e220000000a00 */
[----:B------:R-:W-:Y:S01]  /*0110*/  IADD3 R3, PT, PT, R3, 0x80, RZ ;  /* 0x0000008003037810 */ /* 0x000fe20007ffe0ff */
[----:B--2---:R-:W1:Y:S02]  /*0120*/  MUFU.RCP R0, R4 ;  /* 0x0000000400007308 */ /* 0x004e640000001000 */
[----:B-1----:R-:W-:-:S06]  /*0130*/  FMUL.FTZ R0, R0, UR5 ;  /* 0x0000000500007c20 */ /* 0x002fcc0008410000 */
[----:B------:R-:W0:Y:S02]  /*0140*/  FRND.TRUNC R9, R0 ;  /* 0x0000000000097307 */ /* 0x000e24000020d000 */
[----:B0-----:R0:W-:Y:S02]  /*0150*/  STG.E desc[UR6][R6.64], R9 ;  /* 0x0000000906007986 */ /* 0x0011e4000c101906 */
.L_x_6121:
[----:B------:R-:W-:Y:S05]  /*0160*/  BSYNC.RECONVERGENT B0 ;  /* 0x0000000000007941 */ /* 0x000fea0003800200 */
.L_x_6120:
[----:B------:R-:W-:-:S13]  /*0170*/  ISETP.GE.AND P0, PT, R3, UR4, PT ;  /* 0x0000000403007c0c */ /* 0x000fda000bf06270 */
[----:B------:R-:W-:Y:S05]  /*0180*/  @P0 EXIT ;  /* 0x000000000000094d */ /* 0x000fea0003800000 */
[----:B------:R-:W1:Y:S01]  /*0190*/  LDC.64 R2, c[0x0][0x588] ;  /* 0x00016200ff027b82 */ /* 0x000e620000000a00 */
[----:B------:R-:W2:Y:S01]  /*01a0*/  LDCU UR4, c[0x0][0x594] ;  /* 0x0000b280ff0477ac */ /* 0x000ea20008000800 */
[----:B-1----:R-:W3:Y:S06]  /*01b0*/  LDG.E R2, desc[UR6][R2.64] ;  /* 0x0000000602027981 */ /* 0x002eec000c1e1900 */
[----:B------:R-:W1:Y:S01]  /*01c0*/  LDC.64 R4, c[0x0][0x580] ;  /* 0x00016000ff047b82 */ /* 0x000e620000000a00 */
[----:B---3--:R-:W2:Y:S02]  /*01d0*/  MUFU.RCP R0, R2 ;  /* 0x0000000200007308 */ /* 0x008ea40000001000 */
[----:B--2---:R-:W-:-:S06]  /*01e0*/  FMUL.FTZ R0, R0, UR4 ;  /* 0x0000000400007c20 */ /* 0x004fcc0008410000 */
[----:B0-----:R-:W1:Y:S02]  /*01f0*/  FRND.TRUNC R7, R0 ;  /* 0x0000000000077307 */ /* 0x001e64000020d000 */
[----:B-1----:R-:W-:Y:S01]  /*0200*/  STG.E desc[UR6][R4.64], R7 ;  /* 0x0000000704007986 */ /* 0x002fe2000c101906 */
[----:B------:R-:W-:Y:S05]  /*0210*/  EXIT ;  /* 0x000000000000794d */ /* 0x000fea0003800000 */
.L_x_6119:
        /* <DEDUP_REMOVED lines=305> */
.L_x_6124:
[----:B------:R-:W0:Y:S01]  /*1530*/  LDCU.128 UR8, c[0x0][0x580] ;  /* 0x0000b000ff0877ac */ /* 0x000e220008000c00 */
[----:B------:R-:W1:Y:S01]  /*1540*/  LDCU UR5, c[0x0][0x594] ;  /* 0x0000b280ff0577ac */ /* 0x000e620008000800 */
[----:B0-----:R-:W-:-:S05]  /*1550*/  IADD3 R6, P0, PT, R4, UR10, RZ ;  /* 0x0000000a04067c10 */ /* 0x001fca000ff1e0ff */
[----:B------:R-:W-:-:S05]  /*1560*/  IMAD.X R7, RZ, RZ, UR11, P0 ;  /* 0x0000000bff077e24 */ /* 0x000fca00080e06ff */
[----:B------:R-:W2:Y:S01]  /*1570*/  LDG.E R6, desc[UR6][R6.64] ;  /* 0x0000000606067981 */ /* 0x000ea2000c1e1900 */
[----:B------:R-:W-:Y:S02]  /*1580*/  IADD3 R4, P0, PT, R5, UR8, RZ ;  /* 0x0000000805047c10 */ /* 0x000fe4000ff1e0ff */
[----:B------:R-:W-:Y:S02]  /*1590*/  IADD3 R3, PT, PT, R3, 0x80, RZ ;  /* 0x0000008003037810 */ /* 0x000fe40007ffe0ff */
[----:B------:R-:W-:Y:S01]  /*15a0*/  IADD3.X R5, PT, PT, RZ, UR9, RZ, P0, !PT ;  /* 0x00000009ff057c10 */ /* 0x000fe200087fe4ff */
[----:B--2---:R-:W1:Y:S02]  /*15b0*/  MUFU.RCP R8, R6 ;  /* 0x0000000600087308 */ /* 0x004e640000001000 */
[----:B-1----:R-:W-:-:S06]  /*15c0*/  FMUL.FTZ R8, R8, UR5 ;  /* 0x0000000508087c20 */ /* 0x002fcc0008410000 */
[----:B------:R-:W0:Y:S02]  /*15d0*/  FRND.TRUNC R9, R8 ;  /* 0x0000000800097307 */ /* 0x000e24000020d000 */
[----:B0-----:R0:W-:Y:S02]  /*15e0*/  STG.E desc[UR6][R4.64], R9 ;  /* 0x0000000904007986 */ /* 0x0011e4000c101906 */
.L_x_6123:
[----:B------:R-:W-:Y:S05]  /*15f0*/  BSYNC.RECONVERGENT B0 ;  /* 0x0000000000007941 */ /* 0x000fea0003800200 */
.L_x_6122:
        /* <DEDUP_REMOVED lines=300> */
.L_x_6125:
[----:B------:R-:W0:Y:S01]  /*28c0*/  LDCU.128 UR8, c[0x0][0x580] ;  /* 0x0000b000ff0877ac */ /* 0x000e220008000c00 */
[----:B------:R-:W1:Y:S01]  /*28d0*/  LDCU UR4, c[0x0][0x594] ;  /* 0x0000b280ff0477ac */ /* 0x000e620008000800 */
[----:B0-----:R-:W-:-:S04]  /*28e0*/  IADD3 R4, P0, PT, R2, UR10, RZ ;  /* 0x0000000a02047c10 */ /* 0x001fc8000ff1e0ff */
[----:B------:R-:W-:-:S05]  /*28f0*/  IADD3.X R5, PT, PT, RZ, UR11, RZ, P0, !PT ;  /* 0x0000000bff057c10 */ /* 0x000fca00087fe4ff */
[----:B------:R-:W2:Y:S01]  /*2900*/  LDG.E R4, desc[UR6][R4.64] ;  /* 0x0000000604047981 */ /* 0x000ea2000c1e1900 */
[----:B------:R-:W-:-:S04]  /*2910*/  IADD3 R2, P0, PT, R3, UR8, RZ ;  /* 0x0000000803027c10 */ /* 0x000fc8000ff1e0ff */
[----:B------:R-:W-:Y:S01]  /*2920*/  IADD3.X R3, PT, PT, RZ, UR9, RZ, P0, !PT ;  /* 0x00000009ff037c10 */ /* 0x000fe200087fe4ff */
[----:B--2---:R-:W1:Y:S02]  /*2930*/  MUFU.RCP R0, R4 ;  /* 0x0000000400007308 */ /* 0x004e640000001000 */
[----:B-1----:R-:W-:-:S06]  /*2940*/  FMUL.FTZ R0, R0, UR4 ;  /* 0x0000000400007c20 */ /* 0x002fcc0008410000 */
[----:B------:R-:W0:Y:S02]  /*2950*/  FRND.TRUNC R7, R0 ;  /* 0x0000000000077307 */ /* 0x000e24000020d000 */
[----:B0-----:R-:W-:Y:S01]  /*2960*/  STG.E desc[UR6][R2.64], R7 ;  /* 0x0000000702007986 */ /* 0x001fe2000c101906 */
[----:B------:R-:W-:Y:S05]  /*2970*/  EXIT ;  /* 0x000000000000794d */ /* 0x000fea0003800000 */
.L_x_6126:
        /* <DEDUP_REMOVED lines=16> */
.L_x_22369:


//--------------------- .text._ZN2at6native27unrolled_elementwise_kernelINS0_13AUnaryFunctorIfffZZZNS0_15binary_internal21div_trunc_kernel_cudaERNS_18TensorIteratorBaseEENKUlvE1_clEvENKUlvE0_clEvEUlffE_EESt5arrayIPcLm2EELi4E23TrivialOffsetCalculatorILi1EjESE_NS0_6memory15LoadWithoutCastENSF_16StoreWithoutCastEEEviT_T0_T2_T3_T4_T5_ --------------------------
	.section	.text._ZN2at6native27unrolled_elementwise_kernelINS0_13AUnaryFunctorIfffZZZNS0_15binary_internal21div_trunc_kernel_cudaERNS_18TensorIteratorBaseEENKUlvE1_clEvENKUlvE0_clEvEUlffE_EESt5arrayIPcLm2EELi4E23TrivialOffsetCalculatorILi1EjESE_NS0_6memory15LoadWithoutCastENSF_16StoreWithoutCastEEEviT_T0_T2_T3_T4_T5_,"ax",@progbits
	.align	128
        .global         _ZN2at6native27unrolled_elementwise_kernelINS0_13AUnaryFunctorIfffZZZNS0_15binary_internal21div_trunc_kernel_cudaERNS_18TensorIteratorBaseEENKUlvE1_clEvENKUlvE0_clEvEUlffE_EESt5arrayIPcLm2EELi4E23TrivialOffsetCalculatorILi1EjESE_NS0_6memory15LoadWithoutCastENSF_16StoreWithoutCastEEEviT_T0_T2_T3_T4_T5_
        .type           _ZN2at6native27unrolled_elementwise_kernelINS0_13AUnaryFunctorIfffZZZNS0_15binary_internal21div_trunc_kernel_cudaERNS_18TensorIteratorBaseEENKUlvE1_clEvENKUlvE0_clEvEUlffE_EESt5arrayIPcLm2EELi4E23TrivialOffsetCalculatorILi1EjESE_NS0_6memory15LoadWithoutCastENSF_16StoreWithoutCastEEEviT_T0_T2_T3_T4_T5_,@function
        .size           _ZN2at6native27unrolled_elementwise_kernelINS0_13AUnaryFunctorIfffZZZNS0_15binary_internal21div_trunc_kernel_cudaERNS_18TensorIteratorBaseEENKUlvE1_clEvENKUlvE0_clEvEUlffE_EESt5arrayIPcLm2EELi4E23TrivialOffsetCalculatorILi1EjESE_NS0_6memory15LoadWithoutCastENSF_16StoreWithoutCastEEEviT_T0_T2_T3_T4_T5_,(.L_x_22370 - _ZN2at6native27unrolled_elementwise_kernelINS0_13AUnaryFunctorIfffZZZNS0_15binary_internal21div_trunc_kernel_cudaERNS_18TensorIteratorBaseEENKUlvE1_clEvENKUlvE0_clEvEUlffE_EESt5arrayIPcLm2EELi4E23TrivialOffsetCalculatorILi1EjESE_NS0_6memory15LoadWithoutCastENSF_16StoreWithoutCastEEEviT_T0_T2_T3_T4_T5_)
        .other          _ZN2at6native27unrolled_elementwise_kernelINS0_13AUnaryFunctorIfffZZZNS0_15binary_internal21div_trunc_kernel_cudaERNS_18TensorIteratorBaseEENKUlvE1_clEvENKUlvE0_clEvEUlffE_EESt5arrayIPcLm2EELi4E23TrivialOffsetCalculatorILi1EjESE_NS0_6memory15LoadWithoutCastENSF_16StoreWithoutCastEEEviT_T0_T2_T3_T4_T5_,@"STO_CUDA_ENTRY STV_DEFAULT"
_ZN2at6native27unrolled_elementwise_kernelINS0_13AUnaryFunctorIfffZZZNS0_15binary_internal21div_trunc_kernel_cudaERNS_18TensorIteratorBaseEENKUlvE1_clEvENKUlvE0_clEvEUlffE_EESt5arrayIPcLm2EELi4E23TrivialOffsetCalculatorILi1EjESE_NS0_6memory15LoadWithoutCastENSF_16StoreWithoutCastEEEviT_T0_T2_T3_T4_T5_:
.text._ZN2at6native27unrolled_elementwise_kernelINS0_13AUnaryFunctorIfffZZZNS0_15binary_internal21div_trunc_kernel_cudaERNS_18TensorIteratorBaseEENKUlvE1_clEvENKUlvE0_clEvEUlffE_EESt5arrayIPcLm2EELi4E23TrivialOffsetCalculatorILi1EjESE_NS0_6memory15LoadWithoutCastENSF_16StoreWithoutCastEEEviT_T0_T2_T3_T4_T5_:
[----:B------:R-:W-:Y:S01]  /*0000*/  LDC R1, c[0x0][0x37c] ;  /* 0x0000df00ff017b82 */ /* 0x000fe20000000800 */
[----:B------:R-:W0:Y:S07]  /*0010*/  S2R R3, SR_CTAID.X ;  /* 0x0000000000037919 */ /* 0x000e2e0000002500 */
[----:B------:R-:W0:Y:S01]  /*0020*/  LDC R0, c[0x0][0x380] ;  /* 0x0000e000ff007b82 */ /* 0x000e220000000800 */
[----:B------:R-:W1:Y:S01]  /*0030*/  LDCU.64 UR4, c[0x0][0x358] ;  /* 0x00006b00ff0477ac */ /* 0x000e620008000a00 */
[----:B------:R-:W-:Y:S01]  /*0040*/  IMAD.MOV.U32 R10, RZ, RZ, RZ ;  /* 0x000000ffff0a7224 */ /* 0x000fe200078e00ff */
        /* <DEDUP_REMOVED lines=12> */
[----:B0-----:R-:W-:-:S05]  /*0110*/  @!P0 IMAD.WIDE.U32 R14, R7, 0x4, R14 ;  /* 0x00000004070e8825 */ /* 0x001fca00078e000e */
[----:B-1----:R0:W3:Y:S07]  /*0120*/  @!P0 LDG.E R10, desc[UR4][R14.64] ;  /* 0x000000040e0a8981 */ /* 0x0020ee000c1e1900 */
[----:B------:R-:W1:Y:S01]  /*0130*/  @!P2 LDC.64 R12, c[0x0][0x398] ;  /* 0x0000e600ff0cab82 */ /* 0x000e620000000a00 */
[----:B------:R-:W-:Y:S01]  /*0140*/  @!P2 LEA R17, R3, R18, 0x9 ;  /* 0x000000120311a211 */ /* 0x000fe200078e48ff */
[----:B------:R-:W-:Y:S02]  /*0150*/  IMAD.MOV.U32 R19, RZ, RZ, RZ ;  /* 0x000000ffff137224 */ /* 0x000fe400078e00ff */
[----:B--2---:R-:W-:-:S04]  /*0160*/  @!P1 IMAD.WIDE.U32 R8, R11, 0x4, R8 ;  /* 0x000000040b089825 */ /* 0x004fc800078e0008 */
[----:B------:R-:W-:-:S06]  /*0170*/  IMAD.MOV.U32 R11, RZ, RZ, RZ ;  /* 0x000000ffff0b7224 */ /* 0x000fcc00078e00ff */
[----:B------:R-:W2:Y:S01]  /*0180*/  @!P1 LDG.E R11, desc[UR4][R8.64] ;  /* 0x00000004080b9981 */ /* 0x000ea2000c1e1900 */
[----:B-1----:R-:W-:-:S05]  /*0190*/  @!P2 IMAD.WIDE.U32 R16, R17, 0x4, R12 ;  /* 0x000000041110a825 */ /* 0x002fca00078e000c */
[----:B------:R1:W4:Y:S01]  /*01a0*/  @!P2 LDG.E R19, desc[UR4][R16.64] ;  /* 0x000000041013a981 */ /* 0x000322000c1e1900 */
[----:B------:R-:W-:-:S04]  /*01b0*/  @!P2 IADD3 R18, PT, PT, R18, 0x80, RZ ;  /* 0x000000801212a810 */ /* 0x000fc80007ffe0ff */
[----:B------:R-:W-:-:S13]  /*01c0*/  ISETP.GE.AND P0, PT, R18, R5, PT ;  /* 0x000000051200720c */ /* 0x000fda0003f06270 */
[----:B------:R-:W1:Y:S01]  /*01d0*/  @!P0 LDC.64 R12, c[0x0][0x398] ;  /* 0x0000e600ff0c8b82 */ /* 0x000e620000000a00 */
[C---:B------:R-:W-:Y:S02]  /*01e0*/  ISETP.GE.AND P1, PT, R0.reuse, R5, PT ;  /* 0x000000050000720c */ /* 0x040fe40003f26270 */
[----:B------:R-:W-:Y:S02]  /*01f0*/  @!P0 LEA R7, R3, R18, 0x9 ;  /* 0x0000001203078211 */ /* 0x000fe400078e48ff */
[C---:B0-----:R-:W-:Y:S01]  /*0200*/  IADD3 R14, PT, PT, R0.reuse, 0x100, RZ ;  /* 0x00000100000e7810 */ /* 0x041fe20007ffe0ff */
[----:B-1----:R-:W-:-:S08]  /*0210*/  VIADD R16, R0, 0x80 ;  /* 0x0000008000107836 */ /* 0x002fd00000000000 */
[----:B------:R-:W0:Y:S08]  /*0220*/  @!P1 LDC R15, c[0x0][0x388] ;  /* 0x0000e200ff0f9b82 */ /* 0x000e300000000800 */
[----:B------:R-:W1:Y:S01]  /*0230*/  @!P1 LDC.64 R8, c[0x0][0x390] ;  /* 0x0000e400ff089b82 */ /* 0x000e620000000a00 */
[----:B------:R-:W-:-:S04]  /*0240*/  @!P0 IMAD.WIDE.U32 R12, R7, 0x4, R12 ;  /* 0x00000004070c8825 */ /* 0x000fc800078e000c */
[----:B------:R-:W-:-:S06]  /*0250*/  IMAD.MOV.U32 R7, RZ, RZ, RZ ;  /* 0x000000ffff077224 */ /* 0x000fcc00078e00ff */
[----:B------:R0:W5:Y:S01]  /*0260*/  @!P0 LDG.E R7, desc[UR4][R12.64] ;  /* 0x000000040c078981 */ /* 0x000162000c1e1900 */
[-C--:B------:R-:W-:Y:S02]  /*0270*/  ISETP.GE.AND P0, PT, R14, R5.reuse, PT ;  /* 0x000000050e00720c */ /* 0x080fe40003f06270 */
[----:B------:R-:W-:-:S11]  /*0280*/  ISETP.GE.AND P2, PT, R16, R5, PT ;  /* 0x000000051000720c */ /* 0x000fd60003f46270 */
[----:B------:R-:W1:Y:S08]  /*0290*/  @!P0 LDC R14, c[0x0][0x388] ;  /* 0x0000e200ff0e8b82 */ /* 0x000e700000000800 */
[----:B------:R-:W1:Y:S01]  /*02a0*/  @!P2 LDC R18, c[0x0][0x388] ;  /* 0x0000e200ff12ab82 */ /* 0x000e620000000800 */
[----:B------:R-:W-:Y:S01]  /*02b0*/  BSSY.RECONVERGENT B0, `(.L_x_6127) ;  /* 0x000001c000007945 */ /* 0x000fe20003800200 */
[----:B---3--:R-:W0:Y:S02]  /*02c0*/  @!P1 MUFU.RCP R10, R10 ;  /* 0x0000000a000a9308 */ /* 0x008e240000001000 */
[----:B0-----:R-:W-:-:S06]  /*02d0*/  @!P1 FMUL.FTZ R12, R10, R15 ;  /* 0x0000000f0a0c9220 */ /* 0x001fcc0000410000 */
[----:B------:R-:W0:Y:S01]  /*02e0*/  @!P1 FRND.TRUNC R6, R12 ;  /* 0x0000000c00069307 */ /* 0x000e22000020d000 */
[----:B------:R-:W-:-:S07]  /*02f0*/  @!P1 IMAD R15, R3, 0x200, R0 ;  /* 0x00000200030f9824 */ /* 0x000fce00078e0200 */
[----:B--2---:R-:W2:Y:S08]  /*0300*/  @!P2 MUFU.RCP R11, R11 ;  /* 0x0000000b000ba308 */ /* 0x004eb00000001000 */
[----:B----4-:R-:W3:Y:S01]  /*0310*/  @!P0 MUFU.RCP R19, R19 ;  /* 0x0000001300138308 */ /* 0x010ee20000001000 */
[----:B-1----:R-:W-:-:S05]  /*0320*/  @!P1 IMAD.WIDE.U32 R8, R15, 0x4, R8 ;  /* 0x000000040f089825 */ /* 0x002fca00078e0008 */
[----:B0-----:R0:W-:Y:S01]  /*0330*/  @!P1 STG.E desc[UR4][R8.64], R6 ;  /* 0x0000000608009986 */ /* 0x0011e2000c101904 */
[----:B--2---:R-:W-:Y:S01]  /*0340*/  @!P2 FMUL.FTZ R10, R11, R18 ;  /* 0x000000120b0aa220 */ /* 0x004fe20000410000 */
[----:B---3--:R-:W-:Y:S01]  /*0350*/  @!P0 FMUL.FTZ R13, R19, R14 ;  /* 0x0000000e130d8220 */ /* 0x008fe20000410000 */
[----:B------:R-:W-:Y:S02]  /*0360*/  IADD3 R14, PT, PT, R0, 0x180, RZ ;  /* 0x00000180000e7810 */ /* 0x000fe40007ffe0ff */
[----:B------:R-:W-:Y:S01]  /*0370*/  @!P1 MOV R0, R16 ;  /* 0x0000001000009202 */ /* 0x000fe20000000f00 */
[----:B------:R0:W1:Y:S03]  /*0380*/  @!P2 FRND.TRUNC R4, R10 ;  /* 0x0000000a0004a307 */ /* 0x000066000020d000 */
[----:B------:R-:W-:-:S05]  /*0390*/  ISETP.GE.AND P3, PT, R0, R5, PT ;  /* 0x000000050000720c */ /* 0x000fca0003f66270 */
[----:B------:R0:W2:Y:S01]  /*03a0*/  @!P0 FRND.TRUNC R2, R13 ;  /* 0x0000000d00028307 */ /* 0x0000a2000020d000 */
[----:B------:R-:W-:-:S07]  /*03b0*/  ISETP.GE.AND P0, PT, R14, R5, PT ;  /* 0x000000050e00720c */ /* 0x000fce0003f06270 */
[----:B-1----:R-:W-:Y:S06]  /*03c0*/  @P3 BRA `(.L_x_6128) ;  /* 0x0000000000283947 */ /* 0x002fec0003800000 */
        /* <DEDUP_REMOVED lines=9> */
[----:B--2---:R1:W-:Y:S02]  /*0460*/  @!P1 STG.E desc[UR4][R8.64], R2 ;  /* 0x0000000208009986 */ /* 0x0043e4000c101904 */
.L_x_6128:
[----:B------:R-:W-:Y:S05]  /*0470*/  BSYNC.RECONVERGENT B0 ;  /* 0x0000000000007941 */ /* 0x000fea0003800200 */
.L_x_6127:
[----:B01----:R-:W0:Y:S01]  /*0480*/  @!P0 LDC R9, c[0x0][0x388] ;  /* 0x0000e200ff098b82 */ /* 0x003e220000000800 */
[----:B------:R-:W-:Y:S01]  /*0490*/  ISETP.GE.AND P1, PT, R0, R5, PT ;  /* 0x000000050000720c */ /* 0x000fe20003f26270 */
[----:B-----5:R1:W3:-:S12]  /*04a0*/  @!P0 MUFU.RCP R6, R7 ;  /* 0x0000000700068308 */ /* 0x0202d80000001000 */
[----:B-1----:R-:W-:Y:S05]  /*04b0*/  @P1 EXIT ;  /* 0x000000000000194d */ /* 0x002fea0003800000 */
[----:B------:R-:W2:Y:S01]  /*04c0*/  LDC.64 R4, c[0x0][0x390] ;  /* 0x0000e400ff047b82 */ /* 0x000ea20000000a00 */
[----:B0--3--:R-:W-:Y:S01]  /*04d0*/  @!P0 FMUL.FTZ R6, R6, R9 ;  /* 0x0000000906068220 */ /* 0x009fe20000410000 */
[----:B------:R-:W-:-:S03]  /*04e0*/  LEA R3, R3, R0, 0x9 ;  /* 0x0000000003037211 */ /* 0x000fc600078e48ff */
[----:B------:R-:W0:Y:S02]  /*04f0*/  @!P0 FRND.TRUNC R7, R6 ;  /* 0x0000000600078307 */ /* 0x000e24000020d000 */
[----:B--2---:R-:W-:-:S05]  /*0500*/  IMAD.WIDE.U32 R2, R3, 0x4, R4 ;  /* 0x0000000403027825 */ /* 0x004fca00078e0004 */
[----:B0-----:R-:W-:Y:S01]  /*0510*/  STG.E desc[UR4][R2.64], R7 ;  /* 0x0000000702007986 */ /* 0x001fe2000c101904 */
[----:B------:R-:W-:Y:S05]  /*0520*/  EXIT ;  /* 0x000000000000794d */ /* 0x000fea0003800000 */
.L_x_6129:
        /* <DEDUP_REMOVED lines=13> */
.L_x_22370:


//--------------------- .text._ZN2at6native29vectorized_elementwise_kernelILi2ENS0_13AUnaryFunctorIfffZZZNS0_15binary_internal21div_trunc_kernel_cudaERNS_18TensorIteratorBaseEENKUlvE1_clEvENKUlvE0_clEvEUlffE_EESt5arrayIPcLm2EEEEviT0_T1_ --------------------------
	.section	.text._ZN2at6native29vectorized_elementwise_kernelILi2ENS0_13AUnaryFunctorIfffZZZNS0_15binary_internal21div_trunc_kernel_cudaERNS_18TensorIteratorBaseEENKUlvE1_clEvENKUlvE0_clEvEUlffE_EESt5arrayIPcLm2EEEEviT0_T1_,"ax",@progbits
	.align	128
        .global         _ZN2at6native29vectorized_elementwise_kernelILi2ENS0_13AUnaryFunctorIfffZZZNS0_15binary_internal21div_trunc_kernel_cudaERNS_18TensorIteratorBaseEENKUlvE1_clEvENKUlvE0_clEvEUlffE_EESt5arrayIPcLm2EEEEviT0_T1_
        .type           _ZN2at6native29vectorized_elementwise_kernelILi2ENS0_13AUnaryFunctorIfffZZZNS0_15binary_internal21div_trunc_kernel_cudaERNS_18TensorIteratorBaseEENKUlvE1_clEvENKUlvE0_clEvEUlffE_EESt5arrayIPcLm2EEEEviT0_T1_,@function
        .size           _ZN2at6native29vectorized_elementwise_kernelILi2ENS0_13AUnaryFunctorIfffZZZNS0_15binary_internal21div_trunc_kernel_cudaERNS_18TensorIteratorBaseEENKUlvE1_clEvENKUlvE0_clEvEUlffE_EESt5arrayIPcLm2EEEEviT0_T1_,(.L_x_22371 - _ZN2at6native29vectorized_elementwise_kernelILi2ENS0_13AUnaryFunctorIfffZZZNS0_15binary_internal21div_trunc_kernel_cudaERNS_18TensorIteratorBaseEENKUlvE1_clEvENKUlvE0_clEvEUlffE_EESt5arrayIPcLm2EEEEviT0_T1_)
        .other          _ZN2at6native29vectorized_elementwise_kernelILi2ENS0_13AUnaryFunctorIfffZZZNS0_15binary_internal21div_trunc_kernel_cudaERNS_18TensorIteratorBaseEENKUlvE1_clEvENKUlvE0_clEvEUlffE_EESt5arrayIPcLm2EEEEviT0_T1_,@"STO_CUDA_ENTRY STV_DEFAULT"
_ZN2at6native29vectorized_elementwise_kernelILi2ENS0_13AUnaryFunctorIfffZZZNS0_15binary_internal21div_trunc_kernel_cudaERNS_18TensorIteratorBaseEENKUlvE1_clEvENKUlvE0_clEvEUlffE_EESt5arrayIPcLm2EEEEviT0_T1_:
.text._ZN2at6native29vectorized_elementwise_kernelILi2ENS0_13AUnaryFunctorIfffZZZNS0_15binary_internal21div_trunc_kernel_cudaERNS_18TensorIteratorBaseEENKUlvE1_clEvENKUlvE0_clEvEUlffE_EESt5arrayIPcLm2EEEEviT0_T1_:
        /* <DEDUP_REMOVED lines=9> */
[----:B------:R-:W-:Y:S02]  /*0090*/  IMAD.MOV.U32 R23, RZ, RZ, RZ ;  /* 0x000000ffff177224 */ /* 0x000fe400078e00ff */
[----:B------:R-:W-:Y:S01]  /*00a0*/  HFMA2 R24, -RZ, RZ, 0, 0 ;  /* 0x00000000ff187431 */ /* 0x000fe200000001ff */
[----:B0-----:R-:W-:Y:S01]  /*00b0*/  ISETP.GE.U32.AND P2, PT, R0, R5, PT ;  /* 0x000000050000720c */ /* 0x001fe20003f46070 */
[----:B------:R-:W-:-:S12]  /*00c0*/  IMAD.MOV.U32 R2, RZ, RZ, R0 ;  /* 0x000000ffff027224 */ /* 0x000fd800078e0000 */
[----:B------:R-:W-:Y:S01]  /*00d0*/  @!P2 IADD3 R0, PT, PT, R2, 0x80, RZ ;  /* 0x000000800200a810 */ /* 0x000fe20007ffe0ff */
[----:B------:R-:W0:Y:S03]  /*00e0*/  @!P2 LDC.64 R12, c[0x0][0x398] ;  /* 0x0000e600ff0cab82 */ /* 0x000e260000000a00 */
        /* <DEDUP_REMOVED lines=12> */
[----:B-1----:R-:W-:-:S05]  /*01b0*/  @!P4 IMAD.WIDE.U32 R14, R21, 0x4, R14 ;  /* 0x00000004150ec825 */ /* 0x002fca00078e000e */
[----:B------:R0:W3:Y:S07]  /*01c0*/  @!P4 LDG.E R23, desc[UR4][R14.64] ;  /* 0x000000040e17c981 */ /* 0x0000ee000c1e1900 */
[----:B------:R-:W-:Y:S01]  /*01d0*/  @!P3 IMAD.IADD R19, R3, 0x1, R0 ;  /* 0x000000010313b824 */ /* 0x000fe200078e0200 */
[----:B------:R-:W-:Y:S01]  /*01e0*/  @!P3 IADD3 R0, PT, PT, R0, 0x80, RZ ;  /* 0x000000800000b810 */ /* 0x000fe20007ffe0ff */
[----:B------:R-:W1:Y:S03]  /*01f0*/  @!P3 LDC.64 R16, c[0x0][0x398] ;  /* 0x0000e600ff10bb82 */ /* 0x000e660000000a00 */
[----:B------:R-:W-:Y:S01]  /*0200*/  ISETP.GE.U32.AND P1, PT, R0, R5, PT ;  /* 0x000000050000720c */ /* 0x000fe20003f26070 */
[----:B--2---:R-:W-:Y:S01]  /*0210*/  @!P5 IMAD.WIDE.U32 R26, R29, 0x4, R26 ;  /* 0x000000041d1ad825 */ /* 0x004fe200078e001a */
[----:B------:R-:W-:-:S03]  /*0220*/  @!P2 IADD3 R20, PT, PT, R3, R2, RZ ;  /* 0x000000020314a210 */ /* 0x000fc60007ffe0ff */
[----:B------:R-:W-:Y:S01]  /*0230*/  IMAD.MOV.U32 R21, RZ, RZ, RZ ;  /* 0x000000ffff157224 */ /* 0x000fe200078e00ff */
[----:B------:R2:W4:Y:S07]  /*0240*/  @!P5 LDG.E R24, desc[UR4][R26.64] ;  /* 0x000000041a18d981 */ /* 0x00052e000c1e1900 */
[----:B------:R-:W-:Y:S01]  /*0250*/  @!P1 IMAD.IADD R29, R3, 0x1, R0 ;  /* 0x00000001031d9824 */ /* 0x000fe200078e0200 */
[----:B------:R-:W-:-:S04]  /*0260*/  @!P1 IADD3 R0, PT, PT, R0, 0x80, RZ ;  /* 0x0000008000009810 */ /* 0x000fc80007ffe0ff */
[----:B------:R-:W-:Y:S01]  /*0270*/  ISETP.GE.U32.AND P4, PT, R0, R5, PT ;  /* 0x000000050000720c */ /* 0x000fe20003f86070 */
[----:B0-----:R-:W-:Y:S02]  /*0280*/  @!P2 IMAD.WIDE.U32 R14, R20, 0x4, R12 ;  /* 0x00000004140ea825 */ /* 0x001fe400078e000c */
[----:B------:R-:W0:Y:S02]  /*0290*/  @!P1 LDC.64 R12, c[0x0][0x398] ;  /* 0x0000e600ff0c9b82 */ /* 0x000e240000000a00 */
[----:B-1----:R-:W-:-:S04]  /*02a0*/  @!P3 IMAD.WIDE.U32 R16, R19, 0x4, R16 ;  /* 0x000000041310b825 */ /* 0x002fc800078e0010 */
[----:B------:R-:W-:Y:S01]  /*02b0*/  IMAD.MOV.U32 R20, RZ, RZ, RZ ;  /* 0x000000ffff147224 */ /* 0x000fe200078e00ff */
[----:B------:R-:W5:Y:S01]  /*02c0*/  @!P3 LDG.E R21, desc[UR4][R16.64] ;  /* 0x000000041015b981 */ /* 0x000f62000c1e1900 */
[----:B------:R-:W1:Y:S02]  /*02d0*/  @!P0 LDC.64 R18, c[0x0][0x398] ;  /* 0x0000e600ff128b82 */ /* 0x000e640000000a00 */
[----:B--2---:R-:W-:Y:S02]  /*02e0*/  @!P4 IADD3 R27, PT, PT, R3, R0, RZ ;  /* 0x00000000031bc210 */ /* 0x004fe40007ffe0ff */
[----:B------:R-:W-:Y:S01]  /*02f0*/  @!P4 IADD3 R0, PT, PT, R0, 0x80, RZ ;  /* 0x000000800000c810 */ /* 0x000fe20007ffe0ff */
[----:B------:R2:W5:Y:S03]  /*0300*/  @!P2 LDG.E R20, desc[UR4][R14.64] ;  /* 0x000000040e14a981 */ /* 0x000566000c1e1900 */
[----:B------:R-:W-:Y:S01]  /*0310*/  ISETP.GE.U32.AND P2, PT, R0, R5, PT ;  /* 0x000000050000720c */ /* 0x000fe20003f46070 */
[----:B--2---:R-:W2:-:S12]  /*0320*/  @!P4 LDC.64 R14, c[0x0][0x398] ;  /* 0x0000e600ff0ecb82 */ /* 0x004e980000000a00 */
[----:B------:R-:W2:Y:S01]  /*0330*/  @!P2 LDC.64 R16, c[0x0][0x398] ;  /* 0x0000e600ff10ab82 */ /* 0x000ea20000000a00 */
[----:B------:R-:W-:Y:S01]  /*0340*/  MOV R26, RZ ;  /* 0x000000ff001a7202 */ /* 0x000fe20000000f00 */
[----:B0-----:R-:W-:-:S04]  /*0350*/  @!P1 IMAD.WIDE.U32 R12, R29, 0x4, R12 ;  /* 0x000000041d0c9825 */ /* 0x001fc800078e000c */
[----:B------:R-:W-:Y:S01]  /*0360*/  @!P2 IMAD.IADD R29, R3, 0x1, R0 ;  /* 0x00000001031da824 */ /* 0x000fe200078e0200 */
[----:B------:R-:W5:Y:S01]  /*0370*/  @!P1 LDG.E R26, desc[UR4][R12.64] ;  /* 0x000000040c1a9981 */ /* 0x000f62000c1e1900 */
[----:B-1----:R-:W-:Y:S01]  /*0380*/  @!P0 IMAD.WIDE.U32 R18, R25, 0x4, R18 ;  /* 0x0000000419128825 */ /* 0x002fe200078e0012 */
[----:B------:R-:W-:-:S03]  /*0390*/  MOV R0, RZ ;  /* 0x000000ff00007202 */ /* 0x000fc60000000f00 */
[----:B------:R-:W-:Y:S02]  /*03a0*/  IMAD.MOV.U32 R25, RZ, RZ, RZ ;  /* 0x000000ffff197224 */ /* 0x000fe400078e00ff */
[----:B--2---:R-:W-:-:S04]  /*03b0*/  @!P4 IMAD.WIDE.U32 R14, R27, 0x4, R14 ;  /* 0x000000041b0ec825 */ /* 0x004fc800078e000e */
[----:B------:R-:W-:Y:S01]  /*03c0*/  HFMA2 R27, -RZ, RZ, 0, 0 ;  /* 0x00000000ff1b7431 */ /* 0x000fe200000001ff */
[----:B------:R0:W2:Y:S05]  /*03d0*/  @!P0 LDG.E R25, desc[UR4][R18.64] ;  /* 0x0000000412198981 */ /* 0x0000aa000c1e1900 */
[----:B------:R1:W2:Y:S01]  /*03e0*/  @!P4 LDG.E R27, desc[UR4][R14.64] ;  /* 0x000000040e1bc981 */ /* 0x0002a2000c1e1900 */
[----:B------:R-:W-:-:S05]  /*03f0*/  @!P2 IMAD.WIDE.U32 R16, R29, 0x4, R16 ;  /* 0x000000041d10a825 */ /* 0x000fca00078e0010 */
[----:B------:R1:W2:Y:S01]  /*0400*/  @!P2 LDG.E R0, desc[UR4][R16.64] ;  /* 0x000000041000a981 */ /* 0x0002a2000c1e1900 */
[----:B0-----:R-:W-:-:S04]  /*0410*/  IADD3 R18, PT, PT, R2, 0x100, RZ ;  /* 0x0000010002127810 */ /* 0x001fc80007ffe0ff */
[----:B------:R-:W-:Y:S01]  /*0420*/  ISETP.GE.U32.AND P1, PT, R18, R5, PT ;  /* 0x000000051200720c */ /* 0x000fe20003f26070 */
[C---:B------:R-:W-:Y:S01]  /*0430*/  VIADD R18, R2.reuse, 0x180 ;  /* 0x0000018002127836 */ /* 0x040fe20000000000 */
[----:B------:R-:W-:-:S04]  /*0440*/  IADD3 R12, PT, PT, R2, 0x200, RZ ;  /* 0x00000200020c7810 */ /* 0x000fc80007ffe0ff */
[-C--:B------:R-:W-:Y:S02]  /*0450*/  ISETP.GE.U32.AND P2, PT, R18, R5.reuse, PT ;  /* 0x000000051200720c */ /* 0x080fe40003f46070 */
[----:B------:R-:W-:-:S05]  /*0460*/  ISETP.GE.U32.AND P3, PT, R12, R5, PT ;  /* 0x000000050c00720c */ /* 0x000fca0003f66070 */
[----:B------:R-:W0:Y:S08]  /*0470*/  @!P1 LDC R19, c[0x0][0x388] ;  /* 0x0000e200ff139b82 */ /* 0x000e300000000800 */
[----:B-1----:R-:W1:Y:S08]  /*0480*/  @!P2 LDC R14, c[0x0][0x388] ;  /* 0x0000e200ff0eab82 */ /* 0x002e700000000800 */
[----:B------:R-:W1:Y:S01]  /*0490*/  @!P3 LDC R17, c[0x0][0x388] ;  /* 0x0000e200ff11bb82 */ /* 0x000e620000000800 */
[----:B------:R-:W-:-:S02]  /*04a0*/  ISETP.GE.U32.AND P0, PT, R2, R5, PT ;  /* 0x000000050200720c */ /* 0x000fc40003f06070 */
[----:B------:R-:W-:-:S11]  /*04b0*/  IADD3 R18, PT, PT, R2, 0x280, RZ ;  /* 0x0000028002127810 */ /* 0x000fd60007ffe0ff */
[----:B------:R-:W1:Y:S01]  /*04c0*/  @!P0 LDC R28, c[0x0][0x388] ;  /* 0x0000e200ff1c8b82 */ /* 0x000e620000000800 */
[----:B------:R-:W-:Y:S04]  /*04d0*/  BSSY.RECONVERGENT B0, `(.L_x_6131) ;  /* 0x0000055000007945 */ /* 0x000fe80003800200 */
[----:B------:R-:W-:Y:S01]  /*04e0*/  BSSY.RELIABLE B1, `(.L_x_6132) ;  /* 0x000004d000017945 */ /* 0x000fe20003800100 */
[----:B---3--:R-:W0:Y:S08]  /*04f0*/  @!P1 MUFU.RCP R12, R23 ;  /* 0x00000017000c9308 */ /* 0x008e300000001000 */
[----:B----4-:R-:W1:Y:S01]  /*0500*/  @!P2 MUFU.RCP R13, R24 ;  /* 0x00000018000da308 */ /* 0x010e620000001000 */
[----:B0-----:R-:W-:-:S07]  /*0510*/  @!P1 FMUL.FTZ R12, R12, R19 ;  /* 0x000000130c0c9220 */ /* 0x001fce0000410000 */
[----:B-----5:R-:W0:Y:S01]  /*0520*/  @!P3 MUFU.RCP R16, R21 ;  /* 0x000000150010b308 */ /* 0x020e220000001000 */
[----:B-1----:R-:W-:Y:S01]  /*0530*/  @!P2 FMUL.FTZ R13, R13, R14 ;  /* 0x0000000e0d0da220 */ /* 0x002fe20000410000 */
[----:B------:R-:W-:-:S06]  /*0540*/  VIADD R14, R2, 0x80 ;  /* 0x00000080020e7836 */ /* 0x000fcc0000000000 */
[----:B------:R-:W-:Y:S01]  /*0550*/  @!P2 FRND.TRUNC R6, R13 ;  /* 0x0000000d0006a307 */ /* 0x000fe2000020d000 */
[----:B------:R-:W-:-:S07]  /*0560*/  ISETP.GE.U32.AND P2, PT, R18, R5, PT ;  /* 0x000000051200720c */ /* 0x000fce0003f46070 */
[----:B------:R1:W-:Y:S01]  /*0570*/  @!P1 FRND.TRUNC R4, R12 ;  /* 0x0000000c00049307 */ /* 0x0003e2000020d000 */
[----:B0-----:R-:W-:Y:S01]  /*0580*/  @!P3 FMUL.FTZ R16, R16, R17 ;  /* 0x000000111010b220 */ /* 0x001fe20000410000 */
[----:B-1----:R-:W-:-:S06]  /*0590*/  IADD3 R12, PT, PT, R2, 0x300, RZ ;  /* 0x00000300020c7810 */ /* 0x002fcc0007ffe0ff */
[----:B------:R-:W-:Y:S01]  /*05a0*/  @!P3 FRND.TRUNC R7, R16 ;  /* 0x000000100007b307 */ /* 0x000fe2000020d000 */
[-C--:B------:R-:W-:Y:S01]  /*05b0*/  ISETP.GE.U32.AND P1, PT, R14, R5.reuse, PT ;  /* 0x000000050e00720c */ /* 0x080fe20003f26070 */
[----:B------:R-:W0:Y:S01]  /*05c0*/  @!P2 LDC R17, c[0x0][0x388] ;  /* 0x0000e200ff11ab82 */ /* 0x000e220000000800 */
[----:B------:R-:W-:Y:S02]  /*05d0*/  ISETP.GE.U32.AND P3, PT, R12, R5, PT ;  /* 0x000000050c00720c */ /* 0x000fe40003f66070 */
[----:B------:R-:W-:-:S03]  /*05e0*/  IADD3 R12, PT, PT, R2, 0x380, RZ ;  /* 0x00000380020c7810 */ /* 0x000fc60007ffe0ff */
[----:B------:R-:W1:Y:S01]  /*05f0*/  @!P0 MUFU.RCP R15, R20 ;  /* 0x00000014000f8308 */ /* 0x000e620000001000 */
[----:B------:R-:W-:Y:S02]  /*0600*/  ISETP.GE.U32.AND P4, PT, R12, R5, PT ;  /* 0x000000050c00720c */ /* 0x000fe40003f86070 */
[----:B------:R-:W3:Y:S05]  /*0610*/  @!P0 LDC.64 R12, c[0x0][0x390] ;  /* 0x0000e400ff0c8b82 */ /* 0x000eea0000000a00 */
[----:B------:R-:W0:Y:S03]  /*0620*/  @!P2 MUFU.RCP R26, R26 ;  /* 0x0000001a001aa308 */ /* 0x000e260000001000 */
[----:B------:R-:W4:Y:S08]  /*0630*/  @!P3 LDC R19, c[0x0][0x388] ;  /* 0x0000e200ff13bb82 */ /* 0x000f300000000800 */
[----:B------:R-:W5:Y:S01]  /*0640*/  @!P4 LDC R21, c[0x0][0x388] ;  /* 0x0000e200ff15cb82 */ /* 0x000f620000000800 */
[----:B-1----:R-:W-:Y:S01]  /*0650*/  @!P0 FMUL.FTZ R15, R15, R28 ;  /* 0x0000001c0f0f8220 */ /* 0x002fe20000410000 */
[----:B--2---:R-:W-:Y:S06]  /*0660*/  @!P1 MUFU.RCP R25, R25 ;  /* 0x0000001900199308 */ /* 0x004fec0000001000 */
[----:B------:R-:W1:Y:S02]  /*0670*/  @!P1 LDC R18, c[0x0][0x388] ;  /* 0x0000e200ff129b82 */ /* 0x000e640000000800 */
[----:B------:R-:W4:Y:S08]  /*0680*/  @!P3 MUFU.RCP R16, R27 ;  /* 0x0000001b0010b308 */ /* 0x000f300000001000 */
[----:B------:R-:W5:Y:S08]  /*0690*/  @!P4 MUFU.RCP R0, R0 ;  /* 0x000000000000c308 */ /* 0x000f700000001000 */
[----:B------:R0:W2:Y:S02]  /*06a0*/  @!P0 FRND.TRUNC R22, R15 ;  /* 0x0000000f00168307 */ /* 0x0000a4000020d000 */
[----:B0-----:R-:W-:Y:S01]  /*06b0*/  @!P2 FMUL.FTZ R15, R26, R17 ;  /* 0x000000111a0fa220 */ /* 0x001fe20000410000 */
[----:B------:R-:W-:Y:S01]  /*06c0*/  @!P0 IMAD.IADD R17, R3, 0x1, R2 ;  /* 0x0000000103118824 */ /* 0x000fe200078e0202 */
[----:B------:R-:W-:-:S03]  /*06d0*/  @!P0 MOV R2, R14 ;  /* 0x0000000e00028202 */ /* 0x000fc60000000f00 */
[----:B---3--:R-:W-:-:S04]  /*06e0*/  @!P0 IMAD.WIDE.U32 R12, R17, 0x4, R12 ;  /* 0x00000004110c8825 */ /* 0x008fc800078e000c */
[----:B----4-:R-:W-:Y:S01]  /*06f0*/  @!P3 FMUL.FTZ R16, R16, R19 ;  /* 0x000000131010b220 */ /* 0x010fe20000410000 */
[----:B-----5:R-:W-:Y:S01]  /*0700*/  @!P4 FMUL.FTZ R17, R0, R21 ;  /* 0x000000150011c220 */ /* 0x020fe20000410000 */
[----:B-1----:R-:W-:Y:S01]  /*0710*/  @!P1 FMUL.FTZ R25, R25, R18 ;  /* 0x0000001219199220 */ /* 0x002fe20000410000 */
[----:B--2---:R0:W-:Y:S01]  /*0720*/  @!P0 STG.E desc[UR4][R12.64], R22 ;  /* 0x000000160c008986 */ /* 0x0041e2000c101904 */
[----:B------:R-:W-:Y:S01]  /*0730*/  ISETP.GE.U32.AND P0, PT, R2, R5, PT ;  /* 0x000000050200720c */ /* 0x000fe20003f06070 */
[----:B------:R0:W1:Y:S08]  /*0740*/  @!P2 FRND.TRUNC R8, R15 ;  /* 0x0000000f0008a307 */ /* 0x000070000020d000 */
        /* <DEDUP_REMOVED lines=9> */
[----:B----4-:R0:W-:Y:S07]  /*07e0*/  STG.E desc[UR4][R12.64], R11 ;  /* 0x0000000b0c007986 */ /* 0x0101ee000c101904 */
[----:B------:R-:W-:Y:S05]  /*07f0*/  @P0 BRA `(.L_x_6134) ;  /* 0x0000000000300947 */ /* 0x000fea0003800000 */
[----:B0-----:R-:W0:Y:S01]  /*0800*/  LDC.64 R12, c[0x0][0x390] ;  /* 0x0000e400ff0c7b82 */ /* 0x001e220000000a00 */
[----:B------:R-:W-:Y:S02]  /*0810*/  IADD3 R11, PT, PT, R3, R2, RZ ;  /* 0x00000002030b7210 */ /* 0x000fe40007ffe0ff */
[----:B------:R-:W-:-:S03]  /*0820*/  IADD3 R2, PT, PT, R2, 0x80, RZ ;  /* 0x0000008002027810 */ /* 0x000fc60007ffe0ff */
[----:B0-----:R-:W-:-:S05]  /*0830*/  IMAD.WIDE.U32 R12, R11, 0x4, R12 ;  /* 0x000000040b0c7825 */ /* 0x001fca00078e000c */
[----:B------:R1:W-:Y:S02]  /*0840*/  STG.E desc[UR4][R12.64], R4 ;  /* 0x000000040c007986 */ /* 0x0003e4000c101904 */
.L_x_6133:
[----:B------:R-:W-:-:S13]  /*0850*/  ISETP.GE.U32.AND P0, PT, R2, R5, PT ;  /* 0x000000050200720c */ /* 0x000fda0003f06070 */
[----:B------:R-:W-:Y:S05]  /*0860*/  @P0 BRA `(.L_x_6135) ;  /* 0x0000000000300947 */ /* 0x000fea0003800000 */
[----:B01----:R-:W0:Y:S01]  /*0870*/  LDC.64 R12, c[0x0][0x390] ;  /* 0x0000e400ff0c7b82 */ /* 0x003e220000000a00 */
[----:B----4-:R-:W-:Y:S01]  /*0880*/  IMAD.IADD R11, R3, 0x1, R2 ;  /* 0x00000001030b7824 */ /* 0x010fe200078e0202 */
[----:B------:R-:W-:-:S03]  /*0890*/  IADD3 R2, PT, PT, R2, 0x80, RZ ;  /* 0x0000008002027810 */ /* 0x000fc60007ffe0ff */
[----:B0-----:R-:W-:-:S05]  /*08a0*/  IMAD.WIDE.U32 R12, R11, 0x4, R12 ;  /* 0x000000040b0c7825 */ /* 0x001fca00078e000c */
[----:B------:R1:W-:Y:S02]  /*08b0*/  STG.E desc[UR4][R12.64], R6 ;  /* 0x000000060c007986 */ /* 0x0003e4000c101904 */
.L_x_6134:
[----:B------:R-:W-:-:S13]  /*08c0*/  ISETP.GE.U32.AND P0, PT, R2, R5, PT ;  /* 0x000000050200720c */ /* 0x000fda0003f06070 */
[----:B------:R-:W-:Y:S05]  /*08d0*/  @P0 BRA `(.L_x_6136) ;  /* 0x0000000000340947 */ /* 0x000fea0003800000 */
[----:B01----:R-:W0:Y:S01]  /*08e0*/  LDC.64 R12, c[0x0][0x390] ;  /* 0x0000e400ff0c7b82 */ /* 0x003e220000000a00 */
[----:B------:R-:W-:Y:S01]  /*08f0*/  IADD3 R11, PT, PT, R3, R2, RZ ;  /* 0x00000002030b7210 */ /* 0x000fe20007ffe0ff */
[----:B------:R-:W-:-:S04]  /*0900*/  VIADD R2, R2, 0x80 ;  /* 0x0000008002027836 */ /* 0x000fc80000000000 */
[----:B0-----:R-:W-:-:S05]  /*0910*/  IMAD.WIDE.U32 R12, R11, 0x4, R12 ;  /* 0x000000040b0c7825 */ /* 0x001fca00078e000c */
[----:B------:R2:W-:Y:S02]  /*0920*/  STG.E desc[UR4][R12.64], R7 ;  /* 0x000000070c007986 */ /* 0x0005e4000c101904 */
.L_x_6135:
[----:B------:R-:W-:-:S13]  /*0930*/  ISETP.GE.U32.AND P0, PT, R2, R5, PT ;  /* 0x000000050200720c */ /* 0x000fda0003f06070 */
[----:B------:R-:W-:Y:S05]  /*0940*/  @P0 BREAK.RELIABLE B1 ;  /* 0x0000000000010942 */ /* 0x000fea0003800100 */
[----:B------:R-:W-:Y:S05]  /*0950*/  @P0 BRA `(.L_x_6137) ;  /* 0x0000000000300947 */ /* 0x000fea0003800000 */
[----:B--2---:R-:W2:Y:S01]  /*0960*/  LDC.64 R6, c[0x0][0x390] ;  /* 0x0000e400ff067b82 */ /* 0x004ea20000000a00 */
[----:B----4-:R-:W-:Y:S02]  /*0970*/  IADD3 R11, PT, PT, R3, R2, RZ ;  /* 0x00000002030b7210 */ /* 0x010fe40007ffe0ff */
[----:B------:R-:W-:-:S03]  /*0980*/  IADD3 R2, PT, PT, R2, 0x80, RZ ;  /* 0x0000008002027810 */ /* 0x000fc60007ffe0ff */
[----:B--2---:R-:W-:-:S05]  /*0990*/  IMAD.WIDE.U32 R6, R11, 0x4, R6 ;  /* 0x000000040b067825 */ /* 0x004fca00078e0006 */
[----:B------:R2:W-:Y:S02]  /*09a0*/  STG.E desc[UR4][R6.64], R8 ;  /* 0x0000000806007986 */ /* 0x0005e4000c101904 */
.L_x_6136:
[----:B------:R-:W-:Y:S05]  /*09b0*/  BSYNC.RELIABLE B1 ;  /* 0x0000000000017941 */ /* 0x000fea0003800100 */
.L_x_6132:
[----:B------:R-:W-:-:S13]  /*09c0*/  ISETP.GE.U32.AND P0, PT, R2, R5, PT ;  /* 0x000000050200720c */ /* 0x000fda0003f06070 */
[----:B-12---:R-:W1:Y:S01]  /*09d0*/  @!P0 LDC.64 R6, c[0x0][0x390] ;  /* 0x0000e400ff068b82 */ /* 0x006e620000000a00 */
[----:B0-----:R-:W-:Y:S01]  /*09e0*/  @!P0 IMAD.IADD R11, R3, 0x1, R2 ;  /* 0x00000001030b8824 */ /* 0x001fe200078e0202 */
[----:B------:R-:W-:-:S03]  /*09f0*/  @!P0 IADD3 R2, PT, PT, R2, 0x80, RZ ;  /* 0x0000008002028810 */ /* 0x000fc60007ffe0ff */
[----:B-1----:R-:W-:-:S05]  /*0a00*/  @!P0 IMAD.WIDE.U32 R6, R11, 0x4, R6 ;  /* 0x000000040b068825 */ /* 0x002fca00078e0006 */
[----:B------:R0:W-:Y:S02]  /*0a10*/  @!P0 STG.E desc[UR4][R6.64], R9 ;  /* 0x0000000906008986 */ /* 0x0001e4000c101904 */
.L_x_6137:
[----:B------:R-:W-:Y:S05]  /*0a20*/  BSYNC.RECONVERGENT B0 ;  /* 0x0000000000007941 */ /* 0x000fea0003800200 */
.L_x_6131:
[----:B------:R-:W-:Y:S05]  /*0a30*/  WARPSYNC.ALL ;  /* 0x0000000000007948 */ /* 0x000fea0003800000 */
[----:B------:R-:W-:-:S13]  /*0a40*/  ISETP.GE.U32.AND P0, PT, R2, R5, PT ;  /* 0x000000050200720c */ /* 0x000fda0003f06070 */
[----:B------:R-:W-:Y:S05]  /*0a50*/  @P0 EXIT ;  /* 0x000000000000094d */ /* 0x000fea0003800000 */
[----:B-1----:R-:W1:Y:S01]  /*0a60*/  LDC.64 R4, c[0x0][0x390] ;  /* 0x0000e400ff047b82 */ /* 0x002e620000000a00 */
[----:B------:R-:W-:-:S05]  /*0a70*/  IADD3 R3, PT, PT, R3, R2, RZ ;  /* 0x0000000203037210 */ /* 0x000fca0007ffe0ff */
[----:B-1----:R-:W-:-:S05]  /*0a80*/  IMAD.WIDE.U32 R2, R3, 0x4, R4 ;  /* 0x0000000403027825 */ /* 0x002fca00078e0004 */
[----:B---3--:R-:W-:Y:S01]  /*0a90*/  STG.E desc[UR4][R2.64], R10 ;  /* 0x0000000a02007986 */ /* 0x008fe2000c101904 */
[----:B------:R-:W-:Y:S05]  /*0aa0*/  EXIT ;  /* 0x000000000000794d */ /* 0x000fea0003800000 */
.L_x_6130:
[----:B------:R-:W0:Y:S01]  /*0ab0*/  S2R R0, SR_TID.X ;  /* 0x0000000000007919 */ /* 0x000e220000002100 */
[----:B------:R-:W1:Y:S01]  /*0ac0*/  LDC.64 R4, c[0x0][0x398] ;  /* 0x0000e600ff047b82 */ /* 0x000e620000000a00 */
[----:B------:R-:W2:Y:S01]  /*0ad0*/  LDCU UR6, c[0x0][0x388] ;  /* 0x00007100ff0677ac */ /* 0x000ea20008000800 */
[----:B-1----:R-:W-:-:S04]  /*0ae0*/  IMAD.WIDE.U32 R4, R3, 0x4, R4 ;  /* 0x0000000403047825 */ /* 0x002fc800078e0004 */
[----:B0-----:R-:W-:-:S05]  /*0af0*/  IMAD.WIDE.U32 R4, R0, 0x8, R4 ;  /* 0x0000000800047825 */ /* 0x001fca00078e0004 */
[----:B------:R-:W3:Y:S04]  /*0b00*/  LDG.E.64 R6, desc[UR4][R4.64] ;  /* 0x0000000404067981 */ /* 0x000ee8000c1e1b00 */
[----:B------:R-:W4:Y:S04]  /*0b10*/  LDG.E.64 R8, desc[UR4][R4.64+0x400] ;  /* 0x0004000404087981 */ /* 0x000f28000c1e1b00 */
[----:B------:R-:W5:Y:S04]  /*0b20*/  LDG.E.64 R10, desc[UR4][R4.64+0x800] ;  /* 0x00080004040a7981 */ /* 0x000f68000c1e1b00 */
[----:B------:R2:W5:Y:S01]  /*0b30*/  LDG.E.64 R12, desc[UR4][R4.64+0xc00] ;  /* 0x000c0004040c7981 */ /* 0x000562000c1e1b00 */
[----:B---3--:R-:W2:Y:S08]  /*0b40*/  MUFU.RCP R7, R7 ;  /* 0x0000000700077308 */ /* 0x008eb00000001000 */
[----:B----4-:R-:W0:Y:S08]  /*0b50*/  MUFU.RCP R8, R8 ;  /* 0x0000000800087308 */ /* 0x010e300000001000 */
[----:B------:R-:W1:Y:S01]  /*0b60*/  MUFU.RCP R9, R9 ;  /* 0x0000000900097308 */ /* 0x000e620000001000 */
[----:B--2---:R-:W-:-:S07]  /*0b70*/  FMUL.FTZ R5, R7, UR6 ;  /* 0x0000000607057c20 */ /* 0x004fce0008410000 */
[----:B------:R0:W2:Y:S08]  /*0b80*/  MUFU.RCP R2, R6 ;  /* 0x0000000600027308 */ /* 0x0000b00000001000 */
[----:B-----5:R-:W3:Y:S01]  /*0b90*/  MUFU.RCP R10, R10 ;  /* 0x0000000a000a7308 */ /* 0x020ee20000001000 */
[----:B0-----:R-:W-:Y:S01]  /*0ba0*/  FMUL.FTZ R6, R8, UR6 ;  /* 0x0000000608067c20 */ /* 0x001fe20008410000 */
[----:B-1----:R-:W-:-:S02]  /*0bb0*/  FMUL.FTZ R7, R9, UR6 ;  /* 0x0000000609077c20 */ /* 0x002fc40008410000 */
[----:B------:R-:W0:Y:S04]  /*0bc0*/  LDC.64 R8, c[0x0][0x390] ;  /* 0x0000e400ff087b82 */ /* 0x000e280000000a00 */
[----:B------:R-:W1:Y:S01]  /*0bd0*/  MUFU.RCP R11, R11 ;  /* 0x0000000b000b7308 */ /* 0x000e620000001000 */
[----:B--2---:R-:W-:-:S07]  /*0be0*/  FMUL.FTZ R2, R2, UR6 ;  /* 0x0000000602027c20 */ /* 0x004fce0008410000 */
[----:B------:R-:W2:Y:S01]  /*0bf0*/  MUFU.RCP R13, R13 ;  /* 0x0000000d000d7308 */ /* 0x000ea20000001000 */
[----:B---3--:R-:W-:-:S07]  /*0c00*/  FMUL.FTZ R10, R10, UR6 ;  /* 0x000000060a0a7c20 */ /* 0x008fce0008410000 */
[----:B------:R-:W3:Y:S01]  /*0c10*/  MUFU.RCP R12, R12 ;  /* 0x0000000c000c7308 */ /* 0x000ee20000001000 */
[----:B-1----:R-:W-:Y:S01]  /*0c20*/  FMUL.FTZ R11, R11, UR6 ;  /* 0x000000060b0b7c20 */ /* 0x002fe20008410000 */
[----:B0-----:R-:W-:-:S06]  /*0c30*/  IMAD.WIDE.U32 R8, R3, 0x4, R8 ;  /* 0x0000000403087825 */ /* 0x001fcc00078e0008 */
[----:B------:R3:W-:Y:S01]  /*0c40*/  FRND.TRUNC R4, R2 ;  /* 0x0000000200047307 */ /* 0x0007e2000020d000 */
[----:B--2---:R-:W-:Y:S01]  /*0c50*/  FMUL.FTZ R13, R13, UR6 ;  /* 0x000000060d0d7c20 */ /* 0x004fe20008410000 */
[----:B------:R-:W-:-:S06]  /*0c60*/  IMAD.WIDE.U32 R8, R0, 0x8, R8 ;  /* 0x0000000800087825 */ /* 0x000fcc00078e0008 */
[----:B------:R-:W0:Y:S01]  /*0c70*/  FRND.TRUNC R5, R5 ;  /* 0x0000000500057307 */ /* 0x000e22000020d000 */
[----:B---3--:R-:W-:-:S07]  /*0c80*/  FMUL.FTZ R2, R12, UR6 ;  /* 0x000000060c027c20 */ /* 0x008fce0008410000 */
        /* <DEDUP_REMOVED lines=11> */
.L_x_6138:
        /* <DEDUP_REMOVED lines=12> */
.L_x_22371:


//--------------------- .text._ZN2at6native29vectorized_elementwise_kernelILi4ENS0_13AUnaryFunctorIfffZZZNS0_15binary_internal21div_trunc_kernel_cudaERNS_18TensorIteratorBaseEENKUlvE1_clEvENKUlvE0_clEvEUlffE_EESt5arrayIPcLm2EEEEviT0_T1_ --------------------------
	.section	.text._ZN2at6native29vectorized_elementwise_kernelILi4ENS0_13AUnaryFunctorIfffZZZNS0_15binary_internal21div_trunc_kernel_cudaERNS_18TensorIteratorBaseEENKUlvE1_clEvENKUlvE0_clEvEUlffE_EESt5arrayIPcLm2EEEEviT0_T1_,"ax",@progbits
	.align	128
        .global         _ZN2at6native29vectorized_elementwise_kernelILi4ENS0_13AUnaryFunctorIfffZZZNS0_15binary_internal21div_trunc_kernel_cudaERNS_18TensorIteratorBaseEENKUlvE1_clEvENKUlvE0_clEvEUlffE_EESt5arrayIPcLm2EEEEviT0_T1_
        .type           _ZN2at6native29vectorized_elementwise_kernelILi4ENS0_13AUnaryFunctorIfffZZZNS0_15binary_internal21div_trunc_kernel_cudaERNS_18TensorIteratorBaseEENKUlvE1_clEvENKUlvE0_clEvEUlffE_EESt5arrayIPcLm2EEEEviT0_T1_,@function
        .size           _ZN2at6native29vectorized_elementwise_kernelILi4ENS0_13AUnaryFunctorIfffZZZNS0_15binary_internal21div_trunc_kernel_cudaERNS_18TensorIteratorBaseEENKUlvE1_clEvENKUlvE0_clEvEUlffE_EESt5arrayIPcLm2EEEEviT0_T1_,(.L_x_22372 - _ZN2at6native29vectorized_elementwise_kernelILi4ENS0_13AUnaryFunctorIfffZZZNS0_15binary_internal21div_trunc_kernel_cudaERNS_18TensorIteratorBaseEENKUlvE1_clEvENKUlvE0_clEvEUlffE_EESt5arrayIPcLm2EEEEviT0_T1_)
        .other          _ZN2at6native29vectorized_elementwise_kernelILi4ENS0_13AUnaryFunctorIfffZZZNS0_15binary_internal21div_trunc_kernel_cudaERNS_18TensorIteratorBaseEENKUlvE1_clEvENKUlvE0_clEvEUlffE_EESt5arrayIPcLm2EEEEviT0_T1_,@"STO_CUDA_ENTRY STV_DEFAULT"
_ZN2at6native29vectorized_elementwise_kernelILi4ENS0_13AUnaryFunctorIfffZZZNS0_15binary_internal21div_trunc_kernel_cudaERNS_18TensorIteratorBaseEENKUlvE1_clEvENKUlvE0_clEvEUlffE_EESt5arrayIPcLm2EEEEviT0_T1_:
.text._ZN2at6native29vectorized_elementwise_kernelILi4ENS0_13AUnaryFunctorIfffZZZNS0_15binary_internal21div_trunc_kernel_cudaERNS_18TensorIteratorBaseEENKUlvE1_clEvENKUlvE0_clEvEUlffE_EESt5arrayIPcLm2EEEEviT0_T1_:
        /* <DEDUP_REMOVED lines=133> */
.L_x_6142:
[----:B------:R-:W-:-:S13]  /*0850*/  ISETP.GE.U32.AND P0, PT, R2, R5, PT ;  /* 0x000000050200720c */ /* 0x000fda0003f06070 */
[----:B------:R-:W-:Y:S05]  /*0860*/  @P0 BRA `(.L_x_6144) ;  /* 0x0000000000300947 */ /* 0x000fea0003800000 */
[----:B01----:R-:W0:Y:S01]  /*0870*/  LDC.64 R12, c[0x0][0x390] ;  /* 0x0000e400ff0c7b82 */ /* 0x003e220000000a00 */
[----:B----4-:R-:W-:Y:S01]  /*0880*/  IMAD.IADD R11, R3, 0x1, R2 ;  /* 0x00000001030b7824 */ /* 0x010fe200078e0202 */
[----:B------:R-:W-:-:S03]  /*0890*/  IADD3 R2, PT, PT, R2, 0x80, RZ ;  /* 0x0000008002027810 */ /* 0x000fc60007ffe0ff */
[----:B0-----:R-:W-:-:S05]  /*08a0*/  IMAD.WIDE.U32 R12, R11, 0x4, R12 ;  /* 0x000000040b0c7825 */ /* 0x001fca00078e000c */
[----:B------:R1:W-:Y:S02]  /*08b0*/  STG.E desc[UR4][R12.64], R6 ;  /* 0x000000060c007986 */ /* 0x0003e4000c101904 */
.L_x_6143:
[----:B------:R-:W-:-:S13]  /*08c0*/  ISETP.GE.U32.AND P0, PT, R2, R5, PT ;  /* 0x000000050200720c */ /* 0x000fda0003f06070 */
[----:B------:R-:W-:Y:S05]  /*08d0*/  @P0 BRA `(.L_x_6145) ;  /* 0x0000000000340947 */ /* 0x000fea0003800000 */
[----:B01----:R-:W0:Y:S01]  /*08e0*/  LDC.64 R12, c[0x0][0x390] ;  /* 0x0000e400ff0c7b82 */ /* 0x003e220000000a00 */
[----:B------:R-:W-:Y:S01]  /*08f0*/  IADD3 R11, PT, PT, R3, R2, RZ ;  /* 0x00000002030b7210 */ /* 0x000fe20007ffe0ff */
[----:B------:R-:W-:-:S04]  /*0900*/  VIADD R2, R2, 0x80 ;  /* 0x0000008002027836 */ /* 0x000fc80000000000 */
[----:B0-----:R-:W-:-:S05]  /*0910*/  IMAD.WIDE.U32 R12, R11, 0x4, R12 ;  /* 0x000000040b0c7825 */ /* 0x001fca00078e000c */
[----:B------:R2:W-:Y:S02]  /*0920*/  STG.E desc[UR4][R12.64], R7 ;  /* 0x000000070c007986 */ /* 0x0005e4000c101904 */
.L_x_6144:
        /* <DEDUP_REMOVED lines=8> */
.L_x_6145:
[----:B------:R-:W-:Y:S05]  /*09b0*/  BSYNC.RELIABLE B1 ;  /* 0x0000000000017941 */ /* 0x000fea0003800100 */
.L_x_6141:
[----:B------:R-:W-:-:S13]  /*09c0*/  ISETP.GE.U32.AND P0, PT, R2, R5, PT ;  /* 0x000000050200720c */ /* 0x000fda0003f06070 */
[----:B-12---:R-:W1:Y:S01]  /*09d0*/  @!P0 LDC.64 R6, c[0x0][0x390] ;  /* 0x0000e400ff068b82 */ /* 0x006e620000000a00 */
[----:B0-----:R-:W-:Y:S01]  /*09e0*/  @!P0 IMAD.IADD R11, R3, 0x1, R2 ;  /* 0x00000001030b8824 */ /* 0x001fe200078e0202 */
[----:B------:R-:W-:-:S03]  /*09f0*/  @!P0 IADD3 R2, PT, PT, R2, 0x80, RZ ;  /* 0x0000008002028810 */ /* 0x000fc60007ffe0ff */
[----:B-1----:R-:W-:-:S05]  /*0a00*/  @!P0 IMAD.WIDE.U32 R6, R11, 0x4, R6 ;  /* 0x000000040b068825 */ /* 0x002fca00078e0006 */
[----:B------:R0:W-:Y:S02]  /*0a10*/  @!P0 STG.E desc[UR4][R6.64], R9 ;  /* 0x0000000906008986 */ /* 0x0001e4000c101904 */
.L_x_6146:
[----:B------:R-:W-:Y:S05]  /*0a20*/  BSYNC.RECONVERGENT B0 ;  /* 0x0000000000007941 */ /* 0x000fea0003800200 */
.L_x_6140:
        /* <DEDUP_REMOVED lines=8> */
.L_x_6139:
[----:B------:R-:W0:Y:S01]  /*0ab0*/  S2R R0, SR_TID.X ;  /* 0x0000000000007919 */ /* 0x000e220000002100 */
[----:B------:R-:W1:Y:S01]  /*0ac0*/  LDC.64 R4, c[0x0][0x398] ;  /* 0x0000e600ff047b82 */ /* 0x000e620000000a00 */
[----:B------:R-:W2:Y:S01]  /*0ad0*/  LDCU UR6, c[0x0][0x388] ;  /* 0x00007100ff0677ac */ /* 0x000ea20008000800 */
[----:B-1----:R-:W-:-:S04]  /*0ae0*/  IMAD.WIDE.U32 R4, R3, 0x4, R4 ;  /* 0x0000000403047825 */ /* 0x002fc800078e0004 */
[----:B0-----:R-:W-:-:S05]  /*0af0*/  IMAD.WIDE.U32 R8, R0, 0x10, R4 ;  /* 0x0000001000087825 */ /* 0x001fca00078e0004 */
[----:B------:R-:W3:Y:S04]  /*0b00*/  LDG.E.128 R4, desc[UR4][R8.64] ;  /* 0x0000000408047981 */ /* 0x000ee8000c1e1d00 */
[----:B------:R2:W4:Y:S01]  /*0b10*/  LDG.E.128 R12, desc[UR4][R8.64+0x800] ;  /* 0x00080004080c7981 */ /* 0x000522000c1e1d00 */
[----:B---3--:R-:W2:Y:S08]  /*0b20*/  MUFU.RCP R5, R5 ;  /* 0x0000000500057308 */ /* 0x008eb00000001000 */
[----:B------:R-:W0:Y:S08]  /*0b30*/  MUFU.RCP R6, R6 ;  /* 0x0000000600067308 */ /* 0x000e300000001000 */
[----:B------:R-:W1:Y:S01]  /*0b40*/  MUFU.RCP R7, R7 ;  /* 0x0000000700077308 */ /* 0x000e620000001000 */
[----:B--2---:R-:W-:-:S07]  /*0b50*/  FMUL.FTZ R9, R5, UR6 ;  /* 0x0000000605097c20 */ /* 0x004fce0008410000 */
[----:B----4-:R-:W-:Y:S01]  /*0b60*/  MUFU.RCP R16, R12 ;  /* 0x0000000c00107308 */ /* 0x010fe20000001000 */
[----:B0-----:R-:W-:-:S07]  /*0b70*/  FMUL.FTZ R10, R6, UR6 ;  /* 0x00000006060a7c20 */ /* 0x001fce0008410000 */
[----:B------:R0:W2:Y:S01]  /*0b80*/  MUFU.RCP R17, R13 ;  /* 0x0000000d00117308 */ /* 0x0000a20000001000 */
[----:B-1----:R-:W-:-:S07]  /*0b90*/  FMUL.FTZ R11, R7, UR6 ;  /* 0x00000006070b7c20 */ /* 0x002fce0008410000 */
[----:B------:R-:W1:Y:S01]  /*0ba0*/  MUFU.RCP R14, R14 ;  /* 0x0000000e000e7308 */ /* 0x000e620000001000 */
[----:B0-----:R-:W0:Y:S07]  /*0bb0*/  LDC.64 R12, c[0x0][0x390] ;  /* 0x0000e400ff0c7b82 */ /* 0x001e2e0000000a00 */
[----:B------:R-:W3:Y:S01]  /*0bc0*/  MUFU.RCP R15, R15 ;  /* 0x0000000f000f7308 */ /* 0x000ee20000001000 */
[----:B--2---:R-:W-:-:S07]  /*0bd0*/  FMUL.FTZ R5, R17, UR6 ;  /* 0x0000000611057c20 */ /* 0x004fce0008410000 */
[----:B------:R2:W4:Y:S01]  /*0be0*/  MUFU.RCP R2, R4 ;  /* 0x0000000400027308 */ /* 0x0005220000001000 */
[----:B-1----:R-:W-:-:S07]  /*0bf0*/  FMUL.FTZ R6, R14, UR6 ;  /* 0x000000060e067c20 */ /* 0x002fce0008410000 */
[----:B------:R-:W-:Y:S01]  /*0c00*/  FRND.TRUNC R9, R9 ;  /* 0x0000000900097307 */ /* 0x000fe2000020d000 */
[----:B--2---:R-:W-:Y:S01]  /*0c10*/  FMUL.FTZ R4, R16, UR6 ;  /* 0x0000000610047c20 */ /* 0x004fe20008410000 */
[----:B---3--:R-:W-:Y:S01]  /*0c20*/  FMUL.FTZ R7, R15, UR6 ;  /* 0x000000060f077c20 */ /* 0x008fe20008410000 */
[----:B0-----:R-:W-:-:S05]  /*0c30*/  IMAD.WIDE.U32 R12, R3, 0x4, R12 ;  /* 0x00000004030c7825 */ /* 0x001fca00078e000c */
[----:B------:R-:W-:Y:S01]  /*0c40*/  FRND.TRUNC R10, R10 ;  /* 0x0000000a000a7307 */ /* 0x000fe2000020d000 */
[----:B------:R-:W-:-:S04]  /*0c50*/  IMAD.WIDE.U32 R12, R0, 0x10, R12 ;  /* 0x00000010000c7825 */ /* 0x000fc800078e000c */
[----:B----4-:R-:W-:-:S04]  /*0c60*/  FMUL.FTZ R2, R2, UR6 ;  /* 0x0000000602027c20 */ /* 0x010fc80008410000 */
        /* <DEDUP_REMOVED lines=9> */
.L_x_6147:
        /* <DEDUP_REMOVED lines=16> */
.L_x_22372:


//--------------------- .text._ZN2at6native29vectorized_elementwise_kernelILi8ENS0_13AUnaryFunctorIfffZZZNS0_15binary_internal21div_trunc_kernel_cudaERNS_18TensorIteratorBaseEENKUlvE1_clEvENKUlvE0_clEvEUlffE_EESt5arrayIPcLm2EEEEviT0_T1_ --------------------------
	.section	.text._ZN2at6native29vectorized_elementwise_kernelILi8ENS0_13AUnaryFunctorIfffZZZNS0_15binary_internal21div_trunc_kernel_cudaERNS_18TensorIteratorBaseEENKUlvE1_clEvENKUlvE0_clEvEUlffE_EESt5arrayIPcLm2EEEEviT0_T1_,"ax",@progbits
	.align	128
        .global         _ZN2at6native29vectorized_elementwise_kernelILi8ENS0_13AUnaryFunctorIfffZZZNS0_15binary_internal21div_trunc_kernel_cudaERNS_18TensorIteratorBaseEENKUlvE1_clEvENKUlvE0_clEvEUlffE_EESt5arrayIPcLm2EEEEviT0_T1_
        .type           _ZN2at6native29vectorized_elementwise_kernelILi8ENS0_13AUnaryFunctorIfffZZZNS0_15binary_internal21div_trunc_kernel_cudaERNS_18TensorIteratorBaseEENKUlvE1_clEvENKUlvE0_clEvEUlffE_EESt5arrayIPcLm2EEEEviT0_T1_,@function
        .size           _ZN2at6native29vectorized_elementwise_kernelILi8ENS0_13AUnaryFunctorIfffZZZNS0_15binary_internal21div_trunc_kernel_cudaERNS_18TensorIteratorBaseEENKUlvE1_clEvENKUlvE0_clEvEUlffE_EESt5arrayIPcLm2EEEEviT0_T1_,(.L_x_22373 - _ZN2at6native29vectorized_elementwise_kernelILi8ENS0_13AUnaryFunctorIfffZZZNS0_15binary_internal21div_trunc_kernel_cudaERNS_18TensorIteratorBaseEENKUlvE1_clEvENKUlvE0_clEvEUlffE_EESt5arrayIPcLm2EEEEviT0_T1_)
        .other          _ZN2at6native29vectorized_elementwise_kernelILi8ENS0_13AUnaryFunctorIfffZZZNS0_15binary_internal21div_trunc_kernel_cudaERNS_18TensorIteratorBaseEENKUlvE1_clEvENKUlvE0_clEvEUlffE_EESt5arrayIPcLm2EEEEviT0_T1_,@"STO_CUDA_ENTRY STV_DEFAULT"
_ZN2at6native29vectorized_elementwise_kernelILi8ENS0_13AUnaryFunctorIfffZZZNS0_15binary_internal21div_trunc_kernel_cudaERNS_18TensorIteratorBaseEENKUlvE1_clEvENKUlvE0_clEvEUlffE_EESt5arrayIPcLm2EEEEviT0_T1_:
.text._ZN2at6native29vectorized_elementwise_kernelILi8ENS0_13AUnaryFunctorIfffZZZNS0_15binary_internal21div_trunc_kernel_cudaERNS_18TensorIteratorBaseEENKUlvE1_clEvENKUlvE0_clEvEUlffE_EESt5arrayIPcLm2EEEEviT0_T1_:
[----:B------:R-:W-:Y:S01]  /*0000*/  LDC R1, c[0x0][0x37c] ;  /* 0x0000df00ff017b82 */ /* 0x000fe20000000800 */
[----:B------:R-:W-:Y:S05]  /*0010*/  EXIT ;  /* 0x000000000000794d */ /* 0x000fea0003800000 */
.L_x_6148:
        /* <DEDUP_REMOVED lines=14> */
.L_x_22373:


//--------------------- .text._ZN2at6native18elementwise_kernelILi128ELi4EZNS0_15gpu_kernel_implINS0_13BinaryFunctorIdddZZZNS0_15binary_internal21div_trunc_kernel_cudaERNS_18TensorIteratorBaseEENKUlvE1_clEvENKUlvE_clEvEUlddE_EEEEvS6_RKT_EUliE_EEviT1_ --------------------------
	.section	.text._ZN2at6native18elementwise_kernelILi128ELi4EZNS0_15gpu_kernel_implINS0_13BinaryFunctorIdddZZZNS0_15binary_internal21div_trunc_kernel_cudaERNS_18TensorIteratorBaseEENKUlvE1_clEvENKUlvE_clEvEUlddE_EEEEvS6_RKT_EUliE_EEviT1_,"ax",@progbits
	.align	128
        .global         _ZN2at6native18elementwise_kernelILi128ELi4EZNS0_15gpu_kernel_implINS0_13BinaryFunctorIdddZZZNS0_15binary_internal21div_trunc_kernel_cudaERNS_18TensorIteratorBaseEENKUlvE1_clEvENKUlvE_clEvEUlddE_EEEEvS6_RKT_EUliE_EEviT1_
        .type           _ZN2at6native18elementwise_kernelILi128ELi4EZNS0_15gpu_kernel_implINS0_13BinaryFunctorIdddZZZNS0_15binary_internal21div_trunc_kernel_cudaERNS_18TensorIteratorBaseEENKUlvE1_clEvENKUlvE_clEvEUlddE_EEEEvS6_RKT_EUliE_EEviT1_,@function
        .size           _ZN2at6native18elementwise_kernelILi128ELi4EZNS0_15gpu_kernel_implINS0_13BinaryFunctorIdddZZZNS0_15binary_internal21div_trunc_kernel_cudaERNS_18TensorIteratorBaseEENKUlvE1_clEvENKUlvE_clEvEUlddE_EEEEvS6_RKT_EUliE_EEviT1_,(.L_x_22239 - _ZN2at6native18elementwise_kernelILi128ELi4EZNS0_15gpu_kernel_implINS0_13BinaryFunctorIdddZZZNS0_15binary_internal21div_trunc_kernel_cudaERNS_18TensorIteratorBaseEENKUlvE1_clEvENKUlvE_clEvEUlddE_EEEEvS6_RKT_EUliE_EEviT1_)
        .other          _ZN2at6native18elementwise_kernelILi128ELi4EZNS0_15gpu_kernel_implINS0_13BinaryFunctorIdddZZZNS0_15binary_internal21div_trunc_kernel_cudaERNS_18TensorIteratorBaseEENKUlvE1_clEvENKUlvE_clEvEUlddE_EEEEvS6_RKT_EUliE_EEviT1_,@"STO_CUDA_ENTRY STV_DEFAULT"
_ZN2at6native18elementwise_kernelILi128ELi4EZNS0_15gpu_kernel_implINS0_13BinaryFunctorIdddZZZNS0_15binary_internal21div_trunc_kernel_cudaERNS_18TensorIteratorBaseEENKUlvE1_clEvENKUlvE_clEvEUlddE_EEEEvS6_RKT_EUliE_EEviT1_:
.text._ZN2at6native18elementwise_kernelILi128ELi4EZNS0_15gpu_kernel_implINS0_13BinaryFunctorIdddZZZNS0_15binary_internal21div_trunc_kernel_cudaERNS_18TensorIteratorBaseEENKUlvE1_clEvENKUlvE_clEvEUlddE_EEEEvS6_RKT_EUliE_EEviT1_:
        /* <DEDUP_REMOVED lines=371> */
.L_x_6151:
        /* <DEDUP_REMOVED lines=16> */
[----:B--2---:R4:W0:Y:S02]  /*1830*/  I2F.F64.S16 R16, R2 ;  /* 0x0000000200107312 */ /* 0x0048240000101c00 */
[----:B0---4-:R-:W-:Y:S05]  /*1840*/  BRA `(.L_x_6158) ;  /* 0x0000000c006c7947 */ /* 0x011fea0003800000 */
.L_x_6156:
[----:B------:R-:W2:Y:S02]  /*1850*/  LDG.E.U8 R2, desc[UR36][R2.64] ;  /* 0x0000002402027981 */ /* 0x000ea4000c1e1100 */
[----:B--2---:R4:W0:Y:S02]  /*1860*/  I2F.F64.U16 R16, R2 ;  /* 0x0000000200107312 */ /* 0x0048240000101800 */
[----:B0---4-:R-:W-:Y:S05]  /*1870*/  BRA `(.L_x_6158) ;  /* 0x0000000c00607947 */ /* 0x011fea0003800000 */
.L_x_6155:
[----:B------:R-:W-:-:S09]  /*1880*/  UISETP.NE.AND UP0, UPT, UR4, 0x2, UPT ;  /* 0x000000020400788c */ /* 0x000fd2000bf05270 */
[----:B------:R-:W-:Y:S05]  /*1890*/  BRA.U !UP0, `(.L_x_6159) ;  /* 0x0000000108287547 */ /* 0x000fea000b800000 */
[----:B------:R-:W-:-:S09]  /*18a0*/  UISETP.NE.AND UP0, UPT, UR4, 0x3, UPT ;  /* 0x000000030400788c */ /* 0x000fd2000bf05270 */
[----:B------:R-:W-:Y:S05]  /*18b0*/  BRA.U !UP0, `(.L_x_6160) ;  /* 0x0000000108147547 */ /* 0x000fea000b800000 */
[----:B------:R-:W-:-:S09]  /*18c0*/  UISETP.NE.AND UP0, UPT, UR4, 0x4, UPT ;  /* 0x000000040400788c */ /* 0x000fd2000bf05270 */
[----:B------:R-:W-:Y:S05]  /*18d0*/  BRA.U UP0, `(.L_x_6157) ;  /* 0x0000000900bc7547 */ /* 0x000fea000b800000 */
[----:B------:R-:W2:Y:S02]  /*18e0*/  LDG.E.64 R16, desc[UR36][R2.64] ;  /* 0x0000002402107981 */ /* 0x000ea4000c1e1b00 */
[----:B--2---:R-:W4:Y:S02]  /*18f0*/  I2F.F64.S64 R16, R16 ;  /* 0x0000001000107312 */ /* 0x004f240000301c00 */
[----:B----4-:R-:W-:Y:S05]  /*1900*/  BRA `(.L_x_6158) ;  /* 0x0000000c003c7947 */ /* 0x010fea0003800000 */
.L_x_6160:
[----:B------:R-:W2:Y:S02]  /*1910*/  LDG.E R2, desc[UR36][R2.64] ;  /* 0x0000002402027981 */ /* 0x000ea4000c1e1900 */
[----:B--2---:R4:W0:Y:S02]  /*1920*/  I2F.F64 R16, R2 ;  /* 0x0000000200107312 */ /* 0x0048240000201c00 */
[----:B0---4-:R-:W-:Y:S05]  /*1930*/  BRA `(.L_x_6158) ;  /* 0x0000000c00307947 */ /* 0x011fea0003800000 */
.L_x_6159:
[----:B------:R-:W2:Y:S02]  /*1940*/  LDG.E.U16 R2, desc[UR36][R2.64] ;  /* 0x0000002402027981 */ /* 0x000ea4000c1e1500 */
[----:B--2---:R4:W0:Y:S02]  /*1950*/  I2F.F64.S16 R16, R2 ;  /* 0x0000000200107312 */ /* 0x0048240000101c00 */
[----:B0---4-:R-:W-:Y:S05]  /*1960*/  BRA `(.L_x_6158) ;  /* 0x0000000c00247947 */ /* 0x011fea0003800000 */
.L_x_6154:
[----:B------:R-:W-:-:S09]  /*1970*/  UISETP.GT.AND UP0, UPT, UR4, 0x6, UPT ;  /* 0x000000060400788c */ /* 0x000fd2000bf04270 */
[----:B------:R-:W-:Y:S05]  /*1980*/  BRA.U UP0, `(.L_x_6161) ;  /* 0x0000000100347547 */ /* 0x000fea000b800000 */
[----:B------:R-:W-:-:S09]  /*1990*/  UISETP.NE.AND UP0, UPT, UR4, 0x5, UPT ;  /* 0x000000050400788c */ /* 0x000fd2000bf05270 */
[----:B------:R-:W-:Y:S05]  /*19a0*/  BRA.U !UP0, `(.L_x_6162) ;  /* 0x0000000108187547 */ /* 0x000fea000b800000 */
[----:B------:R-:W-:-:S09]  /*19b0*/  UISETP.NE.AND UP0, UPT, UR4, 0x6, UPT ;  /* 0x000000060400788c */ /* 0x000fd2000bf05270 */
[----:B------:R-:W-:Y:S05]  /*19c0*/  BRA.U UP0, `(.L_x_6157) ;  /* 0x0000000900807547 */ /* 0x000fea000b800000 */
[----:B------:R-:W2:Y:S02]  /*19d0*/  LDG.E R16, desc[UR36][R2.64] ;  /* 0x0000002402107981 */ /* 0x000ea4000c1e1900 */
[----:B--2---:R-:W-:-:S06]  /*19e0*/  FMUL.FTZ R16, R16, 1 ;  /* 0x3f80000010107820 */ /* 0x004fcc0000410000 */
[----:B------:R-:W3:Y:S02]  /*19f0*/  F2F.F64.F32 R16, R16 ;  /* 0x0000001000107310 */ /* 0x000ee40000201800 */
[----:B---3--:R-:W-:Y:S05]  /*1a00*/  BRA `(.L_x_6158) ;  /* 0x0000000800fc7947 */ /* 0x008fea0003800000 */
.L_x_6162:
[----:B------:R-:W2:Y:S02]  /*1a10*/  LDG.E.U16 R0, desc[UR36][R2.64] ;  /* 0x0000002402007981 */ /* 0x000ea4000c1e1500 */
[----:B--2---:R-:W-:-:S05]  /*1a20*/  HADD2.F32 R0, -RZ, R0.H0_H0 ;  /* 0x20000000ff007230 */ /* 0x004fca0000004100 */
[----:B------:R-:W-:-:S04]  /*1a30*/  FMUL.FTZ R0, R0, 1 ;  /* 0x3f80000000007820 */ /* 0x000fc80000410000 */
[----:B------:R3:W4:Y:S02]  /*1a40*/  F2F.F64.F32 R16, R0 ;  /* 0x0000000000107310 */ /* 0x0007240000201800 */
[----:B---34-:R-:W-:Y:S05]  /*1a50*/  BRA `(.L_x_6158) ;  /* 0x0000000800e87947 */ /* 0x018fea0003800000 */
.L_x_6161:
[----:B------:R-:W-:-:S09]  /*1a60*/  UISETP.NE.AND UP0, UPT, UR4, 0x7, UPT ;  /* 0x000000070400788c */ /* 0x000fd2000bf05270 */
[----:B------:R-:W-:Y:S05]  /*1a70*/  BRA.U !UP0, `(.L_x_6163) ;  /* 0x0000000108347547 */ /* 0x000fea000b800000 */
[----:B------:R-:W-:-:S09]  /*1a80*/  UISETP.NE.AND UP0, UPT, UR4, 0x8, UPT ;  /* 0x000000080400788c */ /* 0x000fd2000bf05270 */
[----:B------:R-:W-:Y:S05]  /*1a90*/  BRA.U !UP0, `(.L_x_6164) ;  /* 0x0000000108187547 */ /* 0x000fea000b800000 */
[----:B------:R-:W-:-:S09]  /*1aa0*/  UISETP.NE.AND UP0, UPT, UR4, 0x9, UPT ;  /* 0x000000090400788c */ /* 0x000fd2000bf05270 */
[----:B------:R-:W-:Y:S05]  /*1ab0*/  BRA.U UP0, `(.L_x_6157) ;  /* 0x0000000900447547 */ /* 0x000fea000b800000 */
[----:B------:R-:W2:Y:S02]  /*1ac0*/  LDG.E R2, desc[UR36][R2.64] ;  /* 0x0000002402027981 */ /* 0x000ea4000c1e1900 */
[----:B--2---:R-:W-:-:S06]  /*1ad0*/  FMUL.FTZ R16, R2, 1 ;  /* 0x3f80000002107820 */ /* 0x004fcc0000410000 */
[----:B------:R-:W4:Y:S02]  /*1ae0*/  F2F.F64.F32 R16, R16 ;  /* 0x0000001000107310 */ /* 0x000f240000201800 */
[----:B----4-:R-:W-:Y:S05]  /*1af0*/  BRA `(.L_x_6158) ;  /* 0x0000000800c07947 */ /* 0x010fea0003800000 */
.L_x_6164:
[----:B------:R-:W2:Y:S02]  /*1b00*/  LDG.E.U16 R2, desc[UR36][R2.64] ;  /* 0x0000002402027981 */ /* 0x000ea4000c1e1500 */
[----:B--2---:R-:W-:-:S05]  /*1b10*/  HADD2.F32 R0, -RZ, R2.H0_H0 ;  /* 0x20000002ff007230 */ /* 0x004fca0000004100 */
[----:B------:R-:W-:-:S04]  /*1b20*/  FMUL.FTZ R0, R0, 1 ;  /* 0x3f80000000007820 */ /* 0x000fc80000410000 */
[----:B------:R4:W0:Y:S02]  /*1b30*/  F2F.F64.F32 R16, R0 ;  /* 0x0000000000107310 */ /* 0x0008240000201800 */
[----:B0---4-:R-:W-:Y:S05]  /*1b40*/  BRA `(.L_x_6158) ;  /* 0x0000000800ac7947 */ /* 0x011fea0003800000 */
.L_x_6163:
[----:B------:R3:W5:Y:S01]  /*1b50*/  LDG.E.64 R16, desc[UR36][R2.64] ;  /* 0x0000002402107981 */ /* 0x000762000c1e1b00 */
[----:B------:R-:W-:Y:S05]  /*1b60*/  BRA `(.L_x_6158) ;  /* 0x0000000800a47947 */ /* 0x000fea0003800000 */
.L_x_6153:
        /* <DEDUP_REMOVED lines=8> */
[----:B------:R-:W2:Y:S01]  /*1bf0*/  LDG.E.U8 R2, desc[UR36][R2.64] ;  /* 0x0000002402027981 */ /* 0x000ea2000c1e1100 */
[----:B------:R-:W-:Y:S01]  /*1c00*/  IMAD.MOV.U32 R16, RZ, RZ, RZ ;  /* 0x000000ffff107224 */ /* 0x000fe200078e00ff */
[----:B--2---:R-:W-:-:S04]  /*1c10*/  ISETP.NE.AND P0, PT, R2, RZ, PT ;  /* 0x000000ff0200720c */ /* 0x004fc80003f05270 */
[----:B------:R-:W-:Y:S01]  /*1c20*/  FSEL R17, RZ, 1.875, !P0 ;  /* 0x3ff00000ff117808 */ /* 0x000fe20004000000 */
[----:B------:R-:W-:Y:S08]  /*1c30*/  BRA `(.L_x_6158) ;  /* 0x0000000800707947 */ /* 0x000ff00003800000 */
.L_x_6167:
[----:B------:R2:W5:Y:S01]  /*1c40*/  LDG.E.64 R16, desc[UR36][R2.64] ;  /* 0x0000002402107981 */ /* 0x000562000c1e1b00 */
[----:B------:R-:W-:Y:S05]  /*1c50*/  BRA `(.L_x_6158) ;  /* 0x0000000800687947 */ /* 0x000fea0003800000 */
.L_x_6166:
        /* <DEDUP_REMOVED lines=23> */
[----:B------:R-:W-:-:S05]  /*1dd0*/  LOP3.LUT R5, R5, 0x80000000, R0, 0xf8, !PT ;  /* 0x8000000005057812 */ /* 0x000fca00078ef800 */
[----:B------:R-:W-:-:S04]  /*1de0*/  FMUL.FTZ R5, R5, 1 ;  /* 0x3f80000005057820 */ /* 0x000fc80000410000 */
[----:B------:R2:W3:Y:S02]  /*1df0*/  F2F.F64.F32 R16, R5 ;  /* 0x0000000500107310 */ /* 0x0004e40000201800 */
[----:B--23--:R-:W-:Y:S05]  /*1e00*/  BRA `(.L_x_6158) ;  /* 0x0000000400fc7947 */ /* 0x00cfea0003800000 */
.L_x_6169:
        /* <DEDUP_REMOVED lines=10> */
[----:B------:R-:W-:-:S05]  /*1eb0*/  LOP3.LUT R0, R0, 0x80000000, R5, 0xf8, !PT ;  /* 0x8000000000007812 */ /* 0x000fca00078ef805 */
[----:B------:R-:W-:-:S04]  /*1ec0*/  FMUL.FTZ R0, R0, 1 ;  /* 0x3f80000000007820 */ /* 0x000fc80000410000 */
[----:B------:R2:W3:Y:S02]  /*1ed0*/  F2F.F64.F32 R16, R0 ;  /* 0x0000000000107310 */ /* 0x0004e40000201800 */
[----:B--23--:R-:W-:Y:S05]  /*1ee0*/  BRA `(.L_x_6158) ;  /* 0x0000000400c47947 */ /* 0x00cfea0003800000 */
.L_x_6168:
[----:B------:R-:W2:Y:S02]  /*1ef0*/  LDG.E.U16 R0, desc[UR36][R2.64] ;  /* 0x0000002402007981 */ /* 0x000ea4000c1e1500 */
[----:B--2---:R-:W-:-:S04]  /*1f00*/  IMAD.U32 R0, R0, 0x10000, RZ ;  /* 0x0001000000007824 */ /* 0x004fc800078e00ff */
[----:B------:R-:W-:-:S04]  /*1f10*/  FMUL.FTZ R0, R0, 1 ;  /* 0x3f80000000007820 */ /* 0x000fc80000410000 */
[----:B------:R2:W3:Y:S02]  /*1f20*/  F2F.F64.F32 R16, R0 ;  /* 0x0000000000107310 */ /* 0x0004e40000201800 */
[----:B--23--:R-:W-:Y:S05]  /*1f30*/  BRA `(.L_x_6158) ;  /* 0x0000000400b07947 */ /* 0x00cfea0003800000 */
.L_x_6165:
        /* <DEDUP_REMOVED lines=9> */
[----:B--2---:R2:W3:Y:S02]  /*1fd0*/  I2F.F64.U16 R16, R2 ;  /* 0x0000000200107312 */ /* 0x0044e40000101800 */
[----:B--23--:R-:W-:Y:S05]  /*1fe0*/  BRA `(.L_x_6158) ;  /* 0x0000000400847947 */ /* 0x00cfea0003800000 */
.L_x_6172:
[----:B------:R-:W2:Y:S01]  /*1ff0*/  LDG.E.U8 R3, desc[UR36][R2.64] ;  /* 0x0000002402037981 */ /* 0x000ea2000c1e1100 */
[----:B------:R-:W-:Y:S02]  /*2000*/  CS2R R16, SRZ ;  /* 0x0000000000107805 */ /* 0x000fe4000001ff00 */
[----:B--2---:R-:W-:-:S13]  /*2010*/  ISETP.NE.AND P0, PT, R3, RZ, PT ;  /* 0x000000ff0300720c */ /* 0x004fda0003f05270 */
[----:B------:R-:W-:Y:S05]  /*2020*/  @!P0 BRA `(.L_x_6158) ;  /* 0x0000000400748947 */ /* 0x000fea0003800000 */
[----:B------:R-:W-:-:S13]  /*2030*/  ISETP.NE.AND P0, PT, R3, 0x80, PT ;  /* 0x000000800300780c */ /* 0x000fda0003f05270 */
[----:B------:R-:W-:Y:S01]  /*2040*/  @!P0 MOV R16, 0x20000000 ;  /* 0x2000000000108802 */ /* 0x000fe20000000f00 */
        /* <DEDUP_REMOVED lines=15> */
.L_x_6174:
[----:B------:R-:W-:Y:S05]  /*2140*/  BSYNC.RECONVERGENT B0 ;  /* 0x0000000000007941 */ /* 0x000fea0003800200 */
.L_x_6173:
[----:B------:R-:W-:Y:S01]  /*2150*/  IMAD.SHL.U32 R0, R0, 0x100000, RZ ;  /* 0x0010000000007824 */ /* 0x000fe200078e00ff */
[----:B------:R-:W-:-:S04]  /*2160*/  LEA R2, R2, 0x3b800000, 0x17 ;  /* 0x3b80000002027811 */ /* 0x000fc800078eb8ff */
[----:B------:R-:W-:-:S05]  /*2170*/  LOP3.LUT R0, R2, R0, R7, 0xfe, !PT ;  /* 0x0000000002007212 */ /* 0x000fca00078efe07 */
[----:B------:R-:W-:-:S04]  /*2180*/  FMUL.FTZ R0, R0, 1 ;  /* 0x3f80000000007820 */ /* 0x000fc80000410000 */
[----:B------:R2:W3:Y:S02]  /*2190*/  F2F.F64.F32 R16, R0 ;  /* 0x0000000000107310 */ /* 0x0004e40000201800 */
[----:B--23--:R-:W-:Y:S05]  /*21a0*/  BRA `(.L_x_6158) ;  /* 0x0000000400147947 */ /* 0x00cfea0003800000 */
.L_x_6171:
[----:B------:R-:W2:Y:S01]  /*21b0*/  LDG.E.U8 R3, desc[UR36][R2.64] ;  /* 0x0000002402037981 */ /* 0x000ea2000c1e1100 */
[----:B------:R-:W-:Y:S02]  /*21c0*/  CS2R R16, SRZ ;  /* 0x0000000000107805 */ /* 0x000fe4000001ff00 */
[----:B--2---:R-:W-:-:S13]  /*21d0*/  ISETP.NE.AND P0, PT, R3, RZ, PT ;  /* 0x000000ff0300720c */ /* 0x004fda0003f05270 */
[----:B------:R-:W-:Y:S05]  /*21e0*/  @!P0 BRA `(.L_x_6158) ;  /* 0x0000000400048947 */ /* 0x000fea0003800000 */
[----:B------:R-:W-:-:S13]  /*21f0*/  ISETP.NE.AND P0, PT, R3, 0x80, PT ;  /* 0x000000800300780c */ /* 0x000fda0003f05270 */
[----:B------:R-:W-:Y:S01]  /*2200*/  @!P0 IMAD.MOV.U32 R16, RZ, RZ, 0x20000000 ;  /* 0x20000000ff108424 */ /* 0x000fe200078e00ff */
        /* <DEDUP_REMOVED lines=15> */
.L_x_6176:
[----:B------:R-:W-:Y:S05]  /*2300*/  BSYNC.RECONVERGENT B0 ;  /* 0x0000000000007941 */ /* 0x000fea0003800200 */
.L_x_6175:
[----:B------:R-:W-:Y:S02]  /*2310*/  SHF.L.U32 R0, R0, 0x15, RZ ;  /* 0x0000001500007819 */ /* 0x000fe400000006ff */
[----:B------:R-:W-:-:S04]  /*2320*/  LEA R2, R2, 0x37800000, 0x17 ;  /* 0x3780000002027811 */ /* 0x000fc800078eb8ff */
[----:B------:R-:W-:-:S05]  /*2330*/  LOP3.LUT R0, R2, R0, R7, 0xfe, !PT ;  /* 0x0000000002007212 */ /* 0x000fca00078efe07 */
[----:B------:R-:W-:-:S04]  /*2340*/  FMUL.FTZ R0, R0, 1 ;  /* 0x3f80000000007820 */ /* 0x000fc80000410000 */
[----:B------:R2:W3:Y:S02]  /*2350*/  F2F.F64.F32 R16, R0 ;  /* 0x0000000000107310 */ /* 0x0004e40000201800 */
[----:B--23--:R-:W-:Y:S05]  /*2360*/  BRA `(.L_x_6158) ;  /* 0x0000000000a47947 */ /* 0x00cfea0003800000 */
.L_x_6170:
[----:B------:R-:W-:-:S09]  /*2370*/  UISETP.NE.AND UP0, UPT, UR4, 0x1c, UPT ;  /* 0x0000001c0400788c */ /* 0x000fd2000bf05270 */
[----:B------:R-:W-:Y:S05]  /*2380*/  BRA.U !UP0, `(.L_x_6177) ;  /* 0x0000000108947547 */ /* 0x000fea000b800000 */
[----:B------:R-:W-:-:S09]  /*2390*/  UISETP.NE.AND UP0, UPT, UR4, 0x1d, UPT ;  /* 0x0000001d0400788c */ /* 0x000fd2000bf05270 */
[----:B------:R-:W-:Y:S05]  /*23a0*/  BRA.U !UP0, `(.L_x_6178) ;  /* 0x0000000108807547 */ /* 0x000fea000b800000 */
[----:B------:R-:W-:-:S09]  /*23b0*/  UISETP.NE.AND UP0, UPT, UR4, 0x2c, UPT ;  /* 0x0000002c0400788c */ /* 0x000fd2000bf05270 */
[----:B------:R-:W-:Y:S05]  /*23c0*/  BRA.U !UP0, `(.L_x_6179) ;  /* 0x0000000108487547 */ /* 0x000fea000b800000 */
.L_x_6157:
        /* <DEDUP_REMOVED lines=16> */
.L_x_6180:
[----:B------:R-:W-:Y:S01]  /*24d0*/  CS2R R16, SRZ ;  /* 0x0000000000107805 */ /* 0x000fe2000001ff00 */
[----:B------:R-:W-:Y:S06]  /*24e0*/  BRA `(.L_x_6158) ;  /* 0x0000000000447947 */ /* 0x000fec0003800000 */
.L_x_6179:
[----:B------:R-:W2:Y:S01]  /*24f0*/  LDG.E.U8 R0, desc[UR36][R2.64] ;  /* 0x0000002402007981 */ /* 0x000ea2000c1e1100 */
[----:B------:R-:W-:Y:S02]  /*2500*/  IMAD.MOV.U32 R16, RZ, RZ, 0x0 ;  /* 0x00000000ff107424 */ /* 0x000fe400078e00ff */
[----:B------:R-:W-:Y:S01]  /*2510*/  IMAD.MOV.U32 R17, RZ, RZ, 0x38000000 ;  /* 0x38000000ff117424 */ /* 0x000fe200078e00ff */
[----:B--2---:R-:W-:-:S13]  /*2520*/  ISETP.NE.AND P0, PT, R0, RZ, PT ;  /* 0x000000ff0000720c */ /* 0x004fda0003f05270 */
[----:B------:R-:W-:Y:S05]  /*2530*/  @!P0 BRA `(.L_x_6158) ;  /* 0x0000000000308947 */ /* 0x000fea0003800000 */
[----:B------:R-:W-:-:S13]  /*2540*/  ISETP.NE.AND P0, PT, R0, 0xff, PT ;  /* 0x000000ff0000780c */ /* 0x000fda0003f05270 */
[----:B------:R-:W-:Y:S01]  /*2550*/  @P0 SHF.L.U32 R0, R0, 0x17, RZ ;  /* 0x0000001700000819 */ /* 0x000fe200000006ff */
[----:B------:R-:W-:Y:S02]  /*2560*/  @!P0 IMAD.MOV.U32 R16, RZ, RZ, 0x20000000 ;  /* 0x20000000ff108424 */ /* 0x000fe400078e00ff */
[----:B------:R-:W-:Y:S02]  /*2570*/  @!P0 IMAD.MOV.U32 R17, RZ, RZ, 0x7ff80000 ;  /* 0x7ff80000ff118424 */ /* 0x000fe400078e00ff */
[----:B------:R-:W-:-:S04]  /*2580*/  @P0 FMUL.FTZ R0, R0, 1 ;  /* 0x3f80000000000820 */ /* 0x000fc80000410000 */
[----:B------:R2:W3:Y:S02]  /*2590*/  @P0 F2F.F64.F32 R16, R0 ;  /* 0x0000000000100310 */ /* 0x0004e40000201800 */
[----:B--23--:R-:W-:Y:S05]  /*25a0*/  BRA `(.L_x_6158) ;  /* 0x0000000000147947 */ /* 0x00cfea0003800000 */
.L_x_6178:
[----:B------:R-:W2:Y:S02]  /*25b0*/  LDG.E.64 R16, desc[UR36][R2.64] ;  /* 0x0000002402107981 */ /* 0x000ea4000c1e1b00 */
[----:B--2---:R-:W2:Y:S02]  /*25c0*/  I2F.F64.U64 R16, R16 ;  /* 0x0000001000107312 */ /* 0x004ea40000301800 */
[----:B--2---:R-:W-:Y:S05]  /*25d0*/  BRA `(.L_x_6158) ;  /* 0x0000000000087947 */ /* 0x004fea0003800000 */
.L_x_6177:
[----:B------:R-:W2:Y:S02]  /*25e0*/  LDG.E R2, desc[UR36][R2.64] ;  /* 0x0000002402027981 */ /* 0x000ea4000c1e1900 */
[----:B--2---:R0:W1:Y:S02]  /*25f0*/  I2F.F64.U32 R16, R2 ;  /* 0x0000000200107312 */ /* 0x0040640000201800 */
.L_x_6158:
[----:B------:R-:W-:Y:S05]  /*2600*/  BSYNC.RECONVERGENT B7 ;  /* 0x0000000000077941 */ /* 0x000fea0003800200 */
.L_x_6152:
[----:B------:R-:W0:Y:S01]  /*2610*/  LDCU.64 UR6, c[0x0][0x5f8] ;  /* 0x0000bf00ff0677ac */ /* 0x000e220008000a00 */
[----:B------:R-:W-:Y:S01]  /*2620*/  BSSY.RECONVERGENT B7, `(.L_x_6181) ;  /* 0x00000ec000077945 */ /* 0x000fe20003800200 */
[----:B------:R-:W-:-:S04]  /*2630*/  UPRMT UR4, UR42, 0x9910, URZ ;  /* 0x000099102a047896 */ /* 0x000fc800080000ff */
[----:B------:R-:W-:Y:S01]  /*2640*/  UISETP.GT.AND UP0, UPT, UR4, 0x9, UPT ;  /* 0x000000090400788c */ /* 0x000fe2000bf04270 */
[----:B0-23--:R-:W-:-:S04]  /*2650*/  IADD3 R2, P0, PT, R18, UR6, RZ ;  /* 0x0000000612027c10 */ /* 0x00dfc8000ff1e0ff */
        /* <DEDUP_REMOVED lines=11> */
[----:B--2---:R0:W2:Y:S02]  /*2710*/  I2F.F64.S16 R4, R2 ;  /* 0x0000000200047312 */ /* 0x0040a40000101c00 */
[----:B0-2---:R-:W-:Y:S05]  /*2720*/  BRA `(.L_x_6187) ;  /* 0x0000000c006c7947 */ /* 0x005fea0003800000 */
.L_x_6185:
[----:B------:R-:W2:Y:S02]  /*2730*/  LDG.E.U8 R2, desc[UR36][R2.64] ;  /* 0x0000002402027981 */ /* 0x000ea4000c1e1100 */
[----:B--2---:R0:W2:Y:S02]  /*2740*/  I2F.F64.U16 R4, R2 ;  /* 0x0000000200047312 */ /* 0x0040a40000101800 */
[----:B0-2---:R-:W-:Y:S05]  /*2750*/  BRA `(.L_x_6187) ;  /* 0x0000000c00607947 */ /* 0x005fea0003800000 */
.L_x_6184:
[----:B------:R-:W-:-:S09]  /*2760*/  UISETP.NE.AND UP0, UPT, UR4, 0x2, UPT ;  /* 0x000000020400788c */ /* 0x000fd2000bf05270 */
[----:B------:R-:W-:Y:S05]  /*2770*/  BRA.U !UP0, `(.L_x_6188) ;  /* 0x0000000108287547 */ /* 0x000fea000b800000 */
[----:B------:R-:W-:-:S09]  /*2780*/  UISETP.NE.AND UP0, UPT, UR4, 0x3, UPT ;  /* 0x000000030400788c */ /* 0x000fd2000bf05270 */
[----:B------:R-:W-:Y:S05]  /*2790*/  BRA.U !UP0, `(.L_x_6189) ;  /* 0x0000000108147547 */ /* 0x000fea000b800000 */
[----:B------:R-:W-:-:S09]  /*27a0*/  UISETP.NE.AND UP0, UPT, UR4, 0x4, UPT ;  /* 0x000000040400788c */ /* 0x000fd2000bf05270 */
[----:B------:R-:W-:Y:S05]  /*27b0*/  BRA.U UP0, `(.L_x_6186) ;  /* 0x0000000900bc7547 */ /* 0x000fea000b800000 */
[----:B------:R-:W2:Y:S02]  /*27c0*/  LDG.E.64 R4, desc[UR36][R2.64] ;  /* 0x0000002402047981 */ /* 0x000ea4000c1e1b00 */
[----:B--2---:R-:W0:Y:S02]  /*27d0*/  I2F.F64.S64 R4, R4 ;  /* 0x0000000400047312 */ /* 0x004e240000301c00 */
[----:B0-----:R-:W-:Y:S05]  /*27e0*/  BRA `(.L_x_6187) ;  /* 0x0000000c003c7947 */ /* 0x001fea0003800000 */
.L_x_6189:
[----:B------:R-:W2:Y:S02]  /*27f0*/  LDG.E R2, desc[UR36][R2.64] ;  /* 0x0000002402027981 */ /* 0x000ea4000c1e1900 */
[----:B--2---:R0:W2:Y:S02]  /*2800*/  I2F.F64 R4, R2 ;  /* 0x0000000200047312 */ /* 0x0040a40000201c00 */
[----:B0-2---:R-:W-:Y:S05]  /*2810*/  BRA `(.L_x_6187) ;  /* 0x0000000c00307947 */ /* 0x005fea0003800000 */
.L_x_6188:
[----:B------:R-:W2:Y:S02]  /*2820*/  LDG.E.U16 R2, desc[UR36][R2.64] ;  /* 0x0000002402027981 */ /* 0x000ea4000c1e1500 */
[----:B--2---:R0:W2:Y:S02]  /*2830*/  I2F.F64.S16 R4, R2 ;  /* 0x0000000200047312 */ /* 0x0040a40000101c00 */
[----:B0-2---:R-:W-:Y:S05]  /*2840*/  BRA `(.L_x_6187) ;  /* 0x0000000c00247947 */ /* 0x005fea0003800000 */
.L_x_6183:
        /* <DEDUP_REMOVED lines=10> */
.L_x_6191:
[----:B------:R-:W2:Y:S02]  /*28f0*/  LDG.E.U16 R0, desc[UR36][R2.64] ;  /* 0x0000002402007981 */ /* 0x000ea4000c1e1500 */
[----:B--2---:R-:W-:-:S05]  /*2900*/  HADD2.F32 R0, -RZ, R0.H0_H0 ;  /* 0x20000000ff007230 */ /* 0x004fca0000004100 */
[----:B------:R-:W-:-:S04]  /*2910*/  FMUL.FTZ R0, R0, 1 ;  /* 0x3f80000000007820 */ /* 0x000fc80000410000 */
[----:B------:R4:W0:Y:S02]  /*2920*/  F2F.F64.F32 R4, R0 ;  /* 0x0000000000047310 */ /* 0x0008240000201800 */
[----:B0---4-:R-:W-:Y:S05]  /*2930*/  BRA `(.L_x_6187) ;  /* 0x0000000800e87947 */ /* 0x011fea0003800000 */
.L_x_6190:
        /* <DEDUP_REMOVED lines=8> */
[----:B------:R-:W0:Y:S02]  /*29c0*/  F2F.F64.F32 R4, R4 ;  /* 0x0000000400047310 */ /* 0x000e240000201800 */
[----:B0-----:R-:W-:Y:S05]  /*29d0*/  BRA `(.L_x_6187) ;  /* 0x0000000800c07947 */ /* 0x001fea0003800000 */
.L_x_6193:
[----:B------:R-:W2:Y:S02]  /*29e0*/  LDG.E.U16 R2, desc[UR36][R2.64] ;  /* 0x0000002402027981 */ /* 0x000ea4000c1e1500 */
[----:B--2---:R-:W-:-:S05]  /*29f0*/  HADD2.F32 R0, -RZ, R2.H0_H0 ;  /* 0x20000002ff007230 */ /* 0x004fca0000004100 */
[----:B------:R-:W-:-:S04]  /*2a00*/  FMUL.FTZ R0, R0, 1 ;  /* 0x3f80000000007820 */ /* 0x000fc80000410000 */
[----:B------:R0:W2:Y:S02]  /*2a10*/  F2F.F64.F32 R4, R0 ;  /* 0x0000000000047310 */ /* 0x0000a40000201800 */
[----:B0-2---:R-:W-:Y:S05]  /*2a20*/  BRA `(.L_x_6187) ;  /* 0x0000000800ac7947 */ /* 0x005fea0003800000 */
.L_x_6192:
[----:B------:R4:W5:Y:S01]  /*2a30*/  LDG.E.64 R4, desc[UR36][R2.64] ;  /* 0x0000002402047981 */ /* 0x000962000c1e1b00 */
[----:B------:R-:W-:Y:S05]  /*2a40*/  BRA `(.L_x_6187) ;  /* 0x0000000800a47947 */ /* 0x000fea0003800000 */
.L_x_6182:
        /* <DEDUP_REMOVED lines=13> */
.L_x_6196:
[----:B------:R3:W5:Y:S01]  /*2b20*/  LDG.E.64 R4, desc[UR36][R2.64] ;  /* 0x0000002402047981 */ /* 0x000762000c1e1b00 */
[----:B------:R-:W-:Y:S05]  /*2b30*/  BRA `(.L_x_6187) ;  /* 0x0000000800687947 */ /* 0x000fea0003800000 */
.L_x_6195:
        /* <DEDUP_REMOVED lines=24> */
[----:B------:R-:W-:-:S06]  /*2cc0*/  FMUL.FTZ R5, R5, 1 ;  /* 0x3f80000005057820 */ /* 0x000fcc0000410000 */
[----:B------:R-:W3:Y:S02]  /*2cd0*/  F2F.F64.F32 R4, R5 ;  /* 0x0000000500047310 */ /* 0x000ee40000201800 */
[----:B---3--:R-:W-:Y:S05]  /*2ce0*/  BRA `(.L_x_6187) ;  /* 0x0000000400fc7947 */ /* 0x008fea0003800000 */
.L_x_6198:
        /* <DEDUP_REMOVED lines=12> */
[----:B------:R3:W4:Y:S02]  /*2db0*/  F2F.F64.F32 R4, R0 ;  /* 0x0000000000047310 */ /* 0x0007240000201800 */
[----:B---34-:R-:W-:Y:S05]  /*2dc0*/  BRA `(.L_x_6187) ;  /* 0x0000000400c47947 */ /* 0x018fea0003800000 */
.L_x_6197:
[----:B------:R-:W2:Y:S02]  /*2dd0*/  LDG.E.U16 R0, desc[UR36][R2.64] ;  /* 0x0000002402007981 */ /* 0x000ea4000c1e1500 */
[----:B--2---:R-:W-:-:S04]  /*2de0*/  IMAD.U32 R0, R0, 0x10000, RZ ;  /* 0x0001000000007824 */ /* 0x004fc800078e00ff */
[----:B------:R-:W-:-:S04]  /*2df0*/  FMUL.FTZ R0, R0, 1 ;  /* 0x3f80000000007820 */ /* 0x000fc80000410000 */
[----:B------:R3:W4:Y:S02]  /*2e00*/  F2F.F64.F32 R4, R0 ;  /* 0x0000000000047310 */ /* 0x0007240000201800 */
[----:B---34-:R-:W-:Y:S05]  /*2e10*/  BRA `(.L_x_6187) ;  /* 0x0000000400b07947 */ /* 0x018fea0003800000 */
.L_x_6194:
        /* <DEDUP_REMOVED lines=9> */
[----:B--2---:R3:W4:Y:S02]  /*2eb0*/  I2F.F64.U16 R4, R2 ;  /* 0x0000000200047312 */ /* 0x0047240000101800 */
[----:B---34-:R-:W-:Y:S05]  /*2ec0*/  BRA `(.L_x_6187) ;  /* 0x0000000400847947 */ /* 0x018fea0003800000 */
.L_x_6201:
        /* <DEDUP_REMOVED lines=21> */
.L_x_6203:
[----:B------:R-:W-:Y:S05]  /*3020*/  BSYNC.RECONVERGENT B0 ;  /* 0x0000000000007941 */ /* 0x000fea0003800200 */
.L_x_6202:
[----:B------:R-:W-:Y:S01]  /*3030*/  IMAD.SHL.U32 R0, R0, 0x100000, RZ ;  /* 0x0010000000007824 */ /* 0x000fe200078e00ff */
[----:B------:R-:W-:-:S04]  /*3040*/  LEA R2, R2, 0x3b800000, 0x17 ;  /* 0x3b80000002027811 */ /* 0x000fc800078eb8ff */
[----:B------:R-:W-:-:S05]  /*3050*/  LOP3.LUT R0, R2, R0, R7, 0xfe, !PT ;  /* 0x0000000002007212 */ /* 0x000fca00078efe07 */
[----:B------:R-:W-:-:S04]  /*3060*/  FMUL.FTZ R0, R0, 1 ;  /* 0x3f80000000007820 */ /* 0x000fc80000410000 */
[----:B------:R3:W4:Y:S02]  /*3070*/  F2F.F64.F32 R4, R0 ;  /* 0x0000000000047310 */ /* 0x0007240000201800 */
[----:B---34-:R-:W-:Y:S05]  /*3080*/  BRA `(.L_x_6187) ;  /* 0x0000000400147947 */ /* 0x018fea0003800000 */
.L_x_6200:
        /* <DEDUP_REMOVED lines=21> */
.L_x_6205:
[----:B------:R-:W-:Y:S05]  /*31e0*/  BSYNC.RECONVERGENT B0 ;  /* 0x0000000000007941 */ /* 0x000fea0003800200 */
.L_x_6204:
[----:B------:R-:W-:Y:S02]  /*31f0*/  SHF.L.U32 R0, R0, 0x15, RZ ;  /* 0x0000001500007819 */ /* 0x000fe400000006ff */
[----:B------:R-:W-:-:S04]  /*3200*/  LEA R2, R2, 0x37800000, 0x17 ;  /* 0x3780000002027811 */ /* 0x000fc800078eb8ff */
[----:B------:R-:W-:-:S05]  /*3210*/  LOP3.LUT R0, R2, R0, R7, 0xfe, !PT ;  /* 0x0000000002007212 */ /* 0x000fca00078efe07 */
[----:B------:R-:W-:-:S04]  /*3220*/  FMUL.FTZ R0, R0, 1 ;  /* 0x3f80000000007820 */ /* 0x000fc80000410000 */
[----:B------:R3:W4:Y:S02]  /*3230*/  F2F.F64.F32 R4, R0 ;  /* 0x0000000000047310 */ /* 0x0007240000201800 */
[----:B---34-:R-:W-:Y:S05]  /*3240*/  BRA `(.L_x_6187) ;  /* 0x0000000000a47947 */ /* 0x018fea0003800000 */
.L_x_6199:
[----:B------:R-:W-:-:S09]  /*3250*/  UISETP.NE.AND UP0, UPT, UR4, 0x1c, UPT ;  /* 0x0000001c0400788c */ /* 0x000fd2000bf05270 */
[----:B------:R-:W-:Y:S05]  /*3260*/  BRA.U !UP0, `(.L_x_6206) ;  /* 0x0000000108947547 */ /* 0x000fea000b800000 */
[----:B------:R-:W-:-:S09]  /*3270*/  UISETP.NE.AND UP0, UPT, UR4, 0x1d, UPT ;  /* 0x0000001d0400788c */ /* 0x000fd2000bf05270 */
[----:B------:R-:W-:Y:S05]  /*3280*/  BRA.U !UP0, `(.L_x_6207) ;  /* 0x0000000108807547 */ /* 0x000fea000b800000 */
[----:B------:R-:W-:-:S09]  /*3290*/  UISETP.NE.AND UP0, UPT, UR4, 0x2c, UPT ;  /* 0x0000002c0400788c */ /* 0x000fd2000bf05270 */
[----:B------:R-:W-:Y:S05]  /*32a0*/  BRA.U !UP0, `(.L_x_6208) ;  /* 0x0000000108487547 */ /* 0x000fea000b800000 */
.L_x_6186:
[----:B------:R-:W-:Y:S01]  /*32b0*/  MOV R2, 0x0 ;  /* 0x0000000000027802 */ /* 0x000fe20000000f00 */
[----:B------:R-:W0:Y:S01]  /*32c0*/  LDCU.64 UR4, c[0x4][0x178] ;  /* 0x01002f00ff0477ac */ /* 0x000e220008000a00 */
[----:B------:R-:W-:Y:S02]  /*32d0*/  HFMA2 R13, -RZ, RZ, 0, 0 ;  /* 0x00000000ff0d7431 */ /* 0x000fe400000001ff */
[----:B------:R-:W-:Y:S01]  /*32e0*/  IMAD.MOV.U32 R8, RZ, RZ, 0x4e ;  /* 0x0000004eff087424 */ /* 0x000fe200078e00ff */
[----:B------:R-:W2:Y:S01]  /*32f0*/  LDCU.64 UR6, c[0x4][0x180] ;  /* 0x01003000ff0677ac */ /* 0x000ea20008000a00 */
[----:B------:R-:W3:Y:S01]  /*3300*/  LDC.64 R2, c[0x4][R2] ;  /* 0x0100000002027b82 */ /* 0x000ee20000000a00 */
[----:B------:R-:W-:Y:S01]  /*3310*/  IMAD.MOV.U32 R12, RZ, RZ, 0x1 ;  /* 0x00000001ff0c7424 */ /* 0x000fe200078e00ff */
[----:B------:R-:W4:Y:S01]  /*3320*/  LDCU.64 UR8, c[0x4][0x58] ;  /* 0x01000b00ff0877ac */ /* 0x000f220008000a00 */
[----:B0-----:R-:W-:Y:S02]  /*3330*/  IMAD.U32 R4, RZ, RZ, UR4 ;  /* 0x00000004ff047e24 */ /* 0x001fe4000f8e00ff */
[----:B------:R-:W-:Y:S01]  /*3340*/  IMAD.U32 R5, RZ, RZ, UR5 ;  /* 0x00000005ff057e24 */ /* 0x000fe2000f8e00ff */
[----:B--2---:R-:W-:Y:S01]  /*3350*/  MOV R6, UR6 ;  /* 0x0000000600067c02 */ /* 0x004fe20008000f00 */
[----:B------:R-:W-:-:S02]  /*3360*/  IMAD.U32 R7, RZ, RZ, UR7 ;  /* 0x00000007ff077e24 */ /* 0x000fc4000f8e00ff */
[----:B----4-:R-:W-:Y:S01]  /*3370*/  IMAD.U32 R10, RZ, RZ, UR8 ;  /* 0x00000008ff0a7e24 */ /* 0x010fe2000f8e00ff */
[----:B------:R-:W-:-:S07]  /*3380*/  MOV R11, UR9 ;  /* 0x00000009000b7c02 */ /* 0x000fce0008000f00 */
[----:B------:R-:W-:-:S07]  /*3390*/  LEPC R20, `(.L_x_6209) ;  /* 0x000000001014794e */ /* 0x000fce0000000000 */
[----:B-1-3-5:R-:W-:Y:S05]  /*33a0*/  CALL.ABS.NOINC R2 ;  /* 0x0000000002007343 */ /* 0x02afea0003c00000 */
.L_x_6209:
[----:B------:R-:W-:Y:S01]  /*33b0*/  CS2R R4, SRZ ;  /* 0x0000000000047805 */ /* 0x000fe2000001ff00 */
[----:B------:R-:W-:Y:S06]  /*33c0*/  BRA `(.L_x_6187) ;  /* 0x0000000000447947 */ /* 0x000fec0003800000 */
.L_x_6208:
        /* <DEDUP_REMOVED lines=10> */
[----:B------:R0:W2:Y:S02]  /*3470*/  @P0 F2F.F64.F32 R4, R0 ;  /* 0x0000000000040310 */ /* 0x0000a40000201800 */
[----:B0-2---:R-:W-:Y:S05]  /*3480*/  BRA `(.L_x_6187) ;  /* 0x0000000000147947 */ /* 0x005fea0003800000 */
.L_x_6207:
[----:B------:R-:W2:Y:S02]  /*3490*/  LDG.E.64 R4, desc[UR36][R2.64] ;  /* 0x0000002402047981 */ /* 0x000ea4000c1e1b00 */
[----:B--2---:R-:W0:Y:S02]  /*34a0*/  I2F.F64.U64 R4, R4 ;  /* 0x0000000400047312 */ /* 0x004e240000301800 */
[----:B0-----:R-:W-:Y:S05]  /*34b0*/  BRA `(.L_x_6187) ;  /* 0x0000000000087947 */ /* 0x001fea0003800000 */
.L_x_6206:
[----:B------:R-:W2:Y:S02]  /*34c0*/  LDG.E R2, desc[UR36][R2.64] ;  /* 0x0000002402027981 */ /* 0x000ea4000c1e1900 */
[----:B--2---:R0:W2:Y:S02]  /*34d0*/  I2F.F64.U32 R4, R2 ;  /* 0x0000000200047312 */ /* 0x0040a40000201800 */
.L_x_6187:
[----:B------:R-:W-:Y:S05]  /*34e0*/  BSYNC.RECONVERGENT B7 ;  /* 0x0000000000077941 */ /* 0x000fea0003800200 */
.L_x_6181:
[----:B--2345:R-:W2:Y:S01]  /*34f0*/  MUFU.RCP64H R3, R5 ;  /* 0x0000000500037308 */ /* 0x03cea20000001800 */
[----:B0-----:R-:W-:Y:S01]  /*3500*/  MOV R2, 0x1 ;  /* 0x0000000100027802 */ /* 0x001fe20000000f00 */
[----:B------:R-:W0:Y:S01]  /*3510*/  LDCU.64 UR4, c[0x0][0x5e8] ;  /* 0x0000bd00ff0477ac */ /* 0x000e220008000a00 */
[----:B-1----:R-:W-:Y:S01]  /*3520*/  FSETP.GEU.AND P2, PT, |R17|, 6.5827683646048100446e-37, PT ;  /* 0x036000001100780b */ /* 0x002fe20003f4e200 */
[----:B------:R-:W-:Y:S03]  /*3530*/  BSSY.RECONVERGENT B0, `(.L_x_6210) ;  /* 0x000002f000007945 */ /* 0x000fe60003800200 */
[----:B--2---:R-:W1:Y:S01]  /*3540*/  DFMA R6, R2, -R4, 1 ;  /* 0x3ff000000206742b */ /* 0x004e620000000804 */
[----:B0-----:R-:W-:-:S05]  /*3550*/  IADD3 R24, P1, PT, R24, UR4, RZ ;  /* 0x0000000418187c10 */ /* 0x001fca000ff3e0ff */
[----:B------:R-:W-:-:S15]  /*3560*/  IMAD.X R25, RZ, RZ, UR5, P1 ;  /* 0x00000005ff197e24 */ /* 0x000fde00088e06ff */
[----:B------:R-:W-:-:S15]  /*3570*/  NOP ;  /* 0x0000000000007918 */ /* 0x000fde0000000000 */
[----:B------:R-:W-:-:S15]  /*3580*/  NOP ;  /* 0x0000000000007918 */ /* 0x000fde0000000000 */
[----:B------:R-:W-:-:S13]  /*3590*/  NOP ;  /* 0x0000000000007918 */ /* 0x000fda0000000000 */
[----:B-1----:R-:W0:-:S15]  /*35a0*/  DFMA R6, R6, R6, R6 ;  /* 0x000000060606722b */ /* 0x002e1e0000000006 */
[----:B------:R-:W-:-:S15]  /*35b0*/  NOP ;  /* 0x0000000000007918 */ /* 0x000fde0000000000 */
[----:B------:R-:W-:-:S15]  /*35c0*/  NOP ;  /* 0x0000000000007918 */ /* 0x000fde0000000000 */
[----:B------:R-:W-:-:S15]  /*35d0*/  NOP ;  /* 0x0000000000007918 */ /* 0x000fde0000000000 */
[----:B------:R-:W-:-:S04]  /*35e0*/  NOP ;  /* 0x0000000000007918 */ /* 0x000fc80000000000 */
[----:B0-----:R-:W0:-:S15]  /*35f0*/  DFMA R6, R2, R6, R2 ;  /* 0x000000060206722b */ /* 0x001e1e0000000002 */
[----:B------:R-:W-:-:S15]  /*3600*/  NOP ;  /* 0x0000000000007918 */ /* 0x000fde0000000000 */
[----:B------:R-:W-:-:S15]  /*3610*/  NOP ;  /* 0x0000000000007918 */ /* 0x000fde0000000000 */
[----:B------:R-:W-:-:S15]  /*3620*/  NOP ;  /* 0x0000000000007918 */ /* 0x000fde0000000000 */
[----:B------:R-:W-:-:S04]  /*3630*/  NOP ;  /* 0x0000000000007918 */ /* 0x000fc80000000000 */
[----:B0-----:R-:W0:-:S15]  /*3640*/  DFMA R2, R6, -R4, 1 ;  /* 0x3ff000000602742b */ /* 0x001e1e0000000804 */
        /* <DEDUP_REMOVED lines=9> */
[----:B0-----:R-:W0:-:S15]  /*36e0*/  DMUL R6, R2, R16 ;  /* 0x0000001002067228 */ /* 0x001e1e0000000000 */
[----:B------:R-:W-:-:S15]  /*36f0*/  NOP ;  /* 0x0000000000007918 */ /* 0x000fde0000000000 */
[----:B------:R-:W-:-:S15]  /*3700*/  NOP ;  /* 0x0000000000007918 */ /* 0x000fde0000000000 */
[----:B------:R-:W-:-:S15]  /*3710*/  NOP ;  /* 0x0000000000007918 */ /* 0x000fde0000000000 */
[----:B------:R-:W-:-:S04]  /*3720*/  NOP ;  /* 0x0000000000007918 */ /* 0x000fc80000000000 */
[----:B0-----:R-:W0:-:S15]  /*3730*/  DFMA R8, R6, -R4, R16 ;  /* 0x800000040608722b */ /* 0x001e1e0000000010 */
[----:B------:R-:W-:-:S15]  /*3740*/  NOP ;  /* 0x0000000000007918 */ /* 0x000fde0000000000 */
[----:B------:R-:W-:-:S15]  /*3750*/  NOP ;  /* 0x0000000000007918 */ /* 0x000fde0000000000 */
[----:B------:R-:W-:-:S15]  /*3760*/  NOP ;  /* 0x0000000000007918 */ /* 0x000fde0000000000 */
[----:B------:R-:W-:-:S04]  /*3770*/  NOP ;  /* 0x0000000000007918 */ /* 0x000fc80000000000 */
[----:B0-----:R-:W0:Y:S02]  /*3780*/  DFMA R2, R2, R8, R6 ;  /* 0x000000080202722b */ /* 0x001e240000000006 */
[----:B0-----:R-:W-:-:S05]  /*3790*/  FFMA R0, RZ, R5, R3 ;  /* 0x00000005ff007223 */ /* 0x001fca0000000003 */
[----:B------:R-:W-:-:S13]  /*37a0*/  FSETP.GT.AND P0, PT, |R0|, 1.469367938527859385e-39, PT ;  /* 0x001000000000780b */ /* 0x000fda0003f04200 */
[----:B------:R-:W-:Y:S05]  /*37b0*/  @P0 BRA P2, `(.L_x_6211) ;  /* 0x0000000000180947 */ /* 0x000fea0001000000 */
[----:B------:R-:W-:Y:S01]  /*37c0*/  IMAD.MOV.U32 R10, RZ, RZ, R16 ;  /* 0x000000ffff0a7224 */ /* 0x000fe200078e0010 */
[----:B------:R-:W-:Y:S02]  /*37d0*/  MOV R11, R17 ;  /* 0x00000011000b7202 */ /* 0x000fe40000000f00 */
[----:B------:R-:W-:-:S07]  /*37e0*/  MOV R0, 0x3800 ;  /* 0x0000380000007802 */ /* 0x000fce0000000f00 */
[----:B------:R-:W-:Y:S05]  /*37f0*/  CALL.REL.NOINC `($__internal_0_$__cuda_sm20_div_rn_f64_full) ;  /* 0x000000f000e47944 */ /* 0x000fea0003c00000 */
[----:B------:R-:W-:Y:S02]  /*3800*/  IMAD.MOV.U32 R2, RZ, RZ, R4 ;  /* 0x000000ffff027224 */ /* 0x000fe400078e0004 */
[----:B------:R-:W-:-:S07]  /*3810*/  IMAD.MOV.U32 R3, RZ, RZ, R5 ;  /* 0x000000ffff037224 */ /* 0x000fce00078e0005 */
.L_x_6211:
[----:B------:R-:W-:Y:S05]  /*3820*/  BSYNC.RECONVERGENT B0 ;  /* 0x0000000000007941 */ /* 0x000fea0003800200 */
.L_x_6210:
[----:B------:R-:W-:Y:S01]  /*3830*/  UPRMT UR4, UR43, 0x9910, URZ ;  /* 0x000099102b047896 */ /* 0x000fe200080000ff */
[----:B------:R0:W1:Y:S03]  /*3840*/  FRND.F64.TRUNC R4, R2 ;  /* 0x0000000200047313 */ /* 0x000066000030d800 */
[----:B------:R-:W-:-:S09]  /*3850*/  UISETP.GT.AND UP0, UPT, UR4, 0x9, UPT ;  /* 0x000000090400788c */ /* 0x000fd2000bf04270 */
[----:B01----:R-:W-:Y:S05]  /*3860*/  BRA.U UP0, `(.L_x_6212) ;  /* 0x0000000500707547 */ /* 0x003fea000b800000 */
        /* <DEDUP_REMOVED lines=8> */
[----:B------:R-:W0:Y:S02]  /*38f0*/  F2I.F64.TRUNC R3, R2 ;  /* 0x0000000200037311 */ /* 0x000e24000030d100 */
[----:B0-----:R0:W-:Y:S01]  /*3900*/  STG.E.U8 desc[UR36][R24.64], R3 ;  /* 0x0000000318007986 */ /* 0x0011e2000c101124 */
[----:B------:R-:W-:Y:S05]  /*3910*/  BRA `(.L_x_6217) ;  /* 0x0000001000947947 */ /* 0x000fea0003800000 */
.L_x_6215:
[----:B------:R-:W0:Y:S02]  /*3920*/  F2I.S64.F64.TRUNC R2, R2 ;  /* 0x0000000200027311 */ /* 0x000e24000030d900 */
[----:B0-----:R-:W-:-:S05]  /*3930*/  MOV R5, R2 ;  /* 0x0000000200057202 */ /* 0x001fca0000000f00 */
[----:B------:R0:W-:Y:S01]  /*3940*/  STG.E.U8 desc[UR36][R24.64], R5 ;  /* 0x0000000518007986 */ /* 0x0001e2000c101124 */
[----:B------:R-:W-:Y:S05]  /*3950*/  BRA `(.L_x_6217) ;  /* 0x0000001000847947 */ /* 0x000fea0003800000 */
.L_x_6214:
[----:B------:R-:W-:-:S09]  /*3960*/  UISETP.NE.AND UP0, UPT, UR4, 0x2, UPT ;  /* 0x000000020400788c */ /* 0x000fd2000bf05270 */
[----:B------:R-:W-:Y:S05]  /*3970*/  BRA.U !UP0, `(.L_x_6218) ;  /* 0x0000000108287547 */ /* 0x000fea000b800000 */
[----:B------:R-:W-:-:S09]  /*3980*/  UISETP.NE.AND UP0, UPT, UR4, 0x3, UPT ;  /* 0x000000030400788c */ /* 0x000fd2000bf05270 */
[----:B------:R-:W-:Y:S05]  /*3990*/  BRA.U !UP0, `(.L_x_6219) ;  /* 0x0000000108147547 */ /* 0x000fea000b800000 */
[----:B------:R-:W-:-:S09]  /*39a0*/  UISETP.NE.AND UP0, UPT, UR4, 0x4, UPT ;  /* 0x000000040400788c */ /* 0x000fd2000bf05270 */
[----:B------:R-:W-:Y:S05]  /*39b0*/  BRA.U UP0, `(.L_x_6216) ;  /* 0x0000000d00b47547 */ /* 0x000fea000b800000 */
[----:B------:R-:W0:Y:S02]  /*39c0*/  F2I.S64.F64.TRUNC R2, R2 ;  /* 0x0000000200027311 */ /* 0x000e24000030d900 */
[----:B0-----:R0:W-:Y:S01]  /*39d0*/  STG.E.64 desc[UR36][R24.64], R2 ;  /* 0x0000000218007986 */ /* 0x0011e2000c101b24 */
[----:B------:R-:W-:Y:S05]  /*39e0*/  BRA `(.L_x_6217) ;  /* 0x0000001000607947 */ /* 0x000fea0003800000 */
.L_x_6219:
[----:B------:R-:W0:Y:S02]  /*39f0*/  F2I.F64.TRUNC R3, R2 ;  /* 0x0000000200037311 */ /* 0x000e24000030d100 */
[----:B0-----:R0:W-:Y:S01]  /*3a00*/  STG.E desc[UR36][R24.64], R3 ;  /* 0x0000000318007986 */ /* 0x0011e2000c101924 */
[----:B------:R-:W-:Y:S05]  /*3a10*/  BRA `(.L_x_6217) ;  /* 0x0000001000547947 */ /* 0x000fea0003800000 */
.L_x_6218:
[----:B------:R-:W0:Y:S02]  /*3a20*/  F2I.F64.TRUNC R3, R2 ;  /* 0x0000000200037311 */ /* 0x000e24000030d100 */
[----:B0-----:R0:W-:Y:S01]  /*3a30*/  STG.E.U16 desc[UR36][R24.64], R3 ;  /* 0x0000000318007986 */ /* 0x0011e2000c101524 */
[----:B------:R-:W-:Y:S05]  /*3a40*/  BRA `(.L_x_6217) ;  /* 0x0000001000487947 */ /* 0x000fea0003800000 */
.L_x_6213:
[----:B------:R-:W-:-:S09]  /*3a50*/  UISETP.GT.AND UP0, UPT, UR4, 0x6, UPT ;  /* 0x000000060400788c */ /* 0x000fd2000bf04270 */
[----:B------:R-:W-:Y:S05]  /*3a60*/  BRA.U UP0, `(.L_x_6220) ;  /* 0x00000001006c7547 */ /* 0x000fea000b800000 */
[----:B------:R-:W-:-:S09]  /*3a70*/  UISETP.NE.AND UP0, UPT, UR4, 0x5, UPT ;  /* 0x000000050400788c */ /* 0x000fd2000bf05270 */
[----:B------:R-:W-:Y:S05]  /*3a80*/  BRA.U !UP0, `(.L_x_6221) ;  /* 0x0000000108347547 */ /* 0x000fea000b800000 */
[----:B------:R-:W-:-:S09]  /*3a90*/  UISETP.NE.AND UP0, UPT, UR4, 0x6, UPT ;  /* 0x000000060400788c */ /* 0x000fd2000bf05270 */
[----:B------:R-:W-:Y:S05]  /*3aa0*/  BRA.U UP0, `(.L_x_6216) ;  /* 0x0000000d00787547 */ /* 0x000fea000b800000 */
[----:B------:R-:W-:Y:S01]  /*3ab0*/  UMOV UR4, 0xf0000000 ;  /* 0xf000000000047882 */ /* 0x000fe20000000000 */
[----:B------:R-:W-:Y:S01]  /*3ac0*/  UMOV UR5, 0x380fffff ;  /* 0x380fffff00057882 */ /* 0x000fe20000000000 */
[----:B------:R-:W0:-:S15]  /*3ad0*/  F2F.F32.F64 R3, R4 ;  /* 0x0000000400037310 */ /* 0x000e1e0000301000 */
[----:B------:R-:W-:-:S15]  /*3ae0*/  NOP ;  /* 0x0000000000007918 */ /* 0x000fde0000000000 */
[----:B------:R-:W-:-:S15]  /*3af0*/  NOP ;  /* 0x0000000000007918 */ /* 0x000fde0000000000 */
[----:B------:R-:W-:-:S15]  /*3b00*/  NOP ;  /* 0x0000000000007918 */ /* 0x000fde0000000000 */
[----:B------:R-:W-:-:S04]  /*3b10*/  NOP ;  /* 0x0000000000007918 */ /* 0x000fc80000000000 */
[----:B------:R-:W0:Y:S02]  /*3b20*/  DSETP.GEU.AND P0, PT, |R4|, UR4, PT ;  /* 0x0000000404007e2a */ /* 0x000e24000bf0e200 */
[----:B0-----:R-:W-:-:S05]  /*3b30*/  @!P0 FMUL R3, R3, 1.175494350822287508e-38 ;  /* 0x0080000003038820 */ /* 0x001fca0000400000 */
[----:B------:R0:W-:Y:S01]  /*3b40*/  STG.E desc[UR36][R24.64], R3 ;  /* 0x0000000318007986 */ /* 0x0001e2000c101924 */
[----:B------:R-:W-:Y:S05]  /*3b50*/  BRA `(.L_x_6217) ;  /* 0x0000001000047947 */ /* 0x000fea0003800000 */
.L_x_6221:
        /* <DEDUP_REMOVED lines=9> */
[----:B------:R-:W-:-:S05]  /*3bf0*/  F2FP.F16.F32.PACK_AB R0, RZ, R0 ;  /* 0x00000000ff00723e */ /* 0x000fca00000000ff */
[----:B------:R0:W-:Y:S01]  /*3c00*/  STG.E.U16 desc[UR36][R24.64], R0 ;  /* 0x0000000018007986 */ /* 0x0001e2000c101524 */
[----:B------:R-:W-:Y:S05]  /*3c10*/  BRA `(.L_x_6217) ;  /* 0x0000000c00d47947 */ /* 0x000fea0003800000 */
.L_x_6220:
[----:B------:R-:W-:-:S09]  /*3c20*/  UISETP.NE.AND UP0, UPT, UR4, 0x7, UPT ;  /* 0x000000070400788c */ /* 0x000fd2000bf05270 */
[----:B------:R-:W-:Y:S05]  /*3c30*/  BRA.U !UP0, `(.L_x_6222) ;  /* 0x0000000108747547 */ /* 0x000fea000b800000 */
        /* <DEDUP_REMOVED lines=11> */
[----:B------:R-:W0:Y:S01]  /*3cf0*/  DSETP.GEU.AND P0, PT, |R4|, UR4, PT ;  /* 0x0000000404007e2a */ /* 0x000e22000bf0e200 */
[----:B------:R-:W-:Y:S02]  /*3d00*/  IMAD.MOV.U32 R3, RZ, RZ, RZ ;  /* 0x000000ffff037224 */ /* 0x000fe400078e00ff */
[----:B0-----:R-:W-:-:S05]  /*3d10*/  @!P0 FMUL R2, R2, 1.175494350822287508e-38 ;  /* 0x0080000002028820 */ /* 0x001fca0000400000 */
[----:B------:R0:W-:Y:S01]  /*3d20*/  STG.E.64 desc[UR36][R24.64], R2 ;  /* 0x0000000218007986 */ /* 0x0001e2000c101b24 */
[----:B------:R-:W-:Y:S05]  /*3d30*/  BRA `(.L_x_6217) ;  /* 0x0000000c008c7947 */ /* 0x000fea0003800000 */
.L_x_6223:
        /* <DEDUP_REMOVED lines=9> */
[----:B------:R-:W-:-:S04]  /*3dd0*/  F2FP.F16.F32.PACK_AB R3, RZ, R0 ;  /* 0x00000000ff03723e */ /* 0x000fc800000000ff */
[----:B------:R-:W-:-:S05]  /*3de0*/  PRMT R3, R3, 0x5410, RZ ;  /* 0x0000541003037816 */ /* 0x000fca00000000ff */
[----:B------:R0:W-:Y:S01]  /*3df0*/  STG.E desc[UR36][R24.64], R3 ;  /* 0x0000000318007986 */ /* 0x0001e2000c101924 */
[----:B------:R-:W-:Y:S05]  /*3e00*/  BRA `(.L_x_6217) ;  /* 0x0000000c00587947 */ /* 0x000fea0003800000 */
.L_x_6222:
[----:B------:R0:W-:Y:S01]  /*3e10*/  STG.E.64 desc[UR36][R24.64], R4 ;  /* 0x0000000418007986 */ /* 0x0001e2000c101b24 */
[----:B------:R-:W-:Y:S05]  /*3e20*/  BRA `(.L_x_6217) ;  /* 0x0000000c00507947 */ /* 0x000fea0003800000 */
.L_x_6212:
        /* <DEDUP_REMOVED lines=8> */
[----:B------:R-:W0:Y:S02]  /*3eb0*/  DSETP.NEU.AND P0, PT, R4, RZ, PT ;  /* 0x000000ff0400722a */ /* 0x000e240003f0d000 */
[----:B0-----:R-:W-:-:S05]  /*3ec0*/  SEL R3, RZ, 0x1, !P0 ;  /* 0x00000001ff037807 */ /* 0x001fca0004000000 */
[----:B------:R4:W-:Y:S01]  /*3ed0*/  STG.E.U8 desc[UR36][R24.64], R3 ;  /* 0x0000000318007986 */ /* 0x0009e2000c101124 */
[----:B------:R-:W-:Y:S05]  /*3ee0*/  BRA `(.L_x_6217) ;  /* 0x0000000c00207947 */ /* 0x000fea0003800000 */
.L_x_6226:
[----:B------:R-:W-:-:S05]  /*3ef0*/  CS2R R6, SRZ ;  /* 0x0000000000067805 */ /* 0x000fca000001ff00 */
[----:B------:R3:W-:Y:S01]  /*3f00*/  STG.E.128 desc[UR36][R24.64], R4 ;  /* 0x0000000418007986 */ /* 0x0007e2000c101d24 */
[----:B------:R-:W-:Y:S05]  /*3f10*/  BRA `(.L_x_6217) ;  /* 0x0000000c00147947 */ /* 0x000fea0003800000 */
.L_x_6225:
        /* <DEDUP_REMOVED lines=14> */
[----:B------:R-:W-:Y:S01]  /*4000*/  BSSY.RECONVERGENT B0, `(.L_x_6229) ;  /* 0x000000d000007945 */ /* 0x000fe20003800200 */
[----:B0-----:R-:W-:Y:S01]  /*4010*/  @!P0 FMUL R7, R7, 1.175494350822287508e-38 ;  /* 0x0080000007078820 */ /* 0x001fe20000400000 */
[----:B------:R-:W-:-:S04]  /*4020*/  IMAD.MOV.U32 R0, RZ, RZ, 0x7f ;  /* 0x0000007fff007424 */ /* 0x000fc800078e00ff */
        /* <DEDUP_REMOVED lines=10> */
.L_x_6230:
[----:B------:R-:W-:Y:S05]  /*40d0*/  BSYNC.RECONVERGENT B0 ;  /* 0x0000000000007941 */ /* 0x000fea0003800200 */
.L_x_6229:
[----:B------:R-:W-:-:S05]  /*40e0*/  LOP3.LUT R3, R0, 0x80, R3, 0xf8, !PT ;  /* 0x0000008000037812 */ /* 0x000fca00078ef803 */
[----:B------:R1:W-:Y:S01]  /*40f0*/  STG.E.U8 desc[UR36][R24.64], R3 ;  /* 0x0000000318007986 */ /* 0x0003e2000c101124 */
[----:B------:R-:W-:Y:S05]  /*4100*/  BRA `(.L_x_6217) ;  /* 0x0000000800987947 */ /* 0x000fea0003800000 */
.L_x_6228:
        /* <DEDUP_REMOVED lines=9> */
[----:B0-----:R-:W-:-:S05]  /*41a0*/  @!P0 FMUL R7, R7, 1.175494350822287508e-38 ;  /* 0x0080000007078820 */ /* 0x001fca0000400000 */
        /* <DEDUP_REMOVED lines=13> */
.L_x_6232:
[----:B------:R-:W-:Y:S05]  /*4280*/  BSYNC.RECONVERGENT B0 ;  /* 0x0000000000007941 */ /* 0x000fea0003800200 */
.L_x_6231:
[----:B------:R-:W-:-:S05]  /*4290*/  LOP3.LUT R3, R0, 0x80, R3, 0xf8, !PT ;  /* 0x0000008000037812 */ /* 0x000fca00078ef803 */
[----:B------:R2:W-:Y:S01]  /*42a0*/  STG.E.U8 desc[UR36][R24.64], R3 ;  /* 0x0000000318007986 */ /* 0x0005e2000c101124 */
[----:B------:R-:W-:Y:S05]  /*42b0*/  BRA `(.L_x_6217) ;  /* 0x00000008002c7947 */ /* 0x000fea0003800000 */
.L_x_6227:
        /* <DEDUP_REMOVED lines=9> */
[----:B------:R-:W-:-:S05]  /*4350*/  F2FP.BF16.F32.PACK_AB R0, RZ, R0 ;  /* 0x00000000ff00723e */ /* 0x000fca00000010ff */
[----:B------:R0:W-:Y:S01]  /*4360*/  STG.E.U16 desc[UR36][R24.64], R0 ;  /* 0x0000000018007986 */ /* 0x0001e2000c101524 */
[----:B------:R-:W-:Y:S05]  /*4370*/  BRA `(.L_x_6217) ;  /* 0x0000000400fc7947 */ /* 0x000fea0003800000 */
.L_x_6224:
        /* <DEDUP_REMOVED lines=8> */
[----:B------:R-:W0:Y:S02]  /*4400*/  F2I.U32.F64.TRUNC R3, R2 ;  /* 0x0000000200037311 */ /* 0x000e24000030d000 */
[----:B0-----:R0:W-:Y:S01]  /*4410*/  STG.E.U16 desc[UR36][R24.64], R3 ;  /* 0x0000000318007986 */ /* 0x0011e2000c101524 */
[----:B------:R-:W-:Y:S05]  /*4420*/  BRA `(.L_x_6217) ;  /* 0x0000000400d07947 */ /* 0x000fea0003800000 */
.L_x_6235:
        /* <DEDUP_REMOVED lines=21> */
.L_x_6238:
[----:B------:R-:W-:-:S04]  /*4580*/  SHF.R.U32.HI R0, RZ, 0x14, R3 ;  /* 0x00000014ff007819 */ /* 0x000fc80000011603 */
[----:B------:R-:W-:-:S04]  /*4590*/  LOP3.LUT R0, R0, 0x1, RZ, 0xc0, !PT ;  /* 0x0000000100007812 */ /* 0x000fc800078ec0ff */
[----:B------:R-:W-:-:S04]  /*45a0*/  IADD3 R0, PT, PT, R3, 0x487ffff, R0 ;  /* 0x0487ffff03007810 */ /* 0x000fc80007ffe000 */
[----:B------:R-:W-:-:S04]  /*45b0*/  SHF.R.U32.HI R0, RZ, 0x14, R0 ;  /* 0x00000014ff007819 */ /* 0x000fc80000011600 */
[----:B------:R-:W-:-:S07]  /*45c0*/  LOP3.LUT R0, R0, 0xff, RZ, 0xc0, !PT ;  /* 0x000000ff00007812 */ /* 0x000fce00078ec0ff */
.L_x_6239:
[----:B------:R-:W-:-:S04]  /*45d0*/  SHF.R.U32.HI R3, RZ, 0x18, R3 ;  /* 0x00000018ff037819 */ /* 0x000fc80000011603 */
[----:B------:R-:W-:-:S04]  /*45e0*/  LOP3.LUT R0, R0, 0x80, R3, 0xf8, !PT ;  /* 0x0000008000007812 */ /* 0x000fc800078ef803 */
[----:B------:R-:W-:-:S07]  /*45f0*/  PRMT R12, R0, 0x7610, R12 ;  /* 0x00007610000c7816 */ /* 0x000fce000000000c */
.L_x_6237:
[----:B------:R-:W-:Y:S05]  /*4600*/  BSYNC.RECONVERGENT B0 ;  /* 0x0000000000007941 */ /* 0x000fea0003800200 */
.L_x_6236:
[----:B------:R0:W-:Y:S01]  /*4610*/  STG.E.U8 desc[UR36][R24.64], R12 ;  /* 0x0000000c18007986 */ /* 0x0001e2000c101124 */
[----:B------:R-:W-:Y:S05]  /*4620*/  BRA `(.L_x_6217) ;  /* 0x0000000400507947 */ /* 0x000fea0003800000 */
.L_x_6234:
        /* <DEDUP_REMOVED lines=21> */
.L_x_6242:
[----:B------:R-:W-:-:S04]  /*4780*/  SHF.R.U32.HI R0, RZ, 0x15, R3 ;  /* 0x00000015ff007819 */ /* 0x000fc80000011603 */
[----:B------:R-:W-:-:S04]  /*4790*/  LOP3.LUT R0, R0, 0x1, RZ, 0xc0, !PT ;  /* 0x0000000100007812 */ /* 0x000fc800078ec0ff */
[----:B------:R-:W-:-:S04]  /*47a0*/  IADD3 R0, PT, PT, R3, 0x88fffff, R0 ;  /* 0x088fffff03007810 */ /* 0x000fc80007ffe000 */
[----:B------:R-:W-:-:S04]  /*47b0*/  SHF.R.U32.HI R0, RZ, 0x15, R0 ;  /* 0x00000015ff007819 */ /* 0x000fc80000011600 */
[----:B------:R-:W-:-:S07]  /*47c0*/  LOP3.LUT R0, R0, 0xff, RZ, 0xc0, !PT ;  /* 0x000000ff00007812 */ /* 0x000fce00078ec0ff */
.L_x_6243:
[----:B------:R-:W-:-:S04]  /*47d0*/  SHF.R.U32.HI R3, RZ, 0x18, R3 ;  /* 0x00000018ff037819 */ /* 0x000fc80000011603 */
[----:B------:R-:W-:-:S04]  /*47e0*/  LOP3.LUT R0, R0, 0x80, R3, 0xf8, !PT ;  /* 0x0000008000007812 */ /* 0x000fc800078ef803 */
[----:B------:R-:W-:-:S07]  /*47f0*/  PRMT R12, R0, 0x7610, R12 ;  /* 0x00007610000c7816 */ /* 0x000fce000000000c */
.L_x_6241:
[----:B------:R-:W-:Y:S05]  /*4800*/  BSYNC.RECONVERGENT B0 ;  /* 0x0000000000007941 */ /* 0x000fea0003800200 */
.L_x_6240:
[----:B------:R0:W-:Y:S01]  /*4810*/  STG.E.U8 desc[UR36][R24.64], R12 ;  /* 0x0000000c18007986 */ /* 0x0001e2000c101124 */
[----:B------:R-:W-:Y:S05]  /*4820*/  BRA `(.L_x_6217) ;  /* 0x0000000000d07947 */ /* 0x000fea0003800000 */
.L_x_6233:
[----:B------:R-:W-:-:S09]  /*4830*/  UISETP.NE.AND UP0, UPT, UR4, 0x1c, UPT ;  /* 0x0000001c0400788c */ /* 0x000fd2000bf05270 */
[----:B------:R-:W-:Y:S05]  /*4840*/  BRA.U !UP0, `(.L_x_6244) ;  /* 0x0000000108c07547 */ /* 0x000fea000b800000 */
[----:B------:R-:W-:-:S09]  /*4850*/  UISETP.NE.AND UP0, UPT, UR4, 0x1d, UPT ;  /* 0x0000001d0400788c */ /* 0x000fd2000bf05270 */
[----:B------:R-:W-:Y:S05]  /*4860*/  BRA.U !UP0, `(.L_x_6245) ;  /* 0x0000000108ac7547 */ /* 0x000fea000b800000 */
[----:B------:R-:W-:-:S09]  /*4870*/  UISETP.NE.AND UP0, UPT, UR4, 0x2c, UPT ;  /* 0x0000002c0400788c */ /* 0x000fd2000bf05270 */
[----:B------:R-:W-:Y:S05]  /*4880*/  BRA.U !UP0, `(.L_x_6246) ;  /* 0x0000000108447547 */ /* 0x000fea000b800000 */
.L_x_6216:
        /* <DEDUP_REMOVED lines=16> */
.L_x_6247:
[----:B------:R-:W-:Y:S05]  /*4990*/  BRA `(.L_x_6217) ;  /* 0x0000000000747947 */ /* 0x000fea0003800000 */
.L_x_6246:
        /* <DEDUP_REMOVED lines=24> */
.L_x_6245:
[----:B------:R-:W0:Y:S02]  /*4b20*/  F2I.U64.F64.TRUNC R2, R2 ;  /* 0x0000000200027311 */ /* 0x000e24000030d800 */
[----:B0-----:R0:W-:Y:S01]  /*4b30*/  STG.E.64 desc[UR36][R24.64], R2 ;  /* 0x0000000218007986 */ /* 0x0011e2000c101b24 */
[----:B------:R-:W-:Y:S05]  /*4b40*/  BRA `(.L_x_6217) ;  /* 0x0000000000087947 */ /* 0x000fea0003800000 */
.L_x_6244:
[----:B------:R-:W0:Y:S02]  /*4b50*/  F2I.U32.F64.TRUNC R3, R2 ;  /* 0x0000000200037311 */ /* 0x000e24000030d000 */
[----:B0-----:R0:W-:Y:S02]  /*4b60*/  STG.E desc[UR36][R24.64], R3 ;  /* 0x0000000318007986 */ /* 0x0011e4000c101924 */
.L_x_6217:
[----:B------:R-:W-:-:S07]  /*4b70*/  VIADD R19, R19, 0x80 ;  /* 0x0000008013137836 */ /* 0x000fce0000000000 */
.L_x_6150:
[----:B------:R-:W-:Y:S05]  /*4b80*/  BSYNC.RECONVERGENT B6 ;  /* 0x0000000000067941 */ /* 0x000fea0003800200 */
.L_x_6149:
[----:B------:R-:W5:Y:S01]  /*4b90*/  LDCU UR4, c[0x0][0x380] ;  /* 0x00007000ff0477ac */ /* 0x000f620008000800 */
[----:B------:R-:W-:Y:S01]  /*4ba0*/  BSSY.RECONVERGENT B6, `(.L_x_6248) ;  /* 0x00004a9000067945 */ /* 0x000fe20003800200 */
[----:B-----5:R-:W-:-:S13]  /*4bb0*/  ISETP.GE.AND P0, PT, R19, UR4, PT ;  /* 0x0000000413007c0c */ /* 0x020fda000bf06270 */
[----:B------:R-:W-:Y:S05]  /*4bc0*/  @P0 BRA `(.L_x_6249) ;  /* 0x0000004800980947 */ /* 0x000fea0003800000 */
[----:B------:R-:W5:Y:S01]  /*4bd0*/  LDCU UR4, c[0x0][0x388] ;  /* 0x00007100ff0477ac */ /* 0x000f620008000800 */
[----:B0-----:R-:W-:Y:S02]  /*4be0*/  HFMA2 R0, -RZ, RZ, 0, 0 ;  /* 0x00000000ff007431 */ /* 0x001fe400000001ff */
[----:B------:R-:W-:Y:S02]  /*4bf0*/  IMAD.MOV.U32 R18, RZ, RZ, RZ ;  /* 0x000000ffff127224 */ /* 0x000fe400078e00ff */
[----:B-1234-:R-:W-:Y:S01]  /*4c00*/  IMAD.MOV.U32 R24, RZ, RZ, RZ ;  /* 0x000000ffff187224 */ /* 0x01efe200078e00ff */
[----:B-----5:R-:W-:-:S09]  /*4c10*/  UISETP.NE.AND UP0, UPT, UR4, URZ, UPT ;  /* 0x000000ff0400728c */ /* 0x020fd2000bf05270 */
        /* <DEDUP_REMOVED lines=348> */
[----:B0-----:R-:W-:-:S07]  /*61e0*/  IMAD R18, R5, UR4, R18 ;  /* 0x0000000405127c24 */ /* 0x001fce000f8e0212 */
.L_x_6250:
        /* <DEDUP_REMOVED lines=16> */
[----:B--2---:R0:W1:Y:S02]  /*62f0*/  I2F.F64.S16 R16, R2 ;  /* 0x0000000200107312 */ /* 0x0040640000101c00 */
[----:B01----:R-:W-:Y:S05]  /*6300*/  BRA `(.L_x_6257) ;  /* 0x0000000c006c7947 */ /* 0x003fea0003800000 */
.L_x_6255:
[----:B------:R-:W2:Y:S02]  /*6310*/  LDG.E.U8 R2, desc[UR36][R2.64] ;  /* 0x0000002402027981 */ /* 0x000ea4000c1e1100 */
[----:B--2---:R0:W1:Y:S02]  /*6320*/  I2F.F64.U16 R16, R2 ;  /* 0x0000000200107312 */ /* 0x0040640000101800 */
[----:B01----:R-:W-:Y:S05]  /*6330*/  BRA `(.L_x_6257) ;  /* 0x0000000c00607947 */ /* 0x003fea0003800000 */
.L_x_6254:
        /* <DEDUP_REMOVED lines=9> */
.L_x_6259:
[----:B------:R-:W2:Y:S02]  /*63d0*/  LDG.E R2, desc[UR36][R2.64] ;  /* 0x0000002402027981 */ /* 0x000ea4000c1e1900 */
[----:B--2---:R0:W1:Y:S02]  /*63e0*/  I2F.F64 R16, R2 ;  /* 0x0000000200107312 */ /* 0x0040640000201c00 */
[----:B01----:R-:W-:Y:S05]  /*63f0*/  BRA `(.L_x_6257) ;  /* 0x0000000c00307947 */ /* 0x003fea0003800000 */
.L_x_6258:
[----:B------:R-:W2:Y:S02]  /*6400*/  LDG.E.U16 R2, desc[UR36][R2.64] ;  /* 0x0000002402027981 */ /* 0x000ea4000c1e1500 */
[----:B--2---:R0:W1:Y:S02]  /*6410*/  I2F.F64.S16 R16, R2 ;  /* 0x0000000200107312 */ /* 0x0040640000101c00 */
[----:B01----:R-:W-:Y:S05]  /*6420*/  BRA `(.L_x_6257) ;  /* 0x0000000c00247947 */ /* 0x003fea0003800000 */
.L_x_6253:
        /* <DEDUP_REMOVED lines=8> */
[----:B------:R-:W1:Y:S02]  /*64b0*/  F2F.F64.F32 R16, R16 ;  /* 0x0000001000107310 */ /* 0x000e640000201800 */
[----:B-1----:R-:W-:Y:S05]  /*64c0*/  BRA `(.L_x_6257) ;  /* 0x0000000800fc7947 */ /* 0x002fea0003800000 */
.L_x_6261:
[----:B------:R-:W2:Y:S02]  /*64d0*/  LDG.E.U16 R0, desc[UR36][R2.64] ;  /* 0x0000002402007981 */ /* 0x000ea4000c1e1500 */
[----:B--2---:R-:W-:-:S05]  /*64e0*/  HADD2.F32 R0, -RZ, R0.H0_H0 ;  /* 0x20000000ff007230 */ /* 0x004fca0000004100 */
[----:B------:R-:W-:-:S04]  /*64f0*/  FMUL.FTZ R0, R0, 1 ;  /* 0x3f80000000007820 */ /* 0x000fc80000410000 */
[----:B------:R1:W2:Y:S02]  /*6500*/  F2F.F64.F32 R16, R0 ;  /* 0x0000000000107310 */ /* 0x0002a40000201800 */
[----:B-12---:R-:W-:Y:S05]  /*6510*/  BRA `(.L_x_6257) ;  /* 0x0000000800e87947 */ /* 0x006fea0003800000 */
.L_x_6260:
        /* <DEDUP_REMOVED lines=10> */
.L_x_6263:
[----:B------:R-:W2:Y:S02]  /*65c0*/  LDG.E.U16 R2, desc[UR36][R2.64] ;  /* 0x0000002402027981 */ /* 0x000ea4000c1e1500 */
[----:B--2---:R-:W-:-:S05]  /*65d0*/  HADD2.F32 R0, -RZ, R2.H0_H0 ;  /* 0x20000002ff007230 */ /* 0x004fca0000004100 */
[----:B------:R-:W-:-:S04]  /*65e0*/  FMUL.FTZ R0, R0, 1 ;  /* 0x3f80000000007820 */ /* 0x000fc80000410000 */
[----:B------:R1:W2:Y:S02]  /*65f0*/  F2F.F64.F32 R16, R0 ;  /* 0x0000000000107310 */ /* 0x0002a40000201800 */
[----:B-12---:R-:W-:Y:S05]  /*6600*/  BRA `(.L_x_6257) ;  /* 0x0000000800ac7947 */ /* 0x006fea0003800000 */
.L_x_6262:
[----:B------:R0:W5:Y:S01]  /*6610*/  LDG.E.64 R16, desc[UR36][R2.64] ;  /* 0x0000002402107981 */ /* 0x000162000c1e1b00 */
[----:B------:R-:W-:Y:S05]  /*6620*/  BRA `(.L_x_6257) ;  /* 0x0000000800a47947 */ /* 0x000fea0003800000 */
.L_x_6252:
        /* <DEDUP_REMOVED lines=13> */
.L_x_6266:
[----:B------:R1:W5:Y:S01]  /*6700*/  LDG.E.64 R16, desc[UR36][R2.64] ;  /* 0x0000002402107981 */ /* 0x000362000c1e1b00 */
[----:B------:R-:W-:Y:S05]  /*6710*/  BRA `(.L_x_6257) ;  /* 0x0000000800687947 */ /* 0x000fea0003800000 */
.L_x_6265:
        /* <DEDUP_REMOVED lines=23> */
[----:B------:R-:W-:-:S05]  /*6890*/  LOP3.LUT R5, R5, 0x80000000, R0, 0xf8, !PT ;  /* 0x8000000005057812 */ /* 0x000fca00078ef800 */
[----:B------:R-:W-:-:S04]  /*68a0*/  FMUL.FTZ R5, R5, 1 ;  /* 0x3f80000005057820 */ /* 0x000fc80000410000 */
[----:B------:R2:W3:Y:S02]  /*68b0*/  F2F.F64.F32 R16, R5 ;  /* 0x0000000500107310 */ /* 0x0004e40000201800 */
[----:B--23--:R-:W-:Y:S05]  /*68c0*/  BRA `(.L_x_6257) ;  /* 0x0000000400fc7947 */ /* 0x00cfea0003800000 */
.L_x_6268:
        /* <DEDUP_REMOVED lines=10> */
[----:B------:R-:W-:-:S05]  /*6970*/  LOP3.LUT R0, R0, 0x80000000, R5, 0xf8, !PT ;  /* 0x8000000000007812 */ /* 0x000fca00078ef805 */
[----:B------:R-:W-:-:S04]  /*6980*/  FMUL.FTZ R0, R0, 1 ;  /* 0x3f80000000007820 */ /* 0x000fc80000410000 */
[----:B------:R2:W3:Y:S02]  /*6990*/  F2F.F64.F32 R16, R0 ;  /* 0x0000000000107310 */ /* 0x0004e40000201800 */
[----:B--23--:R-:W-:Y:S05]  /*69a0*/  BRA `(.L_x_6257) ;  /* 0x0000000400c47947 */ /* 0x00cfea0003800000 */
.L_x_6267:
[----:B------:R-:W2:Y:S02]  /*69b0*/  LDG.E.U16 R0, desc[UR36][R2.64] ;  /* 0x0000002402007981 */ /* 0x000ea4000c1e1500 */
[----:B--2---:R-:W-:-:S05]  /*69c0*/  SHF.L.U32 R0, R0, 0x10, RZ ;  /* 0x0000001000007819 */ /* 0x004fca00000006ff */
[----:B------:R-:W-:-:S04]  /*69d0*/  FMUL.FTZ R0, R0, 1 ;  /* 0x3f80000000007820 */ /* 0x000fc80000410000 */
[----:B------:R2:W3:Y:S02]  /*69e0*/  F2F.F64.F32 R16, R0 ;  /* 0x0000000000107310 */ /* 0x0004e40000201800 */
[----:B--23--:R-:W-:Y:S05]  /*69f0*/  BRA `(.L_x_6257) ;  /* 0x0000000400b07947 */ /* 0x00cfea0003800000 */
.L_x_6264:
        /* <DEDUP_REMOVED lines=9> */
[----:B--2---:R4:W0:Y:S02]  /*6a90*/  I2F.F64.U16 R16, R2 ;  /* 0x0000000200107312 */ /* 0x0048240000101800 */
[----:B0---4-:R-:W-:Y:S05]  /*6aa0*/  BRA `(.L_x_6257) ;  /* 0x0000000400847947 */ /* 0x011fea0003800000 */
.L_x_6271:
[----:B------:R-:W2:Y:S01]  /*6ab0*/  LDG.E.U8 R3, desc[UR36][R2.64] ;  /* 0x0000002402037981 */ /* 0x000ea2000c1e1100 */
[----:B------:R-:W-:Y:S02]  /*6ac0*/  CS2R R16, SRZ ;  /* 0x0000000000107805 */ /* 0x000fe4000001ff00 */
[----:B--2---:R-:W-:-:S13]  /*6ad0*/  ISETP.NE.AND P0, PT, R3, RZ, PT ;  /* 0x000000ff0300720c */ /* 0x004fda0003f05270 */
[----:B------:R-:W-:Y:S05]  /*6ae0*/  @!P0 BRA `(.L_x_6257) ;  /* 0x0000000400748947 */ /* 0x000fea0003800000 */
[----:B------:R-:W-:-:S13]  /*6af0*/  ISETP.NE.AND P0, PT, R3, 0x80, PT ;  /* 0x000000800300780c */ /* 0x000fda0003f05270 */
[----:B------:R-:W-:Y:S02]  /*6b00*/  @!P0 IMAD.MOV.U32 R16, RZ, RZ, 0x20000000 ;  /* 0x20000000ff108424 */ /* 0x000fe400078e00ff */
        /* <DEDUP_REMOVED lines=15> */
.L_x_6273:
[----:B------:R-:W-:Y:S05]  /*6c00*/  BSYNC.RECONVERGENT B0 ;  /* 0x0000000000007941 */ /* 0x000fea0003800200 */
.L_x_6272:
[----:B------:R-:W-:Y:S01]  /*6c10*/  IMAD.SHL.U32 R0, R0, 0x100000, RZ ;  /* 0x0010000000007824 */ /* 0x000fe200078e00ff */
[----:B------:R-:W-:-:S04]  /*6c20*/  LEA R2, R2, 0x3b800000, 0x17 ;  /* 0x3b80000002027811 */ /* 0x000fc800078eb8ff */
[----:B------:R-:W-:-:S05]  /*6c30*/  LOP3.LUT R0, R2, R0, R7, 0xfe, !PT ;  /* 0x0000000002007212 */ /* 0x000fca00078efe07 */
[----:B------:R-:W-:-:S04]  /*6c40*/  FMUL.FTZ R0, R0, 1 ;  /* 0x3f80000000007820 */ /* 0x000fc80000410000 */
[----:B------:R4:W0:Y:S02]  /*6c50*/  F2F.F64.F32 R16, R0 ;  /* 0x0000000000107310 */ /* 0x0008240000201800 */
[----:B0---4-:R-:W-:Y:S05]  /*6c60*/  BRA `(.L_x_6257) ;  /* 0x0000000400147947 */ /* 0x011fea0003800000 */
.L_x_6270:
        /* <DEDUP_REMOVED lines=21> */
.L_x_6275:
[----:B------:R-:W-:Y:S05]  /*6dc0*/  BSYNC.RECONVERGENT B0 ;  /* 0x0000000000007941 */ /* 0x000fea0003800200 */
.L_x_6274:
[----:B------:R-:W-:Y:S01]  /*6dd0*/  IMAD.SHL.U32 R0, R0, 0x200000, RZ ;  /* 0x0020000000007824 */ /* 0x000fe200078e00ff */
[----:B------:R-:W-:-:S04]  /*6de0*/  LEA R2, R2, 0x37800000, 0x17 ;  /* 0x3780000002027811 */ /* 0x000fc800078eb8ff */
[----:B------:R-:W-:-:S05]  /*6df0*/  LOP3.LUT R0, R2, R0, R7, 0xfe, !PT ;  /* 0x0000000002007212 */ /* 0x000fca00078efe07 */
[----:B------:R-:W-:-:S04]  /*6e00*/  FMUL.FTZ R0, R0, 1 ;  /* 0x3f80000000007820 */ /* 0x000fc80000410000 */
[----:B------:R4:W0:Y:S02]  /*6e10*/  F2F.F64.F32 R16, R0 ;  /* 0x0000000000107310 */ /* 0x0008240000201800 */
[----:B0---4-:R-:W-:Y:S05]  /*6e20*/  BRA `(.L_x_6257) ;  /* 0x0000000000a47947 */ /* 0x011fea0003800000 */
.L_x_6269:
[----:B------:R-:W-:-:S09]  /*6e30*/  UISETP.NE.AND UP0, UPT, UR4, 0x1c, UPT ;  /* 0x0000001c0400788c */ /* 0x000fd2000bf05270 */
[----:B------:R-:W-:Y:S05]  /*6e40*/  BRA.U !UP0, `(.L_x_6276) ;  /* 0x0000000108947547 */ /* 0x000fea000b800000 */
[----:B------:R-:W-:-:S09]  /*6e50*/  UISETP.NE.AND UP0, UPT, UR4, 0x1d, UPT ;  /* 0x0000001d0400788c */ /* 0x000fd2000bf05270 */
[----:B------:R-:W-:Y:S05]  /*6e60*/  BRA.U !UP0, `(.L_x_6277) ;  /* 0x0000000108807547 */ /* 0x000fea000b800000 */
[----:B------:R-:W-:-:S09]  /*6e70*/  UISETP.NE.AND UP0, UPT, UR4, 0x2c, UPT ;  /* 0x0000002c0400788c */ /* 0x000fd2000bf05270 */
[----:B------:R-:W-:Y:S05]  /*6e80*/  BRA.U UP0, `(.L_x_6256) ;  /* 0x0000000100307547 */ /* 0x000fea000b800000 */
[----:B------:R-:W2:Y:S01]  /*6e90*/  LDG.E.U8 R0, desc[UR36][R2.64] ;  /* 0x0000002402007981 */ /* 0x000ea2000c1e1100 */
[----:B------:R-:W-:Y:S02]  /*6ea0*/  HFMA2 R17, -RZ, RZ, 0.5, 0 ;  /* 0x38000000ff117431 */ /* 0x000fe400000001ff */
[----:B------:R-:W-:Y:S01]  /*6eb0*/  IMAD.MOV.U32 R16, RZ, RZ, 0x0 ;  /* 0x00000000ff107424 */ /* 0x000fe200078e00ff */
[----:B--2---:R-:W-:-:S13]  /*6ec0*/  ISETP.NE.AND P0, PT, R0, RZ, PT ;  /* 0x000000ff0000720c */ /* 0x004fda0003f05270 */
[----:B------:R-:W-:Y:S05]  /*6ed0*/  @!P0 BRA `(.L_x_6257) ;  /* 0x0000000000788947 */ /* 0x000fea0003800000 */
[----:B------:R-:W-:-:S13]  /*6ee0*/  ISETP.NE.AND P0, PT, R0, 0xff, PT ;  /* 0x000000ff0000780c */ /* 0x000fda0003f05270 */
[----:B------:R-:W-:Y:S01]  /*6ef0*/  @P0 IMAD.SHL.U32 R0, R0, 0x800000, RZ ;  /* 0x0080000000000824 */ /* 0x000fe200078e00ff */
[----:B------:R-:W-:Y:S01]  /*6f00*/  @!P0 MOV R17, 0x7ff80000 ;  /* 0x7ff8000000118802 */ /* 0x000fe20000000f00 */
[----:B------:R-:W-:Y:S02]  /*6f10*/  @!P0 IMAD.MOV.U32 R16, RZ, RZ, 0x20000000 ;  /* 0x20000000ff108424 */ /* 0x000fe400078e00ff */
[----:B------:R-:W-:-:S04]  /*6f20*/  @P0 FMUL.FTZ R0, R0, 1 ;  /* 0x3f80000000000820 */ /* 0x000fc80000410000 */
[----:B------:R4:W0:Y:S02]  /*6f30*/  @P0 F2F.F64.F32 R16, R0 ;  /* 0x0000000000100310 */ /* 0x0008240000201800 */
[----:B0---4-:R-:W-:Y:S05]  /*6f40*/  BRA `(.L_x_6257) ;  /* 0x00000000005c7947 */ /* 0x011fea0003800000 */
.L_x_6256:
        /* <DEDUP_REMOVED lines=16> */
.L_x_6278:
[----:B------:R-:W-:Y:S01]  /*7050*/  CS2R R16, SRZ ;  /* 0x0000000000107805 */ /* 0x000fe2000001ff00 */
[----:B------:R-:W-:Y:S06]  /*7060*/  BRA `(.L_x_6257) ;  /* 0x0000000000147947 */ /* 0x000fec0003800000 */
.L_x_6277:
[----:B------:R-:W2:Y:S02]  /*7070*/  LDG.E.64 R16, desc[UR36][R2.64] ;  /* 0x0000002402107981 */ /* 0x000ea4000c1e1b00 */
[----:B--2---:R-:W4:Y:S02]  /*7080*/  I2F.F64.U64 R16, R16 ;  /* 0x0000001000107312 */ /* 0x004f240000301800 */
[----:B----4-:R-:W-:Y:S05]  /*7090*/  BRA `(.L_x_6257) ;  /* 0x0000000000087947 */ /* 0x010fea0003800000 */
.L_x_6276:
[----:B------:R-:W2:Y:S02]  /*70a0*/  LDG.E R2, desc[UR36][R2.64] ;  /* 0x0000002402027981 */ /* 0x000ea4000c1e1900 */
[----:B--2---:R2:W3:Y:S02]  /*70b0*/  I2F.F64.U32 R16, R2 ;  /* 0x0000000200107312 */ /* 0x0044e40000201800 */
.L_x_6257:
[----:B------:R-:W-:Y:S05]  /*70c0*/  BSYNC.RECONVERGENT B7 ;  /* 0x0000000000077941 */ /* 0x000fea0003800200 */
.L_x_6251:
[----:B------:R-:W0:Y:S01]  /*70d0*/  LDCU.64 UR6, c[0x0][0x5f8] ;  /* 0x0000bf00ff0677ac */ /* 0x000e220008000a00 */
[----:B------:R-:W-:Y:S01]  /*70e0*/  BSSY.RECONVERGENT B7, `(.L_x_6279) ;  /* 0x00000ec000077945 */ /* 0x000fe20003800200 */
[----:B------:R-:W-:-:S04]  /*70f0*/  UPRMT UR4, UR42, 0x9910, URZ ;  /* 0x000099102a047896 */ /* 0x000fc800080000ff */
[----:B------:R-:W-:Y:S01]  /*7100*/  UISETP.GT.AND UP0, UPT, UR4, 0x9, UPT ;  /* 0x000000090400788c */ /* 0x000fe2000bf04270 */
[----:B012---:R-:W-:-:S05]  /*7110*/  IADD3 R2, P0, PT, R18, UR6, RZ ;  /* 0x0000000612027c10 */ /* 0x007fca000ff1e0ff */
        /* <DEDUP_REMOVED lines=13> */
.L_x_6283:
[----:B------:R-:W2:Y:S02]  /*71f0*/  LDG.E.U8 R2, desc[UR36][R2.64] ;  /* 0x0000002402027981 */ /* 0x000ea4000c1e1100 */
[----:B--2---:R4:W0:Y:S02]  /*7200*/  I2F.F64.U16 R4, R2 ;  /* 0x0000000200047312 */ /* 0x0048240000101800 */
[----:B0---4-:R-:W-:Y:S05]  /*7210*/  BRA `(.L_x_6285) ;  /* 0x0000000c00607947 */ /* 0x011fea0003800000 */
.L_x_6282:
        /* <DEDUP_REMOVED lines=9> */
.L_x_6287:
[----:B------:R-:W2:Y:S02]  /*72b0*/  LDG.E R2, desc[UR36][R2.64] ;  /* 0x0000002402027981 */ /* 0x000ea4000c1e1900 */
[----:B--2---:R4:W0:Y:S02]  /*72c0*/  I2F.F64 R4, R2 ;  /* 0x0000000200047312 */ /* 0x0048240000201c00 */
[----:B0---4-:R-:W-:Y:S05]  /*72d0*/  BRA `(.L_x_6285) ;  /* 0x0000000c00307947 */ /* 0x011fea0003800000 */
.L_x_6286:
[----:B------:R-:W2:Y:S02]  /*72e0*/  LDG.E.U16 R2, desc[UR36][R2.64] ;  /* 0x0000002402027981 */ /* 0x000ea4000c1e1500 */
[----:B--2---:R4:W0:Y:S02]  /*72f0*/  I2F.F64.S16 R4, R2 ;  /* 0x0000000200047312 */ /* 0x0048240000101c00 */
[----:B0---4-:R-:W-:Y:S05]  /*7300*/  BRA `(.L_x_6285) ;  /* 0x0000000c00247947 */ /* 0x011fea0003800000 */
.L_x_6281:
        /* <DEDUP_REMOVED lines=10> */
.L_x_6289:
[----:B------:R-:W2:Y:S02]  /*73b0*/  LDG.E.U16 R0, desc[UR36][R2.64] ;  /* 0x0000002402007981 */ /* 0x000ea4000c1e1500 */
[----:B--2---:R-:W-:-:S05]  /*73c0*/  HADD2.F32 R0, -RZ, R0.H0_H0 ;  /* 0x20000000ff007230 */ /* 0x004fca0000004100 */
[----:B------:R-:W-:-:S04]  /*73d0*/  FMUL.FTZ R0, R0, 1 ;  /* 0x3f80000000007820 */ /* 0x000fc80000410000 */
[----:B------:R4:W0:Y:S02]  /*73e0*/  F2F.F64.F32 R4, R0 ;  /* 0x0000000000047310 */ /* 0x0008240000201800 */
[----:B0---4-:R-:W-:Y:S05]  /*73f0*/  BRA `(.L_x_6285) ;  /* 0x0000000800e87947 */ /* 0x011fea0003800000 */
.L_x_6288:
        /* <DEDUP_REMOVED lines=10> */
.L_x_6291:
[----:B------:R-:W2:Y:S02]  /*74a0*/  LDG.E.U16 R2, desc[UR36][R2.64] ;  /* 0x0000002402027981 */ /* 0x000ea4000c1e1500 */
[----:B--2---:R-:W-:-:S05]  /*74b0*/  HADD2.F32 R0, -RZ, R2.H0_H0 ;  /* 0x20000002ff007230 */ /* 0x004fca0000004100 */
[----:B------:R-:W-:-:S04]  /*74c0*/  FMUL.FTZ R0, R0, 1 ;  /* 0x3f80000000007820 */ /* 0x000fc80000410000 */
[----:B------:R4:W0:Y:S02]  /*74d0*/  F2F.F64.F32 R4, R0 ;  /* 0x0000000000047310 */ /* 0x0008240000201800 */
[----:B0---4-:R-:W-:Y:S05]  /*74e0*/  BRA `(.L_x_6285) ;  /* 0x0000000800ac7947 */ /* 0x011fea0003800000 */
.L_x_6290:
[----:B------:R4:W5:Y:S01]  /*74f0*/  LDG.E.64 R4, desc[UR36][R2.64] ;  /* 0x0000002402047981 */ /* 0x000962000c1e1b00 */
[----:B------:R-:W-:Y:S05]  /*7500*/  BRA `(.L_x_6285) ;  /* 0x0000000800a47947 */ /* 0x000fea0003800000 */
.L_x_6280:
        /* <DEDUP_REMOVED lines=13> */
.L_x_6294:
[----:B------:R0:W5:Y:S01]  /*75e0*/  LDG.E.64 R4, desc[UR36][R2.64] ;  /* 0x0000002402047981 */ /* 0x000162000c1e1b00 */
[----:B------:R-:W-:Y:S05]  /*75f0*/  BRA `(.L_x_6285) ;  /* 0x0000000800687947 */ /* 0x000fea0003800000 */
.L_x_6293:
        /* <DEDUP_REMOVED lines=24> */
[----:B------:R-:W-:-:S06]  /*7780*/  FMUL.FTZ R5, R5, 1 ;  /* 0x3f80000005057820 */ /* 0x000fcc0000410000 */
[----:B------:R-:W0:Y:S02]  /*7790*/  F2F.F64.F32 R4, R5 ;  /* 0x0000000500047310 */ /* 0x000e240000201800 */
[----:B0-----:R-:W-:Y:S05]  /*77a0*/  BRA `(.L_x_6285) ;  /* 0x0000000400fc7947 */ /* 0x001fea0003800000 */
.L_x_6296:
        /* <DEDUP_REMOVED lines=12> */
[----:B------:R0:W1:Y:S02]  /*7870*/  F2F.F64.F32 R4, R0 ;  /* 0x0000000000047310 */ /* 0x0000640000201800 */
[----:B01----:R-:W-:Y:S05]  /*7880*/  BRA `(.L_x_6285) ;  /* 0x0000000400c47947 */ /* 0x003fea0003800000 */
.L_x_6295:
[----:B------:R-:W2:Y:S02]  /*7890*/  LDG.E.U16 R0, desc[UR36][R2.64] ;  /* 0x0000002402007981 */ /* 0x000ea4000c1e1500 */
[----:B--2---:R-:W-:-:S05]  /*78a0*/  SHF.L.U32 R0, R0, 0x10, RZ ;  /* 0x0000001000007819 */ /* 0x004fca00000006ff */
[----:B------:R-:W-:-:S04]  /*78b0*/  FMUL.FTZ R0, R0, 1 ;  /* 0x3f80000000007820 */ /* 0x000fc80000410000 */
[----:B------:R0:W1:Y:S02]  /*78c0*/  F2F.F64.F32 R4, R0 ;  /* 0x0000000000047310 */ /* 0x0000640000201800 */
[----:B01----:R-:W-:Y:S05]  /*78d0*/  BRA `(.L_x_6285) ;  /* 0x0000000400b07947 */ /* 0x003fea0003800000 */
.L_x_6292:
        /* <DEDUP_REMOVED lines=11> */
.L_x_6299:
        /* <DEDUP_REMOVED lines=21> */
.L_x_6301:
[----:B------:R-:W-:Y:S05]  /*7ae0*/  BSYNC.RECONVERGENT B0 ;  /* 0x0000000000007941 */ /* 0x000fea0003800200 */
.L_x_6300:
[----:B------:R-:W-:Y:S01]  /*7af0*/  IMAD.SHL.U32 R0, R0, 0x100000, RZ ;  /* 0x0010000000007824 */ /* 0x000fe200078e00ff */
[----:B------:R-:W-:-:S04]  /*7b00*/  LEA R2, R2, 0x3b800000, 0x17 ;  /* 0x3b80000002027811 */ /* 0x000fc800078eb8ff */
[----:B------:R-:W-:-:S05]  /*7b10*/  LOP3.LUT R0, R2, R0, R7, 0xfe, !PT ;  /* 0x0000000002007212 */ /* 0x000fca00078efe07 */
[----:B------:R-:W-:-:S04]  /*7b20*/  FMUL.FTZ R0, R0, 1 ;  /* 0x3f80000000007820 */ /* 0x000fc80000410000 */
[----:B------:R4:W0:Y:S02]  /*7b30*/  F2F.F64.F32 R4, R0 ;  /* 0x0000000000047310 */ /* 0x0008240000201800 */
[----:B0---4-:R-:W-:Y:S05]  /*7b40*/  BRA `(.L_x_6285) ;  /* 0x0000000400147947 */ /* 0x011fea0003800000 */
.L_x_6298:
        /* <DEDUP_REMOVED lines=21> */
.L_x_6303:
[----:B------:R-:W-:Y:S05]  /*7ca0*/  BSYNC.RECONVERGENT B0 ;  /* 0x0000000000007941 */ /* 0x000fea0003800200 */
.L_x_6302:
[----:B------:R-:W-:Y:S01]  /*7cb0*/  IMAD.SHL.U32 R0, R0, 0x200000, RZ ;  /* 0x0020000000007824 */ /* 0x000fe200078e00ff */
[----:B------:R-:W-:-:S04]  /*7cc0*/  LEA R2, R2, 0x37800000, 0x17 ;  /* 0x3780000002027811 */ /* 0x000fc800078eb8ff */
[----:B------:R-:W-:-:S05]  /*7cd0*/  LOP3.LUT R0, R2, R0, R7, 0xfe, !PT ;  /* 0x0000000002007212 */ /* 0x000fca00078efe07 */
[----:B------:R-:W-:-:S04]  /*7ce0*/  FMUL.FTZ R0, R0, 1 ;  /* 0x3f80000000007820 */ /* 0x000fc80000410000 */
[----:B------:R4:W0:Y:S02]  /*7cf0*/  F2F.F64.F32 R4, R0 ;  /* 0x0000000000047310 */ /* 0x0008240000201800 */
[----:B0---4-:R-:W-:Y:S05]  /*7d00*/  BRA `(.L_x_6285) ;  /* 0x0000000000a47947 */ /* 0x011fea0003800000 */
.L_x_6297:
        /* <DEDUP_REMOVED lines=16> */
[----:B------:R1:W2:Y:S02]  /*7e10*/  @P0 F2F.F64.F32 R4, R0 ;  /* 0x0000000000040310 */ /* 0x0002a40000201800 */
[----:B-12---:R-:W-:Y:S05]  /*7e20*/  BRA `(.L_x_6285) ;  /* 0x00000000005c7947 */ /* 0x006fea0003800000 */
.L_x_6284:
        /* <DEDUP_REMOVED lines=16> */
.L_x_6306:
[----:B------:R-:W-:Y:S01]  /*7f30*/  CS2R R4, SRZ ;  /* 0x0000000000047805 */ /* 0x000fe2000001ff00 */
[----:B------:R-:W-:Y:S06]  /*7f40*/  BRA `(.L_x_6285) ;  /* 0x0000000000147947 */ /* 0x000fec0003800000 */
.L_x_6305:
[----:B------:R-:W2:Y:S02]  /*7f50*/  LDG.E.64 R4, desc[UR36][R2.64] ;  /* 0x0000002402047981 */ /* 0x000ea4000c1e1b00 */
[----:B--2---:R-:W1:Y:S02]  /*7f60*/  I2F.F64.U64 R4, R4 ;  /* 0x0000000400047312 */ /* 0x004e640000301800 */
[----:B-1----:R-:W-:Y:S05]  /*7f70*/  BRA `(.L_x_6285) ;  /* 0x0000000000087947 */ /* 0x002fea0003800000 */
.L_x_6304:
[----:B------:R-:W2:Y:S02]  /*7f80*/  LDG.E R2, desc[UR36][R2.64] ;  /* 0x0000002402027981 */ /* 0x000ea4000c1e1900 */
[----:B--2---:R1:W2:Y:S02]  /*7f90*/  I2F.F64.U32 R4, R2 ;  /* 0x0000000200047312 */ /* 0x0042a40000201800 */
.L_x_6285:
[----:B------:R-:W-:Y:S05]  /*7fa0*/  BSYNC.RECONVERGENT B7 ;  /* 0x0000000000077941 */ /* 0x000fea0003800200 */
.L_x_6279:
[----:B0-2-45:R-:W0:Y:S01]  /*7fb0*/  MUFU.RCP64H R3, R5 ;  /* 0x0000000500037308 */ /* 0x035e220000001800 */
[----:B-1----:R-:W-:Y:S01]  /*7fc0*/  IMAD.MOV.U32 R2, RZ, RZ, 0x1 ;  /* 0x00000001ff027424 */ /* 0x002fe200078e00ff */
[----:B------:R-:W1:Y:S01]  /*7fd0*/  LDCU.64 UR4, c[0x0][0x5e8] ;  /* 0x0000bd00ff0477ac */ /* 0x000e620008000a00 */
[----:B---3--:R-:W-:Y:S01]  /*7fe0*/  FSETP.GEU.AND P2, PT, |R17|, 6.5827683646048100446e-37, PT ;  /* 0x036000001100780b */ /* 0x008fe20003f4e200 */
[----:B------:R-:W-:Y:S03]  /*7ff0*/  BSSY.RECONVERGENT B0, `(.L_x_6307) ;  /* 0x000002f000007945 */ /* 0x000fe60003800200 */
[----:B0-----:R-:W0:Y:S01]  /*8000*/  DFMA R6, R2, -R4, 1 ;  /* 0x3ff000000206742b */ /* 0x001e220000000804 */
[----:B-1----:R-:W-:-:S05]  /*8010*/  IADD3 R24, P1, PT, R24, UR4, RZ ;  /* 0x0000000418187c10 */ /* 0x002fca000ff3e0ff */
[----:B------:R-:W-:-:S15]  /*8020*/  IMAD.X R25, RZ, RZ, UR5, P1 ;  /* 0x00000005ff197e24 */ /* 0x000fde00088e06ff */
[----:B------:R-:W-:-:S15]  /*8030*/  NOP ;  /* 0x0000000000007918 */ /* 0x000fde0000000000 */
[----:B------:R-:W-:-:S15]  /*8040*/  NOP ;  /* 0x0000000000007918 */ /* 0x000fde0000000000 */
[----:B------:R-:W-:-:S13]  /*8050*/  NOP ;  /* 0x0000000000007918 */ /* 0x000fda0000000000 */
[----:B0-----:R-:W0:-:S15]  /*8060*/  DFMA R6, R6, R6, R6 ;  /* 0x000000060606722b */ /* 0x001e1e0000000006 */
        /* <DEDUP_REMOVED lines=33> */
[----:B------:R-:W-:Y:S01]  /*8280*/  MOV R10, R16 ;  /* 0x00000010000a7202 */ /* 0x000fe20000000f00 */
[----:B------:R-:W-:Y:S01]  /*8290*/  IMAD.MOV.U32 R11, RZ, RZ, R17 ;  /* 0x000000ffff0b7224 */ /* 0x000fe200078e0011 */
[----:B------:R-:W-:-:S07]  /*82a0*/  MOV R0, 0x82c0 ;  /* 0x000082c000007802 */ /* 0x000fce0000000f00 */
[----:B------:R-:W-:Y:S05]  /*82b0*/  CALL.REL.NOINC `($__internal_0_$__cuda_sm20_div_rn_f64_full) ;  /* 0x000000a800347944 */ /* 0x000fea0003c00000 */
[----:B------:R-:W-:Y:S01]  /*82c0*/  IMAD.MOV.U32 R2, RZ, RZ, R4 ;  /* 0x000000ffff027224 */ /* 0x000fe200078e0004 */
[----:B------:R-:W-:-:S07]  /*82d0*/  MOV R3, R5 ;  /* 0x0000000500037202 */ /* 0x000fce0000000f00 */
.L_x_6308:
[----:B------:R-:W-:Y:S05]  /*82e0*/  BSYNC.RECONVERGENT B0 ;  /* 0x0000000000007941 */ /* 0x000fea0003800200 */
.L_x_6307:
        /* <DEDUP_REMOVED lines=15> */
.L_x_6312:
[----:B------:R-:W0:Y:S02]  /*83e0*/  F2I.S64.F64.TRUNC R2, R2 ;  /* 0x0000000200027311 */ /* 0x000e24000030d900 */
[----:B0-----:R-:W-:-:S05]  /*83f0*/  IMAD.MOV.U32 R5, RZ, RZ, R2 ;  /* 0x000000ffff057224 */ /* 0x001fca00078e0002 */
[----:B------:R0:W-:Y:S01]  /*8400*/  STG.E.U8 desc[UR36][R24.64], R5 ;  /* 0x0000000518007986 */ /* 0x0001e2000c101124 */
[----:B------:R-:W-:Y:S05]  /*8410*/  BRA `(.L_x_6314) ;  /* 0x0000001000807947 */ /* 0x000fea0003800000 */
.L_x_6311:
        /* <DEDUP_REMOVED lines=9> */
.L_x_6316:
[----:B------:R-:W0:Y:S02]  /*84b0*/  F2I.F64.TRUNC R3, R2 ;  /* 0x0000000200037311 */ /* 0x000e24000030d100 */
[----:B0-----:R0:W-:Y:S01]  /*84c0*/  STG.E desc[UR36][R24.64], R3 ;  /* 0x0000000318007986 */ /* 0x0011e2000c101924 */
[----:B------:R-:W-:Y:S05]  /*84d0*/  BRA `(.L_x_6314) ;  /* 0x0000001000507947 */ /* 0x000fea0003800000 */
.L_x_6315:
[----:B------:R-:W0:Y:S02]  /*84e0*/  F2I.F64.TRUNC R3, R2 ;  /* 0x0000000200037311 */ /* 0x000e24000030d100 */
[----:B0-----:R0:W-:Y:S01]  /*84f0*/  STG.E.U16 desc[UR36][R24.64], R3 ;  /* 0x0000000318007986 */ /* 0x0011e2000c101524 */
[----:B------:R-:W-:Y:S05]  /*8500*/  BRA `(.L_x_6314) ;  /* 0x0000001000447947 */ /* 0x000fea0003800000 */
.L_x_6310:
        /* <DEDUP_REMOVED lines=17> */
.L_x_6318:
        /* <DEDUP_REMOVED lines=12> */
.L_x_6317:
        /* <DEDUP_REMOVED lines=18> */
.L_x_6320:
        /* <DEDUP_REMOVED lines=13> */
.L_x_6319:
[----:B------:R0:W-:Y:S01]  /*88d0*/  STG.E.64 desc[UR36][R24.64], R4 ;  /* 0x0000000418007986 */ /* 0x0001e2000c101b24 */
[----:B------:R-:W-:Y:S05]  /*88e0*/  BRA `(.L_x_6314) ;  /* 0x0000000c004c7947 */ /* 0x000fea0003800000 */
.L_x_6309:
        /* <DEDUP_REMOVED lines=13> */
.L_x_6324:
        /* <DEDUP_REMOVED lines=10> */
[----:B------:R-:W-:-:S04]  /*8a60*/  MOV R12, 0x80 ;  /* 0x00000080000c7802 */ /* 0x000fc80000000f00 */
        /* <DEDUP_REMOVED lines=14> */
.L_x_6327:
[----:B------:R-:W-:-:S04]  /*8b50*/  SHF.R.U32.HI R3, RZ, 0x18, R3 ;  /* 0x00000018ff037819 */ /* 0x000fc80000011603 */
[----:B------:R-:W-:-:S04]  /*8b60*/  LOP3.LUT R0, R0, 0x80, R3, 0xf8, !PT ;  /* 0x0000008000007812 */ /* 0x000fc800078ef803 */
[----:B------:R-:W-:-:S07]  /*8b70*/  PRMT R12, R0, 0x7610, R12 ;  /* 0x00007610000c7816 */ /* 0x000fce000000000c */
.L_x_6326:
[----:B------:R-:W-:Y:S05]  /*8b80*/  BSYNC.RECONVERGENT B0 ;  /* 0x0000000000007941 */ /* 0x000fea0003800200 */
.L_x_6325:
[----:B------:R0:W-:Y:S01]  /*8b90*/  STG.E.U8 desc[UR36][R24.64], R12 ;  /* 0x0000000c18007986 */ /* 0x0001e2000c101124 */
[----:B------:R-:W-:Y:S05]  /*8ba0*/  BRA `(.L_x_6314) ;  /* 0x00000008009c7947 */ /* 0x000fea0003800000 */
.L_x_6323:
        /* <DEDUP_REMOVED lines=25> */
.L_x_6330:
[----:B------:R-:W-:-:S04]  /*8d40*/  SHF.R.U32.HI R3, RZ, 0x18, R3 ;  /* 0x00000018ff037819 */ /* 0x000fc80000011603 */
[----:B------:R-:W-:-:S04]  /*8d50*/  LOP3.LUT R0, R0, 0x80, R3, 0xf8, !PT ;  /* 0x0000008000007812 */ /* 0x000fc800078ef803 */
[----:B------:R-:W-:-:S07]  /*8d60*/  PRMT R12, R0, 0x7610, R12 ;  /* 0x00007610000c7816 */ /* 0x000fce000000000c */
.L_x_6329:
[----:B------:R-:W-:Y:S05]  /*8d70*/  BSYNC.RECONVERGENT B0 ;  /* 0x0000000000007941 */ /* 0x000fea0003800200 */
.L_x_6328:
[----:B------:R0:W-:Y:S01]  /*8d80*/  STG.E.U8 desc[UR36][R24.64], R12 ;  /* 0x0000000c18007986 */ /* 0x0001e2000c101124 */
[----:B------:R-:W-:Y:S05]  /*8d90*/  BRA `(.L_x_6314) ;  /* 0x0000000800207947 */ /* 0x000fea0003800000 */
.L_x_6322:
        /* <DEDUP_REMOVED lines=30> */
.L_x_6332:
[----:B------:R-:W0:Y:S02]  /*8f80*/  F2I.U64.F64.TRUNC R2, R2 ;  /* 0x0000000200027311 */ /* 0x000e24000030d800 */
[----:B0-----:R0:W-:Y:S01]  /*8f90*/  STG.E.64 desc[UR36][R24.64], R2 ;  /* 0x0000000218007986 */ /* 0x0011e2000c101b24 */
[----:B------:R-:W-:Y:S05]  /*8fa0*/  BRA `(.L_x_6314) ;  /* 0x00000004009c7947 */ /* 0x000fea0003800000 */
.L_x_6331:
[----:B------:R-:W0:Y:S02]  /*8fb0*/  F2I.U32.F64.TRUNC R3, R2 ;  /* 0x0000000200037311 */ /* 0x000e24000030d000 */
[----:B0-----:R0:W-:Y:S01]  /*8fc0*/  STG.E desc[UR36][R24.64], R3 ;  /* 0x0000000318007986 */ /* 0x0011e2000c101924 */
[----:B------:R-:W-:Y:S05]  /*8fd0*/  BRA `(.L_x_6314) ;  /* 0x0000000400907947 */ /* 0x000fea0003800000 */
.L_x_6321:
        /* <DEDUP_REMOVED lines=10> */
.L_x_6334:
[----:B------:R-:W-:-:S05]  /*9080*/  CS2R R6, SRZ ;  /* 0x0000000000067805 */ /* 0x000fca000001ff00 */
[----:B------:R4:W-:Y:S01]  /*9090*/  STG.E.128 desc[UR36][R24.64], R4 ;  /* 0x0000000418007986 */ /* 0x0009e2000c101d24 */
[----:B------:R-:W-:Y:S05]  /*90a0*/  BRA `(.L_x_6314) ;  /* 0x00000004005c7947 */ /* 0x000fea0003800000 */
.L_x_6333:
[----:B------:R-:W-:-:S09]  /*90b0*/  UISETP.NE.AND UP0, UPT, UR4, 0xf, UPT ;  /* 0x0000000f0400788c */ /* 0x000fd2000bf05270 */
[----:B------:R-:W-:Y:S05]  /*90c0*/  BRA.U !UP0, `(.L_x_6335) ;  /* 0x0000000508287547 */ /* 0x000fea000b800000 */
[----:B------:R-:W-:-:S09]  /*90d0*/  UISETP.NE.AND UP0, UPT, UR4, 0x17, UPT ;  /* 0x000000170400788c */ /* 0x000fd2000bf05270 */
[----:B------:R-:W-:Y:S05]  /*90e0*/  BRA.U !UP0, `(.L_x_6336) ;  /* 0x0000000108b07547 */ /* 0x000fea000b800000 */
[----:B------:R-:W-:-:S09]  /*90f0*/  UISETP.NE.AND UP0, UPT, UR4, 0x18, UPT ;  /* 0x000000180400788c */ /* 0x000fd2000bf05270 */
[----:B------:R-:W-:Y:S05]  /*9100*/  BRA.U !UP0, `(.L_x_6337) ;  /* 0x0000000108447547 */ /* 0x000fea000b800000 */
.L_x_6313:
        /* <DEDUP_REMOVED lines=16> */
.L_x_6338:
[----:B------:R-:W-:Y:S05]  /*9210*/  BRA `(.L_x_6314) ;  /* 0x0000000400007947 */ /* 0x000fea0003800000 */
.L_x_6337:
        /* <DEDUP_REMOVED lines=21> */
.L_x_6340:
[----:B------:R-:W-:Y:S05]  /*9370*/  BSYNC.RECONVERGENT B0 ;  /* 0x0000000000007941 */ /* 0x000fea0003800200 */
.L_x_6339:
[----:B------:R-:W-:-:S05]  /*9380*/  LOP3.LUT R3, R0, 0x80, R3, 0xf8, !PT ;  /* 0x0000008000037812 */ /* 0x000fca00078ef803 */
[----:B------:R2:W-:Y:S01]  /*9390*/  STG.E.U8 desc[UR36][R24.64], R3 ;  /* 0x0000000318007986 */ /* 0x0005e2000c101124 */
[----:B------:R-:W-:Y:S05]  /*93a0*/  BRA `(.L_x_6314) ;  /* 0x00000000009c7947 */ /* 0x000fea0003800000 */
.L_x_6336:
        /* <DEDUP_REMOVED lines=20> */
.L_x_6342:
[----:B------:R-:W-:Y:S01]  /*94f0*/  IMAD.MOV.U32 R0, RZ, RZ, 0x7f ;  /* 0x0000007fff007424 */ /* 0x000fe200078e00ff */
[----:B------:R-:W-:-:S04]  /*9500*/  ISETP.GT.U32.AND P0, PT, R2, 0x7f800000, PT ;  /* 0x7f8000000200780c */ /* 0x000fc80003f04070 */
[----:B------:R-:W-:-:S09]  /*9510*/  SEL R0, R0, 0x7c, P0 ;  /* 0x0000007c00007807 */ /* 0x000fd20000000000 */
.L_x_6343:
[----:B------:R-:W-:Y:S05]  /*9520*/  BSYNC.RECONVERGENT B0 ;  /* 0x0000000000007941 */ /* 0x000fea0003800200 */
.L_x_6341:
[----:B------:R-:W-:-:S04]  /*9530*/  SHF.R.U32.HI R3, RZ, 0x18, R3 ;  /* 0x00000018ff037819 */ /* 0x000fc80000011603 */
[----:B------:R-:W-:-:S05]  /*9540*/  LOP3.LUT R3, R0, 0x80, R3, 0xf8, !PT ;  /* 0x0000008000037812 */ /* 0x000fca00078ef803 */
[----:B------:R1:W-:Y:S01]  /*9550*/  STG.E.U8 desc[UR36][R24.64], R3 ;  /* 0x0000000318007986 */ /* 0x0003e2000c101124 */
[----:B------:R-:W-:Y:S05]  /*9560*/  BRA `(.L_x_6314) ;  /* 0x00000000002c7947 */ /* 0x000fea0003800000 */
.L_x_6335:
        /* <DEDUP_REMOVED lines=10> */
[----:B------:R0:W-:Y:S02]  /*9610*/  STG.E.U16 desc[UR36][R24.64], R0 ;  /* 0x0000000018007986 */ /* 0x0001e4000c101524 */
.L_x_6314:
[----:B------:R-:W-:-:S07]  /*9620*/  VIADD R19, R19, 0x80 ;  /* 0x0000008013137836 */ /* 0x000fce0000000000 */
.L_x_6249:
[----:B------:R-:W-:Y:S05]  /*9630*/  BSYNC.RECONVERGENT B6 ;  /* 0x0000000000067941 */ /* 0x000fea0003800200 */
.L_x_6248:
[----:B------:R-:W5:Y:S01]  /*9640*/  LDCU UR4, c[0x0][0x380] ;  /* 0x00007000ff0477ac */ /* 0x000f620008000800 */
[----:B------:R-:W-:Y:S01]  /*9650*/  BSSY.RECONVERGENT B6, `(.L_x_6344) ;  /* 0x00004a9000067945 */ /* 0x000fe20003800200 */
[----:B-----5:R-:W-:-:S13]  /*9660*/  ISETP.GE.AND P0, PT, R19, UR4, PT ;  /* 0x0000000413007c0c */ /* 0x020fda000bf06270 */
[----:B------:R-:W-:Y:S05]  /*9670*/  @P0 BRA `(.L_x_6345) ;  /* 0x0000004800980947 */ /* 0x000fea0003800000 */
[----:B------:R-:W5:Y:S01]  /*9680*/  LDCU UR4, c[0x0][0x388] ;  /* 0x00007100ff0477ac */ /* 0x000f620008000800 */
[----:B------:R-:W-:Y:S01]  /*9690*/  MOV R18, RZ ;  /* 0x000000ff00127202 */ /* 0x000fe20000000f00 */
[----:B0-----:R-:W-:Y:S02]  /*96a0*/  IMAD.MOV.U32 R0, RZ, RZ, RZ ;  /* 0x000000ffff007224 */ /* 0x001fe400078e00ff */
[----:B-1234-:R-:W-:Y:S01]  /*96b0*/  IMAD.MOV.U32 R24, RZ, RZ, RZ ;  /* 0x000000ffff187224 */ /* 0x01efe200078e00ff */
[----:B-----5:R-:W-:-:S09]  /*96c0*/  UISETP.NE.AND UP0, UPT, UR4, URZ, UPT ;  /* 0x000000ff0400728c */ /* 0x020fd2000bf05270 */
[----:B------:R-:W-:Y:S05]  /*96d0*/  BRA.U !UP0, `(.L_x_6346) ;  /* 0x0000001508707547 */ /* 0x000fea000b800000 */
[----:B------:R-:W0:Y:S01]  /*96e0*/  LDCU.64 UR4, c[0x0][0x390] ;  /* 0x00007200ff0477ac */ /* 0x000e220008000a00 */
[----:B------:R-:W-:Y:S01]  /*96f0*/  HFMA2 R18, -RZ, RZ, 0, 0 ;  /* 0x00000000ff127431 */ /* 0x000fe200000001ff */
[----:B------:R-:W1:Y:S01]  /*9700*/  LDCU UR6, c[0x0][0x38c] ;  /* 0x00007180ff0677ac */ /* 0x000e620008000800 */
[----:B------:R-:W2:Y:S01]  /*9710*/  LDCU.64 UR8, c[0x0][0x4b8] ;  /* 0x00009700ff0877ac */ /* 0x000ea20008000a00 */
[----:B------:R-:W-:Y:S02]  /*9720*/  UISETP.NE.AND UP0, UPT, UR41, URZ, UPT ;  /* 0x000000ff2900728c */ /* 0x000fe4000bf05270 */
        /* <DEDUP_REMOVED lines=343> */
.L_x_6346:
        /* <DEDUP_REMOVED lines=16> */
[----:B--2---:R3:W4:Y:S02]  /*ada0*/  I2F.F64.S16 R16, R2 ;  /* 0x0000000200107312 */ /* 0x0047240000101c00 */
[----:B---34-:R-:W-:Y:S05]  /*adb0*/  BRA `(.L_x_6353) ;  /* 0x0000000c006c7947 */ /* 0x018fea0003800000 */
.L_x_6351:
[----:B------:R-:W2:Y:S02]  /*adc0*/  LDG.E.U8 R2, desc[UR36][R2.64] ;  /* 0x0000002402027981 */ /* 0x000ea4000c1e1100 */
[----:B--2---:R3:W4:Y:S02]  /*add0*/  I2F.F64.U16 R16, R2 ;  /* 0x0000000200107312 */ /* 0x0047240000101800 */
[----:B---34-:R-:W-:Y:S05]  /*ade0*/  BRA `(.L_x_6353) ;  /* 0x0000000c00607947 */ /* 0x018fea0003800000 */
.L_x_6350:
[----:B------:R-:W-:-:S09]  /*adf0*/  UISETP.NE.AND UP0, UPT, UR4, 0x2, UPT ;  /* 0x000000020400788c */ /* 0x000fd2000bf05270 */
[----:B------:R-:W-:Y:S05]  /*ae00*/  BRA.U !UP0, `(.L_x_6354) ;  /* 0x0000000108287547 */ /* 0x000fea000b800000 */
[----:B------:R-:W-:-:S09]  /*ae10*/  UISETP.NE.AND UP0, UPT, UR4, 0x3, UPT ;  /* 0x000000030400788c */ /* 0x000fd2000bf05270 */
[----:B------:R-:W-:Y:S05]  /*ae20*/  BRA.U !UP0, `(.L_x_6355) ;  /* 0x0000000108147547 */ /* 0x000fea000b800000 */
[----:B------:R-:W-:-:S09]  /*ae30*/  UISETP.NE.AND UP0, UPT, UR4, 0x4, UPT ;  /* 0x000000040400788c */ /* 0x000fd2000bf05270 */
[----:B------:R-:W-:Y:S05]  /*ae40*/  BRA.U UP0, `(.L_x_6352) ;  /* 0x0000000900ec7547 */ /* 0x000fea000b800000 */
[----:B------:R-:W2:Y:S02]  /*ae50*/  LDG.E.64 R16, desc[UR36][R2.64] ;  /* 0x0000002402107981 */ /* 0x000ea4000c1e1b00 */
[----:B--2---:R-:W3:Y:S02]  /*ae60*/  I2F.F64.S64 R16, R16 ;  /* 0x0000001000107312 */ /* 0x004ee40000301c00 */
[----:B---3--:R-:W-:Y:S05]  /*ae70*/  BRA `(.L_x_6353) ;  /* 0x0000000c003c7947 */ /* 0x008fea0003800000 */
.L_x_6355:
[----:B------:R-:W2:Y:S02]  /*ae80*/  LDG.E R2, desc[UR36][R2.64] ;  /* 0x0000002402027981 */ /* 0x000ea4000c1e1900 */
[----:B--2---:R3:W4:Y:S02]  /*ae90*/  I2F.F64 R16, R2 ;  /* 0x0000000200107312 */ /* 0x0047240000201c00 */
[----:B---34-:R-:W-:Y:S05]  /*aea0*/  BRA `(.L_x_6353) ;  /* 0x0000000c00307947 */ /* 0x018fea0003800000 */
.L_x_6354:
[----:B------:R-:W2:Y:S02]  /*aeb0*/  LDG.E.U16 R2, desc[UR36][R2.64] ;  /* 0x0000002402027981 */ /* 0x000ea4000c1e1500 */
[----:B--2---:R3:W4:Y:S02]  /*aec0*/  I2F.F64.S16 R16, R2 ;  /* 0x0000000200107312 */ /* 0x0047240000101c00 */
[----:B---34-:R-:W-:Y:S05]  /*aed0*/  BRA `(.L_x_6353) ;  /* 0x0000000c00247947 */ /* 0x018fea0003800000 */
.L_x_6349:
        /* <DEDUP_REMOVED lines=10> */
.L_x_6357:
[----:B------:R-:W2:Y:S02]  /*af80*/  LDG.E.U16 R0, desc[UR36][R2.64] ;  /* 0x0000002402007981 */ /* 0x000ea4000c1e1500 */
[----:B--2---:R-:W-:-:S05]  /*af90*/  HADD2.F32 R0, -RZ, R0.H0_H0 ;  /* 0x20000000ff007230 */ /* 0x004fca0000004100 */
[----:B------:R-:W-:-:S04]  /*afa0*/  FMUL.FTZ R0, R0, 1 ;  /* 0x3f80000000007820 */ /* 0x000fc80000410000 */
[----:B------:R3:W4:Y:S02]  /*afb0*/  F2F.F64.F32 R16, R0 ;  /* 0x0000000000107310 */ /* 0x0007240000201800 */
[----:B---34-:R-:W-:Y:S05]  /*afc0*/  BRA `(.L_x_6353) ;  /* 0x0000000800e87947 */ /* 0x018fea0003800000 */
.L_x_6356:
        /* <DEDUP_REMOVED lines=10> */
.L_x_6359:
[----:B------:R-:W2:Y:S02]  /*b070*/  LDG.E.U16 R2, desc[UR36][R2.64] ;  /* 0x0000002402027981 */ /* 0x000ea4000c1e1500 */
[----:B--2---:R-:W-:-:S05]  /*b080*/  HADD2.F32 R0, -RZ, R2.H0_H0 ;  /* 0x20000002ff007230 */ /* 0x004fca0000004100 */
[----:B------:R-:W-:-:S04]  /*b090*/  FMUL.FTZ R0, R0, 1 ;  /* 0x3f80000000007820 */ /* 0x000fc80000410000 */
[----:B------:R3:W4:Y:S02]  /*b0a0*/  F2F.F64.F32 R16, R0 ;  /* 0x0000000000107310 */ /* 0x0007240000201800 */
[----:B---34-:R-:W-:Y:S05]  /*b0b0*/  BRA `(.L_x_6353) ;  /* 0x0000000800ac7947 */ /* 0x018fea0003800000 */
.L_x_6358:
[----:B------:R3:W5:Y:S01]  /*b0c0*/  LDG.E.64 R16, desc[UR36][R2.64] ;  /* 0x0000002402107981 */ /* 0x000762000c1e1b00 */
[----:B------:R-:W-:Y:S05]  /*b0d0*/  BRA `(.L_x_6353) ;  /* 0x0000000800a47947 */ /* 0x000fea0003800000 */
.L_x_6348:
        /* <DEDUP_REMOVED lines=9> */
[----:B------:R-:W-:Y:S02]  /*b170*/  MOV R16, RZ ;  /* 0x000000ff00107202 */ /* 0x000fe40000000f00 */
[----:B--2---:R-:W-:-:S04]  /*b180*/  ISETP.NE.AND P0, PT, R2, RZ, PT ;  /* 0x000000ff0200720c */ /* 0x004fc80003f05270 */
[----:B------:R-:W-:Y:S01]  /*b190*/  FSEL R17, RZ, 1.875, !P0 ;  /* 0x3ff00000ff117808 */ /* 0x000fe20004000000 */
[----:B------:R-:W-:Y:S08]  /*b1a0*/  BRA `(.L_x_6353) ;  /* 0x0000000800707947 */ /* 0x000ff00003800000 */
.L_x_6362:
[----:B------:R2:W5:Y:S01]  /*b1b0*/  LDG.E.64 R16, desc[UR36][R2.64] ;  /* 0x0000002402107981 */ /* 0x000562000c1e1b00 */
[----:B------:R-:W-:Y:S05]  /*b1c0*/  BRA `(.L_x_6353) ;  /* 0x0000000800687947 */ /* 0x000fea0003800000 */
.L_x_6361:
        /* <DEDUP_REMOVED lines=27> */
.L_x_6364:
        /* <DEDUP_REMOVED lines=14> */
.L_x_6363:
[----:B------:R-:W2:Y:S02]  /*b460*/  LDG.E.U16 R0, desc[UR36][R2.64] ;  /* 0x0000002402007981 */ /* 0x000ea4000c1e1500 */
[----:B--2---:R-:W-:-:S04]  /*b470*/  IMAD.U32 R0, R0, 0x10000, RZ ;  /* 0x0001000000007824 */ /* 0x004fc800078e00ff */
[----:B------:R-:W-:-:S04]  /*b480*/  FMUL.FTZ R0, R0, 1 ;  /* 0x3f80000000007820 */ /* 0x000fc80000410000 */
[----:B------:R2:W3:Y:S02]  /*b490*/  F2F.F64.F32 R16, R0 ;  /* 0x0000000000107310 */ /* 0x0004e40000201800 */
[----:B--23--:R-:W-:Y:S05]  /*b4a0*/  BRA `(.L_x_6353) ;  /* 0x0000000400b07947 */ /* 0x00cfea0003800000 */
.L_x_6360:
        /* <DEDUP_REMOVED lines=11> */
.L_x_6367:
        /* <DEDUP_REMOVED lines=21> */
.L_x_6369:
[----:B------:R-:W-:Y:S05]  /*b6b0*/  BSYNC.RECONVERGENT B0 ;  /* 0x0000000000007941 */ /* 0x000fea0003800200 */
.L_x_6368:
[----:B------:R-:W-:Y:S02]  /*b6c0*/  SHF.L.U32 R0, R0, 0x14, RZ ;  /* 0x0000001400007819 */ /* 0x000fe400000006ff */
[----:B------:R-:W-:-:S04]  /*b6d0*/  LEA R2, R2, 0x3b800000, 0x17 ;  /* 0x3b80000002027811 */ /* 0x000fc800078eb8ff */
[----:B------:R-:W-:-:S05]  /*b6e0*/  LOP3.LUT R0, R2, R0, R7, 0xfe, !PT ;  /* 0x0000000002007212 */ /* 0x000fca00078efe07 */
[----:B------:R-:W-:-:S04]  /*b6f0*/  FMUL.FTZ R0, R0, 1 ;  /* 0x3f80000000007820 */ /* 0x000fc80000410000 */
[----:B------:R2:W3:Y:S02]  /*b700*/  F2F.F64.F32 R16, R0 ;  /* 0x0000000000107310 */ /* 0x0004e40000201800 */
[----:B--23--:R-:W-:Y:S05]  /*b710*/  BRA `(.L_x_6353) ;  /* 0x0000000400147947 */ /* 0x00cfea0003800000 */
.L_x_6366:
        /* <DEDUP_REMOVED lines=21> */
.L_x_6371:
[----:B------:R-:W-:Y:S05]  /*b870*/  BSYNC.RECONVERGENT B0 ;  /* 0x0000000000007941 */ /* 0x000fea0003800200 */
.L_x_6370:
[----:B------:R-:W-:Y:S01]  /*b880*/  IMAD.SHL.U32 R0, R0, 0x200000, RZ ;  /* 0x0020000000007824 */ /* 0x000fe200078e00ff */
[----:B------:R-:W-:-:S04]  /*b890*/  LEA R2, R2, 0x37800000, 0x17 ;  /* 0x3780000002027811 */ /* 0x000fc800078eb8ff */
[----:B------:R-:W-:-:S05]  /*b8a0*/  LOP3.LUT R0, R2, R0, R7, 0xfe, !PT ;  /* 0x0000000002007212 */ /* 0x000fca00078efe07 */
[----:B------:R-:W-:-:S04]  /*b8b0*/  FMUL.FTZ R0, R0, 1 ;  /* 0x3f80000000007820 */ /* 0x000fc80000410000 */
[----:B------:R2:W3:Y:S02]  /*b8c0*/  F2F.F64.F32 R16, R0 ;  /* 0x0000000000107310 */ /* 0x0004e40000201800 */
[----:B--23--:R-:W-:Y:S05]  /*b8d0*/  BRA `(.L_x_6353) ;  /* 0x0000000000a47947 */ /* 0x00cfea0003800000 */
.L_x_6365:
[----:B------:R-:W-:-:S09]  /*b8e0*/  UISETP.NE.AND UP0, UPT, UR4, 0x1c, UPT ;  /* 0x0000001c0400788c */ /* 0x000fd2000bf05270 */
[----:B------:R-:W-:Y:S05]  /*b8f0*/  BRA.U !UP0, `(.L_x_6372) ;  /* 0x0000000108947547 */ /* 0x000fea000b800000 */
[----:B------:R-:W-:-:S09]  /*b900*/  UISETP.NE.AND UP0, UPT, UR4, 0x1d, UPT ;  /* 0x0000001d0400788c */ /* 0x000fd2000bf05270 */
[----:B------:R-:W-:Y:S05]  /*b910*/  BRA.U !UP0, `(.L_x_6373) ;  /* 0x0000000108807547 */ /* 0x000fea000b800000 */
[----:B------:R-:W-:-:S09]  /*b920*/  UISETP.NE.AND UP0, UPT, UR4, 0x2c, UPT ;  /* 0x0000002c0400788c */ /* 0x000fd2000bf05270 */
[----:B------:R-:W-:Y:S05]  /*b930*/  BRA.U UP0, `(.L_x_6352) ;  /* 0x0000000100307547 */ /* 0x000fea000b800000 */
[----:B------:R-:W2:Y:S01]  /*b940*/  LDG.E.U8 R0, desc[UR36][R2.64] ;  /* 0x0000002402007981 */ /* 0x000ea2000c1e1100 */
[----:B------:R-:W-:Y:S02]  /*b950*/  HFMA2 R16, -RZ, RZ, 0, 0 ;  /* 0x00000000ff107431 */ /* 0x000fe400000001ff */
        /* <DEDUP_REMOVED lines=8> */
[----:B------:R0:W1:Y:S02]  /*b9e0*/  @P0 F2F.F64.F32 R16, R0 ;  /* 0x0000000000100310 */ /* 0x0000640000201800 */
[----:B01----:R-:W-:Y:S05]  /*b9f0*/  BRA `(.L_x_6353) ;  /* 0x00000000005c7947 */ /* 0x003fea0003800000 */
.L_x_6352:
        /* <DEDUP_REMOVED lines=16> */
.L_x_6374:
[----:B------:R-:W-:Y:S01]  /*bb00*/  CS2R R16, SRZ ;  /* 0x0000000000107805 */ /* 0x000fe2000001ff00 */
[----:B------:R-:W-:Y:S06]  /*bb10*/  BRA `(.L_x_6353) ;  /* 0x0000000000147947 */ /* 0x000fec0003800000 */
.L_x_6373:
[----:B------:R-:W2:Y:S02]  /*bb20*/  LDG.E.64 R16, desc[UR36][R2.64] ;  /* 0x0000002402107981 */ /* 0x000ea4000c1e1b00 */
[----:B--2---:R-:W0:Y:S02]  /*bb30*/  I2F.F64.U64 R16, R16 ;  /* 0x0000001000107312 */ /* 0x004e240000301800 */
[----:B0-----:R-:W-:Y:S05]  /*bb40*/  BRA `(.L_x_6353) ;  /* 0x0000000000087947 */ /* 0x001fea0003800000 */
.L_x_6372:
[----:B------:R-:W2:Y:S02]  /*bb50*/  LDG.E R2, desc[UR36][R2.64] ;  /* 0x0000002402027981 */ /* 0x000ea4000c1e1900 */
[----:B--2---:R0:W1:Y:S02]  /*bb60*/  I2F.F64.U32 R16, R2 ;  /* 0x0000000200107312 */ /* 0x0040640000201800 */
.L_x_6353:
[----:B------:R-:W-:Y:S05]  /*bb70*/  BSYNC.RECONVERGENT B7 ;  /* 0x0000000000077941 */ /* 0x000fea0003800200 */
.L_x_6347:
        /* <DEDUP_REMOVED lines=16> */
[----:B--2---:R2:W3:Y:S02]  /*bc80*/  I2F.F64.S16 R4, R2 ;  /* 0x0000000200047312 */ /* 0x0044e40000101c00 */
[----:B--23--:R-:W-:Y:S05]  /*bc90*/  BRA `(.L_x_6381) ;  /* 0x0000000c006c7947 */ /* 0x00cfea0003800000 */
.L_x_6379:
[----:B------:R-:W2:Y:S02]  /*bca0*/  LDG.E.U8 R2, desc[UR36][R2.64] ;  /* 0x0000002402027981 */ /* 0x000ea4000c1e1100 */
[----:B--2---:R2:W3:Y:S02]  /*bcb0*/  I2F.F64.U16 R4, R2 ;  /* 0x0000000200047312 */ /* 0x0044e40000101800 */
[----:B--23--:R-:W-:Y:S05]  /*bcc0*/  BRA `(.L_x_6381) ;  /* 0x0000000c00607947 */ /* 0x00cfea0003800000 */
.L_x_6378:
[----:B------:R-:W-:-:S09]  /*bcd0*/  UISETP.NE.AND UP0, UPT, UR4, 0x2, UPT ;  /* 0x000000020400788c */ /* 0x000fd2000bf05270 */
[----:B------:R-:W-:Y:S05]  /*bce0*/  BRA.U !UP0, `(.L_x_6382) ;  /* 0x0000000108287547 */ /* 0x000fea000b800000 */
[----:B------:R-:W-:-:S09]  /*bcf0*/  UISETP.NE.AND UP0, UPT, UR4, 0x3, UPT ;  /* 0x000000030400788c */ /* 0x000fd2000bf05270 */
[----:B------:R-:W-:Y:S05]  /*bd00*/  BRA.U !UP0, `(.L_x_6383) ;  /* 0x0000000108147547 */ /* 0x000fea000b800000 */
[----:B------:R-:W-:-:S09]  /*bd10*/  UISETP.NE.AND UP0, UPT, UR4, 0x4, UPT ;  /* 0x000000040400788c */ /* 0x000fd2000bf05270 */
[----:B------:R-:W-:Y:S05]  /*bd20*/  BRA.U UP0, `(.L_x_6380) ;  /* 0x0000000900ec7547 */ /* 0x000fea000b800000 */
[----:B------:R-:W2:Y:S02]  /*bd30*/  LDG.E.64 R4, desc[UR36][R2.64] ;  /* 0x0000002402047981 */ /* 0x000ea4000c1e1b00 */
[----:B--2---:R-:W2:Y:S02]  /*bd40*/  I2F.F64.S64 R4, R4 ;  /* 0x0000000400047312 */ /* 0x004ea40000301c00 */
[----:B--2---:R-:W-:Y:S05]  /*bd50*/  BRA `(.L_x_6381) ;  /* 0x0000000c003c7947 */ /* 0x004fea0003800000 */
.L_x_6383:
[----:B------:R-:W2:Y:S02]  /*bd60*/  LDG.E R2, desc[UR36][R2.64] ;  /* 0x0000002402027981 */ /* 0x000ea4000c1e1900 */
[----:B--2---:R2:W3:Y:S02]  /*bd70*/  I2F.F64 R4, R2 ;  /* 0x0000000200047312 */ /* 0x0044e40000201c00 */
[----:B--23--:R-:W-:Y:S05]  /*bd80*/  BRA `(.L_x_6381) ;  /* 0x0000000c00307947 */ /* 0x00cfea0003800000 */
.L_x_6382:
[----:B------:R-:W2:Y:S02]  /*bd90*/  LDG.E.U16 R2, desc[UR36][R2.64] ;  /* 0x0000002402027981 */ /* 0x000ea4000c1e1500 */
[----:B--2---:R2:W3:Y:S02]  /*bda0*/  I2F.F64.S16 R4, R2 ;  /* 0x0000000200047312 */ /* 0x0044e40000101c00 */
[----:B--23--:R-:W-:Y:S05]  /*bdb0*/  BRA `(.L_x_6381) ;  /* 0x0000000c00247947 */ /* 0x00cfea0003800000 */
.L_x_6377:
        /* <DEDUP_REMOVED lines=8> */
[----:B------:R-:W2:Y:S02]  /*be40*/  F2F.F64.F32 R4, R4 ;  /* 0x0000000400047310 */ /* 0x000ea40000201800 */
[----:B--2---:R-:W-:Y:S05]  /*be50*/  BRA `(.L_x_6381) ;  /* 0x0000000800fc7947 */ /* 0x004fea0003800000 */
.L_x_6385:
[----:B------:R-:W2:Y:S02]  /*be60*/  LDG.E.U16 R0, desc[UR36][R2.64] ;  /* 0x0000002402007981 */ /* 0x000ea4000c1e1500 */
[----:B--2---:R-:W-:-:S05]  /*be70*/  HADD2.F32 R0, -RZ, R0.H0_H0 ;  /* 0x20000000ff007230 */ /* 0x004fca0000004100 */
[----:B------:R-:W-:-:S04]  /*be80*/  FMUL.FTZ R0, R0, 1 ;  /* 0x3f80000000007820 */ /* 0x000fc80000410000 */
[----:B------:R2:W3:Y:S02]  /*be90*/  F2F.F64.F32 R4, R0 ;  /* 0x0000000000047310 */ /* 0x0004e40000201800 */
[----:B--23--:R-:W-:Y:S05]  /*bea0*/  BRA `(.L_x_6381) ;  /* 0x0000000800e87947 */ /* 0x00cfea0003800000 */
.L_x_6384:
        /* <DEDUP_REMOVED lines=10> */
.L_x_6387:
[----:B------:R-:W2:Y:S02]  /*bf50*/  LDG.E.U16 R2, desc[UR36][R2.64] ;  /* 0x0000002402027981 */ /* 0x000ea4000c1e1500 */
[----:B--2---:R-:W-:-:S05]  /*bf60*/  HADD2.F32 R0, -RZ, R2.H0_H0 ;  /* 0x20000002ff007230 */ /* 0x004fca0000004100 */
[----:B------:R-:W-:-:S04]  /*bf70*/  FMUL.FTZ R0, R0, 1 ;  /* 0x3f80000000007820 */ /* 0x000fc80000410000 */
[----:B------:R2:W3:Y:S02]  /*bf80*/  F2F.F64.F32 R4, R0 ;  /* 0x0000000000047310 */ /* 0x0004e40000201800 */
[----:B--23--:R-:W-:Y:S05]  /*bf90*/  BRA `(.L_x_6381) ;  /* 0x0000000800ac7947 */ /* 0x00cfea0003800000 */
.L_x_6386:
[----:B------:R0:W5:Y:S01]  /*bfa0*/  LDG.E.64 R4, desc[UR36][R2.64] ;  /* 0x0000002402047981 */ /* 0x000162000c1e1b00 */
[----:B------:R-:W-:Y:S05]  /*bfb0*/  BRA `(.L_x_6381) ;  /* 0x0000000800a47947 */ /* 0x000fea0003800000 */
.L_x_6376:
        /* <DEDUP_REMOVED lines=13> */
.L_x_6390:
[----:B------:R4:W5:Y:S01]  /*c090*/  LDG.E.64 R4, desc[UR36][R2.64] ;  /* 0x0000002402047981 */ /* 0x000962000c1e1b00 */
[----:B------:R-:W-:Y:S05]  /*c0a0*/  BRA `(.L_x_6381) ;  /* 0x0000000800687947 */ /* 0x000fea0003800000 */
.L_x_6389:
        /* <DEDUP_REMOVED lines=27> */
.L_x_6392:
        /* <DEDUP_REMOVED lines=12> */
[----:B------:R0:W2:Y:S02]  /*c320*/  F2F.F64.F32 R4, R0 ;  /* 0x0000000000047310 */ /* 0x0000a40000201800 */
[----:B0-2---:R-:W-:Y:S05]  /*c330*/  BRA `(.L_x_6381) ;  /* 0x0000000400c47947 */ /* 0x005fea0003800000 */
.L_x_6391:
[----:B------:R-:W2:Y:S02]  /*c340*/  LDG.E.U16 R0, desc[UR36][R2.64] ;  /* 0x0000002402007981 */ /* 0x000ea4000c1e1500 */
[----:B--2---:R-:W-:-:S04]  /*c350*/  IMAD.U32 R0, R0, 0x10000, RZ ;  /* 0x0001000000007824 */ /* 0x004fc800078e00ff */
[----:B------:R-:W-:-:S04]  /*c360*/  FMUL.FTZ R0, R0, 1 ;  /* 0x3f80000000007820 */ /* 0x000fc80000410000 */
[----:B------:R0:W2:Y:S02]  /*c370*/  F2F.F64.F32 R4, R0 ;  /* 0x0000000000047310 */ /* 0x0000a40000201800 */
[----:B0-2---:R-:W-:Y:S05]  /*c380*/  BRA `(.L_x_6381) ;  /* 0x0000000400b07947 */ /* 0x005fea0003800000 */
.L_x_6388:
        /* <DEDUP_REMOVED lines=11> */
.L_x_6395:
        /* <DEDUP_REMOVED lines=21> */
.L_x_6397:
[----:B------:R-:W-:Y:S05]  /*c590*/  BSYNC.RECONVERGENT B0 ;  /* 0x0000000000007941 */ /* 0x000fea0003800200 */
.L_x_6396:
[----:B------:R-:W-:Y:S02]  /*c5a0*/  SHF.L.U32 R0, R0, 0x14, RZ ;  /* 0x0000001400007819 */ /* 0x000fe400000006ff */
[----:B------:R-:W-:-:S04]  /*c5b0*/  LEA R2, R2, 0x3b800000, 0x17 ;  /* 0x3b80000002027811 */ /* 0x000fc800078eb8ff */
[----:B------:R-:W-:-:S05]  /*c5c0*/  LOP3.LUT R0, R2, R0, R7, 0xfe, !PT ;  /* 0x0000000002007212 */ /* 0x000fca00078efe07 */
[----:B------:R-:W-:-:S04]  /*c5d0*/  FMUL.FTZ R0, R0, 1 ;  /* 0x3f80000000007820 */ /* 0x000fc80000410000 */
[----:B------:R4:W0:Y:S02]  /*c5e0*/  F2F.F64.F32 R4, R0 ;  /* 0x0000000000047310 */ /* 0x0008240000201800 */
[----:B0---4-:R-:W-:Y:S05]  /*c5f0*/  BRA `(.L_x_6381) ;  /* 0x0000000400147947 */ /* 0x011fea0003800000 */
.L_x_6394:
        /* <DEDUP_REMOVED lines=21> */
.L_x_6399:
[----:B------:R-:W-:Y:S05]  /*c750*/  BSYNC.RECONVERGENT B0 ;  /* 0x0000000000007941 */ /* 0x000fea0003800200 */
.L_x_6398:
[----:B------:R-:W-:Y:S01]  /*c760*/  IMAD.SHL.U32 R0, R0, 0x200000, RZ ;  /* 0x0020000000007824 */ /* 0x000fe200078e00ff */
[----:B------:R-:W-:-:S04]  /*c770*/  LEA R2, R2, 0x37800000, 0x17 ;  /* 0x3780000002027811 */ /* 0x000fc800078eb8ff */
[----:B------:R-:W-:-:S05]  /*c780*/  LOP3.LUT R0, R2, R0, R7, 0xfe, !PT ;  /* 0x0000000002007212 */ /* 0x000fca00078efe07 */
[----:B------:R-:W-:-:S04]  /*c790*/  FMUL.FTZ R0, R0, 1 ;  /* 0x3f80000000007820 */ /* 0x000fc80000410000 */
[----:B------:R4:W0:Y:S02]  /*c7a0*/  F2F.F64.F32 R4, R0 ;  /* 0x0000000000047310 */ /* 0x0008240000201800 */
[----:B0---4-:R-:W-:Y:S05]  /*c7b0*/  BRA `(.L_x_6381) ;  /* 0x0000000000a47947 */ /* 0x011fea0003800000 */
.L_x_6393:
        /* <DEDUP_REMOVED lines=12> */
[----:B------:R-:W-:Y:S01]  /*c880*/  @P0 SHF.L.U32 R0, R0, 0x17, RZ ;  /* 0x0000001700000819 */ /* 0x000fe200000006ff */
[----:B------:R-:W-:Y:S01]  /*c890*/  @!P0 IMAD.MOV.U32 R4, RZ, RZ, 0x20000000 ;  /* 0x20000000ff048424 */ /* 0x000fe200078e00ff */
[----:B------:R-:W-:-:S03]  /*c8a0*/  @!P0 MOV R5, 0x7ff80000 ;  /* 0x7ff8000000058802 */ /* 0x000fc60000000f00 */
[----:B------:R-:W-:-:S04]  /*c8b0*/  @P0 FMUL.FTZ R0, R0, 1 ;  /* 0x3f80000000000820 */ /* 0x000fc80000410000 */
[----:B------:R4:W0:Y:S02]  /*c8c0*/  @P0 F2F.F64.F32 R4, R0 ;  /* 0x0000000000040310 */ /* 0x0008240000201800 */
[----:B0---4-:R-:W-:Y:S05]  /*c8d0*/  BRA `(.L_x_6381) ;  /* 0x00000000005c7947 */ /* 0x011fea0003800000 */
.L_x_6380:
[----:B------:R-:W-:Y:S01]  /*c8e0*/  MOV R2, 0x0 ;  /* 0x0000000000027802 */ /* 0x000fe20000000f00 */
[----:B------:R-:W0:Y:S01]  /*c8f0*/  LDCU.64 UR4, c[0x4][0x178] ;  /* 0x01002f00ff0477ac */ /* 0x000e220008000a00 */
[----:B------:R-:W-:Y:S02]  /*c900*/  HFMA2 R12, -RZ, RZ, 0, 5.9604644775390625e-08 ;  /* 0x00000001ff0c7431 */ /* 0x000fe400000001ff */
[----:B------:R-:W-:Y:S01]  /*c910*/  IMAD.MOV.U32 R8, RZ, RZ, 0x4e ;  /* 0x0000004eff087424 */ /* 0x000fe200078e00ff */
[----:B------:R-:W2:Y:S01]  /*c920*/  LDCU.64 UR6, c[0x4][0x180] ;  /* 0x01003000ff0677ac */ /* 0x000ea20008000a00 */
[----:B------:R-:W3:Y:S01]  /*c930*/  LDC.64 R2, c[0x4][R2] ;  /* 0x0100000002027b82 */ /* 0x000ee20000000a00 */
[----:B------:R-:W-:Y:S01]  /*c940*/  IMAD.MOV.U32 R13, RZ, RZ, RZ ;  /* 0x000000ffff0d7224 */ /* 0x000fe200078e00ff */
[----:B------:R-:W4:Y:S01]  /*c950*/  LDCU.64 UR8, c[0x4][0x58] ;  /* 0x01000b00ff0877ac */ /* 0x000f220008000a00 */
[----:B0-----:R-:W-:Y:S01]  /*c960*/  IMAD.U32 R4, RZ, RZ, UR4 ;  /* 0x00000004ff047e24 */ /* 0x001fe2000f8e00ff */
[----:B------:R-:W-:Y:S01]  /*c970*/  MOV R5, UR5 ;  /* 0x0000000500057c02 */ /* 0x000fe20008000f00 */
[----:B--2---:R-:W-:Y:S01]  /*c980*/  IMAD.U32 R6, RZ, RZ, UR6 ;  /* 0x00000006ff067e24 */ /* 0x004fe2000f8e00ff */
[----:B------:R-:W-:Y:S01]  /*c990*/  MOV R7, UR7 ;  /* 0x0000000700077c02 */ /* 0x000fe20008000f00 */
[----:B----4-:R-:W-:Y:S01]  /*c9a0*/  IMAD.U32 R10, RZ, RZ, UR8 ;  /* 0x00000008ff0a7e24 */ /* 0x010fe2000f8e00ff */
[----:B------:R-:W-:-:S07]  /*c9b0*/  MOV R11, UR9 ;  /* 0x00000009000b7c02 */ /* 0x000fce0008000f00 */
[----:B------:R-:W-:-:S07]  /*c9c0*/  LEPC R20, `(.L_x_6402) ;  /* 0x000000001014794e */ /* 0x000fce0000000000 */
[----:B-1-3-5:R-:W-:Y:S05]  /*c9d0*/  CALL.ABS.NOINC R2 ;  /* 0x0000000002007343 */ /* 0x02afea0003c00000 */
.L_x_6402:
[----:B------:R-:W-:Y:S01]  /*c9e0*/  CS2R R4, SRZ ;  /* 0x0000000000047805 */ /* 0x000fe2000001ff00 */
[----:B------:R-:W-:Y:S06]  /*c9f0*/  BRA `(.L_x_6381) ;  /* 0x0000000000147947 */ /* 0x000fec0003800000 */
.L_x_6401:
[----:B------:R-:W2:Y:S02]  /*ca00*/  LDG.E.64 R4, desc[UR36][R2.64] ;  /* 0x0000002402047981 */ /* 0x000ea4000c1e1b00 */
[----:B--2---:R-:W4:Y:S02]  /*ca10*/  I2F.F64.U64 R4, R4 ;  /* 0x0000000400047312 */ /* 0x004f240000301800 */
[----:B----4-:R-:W-:Y:S05]  /*ca20*/  BRA `(.L_x_6381) ;  /* 0x0000000000087947 */ /* 0x010fea0003800000 */
.L_x_6400:
[----:B------:R-:W2:Y:S02]  /*ca30*/  LDG.E R2, desc[UR36][R2.64] ;  /* 0x0000002402027981 */ /* 0x000ea4000c1e1900 */
[----:B--2---:R2:W3:Y:S02]  /*ca40*/  I2F.F64.U32 R4, R2 ;  /* 0x0000000200047312 */ /* 0x0044e40000201800 */
.L_x_6381:
[----:B------:R-:W-:Y:S05]  /*ca50*/  BSYNC.RECONVERGENT B7 ;  /* 0x0000000000077941 */ /* 0x000fea0003800200 */
.L_x_6375:
[----:B0--345:R-:W0:Y:S01]  /*ca60*/  MUFU.RCP64H R3, R5 ;  /* 0x0000000500037308 */ /* 0x039e220000001800 */
[----:B--2---:R-:W-:Y:S01]  /*ca70*/  MOV R2, 0x1 ;  /* 0x0000000100027802 */ /* 0x004fe20000000f00 */
[----:B------:R-:W2:Y:S01]  /*ca80*/  LDCU.64 UR4, c[0x0][0x5e8] ;  /* 0x0000bd00ff0477ac */ /* 0x000ea20008000a00 */
[----:B-1----:R-:W-:Y:S01]  /*ca90*/  FSETP.GEU.AND P2, PT, |R17|, 6.5827683646048100446e-37, PT ;  /* 0x036000001100780b */ /* 0x002fe20003f4e200 */
[----:B------:R-:W-:Y:S03]  /*caa0*/  BSSY.RECONVERGENT B0, `(.L_x_6403) ;  /* 0x000002f000007945 */ /* 0x000fe60003800200 */
[----:B0-----:R-:W0:Y:S01]  /*cab0*/  DFMA R6, R2, -R4, 1 ;  /* 0x3ff000000206742b */ /* 0x001e220000000804 */
[----:B--2---:R-:W-:-:S05]  /*cac0*/  IADD3 R24, P1, PT, R24, UR4, RZ ;  /* 0x0000000418187c10 */ /* 0x004fca000ff3e0ff */
        /* <DEDUP_REMOVED lines=42> */
[----:B------:R-:W-:Y:S01]  /*cd70*/  MOV R2, R4 ;  /* 0x0000000400027202 */ /* 0x000fe20000000f00 */
[----:B------:R-:W-:-:S07]  /*cd80*/  IMAD.MOV.U32 R3, RZ, RZ, R5 ;  /* 0x000000ffff037224 */ /* 0x000fce00078e0005 */
.L_x_6404:
[----:B------:R-:W-:Y:S05]  /*cd90*/  BSYNC.RECONVERGENT B0 ;  /* 0x0000000000007941 */ /* 0x000fea0003800200 */
.L_x_6403:
        /* <DEDUP_REMOVED lines=15> */
.L_x_6408:
[----:B------:R-:W0:Y:S02]  /*ce90*/  F2I.S64.F64.TRUNC R2, R2 ;  /* 0x0000000200027311 */ /* 0x000e24000030d900 */
[----:B0-----:R-:W-:-:S05]  /*cea0*/  MOV R5, R2 ;  /* 0x0000000200057202 */ /* 0x001fca0000000f00 */
[----:B------:R0:W-:Y:S01]  /*ceb0*/  STG.E.U8 desc[UR36][R24.64], R5 ;  /* 0x0000000518007986 */ /* 0x0001e2000c101124 */
[----:B------:R-:W-:Y:S05]  /*cec0*/  BRA `(.L_x_6410) ;  /* 0x0000001000807947 */ /* 0x000fea0003800000 */
.L_x_6407:
        /* <DEDUP_REMOVED lines=9> */
.L_x_6412:
[----:B------:R-:W0:Y:S02]  /*cf60*/  F2I.F64.TRUNC R3, R2 ;  /* 0x0000000200037311 */ /* 0x000e24000030d100 */
[----:B0-----:R0:W-:Y:S01]  /*cf70*/  STG.E desc[UR36][R24.64], R3 ;  /* 0x0000000318007986 */ /* 0x0011e2000c101924 */
[----:B------:R-:W-:Y:S05]  /*cf80*/  BRA `(.L_x_6410) ;  /* 0x0000001000507947 */ /* 0x000fea0003800000 */
.L_x_6411:
[----:B------:R-:W0:Y:S02]  /*cf90*/  F2I.F64.TRUNC R3, R2 ;  /* 0x0000000200037311 */ /* 0x000e24000030d100 */
[----:B0-----:R0:W-:Y:S01]  /*cfa0*/  STG.E.U16 desc[UR36][R24.64], R3 ;  /* 0x0000000318007986 */ /* 0x0011e2000c101524 */
[----:B------:R-:W-:Y:S05]  /*cfb0*/  BRA `(.L_x_6410) ;  /* 0x0000001000447947 */ /* 0x000fea0003800000 */
.L_x_6406:
        /* <DEDUP_REMOVED lines=17> */
.L_x_6414:
        /* <DEDUP_REMOVED lines=12> */
.L_x_6413:
        /* <DEDUP_REMOVED lines=18> */
.L_x_6416:
        /* <DEDUP_REMOVED lines=13> */
.L_x_6415:
[----:B------:R2:W-:Y:S01]  /*d380*/  STG.E.64 desc[UR36][R24.64], R4 ;  /* 0x0000000418007986 */ /* 0x0005e2000c101b24 */
[----:B------:R-:W-:Y:S05]  /*d390*/  BRA `(.L_x_6410) ;  /* 0x0000000c004c7947 */ /* 0x000fea0003800000 */
.L_x_6405:
        /* <DEDUP_REMOVED lines=13> */
.L_x_6420:
        /* <DEDUP_REMOVED lines=25> */
.L_x_6423:
[----:B------:R-:W-:-:S04]  /*d600*/  SHF.R.U32.HI R3, RZ, 0x18, R3 ;  /* 0x00000018ff037819 */ /* 0x000fc80000011603 */
[----:B------:R-:W-:-:S04]  /*d610*/  LOP3.LUT R0, R0, 0x80, R3, 0xf8, !PT ;  /* 0x0000008000007812 */ /* 0x000fc800078ef803 */
[----:B------:R-:W-:-:S07]  /*d620*/  PRMT R12, R0, 0x7610, R12 ;  /* 0x00007610000c7816 */ /* 0x000fce000000000c */
.L_x_6422:
[----:B------:R-:W-:Y:S05]  /*d630*/  BSYNC.RECONVERGENT B0 ;  /* 0x0000000000007941 */ /* 0x000fea0003800200 */
.L_x_6421:
[----:B------:R0:W-:Y:S01]  /*d640*/  STG.E.U8 desc[UR36][R24.64], R12 ;  /* 0x0000000c18007986 */ /* 0x0001e2000c101124 */
[----:B------:R-:W-:Y:S05]  /*d650*/  BRA `(.L_x_6410) ;  /* 0x00000008009c7947 */ /* 0x000fea0003800000 */
.L_x_6419:
        /* <DEDUP_REMOVED lines=25> */
.L_x_6426:
[----:B------:R-:W-:-:S04]  /*d7f0*/  SHF.R.U32.HI R3, RZ, 0x18, R3 ;  /* 0x00000018ff037819 */ /* 0x000fc80000011603 */
[----:B------:R-:W-:-:S04]  /*d800*/  LOP3.LUT R0, R0, 0x80, R3, 0xf8, !PT ;  /* 0x0000008000007812 */ /* 0x000fc800078ef803 */
[----:B------:R-:W-:-:S07]  /*d810*/  PRMT R12, R0, 0x7610, R12 ;  /* 0x00007610000c7816 */ /* 0x000fce000000000c */
.L_x_6425:
[----:B------:R-:W-:Y:S05]  /*d820*/  BSYNC.RECONVERGENT B0 ;  /* 0x0000000000007941 */ /* 0x000fea0003800200 */
.L_x_6424:
[----:B------:R0:W-:Y:S01]  /*d830*/  STG.E.U8 desc[UR36][R24.64], R12 ;  /* 0x0000000c18007986 */ /* 0x0001e2000c101124 */
[----:B------:R-:W-:Y:S05]  /*d840*/  BRA `(.L_x_6410) ;  /* 0x0000000800207947 */ /* 0x000fea0003800000 */
.L_x_6418:
        /* <DEDUP_REMOVED lines=30> */
.L_x_6428:
[----:B------:R-:W0:Y:S02]  /*da30*/  F2I.U64.F64.TRUNC R2, R2 ;  /* 0x0000000200027311 */ /* 0x000e24000030d800 */
[----:B0-----:R0:W-:Y:S01]  /*da40*/  STG.E.64 desc[UR36][R24.64], R2 ;  /* 0x0000000218007986 */ /* 0x0011e2000c101b24 */
[----:B------:R-:W-:Y:S05]  /*da50*/  BRA `(.L_x_6410) ;  /* 0x00000004009c7947 */ /* 0x000fea0003800000 */
.L_x_6427:
[----:B------:R-:W0:Y:S02]  /*da60*/  F2I.U32.F64.TRUNC R3, R2 ;  /* 0x0000000200037311 */ /* 0x000e24000030d000 */
[----:B0-----:R0:W-:Y:S01]  /*da70*/  STG.E desc[UR36][R24.64], R3 ;  /* 0x0000000318007986 */ /* 0x0011e2000c101924 */
[----:B------:R-:W-:Y:S05]  /*da80*/  BRA `(.L_x_6410) ;  /* 0x0000000400907947 */ /* 0x000fea0003800000 */
.L_x_6417:
        /* <DEDUP_REMOVED lines=10> */
.L_x_6430:
[----:B------:R-:W-:-:S05]  /*db30*/  CS2R R6, SRZ ;  /* 0x0000000000067805 */ /* 0x000fca000001ff00 */
[----:B------:R0:W-:Y:S01]  /*db40*/  STG.E.128 desc[UR36][R24.64], R4 ;  /* 0x0000000418007986 */ /* 0x0001e2000c101d24 */
[----:B------:R-:W-:Y:S05]  /*db50*/  BRA `(.L_x_6410) ;  /* 0x00000004005c7947 */ /* 0x000fea0003800000 */
.L_x_6429:
[----:B------:R-:W-:-:S09]  /*db60*/  UISETP.NE.AND UP0, UPT, UR4, 0xf, UPT ;  /* 0x0000000f0400788c */ /* 0x000fd2000bf05270 */
[----:B------:R-:W-:Y:S05]  /*db70*/  BRA.U !UP0, `(.L_x_6431) ;  /* 0x0000000508287547 */ /* 0x000fea000b800000 */
[----:B------:R-:W-:-:S09]  /*db80*/  UISETP.NE.AND UP0, UPT, UR4, 0x17, UPT ;  /* 0x000000170400788c */ /* 0x000fd2000bf05270 */
[----:B------:R-:W-:Y:S05]  /*db90*/  BRA.U !UP0, `(.L_x_6432) ;  /* 0x0000000108b07547 */ /* 0x000fea000b800000 */
[----:B------:R-:W-:-:S09]  /*dba0*/  UISETP.NE.AND UP0, UPT, UR4, 0x18, UPT ;  /* 0x000000180400788c */ /* 0x000fd2000bf05270 */
[----:B------:R-:W-:Y:S05]  /*dbb0*/  BRA.U !UP0, `(.L_x_6433) ;  /* 0x0000000108447547 */ /* 0x000fea000b800000 */
.L_x_6409:
        /* <DEDUP_REMOVED lines=16> */
.L_x_6434:
[----:B------:R-:W-:Y:S05]  /*dcc0*/  BRA `(.L_x_6410) ;  /* 0x0000000400007947 */ /* 0x000fea0003800000 */
.L_x_6433:
        /* <DEDUP_REMOVED lines=21> */
.L_x_6436:
[----:B------:R-:W-:Y:S05]  /*de20*/  BSYNC.RECONVERGENT B0 ;  /* 0x0000000000007941 */ /* 0x000fea0003800200 */
.L_x_6435:
[----:B------:R-:W-:-:S05]  /*de30*/  LOP3.LUT R3, R0, 0x80, R3, 0xf8, !PT ;  /* 0x0000008000037812 */ /* 0x000fca00078ef803 */
[----:B------:R0:W-:Y:S01]  /*de40*/  STG.E.U8 desc[UR36][R24.64], R3 ;  /* 0x0000000318007986 */ /* 0x0001e2000c101124 */
[----:B------:R-:W-:Y:S05]  /*de50*/  BRA `(.L_x_6410) ;  /* 0x00000000009c7947 */ /* 0x000fea0003800000 */
.L_x_6432:
        /* <DEDUP_REMOVED lines=20> */
.L_x_6438:
[----:B------:R-:W-:Y:S02]  /*dfa0*/  ISETP.GT.U32.AND P0, PT, R2, 0x7f800000, PT ;  /* 0x7f8000000200780c */ /* 0x000fe40003f04070 */
[----:B------:R-:W-:-:S04]  /*dfb0*/  MOV R0, 0x7f ;  /* 0x0000007f00007802 */ /* 0x000fc80000000f00 */
[----:B------:R-:W-:-:S07]  /*dfc0*/  SEL R0, R0, 0x7c, P0 ;  /* 0x0000007c00007807 */ /* 0x000fce0000000000 */
.L_x_6439:
[----:B------:R-:W-:Y:S05]  /*dfd0*/  BSYNC.RECONVERGENT B0 ;  /* 0x0000000000007941 */ /* 0x000fea0003800200 */
.L_x_6437:
[----:B------:R-:W-:-:S04]  /*dfe0*/  SHF.R.U32.HI R3, RZ, 0x18, R3 ;  /* 0x00000018ff037819 */ /* 0x000fc80000011603 */
[----:B------:R-:W-:-:S05]  /*dff0*/  LOP3.LUT R3, R0, 0x80, R3, 0xf8, !PT ;  /* 0x0000008000037812 */ /* 0x000fca00078ef803 */
[----:B------:R0:W-:Y:S01]  /*e000*/  STG.E.U8 desc[UR36][R24.64], R3 ;  /* 0x0000000318007986 */ /* 0x0001e2000c101124 */
[----:B------:R-:W-:Y:S05]  /*e010*/  BRA `(.L_x_6410) ;  /* 0x00000000002c7947 */ /* 0x000fea0003800000 */
.L_x_6431:
        /* <DEDUP_REMOVED lines=11> */
.L_x_6410:
[----:B------:R-:W-:-:S07]  /*e0d0*/  VIADD R19, R19, 0x80 ;  /* 0x0000008013137836 */ /* 0x000fce0000000000 */
.L_x_6345:
[----:B------:R-:W-:Y:S05]  /*e0e0*/  BSYNC.RECONVERGENT B6 ;  /* 0x0000000000067941 */ /* 0x000fea0003800200 */
.L_x_6344:
[----:B------:R-:W5:Y:S02]  /*e0f0*/  LDCU UR4, c[0x0][0x380] ;  /* 0x00007000ff0477ac */ /* 0x000f640008000800 */
[----:B-----5:R-:W-:-:S13]  /*e100*/  ISETP.GE.AND P0, PT, R19, UR4, PT ;  /* 0x0000000413007c0c */ /* 0x020fda000bf06270 */
[----:B------:R-:W-:Y:S05]  /*e110*/  @P0 EXIT ;  /* 0x000000000000094d */ /* 0x000fea0003800000 */
[----:B------:R-:W5:Y:S01]  /*e120*/  LDCU UR4, c[0x0][0x388] ;  /* 0x00007100ff0477ac */ /* 0x000f620008000800 */
[----:B------:R-:W-:Y:S01]  /*e130*/  HFMA2 R16, -RZ, RZ, 0, 0 ;  /* 0x00000000ff107431 */ /* 0x000fe200000001ff */
[----:B------:R-:W-:Y:S01]  /*e140*/  MOV R22, RZ ;  /* 0x000000ff00167202 */ /* 0x000fe20000000f00 */
[----:B01----:R-:W-:Y:S01]  /*e150*/  IMAD.MOV.U32 R0, RZ, RZ, RZ ;  /* 0x000000ffff007224 */ /* 0x003fe200078e00ff */
[----:B-----5:R-:W-:-:S09]  /*e160*/  UISETP.NE.AND UP0, UPT, UR4, URZ, UPT ;  /* 0x000000ff0400728c */ /* 0x020fd2000bf05270 */
[----:B------:R-:W-:Y:S05]  /*e170*/  BRA.U !UP0, `(.L_x_6440) ;  /* 0x0000001508707547 */ /* 0x000fea000b800000 */
[----:B------:R-:W3:Y:S01]  /*e180*/  LDCU.64 UR4, c[0x0][0x390] ;  /* 0x00007200ff0477ac */ /* 0x000ee20008000a00 */
[----:B------:R-:W-:Y:S01]  /*e190*/  IMAD.MOV.U32 R18, RZ, RZ, RZ ;  /* 0x000000ffff127224 */ /* 0x000fe200078e00ff */
[----:B------:R-:W0:Y:S01]  /*e1a0*/  LDCU UR6, c[0x0][0x38c] ;  /* 0x00007180ff0677ac */ /* 0x000e220008000800 */
[----:B------:R-:W1:Y:S01]  /*e1b0*/  LDCU.64 UR8, c[0x0][0x4b8] ;  /* 0x00009700ff0877ac */ /* 0x000e620008000a00 */
[----:B------:R-:W-:Y:S01]  /*e1c0*/  UISETP.NE.AND UP0, UPT, UR41, URZ, UPT ;  /* 0x000000ff2900728c */ /* 0x000fe2000bf05270 */
[----:B---3--:R-:W-:Y:S01]  /*e1d0*/  IMAD.HI.U32 R2, R19, UR4, R18 ;  /* 0x0000000413027c27 */ /* 0x008fe2000f8e0012 */
[----:B------:R-:W3:Y:S04]  /*e1e0*/  LDCU UR4, c[0x0][0x4c0] ;  /* 0x00009800ff0477ac */ /* 0x000ee80008000800 */
[----:B--2-4-:R-:W-:-:S04]  /*e1f0*/  SHF.R.U32.HI R3, RZ, UR5, R2 ;  /* 0x00000005ff037c19 */ /* 0x014fc80008011602 */
[----:B------:R-:W-:-:S05]  /*e200*/  IADD3 R0, PT, PT, -R3, RZ, RZ ;  /* 0x000000ff03007210 */ /* 0x000fca0007ffe1ff */
[----:B0-----:R-:W-:-:S04]  /*e210*/  IMAD R19, R0, UR6, R19 ;  /* 0x0000000600137c24 */ /* 0x001fc8000f8e0213 */
[C---:B-1----:R-:W-:Y:S02]  /*e220*/  IMAD R16, R19.reuse, UR8, RZ ;  /* 0x0000000813107c24 */ /* 0x042fe4000f8e02ff */
[C---:B------:R-:W-:Y:S02]  /*e230*/  IMAD R0, R19.reuse, UR9, RZ ;  /* 0x0000000913007c24 */ /* 0x040fe4000f8e02ff */
[----:B---3--:R-:W-:Y:S01]  /*e240*/  IMAD R22, R19, UR4, RZ ;  /* 0x0000000413167c24 */ /* 0x008fe2000f8e02ff */
        /* <DEDUP_REMOVED lines=335> */
.L_x_6440:
[----:B------:R-:W0:Y:S01]  /*f740*/  LDCU.64 UR6, c[0x0][0x5e8] ;  /* 0x0000bd00ff0677ac */ /* 0x000e220008000a00 */
[----:B------:R-:W-:Y:S01]  /*f750*/  BSSY.RECONVERGENT B6, `(.L_x_6441) ;  /* 0x00000ef000067945 */ /* 0x000fe20003800200 */
[----:B------:R-:W3:Y:S01]  /*f760*/  LDCU.64 UR8, c[0x0][0x5f0] ;  /* 0x0000be00ff0877ac */ /* 0x000ee20008000a00 */
[----:B------:R-:W-:-:S04]  /*f770*/  UPRMT UR4, UR39, 0x9910, URZ ;  /* 0x0000991027047896 */ /* 0x000fc800080000ff */
[----:B------:R-:W-:Y:S01]  /*f780*/  UISETP.GT.AND UP0, UPT, UR4, 0x9, UPT ;  /* 0x000000090400788c */ /* 0x000fe2000bf04270 */
[----:B0-----:R-:W-:Y:S02]  /*f790*/  IADD3 R16, P0, PT, R16, UR6, RZ ;  /* 0x0000000610107c10 */ /* 0x001fe4000ff1e0ff */
[----:B---3--:R-:W-:-:S03]  /*f7a0*/  IADD3 R2, P1, PT, R0, UR8, RZ ;  /* 0x0000000800027c10 */ /* 0x008fc6000ff3e0ff */
[----:B------:R-:W-:Y:S01]  /*f7b0*/  IMAD.X R17, RZ, RZ, UR7, P0 ;  /* 0x00000007ff117e24 */ /* 0x000fe200080e06ff */
[----:B--2-4-:R-:W-:Y:S02]  /*f7c0*/  IADD3.X R3, PT, PT, RZ, UR9, RZ, P1, !PT ;  /* 0x00000009ff037c10 */ /* 0x014fe40008ffe4ff */
        /* <DEDUP_REMOVED lines=11> */
[----:B-12---:R-:W-:Y:S05]  /*f880*/  BRA `(.L_x_6447) ;  /* 0x0000000c006c7947 */ /* 0x006fea0003800000 */
.L_x_6445:
[----:B------:R-:W2:Y:S02]  /*f890*/  LDG.E.U8 R2, desc[UR36][R2.64] ;  /* 0x0000002402027981 */ /* 0x000ea4000c1e1100 */
[----:B--2---:R1:W2:Y:S02]  /*f8a0*/  I2F.F64.U16 R18, R2 ;  /* 0x0000000200127312 */ /* 0x0042a40000101800 */
[----:B-12---:R-:W-:Y:S05]  /*f8b0*/  BRA `(.L_x_6447) ;  /* 0x0000000c00607947 */ /* 0x006fea0003800000 */
.L_x_6444:
[----:B------:R-:W-:-:S09]  /*f8c0*/  UISETP.NE.AND UP0, UPT, UR4, 0x2, UPT ;  /* 0x000000020400788c */ /* 0x000fd2000bf05270 */
[----:B------:R-:W-:Y:S05]  /*f8d0*/  BRA.U !UP0, `(.L_x_6448) ;  /* 0x0000000108287547 */ /* 0x000fea000b800000 */
[----:B------:R-:W-:-:S09]  /*f8e0*/  UISETP.NE.AND UP0, UPT, UR4, 0x3, UPT ;  /* 0x000000030400788c */ /* 0x000fd2000bf05270 */
[----:B------:R-:W-:Y:S05]  /*f8f0*/  BRA.U !UP0, `(.L_x_6449) ;  /* 0x0000000108147547 */ /* 0x000fea000b800000 */
[----:B------:R-:W-:-:S09]  /*f900*/  UISETP.NE.AND UP0, UPT, UR4, 0x4, UPT ;  /* 0x000000040400788c */ /* 0x000fd2000bf05270 */
[----:B------:R-:W-:Y:S05]  /*f910*/  BRA.U UP0, `(.L_x_6446) ;  /* 0x0000000900ec7547 */ /* 0x000fea000b800000 */
[----:B------:R-:W2:Y:S02]  /*f920*/  LDG.E.64 R18, desc[UR36][R2.64] ;  /* 0x0000002402127981 */ /* 0x000ea4000c1e1b00 */
[----:B--2---:R-:W1:Y:S02]  /*f930*/  I2F.F64.S64 R18, R18 ;  /* 0x0000001200127312 */ /* 0x004e640000301c00 */
[----:B-1----:R-:W-:Y:S05]  /*f940*/  BRA `(.L_x_6447) ;  /* 0x0000000c003c7947 */ /* 0x002fea0003800000 */
.L_x_6449:
[----:B------:R-:W2:Y:S02]  /*f950*/  LDG.E R2, desc[UR36][R2.64] ;  /* 0x0000002402027981 */ /* 0x000ea4000c1e1900 */
[----:B--2---:R1:W2:Y:S02]  /*f960*/  I2F.F64 R18, R2 ;  /* 0x0000000200127312 */ /* 0x0042a40000201c00 */
[----:B-12---:R-:W-:Y:S05]  /*f970*/  BRA `(.L_x_6447) ;  /* 0x0000000c00307947 */ /* 0x006fea0003800000 */
.L_x_6448:
[----:B------:R-:W2:Y:S02]  /*f980*/  LDG.E.U16 R2, desc[UR36][R2.64] ;  /* 0x0000002402027981 */ /* 0x000ea4000c1e1500 */
[----:B--2---:R1:W2:Y:S02]  /*f990*/  I2F.F64.S16 R18, R2 ;  /* 0x0000000200127312 */ /* 0x0042a40000101c00 */
[----:B-12---:R-:W-:Y:S05]  /*f9a0*/  BRA `(.L_x_6447) ;  /* 0x0000000c00247947 */ /* 0x006fea0003800000 */
.L_x_6443:
        /* <DEDUP_REMOVED lines=10> */
.L_x_6451:
[----:B------:R-:W2:Y:S02]  /*fa50*/  LDG.E.U16 R0, desc[UR36][R2.64] ;  /* 0x0000002402007981 */ /* 0x000ea4000c1e1500 */
[----:B--2---:R-:W-:-:S05]  /*fa60*/  HADD2.F32 R0, -RZ, R0.H0_H0 ;  /* 0x20000000ff007230 */ /* 0x004fca0000004100 */
[----:B------:R-:W-:-:S04]  /*fa70*/  FMUL.FTZ R0, R0, 1 ;  /* 0x3f80000000007820 */ /* 0x000fc80000410000 */
[----:B------:R0:W1:Y:S02]  /*fa80*/  F2F.F64.F32 R18, R0 ;  /* 0x0000000000127310 */ /* 0x0000640000201800 */
[----:B01----:R-:W-:Y:S05]  /*fa90*/  BRA `(.L_x_6447) ;  /* 0x0000000800e87947 */ /* 0x003fea0003800000 */
.L_x_6450:
        /* <DEDUP_REMOVED lines=10> */
.L_x_6453:
[----:B------:R-:W2:Y:S02]  /*fb40*/  LDG.E.U16 R2, desc[UR36][R2.64] ;  /* 0x0000002402027981 */ /* 0x000ea4000c1e1500 */
[----:B--2---:R-:W-:-:S05]  /*fb50*/  HADD2.F32 R0, -RZ, R2.H0_H0 ;  /* 0x20000002ff007230 */ /* 0x004fca0000004100 */
[----:B------:R-:W-:-:S04]  /*fb60*/  FMUL.FTZ R0, R0, 1 ;  /* 0x3f80000000007820 */ /* 0x000fc80000410000 */
[----:B------:R0:W1:Y:S02]  /*fb70*/  F2F.F64.F32 R18, R0 ;  /* 0x0000000000127310 */ /* 0x0000640000201800 */
[----:B01----:R-:W-:Y:S05]  /*fb80*/  BRA `(.L_x_6447) ;  /* 0x0000000800ac7947 */ /* 0x003fea0003800000 */
.L_x_6452:
[----:B------:R0:W5:Y:S01]  /*fb90*/  LDG.E.64 R18, desc[UR36][R2.64] ;  /* 0x0000002402127981 */ /* 0x000162000c1e1b00 */
[----:B------:R-:W-:Y:S05]  /*fba0*/  BRA `(.L_x_6447) ;  /* 0x0000000800a47947 */ /* 0x000fea0003800000 */
.L_x_6442:
        /* <DEDUP_REMOVED lines=13> */
.L_x_6456:
[----:B------:R1:W5:Y:S01]  /*fc80*/  LDG.E.64 R18, desc[UR36][R2.64] ;  /* 0x0000002402127981 */ /* 0x000362000c1e1b00 */
[----:B------:R-:W-:Y:S05]  /*fc90*/  BRA `(.L_x_6447) ;  /* 0x0000000800687947 */ /* 0x000fea0003800000 */
.L_x_6455:
        /* <DEDUP_REMOVED lines=25> */
[----:B------:R1:W2:Y:S02]  /*fe30*/  F2F.F64.F32 R18, R5 ;  /* 0x0000000500127310 */ /* 0x0002a40000201800 */
[----:B-12---:R-:W-:Y:S05]  /*fe40*/  BRA `(.L_x_6447) ;  /* 0x0000000400fc7947 */ /* 0x006fea0003800000 */
.L_x_6458:
        /* <DEDUP_REMOVED lines=13> */
[----:B-12---:R-:W-:Y:S05]  /*ff20*/  BRA `(.L_x_6447) ;  /* 0x0000000400c47947 */ /* 0x006fea0003800000 */
.L_x_6457:
[----:B------:R-:W2:Y:S02]  /*ff30*/  LDG.E.U16 R0, desc[UR36][R2.64] ;  /* 0x0000002402007981 */ /* 0x000ea4000c1e1500 */
[----:B--2---:R-:W-:-:S04]  /*ff40*/  IMAD.U32 R0, R0, 0x10000, RZ ;  /* 0x0001000000007824 */ /* 0x004fc800078e00ff */
[----:B------:R-:W-:-:S04]  /*ff50*/  FMUL.FTZ R0, R0, 1 ;  /* 0x3f80000000007820 */ /* 0x000fc80000410000 */
[----:B------:R1:W2:Y:S02]  /*ff60*/  F2F.F64.F32 R18, R0 ;  /* 0x0000000000127310 */ /* 0x0002a40000201800 */
[----:B-12---:R-:W-:Y:S05]  /*ff70*/  BRA `(.L_x_6447) ;  /* 0x0000000400b07947 */ /* 0x006fea0003800000 */
.L_x_6454:
        /* <DEDUP_REMOVED lines=11> */
.L_x_6461:
        /* <DEDUP_REMOVED lines=21> */
.L_x_6463:
[----:B------:R-:W-:Y:S05]  /*10180*/  BSYNC.RECONVERGENT B0 ;  /* 0x0000000000007941 */ /* 0x000fea0003800200 */
.L_x_6462:
[----:B------:R-:W-:Y:S02]  /*10190*/  SHF.L.U32 R0, R0, 0x14, RZ ;  /* 0x0000001400007819 */ /* 0x000fe400000006ff */
[----:B------:R-:W-:-:S04]  /*101a0*/  LEA R2, R2, 0x3b800000, 0x17 ;  /* 0x3b80000002027811 */ /* 0x000fc800078eb8ff */
[----:B------:R-:W-:-:S05]  /*101b0*/  LOP3.LUT R0, R2, R0, R7, 0xfe, !PT ;  /* 0x0000000002007212 */ /* 0x000fca00078efe07 */
[----:B------:R-:W-:-:S04]  /*101c0*/  FMUL.FTZ R0, R0, 1 ;  /* 0x3f80000000007820 */ /* 0x000fc80000410000 */
[----:B------:R4:W0:Y:S02]  /*101d0*/  F2F.F64.F32 R18, R0 ;  /* 0x0000000000127310 */ /* 0x0008240000201800 */
[----:B0---4-:R-:W-:Y:S05]  /*101e0*/  BRA `(.L_x_6447) ;  /* 0x0000000400147947 */ /* 0x011fea0003800000 */
.L_x_6460:
        /* <DEDUP_REMOVED lines=21> */
.L_x_6465:
[----:B------:R-:W-:Y:S05]  /*10340*/  BSYNC.RECONVERGENT B0 ;  /* 0x0000000000007941 */ /* 0x000fea0003800200 */
.L_x_6464:
[----:B------:R-:W-:Y:S01]  /*10350*/  IMAD.SHL.U32 R0, R0, 0x200000, RZ ;  /* 0x0020000000007824 */ /* 0x000fe200078e00ff */
[----:B------:R-:W-:-:S04]  /*10360*/  LEA R2, R2, 0x37800000, 0x17 ;  /* 0x3780000002027811 */ /* 0x000fc800078eb8ff */
[----:B------:R-:W-:-:S05]  /*10370*/  LOP3.LUT R0, R2, R0, R7, 0xfe, !PT ;  /* 0x0000000002007212 */ /* 0x000fca00078efe07 */
[----:B------:R-:W-:-:S04]  /*10380*/  FMUL.FTZ R0, R0, 1 ;  /* 0x3f80000000007820 */ /* 0x000fc80000410000 */
[----:B------:R4:W0:Y:S02]  /*10390*/  F2F.F64.F32 R18, R0 ;  /* 0x0000000000127310 */ /* 0x0008240000201800 */
[----:B0---4-:R-:W-:Y:S05]  /*103a0*/  BRA `(.L_x_6447) ;  /* 0x0000000000a47947 */ /* 0x011fea0003800000 */
.L_x_6459:
        /* <DEDUP_REMOVED lines=18> */
.L_x_6446:
        /* <DEDUP_REMOVED lines=10> */
[----:B-1----:R-:W-:Y:S01]  /*10570*/  IMAD.U32 R6, RZ, RZ, UR6 ;  /* 0x00000006ff067e24 */ /* 0x002fe2000f8e00ff */
[----:B------:R-:W-:Y:S01]  /*10580*/  MOV R7, UR7 ;  /* 0x0000000700077c02 */ /* 0x000fe20008000f00 */
[----:B---3--:R-:W-:Y:S01]  /*10590*/  IMAD.U32 R10, RZ, RZ, UR8 ;  /* 0x00000008ff0a7e24 */ /* 0x008fe2000f8e00ff */
[----:B------:R-:W-:-:S07]  /*105a0*/  MOV R11, UR9 ;  /* 0x00000009000b7c02 */ /* 0x000fce0008000f00 */
[----:B------:R-:W-:-:S07]  /*105b0*/  LEPC R20, `(.L_x_6468) ;  /* 0x000000001014794e */ /* 0x000fce0000000000 */
[----:B--2---:R-:W-:Y:S05]  /*105c0*/  CALL.ABS.NOINC R2 ;  /* 0x0000000002007343 */ /* 0x004fea0003c00000 */
.L_x_6468:
[----:B------:R-:W-:Y:S01]  /*105d0*/  CS2R R18, SRZ ;  /* 0x0000000000127805 */ /* 0x000fe2000001ff00 */
[----:B------:R-:W-:Y:S06]  /*105e0*/  BRA `(.L_x_6447) ;  /* 0x0000000000147947 */ /* 0x000fec0003800000 */
.L_x_6467:
[----:B------:R-:W2:Y:S02]  /*105f0*/  LDG.E.64 R18, desc[UR36][R2.64] ;  /* 0x0000002402127981 */ /* 0x000ea4000c1e1b00 */
[----:B--2---:R-:W4:Y:S02]  /*10600*/  I2F.F64.U64 R18, R18 ;  /* 0x0000001200127312 */ /* 0x004f240000301800 */
[----:B----4-:R-:W-:Y:S05]  /*10610*/  BRA `(.L_x_6447) ;  /* 0x0000000000087947 */ /* 0x010fea0003800000 */
.L_x_6466:
[----:B------:R-:W2:Y:S02]  /*10620*/  LDG.E R2, desc[UR36][R2.64] ;  /* 0x0000002402027981 */ /* 0x000ea4000c1e1900 */
[----:B--2---:R2:W3:Y:S02]  /*10630*/  I2F.F64.U32 R18, R2 ;  /* 0x0000000200127312 */ /* 0x0044e40000201800 */
.L_x_6447:
[----:B------:R-:W-:Y:S05]  /*10640*/  BSYNC.RECONVERGENT B6 ;  /* 0x0000000000067941 */ /* 0x000fea0003800200 */
.L_x_6441:
[----:B------:R-:W4:Y:S01]  /*10650*/  LDCU.64 UR6, c[0x0][0x5f8] ;  /* 0x0000bf00ff0677ac */ /* 0x000f220008000a00 */
[----:B------:R-:W-:Y:S01]  /*10660*/  BSSY.RECONVERGENT B6, `(.L_x_6469) ;  /* 0x00000ec000067945 */ /* 0x000fe20003800200 */
[----:B------:R-:W-:-:S04]  /*10670*/  UPRMT UR4, UR42, 0x9910, URZ ;  /* 0x000099102a047896 */ /* 0x000fc800080000ff */
[----:B------:R-:W-:Y:S01]  /*10680*/  UISETP.GT.AND UP0, UPT, UR4, 0x9, UPT ;  /* 0x000000090400788c */ /* 0x000fe2000bf04270 */
[----:B----4-:R-:W-:-:S04]  /*10690*/  IADD3 R22, P0, PT, R22, UR6, RZ ;  /* 0x0000000616167c10 */ /* 0x010fc8000ff1e0ff */
        /* <DEDUP_REMOVED lines=11> */
[----:B----4-:R-:W4:Y:S02]  /*10750*/  I2F.F64.S16 R4, R4 ;  /* 0x0000000400047312 */ /* 0x010f240000101c00 */
[----:B----4-:R-:W-:Y:S05]  /*10760*/  BRA `(.L_x_6475) ;  /* 0x0000000c006c7947 */ /* 0x010fea0003800000 */
.L_x_6473:
[----:B------:R-:W4:Y:S02]  /*10770*/  LDG.E.U8 R4, desc[UR36][R22.64] ;  /* 0x0000002416047981 */ /* 0x000f24000c1e1100 */
[----:B----4-:R-:W4:Y:S02]  /*10780*/  I2F.F64.U16 R4, R4 ;  /* 0x0000000400047312 */ /* 0x010f240000101800 */
[----:B----4-:R-:W-:Y:S05]  /*10790*/  BRA `(.L_x_6475) ;  /* 0x0000000c00607947 */ /* 0x010fea0003800000 */
.L_x_6472:
[----:B------:R-:W-:-:S09]  /*107a0*/  UISETP.NE.AND UP0, UPT, UR4, 0x2, UPT ;  /* 0x000000020400788c */ /* 0x000fd2000bf05270 */
[----:B------:R-:W-:Y:S05]  /*107b0*/  BRA.U !UP0, `(.L_x_6476) ;  /* 0x0000000108287547 */ /* 0x000fea000b800000 */
[----:B------:R-:W-:-:S09]  /*107c0*/  UISETP.NE.AND UP0, UPT, UR4, 0x3, UPT ;  /* 0x000000030400788c */ /* 0x000fd2000bf05270 */
[----:B------:R-:W-:Y:S05]  /*107d0*/  BRA.U !UP0, `(.L_x_6477) ;  /* 0x0000000108147547 */ /* 0x000fea000b800000 */
[----:B------:R-:W-:-:S09]  /*107e0*/  UISETP.NE.AND UP0, UPT, UR4, 0x4, UPT ;  /* 0x000000040400788c */ /* 0x000fd2000bf05270 */
[----:B------:R-:W-:Y:S05]  /*107f0*/  BRA.U UP0, `(.L_x_6474) ;  /* 0x0000000900ec7547 */ /* 0x000fea000b800000 */
[----:B------:R-:W4:Y:S02]  /*10800*/  LDG.E.64 R4, desc[UR36][R22.64] ;  /* 0x0000002416047981 */ /* 0x000f24000c1e1b00 */
[----:B----4-:R-:W4:Y:S02]  /*10810*/  I2F.F64.S64 R4, R4 ;  /* 0x0000000400047312 */ /* 0x010f240000301c00 */
[----:B----4-:R-:W-:Y:S05]  /*10820*/  BRA `(.L_x_6475) ;  /* 0x0000000c003c7947 */ /* 0x010fea0003800000 */
.L_x_6477:
[----:B------:R-:W4:Y:S02]  /*10830*/  LDG.E R4, desc[UR36][R22.64] ;  /* 0x0000002416047981 */ /* 0x000f24000c1e1900 */
[----:B----4-:R-:W4:Y:S02]  /*10840*/  I2F.F64 R4, R4 ;  /* 0x0000000400047312 */ /* 0x010f240000201c00 */
[----:B----4-:R-:W-:Y:S05]  /*10850*/  BRA `(.L_x_6475) ;  /* 0x0000000c00307947 */ /* 0x010fea0003800000 */
.L_x_6476:
[----:B------:R-:W4:Y:S02]  /*10860*/  LDG.E.U16 R4, desc[UR36][R22.64] ;  /* 0x0000002416047981 */ /* 0x000f24000c1e1500 */
[----:B----4-:R-:W4:Y:S02]  /*10870*/  I2F.F64.S16 R4, R4 ;  /* 0x0000000400047312 */ /* 0x010f240000101c00 */
[----:B----4-:R-:W-:Y:S05]  /*10880*/  BRA `(.L_x_6475) ;  /* 0x0000000c00247947 */ /* 0x010fea0003800000 */
.L_x_6471:
[----:B------:R-:W-:-:S09]  /*10890*/  UISETP.GT.AND UP0, UPT, UR4, 0x6, UPT ;  /* 0x000000060400788c */ /* 0x000fd2000bf04270 */
[----:B------:R-:W-:Y:S05]  /*108a0*/  BRA.U UP0, `(.L_x_6478) ;  /* 0x0000000100347547 */ /* 0x000fea000b800000 */
[----:B------:R-:W-:-:S09]  /*108b0*/  UISETP.NE.AND UP0, UPT, UR4, 0x5, UPT ;  /* 0x000000050400788c */ /* 0x000fd2000bf05270 */
[----:B------:R-:W-:Y:S05]  /*108c0*/  BRA.U !UP0, `(.L_x_6479) ;  /* 0x0000000108187547 */ /* 0x000fea000b800000 */
[----:B------:R-:W-:-:S09]  /*108d0*/  UISETP.NE.AND UP0, UPT, UR4, 0x6, UPT ;  /* 0x000000060400788c */ /* 0x000fd2000bf05270 */
[----:B------:R-:W-:Y:S05]  /*108e0*/  BRA.U UP0, `(.L_x_6474) ;  /* 0x0000000900b07547 */ /* 0x000fea000b800000 */
[----:B------:R-:W4:Y:S02]  /*108f0*/  LDG.E R4, desc[UR36][R22.64] ;  /* 0x0000002416047981 */ /* 0x000f24000c1e1900 */
[----:B----4-:R-:W-:-:S06]  /*10900*/  FMUL.FTZ R4, R4, 1 ;  /* 0x3f80000004047820 */ /* 0x010fcc0000410000 */
[----:B------:R-:W4:Y:S02]  /*10910*/  F2F.F64.F32 R4, R4 ;  /* 0x0000000400047310 */ /* 0x000f240000201800 */
[----:B----4-:R-:W-:Y:S05]  /*10920*/  BRA `(.L_x_6475) ;  /* 0x0000000800fc7947 */ /* 0x010fea0003800000 */
.L_x_6479:
[----:B------:R-:W4:Y:S02]  /*10930*/  LDG.E.U16 R0, desc[UR36][R22.64] ;  /* 0x0000002416007981 */ /* 0x000f24000c1e1500 */
[----:B----4-:R-:W-:-:S05]  /*10940*/  HADD2.F32 R0, -RZ, R0.H0_H0 ;  /* 0x20000000ff007230 */ /* 0x010fca0000004100 */
[----:B------:R-:W-:-:S04]  /*10950*/  FMUL.FTZ R0, R0, 1 ;  /* 0x3f80000000007820 */ /* 0x000fc80000410000 */
[----:B------:R4:W0:Y:S02]  /*10960*/  F2F.F64.F32 R4, R0 ;  /* 0x0000000000047310 */ /* 0x0008240000201800 */
[----:B0---4-:R-:W-:Y:S05]  /*10970*/  BRA `(.L_x_6475) ;  /* 0x0000000800e87947 */ /* 0x011fea0003800000 */
.L_x_6478:
[----:B------:R-:W-:-:S09]  /*10980*/  UISETP.NE.AND UP0, UPT, UR4, 0x7, UPT ;  /* 0x000000070400788c */ /* 0x000fd2000bf05270 */
[----:B------:R-:W-:Y:S05]  /*10990*/  BRA.U !UP0, `(.L_x_6480) ;  /* 0x0000000108347547 */ /* 0x000fea000b800000 */
        /* <DEDUP_REMOVED lines=8> */
.L_x_6481:
[----:B------:R-:W4:Y:S02]  /*10a20*/  LDG.E.U16 R22, desc[UR36][R22.64] ;  /* 0x0000002416167981 */ /* 0x000f24000c1e1500 */
[----:B----4-:R-:W-:-:S05]  /*10a30*/  HADD2.F32 R0, -RZ, R22.H0_H0 ;  /* 0x20000016ff007230 */ /* 0x010fca0000004100 */
[----:B------:R-:W-:-:S04]  /*10a40*/  FMUL.FTZ R0, R0, 1 ;  /* 0x3f80000000007820 */ /* 0x000fc80000410000 */
[----:B------:R4:W0:Y:S02]  /*10a50*/  F2F.F64.F32 R4, R0 ;  /* 0x0000000000047310 */ /* 0x0008240000201800 */
[----:B0---4-:R-:W-:Y:S05]  /*10a60*/  BRA `(.L_x_6475) ;  /* 0x0000000800ac7947 */ /* 0x011fea0003800000 */
.L_x_6480:
[----:B------:R4:W5:Y:S01]  /*10a70*/  LDG.E.64 R4, desc[UR36][R22.64] ;  /* 0x0000002416047981 */ /* 0x000962000c1e1b00 */
[----:B------:R-:W-:Y:S05]  /*10a80*/  BRA `(.L_x_6475) ;  /* 0x0000000800a47947 */ /* 0x000fea0003800000 */
.L_x_6470:
        /* <DEDUP_REMOVED lines=8> */
[----:B------:R-:W4:Y:S01]  /*10b10*/  LDG.E.U8 R22, desc[UR36][R22.64] ;  /* 0x0000002416167981 */ /* 0x000f22000c1e1100 */
[----:B------:R-:W-:Y:S01]  /*10b20*/  IMAD.MOV.U32 R4, RZ, RZ, RZ ;  /* 0x000000ffff047224 */ /* 0x000fe200078e00ff */
[----:B----4-:R-:W-:-:S04]  /*10b30*/  ISETP.NE.AND P0, PT, R22, RZ, PT ;  /* 0x000000ff1600720c */ /* 0x010fc80003f05270 */
[----:B------:R-:W-:Y:S01]  /*10b40*/  FSEL R5, RZ, 1.875, !P0 ;  /* 0x3ff00000ff057808 */ /* 0x000fe20004000000 */
[----:B------:R-:W-:Y:S08]  /*10b50*/  BRA `(.L_x_6475) ;  /* 0x0000000800707947 */ /* 0x000ff00003800000 */
.L_x_6484:
[----:B------:R4:W5:Y:S01]  /*10b60*/  LDG.E.64 R4, desc[UR36][R22.64] ;  /* 0x0000002416047981 */ /* 0x000962000c1e1b00 */
[----:B------:R-:W-:Y:S05]  /*10b70*/  BRA `(.L_x_6475) ;  /* 0x0000000800687947 */ /* 0x000fea0003800000 */
.L_x_6483:
        /* <DEDUP_REMOVED lines=8> */
[----:B----4-:R-:W-:-:S04]  /*10c00*/  SHF.L.U32 R0, R0, 0x18, RZ ;  /* 0x0000001800007819 */ /* 0x010fc800000006ff */
[C---:B012---:R-:W-:Y:S02]  /*10c10*/  LOP3.LUT R2, R0.reuse, 0x7f000000, RZ, 0xc0, !PT ;  /* 0x7f00000000027812 */ /* 0x047fe400078ec0ff */
        /* <DEDUP_REMOVED lines=15> */
[----:B------:R0:W1:Y:S02]  /*10d10*/  F2F.F64.F32 R4, R3 ;  /* 0x0000000300047310 */ /* 0x0000640000201800 */
[----:B01----:R-:W-:Y:S05]  /*10d20*/  BRA `(.L_x_6475) ;  /* 0x0000000400fc7947 */ /* 0x003fea0003800000 */
.L_x_6486:
[----:B01----:R-:W4:Y:S02]  /*10d30*/  LDG.E.U8 R3, desc[UR36][R22.64] ;  /* 0x0000002416037981 */ /* 0x003f24000c1e1100 */
[C---:B----4-:R-:W-:Y:S01]  /*10d40*/  IMAD.SHL.U32 R0, R3.reuse, 0x2000000, RZ ;  /* 0x0200000003007824 */ /* 0x050fe200078e00ff */
[----:B------:R-:W-:-:S04]  /*10d50*/  SHF.L.U32 R3, R3, 0x8, RZ ;  /* 0x0000000803037819 */ /* 0x000fc800000006ff */
[----:B------:R-:W-:-:S13]  /*10d60*/  ISETP.GE.U32.AND P0, PT, R0, 0x8000000, PT ;  /* 0x080000000000780c */ /* 0x000fda0003f06070 */
[C---:B--2---:R-:W-:Y:S02]  /*10d70*/  @!P0 LOP3.LUT R2, R3.reuse, 0x7f00, RZ, 0xc0, !PT ;  /* 0x00007f0003028812 */ /* 0x044fe400078ec0ff */
        /* <DEDUP_REMOVED lines=9> */
.L_x_6485:
[----:B------:R-:W4:Y:S02]  /*10e10*/  LDG.E.U16 R0, desc[UR36][R22.64] ;  /* 0x0000002416007981 */ /* 0x000f24000c1e1500 */
[----:B----4-:R-:W-:-:S04]  /*10e20*/  IMAD.U32 R0, R0, 0x10000, RZ ;  /* 0x0001000000007824 */ /* 0x010fc800078e00ff */
[----:B------:R-:W-:-:S04]  /*10e30*/  FMUL.FTZ R0, R0, 1 ;  /* 0x3f80000000007820 */ /* 0x000fc80000410000 */
[----:B------:R4:W0:Y:S02]  /*10e40*/  F2F.F64.F32 R4, R0 ;  /* 0x0000000000047310 */ /* 0x0008240000201800 */
[----:B0---4-:R-:W-:Y:S05]  /*10e50*/  BRA `(.L_x_6475) ;  /* 0x0000000400b07947 */ /* 0x011fea0003800000 */
.L_x_6482:
        /* <DEDUP_REMOVED lines=9> */
[----:B----4-:R-:W4:Y:S02]  /*10ef0*/  I2F.F64.U16 R4, R4 ;  /* 0x0000000400047312 */ /* 0x010f240000101800 */
[----:B----4-:R-:W-:Y:S05]  /*10f00*/  BRA `(.L_x_6475) ;  /* 0x0000000400847947 */ /* 0x010fea0003800000 */
.L_x_6489:
[----:B------:R-:W4:Y:S01]  /*10f10*/  LDG.E.U8 R22, desc[UR36][R22.64] ;  /* 0x0000002416167981 */ /* 0x000f22000c1e1100 */
[----:B------:R-:W-:Y:S02]  /*10f20*/  CS2R R4, SRZ ;  /* 0x0000000000047805 */ /* 0x000fe4000001ff00 */
[----:B----4-:R-:W-:-:S13]  /*10f30*/  ISETP.NE.AND P0, PT, R22, RZ, PT ;  /* 0x000000ff1600720c */ /* 0x010fda0003f05270 */
[----:B------:R-:W-:Y:S05]  /*10f40*/  @!P0 BRA `(.L_x_6475) ;  /* 0x0000000400748947 */ /* 0x000fea0003800000 */
[----:B------:R-:W-:-:S13]  /*10f50*/  ISETP.NE.AND P0, PT, R22, 0x80, PT ;  /* 0x000000801600780c */ /* 0x000fda0003f05270 */
[----:B------:R-:W-:Y:S01]  /*10f60*/  @!P0 MOV R4, 0x20000000 ;  /* 0x2000000000048802 */ /* 0x000fe20000000f00 */
[----:B------:R-:W-:Y:S01]  /*10f70*/  @!P0 IMAD.MOV.U32 R5, RZ, RZ, 0x7ff80000 ;  /* 0x7ff80000ff058424 */ /* 0x000fe200078e00ff */
[----:B------:R-:W-:Y:S06]  /*10f80*/  @!P0 BRA `(.L_x_6475) ;  /* 0x0000000400648947 */ /* 0x000fec0003800000 */
[--C-:B------:R-:W-:Y:S01]  /*10f90*/  SHF.R.U32.HI R0, RZ, 0x3, R22.reuse ;  /* 0x00000003ff007819 */ /* 0x100fe20000011616 */
[----:B------:R-:W-:Y:S03]  /*10fa0*/  BSSY.RECONVERGENT B0, `(.L_x_6490) ;  /* 0x000000c000007945 */ /* 0x000fe60003800200 */
[----:B012---:R-:W-:Y:S02]  /*10fb0*/  LOP3.LUT P0, R2, R0, 0xf, RZ, 0xc0, !PT ;  /* 0x0000000f00027812 */ /* 0x007fe4000780c0ff */
        /* <DEDUP_REMOVED lines=10> */
.L_x_6491:
[----:B------:R-:W-:Y:S05]  /*11060*/  BSYNC.RECONVERGENT B0 ;  /* 0x0000000000007941 */ /* 0x000fea0003800200 */
.L_x_6490:
[----:B------:R-:W-:Y:S02]  /*11070*/  SHF.L.U32 R0, R0, 0x14, RZ ;  /* 0x0000001400007819 */ /* 0x000fe400000006ff */
[----:B------:R-:W-:-:S04]  /*11080*/  LEA R2, R2, 0x3b800000, 0x17 ;  /* 0x3b80000002027811 */ /* 0x000fc800078eb8ff */
[----:B------:R-:W-:-:S05]  /*11090*/  LOP3.LUT R0, R2, R0, R7, 0xfe, !PT ;  /* 0x0000000002007212 */ /* 0x000fca00078efe07 */
[----:B------:R-:W-:-:S04]  /*110a0*/  FMUL.FTZ R0, R0, 1 ;  /* 0x3f80000000007820 */ /* 0x000fc80000410000 */
[----:B------:R0:W1:Y:S02]  /*110b0*/  F2F.F64.F32 R4, R0 ;  /* 0x0000000000047310 */ /* 0x0000640000201800 */
[----:B01----:R-:W-:Y:S05]  /*110c0*/  BRA `(.L_x_6475) ;  /* 0x0000000400147947 */ /* 0x003fea0003800000 */
.L_x_6488:
[----:B------:R-:W4:Y:S01]  /*110d0*/  LDG.E.U8 R22, desc[UR36][R22.64] ;  /* 0x0000002416167981 */ /* 0x000f22000c1e1100 */
[----:B------:R-:W-:Y:S02]  /*110e0*/  CS2R R4, SRZ ;  /* 0x0000000000047805 */ /* 0x000fe4000001ff00 */
[----:B----4-:R-:W-:-:S13]  /*110f0*/  ISETP.NE.AND P0, PT, R22, RZ, PT ;  /* 0x000000ff1600720c */ /* 0x010fda0003f05270 */
[----:B------:R-:W-:Y:S05]  /*11100*/  @!P0 BRA `(.L_x_6475) ;  /* 0x0000000400048947 */ /* 0x000fea0003800000 */
[----:B------:R-:W-:-:S13]  /*11110*/  ISETP.NE.AND P0, PT, R22, 0x80, PT ;  /* 0x000000801600780c */ /* 0x000fda0003f05270 */
[----:B------:R-:W-:Y:S01]  /*11120*/  @!P0 IMAD.MOV.U32 R4, RZ, RZ, 0x20000000 ;  /* 0x20000000ff048424 */ /* 0x000fe200078e00ff */
[----:B------:R-:W-:Y:S01]  /*11130*/  @!P0 MOV R5, 0x7ff80000 ;  /* 0x7ff8000000058802 */ /* 0x000fe20000000f00 */
[----:B------:R-:W-:Y:S06]  /*11140*/  @!P0 BRA `(.L_x_6475) ;  /* 0x0000000000f48947 */ /* 0x000fec0003800000 */
[--C-:B------:R-:W-:Y:S01]  /*11150*/  SHF.R.U32.HI R0, RZ, 0x2, R22.reuse ;  /* 0x00000002ff007819 */ /* 0x100fe20000011616 */
[----:B------:R-:W-:Y:S03]  /*11160*/  BSSY.RECONVERGENT B0, `(.L_x_6492) ;  /* 0x000000c000007945 */ /* 0x000fe60003800200 */
[----:B012---:R-:W-:Y:S02]  /*11170*/  LOP3.LUT P0, R2, R0, 0x1f, RZ, 0xc0, !PT ;  /* 0x0000001f00027812 */ /* 0x007fe4000780c0ff */
        /* <DEDUP_REMOVED lines=10> */
.L_x_6493:
[----:B------:R-:W-:Y:S05]  /*11220*/  BSYNC.RECONVERGENT B0 ;  /* 0x0000000000007941 */ /* 0x000fea0003800200 */
.L_x_6492:
[----:B------:R-:W-:Y:S01]  /*11230*/  IMAD.SHL.U32 R0, R0, 0x200000, RZ ;  /* 0x0020000000007824 */ /* 0x000fe200078e00ff */
[----:B------:R-:W-:-:S04]  /*11240*/  LEA R2, R2, 0x37800000, 0x17 ;  /* 0x3780000002027811 */ /* 0x000fc800078eb8ff */
[----:B------:R-:W-:-:S05]  /*11250*/  LOP3.LUT R0, R2, R0, R7, 0xfe, !PT ;  /* 0x0000000002007212 */ /* 0x000fca00078efe07 */
[----:B------:R-:W-:-:S04]  /*11260*/  FMUL.FTZ R0, R0, 1 ;  /* 0x3f80000000007820 */ /* 0x000fc80000410000 */
[----:B------:R0:W1:Y:S02]  /*11270*/  F2F.F64.F32 R4, R0 ;  /* 0x0000000000047310 */ /* 0x0000640000201800 */
[----:B01----:R-:W-:Y:S05]  /*11280*/  BRA `(.L_x_6475) ;  /* 0x0000000000a47947 */ /* 0x003fea0003800000 */
.L_x_6487:
[----:B------:R-:W-:-:S09]  /*11290*/  UISETP.NE.AND UP0, UPT, UR4, 0x1c, UPT ;  /* 0x0000001c0400788c */ /* 0x000fd2000bf05270 */
[----:B------:R-:W-:Y:S05]  /*112a0*/  BRA.U !UP0, `(.L_x_6494) ;  /* 0x0000000108947547 */ /* 0x000fea000b800000 */
[----:B------:R-:W-:-:S09]  /*112b0*/  UISETP.NE.AND UP0, UPT, UR4, 0x1d, UPT ;  /* 0x0000001d0400788c */ /* 0x000fd2000bf05270 */
[----:B------:R-:W-:Y:S05]  /*112c0*/  BRA.U !UP0, `(.L_x_6495) ;  /* 0x0000000108807547 */ /* 0x000fea000b800000 */
[----:B------:R-:W-:-:S09]  /*112d0*/  UISETP.NE.AND UP0, UPT, UR4, 0x2c, UPT ;  /* 0x0000002c0400788c */ /* 0x000fd2000bf05270 */
[----:B------:R-:W-:Y:S05]  /*112e0*/  BRA.U UP0, `(.L_x_6474) ;  /* 0x0000000100307547 */ /* 0x000fea000b800000 */
[----:B------:R-:W4:Y:S01]  /*112f0*/  LDG.E.U8 R0, desc[UR36][R22.64] ;  /* 0x0000002416007981 */ /* 0x000f22000c1e1100 */
[----:B------:R-:W-:Y:S02]  /*11300*/  HFMA2 R4, -RZ, RZ, 0, 0 ;  /* 0x00000000ff047431 */ /* 0x000fe400000001ff */
[----:B------:R-:W-:Y:S01]  /*11310*/  IMAD.MOV.U32 R5, RZ, RZ, 0x38000000 ;  /* 0x38000000ff057424 */ /* 0x000fe200078e00ff */
[----:B----4-:R-:W-:-:S13]  /*11320*/  ISETP.NE.AND P0, PT, R0, RZ, PT ;  /* 0x000000ff0000720c */ /* 0x010fda0003f05270 */
        /* <DEDUP_REMOVED lines=8> */
.L_x_6474:
[----:B012---:R-:W-:Y:S01]  /*113b0*/  MOV R2, 0x0 ;  /* 0x0000000000027802 */ /* 0x007fe20000000f00 */
        /* <DEDUP_REMOVED lines=9> */
[----:B-1----:R-:W-:Y:S01]  /*11450*/  IMAD.U32 R6, RZ, RZ, UR6 ;  /* 0x00000006ff067e24 */ /* 0x002fe2000f8e00ff */
[----:B------:R-:W-:Y:S01]  /*11460*/  MOV R7, UR7 ;  /* 0x0000000700077c02 */ /* 0x000fe20008000f00 */
[----:B----4-:R-:W-:Y:S01]  /*11470*/  IMAD.U32 R10, RZ, RZ, UR8 ;  /* 0x00000008ff0a7e24 */ /* 0x010fe2000f8e00ff */
[----:B------:R-:W-:-:S07]  /*11480*/  MOV R11, UR9 ;  /* 0x00000009000b7c02 */ /* 0x000fce0008000f00 */
[----:B------:R-:W-:-:S07]  /*11490*/  LEPC R20, `(.L_x_6496) ;  /* 0x000000001014794e */ /* 0x000fce0000000000 */
[----:B--23-5:R-:W-:Y:S05]  /*114a0*/  CALL.ABS.NOINC R2 ;  /* 0x0000000002007343 */ /* 0x02cfea0003c00000 */
.L_x_6496:
[----:B------:R-:W-:Y:S01]  /*114b0*/  CS2R R4, SRZ ;  /* 0x0000000000047805 */ /* 0x000fe2000001ff00 */
[----:B------:R-:W-:Y:S06]  /*114c0*/  BRA `(.L_x_6475) ;  /* 0x0000000000147947 */ /* 0x000fec0003800000 */
.L_x_6495:
[----:B------:R-:W4:Y:S02]  /*114d0*/  LDG.E.64 R4, desc[UR36][R22.64] ;  /* 0x0000002416047981 */ /* 0x000f24000c1e1b00 */
[----:B----4-:R-:W4:Y:S02]  /*114e0*/  I2F.F64.U64 R4, R4 ;  /* 0x0000000400047312 */ /* 0x010f240000301800 */
[----:B----4-:R-:W-:Y:S05]  /*114f0*/  BRA `(.L_x_6475) ;  /* 0x0000000000087947 */ /* 0x010fea0003800000 */
.L_x_6494:
[----:B------:R-:W4:Y:S02]  /*11500*/  LDG.E R4, desc[UR36][R22.64] ;  /* 0x0000002416047981 */ /* 0x000f24000c1e1900 */
[----:B----4-:R-:W4:Y:S02]  /*11510*/  I2F.F64.U32 R4, R4 ;  /* 0x0000000400047312 */ /* 0x010f240000201800 */
.L_x_6475:
[----:B------:R-:W-:Y:S05]  /*11520*/  BSYNC.RECONVERGENT B6 ;  /* 0x0000000000067941 */ /* 0x000fea0003800200 */
.L_x_6469:
[----:B01--45:R-:W0:Y:S01]  /*11530*/  MUFU.RCP64H R3, R5 ;  /* 0x0000000500037308 */ /* 0x033e220000001800 */
[----:B--2---:R-:W-:Y:S01]  /*11540*/  MOV R2, 0x1 ;  /* 0x0000000100027802 */ /* 0x004fe20000000f00 */
[----:B------:R-:W-:Y:S01]  /*11550*/  BSSY.RECONVERGENT B0, `(.L_x_6497) ;  /* 0x000002f000007945 */ /* 0x000fe20003800200 */
[----:B---3--:R-:W-:-:S04]  /*11560*/  FSETP.GEU.AND P1, PT, |R19|, 6.5827683646048100446e-37, PT ;  /* 0x036000001300780b */ /* 0x008fc80003f2e200 */
        /* <DEDUP_REMOVED lines=43> */
[----:B------:R-:W-:Y:S01]  /*11820*/  IMAD.MOV.U32 R2, RZ, RZ, R4 ;  /* 0x000000ffff027224 */ /* 0x000fe200078e0004 */
[----:B------:R-:W-:-:S07]  /*11830*/  MOV R3, R5 ;  /* 0x0000000500037202 */ /* 0x000fce0000000f00 */
.L_x_6498:
[----:B------:R-:W-:Y:S05]  /*11840*/  BSYNC.RECONVERGENT B0 ;  /* 0x0000000000007941 */ /* 0x000fea0003800200 */
.L_x_6497:
        /* <DEDUP_REMOVED lines=13> */
[----:B0-----:R-:W-:Y:S01]  /*11920*/  STG.E.U8 desc[UR36][R16.64], R3 ;  /* 0x0000000310007986 */ /* 0x001fe2000c101124 */
[----:B------:R-:W-:Y:S05]  /*11930*/  EXIT ;  /* 0x000000000000794d */ /* 0x000fea0003800000 */
.L_x_6502:
[----:B------:R-:W0:Y:S02]  /*11940*/  F2I.S64.F64.TRUNC R2, R2 ;  /* 0x0000000200027311 */ /* 0x000e24000030d900 */
[----:B0-----:R-:W-:-:S05]  /*11950*/  IMAD.MOV.U32 R5, RZ, RZ, R2 ;  /* 0x000000ffff057224 */ /* 0x001fca00078e0002 */
[----:B------:R-:W-:Y:S01]  /*11960*/  STG.E.U8 desc[UR36][R16.64], R5 ;  /* 0x0000000510007986 */ /* 0x000fe2000c101124 */
[----:B------:R-:W-:Y:S05]  /*11970*/  EXIT ;  /* 0x000000000000794d */ /* 0x000fea0003800000 */
.L_x_6501:
[----:B------:R-:W-:-:S09]  /*11980*/  UISETP.NE.AND UP0, UPT, UR4, 0x2, UPT ;  /* 0x000000020400788c */ /* 0x000fd2000bf05270 */
[----:B------:R-:W-:Y:S05]  /*11990*/  BRA.U !UP0, `(.L_x_6504) ;  /* 0x0000000108287547 */ /* 0x000fea000b800000 */
[----:B------:R-:W-:-:S09]  /*119a0*/  UISETP.NE.AND UP0, UPT, UR4, 0x3, UPT ;  /* 0x000000030400788c */ /* 0x000fd2000bf05270 */
[----:B------:R-:W-:Y:S05]  /*119b0*/  BRA.U !UP0, `(.L_x_6505) ;  /* 0x0000000108147547 */ /* 0x000fea000b800000 */
[----:B------:R-:W-:-:S09]  /*119c0*/  UISETP.NE.AND UP0, UPT, UR4, 0x4, UPT ;  /* 0x000000040400788c */ /* 0x000fd2000bf05270 */
[----:B------:R-:W-:Y:S05]  /*119d0*/  BRA.U UP0, `(.L_x_6503) ;  /* 0x0000000d00247547 */ /* 0x000fea000b800000 */
[----:B------:R-:W0:Y:S02]  /*119e0*/  F2I.S64.F64.TRUNC R2, R2 ;  /* 0x0000000200027311 */ /* 0x000e24000030d900 */
[----:B0-----:R-:W-:Y:S01]  /*119f0*/  STG.E.64 desc[UR36][R16.64], R2 ;  /* 0x0000000210007986 */ /* 0x001fe2000c101b24 */
[----:B------:R-:W-:Y:S05]  /*11a00*/  EXIT ;  /* 0x000000000000794d */ /* 0x000fea0003800000 */
.L_x_6505:
[----:B------:R-:W0:Y:S02]  /*11a10*/  F2I.F64.TRUNC R3, R2 ;  /* 0x0000000200037311 */ /* 0x000e24000030d100 */
[----:B0-----:R-:W-:Y:S01]  /*11a20*/  STG.E desc[UR36][R16.64], R3 ;  /* 0x0000000310007986 */ /* 0x001fe2000c101924 */
[----:B------:R-:W-:Y:S05]  /*11a30*/  EXIT ;  /* 0x000000000000794d */ /* 0x000fea0003800000 */
.L_x_6504:
[----:B------:R-:W0:Y:S02]  /*11a40*/  F2I.F64.TRUNC R3, R2 ;  /* 0x0000000200037311 */ /* 0x000e24000030d100 */
[----:B0-----:R-:W-:Y:S01]  /*11a50*/  STG.E.U16 desc[UR36][R16.64], R3 ;  /* 0x0000000310007986 */ /* 0x001fe2000c101524 */
[----:B------:R-:W-:Y:S05]  /*11a60*/  EXIT ;  /* 0x000000000000794d */ /* 0x000fea0003800000 */
.L_x_6500:
        /* <DEDUP_REMOVED lines=15> */
[----:B------:R-:W-:Y:S01]  /*11b60*/  STG.E desc[UR36][R16.64], R3 ;  /* 0x0000000310007986 */ /* 0x000fe2000c101924 */
[----:B------:R-:W-:Y:S05]  /*11b70*/  EXIT ;  /* 0x000000000000794d */ /* 0x000fea0003800000 */
.L_x_6507:
        /* <DEDUP_REMOVED lines=10> */
[----:B------:R-:W-:Y:S01]  /*11c20*/  STG.E.U16 desc[UR36][R16.64], R0 ;  /* 0x0000000010007986 */ /* 0x000fe2000c101524 */
[----:B------:R-:W-:Y:S05]  /*11c30*/  EXIT ;  /* 0x000000000000794d */ /* 0x000fea0003800000 */
.L_x_6506:
        /* <DEDUP_REMOVED lines=14> */
[----:B------:R-:W-:Y:S01]  /*11d20*/  MOV R3, RZ ;  /* 0x000000ff00037202 */ /* 0x000fe20000000f00 */
[----:B0-----:R-:W-:-:S05]  /*11d30*/  @!P0 FMUL R2, R2, 1.175494350822287508e-38 ;  /* 0x0080000002028820 */ /* 0x001fca0000400000 */
[----:B------:R-:W-:Y:S01]  /*11d40*/  STG.E.64 desc[UR36][R16.64], R2 ;  /* 0x0000000210007986 */ /* 0x000fe2000c101b24 */
[----:B------:R-:W-:Y:S05]  /*11d50*/  EXIT ;  /* 0x000000000000794d */ /* 0x000fea0003800000 */
.L_x_6509:
        /* <DEDUP_REMOVED lines=11> */
[----:B------:R-:W-:Y:S01]  /*11e10*/  STG.E desc[UR36][R16.64], R3 ;  /* 0x0000000310007986 */ /* 0x000fe2000c101924 */
[----:B------:R-:W-:Y:S05]  /*11e20*/  EXIT ;  /* 0x000000000000794d */ /* 0x000fea0003800000 */
.L_x_6508:
[----:B------:R-:W-:Y:S01]  /*11e30*/  STG.E.64 desc[UR36][R16.64], R4 ;  /* 0x0000000410007986 */ /* 0x000fe2000c101b24 */
[----:B------:R-:W-:Y:S05]  /*11e40*/  EXIT ;  /* 0x000000000000794d */ /* 0x000fea0003800000 */
.L_x_6499:
        /* <DEDUP_REMOVED lines=11> */
[----:B0-----:R-:W-:Y:S01]  /*11f00*/  STG.E.U16 desc[UR36][R16.64], R3 ;  /* 0x0000000310007986 */ /* 0x001fe2000c101524 */
[----:B------:R-:W-:Y:S05]  /*11f10*/  EXIT ;  /* 0x000000000000794d */ /* 0x000fea0003800000 */
.L_x_6513:
        /* <DEDUP_REMOVED lines=25> */
.L_x_6516:
[----:B------:R-:W-:-:S04]  /*120b0*/  SHF.R.U32.HI R3, RZ, 0x18, R3 ;  /* 0x00000018ff037819 */ /* 0x000fc80000011603 */
[----:B------:R-:W-:-:S04]  /*120c0*/  LOP3.LUT R0, R0, 0x80, R3, 0xf8, !PT ;  /* 0x0000008000007812 */ /* 0x000fc800078ef803 */
[----:B------:R-:W-:-:S07]  /*120d0*/  PRMT R8, R0, 0x7610, R8 ;  /* 0x0000761000087816 */ /* 0x000fce0000000008 */
.L_x_6515:
[----:B------:R-:W-:Y:S05]  /*120e0*/  BSYNC.RECONVERGENT B0 ;  /* 0x0000000000007941 */ /* 0x000fea0003800200 */
.L_x_6514:
[----:B------:R-:W-:Y:S01]  /*120f0*/  STG.E.U8 desc[UR36][R16.64], R8 ;  /* 0x0000000810007986 */ /* 0x000fe2000c101124 */
[----:B------:R-:W-:Y:S05]  /*12100*/  EXIT ;  /* 0x000000000000794d */ /* 0x000fea0003800000 */
.L_x_6512:
        /* <DEDUP_REMOVED lines=25> */
.L_x_6519:
[----:B------:R-:W-:-:S04]  /*122a0*/  SHF.R.U32.HI R3, RZ, 0x18, R3 ;  /* 0x00000018ff037819 */ /* 0x000fc80000011603 */
[----:B------:R-:W-:-:S04]  /*122b0*/  LOP3.LUT R0, R0, 0x80, R3, 0xf8, !PT ;  /* 0x0000008000007812 */ /* 0x000fc800078ef803 */
[----:B------:R-:W-:-:S07]  /*122c0*/  PRMT R8, R0, 0x7610, R8 ;  /* 0x0000761000087816 */ /* 0x000fce0000000008 */
.L_x_6518:
[----:B------:R-:W-:Y:S05]  /*122d0*/  BSYNC.RECONVERGENT B0 ;  /* 0x0000000000007941 */ /* 0x000fea0003800200 */
.L_x_6517:
[----:B------:R-:W-:Y:S01]  /*122e0*/  STG.E.U8 desc[UR36][R16.64], R8 ;  /* 0x0000000810007986 */ /* 0x000fe2000c101124 */
[----:B------:R-:W-:Y:S05]  /*122f0*/  EXIT ;  /* 0x000000000000794d */ /* 0x000fea0003800000 */
.L_x_6511:
        /* <DEDUP_REMOVED lines=26> */
[----:B------:R-:W-:-:S05]  /*124a0*/  @!P0 IMAD.MOV R0, RZ, RZ, R2 ;  /* 0x000000ffff008224 */ /* 0x000fca00078e0202 */
[----:B------:R-:W-:-:S05]  /*124b0*/  @P2 MOV R3, R0 ;  /* 0x0000000000032202 */ /* 0x000fca0000000f00 */
[----:B------:R-:W-:Y:S01]  /*124c0*/  STG.E.U8 desc[UR36][R16.64], R3 ;  /* 0x0000000310007986 */ /* 0x000fe2000c101124 */
[----:B------:R-:W-:Y:S05]  /*124d0*/  EXIT ;  /* 0x000000000000794d */ /* 0x000fea0003800000 */
.L_x_6521:
[----:B------:R-:W0:Y:S02]  /*124e0*/  F2I.U64.F64.TRUNC R2, R2 ;  /* 0x0000000200027311 */ /* 0x000e24000030d800 */
[----:B0-----:R-:W-:Y:S01]  /*124f0*/  STG.E.64 desc[UR36][R16.64], R2 ;  /* 0x0000000210007986 */ /* 0x001fe2000c101b24 */
[----:B------:R-:W-:Y:S05]  /*12500*/  EXIT ;  /* 0x000000000000794d */ /* 0x000fea0003800000 */
.L_x_6520:
[----:B------:R-:W0:Y:S02]  /*12510*/  F2I.U32.F64.TRUNC R3, R2 ;  /* 0x0000000200037311 */ /* 0x000e24000030d000 */
[----:B0-----:R-:W-:Y:S01]  /*12520*/  STG.E desc[UR36][R16.64], R3 ;  /* 0x0000000310007986 */ /* 0x001fe2000c101924 */
[----:B------:R-:W-:Y:S05]  /*12530*/  EXIT ;  /* 0x000000000000794d */ /* 0x000fea0003800000 */
.L_x_6510:
        /* <DEDUP_REMOVED lines=8> */
[----:B------:R-:W-:Y:S01]  /*125c0*/  STG.E.U8 desc[UR36][R16.64], R3 ;  /* 0x0000000310007986 */ /* 0x000fe2000c101124 */
[----:B------:R-:W-:Y:S05]  /*125d0*/  EXIT ;  /* 0x000000000000794d */ /* 0x000fea0003800000 */
.L_x_6523:
[----:B------:R-:W-:-:S05]  /*125e0*/  CS2R R6, SRZ ;  /* 0x0000000000067805 */ /* 0x000fca000001ff00 */
[----:B------:R-:W-:Y:S01]  /*125f0*/  STG.E.128 desc[UR36][R16.64], R4 ;  /* 0x0000000410007986 */ /* 0x000fe2000c101d24 */
[----:B------:R-:W-:Y:S05]  /*12600*/  EXIT ;  /* 0x000000000000794d */ /* 0x000fea0003800000 */
.L_x_6522:
[----:B------:R-:W-:-:S09]  /*12610*/  UISETP.NE.AND UP0, UPT, UR4, 0xf, UPT ;  /* 0x0000000f0400788c */ /* 0x000fd2000bf05270 */
[----:B------:R-:W-:Y:S05]  /*12620*/  BRA.U !UP0, `(.L_x_6524) ;  /* 0x0000000508287547 */ /* 0x000fea000b800000 */
[----:B------:R-:W-:-:S09]  /*12630*/  UISETP.NE.AND UP0, UPT, UR4, 0x17, UPT ;  /* 0x000000170400788c */ /* 0x000fd2000bf05270 */
[----:B------:R-:W-:Y:S05]  /*12640*/  BRA.U !UP0, `(.L_x_6525) ;  /* 0x0000000108b07547 */ /* 0x000fea000b800000 */
[----:B------:R-:W-:-:S09]  /*12650*/  UISETP.NE.AND UP0, UPT, UR4, 0x18, UPT ;  /* 0x000000180400788c */ /* 0x000fd2000bf05270 */
[----:B------:R-:W-:Y:S05]  /*12660*/  BRA.U !UP0, `(.L_x_6526) ;  /* 0x0000000108447547 */ /* 0x000fea000b800000 */
.L_x_6503:
        /* <DEDUP_REMOVED lines=16> */
.L_x_6527:
[----:B------:R-:W-:Y:S05]  /*12770*/  EXIT ;  /* 0x000000000000794d */ /* 0x000fea0003800000 */
.L_x_6526:
        /* <DEDUP_REMOVED lines=21> */
.L_x_6529:
[----:B------:R-:W-:Y:S05]  /*128d0*/  BSYNC.RECONVERGENT B0 ;  /* 0x0000000000007941 */ /* 0x000fea0003800200 */
.L_x_6528:
[----:B------:R-:W-:-:S05]  /*128e0*/  LOP3.LUT R3, R0, 0x80, R3, 0xf8, !PT ;  /* 0x0000008000037812 */ /* 0x000fca00078ef803 */
[----:B------:R-:W-:Y:S01]  /*128f0*/  STG.E.U8 desc[UR36][R16.64], R3 ;  /* 0x0000000310007986 */ /* 0x000fe2000c101124 */
[----:B------:R-:W-:Y:S05]  /*12900*/  EXIT ;  /* 0x000000000000794d */ /* 0x000fea0003800000 */
.L_x_6525:
        /* <DEDUP_REMOVED lines=20> */
.L_x_6531:
[----:B------:R-:W-:Y:S01]  /*12a50*/  IMAD.MOV.U32 R0, RZ, RZ, 0x7f ;  /* 0x0000007fff007424 */ /* 0x000fe200078e00ff */
[----:B------:R-:W-:-:S04]  /*12a60*/  ISETP.GT.U32.AND P0, PT, R2, 0x7f800000, PT ;  /* 0x7f8000000200780c */ /* 0x000fc80003f04070 */
[----:B------:R-:W-:-:S09]  /*12a70*/  SEL R0, R0, 0x7c, P0 ;  /* 0x0000007c00007807 */ /* 0x000fd20000000000 */
.L_x_6532:
[----:B------:R-:W-:Y:S05]  /*12a80*/  BSYNC.RECONVERGENT B0 ;  /* 0x0000000000007941 */ /* 0x000fea0003800200 */
.L_x_6530:
[----:B------:R-:W-:-:S04]  /*12a90*/  SHF.R.U32.HI R3, RZ, 0x18, R3 ;  /* 0x00000018ff037819 */ /* 0x000fc80000011603 */
[----:B------:R-:W-:-:S05]  /*12aa0*/  LOP3.LUT R3, R0, 0x80, R3, 0xf8, !PT ;  /* 0x0000008000037812 */ /* 0x000fca00078ef803 */
[----:B------:R-:W-:Y:S01]  /*12ab0*/  STG.E.U8 desc[UR36][R16.64], R3 ;  /* 0x0000000310007986 */ /* 0x000fe2000c101124 */
[----:B------:R-:W-:Y:S05]  /*12ac0*/  EXIT ;  /* 0x000000000000794d */ /* 0x000fea0003800000 */
.L_x_6524:
        /* <DEDUP_REMOVED lines=10> */
[----:B------:R-:W-:Y:S01]  /*12b70*/  STG.E.U16 desc[UR36][R16.64], R0 ;  /* 0x0000000010007986 */ /* 0x000fe2000c101524 */
[----:B------:R-:W-:Y:S05]  /*12b80*/  EXIT ;  /* 0x000000000000794d */ /* 0x000fea0003800000 */
        .weak           $__internal_0_$__cuda_sm20_div_rn_f64_full
        .type           $__internal_0_$__cuda_sm20_div_rn_f64_full,@function
        .size           $__internal_0_$__cuda_sm20_div_rn_f64_full,(.L_x_22239 - $__internal_0_$__cuda_sm20_div_rn_f64_full)
$__internal_0_$__cuda_sm20_div_rn_f64_full:
[C---:B------:R-:W-:Y:S01]  /*12b90*/  FSETP.GEU.AND P2, PT, |R11|.reuse, 1.469367938527859385e-39, PT ;  /* 0x001000000b00780b */ /* 0x040fe20003f4e200 */
[----:B------:R-:W-:Y:S01]  /*12ba0*/  IMAD.MOV.U32 R9, RZ, RZ, R5 ;  /* 0x000000ffff097224 */ /* 0x000fe200078e0005 */
[----:B------:R-:W-:Y:S01]  /*12bb0*/  LOP3.LUT R2, R11, 0x7ff00000, RZ, 0xc0, !PT ;  /* 0x7ff000000b027812 */ /* 0x000fe200078ec0ff */
[----:B------:R-:W-:Y:S01]  /*12bc0*/  IMAD.MOV.U32 R12, RZ, RZ, R10 ;  /* 0x000000ffff0c7224 */ /* 0x000fe200078e000a */
[C---:B------:R-:W-:Y:S01]  /*12bd0*/  FSETP.GEU.AND P0, PT, |R5|.reuse, 1.469367938527859385e-39, PT ;  /* 0x001000000500780b */ /* 0x040fe20003f0e200 */
[----:B------:R-:W-:Y:S01]  /*12be0*/  IMAD.MOV.U32 R20, RZ, RZ, 0x1 ;  /* 0x00000001ff147424 */ /* 0x000fe200078e00ff */
[C---:B------:R-:W-:Y:S01]  /*12bf0*/  LOP3.LUT R6, R5.reuse, 0x800fffff, RZ, 0xc0, !PT ;  /* 0x800fffff05067812 */ /* 0x040fe200078ec0ff */
[----:B------:R-:W-:Y:S01]  /*12c00*/  BSSY.RECONVERGENT B1, `(.L_x_6533) ;  /* 0x0000078000017945 */ /* 0x000fe20003800200 */
[----:B------:R-:W-:Y:S02]  /*12c10*/  LOP3.LUT R5, R5, 0x7ff00000, RZ, 0xc0, !PT ;  /* 0x7ff0000005057812 */ /* 0x000fe400078ec0ff */
[----:B------:R-:W-:-:S02]  /*12c20*/  LOP3.LUT R7, R6, 0x3ff00000, RZ, 0xfc, !PT ;  /* 0x3ff0000006077812 */ /* 0x000fc400078efcff */
[C---:B------:R-:W-:Y:S02]  /*12c30*/  ISETP.GE.U32.AND P1, PT, R2.reuse, R5, PT ;  /* 0x000000050200720c */ /* 0x040fe40003f26070 */
[----:B------:R-:W-:Y:S02]  /*12c40*/  @!P2 LOP3.LUT R3, R9, 0x7ff00000, RZ, 0xc0, !PT ;  /* 0x7ff000000903a812 */ /* 0x000fe400078ec0ff */
[-C--:B------:R-:W-:Y:S02]  /*12c50*/  MOV R8, R4.reuse ;  /* 0x0000000400087202 */ /* 0x080fe40000000f00 */
[----:B------:R-:W-:Y:S02]  /*12c60*/  @!P2 ISETP.GE.U32.AND P3, PT, R2, R3, PT ;  /* 0x000000030200a20c */ /* 0x000fe40003f66070 */
[----:B------:R-:W-:Y:S02]  /*12c70*/  MOV R3, 0x1ca00000 ;  /* 0x1ca0000000037802 */ /* 0x000fe40000000f00 */
[----:B------:R-:W-:Y:S01]  /*12c80*/  MOV R6, R4 ;  /* 0x0000000400067202 */ /* 0x000fe20000000f00 */
[----:B------:R-:W-:Y:S01]  /*12c90*/  IMAD.MOV.U32 R4, RZ, RZ, R2 ;  /* 0x000000ffff047224 */ /* 0x000fe200078e0002 */
[----:B------:R-:W-:-:S02]  /*12ca0*/  @!P2 SEL R23, R3, 0x63400000, !P3 ;  /* 0x634000000317a807 */ /* 0x000fc40005800000 */
[----:B------:R-:W-:Y:S02]  /*12cb0*/  SEL R13, R3, 0x63400000, !P1 ;  /* 0x63400000030d7807 */ /* 0x000fe40004800000 */
[--C-:B------:R-:W-:Y:S01]  /*12cc0*/  @!P2 LOP3.LUT R23, R23, 0x80000000, R11.reuse, 0xf8, !PT ;  /* 0x800000001717a812 */ /* 0x100fe200078ef80b */
[----:B------:R-:W0:Y:S01]  /*12cd0*/  @!P0 DMUL R6, R8, 8.98846567431157953865e+307 ;  /* 0x7fe0000008068828 */ /* 0x000e220000000000 */
[----:B------:R-:W-:Y:S01]  /*12ce0*/  LOP3.LUT R13, R13, 0x800fffff, R11, 0xf8, !PT ;  /* 0x800fffff0d0d7812 */ /* 0x000fe200078ef80b */
[----:B0-----:R-:W0:Y:S01]  /*12cf0*/  MUFU.RCP64H R21, R7 ;  /* 0x0000000700157308 */ /* 0x001e220000001800 */
[----:B------:R-:W-:Y:S02]  /*12d00*/  @!P2 LOP3.LUT R23, R23, 0x100000, RZ, 0xfc, !PT ;  /* 0x001000001717a812 */ /* 0x000fe400078efcff */
[----:B------:R-:W-:Y:S02]  /*12d10*/  @!P2 MOV R22, RZ ;  /* 0x000000ff0016a202 */ /* 0x000fe40000000f00 */
[----:B------:R-:W-:-:S05]  /*12d20*/  @!P0 LOP3.LUT R5, R7, 0x7ff00000, RZ, 0xc0, !PT ;  /* 0x7ff0000007058812 */ /* 0x000fca00078ec0ff */
[----:B------:R-:W-:-:S15]  /*12d30*/  VIADD R26, R5, 0xffffffff ;  /* 0xffffffff051a7836 */ /* 0x000fde0000000000 */
[----:B------:R-:W-:-:S15]  /*12d40*/  NOP ;  /* 0x0000000000007918 */ /* 0x000fde0000000000 */
[----:B------:R-:W-:-:S15]  /*12d50*/  NOP ;  /* 0x0000000000007918 */ /* 0x000fde0000000000 */
[----:B------:R-:W-:-:S07]  /*12d60*/  NOP ;  /* 0x0000000000007918 */ /* 0x000fce0000000000 */
[----:B------:R-:W1:Y:S02]  /*12d70*/  @!P2 DFMA R12, R12, 2, -R22 ;  /* 0x400000000c0ca82b */ /* 0x000e640000000816 */
[----:B-1----:R-:W-:-:S04]  /*12d80*/  @!P2 LOP3.LUT R4, R13, 0x7ff00000, RZ, 0xc0, !PT ;  /* 0x7ff000000d04a812 */ /* 0x002fc800078ec0ff */
[----:B------:R-:W-:-:S04]  /*12d90*/  IADD3 R18, PT, PT, R4, -0x1, RZ ;  /* 0xffffffff04127810 */ /* 0x000fc80007ffe0ff */
[----:B------:R-:W-:-:S04]  /*12da0*/  ISETP.GT.U32.AND P0, PT, R18, 0x7feffffe, PT ;  /* 0x7feffffe1200780c */ /* 0x000fc80003f04070 */
[----:B------:R-:W-:-:S15]  /*12db0*/  ISETP.GT.U32.OR P0, PT, R26, 0x7feffffe, P0 ;  /* 0x7feffffe1a00780c */ /* 0x000fde0000704470 */
[----:B------:R-:W-:-:S15]  /*12dc0*/  NOP ;  /* 0x0000000000007918 */ /* 0x000fde0000000000 */
[----:B------:R-:W-:-:S15]  /*12dd0*/  NOP ;  /* 0x0000000000007918 */ /* 0x000fde0000000000 */
[----:B------:R-:W-:-:S05]  /*12de0*/  NOP ;  /* 0x0000000000007918 */ /* 0x000fca0000000000 */
        /* <DEDUP_REMOVED lines=35> */
[----:B0-----:R0:W1:Y:S02]  /*13020*/  DFMA R22, R14, R22, R20 ;  /* 0x000000160e16722b */ /* 0x0010640000000014 */
[----:B01----:R-:W-:Y:S05]  /*13030*/  @P0 BRA `(.L_x_6534) ;  /* 0x00000000007c0947 */ /* 0x003fea0003800000 */
[----:B------:R-:W-:Y:S02]  /*13040*/  LOP3.LUT R5, R9, 0x7ff00000, RZ, 0xc0, !PT ;  /* 0x7ff0000009057812 */ /* 0x000fe400078ec0ff */
[----:B------:R-:W-:Y:S02]  /*13050*/  MOV R10, RZ ;  /* 0x000000ff000a7202 */ /* 0x000fe40000000f00 */
[CC--:B------:R-:W-:Y:S02]  /*13060*/  VIADDMNMX R4, R2.reuse, -R5.reuse, 0xb9600000, !PT ;  /* 0xb960000002047446 */ /* 0x0c0fe40007800905 */
[----:B------:R-:W-:Y:S02]  /*13070*/  ISETP.GE.U32.AND P0, PT, R2, R5, PT ;  /* 0x000000050200720c */ /* 0x000fe40003f06070 */
[----:B------:R-:W-:Y:S02]  /*13080*/  VIMNMX R4, PT, PT, R4, 0x46a00000, PT ;  /* 0x46a0000004047848 */ /* 0x000fe40003fe0100 */
[----:B------:R-:W-:-:S04]  /*13090*/  SEL R3, R3, 0x63400000, !P0 ;  /* 0x6340000003037807 */ /* 0x000fc80004000000 */
[----:B------:R-:W-:-:S05]  /*130a0*/  IADD3 R4, PT, PT, -R3, R4, RZ ;  /* 0x0000000403047210 */ /* 0x000fca0007ffe1ff */
[----:B------:R-:W-:-:S06]  /*130b0*/  VIADD R11, R4, 0x7fe00000 ;  /* 0x7fe00000040b7836 */ /* 0x000fcc0000000000 */
[----:B------:R-:W0:Y:S02]  /*130c0*/  DMUL R2, R22, R10 ;  /* 0x0000000a16027228 */ /* 0x000e240000000000 */
[----:B0-----:R-:W-:-:S13]  /*130d0*/  FSETP.GTU.AND P0, PT, |R3|, 1.469367938527859385e-39, PT ;  /* 0x001000000300780b */ /* 0x001fda0003f0c200 */
[----:B------:R-:W-:Y:S05]  /*130e0*/  @P0 BRA `(.L_x_6535) ;  /* 0x0000000000a40947 */ /* 0x000fea0003800000 */
[----:B------:R-:W0:Y:S01]  /*130f0*/  DFMA R6, R22, -R6, R12 ;  /* 0x800000061606722b */ /* 0x000e22000000000c */
[----:B------:R-:W-:Y:S01]  /*13100*/  IMAD.MOV.U32 R10, RZ, RZ, RZ ;  /* 0x000000ffff0a7224 */ /* 0x000fe200078e00ff */
[C---:B0-----:R-:W-:Y:S02]  /*13110*/  FSETP.NEU.AND P0, PT, R7.reuse, RZ, PT ;  /* 0x000000ff0700720b */ /* 0x041fe40003f0d000 */
[----:B------:R-:W-:-:S04]  /*13120*/  LOP3.LUT R9, R7, 0x80000000, R9, 0x48, !PT ;  /* 0x8000000007097812 */ /* 0x000fc800078e4809 */
[----:B------:R-:W-:-:S07]  /*13130*/  LOP3.LUT R11, R9, R11, RZ, 0xfc, !PT ;  /* 0x0000000b090b7212 */ /* 0x000fce00078efcff */
[----:B------:R-:W-:Y:S05]  /*13140*/  @!P0 BRA `(.L_x_6535) ;  /* 0x00000000008c8947 */ /* 0x000fea0003800000 */
[C---:B------:R-:W-:Y:S01]  /*13150*/  IADD3 R7, PT, PT, -R4.reuse, RZ, RZ ;  /* 0x000000ff04077210 */ /* 0x040fe20007ffe1ff */
[----:B------:R-:W-:Y:S01]  /*13160*/  IMAD.MOV.U32 R6, RZ, RZ, RZ ;  /* 0x000000ffff067224 */ /* 0x000fe200078e00ff */
[----:B------:R-:W-:Y:S01]  /*13170*/  IADD3 R5, PT, PT, -R4, -0x43300000, RZ ;  /* 0xbcd0000004057810 */ /* 0x000fe20007ffe1ff */
[----:B------:R-:W0:Y:S02]  /*13180*/  DMUL.RP R10, R22, R10 ;  /* 0x0000000a160a7228 */ /* 0x000e240000008000 */
[----:B0-----:R-:W-:-:S15]  /*13190*/  LOP3.LUT R9, R11, R9, RZ, 0x3c, !PT ;  /* 0x000000090b097212 */ /* 0x001fde00078e3cff */
[----:B------:R-:W-:-:S15]  /*131a0*/  NOP ;  /* 0x0000000000007918 */ /* 0x000fde0000000000 */
[----:B------:R-:W-:-:S15]  /*131b0*/  NOP ;  /* 0x0000000000007918 */ /* 0x000fde0000000000 */
[----:B------:R-:W-:-:S15]  /*131c0*/  NOP ;  /* 0x0000000000007918 */ /* 0x000fde0000000000 */
[----:B------:R-:W-:-:S02]  /*131d0*/  NOP ;  /* 0x0000000000007918 */ /* 0x000fc40000000000 */
[----:B------:R-:W0:Y:S02]  /*131e0*/  DFMA R6, R2, -R6, R22 ;  /* 0x800000060206722b */ /* 0x000e240000000016 */
[----:B0-----:R-:W-:-:S04]  /*131f0*/  FSETP.NEU.AND P0, PT, |R7|, R5, PT ;  /* 0x000000050700720b */ /* 0x001fc80003f0d200 */
[----:B------:R-:W-:Y:S02]  /*13200*/  FSEL R2, R10, R2, !P0 ;  /* 0x000000020a027208 */ /* 0x000fe40004000000 */
[----:B------:R-:W-:Y:S01]  /*13210*/  FSEL R3, R9, R3, !P0 ;  /* 0x0000000309037208 */ /* 0x000fe20004000000 */
[----:B------:R-:W-:Y:S06]  /*13220*/  BRA `(.L_x_6535) ;  /* 0x0000000000547947 */ /* 0x000fec0003800000 */
.L_x_6534:
[----:B------:R-:W0:Y:S02]  /*13230*/  DSETP.NAN.AND P0, PT, R10, R10, PT ;  /* 0x0000000a0a00722a */ /* 0x000e240003f08000 */
[----:B0-----:R-:W-:Y:S05]  /*13240*/  @P0 BRA `(.L_x_6536) ;  /* 0x0000000000440947 */ /* 0x001fea0003800000 */
[----:B------:R-:W0:Y:S02]  /*13250*/  DSETP.NAN.AND P0, PT, R8, R8, PT ;  /* 0x000000080800722a */ /* 0x000e240003f08000 */
[----:B0-----:R-:W-:Y:S05]  /*13260*/  @P0 BRA `(.L_x_6537) ;  /* 0x0000000000300947 */ /* 0x001fea0003800000 */
[----:B------:R-:W-:Y:S01]  /*13270*/  ISETP.NE.AND P0, PT, R4, R5, PT ;  /* 0x000000050400720c */ /* 0x000fe20003f05270 */
[----:B------:R-:W-:Y:S01]  /*13280*/  IMAD.MOV.U32 R3, RZ, RZ, -0x80000 ;  /* 0xfff80000ff037424 */ /* 0x000fe200078e00ff */
[----:B------:R-:W-:-:S11]  /*13290*/  MOV R2, 0x0 ;  /* 0x0000000000027802 */ /* 0x000fd60000000f00 */
[----:B------:R-:W-:Y:S05]  /*132a0*/  @!P0 BRA `(.L_x_6535) ;  /* 0x0000000000348947 */ /* 0x000fea0003800000 */
[----:B------:R-:W-:Y:S02]  /*132b0*/  ISETP.NE.AND P0, PT, R4, 0x7ff00000, PT ;  /* 0x7ff000000400780c */ /* 0x000fe40003f05270 */
[----:B------:R-:W-:Y:S02]  /*132c0*/  LOP3.LUT R3, R11, 0x80000000, R9, 0x48, !PT ;  /* 0x800000000b037812 */ /* 0x000fe400078e4809 */
[----:B------:R-:W-:-:S13]  /*132d0*/  ISETP.EQ.OR P0, PT, R5, RZ, !P0 ;  /* 0x000000ff0500720c */ /* 0x000fda0004702670 */
[----:B------:R-:W-:Y:S02]  /*132e0*/  @P0 LOP3.LUT R4, R3, 0x7ff00000, RZ, 0xfc, !PT ;  /* 0x7ff0000003040812 */ /* 0x000fe400078efcff */
[----:B------:R-:W-:Y:S01]  /*132f0*/  @!P0 MOV R2, RZ ;  /* 0x000000ff00028202 */ /* 0x000fe20000000f00 */
[----:B------:R-:W-:Y:S01]  /*13300*/  @P0 IMAD.MOV.U32 R2, RZ, RZ, RZ ;  /* 0x000000ffff020224 */ /* 0x000fe200078e00ff */
[----:B------:R-:W-:Y:S01]  /*13310*/  @P0 MOV R3, R4 ;  /* 0x0000000400030202 */ /* 0x000fe20000000f00 */
[----:B------:R-:W-:Y:S06]  /*13320*/  BRA `(.L_x_6535) ;  /* 0x0000000000147947 */ /* 0x000fec0003800000 */
.L_x_6537:
[----:B------:R-:W-:Y:S01]  /*13330*/  LOP3.LUT R3, R9, 0x80000, RZ, 0xfc, !PT ;  /* 0x0008000009037812 */ /* 0x000fe200078efcff */
[----:B------:R-:W-:Y:S01]  /*13340*/  IMAD.MOV.U32 R2, RZ, RZ, R8 ;  /* 0x000000ffff027224 */ /* 0x000fe200078e0008 */
[----:B------:R-:W-:Y:S06]  /*13350*/  BRA `(.L_x_6535) ;  /* 0x0000000000087947 */ /* 0x000fec0003800000 */
.L_x_6536:
[----:B------:R-:W-:Y:S02]  /*13360*/  LOP3.LUT R3, R11, 0x80000, RZ, 0xfc, !PT ;  /* 0x000800000b037812 */ /* 0x000fe400078efcff */
[----:B------:R-:W-:-:S07]  /*13370*/  MOV R2, R10 ;  /* 0x0000000a00027202 */ /* 0x000fce0000000f00 */
.L_x_6535:
[----:B------:R-:W-:Y:S05]  /*13380*/  BSYNC.RECONVERGENT B1 ;  /* 0x0000000000017941 */ /* 0x000fea0003800200 */
.L_x_6533:
[----:B------:R-:W-:Y:S01]  /*13390*/  IMAD.MOV.U32 R4, RZ, RZ, R2 ;  /* 0x000000ffff047224 */ /* 0x000fe200078e0002 */
[----:B------:R-:W-:Y:S01]  /*133a0*/  MOV R5, R3 ;  /* 0x0000000300057202 */ /* 0x000fe20000000f00 */
[----:B------:R-:W-:Y:S02]  /*133b0*/  IMAD.MOV.U32 R2, RZ, RZ, R0 ;  /* 0x000000ffff027224 */ /* 0x000fe400078e0000 */
[----:B------:R-:W-:-:S04]  /*133c0*/  HFMA2 R3, -RZ, RZ, 0, 0 ;  /* 0x00000000ff037431 */ /* 0x000fc800000001ff */
[----:B------:R-:W-:Y:S05]  /*133d0*/  RET.REL.NODEC R2 `(_ZN2at6native18elementwise_kernelILi128ELi4EZNS0_15gpu_kernel_implINS0_13BinaryFunctorIdddZZZNS0_15binary_internal21div_trunc_kernel_cudaERNS_18TensorIteratorBaseEENKUlvE1_clEvENKUlvE_clEvEUlddE_EEEEvS6_RKT_EUliE_EEviT1_) ;  /* 0xfffffecc02087950 */ /* 0x000fea0003c3ffff */
.L_x_6538:
        /* <DEDUP_REMOVED lines=10> */
.L_x_22239:


//--------------------- .text._ZN2at6native27unrolled_elementwise_kernelINS0_13BinaryFunctorIdddZZZNS0_15binary_internal21div_trunc_kernel_cudaERNS_18TensorIteratorBaseEENKUlvE1_clEvENKUlvE_clEvEUlddE_EESt5arrayIPcLm3EELi4E23TrivialOffsetCalculatorILi2EjESD_ILi1EjENS0_6memory12LoadWithCastILi2EEENSG_13StoreWithCastILi1EEEEEviT_T0_T2_T3_T4_T5_ --------------------------
	.section	.text._ZN2at6native27unrolled_elementwise_kernelINS0_13BinaryFunctorIdddZZZNS0_15binary_internal21div_trunc_kernel_cudaERNS_18TensorIteratorBaseEENKUlvE1_clEvENKUlvE_clEvEUlddE_EESt5arrayIPcLm3EELi4E23TrivialOffsetCalculatorILi2EjESD_ILi1EjENS0_6memory12LoadWithCastILi2EEENSG_13StoreWithCastILi1EEEEEviT_T0_T2_T3_T4_T5_,"ax",@progbits
	.align	128
        .global         _ZN2at6native27unrolled_elementwise_kernelINS0_13BinaryFunctorIdddZZZNS0_15binary_internal21div_trunc_kernel_cudaERNS_18TensorIteratorBaseEENKUlvE1_clEvENKUlvE_clEvEUlddE_EESt5arrayIPcLm3EELi4E23TrivialOffsetCalculatorILi2EjESD_ILi1EjENS0_6memory12LoadWithCastILi2EEENSG_13StoreWithCastILi1EEEEEviT_T0_T2_T3_T4_T5_
        .type           _ZN2at6native27unrolled_elementwise_kernelINS0_13BinaryFunctorIdddZZZNS0_15binary_internal21div_trunc_kernel_cudaERNS_18TensorIteratorBaseEENKUlvE1_clEvENKUlvE_clEvEUlddE_EESt5arrayIPcLm3EELi4E23TrivialOffsetCalculatorILi2EjESD_ILi1EjENS0_6memory12LoadWithCastILi2EEENSG_13StoreWithCastILi1EEEEEviT_T0_T2_T3_T4_T5_,@function
        .size           _ZN2at6native27unrolled_elementwise_kernelINS0_13BinaryFunctorIdddZZZNS0_15binary_internal21div_trunc_kernel_cudaERNS_18TensorIteratorBaseEENKUlvE1_clEvENKUlvE_clEvEUlddE_EESt5arrayIPcLm3EELi4E23TrivialOffsetCalculatorILi2EjESD_ILi1EjENS0_6memory12LoadWithCastILi2EEENSG_13StoreWithCastILi1EEEEEviT_T0_T2_T3_T4_T5_,(.L_x_22240 - _ZN2at6native27unrolled_elementwise_kernelINS0_13BinaryFunctorIdddZZZNS0_15binary_internal21div_trunc_kernel_cudaERNS_18TensorIteratorBaseEENKUlvE1_clEvENKUlvE_clEvEUlddE_EESt5arrayIPcLm3EELi4E23TrivialOffsetCalculatorILi2EjESD_ILi1EjENS0_6memory12LoadWithCastILi2EEENSG_13StoreWithCastILi1EEEEEviT_T0_T2_T3_T4_T5_)
        .other          _ZN2at6native27unrolled_elementwise_kernelINS0_13BinaryFunctorIdddZZZNS0_15binary_internal21div_trunc_kernel_cudaERNS_18TensorIteratorBaseEENKUlvE1_clEvENKUlvE_clEvEUlddE_EESt5arrayIPcLm3EELi4E23TrivialOffsetCalculatorILi2EjESD_ILi1EjENS0_6memory12LoadWithCastILi2EEENSG_13StoreWithCastILi1EEEEEviT_T0_T2_T3_T4_T5_,@"STO_CUDA_ENTRY STV_DEFAULT"
_ZN2at6native27unrolled_elementwise_kernelINS0_13BinaryFunctorIdddZZZNS0_15binary_internal21div_trunc_kernel_cudaERNS_18TensorIteratorBaseEENKUlvE1_clEvENKUlvE_clEvEUlddE_EESt5arrayIPcLm3EELi4E23TrivialOffsetCalculatorILi2EjESD_ILi1EjENS0_6memory12LoadWithCastILi2EEENSG_13StoreWithCastILi1EEEEEviT_T0_T2_T3_T4_T5_:
.text._ZN2at6native27unrolled_elementwise_kernelINS0_13BinaryFunctorIdddZZZNS0_15binary_internal21div_trunc_kernel_cudaERNS_18TensorIteratorBaseEENKUlvE1_clEvENKUlvE_clEvEUlddE_EESt5arrayIPcLm3EELi4E23TrivialOffsetCalculatorILi2EjESD_ILi1EjENS0_6memory12LoadWithCastILi2EEENSG_13StoreWithCastILi1EEEEEviT_T0_T2_T3_T4_T5_:
[----:B------:R-:W0:Y:S01]  /*0000*/  LDC R1, c[0x0][0x37c] ;  /* 0x0000df00ff017b82 */ /* 0x000e220000000800 */
[----:B------:R-:W1:Y:S07]  /*0010*/  S2R R32, SR_CTAID.X ;  /* 0x0000000000207919 */ /* 0x000e6e0000002500 */
[----:B------:R-:W1:Y:S01]  /*0020*/  LDC R3, c[0x0][0x380] ;  /* 0x0000e000ff037b82 */ /* 0x000e620000000800 */
[----:B------:R-:W2:Y:S01]  /*0030*/  LDCU.64 UR36, c[0x0][0x358] ;  /* 0x00006b00ff2477ac */ /* 0x000ea20008000a00 */
[----:B------:R-:W-:Y:S01]  /*0040*/  BSSY.RECONVERGENT B6, `(.L_x_6539) ;  /* 0x00001ee000067945 */ /* 0x000fe20003800200 */
[----:B------:R-:W3:Y:S01]  /*0050*/  S2R R37, SR_TID.X ;  /* 0x0000000000257919 */ /* 0x000ee20000002100 */
[----:B------:R-:W-:Y:S01]  /*0060*/  CS2R R34, SRZ ;  /* 0x0000000000227805 */ /* 0x000fe2000001ff00 */
[----:B------:R-:W4:Y:S01]  /*0070*/  LDCU.U8 UR38, c[0x0][0x3a4] ;  /* 0x00007480ff2677ac */ /* 0x000f220008000000 */
[----:B------:R-:W-:Y:S01]  /*0080*/  CS2R R26, SRZ ;  /* 0x00000000001a7805 */ /* 0x000fe2000001ff00 */
        /* <DEDUP_REMOVED lines=26> */
.L_x_6545:
[----:B------:R-:W2:Y:S02]  /*0230*/  LDG.E.U8 R4, desc[UR36][R4.64] ;  /* 0x0000002404047981 */ /* 0x000ea4000c1e1100 */
[----:B--2---:R0:W1:Y:S02]  /*0240*/  I2F.F64.U16 R34, R4 ;  /* 0x0000000400227312 */ /* 0x0040640000101800 */
[----:B01----:R-:W-:Y:S05]  /*0250*/  BRA `(.L_x_6547) ;  /* 0x0000000c00647947 */ /* 0x003fea0003800000 */
.L_x_6544:
        /* <DEDUP_REMOVED lines=9> */
.L_x_6549:
[----:B------:R-:W2:Y:S02]  /*02f0*/  LDG.E R4, desc[UR36][R4.64] ;  /* 0x0000002404047981 */ /* 0x000ea4000c1e1900 */
[----:B--2---:R0:W1:Y:S02]  /*0300*/  I2F.F64 R34, R4 ;  /* 0x0000000400227312 */ /* 0x0040640000201c00 */
[----:B01----:R-:W-:Y:S05]  /*0310*/  BRA `(.L_x_6547) ;  /* 0x0000000c00347947 */ /* 0x003fea0003800000 */
.L_x_6548:
[----:B------:R-:W2:Y:S02]  /*0320*/  LDG.E.U16 R4, desc[UR36][R4.64] ;  /* 0x0000002404047981 */ /* 0x000ea4000c1e1500 */
[----:B--2---:R0:W1:Y:S02]  /*0330*/  I2F.F64.S16 R34, R4 ;  /* 0x0000000400227312 */ /* 0x0040640000101c00 */
[----:B01----:R-:W-:Y:S05]  /*0340*/  BRA `(.L_x_6547) ;  /* 0x0000000c00287947 */ /* 0x003fea0003800000 */
.L_x_6543:
        /* <DEDUP_REMOVED lines=10> */
.L_x_6551:
[----:B------:R-:W2:Y:S02]  /*03f0*/  LDG.E.U16 R0, desc[UR36][R4.64] ;  /* 0x0000002404007981 */ /* 0x000ea4000c1e1500 */
[----:B--2---:R-:W-:-:S05]  /*0400*/  HADD2.F32 R0, -RZ, R0.H0_H0 ;  /* 0x20000000ff007230 */ /* 0x004fca0000004100 */
[----:B------:R-:W-:-:S04]  /*0410*/  FMUL.FTZ R0, R0, 1 ;  /* 0x3f80000000007820 */ /* 0x000fc80000410000 */
[----:B------:R1:W2:Y:S02]  /*0420*/  F2F.F64.F32 R34, R0 ;  /* 0x0000000000227310 */ /* 0x0002a40000201800 */
[----:B-12---:R-:W-:Y:S05]  /*0430*/  BRA `(.L_x_6547) ;  /* 0x0000000800ec7947 */ /* 0x006fea0003800000 */
.L_x_6550:
        /* <DEDUP_REMOVED lines=10> */
.L_x_6553:
[----:B------:R-:W2:Y:S02]  /*04e0*/  LDG.E.U16 R4, desc[UR36][R4.64] ;  /* 0x0000002404047981 */ /* 0x000ea4000c1e1500 */
[----:B--2---:R-:W-:-:S05]  /*04f0*/  HADD2.F32 R0, -RZ, R4.H0_H0 ;  /* 0x20000004ff007230 */ /* 0x004fca0000004100 */
[----:B------:R-:W-:-:S04]  /*0500*/  FMUL.FTZ R0, R0, 1 ;  /* 0x3f80000000007820 */ /* 0x000fc80000410000 */
[----:B------:R1:W2:Y:S02]  /*0510*/  F2F.F64.F32 R34, R0 ;  /* 0x0000000000227310 */ /* 0x0002a40000201800 */
[----:B-12---:R-:W-:Y:S05]  /*0520*/  BRA `(.L_x_6547) ;  /* 0x0000000800b07947 */ /* 0x006fea0003800000 */
.L_x_6552:
[----:B------:R0:W5:Y:S01]  /*0530*/  LDG.E.64 R34, desc[UR36][R4.64] ;  /* 0x0000002404227981 */ /* 0x000162000c1e1b00 */
[----:B------:R-:W-:Y:S05]  /*0540*/  BRA `(.L_x_6547) ;  /* 0x0000000800a87947 */ /* 0x000fea0003800000 */
.L_x_6542:
        /* <DEDUP_REMOVED lines=13> */
.L_x_6556:
[----:B------:R1:W5:Y:S01]  /*0620*/  LDG.E.64 R34, desc[UR36][R4.64] ;  /* 0x0000002404227981 */ /* 0x000362000c1e1b00 */
[----:B------:R-:W-:Y:S05]  /*0630*/  BRA `(.L_x_6547) ;  /* 0x00000008006c7947 */ /* 0x000fea0003800000 */
.L_x_6555:
        /* <DEDUP_REMOVED lines=27> */
.L_x_6558:
        /* <DEDUP_REMOVED lines=11> */
[----:B------:R-:W-:-:S05]  /*08a0*/  LOP3.LUT R0, R0, 0x80000000, R3, 0xf8, !PT ;  /* 0x8000000000007812 */ /* 0x000fca00078ef803 */
[----:B------:R-:W-:-:S04]  /*08b0*/  FMUL.FTZ R0, R0, 1 ;  /* 0x3f80000000007820 */ /* 0x000fc80000410000 */
[----:B------:R2:W3:Y:S02]  /*08c0*/  F2F.F64.F32 R34, R0 ;  /* 0x0000000000227310 */ /* 0x0004e40000201800 */
[----:B--23--:R-:W-:Y:S05]  /*08d0*/  BRA `(.L_x_6547) ;  /* 0x0000000400c47947 */ /* 0x00cfea0003800000 */
.L_x_6557:
[----:B------:R-:W2:Y:S02]  /*08e0*/  LDG.E.U16 R0, desc[UR36][R4.64] ;  /* 0x0000002404007981 */ /* 0x000ea4000c1e1500 */
[----:B--2---:R-:W-:-:S04]  /*08f0*/  IMAD.U32 R0, R0, 0x10000, RZ ;  /* 0x0001000000007824 */ /* 0x004fc800078e00ff */
[----:B------:R-:W-:-:S04]  /*0900*/  FMUL.FTZ R0, R0, 1 ;  /* 0x3f80000000007820 */ /* 0x000fc80000410000 */
[----:B------:R2:W3:Y:S02]  /*0910*/  F2F.F64.F32 R34, R0 ;  /* 0x0000000000227310 */ /* 0x0004e40000201800 */
[----:B--23--:R-:W-:Y:S05]  /*0920*/  BRA `(.L_x_6547) ;  /* 0x0000000400b07947 */ /* 0x00cfea0003800000 */
.L_x_6554:
        /* <DEDUP_REMOVED lines=11> */
.L_x_6561:
        /* <DEDUP_REMOVED lines=21> */
.L_x_6563:
[----:B------:R-:W-:Y:S05]  /*0b30*/  BSYNC.RECONVERGENT B0 ;  /* 0x0000000000007941 */ /* 0x000fea0003800200 */
.L_x_6562:
[----:B------:R-:W-:Y:S01]  /*0b40*/  IMAD.SHL.U32 R0, R0, 0x100000, RZ ;  /* 0x0010000000007824 */ /* 0x000fe200078e00ff */
[----:B------:R-:W-:-:S04]  /*0b50*/  LEA R3, R3, 0x3b800000, 0x17 ;  /* 0x3b80000003037811 */ /* 0x000fc800078eb8ff */
[----:B------:R-:W-:-:S05]  /*0b60*/  LOP3.LUT R0, R3, R0, R7, 0xfe, !PT ;  /* 0x0000000003007212 */ /* 0x000fca00078efe07 */
[----:B------:R-:W-:-:S04]  /*0b70*/  FMUL.FTZ R0, R0, 1 ;  /* 0x3f80000000007820 */ /* 0x000fc80000410000 */
[----:B------:R4:W0:Y:S02]  /*0b80*/  F2F.F64.F32 R34, R0 ;  /* 0x0000000000227310 */ /* 0x0008240000201800 */
[----:B0---4-:R-:W-:Y:S05]  /*0b90*/  BRA `(.L_x_6547) ;  /* 0x0000000400147947 */ /* 0x011fea0003800000 */
.L_x_6560:
        /* <DEDUP_REMOVED lines=21> */
.L_x_6565:
[----:B------:R-:W-:Y:S05]  /*0cf0*/  BSYNC.RECONVERGENT B0 ;  /* 0x0000000000007941 */ /* 0x000fea0003800200 */
.L_x_6564:
[----:B------:R-:W-:Y:S01]  /*0d00*/  IMAD.SHL.U32 R0, R0, 0x200000, RZ ;  /* 0x0020000000007824 */ /* 0x000fe200078e00ff */
[----:B------:R-:W-:-:S04]  /*0d10*/  LEA R3, R3, 0x37800000, 0x17 ;  /* 0x3780000003037811 */ /* 0x000fc800078eb8ff */
[----:B------:R-:W-:-:S05]  /*0d20*/  LOP3.LUT R0, R3, R0, R7, 0xfe, !PT ;  /* 0x0000000003007212 */ /* 0x000fca00078efe07 */
[----:B------:R-:W-:-:S04]  /*0d30*/  FMUL.FTZ R0, R0, 1 ;  /* 0x3f80000000007820 */ /* 0x000fc80000410000 */
[----:B------:R4:W0:Y:S02]  /*0d40*/  F2F.F64.F32 R34, R0 ;  /* 0x0000000000227310 */ /* 0x0008240000201800 */
[----:B0---4-:R-:W-:Y:S05]  /*0d50*/  BRA `(.L_x_6547) ;  /* 0x0000000000a47947 */ /* 0x011fea0003800000 */
.L_x_6559:
[----:B------:R-:W-:-:S09]  /*0d60*/  UISETP.NE.AND UP0, UPT, UR4, 0x1c, UPT ;  /* 0x0000001c0400788c */ /* 0x000fd2000bf05270 */
[----:B------:R-:W-:Y:S05]  /*0d70*/  BRA.U !UP0, `(.L_x_6566) ;  /* 0x0000000108947547 */ /* 0x000fea000b800000 */
[----:B------:R-:W-:-:S09]  /*0d80*/  UISETP.NE.AND UP0, UPT, UR4, 0x1d, UPT ;  /* 0x0000001d0400788c */ /* 0x000fd2000bf05270 */
[----:B------:R-:W-:Y:S05]  /*0d90*/  BRA.U !UP0, `(.L_x_6567) ;  /* 0x0000000108807547 */ /* 0x000fea000b800000 */
[----:B------:R-:W-:-:S09]  /*0da0*/  UISETP.NE.AND UP0, UPT, UR4, 0x2c, UPT ;  /* 0x0000002c0400788c */ /* 0x000fd2000bf05270 */
[----:B------:R-:W-:Y:S05]  /*0db0*/  BRA.U !UP0, `(.L_x_6568) ;  /* 0x0000000108487547 */ /* 0x000fea000b800000 */
.L_x_6546:
        /* <DEDUP_REMOVED lines=16> */
.L_x_6569:
[----:B------:R-:W-:Y:S01]  /*0ec0*/  CS2R R34, SRZ ;  /* 0x0000000000227805 */ /* 0x000fe2000001ff00 */
[----:B------:R-:W-:Y:S06]  /*0ed0*/  BRA `(.L_x_6547) ;  /* 0x0000000000447947 */ /* 0x000fec0003800000 */
.L_x_6568:
[----:B------:R-:W2:Y:S01]  /*0ee0*/  LDG.E.U8 R0, desc[UR36][R4.64] ;  /* 0x0000002404007981 */ /* 0x000ea2000c1e1100 */
[----:B------:R-:W-:Y:S02]  /*0ef0*/  IMAD.MOV.U32 R34, RZ, RZ, 0x0 ;  /* 0x00000000ff227424 */ /* 0x000fe400078e00ff */
[----:B------:R-:W-:Y:S01]  /*0f00*/  IMAD.MOV.U32 R35, RZ, RZ, 0x38000000 ;  /* 0x38000000ff237424 */ /* 0x000fe200078e00ff */
[----:B--2---:R-:W-:-:S13]  /*0f10*/  ISETP.NE.AND P0, PT, R0, RZ, PT ;  /* 0x000000ff0000720c */ /* 0x004fda0003f05270 */
[----:B------:R-:W-:Y:S05]  /*0f20*/  @!P0 BRA `(.L_x_6547) ;  /* 0x0000000000308947 */ /* 0x000fea0003800000 */
[----:B------:R-:W-:-:S13]  /*0f30*/  ISETP.NE.AND P0, PT, R0, 0xff, PT ;  /* 0x000000ff0000780c */ /* 0x000fda0003f05270 */
[----:B------:R-:W-:Y:S02]  /*0f40*/  @P0 IMAD.SHL.U32 R0, R0, 0x800000, RZ ;  /* 0x0080000000000824 */ /* 0x000fe400078e00ff */
[----:B------:R-:W-:Y:S02]  /*0f50*/  @!P0 IMAD.MOV.U32 R34, RZ, RZ, 0x20000000 ;  /* 0x20000000ff228424 */ /* 0x000fe400078e00ff */
[----:B------:R-:W-:Y:S02]  /*0f60*/  @!P0 IMAD.MOV.U32 R35, RZ, RZ, 0x7ff80000 ;  /* 0x7ff80000ff238424 */ /* 0x000fe400078e00ff */
[----:B------:R-:W-:-:S04]  /*0f70*/  @P0 FMUL.FTZ R0, R0, 1 ;  /* 0x3f80000000000820 */ /* 0x000fc80000410000 */
[----:B------:R4:W0:Y:S02]  /*0f80*/  @P0 F2F.F64.F32 R34, R0 ;  /* 0x0000000000220310 */ /* 0x0008240000201800 */
[----:B0---4-:R-:W-:Y:S05]  /*0f90*/  BRA `(.L_x_6547) ;  /* 0x0000000000147947 */ /* 0x011fea0003800000 */
.L_x_6567:
[----:B------:R-:W2:Y:S02]  /*0fa0*/  LDG.E.64 R34, desc[UR36][R4.64] ;  /* 0x0000002404227981 */ /* 0x000ea4000c1e1b00 */
[----:B--2---:R-:W4:Y:S02]  /*0fb0*/  I2F.F64.U64 R34, R34 ;  /* 0x0000002200227312 */ /* 0x004f240000301800 */
[----:B----4-:R-:W-:Y:S05]  /*0fc0*/  BRA `(.L_x_6547) ;  /* 0x0000000000087947 */ /* 0x010fea0003800000 */
.L_x_6566:
[----:B------:R-:W2:Y:S02]  /*0fd0*/  LDG.E R4, desc[UR36][R4.64] ;  /* 0x0000002404047981 */ /* 0x000ea4000c1e1900 */
[----:B--2---:R2:W3:Y:S02]  /*0fe0*/  I2F.F64.U32 R34, R4 ;  /* 0x0000000400227312 */ /* 0x0044e40000201800 */
.L_x_6547:
[----:B------:R-:W-:Y:S05]  /*0ff0*/  BSYNC.RECONVERGENT B7 ;  /* 0x0000000000077941 */ /* 0x000fea0003800200 */
.L_x_6541:
[----:B012---:R-:W0:Y:S01]  /*1000*/  LDC.64 R4, c[0x0][0x398] ;  /* 0x0000e600ff047b82 */ /* 0x007e220000000a00 */
[----:B------:R-:W1:Y:S01]  /*1010*/  LDCU UR5, c[0x0][0x3ac] ;  /* 0x00007580ff0577ac */ /* 0x000e620008000800 */
        /* <DEDUP_REMOVED lines=18> */
.L_x_6574:
[----:B------:R-:W2:Y:S02]  /*1140*/  LDG.E.U8 R4, desc[UR36][R4.64] ;  /* 0x0000002404047981 */ /* 0x000ea4000c1e1100 */
[----:B--2---:R0:W1:Y:S02]  /*1150*/  I2F.F64.U16 R26, R4 ;  /* 0x00000004001a7312 */ /* 0x0040640000101800 */
[----:B01----:R-:W-:Y:S05]  /*1160*/  BRA `(.L_x_6576) ;  /* 0x0000000c00647947 */ /* 0x003fea0003800000 */
.L_x_6573:
        /* <DEDUP_REMOVED lines=9> */
.L_x_6578:
[----:B------:R-:W2:Y:S02]  /*1200*/  LDG.E R4, desc[UR36][R4.64] ;  /* 0x0000002404047981 */ /* 0x000ea4000c1e1900 */
[----:B--2---:R0:W1:Y:S02]  /*1210*/  I2F.F64 R26, R4 ;  /* 0x00000004001a7312 */ /* 0x0040640000201c00 */
[----:B01----:R-:W-:Y:S05]  /*1220*/  BRA `(.L_x_6576) ;  /* 0x0000000c00347947 */ /* 0x003fea0003800000 */
.L_x_6577:
[----:B------:R-:W2:Y:S02]  /*1230*/  LDG.E.U16 R4, desc[UR36][R4.64] ;  /* 0x0000002404047981 */ /* 0x000ea4000c1e1500 */
[----:B--2---:R0:W1:Y:S02]  /*1240*/  I2F.F64.S16 R26, R4 ;  /* 0x00000004001a7312 */ /* 0x0040640000101c00 */
[----:B01----:R-:W-:Y:S05]  /*1250*/  BRA `(.L_x_6576) ;  /* 0x0000000c00287947 */ /* 0x003fea0003800000 */
.L_x_6572:
        /* <DEDUP_REMOVED lines=10> */
.L_x_6580:
[----:B------:R-:W2:Y:S02]  /*1300*/  LDG.E.U16 R0, desc[UR36][R4.64] ;  /* 0x0000002404007981 */ /* 0x000ea4000c1e1500 */
[----:B--2---:R-:W-:-:S05]  /*1310*/  HADD2.F32 R0, -RZ, R0.H0_H0 ;  /* 0x20000000ff007230 */ /* 0x004fca0000004100 */
[----:B------:R-:W-:-:S04]  /*1320*/  FMUL.FTZ R0, R0, 1 ;  /* 0x3f80000000007820 */ /* 0x000fc80000410000 */
[----:B------:R4:W0:Y:S02]  /*1330*/  F2F.F64.F32 R26, R0 ;  /* 0x00000000001a7310 */ /* 0x0008240000201800 */
[----:B0---4-:R-:W-:Y:S05]  /*1340*/  BRA `(.L_x_6576) ;  /* 0x0000000800ec7947 */ /* 0x011fea0003800000 */
.L_x_6579:
        /* <DEDUP_REMOVED lines=10> */
.L_x_6582:
[----:B------:R-:W2:Y:S02]  /*13f0*/  LDG.E.U16 R4, desc[UR36][R4.64] ;  /* 0x0000002404047981 */ /* 0x000ea4000c1e1500 */
[----:B--2---:R-:W-:-:S05]  /*1400*/  HADD2.F32 R0, -RZ, R4.H0_H0 ;  /* 0x20000004ff007230 */ /* 0x004fca0000004100 */
[----:B------:R-:W-:-:S04]  /*1410*/  FMUL.FTZ R0, R0, 1 ;  /* 0x3f80000000007820 */ /* 0x000fc80000410000 */
[----:B------:R0:W1:Y:S02]  /*1420*/  F2F.F64.F32 R26, R0 ;  /* 0x00000000001a7310 */ /* 0x0000640000201800 */
[----:B01----:R-:W-:Y:S05]  /*1430*/  BRA `(.L_x_6576) ;  /* 0x0000000800b07947 */ /* 0x003fea0003800000 */
.L_x_6581:
[----:B------:R4:W5:Y:S01]  /*1440*/  LDG.E.64 R26, desc[UR36][R4.64] ;  /* 0x00000024041a7981 */ /* 0x000962000c1e1b00 */
[----:B------:R-:W-:Y:S05]  /*1450*/  BRA `(.L_x_6576) ;  /* 0x0000000800a87947 */ /* 0x000fea0003800000 */
.L_x_6571:
        /* <DEDUP_REMOVED lines=13> */
.L_x_6585:
[----:B------:R0:W5:Y:S01]  /*1530*/  LDG.E.64 R26, desc[UR36][R4.64] ;  /* 0x00000024041a7981 */ /* 0x000162000c1e1b00 */
[----:B------:R-:W-:Y:S05]  /*1540*/  BRA `(.L_x_6576) ;  /* 0x00000008006c7947 */ /* 0x000fea0003800000 */
.L_x_6584:
        /* <DEDUP_REMOVED lines=25> */
[----:B------:R0:W1:Y:S02]  /*16e0*/  F2F.F64.F32 R26, R3 ;  /* 0x00000003001a7310 */ /* 0x0000640000201800 */
[----:B01----:R-:W-:Y:S05]  /*16f0*/  BRA `(.L_x_6576) ;  /* 0x0000000800007947 */ /* 0x003fea0003800000 */
.L_x_6587:
        /* <DEDUP_REMOVED lines=13> */
[----:B------:R0:W1:Y:S02]  /*17d0*/  F2F.F64.F32 R26, R0 ;  /* 0x00000000001a7310 */ /* 0x0000640000201800 */
[----:B01----:R-:W-:Y:S05]  /*17e0*/  BRA `(.L_x_6576) ;  /* 0x0000000400c47947 */ /* 0x003fea0003800000 */
.L_x_6586:
[----:B------:R-:W2:Y:S02]  /*17f0*/  LDG.E.U16 R0, desc[UR36][R4.64] ;  /* 0x0000002404007981 */ /* 0x000ea4000c1e1500 */
[----:B--2---:R-:W-:-:S04]  /*1800*/  IMAD.U32 R0, R0, 0x10000, RZ ;  /* 0x0001000000007824 */ /* 0x004fc800078e00ff */
[----:B------:R-:W-:-:S04]  /*1810*/  FMUL.FTZ R0, R0, 1 ;  /* 0x3f80000000007820 */ /* 0x000fc80000410000 */
[----:B------:R0:W1:Y:S02]  /*1820*/  F2F.F64.F32 R26, R0 ;  /* 0x00000000001a7310 */ /* 0x0000640000201800 */
[----:B01----:R-:W-:Y:S05]  /*1830*/  BRA `(.L_x_6576) ;  /* 0x0000000400b07947 */ /* 0x003fea0003800000 */
.L_x_6583:
        /* <DEDUP_REMOVED lines=11> */
.L_x_6590:
        /* <DEDUP_REMOVED lines=21> */
.L_x_6592:
[----:B------:R-:W-:Y:S05]  /*1a40*/  BSYNC.RECONVERGENT B0 ;  /* 0x0000000000007941 */ /* 0x000fea0003800200 */
.L_x_6591:
[----:B------:R-:W-:Y:S01]  /*1a50*/  IMAD.SHL.U32 R0, R0, 0x100000, RZ ;  /* 0x0010000000007824 */ /* 0x000fe200078e00ff */
[----:B------:R-:W-:-:S04]  /*1a60*/  LEA R3, R3, 0x3b800000, 0x17 ;  /* 0x3b80000003037811 */ /* 0x000fc800078eb8ff */
[----:B------:R-:W-:-:S05]  /*1a70*/  LOP3.LUT R0, R3, R0, R7, 0xfe, !PT ;  /* 0x0000000003007212 */ /* 0x000fca00078efe07 */
[----:B------:R-:W-:-:S04]  /*1a80*/  FMUL.FTZ R0, R0, 1 ;  /* 0x3f80000000007820 */ /* 0x000fc80000410000 */
[----:B------:R4:W0:Y:S02]  /*1a90*/  F2F.F64.F32 R26, R0 ;  /* 0x00000000001a7310 */ /* 0x0008240000201800 */
[----:B0---4-:R-:W-:Y:S05]  /*1aa0*/  BRA `(.L_x_6576) ;  /* 0x0000000400147947 */ /* 0x011fea0003800000 */
.L_x_6589:
        /* <DEDUP_REMOVED lines=21> */
.L_x_6594:
[----:B------:R-:W-:Y:S05]  /*1c00*/  BSYNC.RECONVERGENT B0 ;  /* 0x0000000000007941 */ /* 0x000fea0003800200 */
.L_x_6593:
[----:B------:R-:W-:Y:S01]  /*1c10*/  IMAD.SHL.U32 R0, R0, 0x200000, RZ ;  /* 0x0020000000007824 */ /* 0x000fe200078e00ff */
[----:B------:R-:W-:-:S04]  /*1c20*/  LEA R3, R3, 0x37800000, 0x17 ;  /* 0x3780000003037811 */ /* 0x000fc800078eb8ff */
[----:B------:R-:W-:-:S05]  /*1c30*/  LOP3.LUT R0, R3, R0, R7, 0xfe, !PT ;  /* 0x0000000003007212 */ /* 0x000fca00078efe07 */
[----:B------:R-:W-:-:S04]  /*1c40*/  FMUL.FTZ R0, R0, 1 ;  /* 0x3f80000000007820 */ /* 0x000fc80000410000 */
[----:B------:R4:W0:Y:S02]  /*1c50*/  F2F.F64.F32 R26, R0 ;  /* 0x00000000001a7310 */ /* 0x0008240000201800 */
[----:B0---4-:R-:W-:Y:S05]  /*1c60*/  BRA `(.L_x_6576) ;  /* 0x0000000000a47947 */ /* 0x011fea0003800000 */
.L_x_6588:
[----:B------:R-:W-:-:S09]  /*1c70*/  UISETP.NE.AND UP0, UPT, UR4, 0x1c, UPT ;  /* 0x0000001c0400788c */ /* 0x000fd2000bf05270 */
[----:B------:R-:W-:Y:S05]  /*1c80*/  BRA.U !UP0, `(.L_x_6595) ;  /* 0x0000000108947547 */ /* 0x000fea000b800000 */
[----:B------:R-:W-:-:S09]  /*1c90*/  UISETP.NE.AND UP0, UPT, UR4, 0x1d, UPT ;  /* 0x0000001d0400788c */ /* 0x000fd2000bf05270 */
[----:B------:R-:W-:Y:S05]  /*1ca0*/  BRA.U !UP0, `(.L_x_6596) ;  /* 0x0000000108807547 */ /* 0x000fea000b800000 */
[----:B------:R-:W-:-:S09]  /*1cb0*/  UISETP.NE.AND UP0, UPT, UR4, 0x2c, UPT ;  /* 0x0000002c0400788c */ /* 0x000fd2000bf05270 */
[----:B------:R-:W-:Y:S05]  /*1cc0*/  BRA.U !UP0, `(.L_x_6597) ;  /* 0x0000000108487547 */ /* 0x000fea000b800000 */
.L_x_6575:
[----:B------:R-:W-:Y:S01]  /*1cd0*/  MOV R0, 0x0 ;  /* 0x0000000000007802 */ /* 0x000fe20000000f00 */
[----:B------:R-:W0:Y:S01]  /*1ce0*/  LDCU.64 UR4, c[0x4][0x178] ;  /* 0x01002f00ff0477ac */ /* 0x000e220008000a00 */
[----:B------:R-:W-:Y:S02]  /*1cf0*/  IMAD.MOV.U32 R8, RZ, RZ, 0x4e ;  /* 0x0000004eff087424 */ /* 0x000fe400078e00ff */
[----:B------:R1:W2:Y:S01]  /*1d00*/  LDC.64 R14, c[0x4][R0] ;  /* 0x01000000000e7b82 */ /* 0x0002a20000000a00 */
[----:B------:R-:W4:Y:S01]  /*1d10*/  LDCU.64 UR6, c[0x4][0x180] ;  /* 0x01003000ff0677ac */ /* 0x000f220008000a00 */
[----:B------:R-:W-:Y:S02]  /*1d20*/  IMAD.MOV.U32 R12, RZ, RZ, 0x1 ;  /* 0x00000001ff0c7424 */ /* 0x000fe400078e00ff */
[----:B------:R-:W-:Y:S01]  /*1d30*/  IMAD.MOV.U32 R13, RZ, RZ, RZ ;  /* 0x000000ffff0d7224 */ /* 0x000fe200078e00ff */
[----:B------:R-:W3:Y:S01]  /*1d40*/  LDCU.64 UR8, c[0x4][0x58] ;  /* 0x01000b00ff0877ac */ /* 0x000ee20008000a00 */
[----:B0-----:R-:W-:-:S02]  /*1d50*/  IMAD.U32 R4, RZ, RZ, UR4 ;  /* 0x00000004ff047e24 */ /* 0x001fc4000f8e00ff */
[----:B------:R-:W-:Y:S02]  /*1d60*/  IMAD.U32 R5, RZ, RZ, UR5 ;  /* 0x00000005ff057e24 */ /* 0x000fe4000f8e00ff */
[----:B----4-:R-:W-:Y:S02]  /*1d70*/  IMAD.U32 R6, RZ, RZ, UR6 ;  /* 0x00000006ff067e24 */ /* 0x010fe4000f8e00ff */
[----:B------:R-:W-:Y:S02]  /*1d80*/  IMAD.U32 R7, RZ, RZ, UR7 ;  /* 0x00000007ff077e24 */ /* 0x000fe4000f8e00ff */
[----:B---3--:R-:W-:Y:S02]  /*1d90*/  IMAD.U32 R10, RZ, RZ, UR8 ;  /* 0x00000008ff0a7e24 */ /* 0x008fe4000f8e00ff */
[----:B-1----:R-:W-:-:S07]  /*1da0*/  IMAD.U32 R11, RZ, RZ, UR9 ;  /* 0x00000009ff0b7e24 */ /* 0x002fce000f8e00ff */
[----:B------:R-:W-:-:S07]  /*1db0*/  LEPC R20, `(.L_x_6598) ;  /* 0x000000001014794e */ /* 0x000fce0000000000 */
[----:B--2--5:R-:W-:Y:S05]  /*1dc0*/  CALL.ABS.NOINC R14 ;  /* 0x000000000e007343 */ /* 0x024fea0003c00000 */
.L_x_6598:
[----:B------:R-:W-:Y:S01]  /*1dd0*/  CS2R R26, SRZ ;  /* 0x00000000001a7805 */ /* 0x000fe2000001ff00 */
[----:B------:R-:W-:Y:S06]  /*1de0*/  BRA `(.L_x_6576) ;  /* 0x0000000000447947 */ /* 0x000fec0003800000 */
.L_x_6597:
        /* <DEDUP_REMOVED lines=10> */
[----:B------:R1:W2:Y:S02]  /*1e90*/  @P0 F2F.F64.F32 R26, R0 ;  /* 0x00000000001a0310 */ /* 0x0002a40000201800 */
[----:B-12---:R-:W-:Y:S05]  /*1ea0*/  BRA `(.L_x_6576) ;  /* 0x0000000000147947 */ /* 0x006fea0003800000 */
.L_x_6596:
[----:B------:R-:W2:Y:S02]  /*1eb0*/  LDG.E.64 R26, desc[UR36][R4.64] ;  /* 0x00000024041a7981 */ /* 0x000ea4000c1e1b00 */
[----:B--2---:R-:W1:Y:S02]  /*1ec0*/  I2F.F64.U64 R26, R26 ;  /* 0x0000001a001a7312 */ /* 0x004e640000301800 */
[----:B-1----:R-:W-:Y:S05]  /*1ed0*/  BRA `(.L_x_6576) ;  /* 0x0000000000087947 */ /* 0x002fea0003800000 */
.L_x_6595:
[----:B------:R-:W2:Y:S02]  /*1ee0*/  LDG.E R4, desc[UR36][R4.64] ;  /* 0x0000002404047981 */ /* 0x000ea4000c1e1900 */
[----:B--2---:R1:W2:Y:S02]  /*1ef0*/  I2F.F64.U32 R26, R4 ;  /* 0x00000004001a7312 */ /* 0x0042a40000201800 */
.L_x_6576:
[----:B------:R-:W-:Y:S05]  /*1f00*/  BSYNC.RECONVERGENT B7 ;  /* 0x0000000000077941 */ /* 0x000fea0003800200 */
.L_x_6570:
[----:B------:R-:W-:-:S07]  /*1f10*/  VIADD R37, R33, 0x80 ;  /* 0x0000008021257836 */ /* 0x000fce0000000000 */
.L_x_6540:
[----:B------:R-:W-:Y:S05]  /*1f20*/  BSYNC.RECONVERGENT B6 ;  /* 0x0000000000067941 */ /* 0x000fea0003800200 */
.L_x_6539:
[----:B------:R-:W-:Y:S01]  /*1f30*/  ISETP.GE.AND P0, PT, R37, R2, PT ;  /* 0x000000022500720c */ /* 0x000fe20003f06270 */
[----:B------:R-:W-:Y:S01]  /*1f40*/  BSSY.RECONVERGENT B6, `(.L_x_6599) ;  /* 0x00001e8000067945 */ /* 0x000fe20003800200 */
[----:B------:R-:W-:Y:S02]  /*1f50*/  CS2R R28, SRZ ;  /* 0x00000000001c7805 */ /* 0x000fe4000001ff00 */
[----:B------:R-:W-:-:S09]  /*1f60*/  CS2R R22, SRZ ;  /* 0x0000000000167805 */ /* 0x000fd2000001ff00 */
[----:B------:R-:W-:Y:S05]  /*1f70*/  @P0 BRA `(.L_x_6600) ;  /* 0x0000001c00900947 */ /* 0x000fea0003800000 */
[----:B01--4-:R-:W0:Y:S01]  /*1f80*/  LDC.64 R4, c[0x0][0x390] ;  /* 0x0000e400ff047b82 */ /* 0x013e220000000a00 */
        /* <DEDUP_REMOVED lines=18> */
[----:B----4-:R0:W1:Y:S02]  /*20b0*/  I2F.F64.S16 R28, R4 ;  /* 0x00000004001c7312 */ /* 0x0100640000101c00 */
[----:B01----:R-:W-:Y:S05]  /*20c0*/  BRA `(.L_x_6607) ;  /* 0x0000000c00707947 */ /* 0x003fea0003800000 */
.L_x_6605:
[----:B------:R-:W4:Y:S02]  /*20d0*/  LDG.E.U8 R4, desc[UR36][R4.64] ;  /* 0x0000002404047981 */ /* 0x000f24000c1e1100 */
[----:B----4-:R0:W1:Y:S02]  /*20e0*/  I2F.F64.U16 R28, R4 ;  /* 0x00000004001c7312 */ /* 0x0100640000101800 */
[----:B01----:R-:W-:Y:S05]  /*20f0*/  BRA `(.L_x_6607) ;  /* 0x0000000c00647947 */ /* 0x003fea0003800000 */
.L_x_6604:
[----:B------:R-:W-:-:S09]  /*2100*/  UISETP.NE.AND UP0, UPT, UR4, 0x2, UPT ;  /* 0x000000020400788c */ /* 0x000fd2000bf05270 */
[----:B------:R-:W-:Y:S05]  /*2110*/  BRA.U !UP0, `(.L_x_6608) ;  /* 0x0000000108287547 */ /* 0x000fea000b800000 */
[----:B------:R-:W-:-:S09]  /*2120*/  UISETP.NE.AND UP0, UPT, UR4, 0x3, UPT ;  /* 0x000000030400788c */ /* 0x000fd2000bf05270 */
[----:B------:R-:W-:Y:S05]  /*2130*/  BRA.U !UP0, `(.L_x_6609) ;  /* 0x0000000108147547 */ /* 0x000fea000b800000 */
[----:B------:R-:W-:-:S09]  /*2140*/  UISETP.NE.AND UP0, UPT, UR4, 0x4, UPT ;  /* 0x000000040400788c */ /* 0x000fd2000bf05270 */
[----:B------:R-:W-:Y:S05]  /*2150*/  BRA.U UP0, `(.L_x_6606) ;  /* 0x0000000900f07547 */ /* 0x000fea000b800000 */
[----:B------:R-:W4:Y:S02]  /*2160*/  LDG.E.64 R28, desc[UR36][R4.64] ;  /* 0x00000024041c7981 */ /* 0x000f24000c1e1b00 */
[----:B----4-:R-:W0:Y:S02]  /*2170*/  I2F.F64.S64 R28, R28 ;  /* 0x0000001c001c7312 */ /* 0x010e240000301c00 */
[----:B0-----:R-:W-:Y:S05]  /*2180*/  BRA `(.L_x_6607) ;  /* 0x0000000c00407947 */ /* 0x001fea0003800000 */
.L_x_6609:
[----:B------:R-:W4:Y:S02]  /*2190*/  LDG.E R4, desc[UR36][R4.64] ;  /* 0x0000002404047981 */ /* 0x000f24000c1e1900 */
[----:B----4-:R0:W1:Y:S02]  /*21a0*/  I2F.F64 R28, R4 ;  /* 0x00000004001c7312 */ /* 0x0100640000201c00 */
[----:B01----:R-:W-:Y:S05]  /*21b0*/  BRA `(.L_x_6607) ;  /* 0x0000000c00347947 */ /* 0x003fea0003800000 */
.L_x_6608:
[----:B------:R-:W4:Y:S02]  /*21c0*/  LDG.E.U16 R4, desc[UR36][R4.64] ;  /* 0x0000002404047981 */ /* 0x000f24000c1e1500 */
[----:B----4-:R0:W1:Y:S02]  /*21d0*/  I2F.F64.S16 R28, R4 ;  /* 0x00000004001c7312 */ /* 0x0100640000101c00 */
[----:B01----:R-:W-:Y:S05]  /*21e0*/  BRA `(.L_x_6607) ;  /* 0x0000000c00287947 */ /* 0x003fea0003800000 */
.L_x_6603:
        /* <DEDUP_REMOVED lines=8> */
[----:B------:R-:W0:Y:S02]  /*2270*/  F2F.F64.F32 R28, R28 ;  /* 0x0000001c001c7310 */ /* 0x000e240000201800 */
[----:B0-----:R-:W-:Y:S05]  /*2280*/  BRA `(.L_x_6607) ;  /* 0x0000000c00007947 */ /* 0x001fea0003800000 */
.L_x_6611:
[----:B------:R-:W4:Y:S02]  /*2290*/  LDG.E.U16 R0, desc[UR36][R4.64] ;  /* 0x0000002404007981 */ /* 0x000f24000c1e1500 */
[----:B----4-:R-:W-:-:S05]  /*22a0*/  HADD2.F32 R0, -RZ, R0.H0_H0 ;  /* 0x20000000ff007230 */ /* 0x010fca0000004100 */
[----:B------:R-:W-:-:S04]  /*22b0*/  FMUL.FTZ R0, R0, 1 ;  /* 0x3f80000000007820 */ /* 0x000fc80000410000 */
[----:B------:R0:W1:Y:S02]  /*22c0*/  F2F.F64.F32 R28, R0 ;  /* 0x00000000001c7310 */ /* 0x0000640000201800 */
[----:B01----:R-:W-:Y:S05]  /*22d0*/  BRA `(.L_x_6607) ;  /* 0x0000000800ec7947 */ /* 0x003fea0003800000 */
.L_x_6610:
        /* <DEDUP_REMOVED lines=10> */
.L_x_6613:
[----:B------:R-:W4:Y:S02]  /*2380*/  LDG.E.U16 R4, desc[UR36][R4.64] ;  /* 0x0000002404047981 */ /* 0x000f24000c1e1500 */
[----:B----4-:R-:W-:-:S05]  /*2390*/  HADD2.F32 R0, -RZ, R4.H0_H0 ;  /* 0x20000004ff007230 */ /* 0x010fca0000004100 */
[----:B------:R-:W-:-:S04]  /*23a0*/  FMUL.FTZ R0, R0, 1 ;  /* 0x3f80000000007820 */ /* 0x000fc80000410000 */
[----:B------:R0:W1:Y:S02]  /*23b0*/  F2F.F64.F32 R28, R0 ;  /* 0x00000000001c7310 */ /* 0x0000640000201800 */
[----:B01----:R-:W-:Y:S05]  /*23c0*/  BRA `(.L_x_6607) ;  /* 0x0000000800b07947 */ /* 0x003fea0003800000 */
.L_x_6612:
[----:B------:R0:W5:Y:S01]  /*23d0*/  LDG.E.64 R28, desc[UR36][R4.64] ;  /* 0x00000024041c7981 */ /* 0x000162000c1e1b00 */
[----:B------:R-:W-:Y:S05]  /*23e0*/  BRA `(.L_x_6607) ;  /* 0x0000000800a87947 */ /* 0x000fea0003800000 */
.L_x_6602:
        /* <DEDUP_REMOVED lines=13> */
.L_x_6616:
[----:B------:R4:W5:Y:S01]  /*24c0*/  LDG.E.64 R28, desc[UR36][R4.64] ;  /* 0x00000024041c7981 */ /* 0x000962000c1e1b00 */
[----:B------:R-:W-:Y:S05]  /*24d0*/  BRA `(.L_x_6607) ;  /* 0x00000008006c7947 */ /* 0x000fea0003800000 */
.L_x_6615:
        /* <DEDUP_REMOVED lines=27> */
.L_x_6618:
[----:B------:R-:W4:Y:S02]  /*2690*/  LDG.E.U8 R4, desc[UR36][R4.64] ;  /* 0x0000002404047981 */ /* 0x000f24000c1e1100 */
[C---:B----4-:R-:W-:Y:S02]  /*26a0*/  IMAD.SHL.U32 R0, R4.reuse, 0x2000000, RZ ;  /* 0x0200000004007824 */ /* 0x050fe400078e00ff */
        /* <DEDUP_REMOVED lines=9> */
[----:B------:R-:W-:-:S05]  /*2740*/  LOP3.LUT R0, R0, 0x80000000, R3, 0xf8, !PT ;  /* 0x8000000000007812 */ /* 0x000fca00078ef803 */
[----:B------:R-:W-:-:S04]  /*2750*/  FMUL.FTZ R0, R0, 1 ;  /* 0x3f80000000007820 */ /* 0x000fc80000410000 */
[----:B------:R0:W1:Y:S02]  /*2760*/  F2F.F64.F32 R28, R0 ;  /* 0x00000000001c7310 */ /* 0x0000640000201800 */
[----:B01----:R-:W-:Y:S05]  /*2770*/  BRA `(.L_x_6607) ;  /* 0x0000000400c47947 */ /* 0x003fea0003800000 */
.L_x_6617:
[----:B------:R-:W4:Y:S02]  /*2780*/  LDG.E.U16 R0, desc[UR36][R4.64] ;  /* 0x0000002404007981 */ /* 0x000f24000c1e1500 */
[----:B----4-:R-:W-:-:S04]  /*2790*/  IMAD.U32 R0, R0, 0x10000, RZ ;  /* 0x0001000000007824 */ /* 0x010fc800078e00ff */
[----:B------:R-:W-:-:S04]  /*27a0*/  FMUL.FTZ R0, R0, 1 ;  /* 0x3f80000000007820 */ /* 0x000fc80000410000 */
[----:B------:R0:W1:Y:S02]  /*27b0*/  F2F.F64.F32 R28, R0 ;  /* 0x00000000001c7310 */ /* 0x0000640000201800 */
[----:B01----:R-:W-:Y:S05]  /*27c0*/  BRA `(.L_x_6607) ;  /* 0x0000000400b07947 */ /* 0x003fea0003800000 */
.L_x_6614:
        /* <DEDUP_REMOVED lines=9> */
[----:B----4-:R4:W0:Y:S02]  /*2860*/  I2F.F64.U16 R28, R4 ;  /* 0x00000004001c7312 */ /* 0x0108240000101800 */
[----:B0---4-:R-:W-:Y:S05]  /*2870*/  BRA `(.L_x_6607) ;  /* 0x0000000400847947 */ /* 0x011fea0003800000 */
.L_x_6621:
[----:B------:R-:W4:Y:S01]  /*2880*/  LDG.E.U8 R4, desc[UR36][R4.64] ;  /* 0x0000002404047981 */ /* 0x000f22000c1e1100 */
[----:B------:R-:W-:Y:S02]  /*2890*/  CS2R R28, SRZ ;  /* 0x00000000001c7805 */ /* 0x000fe4000001ff00 */
[----:B----4-:R-:W-:-:S13]  /*28a0*/  ISETP.NE.AND P0, PT, R4, RZ, PT ;  /* 0x000000ff0400720c */ /* 0x010fda0003f05270 */
        /* <DEDUP_REMOVED lines=18> */
.L_x_6623:
[----:B------:R-:W-:Y:S05]  /*29d0*/  BSYNC.RECONVERGENT B0 ;  /* 0x0000000000007941 */ /* 0x000fea0003800200 */
.L_x_6622:
[----:B------:R-:W-:Y:S01]  /*29e0*/  IMAD.SHL.U32 R0, R0, 0x100000, RZ ;  /* 0x0010000000007824 */ /* 0x000fe200078e00ff */
[----:B------:R-:W-:-:S04]  /*29f0*/  LEA R3, R3, 0x3b800000, 0x17 ;  /* 0x3b80000003037811 */ /* 0x000fc800078eb8ff */
[----:B------:R-:W-:-:S05]  /*2a00*/  LOP3.LUT R0, R3, R0, R7, 0xfe, !PT ;  /* 0x0000000003007212 */ /* 0x000fca00078efe07 */
[----:B------:R-:W-:-:S04]  /*2a10*/  FMUL.FTZ R0, R0, 1 ;  /* 0x3f80000000007820 */ /* 0x000fc80000410000 */
[----:B------:R4:W0:Y:S02]  /*2a20*/  F2F.F64.F32 R28, R0 ;  /* 0x00000000001c7310 */ /* 0x0008240000201800 */
[----:B0---4-:R-:W-:Y:S05]  /*2a30*/  BRA `(.L_x_6607) ;  /* 0x0000000400147947 */ /* 0x011fea0003800000 */
.L_x_6620:
        /* <DEDUP_REMOVED lines=21> */
.L_x_6625:
[----:B------:R-:W-:Y:S05]  /*2b90*/  BSYNC.RECONVERGENT B0 ;  /* 0x0000000000007941 */ /* 0x000fea0003800200 */
.L_x_6624:
[----:B------:R-:W-:Y:S01]  /*2ba0*/  IMAD.SHL.U32 R0, R0, 0x200000, RZ ;  /* 0x0020000000007824 */ /* 0x000fe200078e00ff */
[----:B------:R-:W-:-:S04]  /*2bb0*/  LEA R3, R3, 0x37800000, 0x17 ;  /* 0x3780000003037811 */ /* 0x000fc800078eb8ff */
[----:B------:R-:W-:-:S05]  /*2bc0*/  LOP3.LUT R0, R3, R0, R7, 0xfe, !PT ;  /* 0x0000000003007212 */ /* 0x000fca00078efe07 */
[----:B------:R-:W-:-:S04]  /*2bd0*/  FMUL.FTZ R0, R0, 1 ;  /* 0x3f80000000007820 */ /* 0x000fc80000410000 */
[----:B------:R4:W0:Y:S02]  /*2be0*/  F2F.F64.F32 R28, R0 ;  /* 0x00000000001c7310 */ /* 0x0008240000201800 */
[----:B0---4-:R-:W-:Y:S05]  /*2bf0*/  BRA `(.L_x_6607) ;  /* 0x0000000000a47947 */ /* 0x011fea0003800000 */
.L_x_6619:
        /* <DEDUP_REMOVED lines=8> */
[----:B------:R-:W-:Y:S01]  /*2c80*/  IMAD.MOV.U32 R29, RZ, RZ, 0x38000000 ;  /* 0x38000000ff1d7424 */ /* 0x000fe200078e00ff */
[----:B----4-:R-:W-:-:S13]  /*2c90*/  ISETP.NE.AND P0, PT, R0, RZ, PT ;  /* 0x000000ff0000720c */ /* 0x010fda0003f05270 */
[----:B------:R-:W-:Y:S05]  /*2ca0*/  @!P0 BRA `(.L_x_6607) ;  /* 0x0000000000788947 */ /* 0x000fea0003800000 */
[----:B------:R-:W-:-:S13]  /*2cb0*/  ISETP.NE.AND P0, PT, R0, 0xff, PT ;  /* 0x000000ff0000780c */ /* 0x000fda0003f05270 */
[----:B------:R-:W-:Y:S02]  /*2cc0*/  @P0 IMAD.SHL.U32 R0, R0, 0x800000, RZ ;  /* 0x0080000000000824 */ /* 0x000fe400078e00ff */
[----:B------:R-:W-:Y:S02]  /*2cd0*/  @!P0 IMAD.MOV.U32 R28, RZ, RZ, 0x20000000 ;  /* 0x20000000ff1c8424 */ /* 0x000fe400078e00ff */
[----:B------:R-:W-:Y:S02]  /*2ce0*/  @!P0 IMAD.MOV.U32 R29, RZ, RZ, 0x7ff80000 ;  /* 0x7ff80000ff1d8424 */ /* 0x000fe400078e00ff */
[----:B------:R-:W-:-:S04]  /*2cf0*/  @P0 FMUL.FTZ R0, R0, 1 ;  /* 0x3f80000000000820 */ /* 0x000fc80000410000 */
[----:B------:R0:W1:Y:S02]  /*2d00*/  @P0 F2F.F64.F32 R28, R0 ;  /* 0x00000000001c0310 */ /* 0x0000640000201800 */
[----:B01----:R-:W-:Y:S05]  /*2d10*/  BRA `(.L_x_6607) ;  /* 0x00000000005c7947 */ /* 0x003fea0003800000 */
.L_x_6606:
[----:B------:R-:W-:Y:S01]  /*2d20*/  MOV R0, 0x0 ;  /* 0x0000000000007802 */ /* 0x000fe20000000f00 */
[----:B------:R-:W0:Y:S01]  /*2d30*/  LDCU.64 UR4, c[0x4][0x178] ;  /* 0x01002f00ff0477ac */ /* 0x000e220008000a00 */
[----:B------:R-:W-:Y:S02]  /*2d40*/  IMAD.MOV.U32 R8, RZ, RZ, 0x4e ;  /* 0x0000004eff087424 */ /* 0x000fe400078e00ff */
[----:B------:R1:W4:Y:S01]  /*2d50*/  LDC.64 R14, c[0x4][R0] ;  /* 0x01000000000e7b82 */ /* 0x0003220000000a00 */
[----:B------:R-:W2:Y:S01]  /*2d60*/  LDCU.64 UR6, c[0x4][0x180] ;  /* 0x01003000ff0677ac */ /* 0x000ea20008000a00 */
[----:B------:R-:W-:Y:S02]  /*2d70*/  IMAD.MOV.U32 R12, RZ, RZ, 0x1 ;  /* 0x00000001ff0c7424 */ /* 0x000fe400078e00ff */
[----:B------:R-:W-:Y:S01]  /*2d80*/  IMAD.MOV.U32 R13, RZ, RZ, RZ ;  /* 0x000000ffff0d7224 */ /* 0x000fe200078e00ff */
[----:B------:R-:W3:Y:S01]  /*2d90*/  LDCU.64 UR8, c[0x4][0x58] ;  /* 0x01000b00ff0877ac */ /* 0x000ee20008000a00 */
[----:B0-----:R-:W-:-:S02]  /*2da0*/  IMAD.U32 R4, RZ, RZ, UR4 ;  /* 0x00000004ff047e24 */ /* 0x001fc4000f8e00ff */
[----:B------:R-:W-:Y:S02]  /*2db0*/  IMAD.U32 R5, RZ, RZ, UR5 ;  /* 0x00000005ff057e24 */ /* 0x000fe4000f8e00ff */
[----:B--2---:R-:W-:Y:S02]  /*2dc0*/  IMAD.U32 R6, RZ, RZ, UR6 ;  /* 0x00000006ff067e24 */ /* 0x004fe4000f8e00ff */
[----:B------:R-:W-:Y:S02]  /*2dd0*/  IMAD.U32 R7, RZ, RZ, UR7 ;  /* 0x00000007ff077e24 */ /* 0x000fe4000f8e00ff */
[----:B---3--:R-:W-:Y:S02]  /*2de0*/  IMAD.U32 R10, RZ, RZ, UR8 ;  /* 0x00000008ff0a7e24 */ /* 0x008fe4000f8e00ff */
[----:B-1----:R-:W-:-:S07]  /*2df0*/  IMAD.U32 R11, RZ, RZ, UR9 ;  /* 0x00000009ff0b7e24 */ /* 0x002fce000f8e00ff */
[----:B------:R-:W-:-:S07]  /*2e00*/  LEPC R20, `(.L_x_6628) ;  /* 0x000000001014794e */ /* 0x000fce0000000000 */
[----:B----45:R-:W-:Y:S05]  /*2e10*/  CALL.ABS.NOINC R14 ;  /* 0x000000000e007343 */ /* 0x030fea0003c00000 */
.L_x_6628:
[----:B------:R-:W-:Y:S01]  /*2e20*/  CS2R R28, SRZ ;  /* 0x00000000001c7805 */ /* 0x000fe2000001ff00 */
[----:B------:R-:W-:Y:S06]  /*2e30*/  BRA `(.L_x_6607) ;  /* 0x0000000000147947 */ /* 0x000fec0003800000 */
.L_x_6627:
[----:B------:R-:W4:Y:S02]  /*2e40*/  LDG.E.64 R28, desc[UR36][R4.64] ;  /* 0x00000024041c7981 */ /* 0x000f24000c1e1b00 */
[----:B----4-:R-:W0:Y:S02]  /*2e50*/  I2F.F64.U64 R28, R28 ;  /* 0x0000001c001c7312 */ /* 0x010e240000301800 */
[----:B0-----:R-:W-:Y:S05]  /*2e60*/  BRA `(.L_x_6607) ;  /* 0x0000000000087947 */ /* 0x001fea0003800000 */
.L_x_6626:
[----:B------:R-:W4:Y:S02]  /*2e70*/  LDG.E R4, desc[UR36][R4.64] ;  /* 0x0000002404047981 */ /* 0x000f24000c1e1900 */
[----:B----4-:R0:W1:Y:S02]  /*2e80*/  I2F.F64.U32 R28, R4 ;  /* 0x00000004001c7312 */ /* 0x0100640000201800 */
.L_x_6607:
[----:B------:R-:W-:Y:S05]  /*2e90*/  BSYNC.RECONVERGENT B7 ;  /* 0x0000000000077941 */ /* 0x000fea0003800200 */
.L_x_6601:
        /* <DEDUP_REMOVED lines=18> */
[----:B----4-:R0:W4:Y:S02]  /*2fc0*/  I2F.F64.S16 R22, R4 ;  /* 0x0000000400167312 */ /* 0x0101240000101c00 */
[----:B0---4-:R-:W-:Y:S05]  /*2fd0*/  BRA `(.L_x_6635) ;  /* 0x0000000c00707947 */ /* 0x011fea0003800000 */
.L_x_6633:
[----:B------:R-:W4:Y:S02]  /*2fe0*/  LDG.E.U8 R4, desc[UR36][R4.64] ;  /* 0x0000002404047981 */ /* 0x000f24000c1e1100 */
[----:B----4-:R0:W4:Y:S02]  /*2ff0*/  I2F.F64.U16 R22, R4 ;  /* 0x0000000400167312 */ /* 0x0101240000101800 */
[----:B0---4-:R-:W-:Y:S05]  /*3000*/  BRA `(.L_x_6635) ;  /* 0x0000000c00647947 */ /* 0x011fea0003800000 */
.L_x_6632:
        /* <DEDUP_REMOVED lines=9> */
.L_x_6637:
[----:B------:R-:W4:Y:S02]  /*30a0*/  LDG.E R4, desc[UR36][R4.64] ;  /* 0x0000002404047981 */ /* 0x000f24000c1e1900 */
[----:B----4-:R0:W4:Y:S02]  /*30b0*/  I2F.F64 R22, R4 ;  /* 0x0000000400167312 */ /* 0x0101240000201c00 */
[----:B0---4-:R-:W-:Y:S05]  /*30c0*/  BRA `(.L_x_6635) ;  /* 0x0000000c00347947 */ /* 0x011fea0003800000 */
.L_x_6636:
[----:B------:R-:W4:Y:S02]  /*30d0*/  LDG.E.U16 R4, desc[UR36][R4.64] ;  /* 0x0000002404047981 */ /* 0x000f24000c1e1500 */
[----:B----4-:R0:W4:Y:S02]  /*30e0*/  I2F.F64.S16 R22, R4 ;  /* 0x0000000400167312 */ /* 0x0101240000101c00 */
[----:B0---4-:R-:W-:Y:S05]  /*30f0*/  BRA `(.L_x_6635) ;  /* 0x0000000c00287947 */ /* 0x011fea0003800000 */
.L_x_6631:
        /* <DEDUP_REMOVED lines=10> */
.L_x_6639:
[----:B------:R-:W4:Y:S02]  /*31a0*/  LDG.E.U16 R0, desc[UR36][R4.64] ;  /* 0x0000002404007981 */ /* 0x000f24000c1e1500 */
[----:B----4-:R-:W-:-:S05]  /*31b0*/  HADD2.F32 R0, -RZ, R0.H0_H0 ;  /* 0x20000000ff007230 */ /* 0x010fca0000004100 */
[----:B------:R-:W-:-:S04]  /*31c0*/  FMUL.FTZ R0, R0, 1 ;  /* 0x3f80000000007820 */ /* 0x000fc80000410000 */
[----:B------:R4:W0:Y:S02]  /*31d0*/  F2F.F64.F32 R22, R0 ;  /* 0x0000000000167310 */ /* 0x0008240000201800 */
[----:B0---4-:R-:W-:Y:S05]  /*31e0*/  BRA `(.L_x_6635) ;  /* 0x0000000800ec7947 */ /* 0x011fea0003800000 */
.L_x_6638:
        /* <DEDUP_REMOVED lines=10> */
.L_x_6641:
[----:B------:R-:W4:Y:S02]  /*3290*/  LDG.E.U16 R4, desc[UR36][R4.64] ;  /* 0x0000002404047981 */ /* 0x000f24000c1e1500 */
[----:B----4-:R-:W-:-:S05]  /*32a0*/  HADD2.F32 R0, -RZ, R4.H0_H0 ;  /* 0x20000004ff007230 */ /* 0x010fca0000004100 */
[----:B------:R-:W-:-:S04]  /*32b0*/  FMUL.FTZ R0, R0, 1 ;  /* 0x3f80000000007820 */ /* 0x000fc80000410000 */
[----:B------:R0:W4:Y:S02]  /*32c0*/  F2F.F64.F32 R22, R0 ;  /* 0x0000000000167310 */ /* 0x0001240000201800 */
[----:B0---4-:R-:W-:Y:S05]  /*32d0*/  BRA `(.L_x_6635) ;  /* 0x0000000800b07947 */ /* 0x011fea0003800000 */
.L_x_6640:
[----:B------:R0:W5:Y:S01]  /*32e0*/  LDG.E.64 R22, desc[UR36][R4.64] ;  /* 0x0000002404167981 */ /* 0x000162000c1e1b00 */
[----:B------:R-:W-:Y:S05]  /*32f0*/  BRA `(.L_x_6635) ;  /* 0x0000000800a87947 */ /* 0x000fea0003800000 */
.L_x_6630:
        /* <DEDUP_REMOVED lines=13> */
.L_x_6644:
[----:B------:R0:W5:Y:S01]  /*33d0*/  LDG.E.64 R22, desc[UR36][R4.64] ;  /* 0x0000002404167981 */ /* 0x000162000c1e1b00 */
[----:B------:R-:W-:Y:S05]  /*33e0*/  BRA `(.L_x_6635) ;  /* 0x00000008006c7947 */ /* 0x000fea0003800000 */
.L_x_6643:
        /* <DEDUP_REMOVED lines=25> */
[----:B------:R0:W4:Y:S02]  /*3580*/  F2F.F64.F32 R22, R3 ;  /* 0x0000000300167310 */ /* 0x0001240000201800 */
[----:B0---4-:R-:W-:Y:S05]  /*3590*/  BRA `(.L_x_6635) ;  /* 0x0000000800007947 */ /* 0x011fea0003800000 */
.L_x_6646:
        /* <DEDUP_REMOVED lines=13> */
[----:B------:R0:W4:Y:S02]  /*3670*/  F2F.F64.F32 R22, R0 ;  /* 0x0000000000167310 */ /* 0x0001240000201800 */
[----:B0---4-:R-:W-:Y:S05]  /*3680*/  BRA `(.L_x_6635) ;  /* 0x0000000400c47947 */ /* 0x011fea0003800000 */
.L_x_6645:
[----:B------:R-:W4:Y:S02]  /*3690*/  LDG.E.U16 R0, desc[UR36][R4.64] ;  /* 0x0000002404007981 */ /* 0x000f24000c1e1500 */
[----:B----4-:R-:W-:-:S04]  /*36a0*/  IMAD.U32 R0, R0, 0x10000, RZ ;  /* 0x0001000000007824 */ /* 0x010fc800078e00ff */
[----:B------:R-:W-:-:S04]  /*36b0*/  FMUL.FTZ R0, R0, 1 ;  /* 0x3f80000000007820 */ /* 0x000fc80000410000 */
[----:B------:R0:W4:Y:S02]  /*36c0*/  F2F.F64.F32 R22, R0 ;  /* 0x0000000000167310 */ /* 0x0001240000201800 */
[----:B0---4-:R-:W-:Y:S05]  /*36d0*/  BRA `(.L_x_6635) ;  /* 0x0000000400b07947 */ /* 0x011fea0003800000 */
.L_x_6642:
        /* <DEDUP_REMOVED lines=9> */
[----:B----4-:R0:W4:Y:S02]  /*3770*/  I2F.F64.U16 R22, R4 ;  /* 0x0000000400167312 */ /* 0x0101240000101800 */
[----:B0---4-:R-:W-:Y:S05]  /*3780*/  BRA `(.L_x_6635) ;  /* 0x0000000400847947 */ /* 0x011fea0003800000 */
.L_x_6649:
        /* <DEDUP_REMOVED lines=21> */
.L_x_6651:
[----:B------:R-:W-:Y:S05]  /*38e0*/  BSYNC.RECONVERGENT B0 ;  /* 0x0000000000007941 */ /* 0x000fea0003800200 */
.L_x_6650:
[----:B------:R-:W-:Y:S01]  /*38f0*/  IMAD.SHL.U32 R0, R0, 0x100000, RZ ;  /* 0x0010000000007824 */ /* 0x000fe200078e00ff */
[----:B------:R-:W-:-:S04]  /*3900*/  LEA R3, R3, 0x3b800000, 0x17 ;  /* 0x3b80000003037811 */ /* 0x000fc800078eb8ff */
[----:B------:R-:W-:-:S05]  /*3910*/  LOP3.LUT R0, R3, R0, R7, 0xfe, !PT ;  /* 0x0000000003007212 */ /* 0x000fca00078efe07 */
[----:B------:R-:W-:-:S04]  /*3920*/  FMUL.FTZ R0, R0, 1 ;  /* 0x3f80000000007820 */ /* 0x000fc80000410000 */
[----:B------:R0:W4:Y:S02]  /*3930*/  F2F.F64.F32 R22, R0 ;  /* 0x0000000000167310 */ /* 0x0001240000201800 */
[----:B0---4-:R-:W-:Y:S05]  /*3940*/  BRA `(.L_x_6635) ;  /* 0x0000000400147947 */ /* 0x011fea0003800000 */
.L_x_6648:
        /* <DEDUP_REMOVED lines=21> */
.L_x_6653:
[----:B------:R-:W-:Y:S05]  /*3aa0*/  BSYNC.RECONVERGENT B0 ;  /* 0x0000000000007941 */ /* 0x000fea0003800200 */
.L_x_6652:
[----:B------:R-:W-:Y:S01]  /*3ab0*/  IMAD.SHL.U32 R0, R0, 0x200000, RZ ;  /* 0x0020000000007824 */ /* 0x000fe200078e00ff */
[----:B------:R-:W-:-:S04]  /*3ac0*/  LEA R3, R3, 0x37800000, 0x17 ;  /* 0x3780000003037811 */ /* 0x000fc800078eb8ff */
[----:B------:R-:W-:-:S05]  /*3ad0*/  LOP3.LUT R0, R3, R0, R7, 0xfe, !PT ;  /* 0x0000000003007212 */ /* 0x000fca00078efe07 */
[----:B------:R-:W-:-:S04]  /*3ae0*/  FMUL.FTZ R0, R0, 1 ;  /* 0x3f80000000007820 */ /* 0x000fc80000410000 */
[----:B------:R0:W4:Y:S02]  /*3af0*/  F2F.F64.F32 R22, R0 ;  /* 0x0000000000167310 */ /* 0x0001240000201800 */
[----:B0---4-:R-:W-:Y:S05]  /*3b00*/  BRA `(.L_x_6635) ;  /* 0x0000000000a47947 */ /* 0x011fea0003800000 */
.L_x_6647:
        /* <DEDUP_REMOVED lines=16> */
[----:B------:R0:W4:Y:S02]  /*3c10*/  @P0 F2F.F64.F32 R22, R0 ;  /* 0x0000000000160310 */ /* 0x0001240000201800 */
[----:B0---4-:R-:W-:Y:S05]  /*3c20*/  BRA `(.L_x_6635) ;  /* 0x00000000005c7947 */ /* 0x011fea0003800000 */
.L_x_6634:
[----:B------:R-:W-:Y:S01]  /*3c30*/  MOV R0, 0x0 ;  /* 0x0000000000007802 */ /* 0x000fe20000000f00 */
[----:B------:R-:W0:Y:S01]  /*3c40*/  LDCU.64 UR4, c[0x4][0x178] ;  /* 0x01002f00ff0477ac */ /* 0x000e220008000a00 */
[----:B------:R-:W-:Y:S02]  /*3c50*/  IMAD.MOV.U32 R8, RZ, RZ, 0x4e ;  /* 0x0000004eff087424 */ /* 0x000fe400078e00ff */
[----:B------:R4:W1:Y:S01]  /*3c60*/  LDC.64 R14, c[0x4][R0] ;  /* 0x01000000000e7b82 */ /* 0x0008620000000a00 */
        /* <DEDUP_REMOVED lines=9> */
[----:B----4-:R-:W-:-:S07]  /*3d00*/  IMAD.U32 R11, RZ, RZ, UR9 ;  /* 0x00000009ff0b7e24 */ /* 0x010fce000f8e00ff */
[----:B------:R-:W-:-:S07]  /*3d10*/  LEPC R20, `(.L_x_6656) ;  /* 0x000000001014794e */ /* 0x000fce0000000000 */
[----:B-1---5:R-:W-:Y:S05]  /*3d20*/  CALL.ABS.NOINC R14 ;  /* 0x000000000e007343 */ /* 0x022fea0003c00000 */
.L_x_6656:
[----:B------:R-:W-:Y:S01]  /*3d30*/  CS2R R22, SRZ ;  /* 0x0000000000167805 */ /* 0x000fe2000001ff00 */
[----:B------:R-:W-:Y:S06]  /*3d40*/  BRA `(.L_x_6635) ;  /* 0x0000000000147947 */ /* 0x000fec0003800000 */
.L_x_6655:
[----:B------:R-:W4:Y:S02]  /*3d50*/  LDG.E.64 R22, desc[UR36][R4.64] ;  /* 0x0000002404167981 */ /* 0x000f24000c1e1b00 */
[----:B----4-:R-:W0:Y:S02]  /*3d60*/  I2F.F64.U64 R22, R22 ;  /* 0x0000001600167312 */ /* 0x010e240000301800 */
[----:B0-----:R-:W-:Y:S05]  /*3d70*/  BRA `(.L_x_6635) ;  /* 0x0000000000087947 */ /* 0x001fea0003800000 */
.L_x_6654:
[----:B------:R-:W4:Y:S02]  /*3d80*/  LDG.E R4, desc[UR36][R4.64] ;  /* 0x0000002404047981 */ /* 0x000f24000c1e1900 */
[----:B----4-:R4:W0:Y:S02]  /*3d90*/  I2F.F64.U32 R22, R4 ;  /* 0x0000000400167312 */ /* 0x0108240000201800 */
.L_x_6635:
[----:B------:R-:W-:Y:S05]  /*3da0*/  BSYNC.RECONVERGENT B7 ;  /* 0x0000000000077941 */ /* 0x000fea0003800200 */
.L_x_6629:
[----:B------:R-:W-:-:S07]  /*3db0*/  VIADD R37, R37, 0x80 ;  /* 0x0000008025257836 */ /* 0x000fce0000000000 */
.L_x_6600:
[----:B------:R-:W-:Y:S05]  /*3dc0*/  BSYNC.RECONVERGENT B6 ;  /* 0x0000000000067941 */ /* 0x000fea0003800200 */
.L_x_6599:
        /* <DEDUP_REMOVED lines=26> */
.L_x_6663:
[----:B------:R-:W4:Y:S02]  /*3f70*/  LDG.E.U8 R4, desc[UR36][R4.64] ;  /* 0x0000002404047981 */ /* 0x000f24000c1e1100 */
[----:B----4-:R0:W1:Y:S02]  /*3f80*/  I2F.F64.U16 R24, R4 ;  /* 0x0000000400187312 */ /* 0x0100640000101800 */
[----:B01----:R-:W-:Y:S05]  /*3f90*/  BRA `(.L_x_6665) ;  /* 0x0000000c00647947 */ /* 0x003fea0003800000 */
.L_x_6662:
        /* <DEDUP_REMOVED lines=9> */
.L_x_6667:
[----:B------:R-:W4:Y:S02]  /*4030*/  LDG.E R4, desc[UR36][R4.64] ;  /* 0x0000002404047981 */ /* 0x000f24000c1e1900 */
[----:B----4-:R0:W1:Y:S02]  /*4040*/  I2F.F64 R24, R4 ;  /* 0x0000000400187312 */ /* 0x0100640000201c00 */
[----:B01----:R-:W-:Y:S05]  /*4050*/  BRA `(.L_x_6665) ;  /* 0x0000000c00347947 */ /* 0x003fea0003800000 */
.L_x_6666:
[----:B------:R-:W4:Y:S02]  /*4060*/  LDG.E.U16 R4, desc[UR36][R4.64] ;  /* 0x0000002404047981 */ /* 0x000f24000c1e1500 */
[----:B----4-:R0:W1:Y:S02]  /*4070*/  I2F.F64.S16 R24, R4 ;  /* 0x0000000400187312 */ /* 0x0100640000101c00 */
[----:B01----:R-:W-:Y:S05]  /*4080*/  BRA `(.L_x_6665) ;  /* 0x0000000c00287947 */ /* 0x003fea0003800000 */
.L_x_6661:
        /* <DEDUP_REMOVED lines=10> */
.L_x_6669:
[----:B------:R-:W4:Y:S02]  /*4130*/  LDG.E.U16 R0, desc[UR36][R4.64] ;  /* 0x0000002404007981 */ /* 0x000f24000c1e1500 */
[----:B----4-:R-:W-:-:S05]  /*4140*/  HADD2.F32 R0, -RZ, R0.H0_H0 ;  /* 0x20000000ff007230 */ /* 0x010fca0000004100 */
[----:B------:R-:W-:-:S04]  /*4150*/  FMUL.FTZ R0, R0, 1 ;  /* 0x3f80000000007820 */ /* 0x000fc80000410000 */
[----:B------:R0:W1:Y:S02]  /*4160*/  F2F.F64.F32 R24, R0 ;  /* 0x0000000000187310 */ /* 0x0000640000201800 */
[----:B01----:R-:W-:Y:S05]  /*4170*/  BRA `(.L_x_6665) ;  /* 0x0000000800ec7947 */ /* 0x003fea0003800000 */
.L_x_6668:
        /* <DEDUP_REMOVED lines=8> */
[----:B------:R-:W1:Y:S02]  /*4200*/  F2F.F64.F32 R24, R24 ;  /* 0x0000001800187310 */ /* 0x000e640000201800 */
[----:B-1----:R-:W-:Y:S05]  /*4210*/  BRA `(.L_x_6665) ;  /* 0x0000000800c47947 */ /* 0x002fea0003800000 */
.L_x_6671:
[----:B------:R-:W4:Y:S02]  /*4220*/  LDG.E.U16 R4, desc[UR36][R4.64] ;  /* 0x0000002404047981 */ /* 0x000f24000c1e1500 */
[----:B----4-:R-:W-:-:S05]  /*4230*/  HADD2.F32 R0, -RZ, R4.H0_H0 ;  /* 0x20000004ff007230 */ /* 0x010fca0000004100 */
[----:B------:R-:W-:-:S04]  /*4240*/  FMUL.FTZ R0, R0, 1 ;  /* 0x3f80000000007820 */ /* 0x000fc80000410000 */
[----:B------:R1:W4:Y:S02]  /*4250*/  F2F.F64.F32 R24, R0 ;  /* 0x0000000000187310 */ /* 0x0003240000201800 */
[----:B-1--4-:R-:W-:Y:S05]  /*4260*/  BRA `(.L_x_6665) ;  /* 0x0000000800b07947 */ /* 0x012fea0003800000 */
.L_x_6670:
[----:B------:R0:W5:Y:S01]  /*4270*/  LDG.E.64 R24, desc[UR36][R4.64] ;  /* 0x0000002404187981 */ /* 0x000162000c1e1b00 */
[----:B------:R-:W-:Y:S05]  /*4280*/  BRA `(.L_x_6665) ;  /* 0x0000000800a87947 */ /* 0x000fea0003800000 */
.L_x_6660:
        /* <DEDUP_REMOVED lines=13> */
.L_x_6674:
[----:B------:R1:W5:Y:S01]  /*4360*/  LDG.E.64 R24, desc[UR36][R4.64] ;  /* 0x0000002404187981 */ /* 0x000362000c1e1b00 */
[----:B------:R-:W-:Y:S05]  /*4370*/  BRA `(.L_x_6665) ;  /* 0x00000008006c7947 */ /* 0x000fea0003800000 */
.L_x_6673:
        /* <DEDUP_REMOVED lines=26> */
[----:B-1--4-:R-:W-:Y:S05]  /*4520*/  BRA `(.L_x_6665) ;  /* 0x0000000800007947 */ /* 0x012fea0003800000 */
.L_x_6676:
        /* <DEDUP_REMOVED lines=14> */
[----:B-1--4-:R-:W-:Y:S05]  /*4610*/  BRA `(.L_x_6665) ;  /* 0x0000000400c47947 */ /* 0x012fea0003800000 */
.L_x_6675:
[----:B------:R-:W4:Y:S02]  /*4620*/  LDG.E.U16 R0, desc[UR36][R4.64] ;  /* 0x0000002404007981 */ /* 0x000f24000c1e1500 */
[----:B----4-:R-:W-:-:S04]  /*4630*/  IMAD.U32 R0, R0, 0x10000, RZ ;  /* 0x0001000000007824 */ /* 0x010fc800078e00ff */
[----:B------:R-:W-:-:S04]  /*4640*/  FMUL.FTZ R0, R0, 1 ;  /* 0x3f80000000007820 */ /* 0x000fc80000410000 */
[----:B------:R1:W4:Y:S02]  /*4650*/  F2F.F64.F32 R24, R0 ;  /* 0x0000000000187310 */ /* 0x0003240000201800 */
[----:B-1--4-:R-:W-:Y:S05]  /*4660*/  BRA `(.L_x_6665) ;  /* 0x0000000400b07947 */ /* 0x012fea0003800000 */
.L_x_6672:
        /* <DEDUP_REMOVED lines=9> */
[----:B----4-:R0:W1:Y:S02]  /*4700*/  I2F.F64.U16 R24, R4 ;  /* 0x0000000400187312 */ /* 0x0100640000101800 */
[----:B01----:R-:W-:Y:S05]  /*4710*/  BRA `(.L_x_6665) ;  /* 0x0000000400847947 */ /* 0x003fea0003800000 */
.L_x_6679:
        /* <DEDUP_REMOVED lines=21> */
.L_x_6681:
[----:B------:R-:W-:Y:S05]  /*4870*/  BSYNC.RECONVERGENT B0 ;  /* 0x0000000000007941 */ /* 0x000fea0003800200 */
.L_x_6680:
[----:B------:R-:W-:Y:S01]  /*4880*/  IMAD.SHL.U32 R0, R0, 0x100000, RZ ;  /* 0x0010000000007824 */ /* 0x000fe200078e00ff */
[----:B------:R-:W-:-:S04]  /*4890*/  LEA R3, R3, 0x3b800000, 0x17 ;  /* 0x3b80000003037811 */ /* 0x000fc800078eb8ff */
[----:B------:R-:W-:-:S05]  /*48a0*/  LOP3.LUT R0, R3, R0, R7, 0xfe, !PT ;  /* 0x0000000003007212 */ /* 0x000fca00078efe07 */
[----:B------:R-:W-:-:S04]  /*48b0*/  FMUL.FTZ R0, R0, 1 ;  /* 0x3f80000000007820 */ /* 0x000fc80000410000 */
[----:B------:R0:W1:Y:S02]  /*48c0*/  F2F.F64.F32 R24, R0 ;  /* 0x0000000000187310 */ /* 0x0000640000201800 */
[----:B01----:R-:W-:Y:S05]  /*48d0*/  BRA `(.L_x_6665) ;  /* 0x0000000400147947 */ /* 0x003fea0003800000 */
.L_x_6678:
        /* <DEDUP_REMOVED lines=21> */
.L_x_6683:
[----:B------:R-:W-:Y:S05]  /*4a30*/  BSYNC.RECONVERGENT B0 ;  /* 0x0000000000007941 */ /* 0x000fea0003800200 */
.L_x_6682:
[----:B------:R-:W-:Y:S01]  /*4a40*/  IMAD.SHL.U32 R0, R0, 0x200000, RZ ;  /* 0x0020000000007824 */ /* 0x000fe200078e00ff */
[----:B------:R-:W-:-:S04]  /*4a50*/  LEA R3, R3, 0x37800000, 0x17 ;  /* 0x3780000003037811 */ /* 0x000fc800078eb8ff */
[----:B------:R-:W-:-:S05]  /*4a60*/  LOP3.LUT R0, R3, R0, R7, 0xfe, !PT ;  /* 0x0000000003007212 */ /* 0x000fca00078efe07 */
[----:B------:R-:W-:-:S04]  /*4a70*/  FMUL.FTZ R0, R0, 1 ;  /* 0x3f80000000007820 */ /* 0x000fc80000410000 */
[----:B------:R0:W1:Y:S02]  /*4a80*/  F2F.F64.F32 R24, R0 ;  /* 0x0000000000187310 */ /* 0x0000640000201800 */
[----:B01----:R-:W-:Y:S05]  /*4a90*/  BRA `(.L_x_6665) ;  /* 0x0000000000a47947 */ /* 0x003fea0003800000 */
.L_x_6677:
        /* <DEDUP_REMOVED lines=18> */
.L_x_6664:
        /* <DEDUP_REMOVED lines=16> */
.L_x_6686:
[----:B------:R-:W-:Y:S01]  /*4cc0*/  CS2R R24, SRZ ;  /* 0x0000000000187805 */ /* 0x000fe2000001ff00 */
[----:B------:R-:W-:Y:S06]  /*4cd0*/  BRA `(.L_x_6665) ;  /* 0x0000000000147947 */ /* 0x000fec0003800000 */
.L_x_6685:
[----:B------:R-:W4:Y:S02]  /*4ce0*/  LDG.E.64 R24, desc[UR36][R4.64] ;  /* 0x0000002404187981 */ /* 0x000f24000c1e1b00 */
[----:B----4-:R-:W4:Y:S02]  /*4cf0*/  I2F.F64.U64 R24, R24 ;  /* 0x0000001800187312 */ /* 0x010f240000301800 */
[----:B----4-:R-:W-:Y:S05]  /*4d00*/  BRA `(.L_x_6665) ;  /* 0x0000000000087947 */ /* 0x010fea0003800000 */
.L_x_6684:
[----:B------:R-:W4:Y:S02]  /*4d10*/  LDG.E R4, desc[UR36][R4.64] ;  /* 0x0000002404047981 */ /* 0x000f24000c1e1900 */
[----:B----4-:R4:W0:Y:S02]  /*4d20*/  I2F.F64.U32 R24, R4 ;  /* 0x0000000400187312 */ /* 0x0108240000201800 */
.L_x_6665:
[----:B------:R-:W-:Y:S05]  /*4d30*/  BSYNC.RECONVERGENT B7 ;  /* 0x0000000000077941 */ /* 0x000fea0003800200 */
.L_x_6659:
[----:B01--4-:R-:W0:Y:S01]  /*4d40*/  LDC.64 R4, c[0x0][0x398] ;  /* 0x0000e600ff047b82 */ /* 0x013e220000000a00 */
        /* <DEDUP_REMOVED lines=19> */
.L_x_6691:
[----:B------:R-:W4:Y:S02]  /*4e80*/  LDG.E.U8 R4, desc[UR36][R4.64] ;  /* 0x0000002404047981 */ /* 0x000f24000c1e1100 */
[----:B----4-:R0:W1:Y:S02]  /*4e90*/  I2F.F64.U16 R18, R4 ;  /* 0x0000000400127312 */ /* 0x0100640000101800 */
[----:B01----:R-:W-:Y:S05]  /*4ea0*/  BRA `(.L_x_6693) ;  /* 0x0000000c00647947 */ /* 0x003fea0003800000 */
.L_x_6690:
        /* <DEDUP_REMOVED lines=9> */
.L_x_6695:
[----:B------:R-:W4:Y:S02]  /*4f40*/  LDG.E R4, desc[UR36][R4.64] ;  /* 0x0000002404047981 */ /* 0x000f24000c1e1900 */
[----:B----4-:R0:W1:Y:S02]  /*4f50*/  I2F.F64 R18, R4 ;  /* 0x0000000400127312 */ /* 0x0100640000201c00 */
[----:B01----:R-:W-:Y:S05]  /*4f60*/  BRA `(.L_x_6693) ;  /* 0x0000000c00347947 */ /* 0x003fea0003800000 */
.L_x_6694:
[----:B------:R-:W4:Y:S02]  /*4f70*/  LDG.E.U16 R4, desc[UR36][R4.64] ;  /* 0x0000002404047981 */ /* 0x000f24000c1e1500 */
[----:B----4-:R0:W1:Y:S02]  /*4f80*/  I2F.F64.S16 R18, R4 ;  /* 0x0000000400127312 */ /* 0x0100640000101c00 */
[----:B01----:R-:W-:Y:S05]  /*4f90*/  BRA `(.L_x_6693) ;  /* 0x0000000c00287947 */ /* 0x003fea0003800000 */
.L_x_6689:
        /* <DEDUP_REMOVED lines=10> */
.L_x_6697:
[----:B------:R-:W4:Y:S02]  /*5040*/  LDG.E.U16 R0, desc[UR36][R4.64] ;  /* 0x0000002404007981 */ /* 0x000f24000c1e1500 */
[----:B----4-:R-:W-:-:S05]  /*5050*/  HADD2.F32 R0, -RZ, R0.H0_H0 ;  /* 0x20000000ff007230 */ /* 0x010fca0000004100 */
[----:B------:R-:W-:-:S04]  /*5060*/  FMUL.FTZ R0, R0, 1 ;  /* 0x3f80000000007820 */ /* 0x000fc80000410000 */
[----:B------:R0:W1:Y:S02]  /*5070*/  F2F.F64.F32 R18, R0 ;  /* 0x0000000000127310 */ /* 0x0000640000201800 */
[----:B01----:R-:W-:Y:S05]  /*5080*/  BRA `(.L_x_6693) ;  /* 0x0000000800ec7947 */ /* 0x003fea0003800000 */
.L_x_6696:
        /* <DEDUP_REMOVED lines=10> */
.L_x_6699:
[----:B------:R-:W4:Y:S02]  /*5130*/  LDG.E.U16 R4, desc[UR36][R4.64] ;  /* 0x0000002404047981 */ /* 0x000f24000c1e1500 */
[----:B----4-:R-:W-:-:S05]  /*5140*/  HADD2.F32 R0, -RZ, R4.H0_H0 ;  /* 0x20000004ff007230 */ /* 0x010fca0000004100 */
[----:B------:R-:W-:-:S04]  /*5150*/  FMUL.FTZ R0, R0, 1 ;  /* 0x3f80000000007820 */ /* 0x000fc80000410000 */
[----:B------:R0:W1:Y:S02]  /*5160*/  F2F.F64.F32 R18, R0 ;  /* 0x0000000000127310 */ /* 0x0000640000201800 */
[----:B01----:R-:W-:Y:S05]  /*5170*/  BRA `(.L_x_6693) ;  /* 0x0000000800b07947 */ /* 0x003fea0003800000 */
.L_x_6698:
[----:B------:R0:W5:Y:S01]  /*5180*/  LDG.E.64 R18, desc[UR36][R4.64] ;  /* 0x0000002404127981 */ /* 0x000162000c1e1b00 */
[----:B------:R-:W-:Y:S05]  /*5190*/  BRA `(.L_x_6693) ;  /* 0x0000000800a87947 */ /* 0x000fea0003800000 */
.L_x_6688:
        /* <DEDUP_REMOVED lines=13> */
.L_x_6702:
[----:B------:R0:W5:Y:S01]  /*5270*/  LDG.E.64 R18, desc[UR36][R4.64] ;  /* 0x0000002404127981 */ /* 0x000162000c1e1b00 */
[----:B------:R-:W-:Y:S05]  /*5280*/  BRA `(.L_x_6693) ;  /* 0x00000008006c7947 */ /* 0x000fea0003800000 */
.L_x_6701:
        /* <DEDUP_REMOVED lines=27> */
.L_x_6704:
        /* <DEDUP_REMOVED lines=15> */
.L_x_6703:
[----:B------:R-:W4:Y:S02]  /*5530*/  LDG.E.U16 R0, desc[UR36][R4.64] ;  /* 0x0000002404007981 */ /* 0x000f24000c1e1500 */
[----:B----4-:R-:W-:-:S04]  /*5540*/  IMAD.U32 R0, R0, 0x10000, RZ ;  /* 0x0001000000007824 */ /* 0x010fc800078e00ff */
[----:B------:R-:W-:-:S04]  /*5550*/  FMUL.FTZ R0, R0, 1 ;  /* 0x3f80000000007820 */ /* 0x000fc80000410000 */
[----:B------:R0:W1:Y:S02]  /*5560*/  F2F.F64.F32 R18, R0 ;  /* 0x0000000000127310 */ /* 0x0000640000201800 */
[----:B01----:R-:W-:Y:S05]  /*5570*/  BRA `(.L_x_6693) ;  /* 0x0000000400b07947 */ /* 0x003fea0003800000 */
.L_x_6700:
        /* <DEDUP_REMOVED lines=11> */
.L_x_6707:
        /* <DEDUP_REMOVED lines=21> */
.L_x_6709:
[----:B------:R-:W-:Y:S05]  /*5780*/  BSYNC.RECONVERGENT B0 ;  /* 0x0000000000007941 */ /* 0x000fea0003800200 */
.L_x_6708:
[----:B------:R-:W-:Y:S01]  /*5790*/  IMAD.SHL.U32 R0, R0, 0x100000, RZ ;  /* 0x0010000000007824 */ /* 0x000fe200078e00ff */
[----:B------:R-:W-:-:S04]  /*57a0*/  LEA R3, R3, 0x3b800000, 0x17 ;  /* 0x3b80000003037811 */ /* 0x000fc800078eb8ff */
[----:B------:R-:W-:-:S05]  /*57b0*/  LOP3.LUT R0, R3, R0, R7, 0xfe, !PT ;  /* 0x0000000003007212 */ /* 0x000fca00078efe07 */
[----:B------:R-:W-:-:S04]  /*57c0*/  FMUL.FTZ R0, R0, 1 ;  /* 0x3f80000000007820 */ /* 0x000fc80000410000 */
[----:B------:R0:W1:Y:S02]  /*57d0*/  F2F.F64.F32 R18, R0 ;  /* 0x0000000000127310 */ /* 0x0000640000201800 */
[----:B01----:R-:W-:Y:S05]  /*57e0*/  BRA `(.L_x_6693) ;  /* 0x0000000400147947 */ /* 0x003fea0003800000 */
.L_x_6706:
        /* <DEDUP_REMOVED lines=21> */
.L_x_6711:
[----:B------:R-:W-:Y:S05]  /*5940*/  BSYNC.RECONVERGENT B0 ;  /* 0x0000000000007941 */ /* 0x000fea0003800200 */
.L_x_6710:
[----:B------:R-:W-:Y:S01]  /*5950*/  IMAD.SHL.U32 R0, R0, 0x200000, RZ ;  /* 0x0020000000007824 */ /* 0x000fe200078e00ff */
[----:B------:R-:W-:-:S04]  /*5960*/  LEA R3, R3, 0x37800000, 0x17 ;  /* 0x3780000003037811 */ /* 0x000fc800078eb8ff */
[----:B------:R-:W-:-:S05]  /*5970*/  LOP3.LUT R0, R3, R0, R7, 0xfe, !PT ;  /* 0x0000000003007212 */ /* 0x000fca00078efe07 */
[----:B------:R-:W-:-:S04]  /*5980*/  FMUL.FTZ R0, R0, 1 ;  /* 0x3f80000000007820 */ /* 0x000fc80000410000 */
[----:B------:R0:W1:Y:S02]  /*5990*/  F2F.F64.F32 R18, R0 ;  /* 0x0000000000127310 */ /* 0x0000640000201800 */
[----:B01----:R-:W-:Y:S05]  /*59a0*/  BRA `(.L_x_6693) ;  /* 0x0000000000a47947 */ /* 0x003fea0003800000 */
.L_x_6705:
        /* <DEDUP_REMOVED lines=17> */
[----:B-1--4-:R-:W-:Y:S05]  /*5ac0*/  BRA `(.L_x_6693) ;  /* 0x00000000005c7947 */ /* 0x012fea0003800000 */
.L_x_6692:
        /* <DEDUP_REMOVED lines=16> */
.L_x_6714:
[----:B------:R-:W-:Y:S01]  /*5bd0*/  CS2R R18, SRZ ;  /* 0x0000000000127805 */ /* 0x000fe2000001ff00 */
[----:B------:R-:W-:Y:S06]  /*5be0*/  BRA `(.L_x_6693) ;  /* 0x0000000000147947 */ /* 0x000fec0003800000 */
.L_x_6713:
[----:B------:R-:W4:Y:S02]  /*5bf0*/  LDG.E.64 R18, desc[UR36][R4.64] ;  /* 0x0000002404127981 */ /* 0x000f24000c1e1b00 */
[----:B----4-:R-:W1:Y:S02]  /*5c00*/  I2F.F64.U64 R18, R18 ;  /* 0x0000001200127312 */ /* 0x010e640000301800 */
[----:B-1----:R-:W-:Y:S05]  /*5c10*/  BRA `(.L_x_6693) ;  /* 0x0000000000087947 */ /* 0x002fea0003800000 */
.L_x_6712:
[----:B------:R-:W4:Y:S02]  /*5c20*/  LDG.E R4, desc[UR36][R4.64] ;  /* 0x0000002404047981 */ /* 0x000f24000c1e1900 */
[----:B----4-:R1:W4:Y:S02]  /*5c30*/  I2F.F64.U32 R18, R4 ;  /* 0x0000000400127312 */ /* 0x0103240000201800 */
.L_x_6693:
[----:B------:R-:W-:Y:S05]  /*5c40*/  BSYNC.RECONVERGENT B7 ;  /* 0x0000000000077941 */ /* 0x000fea0003800200 */
.L_x_6687:
[----:B------:R-:W-:-:S07]  /*5c50*/  VIADD R37, R37, 0x80 ;  /* 0x0000008025257836 */ /* 0x000fce0000000000 */
.L_x_6658:
[----:B------:R-:W-:Y:S05]  /*5c60*/  BSYNC.RECONVERGENT B6 ;  /* 0x0000000000067941 */ /* 0x000fea0003800200 */
.L_x_6657:
        /* <DEDUP_REMOVED lines=26> */
.L_x_6721:
[----:B------:R-:W4:Y:S02]  /*5e10*/  LDG.E.U8 R4, desc[UR36][R4.64] ;  /* 0x0000002404047981 */ /* 0x000f24000c1e1100 */
[----:B----4-:R0:W1:Y:S02]  /*5e20*/  I2F.F64.U16 R16, R4 ;  /* 0x0000000400107312 */ /* 0x0100640000101800 */
[----:B01----:R-:W-:Y:S05]  /*5e30*/  BRA `(.L_x_6723) ;  /* 0x0000000c00647947 */ /* 0x003fea0003800000 */
.L_x_6720:
        /* <DEDUP_REMOVED lines=9> */
.L_x_6725:
[----:B------:R-:W4:Y:S02]  /*5ed0*/  LDG.E R4, desc[UR36][R4.64] ;  /* 0x0000002404047981 */ /* 0x000f24000c1e1900 */
[----:B----4-:R0:W1:Y:S02]  /*5ee0*/  I2F.F64 R16, R4 ;  /* 0x0000000400107312 */ /* 0x0100640000201c00 */
[----:B01----:R-:W-:Y:S05]  /*5ef0*/  BRA `(.L_x_6723) ;  /* 0x0000000c00347947 */ /* 0x003fea0003800000 */
.L_x_6724:
[----:B------:R-:W4:Y:S02]  /*5f00*/  LDG.E.U16 R4, desc[UR36][R4.64] ;  /* 0x0000002404047981 */ /* 0x000f24000c1e1500 */
[----:B----4-:R0:W1:Y:S02]  /*5f10*/  I2F.F64.S16 R16, R4 ;  /* 0x0000000400107312 */ /* 0x0100640000101c00 */
[----:B01----:R-:W-:Y:S05]  /*5f20*/  BRA `(.L_x_6723) ;  /* 0x0000000c00287947 */ /* 0x003fea0003800000 */
.L_x_6719:
        /* <DEDUP_REMOVED lines=10> */
.L_x_6727:
[----:B------:R-:W4:Y:S02]  /*5fd0*/  LDG.E.U16 R0, desc[UR36][R4.64] ;  /* 0x0000002404007981 */ /* 0x000f24000c1e1500 */
[----:B----4-:R-:W-:-:S05]  /*5fe0*/  HADD2.F32 R0, -RZ, R0.H0_H0 ;  /* 0x20000000ff007230 */ /* 0x010fca0000004100 */
[----:B------:R-:W-:-:S04]  /*5ff0*/  FMUL.FTZ R0, R0, 1 ;  /* 0x3f80000000007820 */ /* 0x000fc80000410000 */
[----:B------:R1:W4:Y:S02]  /*6000*/  F2F.F64.F32 R16, R0 ;  /* 0x0000000000107310 */ /* 0x0003240000201800 */
[----:B-1--4-:R-:W-:Y:S05]  /*6010*/  BRA `(.L_x_6723) ;  /* 0x0000000800ec7947 */ /* 0x012fea0003800000 */
.L_x_6726:
        /* <DEDUP_REMOVED lines=10> */
.L_x_6729:
[----:B------:R-:W4:Y:S02]  /*60c0*/  LDG.E.U16 R4, desc[UR36][R4.64] ;  /* 0x0000002404047981 */ /* 0x000f24000c1e1500 */
[----:B----4-:R-:W-:-:S05]  /*60d0*/  HADD2.F32 R0, -RZ, R4.H0_H0 ;  /* 0x20000004ff007230 */ /* 0x010fca0000004100 */
[----:B------:R-:W-:-:S04]  /*60e0*/  FMUL.FTZ R0, R0, 1 ;  /* 0x3f80000000007820 */ /* 0x000fc80000410000 */
[----:B------:R1:W4:Y:S02]  /*60f0*/  F2F.F64.F32 R16, R0 ;  /* 0x0000000000107310 */ /* 0x0003240000201800 */
[----:B-1--4-:R-:W-:Y:S05]  /*6100*/  BRA `(.L_x_6723) ;  /* 0x0000000800b07947 */ /* 0x012fea0003800000 */
.L_x_6728:
[----:B------:R0:W5:Y:S01]  /*6110*/  LDG.E.64 R16, desc[UR36][R4.64] ;  /* 0x0000002404107981 */ /* 0x000162000c1e1b00 */
[----:B------:R-:W-:Y:S05]  /*6120*/  BRA `(.L_x_6723) ;  /* 0x0000000800a87947 */ /* 0x000fea0003800000 */
.L_x_6718:
        /* <DEDUP_REMOVED lines=13> */
.L_x_6732:
[----:B------:R1:W5:Y:S01]  /*6200*/  LDG.E.64 R16, desc[UR36][R4.64] ;  /* 0x0000002404107981 */ /* 0x000362000c1e1b00 */
[----:B------:R-:W-:Y:S05]  /*6210*/  BRA `(.L_x_6723) ;  /* 0x00000008006c7947 */ /* 0x000fea0003800000 */
.L_x_6731:
        /* <DEDUP_REMOVED lines=25> */
[----:B------:R4:W0:Y:S02]  /*63b0*/  F2F.F64.F32 R16, R3 ;  /* 0x0000000300107310 */ /* 0x0008240000201800 */
[----:B0---4-:R-:W-:Y:S05]  /*63c0*/  BRA `(.L_x_6723) ;  /* 0x0000000800007947 */ /* 0x011fea0003800000 */
.L_x_6734:
        /* <DEDUP_REMOVED lines=13> */
[----:B------:R4:W0:Y:S02]  /*64a0*/  F2F.F64.F32 R16, R0 ;  /* 0x0000000000107310 */ /* 0x0008240000201800 */
[----:B0---4-:R-:W-:Y:S05]  /*64b0*/  BRA `(.L_x_6723) ;  /* 0x0000000400c47947 */ /* 0x011fea0003800000 */
.L_x_6733:
[----:B------:R-:W4:Y:S02]  /*64c0*/  LDG.E.U16 R0, desc[UR36][R4.64] ;  /* 0x0000002404007981 */ /* 0x000f24000c1e1500 */
[----:B----4-:R-:W-:-:S04]  /*64d0*/  IMAD.U32 R0, R0, 0x10000, RZ ;  /* 0x0001000000007824 */ /* 0x010fc800078e00ff */
[----:B------:R-:W-:-:S04]  /*64e0*/  FMUL.FTZ R0, R0, 1 ;  /* 0x3f80000000007820 */ /* 0x000fc80000410000 */
[----:B------:R4:W0:Y:S02]  /*64f0*/  F2F.F64.F32 R16, R0 ;  /* 0x0000000000107310 */ /* 0x0008240000201800 */
[----:B0---4-:R-:W-:Y:S05]  /*6500*/  BRA `(.L_x_6723) ;  /* 0x0000000400b07947 */ /* 0x011fea0003800000 */
.L_x_6730:
        /* <DEDUP_REMOVED lines=11> */
.L_x_6737:
        /* <DEDUP_REMOVED lines=21> */
.L_x_6739:
[----:B------:R-:W-:Y:S05]  /*6710*/  BSYNC.RECONVERGENT B0 ;  /* 0x0000000000007941 */ /* 0x000fea0003800200 */
.L_x_6738:
[----:B------:R-:W-:Y:S01]  /*6720*/  IMAD.SHL.U32 R0, R0, 0x100000, RZ ;  /* 0x0010000000007824 */ /* 0x000fe200078e00ff */
[----:B------:R-:W-:-:S04]  /*6730*/  LEA R3, R3, 0x3b800000, 0x17 ;  /* 0x3b80000003037811 */ /* 0x000fc800078eb8ff */
[----:B------:R-:W-:-:S05]  /*6740*/  LOP3.LUT R0, R3, R0, R7, 0xfe, !PT ;  /* 0x0000000003007212 */ /* 0x000fca00078efe07 */
[----:B------:R-:W-:-:S04]  /*6750*/  FMUL.FTZ R0, R0, 1 ;  /* 0x3f80000000007820 */ /* 0x000fc80000410000 */
[----:B------:R0:W1:Y:S02]  /*6760*/  F2F.F64.F32 R16, R0 ;  /* 0x0000000000107310 */ /* 0x0000640000201800 */
[----:B01----:R-:W-:Y:S05]  /*6770*/  BRA `(.L_x_6723) ;  /* 0x0000000400147947 */ /* 0x003fea0003800000 */
.L_x_6736:
        /* <DEDUP_REMOVED lines=21> */
.L_x_6741:
[----:B------:R-:W-:Y:S05]  /*68d0*/  BSYNC.RECONVERGENT B0 ;  /* 0x0000000000007941 */ /* 0x000fea0003800200 */
.L_x_6740:
[----:B------:R-:W-:Y:S01]  /*68e0*/  IMAD.SHL.U32 R0, R0, 0x200000, RZ ;  /* 0x0020000000007824 */ /* 0x000fe200078e00ff */
[----:B------:R-:W-:-:S04]  /*68f0*/  LEA R3, R3, 0x37800000, 0x17 ;  /* 0x3780000003037811 */ /* 0x000fc800078eb8ff */
[----:B------:R-:W-:-:S05]  /*6900*/  LOP3.LUT R0, R3, R0, R7, 0xfe, !PT ;  /* 0x0000000003007212 */ /* 0x000fca00078efe07 */
[----:B------:R-:W-:-:S04]  /*6910*/  FMUL.FTZ R0, R0, 1 ;  /* 0x3f80000000007820 */ /* 0x000fc80000410000 */
[----:B------:R0:W1:Y:S02]  /*6920*/  F2F.F64.F32 R16, R0 ;  /* 0x0000000000107310 */ /* 0x0000640000201800 */
[----:B01----:R-:W-:Y:S05]  /*6930*/  BRA `(.L_x_6723) ;  /* 0x0000000000a47947 */ /* 0x003fea0003800000 */
.L_x_6735:
        /* <DEDUP_REMOVED lines=18> */
.L_x_6722:
[----:B------:R-:W-:Y:S01]  /*6a60*/  MOV R14, 0x0 ;  /* 0x00000000000e7802 */ /* 0x000fe20000000f00 */
[----:B------:R-:W0:Y:S01]  /*6a70*/  LDCU.64 UR4, c[0x4][0x178] ;  /* 0x01002f00ff0477ac */ /* 0x000e220008000a00 */
[----:B------:R-:W-:Y:S02]  /*6a80*/  IMAD.MOV.U32 R8, RZ, RZ, 0x4e ;  /* 0x0000004eff087424 */ /* 0x000fe400078e00ff */
[----:B------:R-:W-:Y:S01]  /*6a90*/  IMAD.MOV.U32 R12, RZ, RZ, 0x1 ;  /* 0x00000001ff0c7424 */ /* 0x000fe200078e00ff */
[----:B------:R-:W1:Y:S01]  /*6aa0*/  LDCU.64 UR6, c[0x4][0x180] ;  /* 0x01003000ff0677ac */ /* 0x000e620008000a00 */
[----:B------:R-:W4:Y:S01]  /*6ab0*/  LDC.64 R14, c[0x4][R14] ;  /* 0x010000000e0e7b82 */ /* 0x000f220000000a00 */
[----:B------:R-:W-:Y:S01]  /*6ac0*/  IMAD.MOV.U32 R13, RZ, RZ, RZ ;  /* 0x000000ffff0d7224 */ /* 0x000fe200078e00ff */
[----:B------:R-:W2:Y:S01]  /*6ad0*/  LDCU.64 UR8, c[0x4][0x58] ;  /* 0x01000b00ff0877ac */ /* 0x000ea20008000a00 */
[----:B0-----:R-:W-:Y:S02]  /*6ae0*/  IMAD.U32 R4, RZ, RZ, UR4 ;  /* 0x00000004ff047e24 */ /* 0x001fe4000f8e00ff */
[----:B------:R-:W-:-:S02]  /*6af0*/  IMAD.U32 R5, RZ, RZ, UR5 ;  /* 0x00000005ff057e24 */ /* 0x000fc4000f8e00ff */
[----:B-1----:R-:W-:Y:S02]  /*6b00*/  IMAD.U32 R6, RZ, RZ, UR6 ;  /* 0x00000006ff067e24 */ /* 0x002fe4000f8e00ff */
[----:B------:R-:W-:Y:S02]  /*6b10*/  IMAD.U32 R7, RZ, RZ, UR7 ;  /* 0x00000007ff077e24 */ /* 0x000fe4000f8e00ff */
[----:B--2---:R-:W-:Y:S02]  /*6b20*/  IMAD.U32 R10, RZ, RZ, UR8 ;  /* 0x00000008ff0a7e24 */ /* 0x004fe4000f8e00ff */
[----:B------:R-:W-:-:S07]  /*6b30*/  IMAD.U32 R11, RZ, RZ, UR9 ;  /* 0x00000009ff0b7e24 */ /* 0x000fce000f8e00ff */
[----:B------:R-:W-:-:S07]  /*6b40*/  LEPC R20, `(.L_x_6744) ;  /* 0x000000001014794e */ /* 0x000fce0000000000 */
[----:B---345:R-:W-:Y:S05]  /*6b50*/  CALL.ABS.NOINC R14 ;  /* 0x000000000e007343 */ /* 0x038fea0003c00000 */
.L_x_6744:
[----:B------:R-:W-:Y:S01]  /*6b60*/  CS2R R16, SRZ ;  /* 0x0000000000107805 */ /* 0x000fe2000001ff00 */
[----:B------:R-:W-:Y:S06]  /*6b70*/  BRA `(.L_x_6723) ;  /* 0x0000000000147947 */ /* 0x000fec0003800000 */
.L_x_6743:
[----:B------:R-:W4:Y:S02]  /*6b80*/  LDG.E.64 R16, desc[UR36][R4.64] ;  /* 0x0000002404107981 */ /* 0x000f24000c1e1b00 */
[----:B----4-:R-:W0:Y:S02]  /*6b90*/  I2F.F64.U64 R16, R16 ;  /* 0x0000001000107312 */ /* 0x010e240000301800 */
[----:B0-----:R-:W-:Y:S05]  /*6ba0*/  BRA `(.L_x_6723) ;  /* 0x0000000000087947 */ /* 0x001fea0003800000 */
.L_x_6742:
[----:B------:R-:W4:Y:S02]  /*6bb0*/  LDG.E R4, desc[UR36][R4.64] ;  /* 0x0000002404047981 */ /* 0x000f24000c1e1900 */
[----:B----4-:R4:W0:Y:S02]  /*6bc0*/  I2F.F64.U32 R16, R4 ;  /* 0x0000000400107312 */ /* 0x0108240000201800 */
.L_x_6723:
[----:B------:R-:W-:Y:S05]  /*6bd0*/  BSYNC.RECONVERGENT B6 ;  /* 0x0000000000067941 */ /* 0x000fea0003800200 */
.L_x_6717:
[----:B01--4-:R-:W0:Y:S01]  /*6be0*/  LDC.64 R4, c[0x0][0x398] ;  /* 0x0000e600ff047b82 */ /* 0x013e220000000a00 */
        /* <DEDUP_REMOVED lines=18> */
.L_x_6748:
[----:B------:R-:W4:Y:S02]  /*6d10*/  LDG.E.U8 R4, desc[UR36][R4.64] ;  /* 0x0000002404047981 */ /* 0x000f24000c1e1100 */
[----:B----4-:R0:W1:Y:S02]  /*6d20*/  I2F.F64.U16 R30, R4 ;  /* 0x00000004001e7312 */ /* 0x0100640000101800 */
[----:B01----:R-:W-:Y:S05]  /*6d30*/  BRA `(.L_x_6716) ;  /* 0x0000000c00587947 */ /* 0x003fea0003800000 */
.L_x_6747:
        /* <DEDUP_REMOVED lines=9> */
.L_x_6751:
[----:B------:R-:W4:Y:S02]  /*6dd0*/  LDG.E R4, desc[UR36][R4.64] ;  /* 0x0000002404047981 */ /* 0x000f24000c1e1900 */
[----:B----4-:R0:W1:Y:S02]  /*6de0*/  I2F.F64 R30, R4 ;  /* 0x00000004001e7312 */ /* 0x0100640000201c00 */
[----:B01----:R-:W-:Y:S05]  /*6df0*/  BRA `(.L_x_6716) ;  /* 0x0000000c00287947 */ /* 0x003fea0003800000 */
.L_x_6750:
[----:B------:R-:W4:Y:S02]  /*6e00*/  LDG.E.U16 R4, desc[UR36][R4.64] ;  /* 0x0000002404047981 */ /* 0x000f24000c1e1500 */
[----:B----4-:R0:W1:Y:S02]  /*6e10*/  I2F.F64.S16 R30, R4 ;  /* 0x00000004001e7312 */ /* 0x0100640000101c00 */
[----:B01----:R-:W-:Y:S05]  /*6e20*/  BRA `(.L_x_6716) ;  /* 0x0000000c001c7947 */ /* 0x003fea0003800000 */
.L_x_6746:
        /* <DEDUP_REMOVED lines=10> */
.L_x_6753:
[----:B------:R-:W4:Y:S02]  /*6ed0*/  LDG.E.U16 R0, desc[UR36][R4.64] ;  /* 0x0000002404007981 */ /* 0x000f24000c1e1500 */
[----:B----4-:R-:W-:-:S05]  /*6ee0*/  HADD2.F32 R0, -RZ, R0.H0_H0 ;  /* 0x20000000ff007230 */ /* 0x010fca0000004100 */
[----:B------:R-:W-:-:S04]  /*6ef0*/  FMUL.FTZ R0, R0, 1 ;  /* 0x3f80000000007820 */ /* 0x000fc80000410000 */
[----:B------:R0:W1:Y:S02]  /*6f00*/  F2F.F64.F32 R30, R0 ;  /* 0x00000000001e7310 */ /* 0x0000640000201800 */
[----:B01----:R-:W-:Y:S05]  /*6f10*/  BRA `(.L_x_6716) ;  /* 0x0000000800e07947 */ /* 0x003fea0003800000 */
.L_x_6752:
        /* <DEDUP_REMOVED lines=10> */
.L_x_6755:
[----:B------:R-:W4:Y:S02]  /*6fc0*/  LDG.E.U16 R4, desc[UR36][R4.64] ;  /* 0x0000002404047981 */ /* 0x000f24000c1e1500 */
[----:B----4-:R-:W-:-:S05]  /*6fd0*/  HADD2.F32 R0, -RZ, R4.H0_H0 ;  /* 0x20000004ff007230 */ /* 0x010fca0000004100 */
[----:B------:R-:W-:-:S04]  /*6fe0*/  FMUL.FTZ R0, R0, 1 ;  /* 0x3f80000000007820 */ /* 0x000fc80000410000 */
[----:B------:R0:W1:Y:S02]  /*6ff0*/  F2F.F64.F32 R30, R0 ;  /* 0x00000000001e7310 */ /* 0x0000640000201800 */
[----:B01----:R-:W-:Y:S05]  /*7000*/  BRA `(.L_x_6716) ;  /* 0x0000000800a47947 */ /* 0x003fea0003800000 */
.L_x_6754:
[----:B------:R0:W5:Y:S01]  /*7010*/  LDG.E.64 R30, desc[UR36][R4.64] ;  /* 0x00000024041e7981 */ /* 0x000162000c1e1b00 */
[----:B------:R-:W-:Y:S05]  /*7020*/  BRA `(.L_x_6716) ;  /* 0x00000008009c7947 */ /* 0x000fea0003800000 */
.L_x_6745:
        /* <DEDUP_REMOVED lines=13> */
.L_x_6758:
[----:B------:R0:W5:Y:S01]  /*7100*/  LDG.E.64 R30, desc[UR36][R4.64] ;  /* 0x00000024041e7981 */ /* 0x000162000c1e1b00 */
[----:B------:R-:W-:Y:S05]  /*7110*/  BRA `(.L_x_6716) ;  /* 0x0000000800607947 */ /* 0x000fea0003800000 */
.L_x_6757:
        /* <DEDUP_REMOVED lines=27> */
.L_x_6760:
        /* <DEDUP_REMOVED lines=15> */
.L_x_6759:
[----:B------:R-:W4:Y:S02]  /*73c0*/  LDG.E.U16 R0, desc[UR36][R4.64] ;  /* 0x0000002404007981 */ /* 0x000f24000c1e1500 */
[----:B----4-:R-:W-:-:S04]  /*73d0*/  IMAD.U32 R0, R0, 0x10000, RZ ;  /* 0x0001000000007824 */ /* 0x010fc800078e00ff */
[----:B------:R-:W-:-:S04]  /*73e0*/  FMUL.FTZ R0, R0, 1 ;  /* 0x3f80000000007820 */ /* 0x000fc80000410000 */
[----:B------:R0:W1:Y:S02]  /*73f0*/  F2F.F64.F32 R30, R0 ;  /* 0x00000000001e7310 */ /* 0x0000640000201800 */
[----:B01----:R-:W-:Y:S05]  /*7400*/  BRA `(.L_x_6716) ;  /* 0x0000000400a47947 */ /* 0x003fea0003800000 */
.L_x_6756:
        /* <DEDUP_REMOVED lines=11> */
.L_x_6763:
[----:B------:R-:W4:Y:S02]  /*74c0*/  LDG.E.U8 R4, desc[UR36][R4.64] ;  /* 0x0000002404047981 */ /* 0x000f24000c1e1100 */
        /* <DEDUP_REMOVED lines=19> */
.L_x_6765:
[----:B------:R-:W-:Y:S05]  /*7600*/  BSYNC.RECONVERGENT B0 ;  /* 0x0000000000007941 */ /* 0x000fea0003800200 */
.L_x_6764:
[----:B------:R-:W-:Y:S01]  /*7610*/  IMAD.SHL.U32 R0, R0, 0x100000, RZ ;  /* 0x0010000000007824 */ /* 0x000fe200078e00ff */
[----:B------:R-:W-:-:S04]  /*7620*/  LEA R3, R3, 0x3b800000, 0x17 ;  /* 0x3b80000003037811 */ /* 0x000fc800078eb8ff */
[----:B------:R-:W-:-:S05]  /*7630*/  LOP3.LUT R0, R3, R0, R7, 0xfe, !PT ;  /* 0x0000000003007212 */ /* 0x000fca00078efe07 */
[----:B------:R-:W-:-:S04]  /*7640*/  FMUL.FTZ R0, R0, 1 ;  /* 0x3f80000000007820 */ /* 0x000fc80000410000 */
[----:B------:R0:W1:Y:S02]  /*7650*/  F2F.F64.F32 R30, R0 ;  /* 0x00000000001e7310 */ /* 0x0000640000201800 */
[----:B01----:R-:W-:Y:S05]  /*7660*/  BRA `(.L_x_6716) ;  /* 0x00000004000c7947 */ /* 0x003fea0003800000 */
.L_x_6762:
        /* <DEDUP_REMOVED lines=20> */
.L_x_6767:
[----:B------:R-:W-:Y:S05]  /*77b0*/  BSYNC.RECONVERGENT B0 ;  /* 0x0000000000007941 */ /* 0x000fea0003800200 */
.L_x_6766:
[----:B------:R-:W-:Y:S01]  /*77c0*/  IMAD.SHL.U32 R0, R0, 0x200000, RZ ;  /* 0x0020000000007824 */ /* 0x000fe200078e00ff */
[----:B------:R-:W-:-:S04]  /*77d0*/  LEA R3, R3, 0x37800000, 0x17 ;  /* 0x3780000003037811 */ /* 0x000fc800078eb8ff */
[----:B------:R-:W-:-:S05]  /*77e0*/  LOP3.LUT R0, R3, R0, R7, 0xfe, !PT ;  /* 0x0000000003007212 */ /* 0x000fca00078efe07 */
[----:B------:R-:W-:-:S04]  /*77f0*/  FMUL.FTZ R0, R0, 1 ;  /* 0x3f80000000007820 */ /* 0x000fc80000410000 */
[----:B------:R0:W1:Y:S02]  /*7800*/  F2F.F64.F32 R30, R0 ;  /* 0x00000000001e7310 */ /* 0x0000640000201800 */
[----:B01----:R-:W-:Y:S05]  /*7810*/  BRA `(.L_x_6716) ;  /* 0x0000000000a07947 */ /* 0x003fea0003800000 */
.L_x_6761:
        /* <DEDUP_REMOVED lines=18> */
.L_x_6749:
        /* <DEDUP_REMOVED lines=16> */
.L_x_6770:
[----:B------:R-:W-:Y:S05]  /*7a40*/  BRA `(.L_x_6716) ;  /* 0x0000000000147947 */ /* 0x000fea0003800000 */
.L_x_6769:
[----:B------:R-:W4:Y:S02]  /*7a50*/  LDG.E.64 R30, desc[UR36][R4.64] ;  /* 0x00000024041e7981 */ /* 0x000f24000c1e1b00 */
[----:B----4-:R-:W0:Y:S02]  /*7a60*/  I2F.F64.U64 R30, R30 ;  /* 0x0000001e001e7312 */ /* 0x010e240000301800 */
[----:B0-----:R-:W-:Y:S05]  /*7a70*/  BRA `(.L_x_6716) ;  /* 0x0000000000087947 */ /* 0x001fea0003800000 */
.L_x_6768:
[----:B------:R-:W4:Y:S02]  /*7a80*/  LDG.E R4, desc[UR36][R4.64] ;  /* 0x0000002404047981 */ /* 0x000f24000c1e1900 */
[----:B----4-:R0:W1:Y:S02]  /*7a90*/  I2F.F64.U32 R30, R4 ;  /* 0x00000004001e7312 */ /* 0x0100640000201800 */
.L_x_6716:
[----:B------:R-:W-:Y:S05]  /*7aa0*/  BSYNC.RECONVERGENT B7 ;  /* 0x0000000000077941 */ /* 0x000fea0003800200 */
.L_x_6715:
[----:B------:R-:W-:Y:S01]  /*7ab0*/  ISETP.GE.AND P0, PT, R33, R2, PT ;  /* 0x000000022100720c */ /* 0x000fe20003f06270 */
[----:B------:R-:W-:-:S12]  /*7ac0*/  BSSY.RECONVERGENT B0, `(.L_x_6771) ;  /* 0x0000037000007945 */ /* 0x000fd80003800200 */
[----:B------:R-:W-:Y:S05]  /*7ad0*/  @P0 BRA `(.L_x_6772) ;  /* 0x0000000000d40947 */ /* 0x000fea0003800000 */
[----:B0-2-45:R-:W0:Y:S01]  /*7ae0*/  MUFU.RCP64H R5, R27 ;  /* 0x0000001b00057308 */ /* 0x035e220000001800 */
[----:B-1----:R-:W-:Y:S01]  /*7af0*/  IMAD.MOV.U32 R4, RZ, RZ, 0x1 ;  /* 0x00000001ff047424 */ /* 0x002fe200078e00ff */
[----:B---3--:R-:W-:Y:S01]  /*7b00*/  FSETP.GEU.AND P1, PT, |R35|, 6.5827683646048100446e-37, PT ;  /* 0x036000002300780b */ /* 0x008fe20003f2e200 */
[----:B------:R-:W-:Y:S04]  /*7b10*/  BSSY.RECONVERGENT B1, `(.L_x_6773) ;  /* 0x0000030000017945 */ /* 0x000fe80003800200 */
        /* <DEDUP_REMOVED lines=40> */
[----:B------:R-:W-:Y:S01]  /*7da0*/  MOV R38, 0x7df0 ;  /* 0x00007df000267802 */ /* 0x000fe20000000f00 */
[----:B------:R-:W-:Y:S02]  /*7db0*/  IMAD.MOV.U32 R9, RZ, RZ, R35 ;  /* 0x000000ffff097224 */ /* 0x000fe400078e0023 */
[----:B------:R-:W-:Y:S02]  /*7dc0*/  IMAD.MOV.U32 R10, RZ, RZ, R26 ;  /* 0x000000ffff0a7224 */ /* 0x000fe400078e001a */
[----:B------:R-:W-:-:S07]  /*7dd0*/  IMAD.MOV.U32 R11, RZ, RZ, R27 ;  /* 0x000000ffff0b7224 */ /* 0x000fce00078e001b */
[----:B------:R-:W-:Y:S05]  /*7de0*/  CALL.REL.NOINC `($__internal_1_$__cuda_sm20_div_rn_f64_full) ;  /* 0x0000005800f47944 */ /* 0x000fea0003c00000 */
[----:B------:R-:W-:Y:S02]  /*7df0*/  IMAD.MOV.U32 R6, RZ, RZ, R40 ;  /* 0x000000ffff067224 */ /* 0x000fe400078e0028 */
[----:B------:R-:W-:-:S07]  /*7e00*/  IMAD.MOV.U32 R7, RZ, RZ, R41 ;  /* 0x000000ffff077224 */ /* 0x000fce00078e0029 */
.L_x_6774:
[----:B------:R-:W-:Y:S05]  /*7e10*/  BSYNC.RECONVERGENT B1 ;  /* 0x0000000000017941 */ /* 0x000fea0003800200 */
.L_x_6773:
[----:B------:R0:W1:Y:S02]  /*7e20*/  FRND.F64.TRUNC R4, R6 ;  /* 0x0000000600047313 */ /* 0x000064000030d800 */
.L_x_6772:
[----:B------:R-:W-:Y:S05]  /*7e30*/  BSYNC.RECONVERGENT B0 ;  /* 0x0000000000007941 */ /* 0x000fea0003800200 */
.L_x_6771:
[----:B---3-5:R-:W-:Y:S01]  /*7e40*/  VIADD R35, R33, 0x80 ;  /* 0x0000008021237836 */ /* 0x028fe20000000000 */
[----:B------:R-:W-:Y:S04]  /*7e50*/  BSSY.RECONVERGENT B0, `(.L_x_6775) ;  /* 0x0000038000007945 */ /* 0x000fe80003800200 */
[----:B------:R-:W-:-:S13]  /*7e60*/  ISETP.GE.AND P0, PT, R35, R2, PT ;  /* 0x000000022300720c */ /* 0x000fda0003f06270 */
[----:B------:R-:W-:Y:S05]  /*7e70*/  @P0 BRA `(.L_x_6776) ;  /* 0x0000000000d40947 */ /* 0x000fea0003800000 */
[----:B0-----:R-:W0:Y:S01]  /*7e80*/  MUFU.RCP64H R9, R23 ;  /* 0x0000001700097308 */ /* 0x001e220000001800 */
[----:B------:R-:W-:Y:S01]  /*7e90*/  IMAD.MOV.U32 R8, RZ, RZ, 0x1 ;  /* 0x00000001ff087424 */ /* 0x000fe200078e00ff */
[----:B-1----:R-:W-:Y:S01]  /*7ea0*/  FSETP.GEU.AND P1, PT, |R29|, 6.5827683646048100446e-37, PT ;  /* 0x036000001d00780b */ /* 0x002fe20003f2e200 */
        /* <DEDUP_REMOVED lines=21> */
[----:B0-----:R-:W2:-:S15]  /*8000*/  DFMA R8, R10, R8, R10 ;  /* 0x000000080a08722b */ /* 0x001e9e000000000a */
[----:B------:R-:W-:-:S15]  /*8010*/  NOP ;  /* 0x0000000000007918 */ /* 0x000fde0000000000 */
[----:B------:R-:W-:-:S15]  /*8020*/  NOP ;  /* 0x0000000000007918 */ /* 0x000fde0000000000 */
[----:B------:R-:W-:-:S15]  /*8030*/  NOP ;  /* 0x0000000000007918 */ /* 0x000fde0000000000 */
[----:B------:R-:W-:-:S04]  /*8040*/  NOP ;  /* 0x0000000000007918 */ /* 0x000fc80000000000 */
[----:B--2---:R-:W0:-:S15]  /*8050*/  DMUL R26, R8, R28 ;  /* 0x0000001c081a7228 */ /* 0x004e1e0000000000 */
        /* <DEDUP_REMOVED lines=18> */
[----:B----4-:R-:W-:Y:S05]  /*8180*/  CALL.REL.NOINC `($__internal_1_$__cuda_sm20_div_rn_f64_full) ;  /* 0x00000058000c7944 */ /* 0x010fea0003c00000 */
[----:B------:R-:W-:Y:S02]  /*8190*/  IMAD.MOV.U32 R26, RZ, RZ, R40 ;  /* 0x000000ffff1a7224 */ /* 0x000fe400078e0028 */
[----:B------:R-:W-:-:S07]  /*81a0*/  IMAD.MOV.U32 R27, RZ, RZ, R41 ;  /* 0x000000ffff1b7224 */ /* 0x000fce00078e0029 */
.L_x_6778:
[----:B------:R-:W-:Y:S05]  /*81b0*/  BSYNC.RECONVERGENT B1 ;  /* 0x0000000000017941 */ /* 0x000fea0003800200 */
.L_x_6777:
[----:B------:R3:W0:Y:S02]  /*81c0*/  FRND.F64.TRUNC R28, R26 ;  /* 0x0000001a001c7313 */ /* 0x000624000030d800 */
.L_x_6776:
[----:B------:R-:W-:Y:S05]  /*81d0*/  BSYNC.RECONVERGENT B0 ;  /* 0x0000000000007941 */ /* 0x000fea0003800200 */
.L_x_6775:
[----:B------:R-:W-:Y:S01]  /*81e0*/  VIADD R3, R33, 0x100 ;  /* 0x0000010021037836 */ /* 0x000fe20000000000 */
[----:B------:R-:W-:Y:S04]  /*81f0*/  BSSY.RECONVERGENT B0, `(.L_x_6779) ;  /* 0x0000038000007945 */ /* 0x000fe80003800200 */
[----:B------:R-:W-:-:S13]  /*8200*/  ISETP.GE.AND P0, PT, R3, R2, PT ;  /* 0x000000020300720c */ /* 0x000fda0003f06270 */
[----:B------:R-:W-:Y:S05]  /*8210*/  @P0 BRA `(.L_x_6780) ;  /* 0x0000000000d40947 */ /* 0x000fea0003800000 */
[----:B----4-:R-:W4:Y:S01]  /*8220*/  MUFU.RCP64H R9, R19 ;  /* 0x0000001300097308 */ /* 0x010f220000001800 */
[----:B------:R-:W-:Y:S01]  /*8230*/  IMAD.MOV.U32 R8, RZ, RZ, 0x1 ;  /* 0x00000001ff087424 */ /* 0x000fe200078e00ff */
[----:B------:R-:W-:Y:S01]  /*8240*/  FSETP.GEU.AND P1, PT, |R25|, 6.5827683646048100446e-37, PT ;  /* 0x036000001900780b */ /* 0x000fe20003f2e200 */
[----:B------:R-:W-:Y:S04]  /*8250*/  BSSY.RECONVERGENT B1, `(.L_x_6781) ;  /* 0x0000030000017945 */ /* 0x000fe80003800200 */
[----:B----4-:R-:W4:-:S15]  /*8260*/  DFMA R10, R8, -R18, 1 ;  /* 0x3ff00000080a742b */ /* 0x010f1e0000000812 */
[----:B------:R-:W-:-:S15]  /*8270*/  NOP ;  /* 0x0000000000007918 */ /* 0x000fde0000000000 */
[----:B------:R-:W-:-:S15]  /*8280*/  NOP ;  /* 0x0000000000007918 */ /* 0x000fde0000000000 */
[----:B------:R-:W-:-:S15]  /*8290*/  NOP ;  /* 0x0000000000007918 */ /* 0x000fde0000000000 */
[----:B------:R-:W-:-:S04]  /*82a0*/  NOP ;  /* 0x0000000000007918 */ /* 0x000fc80000000000 */
[----:B----4-:R-:W4:-:S15]  /*82b0*/  DFMA R10, R10, R10, R10 ;  /* 0x0000000a0a0a722b */ /* 0x010f1e000000000a */
        /* <DEDUP_REMOVED lines=9> */
[----:B----4-:R-:W4:-:S15]  /*8350*/  DFMA R8, R10, -R18, 1 ;  /* 0x3ff000000a08742b */ /* 0x010f1e0000000812 */
[----:B------:R-:W-:-:S15]  /*8360*/  NOP ;  /* 0x0000000000007918 */ /* 0x000fde0000000000 */
[----:B------:R-:W-:-:S15]  /*8370*/  NOP ;  /* 0x0000000000007918 */ /* 0x000fde0000000000 */
[----:B------:R-:W-:-:S15]  /*8380*/  NOP ;  /* 0x0000000000007918 */ /* 0x000fde0000000000 */
[----:B------:R-:W-:-:S04]  /*8390*/  NOP ;  /* 0x0000000000007918 */ /* 0x000fc80000000000 */
[----:B----4-:R-:W0:-:S15]  /*83a0*/  DFMA R8, R10, R8, R10 ;  /* 0x000000080a08722b */ /* 0x010e1e000000000a */
        /* <DEDUP_REMOVED lines=23> */
[----:B-123--:R-:W-:Y:S05]  /*8520*/  CALL.REL.NOINC `($__internal_1_$__cuda_sm20_div_rn_f64_full) ;  /* 0x0000005400247944 */ /* 0x00efea0003c00000 */
[----:B------:R-:W-:Y:S02]  /*8530*/  IMAD.MOV.U32 R22, RZ, RZ, R40 ;  /* 0x000000ffff167224 */ /* 0x000fe400078e0028 */
[----:B------:R-:W-:-:S07]  /*8540*/  IMAD.MOV.U32 R23, RZ, RZ, R41 ;  /* 0x000000ffff177224 */ /* 0x000fce00078e0029 */
.L_x_6782:
[----:B------:R-:W-:Y:S05]  /*8550*/  BSYNC.RECONVERGENT B1 ;  /* 0x0000000000017941 */ /* 0x000fea0003800200 */
.L_x_6781:
[----:B------:R0:W4:Y:S02]  /*8560*/  FRND.F64.TRUNC R24, R22 ;  /* 0x0000001600187313 */ /* 0x000124000030d800 */
.L_x_6780:
[----:B------:R-:W-:Y:S05]  /*8570*/  BSYNC.RECONVERGENT B0 ;  /* 0x0000000000007941 */ /* 0x000fea0003800200 */
.L_x_6779:
[----:B------:R-:W-:Y:S01]  /*8580*/  VIADD R3, R33, 0x180 ;  /* 0x0000018021037836 */ /* 0x000fe20000000000 */
[----:B------:R-:W-:Y:S04]  /*8590*/  BSSY.RECONVERGENT B0, `(.L_x_6783) ;  /* 0x0000038000007945 */ /* 0x000fe80003800200 */
[----:B------:R-:W-:-:S13]  /*85a0*/  ISETP.GE.AND P0, PT, R3, R2, PT ;  /* 0x000000020300720c */ /* 0x000fda0003f06270 */
[----:B------:R-:W-:Y:S05]  /*85b0*/  @P0 BRA `(.L_x_6784) ;  /* 0x0000000000d40947 */ /* 0x000fea0003800000 */
[----:B-1----:R-:W1:Y:S01]  /*85c0*/  MUFU.RCP64H R9, R31 ;  /* 0x0000001f00097308 */ /* 0x002e620000001800 */
[----:B------:R-:W-:Y:S01]  /*85d0*/  IMAD.MOV.U32 R8, RZ, RZ, 0x1 ;  /* 0x00000001ff087424 */ /* 0x000fe200078e00ff */
[----:B------:R-:W-:Y:S01]  /*85e0*/  FSETP.GEU.AND P1, PT, |R17|, 6.5827683646048100446e-37, PT ;  /* 0x036000001100780b */ /* 0x000fe20003f2e200 */
[----:B------:R-:W-:Y:S04]  /*85f0*/  BSSY.RECONVERGENT B1, `(.L_x_6785) ;  /* 0x0000030000017945 */ /* 0x000fe80003800200 */
[----:B-1----:R-:W1:-:S15]  /*8600*/  DFMA R10, R8, -R30, 1 ;  /* 0x3ff00000080a742b */ /* 0x002e5e000000081e */
[----:B------:R-:W-:-:S15]  /*8610*/  NOP ;  /* 0x0000000000007918 */ /* 0x000fde0000000000 */
[----:B------:R-:W-:-:S15]  /*8620*/  NOP ;  /* 0x0000000000007918 */ /* 0x000fde0000000000 */
[----:B------:R-:W-:-:S15]  /*8630*/  NOP ;  /* 0x0000000000007918 */ /* 0x000fde0000000000 */
[----:B------:R-:W-:-:S04]  /*8640*/  NOP ;  /* 0x0000000000007918 */ /* 0x000fc80000000000 */
[----:B-1----:R-:W1:-:S15]  /*8650*/  DFMA R10, R10, R10, R10 ;  /* 0x0000000a0a0a722b */ /* 0x002e5e000000000a */
        /* <DEDUP_REMOVED lines=9> */
[----:B-1----:R-:W1:-:S15]  /*86f0*/  DFMA R8, R10, -R30, 1 ;  /* 0x3ff000000a08742b */ /* 0x002e5e000000081e */
[----:B------:R-:W-:-:S15]  /*8700*/  NOP ;  /* 0x0000000000007918 */ /* 0x000fde0000000000 */
[----:B------:R-:W-:-:S15]  /*8710*/  NOP ;  /* 0x0000000000007918 */ /* 0x000fde0000000000 */
[----:B------:R-:W-:-:S15]  /*8720*/  NOP ;  /* 0x0000000000007918 */ /* 0x000fde0000000000 */
[----:B------:R-:W-:-:S04]  /*8730*/  NOP ;  /* 0x0000000000007918 */ /* 0x000fc80000000000 */
[----:B-1----:R-:W4:-:S15]  /*8740*/  DFMA R8, R10, R8, R10 ;  /* 0x000000080a08722b */ /* 0x002f1e000000000a */
[----:B------:R-:W-:-:S15]  /*8750*/  NOP ;  /* 0x0000000000007918 */ /* 0x000fde0000000000 */
[----:B------:R-:W-:-:S15]  /*8760*/  NOP ;  /* 0x0000000000007918 */ /* 0x000fde0000000000 */
[----:B------:R-:W-:-:S15]  /*8770*/  NOP ;  /* 0x0000000000007918 */ /* 0x000fde0000000000 */
[----:B------:R-:W-:-:S04]  /*8780*/  NOP ;  /* 0x0000000000007918 */ /* 0x000fc80000000000 */
[----:B----4-:R-:W1:-:S15]  /*8790*/  DMUL R18, R8, R16 ;  /* 0x0000001008127228 */ /* 0x010e5e0000000000 */
[----:B------:R-:W-:-:S15]  /*87a0*/  NOP ;  /* 0x0000000000007918 */ /* 0x000fde0000000000 */
[----:B------:R-:W-:-:S15]  /*87b0*/  NOP ;  /* 0x0000000000007918 */ /* 0x000fde0000000000 */
[----:B------:R-:W-:-:S15]  /*87c0*/  NOP ;  /* 0x0000000000007918 */ /* 0x000fde0000000000 */
[----:B------:R-:W-:-:S04]  /*87d0*/  NOP ;  /* 0x0000000000007918 */ /* 0x000fc80000000000 */
[----:B-1----:R-:W1:-:S15]  /*87e0*/  DFMA R10, R18, -R30, R16 ;  /* 0x8000001e120a722b */ /* 0x002e5e0000000010 */
[----:B------:R-:W-:-:S15]  /*87f0*/  NOP ;  /* 0x0000000000007918 */ /* 0x000fde0000000000 */
[----:B------:R-:W-:-:S15]  /*8800*/  NOP ;  /* 0x0000000000007918 */ /* 0x000fde0000000000 */
[----:B------:R-:W-:-:S15]  /*8810*/  NOP ;  /* 0x0000000000007918 */ /* 0x000fde0000000000 */
[----:B------:R-:W-:-:S04]  /*8820*/  NOP ;  /* 0x0000000000007918 */ /* 0x000fc80000000000 */
[----:B-1----:R-:W1:Y:S02]  /*8830*/  DFMA R18, R8, R10, R18 ;  /* 0x0000000a0812722b */ /* 0x002e640000000012 */
[----:B-1----:R-:W-:-:S05]  /*8840*/  FFMA R0, RZ, R31, R19 ;  /* 0x0000001fff007223 */ /* 0x002fca0000000013 */
[----:B------:R-:W-:-:S13]  /*8850*/  FSETP.GT.AND P0, PT, |R0|, 1.469367938527859385e-39, PT ;  /* 0x001000000000780b */ /* 0x000fda0003f04200 */
[----:B------:R-:W-:Y:S05]  /*8860*/  @P0 BRA P1, `(.L_x_6786) ;  /* 0x0000000000200947 */ /* 0x000fea0000800000 */
[----:B------:R-:W-:Y:S01]  /*8870*/  IMAD.MOV.U32 R8, RZ, RZ, R16 ;  /* 0x000000ffff087224 */ /* 0x000fe200078e0010 */
[----:B------:R-:W-:Y:S01]  /*8880*/  MOV R38, 0x88d0 ;  /* 0x000088d000267802 */ /* 0x000fe20000000f00 */
[----:B------:R-:W-:Y:S02]  /*8890*/  IMAD.MOV.U32 R9, RZ, RZ, R17 ;  /* 0x000000ffff097224 */ /* 0x000fe400078e0011 */
[----:B------:R-:W-:Y:S02]  /*88a0*/  IMAD.MOV.U32 R10, RZ, RZ, R30 ;  /* 0x000000ffff0a7224 */ /* 0x000fe400078e001e */
[----:B------:R-:W-:-:S07]  /*88b0*/  IMAD.MOV.U32 R11, RZ, RZ, R31 ;  /* 0x000000ffff0b7224 */ /* 0x000fce00078e001f */
[----:B0-23--:R-:W-:Y:S05]  /*88c0*/  CALL.REL.NOINC `($__internal_1_$__cuda_sm20_div_rn_f64_full) ;  /* 0x00000050003c7944 */ /* 0x00dfea0003c00000 */
[----:B------:R-:W-:Y:S02]  /*88d0*/  IMAD.MOV.U32 R18, RZ, RZ, R40 ;  /* 0x000000ffff127224 */ /* 0x000fe400078e0028 */
[----:B------:R-:W-:-:S07]  /*88e0*/  IMAD.MOV.U32 R19, RZ, RZ, R41 ;  /* 0x000000ffff137224 */ /* 0x000fce00078e0029 */
.L_x_6786:
[----:B------:R-:W-:Y:S05]  /*88f0*/  BSYNC.RECONVERGENT B1 ;  /* 0x0000000000017941 */ /* 0x000fea0003800200 */
.L_x_6785:
[----:B------:R1:W4:Y:S02]  /*8900*/  FRND.F64.TRUNC R16, R18 ;  /* 0x0000001200107313 */ /* 0x000324000030d800 */
.L_x_6784:
[----:B------:R-:W-:Y:S05]  /*8910*/  BSYNC.RECONVERGENT B0 ;  /* 0x0000000000007941 */ /* 0x000fea0003800200 */
.L_x_6783:
[----:B------:R-:W0:Y:S01]  /*8920*/  LDC.U8 R34, c[0x0][0x3b0] ;  /* 0x0000ec00ff227b82 */ /* 0x000e220000000000 */
[----:B------:R-:W-:Y:S01]  /*8930*/  ISETP.GE.AND P0, PT, R33, R2, PT ;  /* 0x000000022100720c */ /* 0x000fe20003f06270 */
[----:B------:R-:W-:Y:S04]  /*8940*/  BSSY.RECONVERGENT B7, `(.L_x_6787) ;  /* 0x00003cc000077945 */ /* 0x000fe80003800200 */
[----:B------:R-:W-:Y:S08]  /*8950*/  BSSY.RELIABLE B6, `(.L_x_6788) ;  /* 0x0000290000067945 */ /* 0x000ff00003800100 */
[----:B------:R-:W-:Y:S05]  /*8960*/  @P0 BRA `(.L_x_6789) ;  /* 0x00000028002c0947 */ /* 0x000fea0003800000 */
[----:B------:R-:W5:Y:S01]  /*8970*/  LDCU UR4, c[0x0][0x3b4] ;  /* 0x00007680ff0477ac */ /* 0x000f620008000800 */
[----:B------:R-:W1:Y:S01]  /*8980*/  LDC.64 R8, c[0x0][0x388] ;  /* 0x0000e200ff087b82 */ /* 0x000e620000000a00 */
[----:B------:R-:W-:Y:S01]  /*8990*/  IMAD R0, R32, 0x200, R33 ;  /* 0x0000020020007824 */ /* 0x000fe200078e0221 */
[----:B0-----:R-:W-:-:S03]  /*89a0*/  PRMT R10, R34, 0x9910, RZ ;  /* 0x00009910220a7816 */ /* 0x001fc600000000ff */
[----:B-----5:R-:W-:Y:S02]  /*89b0*/  IMAD R3, R0, UR4, RZ ;  /* 0x0000000400037c24 */ /* 0x020fe4000f8e02ff */
        /* <DEDUP_REMOVED lines=13> */
[----:B------:R-:W0:Y:S01]  /*8a90*/  F2I.F64.TRUNC R7, R6 ;  /* 0x0000000600077311 */ /* 0x000e22000030d100 */
[----:B------:R-:W-:Y:S01]  /*8aa0*/  IMAD.MOV.U32 R33, RZ, RZ, R35 ;  /* 0x000000ffff217224 */ /* 0x000fe200078e0023 */
[----:B0-----:R0:W-:Y:S01]  /*8ab0*/  STG.E.U8 desc[UR36][R8.64], R7 ;  /* 0x0000000708007986 */ /* 0x0011e2000c101124 */
[----:B------:R-:W-:Y:S05]  /*8ac0*/  BRA `(.L_x_6795) ;  /* 0x0000001000e07947 */ /* 0x000fea0003800000 */
.L_x_6793:
[----:B------:R-:W0:Y:S01]  /*8ad0*/  F2I.S64.F64.TRUNC R6, R6 ;  /* 0x0000000600067311 */ /* 0x000e22000030d900 */
[----:B------:R-:W-:Y:S02]  /*8ae0*/  IMAD.MOV.U32 R33, RZ, RZ, R35 ;  /* 0x000000ffff217224 */ /* 0x000fe400078e0023 */
[----:B0-----:R-:W-:-:S05]  /*8af0*/  IMAD.MOV.U32 R3, RZ, RZ, R6 ;  /* 0x000000ffff037224 */ /* 0x001fca00078e0006 */
[----:B------:R0:W-:Y:S01]  /*8b00*/  STG.E.U8 desc[UR36][R8.64], R3 ;  /* 0x0000000308007986 */ /* 0x0001e2000c101124 */
[----:B------:R-:W-:Y:S05]  /*8b10*/  BRA `(.L_x_6795) ;  /* 0x0000001000cc7947 */ /* 0x000fea0003800000 */
.L_x_6792:
[----:B------:R-:W-:-:S13]  /*8b20*/  ISETP.NE.AND P0, PT, R0, 0x2, PT ;  /* 0x000000020000780c */ /* 0x000fda0003f05270 */
[----:B------:R-:W-:Y:S05]  /*8b30*/  @!P0 BRA `(.L_x_6796) ;  /* 0x0000000000308947 */ /* 0x000fea0003800000 */
[----:B------:R-:W-:-:S13]  /*8b40*/  ISETP.NE.AND P0, PT, R0, 0x3, PT ;  /* 0x000000030000780c */ /* 0x000fda0003f05270 */
[----:B------:R-:W-:Y:S05]  /*8b50*/  @!P0 BRA `(.L_x_6797) ;  /* 0x0000000000188947 */ /* 0x000fea0003800000 */
[----:B------:R-:W-:-:S13]  /*8b60*/  ISETP.NE.AND P0, PT, R0, 0x4, PT ;  /* 0x000000040000780c */ /* 0x000fda0003f05270 */
[----:B------:R-:W-:Y:S05]  /*8b70*/  @P0 BRA `(.L_x_6794) ;  /* 0x0000000c00ec0947 */ /* 0x000fea0003800000 */
[----:B------:R-:W0:Y:S01]  /*8b80*/  F2I.S64.F64.TRUNC R6, R6 ;  /* 0x0000000600067311 */ /* 0x000e22000030d900 */
[----:B------:R-:W-:Y:S01]  /*8b90*/  IMAD.MOV.U32 R33, RZ, RZ, R35 ;  /* 0x000000ffff217224 */ /* 0x000fe200078e0023 */
[----:B0-----:R0:W-:Y:S01]  /*8ba0*/  STG.E.64 desc[UR36][R8.64], R6 ;  /* 0x0000000608007986 */ /* 0x0011e2000c101b24 */
[----:B------:R-:W-:Y:S05]  /*8bb0*/  BRA `(.L_x_6795) ;  /* 0x0000001000a47947 */ /* 0x000fea0003800000 */
.L_x_6797:
[----:B------:R-:W0:Y:S01]  /*8bc0*/  F2I.F64.TRUNC R7, R6 ;  /* 0x0000000600077311 */ /* 0x000e22000030d100 */
[----:B------:R-:W-:Y:S01]  /*8bd0*/  IMAD.MOV.U32 R33, RZ, RZ, R35 ;  /* 0x000000ffff217224 */ /* 0x000fe200078e0023 */
[----:B0-----:R0:W-:Y:S01]  /*8be0*/  STG.E desc[UR36][R8.64], R7 ;  /* 0x0000000708007986 */ /* 0x0011e2000c101924 */
[----:B------:R-:W-:Y:S05]  /*8bf0*/  BRA `(.L_x_6795) ;  /* 0x0000001000947947 */ /* 0x000fea0003800000 */
.L_x_6796:
[----:B------:R-:W0:Y:S01]  /*8c00*/  F2I.F64.TRUNC R7, R6 ;  /* 0x0000000600077311 */ /* 0x000e22000030d100 */
[----:B------:R-:W-:Y:S01]  /*8c10*/  IMAD.MOV.U32 R33, RZ, RZ, R35 ;  /* 0x000000ffff217224 */ /* 0x000fe200078e0023 */
[----:B0-----:R0:W-:Y:S01]  /*8c20*/  STG.E.U16 desc[UR36][R8.64], R7 ;  /* 0x0000000708007986 */ /* 0x0011e2000c101524 */
[----:B------:R-:W-:Y:S05]  /*8c30*/  BRA `(.L_x_6795) ;  /* 0x0000001000847947 */ /* 0x000fea0003800000 */
.L_x_6791:
[----:B------:R-:W-:-:S13]  /*8c40*/  ISETP.GT.AND P0, PT, R0, 0x6, PT ;  /* 0x000000060000780c */ /* 0x000fda0003f04270 */
[----:B------:R-:W-:Y:S05]  /*8c50*/  @P0 BRA `(.L_x_6798) ;  /* 0x0000000000740947 */ /* 0x000fea0003800000 */
[----:B------:R-:W-:-:S13]  /*8c60*/  ISETP.NE.AND P0, PT, R0, 0x5, PT ;  /* 0x000000050000780c */ /* 0x000fda0003f05270 */
[----:B------:R-:W-:Y:S05]  /*8c70*/  @!P0 BRA `(.L_x_6799) ;  /* 0x0000000000388947 */ /* 0x000fea0003800000 */
[----:B------:R-:W-:-:S13]  /*8c80*/  ISETP.NE.AND P0, PT, R0, 0x6, PT ;  /* 0x000000060000780c */ /* 0x000fda0003f05270 */
[----:B------:R-:W-:Y:S05]  /*8c90*/  @P0 BRA `(.L_x_6794) ;  /* 0x0000000c00a40947 */ /* 0x000fea0003800000 */
        /* <DEDUP_REMOVED lines=8> */
[----:B------:R-:W-:Y:S02]  /*8d20*/  IMAD.MOV.U32 R33, RZ, RZ, R35 ;  /* 0x000000ffff217224 */ /* 0x000fe400078e0023 */
[----:B0-----:R-:W-:-:S05]  /*8d30*/  @!P0 FMUL R3, R3, 1.175494350822287508e-38 ;  /* 0x0080000003038820 */ /* 0x001fca0000400000 */
[----:B------:R0:W-:Y:S01]  /*8d40*/  STG.E desc[UR36][R8.64], R3 ;  /* 0x0000000308007986 */ /* 0x0001e2000c101924 */
[----:B------:R-:W-:Y:S05]  /*8d50*/  BRA `(.L_x_6795) ;  /* 0x00000010003c7947 */ /* 0x000fea0003800000 */
.L_x_6799:
        /* <DEDUP_REMOVED lines=10> */
[----:B------:R-:W-:-:S05]  /*8e00*/  F2FP.F16.F32.PACK_AB R0, RZ, R0 ;  /* 0x00000000ff00723e */ /* 0x000fca00000000ff */
[----:B------:R0:W-:Y:S01]  /*8e10*/  STG.E.U16 desc[UR36][R8.64], R0 ;  /* 0x0000000008007986 */ /* 0x0001e2000c101524 */
[----:B------:R-:W-:Y:S05]  /*8e20*/  BRA `(.L_x_6795) ;  /* 0x0000001000087947 */ /* 0x000fea0003800000 */
.L_x_6798:
[----:B------:R-:W-:-:S13]  /*8e30*/  ISETP.NE.AND P0, PT, R0, 0x7, PT ;  /* 0x000000070000780c */ /* 0x000fda0003f05270 */
[----:B------:R-:W-:Y:S05]  /*8e40*/  @!P0 BRA `(.L_x_6800) ;  /* 0x00000000007c8947 */ /* 0x000fea0003800000 */
        /* <DEDUP_REMOVED lines=13> */
[----:B0-----:R-:W-:Y:S01]  /*8f20*/  @!P0 FMUL R6, R6, 1.175494350822287508e-38 ;  /* 0x0080000006068820 */ /* 0x001fe20000400000 */
[----:B------:R-:W-:-:S04]  /*8f30*/  IMAD.MOV.U32 R33, RZ, RZ, R35 ;  /* 0x000000ffff217224 */ /* 0x000fc800078e0023 */
[----:B------:R1:W-:Y:S01]  /*8f40*/  STG.E.64 desc[UR36][R8.64], R6 ;  /* 0x0000000608007986 */ /* 0x0003e2000c101b24 */
[----:B------:R-:W-:Y:S05]  /*8f50*/  BRA `(.L_x_6795) ;  /* 0x0000000c00bc7947 */ /* 0x000fea0003800000 */
.L_x_6801:
        /* <DEDUP_REMOVED lines=10> */
[----:B------:R-:W-:-:S04]  /*9000*/  F2FP.F16.F32.PACK_AB R3, RZ, R0 ;  /* 0x00000000ff03723e */ /* 0x000fc800000000ff */
[----:B------:R-:W-:-:S05]  /*9010*/  PRMT R3, R3, 0x5410, RZ ;  /* 0x0000541003037816 */ /* 0x000fca00000000ff */
[----:B------:R0:W-:Y:S01]  /*9020*/  STG.E desc[UR36][R8.64], R3 ;  /* 0x0000000308007986 */ /* 0x0001e2000c101924 */
[----:B------:R-:W-:Y:S05]  /*9030*/  BRA `(.L_x_6795) ;  /* 0x0000000c00847947 */ /* 0x000fea0003800000 */
.L_x_6800:
[----:B------:R0:W-:Y:S01]  /*9040*/  STG.E.64 desc[UR36][R8.64], R4 ;  /* 0x0000000408007986 */ /* 0x0001e2000c101b24 */
[----:B------:R-:W-:Y:S01]  /*9050*/  IMAD.MOV.U32 R33, RZ, RZ, R35 ;  /* 0x000000ffff217224 */ /* 0x000fe200078e0023 */
[----:B------:R-:W-:Y:S06]  /*9060*/  BRA `(.L_x_6795) ;  /* 0x0000000c00787947 */ /* 0x000fec0003800000 */
.L_x_6790:
        /* <DEDUP_REMOVED lines=8> */
[----:B------:R-:W0:Y:S01]  /*90f0*/  DSETP.NEU.AND P0, PT, R4, RZ, PT ;  /* 0x000000ff0400722a */ /* 0x000e220003f0d000 */
[----:B------:R-:W-:Y:S01]  /*9100*/  IMAD.MOV.U32 R33, RZ, RZ, R35 ;  /* 0x000000ffff217224 */ /* 0x000fe200078e0023 */
[----:B0-----:R-:W-:-:S05]  /*9110*/  SEL R3, RZ, 0x1, !P0 ;  /* 0x00000001ff037807 */ /* 0x001fca0004000000 */
[----:B------:R0:W-:Y:S01]  /*9120*/  STG.E.U8 desc[UR36][R8.64], R3 ;  /* 0x0000000308007986 */ /* 0x0001e2000c101124 */
[----:B------:R-:W-:Y:S05]  /*9130*/  BRA `(.L_x_6795) ;  /* 0x0000000c00447947 */ /* 0x000fea0003800000 */
.L_x_6804:
[----:B------:R-:W-:Y:S01]  /*9140*/  CS2R R6, SRZ ;  /* 0x0000000000067805 */ /* 0x000fe2000001ff00 */
[----:B------:R-:W-:-:S04]  /*9150*/  IMAD.MOV.U32 R33, RZ, RZ, R35 ;  /* 0x000000ffff217224 */ /* 0x000fc800078e0023 */
[----:B------:R0:W-:Y:S01]  /*9160*/  STG.E.128 desc[UR36][R8.64], R4 ;  /* 0x0000000408007986 */ /* 0x0001e2000c101d24 */
[----:B------:R-:W-:Y:S05]  /*9170*/  BRA `(.L_x_6795) ;  /* 0x0000000c00347947 */ /* 0x000fea0003800000 */
.L_x_6803:
        /* <DEDUP_REMOVED lines=27> */
.L_x_6808:
[----:B------:R-:W-:Y:S05]  /*9330*/  BSYNC.RECONVERGENT B0 ;  /* 0x0000000000007941 */ /* 0x000fea0003800200 */
.L_x_6807:
[----:B------:R-:W-:Y:S01]  /*9340*/  LOP3.LUT R7, R0, 0x80, R7, 0xf8, !PT ;  /* 0x0000008000077812 */ /* 0x000fe200078ef807 */
[----:B------:R-:W-:-:S04]  /*9350*/  IMAD.MOV.U32 R33, RZ, RZ, R35 ;  /* 0x000000ffff217224 */ /* 0x000fc800078e0023 */
[----:B------:R0:W-:Y:S01]  /*9360*/  STG.E.U8 desc[UR36][R8.64], R7 ;  /* 0x0000000708007986 */ /* 0x0001e2000c101124 */
[----:B------:R-:W-:Y:S05]  /*9370*/  BRA `(.L_x_6795) ;  /* 0x0000000800b47947 */ /* 0x000fea0003800000 */
.L_x_6806:
        /* <DEDUP_REMOVED lines=23> */
.L_x_6810:
[----:B------:R-:W-:Y:S05]  /*94f0*/  BSYNC.RECONVERGENT B0 ;  /* 0x0000000000007941 */ /* 0x000fea0003800200 */
.L_x_6809:
[----:B------:R-:W-:Y:S01]  /*9500*/  LOP3.LUT R7, R0, 0x80, R7, 0xf8, !PT ;  /* 0x0000008000077812 */ /* 0x000fe200078ef807 */
[----:B------:R-:W-:-:S04]  /*9510*/  IMAD.MOV.U32 R33, RZ, RZ, R35 ;  /* 0x000000ffff217224 */ /* 0x000fc800078e0023 */
[----:B------:R0:W-:Y:S01]  /*9520*/  STG.E.U8 desc[UR36][R8.64], R7 ;  /* 0x0000000708007986 */ /* 0x0001e2000c101124 */
[----:B------:R-:W-:Y:S05]  /*9530*/  BRA `(.L_x_6795) ;  /* 0x0000000800447947 */ /* 0x000fea0003800000 */
.L_x_6805:
        /* <DEDUP_REMOVED lines=10> */
[----:B------:R-:W-:-:S05]  /*95e0*/  F2FP.BF16.F32.PACK_AB R0, RZ, R0 ;  /* 0x00000000ff00723e */ /* 0x000fca00000010ff */
[----:B------:R0:W-:Y:S01]  /*95f0*/  STG.E.U16 desc[UR36][R8.64], R0 ;  /* 0x0000000008007986 */ /* 0x0001e2000c101524 */
[----:B------:R-:W-:Y:S05]  /*9600*/  BRA `(.L_x_6795) ;  /* 0x0000000800107947 */ /* 0x000fea0003800000 */
.L_x_6802:
        /* <DEDUP_REMOVED lines=8> */
[----:B------:R-:W0:Y:S01]  /*9690*/  F2I.U32.F64.TRUNC R7, R6 ;  /* 0x0000000600077311 */ /* 0x000e22000030d000 */
[----:B------:R-:W-:Y:S01]  /*96a0*/  IMAD.MOV.U32 R33, RZ, RZ, R35 ;  /* 0x000000ffff217224 */ /* 0x000fe200078e0023 */
[----:B0-----:R0:W-:Y:S01]  /*96b0*/  STG.E.U16 desc[UR36][R8.64], R7 ;  /* 0x0000000708007986 */ /* 0x0011e2000c101524 */
[----:B------:R-:W-:Y:S05]  /*96c0*/  BRA `(.L_x_6795) ;  /* 0x0000000400e07947 */ /* 0x000fea0003800000 */
.L_x_6813:
        /* <DEDUP_REMOVED lines=21> */
.L_x_6816:
[----:B------:R-:W-:-:S04]  /*9820*/  SHF.R.U32.HI R0, RZ, 0x14, R7 ;  /* 0x00000014ff007819 */ /* 0x000fc80000011607 */
[----:B------:R-:W-:-:S04]  /*9830*/  LOP3.LUT R0, R0, 0x1, RZ, 0xc0, !PT ;  /* 0x0000000100007812 */ /* 0x000fc800078ec0ff */
[----:B------:R-:W-:-:S04]  /*9840*/  IADD3 R0, PT, PT, R7, 0x487ffff, R0 ;  /* 0x0487ffff07007810 */ /* 0x000fc80007ffe000 */
[----:B------:R-:W-:-:S04]  /*9850*/  SHF.R.U32.HI R0, RZ, 0x14, R0 ;  /* 0x00000014ff007819 */ /* 0x000fc80000011600 */
[----:B------:R-:W-:-:S07]  /*9860*/  LOP3.LUT R3, R0, 0xff, RZ, 0xc0, !PT ;  /* 0x000000ff00037812 */ /* 0x000fce00078ec0ff */
.L_x_6817:
[----:B------:R-:W-:-:S04]  /*9870*/  SHF.R.U32.HI R0, RZ, 0x18, R7 ;  /* 0x00000018ff007819 */ /* 0x000fc80000011607 */
[----:B------:R-:W-:-:S07]  /*9880*/  LOP3.LUT R0, R3, 0x80, R0, 0xf8, !PT ;  /* 0x0000008003007812 */ /* 0x000fce00078ef800 */
.L_x_6815:
[----:B------:R-:W-:Y:S05]  /*9890*/  BSYNC.RECONVERGENT B0 ;  /* 0x0000000000007941 */ /* 0x000fea0003800200 */
.L_x_6814:
[----:B------:R0:W-:Y:S01]  /*98a0*/  STG.E.U8 desc[UR36][R8.64], R0 ;  /* 0x0000000008007986 */ /* 0x0001e2000c101124 */
[----:B------:R-:W-:Y:S01]  /*98b0*/  IMAD.MOV.U32 R33, RZ, RZ, R35 ;  /* 0x000000ffff217224 */ /* 0x000fe200078e0023 */
[----:B------:R-:W-:Y:S06]  /*98c0*/  BRA `(.L_x_6795) ;  /* 0x0000000400607947 */ /* 0x000fec0003800000 */
.L_x_6812:
        /* <DEDUP_REMOVED lines=21> */
.L_x_6820:
[----:B------:R-:W-:-:S04]  /*9a20*/  SHF.R.U32.HI R0, RZ, 0x15, R7 ;  /* 0x00000015ff007819 */ /* 0x000fc80000011607 */
[----:B------:R-:W-:-:S04]  /*9a30*/  LOP3.LUT R0, R0, 0x1, RZ, 0xc0, !PT ;  /* 0x0000000100007812 */ /* 0x000fc800078ec0ff */
[----:B------:R-:W-:-:S04]  /*9a40*/  IADD3 R0, PT, PT, R7, 0x88fffff, R0 ;  /* 0x088fffff07007810 */ /* 0x000fc80007ffe000 */
[----:B------:R-:W-:-:S04]  /*9a50*/  SHF.R.U32.HI R0, RZ, 0x15, R0 ;  /* 0x00000015ff007819 */ /* 0x000fc80000011600 */
[----:B------:R-:W-:-:S07]  /*9a60*/  LOP3.LUT R3, R0, 0xff, RZ, 0xc0, !PT ;  /* 0x000000ff00037812 */ /* 0x000fce00078ec0ff */
.L_x_6821:
[----:B------:R-:W-:-:S04]  /*9a70*/  SHF.R.U32.HI R0, RZ, 0x18, R7 ;  /* 0x00000018ff007819 */ /* 0x000fc80000011607 */
[----:B------:R-:W-:-:S07]  /*9a80*/  LOP3.LUT R0, R3, 0x80, R0, 0xf8, !PT ;  /* 0x0000008003007812 */ /* 0x000fce00078ef800 */
.L_x_6819:
[----:B------:R-:W-:Y:S05]  /*9a90*/  BSYNC.RECONVERGENT B0 ;  /* 0x0000000000007941 */ /* 0x000fea0003800200 */
.L_x_6818:
[----:B------:R0:W-:Y:S01]  /*9aa0*/  STG.E.U8 desc[UR36][R8.64], R0 ;  /* 0x0000000008007986 */ /* 0x0001e2000c101124 */
[----:B------:R-:W-:Y:S01]  /*9ab0*/  IMAD.MOV.U32 R33, RZ, RZ, R35 ;  /* 0x000000ffff217224 */ /* 0x000fe200078e0023 */
[----:B------:R-:W-:Y:S06]  /*9ac0*/  BRA `(.L_x_6795) ;  /* 0x0000000000e07947 */ /* 0x000fec0003800000 */
.L_x_6811:
[----:B------:R-:W-:-:S13]  /*9ad0*/  ISETP.NE.AND P0, PT, R0, 0x1c, PT ;  /* 0x0000001c0000780c */ /* 0x000fda0003f05270 */
[----:B------:R-:W-:Y:S05]  /*9ae0*/  @!P0 BRA `(.L_x_6822) ;  /* 0x0000000000cc8947 */ /* 0x000fea0003800000 */
[----:B------:R-:W-:-:S13]  /*9af0*/  ISETP.NE.AND P0, PT, R0, 0x1d, PT ;  /* 0x0000001d0000780c */ /* 0x000fda0003f05270 */
[----:B------:R-:W-:Y:S05]  /*9b00*/  @!P0 BRA `(.L_x_6823) ;  /* 0x0000000000b48947 */ /* 0x000fea0003800000 */
[----:B------:R-:W-:-:S13]  /*9b10*/  ISETP.NE.AND P0, PT, R0, 0x2c, PT ;  /* 0x0000002c0000780c */ /* 0x000fda0003f05270 */
[----:B------:R-:W-:Y:S05]  /*9b20*/  @!P0 BRA `(.L_x_6824) ;  /* 0x0000000000488947 */ /* 0x000fea0003800000 */
.L_x_6794:
[----:B------:R-:W-:Y:S01]  /*9b30*/  MOV R14, 0x0 ;  /* 0x00000000000e7802 */ /* 0x000fe20000000f00 */
[----:B------:R-:W4:Y:S01]  /*9b40*/  LDCU.64 UR6, c[0x4][0x178] ;  /* 0x01002f00ff0677ac */ /* 0x000f220008000a00 */
[----:B------:R-:W-:Y:S02]  /*9b50*/  IMAD.MOV.U32 R8, RZ, RZ, 0x65 ;  /* 0x00000065ff087424 */ /* 0x000fe400078e00ff */
[----:B------:R-:W-:Y:S01]  /*9b60*/  IMAD.MOV.U32 R12, RZ, RZ, 0x1 ;  /* 0x00000001ff0c7424 */ /* 0x000fe200078e00ff */
[----:B------:R-:W0:Y:S01]  /*9b70*/  LDCU.64 UR8, c[0x4][0x180] ;  /* 0x01003000ff0877ac */ /* 0x000e220008000a00 */
[----:B------:R-:W1:Y:S01]  /*9b80*/  LDC.64 R14, c[0x4][R14] ;  /* 0x010000000e0e7b82 */ /* 0x000e620000000a00 */
[----:B------:R-:W-:Y:S01]  /*9b90*/  IMAD.MOV.U32 R13, RZ, RZ, RZ ;  /* 0x000000ffff0d7224 */ /* 0x000fe200078e00ff */
[----:B------:R-:W5:Y:S01]  /*9ba0*/  LDCU.64 UR4, c[0x4][0x60] ;  /* 0x01000c00ff0477ac */ /* 0x000f620008000a00 */
[----:B----4-:R-:W-:Y:S02]  /*9bb0*/  IMAD.U32 R4, RZ, RZ, UR6 ;  /* 0x00000006ff047e24 */ /* 0x010fe4000f8e00ff */
[----:B------:R-:W-:-:S02]  /*9bc0*/  IMAD.U32 R5, RZ, RZ, UR7 ;  /* 0x00000007ff057e24 */ /* 0x000fc4000f8e00ff */
[----:B0-----:R-:W-:Y:S02]  /*9bd0*/  IMAD.U32 R6, RZ, RZ, UR8 ;  /* 0x00000008ff067e24 */ /* 0x001fe4000f8e00ff */
[----:B------:R-:W-:Y:S02]  /*9be0*/  IMAD.U32 R7, RZ, RZ, UR9 ;  /* 0x00000009ff077e24 */ /* 0x000fe4000f8e00ff */
[----:B-----5:R-:W-:Y:S02]  /*9bf0*/  IMAD.U32 R10, RZ, RZ, UR4 ;  /* 0x00000004ff0a7e24 */ /* 0x020fe4000f8e00ff */
[----:B------:R-:W-:-:S07]  /*9c00*/  IMAD.U32 R11, RZ, RZ, UR5 ;  /* 0x00000005ff0b7e24 */ /* 0x000fce000f8e00ff */
[----:B------:R-:W-:-:S07]  /*9c10*/  LEPC R20, `(.L_x_6825) ;  /* 0x000000001014794e */ /* 0x000fce0000000000 */
[----:B-123--:R-:W-:Y:S05]  /*9c20*/  CALL.ABS.NOINC R14 ;  /* 0x000000000e007343 */ /* 0x00efea0003c00000 */
.L_x_6825:
[----:B------:R-:W-:Y:S01]  /*9c30*/  IMAD.MOV.U32 R33, RZ, RZ, R35 ;  /* 0x000000ffff217224 */ /* 0x000fe200078e0023 */
[----:B------:R-:W-:Y:S06]  /*9c40*/  BRA `(.L_x_6795) ;  /* 0x0000000000807947 */ /* 0x000fec0003800000 */
.L_x_6824:
        /* <DEDUP_REMOVED lines=25> */
.L_x_6823:
[----:B------:R-:W0:Y:S01]  /*9de0*/  F2I.U64.F64.TRUNC R6, R6 ;  /* 0x0000000600067311 */ /* 0x000e22000030d800 */
[----:B------:R-:W-:Y:S01]  /*9df0*/  IMAD.MOV.U32 R33, RZ, RZ, R35 ;  /* 0x000000ffff217224 */ /* 0x000fe200078e0023 */
[----:B0-----:R0:W-:Y:S01]  /*9e00*/  STG.E.64 desc[UR36][R8.64], R6 ;  /* 0x0000000608007986 */ /* 0x0011e2000c101b24 */
[----:B------:R-:W-:Y:S05]  /*9e10*/  BRA `(.L_x_6795) ;  /* 0x00000000000c7947 */ /* 0x000fea0003800000 */
.L_x_6822:
[----:B------:R-:W0:Y:S01]  /*9e20*/  F2I.U32.F64.TRUNC R7, R6 ;  /* 0x0000000600077311 */ /* 0x000e22000030d000 */
[----:B------:R-:W-:Y:S01]  /*9e30*/  IMAD.MOV.U32 R33, RZ, RZ, R35 ;  /* 0x000000ffff217224 */ /* 0x000fe200078e0023 */
[----:B0-----:R0:W-:Y:S06]  /*9e40*/  STG.E desc[UR36][R8.64], R7 ;  /* 0x0000000708007986 */ /* 0x0011ec000c101924 */
.L_x_6795:
[----:B------:R-:W-:-:S13]  /*9e50*/  ISETP.GE.AND P0, PT, R33, R2, PT ;  /* 0x000000022100720c */ /* 0x000fda0003f06270 */
[----:B------:R-:W-:Y:S05]  /*9e60*/  @P0 BREAK.RELIABLE B6 ;  /* 0x0000000000060942 */ /* 0x000fea0003800100 */
[----:B------:R-:W-:Y:S05]  /*9e70*/  @P0 BRA `(.L_x_6826) ;  /* 0x0000002400e00947 */ /* 0x000fea0003800000 */
[----:B------:R-:W5:Y:S01]  /*9e80*/  LDCU UR4, c[0x0][0x3b4] ;  /* 0x00007680ff0477ac */ /* 0x000f620008000800 */
[----:B0---4-:R-:W0:Y:S01]  /*9e90*/  LDC.64 R4, c[0x0][0x388] ;  /* 0x0000e200ff047b82 */ /* 0x011e220000000a00 */
[----:B------:R-:W-:Y:S01]  /*9ea0*/  IMAD R0, R32, 0x200, R33 ;  /* 0x0000020020007824 */ /* 0x000fe200078e0221 */
[----:B-1----:R-:W-:-:S03]  /*9eb0*/  PRMT R6, R34, 0x9910, RZ ;  /* 0x0000991022067816 */ /* 0x002fc600000000ff */
        /* <DEDUP_REMOVED lines=14> */
[----:B--23--:R-:W0:Y:S02]  /*9fa0*/  F2I.F64.TRUNC R27, R26 ;  /* 0x0000001a001b7311 */ /* 0x00ce24000030d100 */
[----:B0-----:R0:W-:Y:S01]  /*9fb0*/  STG.E.U8 desc[UR36][R4.64], R27 ;  /* 0x0000001b04007986 */ /* 0x0011e2000c101124 */
[----:B------:R-:W-:Y:S05]  /*9fc0*/  BRA `(.L_x_6832) ;  /* 0x0000001000907947 */ /* 0x000fea0003800000 */
.L_x_6830:
[----:B--23--:R-:W0:Y:S02]  /*9fd0*/  F2I.S64.F64.TRUNC R26, R26 ;  /* 0x0000001a001a7311 */ /* 0x00ce24000030d900 */
[----:B0-----:R-:W-:-:S05]  /*9fe0*/  IMAD.MOV.U32 R3, RZ, RZ, R26 ;  /* 0x000000ffff037224 */ /* 0x001fca00078e001a */
[----:B------:R0:W-:Y:S01]  /*9ff0*/  STG.E.U8 desc[UR36][R4.64], R3 ;  /* 0x0000000304007986 */ /* 0x0001e2000c101124 */
[----:B------:R-:W-:Y:S05]  /*a000*/  BRA `(.L_x_6832) ;  /* 0x0000001000807947 */ /* 0x000fea0003800000 */
.L_x_6829:
[----:B------:R-:W-:-:S13]  /*a010*/  ISETP.NE.AND P0, PT, R0, 0x2, PT ;  /* 0x000000020000780c */ /* 0x000fda0003f05270 */
[----:B------:R-:W-:Y:S05]  /*a020*/  @!P0 BRA `(.L_x_6833) ;  /* 0x0000000000288947 */ /* 0x000fea0003800000 */
[----:B------:R-:W-:-:S13]  /*a030*/  ISETP.NE.AND P0, PT, R0, 0x3, PT ;  /* 0x000000030000780c */ /* 0x000fda0003f05270 */
[----:B------:R-:W-:Y:S05]  /*a040*/  @!P0 BRA `(.L_x_6834) ;  /* 0x0000000000148947 */ /* 0x000fea0003800000 */
[----:B------:R-:W-:-:S13]  /*a050*/  ISETP.NE.AND P0, PT, R0, 0x4, PT ;  /* 0x000000040000780c */ /* 0x000fda0003f05270 */
[----:B------:R-:W-:Y:S05]  /*a060*/  @P0 BRA `(.L_x_6831) ;  /* 0x0000000c00240947 */ /* 0x000fea0003800000 */
[----:B--23--:R-:W0:Y:S02]  /*a070*/  F2I.S64.F64.TRUNC R26, R26 ;  /* 0x0000001a001a7311 */ /* 0x00ce24000030d900 */
[----:B0-----:R0:W-:Y:S01]  /*a080*/  STG.E.64 desc[UR36][R4.64], R26 ;  /* 0x0000001a04007986 */ /* 0x0011e2000c101b24 */
[----:B------:R-:W-:Y:S05]  /*a090*/  BRA `(.L_x_6832) ;  /* 0x00000010005c7947 */ /* 0x000fea0003800000 */
.L_x_6834:
[----:B--23--:R-:W0:Y:S02]  /*a0a0*/  F2I.F64.TRUNC R27, R26 ;  /* 0x0000001a001b7311 */ /* 0x00ce24000030d100 */
[----:B0-----:R0:W-:Y:S01]  /*a0b0*/  STG.E desc[UR36][R4.64], R27 ;  /* 0x0000001b04007986 */ /* 0x0011e2000c101924 */
[----:B------:R-:W-:Y:S05]  /*a0c0*/  BRA `(.L_x_6832) ;  /* 0x0000001000507947 */ /* 0x000fea0003800000 */
.L_x_6833:
[----:B--23--:R-:W0:Y:S02]  /*a0d0*/  F2I.F64.TRUNC R27, R26 ;  /* 0x0000001a001b7311 */ /* 0x00ce24000030d100 */
[----:B0-----:R0:W-:Y:S01]  /*a0e0*/  STG.E.U16 desc[UR36][R4.64], R27 ;  /* 0x0000001b04007986 */ /* 0x0011e2000c101524 */
[----:B------:R-:W-:Y:S05]  /*a0f0*/  BRA `(.L_x_6832) ;  /* 0x0000001000447947 */ /* 0x000fea0003800000 */
.L_x_6828:
        /* <DEDUP_REMOVED lines=17> */
.L_x_6836:
        /* <DEDUP_REMOVED lines=12> */
.L_x_6835:
        /* <DEDUP_REMOVED lines=18> */
.L_x_6838:
        /* <DEDUP_REMOVED lines=13> */
.L_x_6837:
[----:B------:R0:W-:Y:S01]  /*a4c0*/  STG.E.64 desc[UR36][R4.64], R28 ;  /* 0x0000001c04007986 */ /* 0x0001e2000c101b24 */
[----:B------:R-:W-:Y:S05]  /*a4d0*/  BRA `(.L_x_6832) ;  /* 0x0000000c004c7947 */ /* 0x000fea0003800000 */
.L_x_6827:
        /* <DEDUP_REMOVED lines=10> */
[----:B--23--:R-:W0:Y:S02]  /*a580*/  F2I.U32.F64.TRUNC R27, R26 ;  /* 0x0000001a001b7311 */ /* 0x00ce24000030d000 */
[----:B0-----:R0:W-:Y:S01]  /*a590*/  STG.E.U16 desc[UR36][R4.64], R27 ;  /* 0x0000001b04007986 */ /* 0x0011e2000c101524 */
[----:B------:R-:W-:Y:S05]  /*a5a0*/  BRA `(.L_x_6832) ;  /* 0x0000000c00187947 */ /* 0x000fea0003800000 */
.L_x_6842:
        /* <DEDUP_REMOVED lines=26> */
.L_x_6845:
[----:B------:R-:W-:-:S04]  /*a750*/  SHF.R.U32.HI R3, RZ, 0x18, R7 ;  /* 0x00000018ff037819 */ /* 0x000fc80000011607 */
[----:B------:R-:W-:-:S07]  /*a760*/  LOP3.LUT R0, R0, 0x80, R3, 0xf8, !PT ;  /* 0x0000008000007812 */ /* 0x000fce00078ef803 */
.L_x_6844:
[----:B------:R-:W-:Y:S05]  /*a770*/  BSYNC.RECONVERGENT B0 ;  /* 0x0000000000007941 */ /* 0x000fea0003800200 */
.L_x_6843:
[----:B------:R0:W-:Y:S01]  /*a780*/  STG.E.U8 desc[UR36][R4.64], R0 ;  /* 0x0000000004007986 */ /* 0x0001e2000c101124 */
[----:B------:R-:W-:Y:S05]  /*a790*/  BRA `(.L_x_6832) ;  /* 0x00000008009c7947 */ /* 0x000fea0003800000 */
.L_x_6841:
        /* <DEDUP_REMOVED lines=26> */
.L_x_6848:
[----:B------:R-:W-:-:S04]  /*a940*/  SHF.R.U32.HI R3, RZ, 0x18, R7 ;  /* 0x00000018ff037819 */ /* 0x000fc80000011607 */
[----:B------:R-:W-:-:S07]  /*a950*/  LOP3.LUT R0, R0, 0x80, R3, 0xf8, !PT ;  /* 0x0000008000007812 */ /* 0x000fce00078ef803 */
.L_x_6847:
[----:B------:R-:W-:Y:S05]  /*a960*/  BSYNC.RECONVERGENT B0 ;  /* 0x0000000000007941 */ /* 0x000fea0003800200 */
.L_x_6846:
[----:B------:R0:W-:Y:S01]  /*a970*/  STG.E.U8 desc[UR36][R4.64], R0 ;  /* 0x0000000004007986 */ /* 0x0001e2000c101124 */
[----:B------:R-:W-:Y:S05]  /*a980*/  BRA `(.L_x_6832) ;  /* 0x0000000800207947 */ /* 0x000fea0003800000 */
.L_x_6840:
        /* <DEDUP_REMOVED lines=30> */
.L_x_6850:
[----:B--23--:R-:W0:Y:S02]  /*ab70*/  F2I.U64.F64.TRUNC R26, R26 ;  /* 0x0000001a001a7311 */ /* 0x00ce24000030d800 */
[----:B0-----:R0:W-:Y:S01]  /*ab80*/  STG.E.64 desc[UR36][R4.64], R26 ;  /* 0x0000001a04007986 */ /* 0x0011e2000c101b24 */
[----:B------:R-:W-:Y:S05]  /*ab90*/  BRA `(.L_x_6832) ;  /* 0x00000004009c7947 */ /* 0x000fea0003800000 */
.L_x_6849:
[----:B--23--:R-:W0:Y:S02]  /*aba0*/  F2I.U32.F64.TRUNC R27, R26 ;  /* 0x0000001a001b7311 */ /* 0x00ce24000030d000 */
[----:B0-----:R0:W-:Y:S01]  /*abb0*/  STG.E desc[UR36][R4.64], R27 ;  /* 0x0000001b04007986 */ /* 0x0011e2000c101924 */
[----:B------:R-:W-:Y:S05]  /*abc0*/  BRA `(.L_x_6832) ;  /* 0x0000000400907947 */ /* 0x000fea0003800000 */
.L_x_6839:
[----:B------:R-:W-:-:S13]  /*abd0*/  ISETP.GT.AND P0, PT, R0, 0xe, PT ;  /* 0x0000000e0000780c */ /* 0x000fda0003f04270 */
[----:B------:R-:W-:Y:S05]  /*abe0*/  @P0 BRA `(.L_x_6851) ;  /* 0x00000000002c0947 */ /* 0x000fea0003800000 */
[----:B------:R-:W-:-:S13]  /*abf0*/  ISETP.NE.AND P0, PT, R0, 0xa, PT ;  /* 0x0000000a0000780c */ /* 0x000fda0003f05270 */
[----:B------:R-:W-:Y:S05]  /*ac00*/  @!P0 BRA `(.L_x_6852) ;  /* 0x0000000000188947 */ /* 0x000fea0003800000 */
[----:B------:R-:W-:-:S13]  /*ac10*/  ISETP.NE.AND P0, PT, R0, 0xb, PT ;  /* 0x0000000b0000780c */ /* 0x000fda0003f05270 */
[----:B------:R-:W-:Y:S05]  /*ac20*/  @P0 BRA `(.L_x_6831) ;  /* 0x0000000000340947 */ /* 0x000fea0003800000 */
[----:B------:R-:W0:Y:S02]  /*ac30*/  DSETP.NEU.AND P0, PT, R28, RZ, PT ;  /* 0x000000ff1c00722a */ /* 0x000e240003f0d000 */
[----:B0-----:R-:W-:-:S05]  /*ac40*/  SEL R3, RZ, 0x1, !P0 ;  /* 0x00000001ff037807 */ /* 0x001fca0004000000 */
[----:B------:R0:W-:Y:S01]  /*ac50*/  STG.E.U8 desc[UR36][R4.64], R3 ;  /* 0x0000000304007986 */ /* 0x0001e2000c101124 */
[----:B------:R-:W-:Y:S05]  /*ac60*/  BRA `(.L_x_6832) ;  /* 0x0000000400687947 */ /* 0x000fea0003800000 */
.L_x_6852:
[----:B------:R-:W-:-:S05]  /*ac70*/  CS2R R30, SRZ ;  /* 0x00000000001e7805 */ /* 0x000fca000001ff00 */
[----:B------:R1:W-:Y:S01]  /*ac80*/  STG.E.128 desc[UR36][R4.64], R28 ;  /* 0x0000001c04007986 */ /* 0x0003e2000c101d24 */
[----:B------:R-:W-:Y:S05]  /*ac90*/  BRA `(.L_x_6832) ;  /* 0x00000004005c7947 */ /* 0x000fea0003800000 */
.L_x_6851:
[----:B------:R-:W-:-:S13]  /*aca0*/  ISETP.NE.AND P0, PT, R0, 0xf, PT ;  /* 0x0000000f0000780c */ /* 0x000fda0003f05270 */
[----:B------:R-:W-:Y:S05]  /*acb0*/  @!P0 BRA `(.L_x_6853) ;  /* 0x0000000400288947 */ /* 0x000fea0003800000 */
[----:B------:R-:W-:-:S13]  /*acc0*/  ISETP.NE.AND P0, PT, R0, 0x17, PT ;  /* 0x000000170000780c */ /* 0x000fda0003f05270 */
[----:B------:R-:W-:Y:S05]  /*acd0*/  @!P0 BRA `(.L_x_6854) ;  /* 0x0000000000b08947 */ /* 0x000fea0003800000 */
[----:B------:R-:W-:-:S13]  /*ace0*/  ISETP.NE.AND P0, PT, R0, 0x18, PT ;  /* 0x000000180000780c */ /* 0x000fda0003f05270 */
[----:B------:R-:W-:Y:S05]  /*acf0*/  @!P0 BRA `(.L_x_6855) ;  /* 0x0000000000448947 */ /* 0x000fea0003800000 */
.L_x_6831:
[----:B------:R-:W-:Y:S01]  /*ad00*/  MOV R0, 0x0 ;  /* 0x0000000000007802 */ /* 0x000fe20000000f00 */
[----:B------:R-:W0:Y:S01]  /*ad10*/  LDCU.64 UR4, c[0x4][0x178] ;  /* 0x01002f00ff0477ac */ /* 0x000e220008000a00 */
[----:B------:R-:W-:Y:S02]  /*ad20*/  IMAD.MOV.U32 R8, RZ, RZ, 0x65 ;  /* 0x00000065ff087424 */ /* 0x000fe400078e00ff */
[----:B------:R1:W4:Y:S01]  /*ad30*/  LDC.64 R14, c[0x4][R0] ;  /* 0x01000000000e7b82 */ /* 0x0003220000000a00 */
[----:B------:R-:W5:Y:S01]  /*ad40*/  LDCU.64 UR6, c[0x4][0x180] ;  /* 0x01003000ff0677ac */ /* 0x000f620008000a00 */
[----:B------:R-:W-:Y:S02]  /*ad50*/  IMAD.MOV.U32 R12, RZ, RZ, 0x1 ;  /* 0x00000001ff0c7424 */ /* 0x000fe400078e00ff */
[----:B------:R-:W-:Y:S01]  /*ad60*/  IMAD.MOV.U32 R13, RZ, RZ, RZ ;  /* 0x000000ffff0d7224 */ /* 0x000fe200078e00ff */
[----:B------:R-:W2:Y:S01]  /*ad70*/  LDCU.64 UR8, c[0x4][0x60] ;  /* 0x01000c00ff0877ac */ /* 0x000ea20008000a00 */
[----:B0-----:R-:W-:-:S02]  /*ad80*/  IMAD.U32 R4, RZ, RZ, UR4 ;  /* 0x00000004ff047e24 */ /* 0x001fc4000f8e00ff */
[----:B------:R-:W-:Y:S02]  /*ad90*/  IMAD.U32 R5, RZ, RZ, UR5 ;  /* 0x00000005ff057e24 */ /* 0x000fe4000f8e00ff */
[----:B-----5:R-:W-:Y:S02]  /*ada0*/  IMAD.U32 R6, RZ, RZ, UR6 ;  /* 0x00000006ff067e24 */ /* 0x020fe4000f8e00ff */
[----:B------:R-:W-:Y:S02]  /*adb0*/  IMAD.U32 R7, RZ, RZ, UR7 ;  /* 0x00000007ff077e24 */ /* 0x000fe4000f8e00ff */
[----:B--2---:R-:W-:Y:S02]  /*adc0*/  IMAD.U32 R10, RZ, RZ, UR8 ;  /* 0x00000008ff0a7e24 */ /* 0x004fe4000f8e00ff */
[----:B-1----:R-:W-:-:S07]  /*add0*/  IMAD.U32 R11, RZ, RZ, UR9 ;  /* 0x00000009ff0b7e24 */ /* 0x002fce000f8e00ff */
[----:B------:R-:W-:-:S07]  /*ade0*/  LEPC R20, `(.L_x_6856) ;  /* 0x000000001014794e */ /* 0x000fce0000000000 */
[----:B---34-:R-:W-:Y:S05]  /*adf0*/  CALL.ABS.NOINC R14 ;  /* 0x000000000e007343 */ /* 0x018fea0003c00000 */
.L_x_6856:
[----:B------:R-:W-:Y:S05]  /*ae00*/  BRA `(.L_x_6832) ;  /* 0x0000000400007947 */ /* 0x000fea0003800000 */
.L_x_6855:
        /* <DEDUP_REMOVED lines=21> */
.L_x_6858:
[----:B------:R-:W-:Y:S05]  /*af60*/  BSYNC.RECONVERGENT B0 ;  /* 0x0000000000007941 */ /* 0x000fea0003800200 */
.L_x_6857:
[----:B------:R-:W-:-:S05]  /*af70*/  LOP3.LUT R3, R0, 0x80, R3, 0xf8, !PT ;  /* 0x0000008000037812 */ /* 0x000fca00078ef803 */
[----:B------:R0:W-:Y:S01]  /*af80*/  STG.E.U8 desc[UR36][R4.64], R3 ;  /* 0x0000000304007986 */ /* 0x0001e2000c101124 */
[----:B------:R-:W-:Y:S05]  /*af90*/  BRA `(.L_x_6832) ;  /* 0x00000000009c7947 */ /* 0x000fea0003800000 */
.L_x_6854:
        /* <DEDUP_REMOVED lines=20> */
.L_x_6860:
[----:B------:R-:W-:Y:S01]  /*b0e0*/  IMAD.MOV.U32 R0, RZ, RZ, 0x7f ;  /* 0x0000007fff007424 */ /* 0x000fe200078e00ff */
[----:B------:R-:W-:-:S04]  /*b0f0*/  ISETP.GT.U32.AND P0, PT, R3, 0x7f800000, PT ;  /* 0x7f8000000300780c */ /* 0x000fc80003f04070 */
[----:B------:R-:W-:-:S09]  /*b100*/  SEL R0, R0, 0x7c, P0 ;  /* 0x0000007c00007807 */ /* 0x000fd20000000000 */
.L_x_6861:
[----:B------:R-:W-:Y:S05]  /*b110*/  BSYNC.RECONVERGENT B0 ;  /* 0x0000000000007941 */ /* 0x000fea0003800200 */
.L_x_6859:
[----:B------:R-:W-:-:S04]  /*b120*/  SHF.R.U32.HI R3, RZ, 0x18, R7 ;  /* 0x00000018ff037819 */ /* 0x000fc80000011607 */
[----:B------:R-:W-:-:S05]  /*b130*/  LOP3.LUT R3, R0, 0x80, R3, 0xf8, !PT ;  /* 0x0000008000037812 */ /* 0x000fca00078ef803 */
[----:B------:R4:W-:Y:S01]  /*b140*/  STG.E.U8 desc[UR36][R4.64], R3 ;  /* 0x0000000304007986 */ /* 0x0009e2000c101124 */
[----:B------:R-:W-:Y:S05]  /*b150*/  BRA `(.L_x_6832) ;  /* 0x00000000002c7947 */ /* 0x000fea0003800000 */
.L_x_6853:
        /* <DEDUP_REMOVED lines=11> */
.L_x_6832:
[----:B------:R-:W-:-:S07]  /*b210*/  VIADD R33, R33, 0x80 ;  /* 0x0000008021217836 */ /* 0x000fce0000000000 */
.L_x_6789:
[----:B------:R-:W-:-:S13]  /*b220*/  ISETP.GE.AND P0, PT, R33, R2, PT ;  /* 0x000000022100720c */ /* 0x000fda0003f06270 */
[----:B------:R-:W-:Y:S05]  /*b230*/  @P0 BREAK.RELIABLE B6 ;  /* 0x0000000000060942 */ /* 0x000fea0003800100 */
[----:B------:R-:W-:Y:S05]  /*b240*/  @P0 BRA `(.L_x_6826) ;  /* 0x0000001000ec0947 */ /* 0x000fea0003800000 */
[----:B------:R-:W-:Y:S05]  /*b250*/  BSYNC.RELIABLE B6 ;  /* 0x0000000000067941 */ /* 0x000fea0003800100 */
.L_x_6788:
[----:B------:R-:W5:Y:S01]  /*b260*/  LDCU UR4, c[0x0][0x3b4] ;  /* 0x00007680ff0477ac */ /* 0x000f620008000800 */
[----:B01--4-:R-:W0:Y:S01]  /*b270*/  LDC.64 R4, c[0x0][0x388] ;  /* 0x0000e200ff047b82 */ /* 0x013e220000000a00 */
        /* <DEDUP_REMOVED lines=16> */
[----:B------:R-:W0:Y:S02]  /*b380*/  F2I.F64.TRUNC R23, R22 ;  /* 0x0000001600177311 */ /* 0x000e24000030d100 */
[----:B0-----:R0:W-:Y:S01]  /*b390*/  STG.E.U8 desc[UR36][R4.64], R23 ;  /* 0x0000001704007986 */ /* 0x0011e2000c101124 */
[----:B------:R-:W-:Y:S05]  /*b3a0*/  BRA `(.L_x_6867) ;  /* 0x0000001000907947 */ /* 0x000fea0003800000 */
.L_x_6865:
[----:B------:R-:W0:Y:S02]  /*b3b0*/  F2I.S64.F64.TRUNC R22, R22 ;  /* 0x0000001600167311 */ /* 0x000e24000030d900 */
[----:B0-----:R-:W-:-:S05]  /*b3c0*/  IMAD.MOV.U32 R3, RZ, RZ, R22 ;  /* 0x000000ffff037224 */ /* 0x001fca00078e0016 */
[----:B------:R0:W-:Y:S01]  /*b3d0*/  STG.E.U8 desc[UR36][R4.64], R3 ;  /* 0x0000000304007986 */ /* 0x0001e2000c101124 */
[----:B------:R-:W-:Y:S05]  /*b3e0*/  BRA `(.L_x_6867) ;  /* 0x0000001000807947 */ /* 0x000fea0003800000 */
.L_x_6864:
[----:B------:R-:W-:-:S13]  /*b3f0*/  ISETP.NE.AND P0, PT, R0, 0x2, PT ;  /* 0x000000020000780c */ /* 0x000fda0003f05270 */
[----:B------:R-:W-:Y:S05]  /*b400*/  @!P0 BRA `(.L_x_6868) ;  /* 0x0000000000288947 */ /* 0x000fea0003800000 */
[----:B------:R-:W-:-:S13]  /*b410*/  ISETP.NE.AND P0, PT, R0, 0x3, PT ;  /* 0x000000030000780c */ /* 0x000fda0003f05270 */
[----:B------:R-:W-:Y:S05]  /*b420*/  @!P0 BRA `(.L_x_6869) ;  /* 0x0000000000148947 */ /* 0x000fea0003800000 */
[----:B------:R-:W-:-:S13]  /*b430*/  ISETP.NE.AND P0, PT, R0, 0x4, PT ;  /* 0x000000040000780c */ /* 0x000fda0003f05270 */
[----:B------:R-:W-:Y:S05]  /*b440*/  @P0 BRA `(.L_x_6866) ;  /* 0x0000000c00240947 */ /* 0x000fea0003800000 */
[----:B------:R-:W0:Y:S02]  /*b450*/  F2I.S64.F64.TRUNC R22, R22 ;  /* 0x0000001600167311 */ /* 0x000e24000030d900 */
[----:B0-----:R0:W-:Y:S01]  /*b460*/  STG.E.64 desc[UR36][R4.64], R22 ;  /* 0x0000001604007986 */ /* 0x0011e2000c101b24 */
[----:B------:R-:W-:Y:S05]  /*b470*/  BRA `(.L_x_6867) ;  /* 0x00000010005c7947 */ /* 0x000fea0003800000 */
.L_x_6869:
[----:B------:R-:W0:Y:S02]  /*b480*/  F2I.F64.TRUNC R23, R22 ;  /* 0x0000001600177311 */ /* 0x000e24000030d100 */
[----:B0-----:R0:W-:Y:S01]  /*b490*/  STG.E desc[UR36][R4.64], R23 ;  /* 0x0000001704007986 */ /* 0x0011e2000c101924 */
[----:B------:R-:W-:Y:S05]  /*b4a0*/  BRA `(.L_x_6867) ;  /* 0x0000001000507947 */ /* 0x000fea0003800000 */
.L_x_6868:
[----:B------:R-:W0:Y:S02]  /*b4b0*/  F2I.F64.TRUNC R23, R22 ;  /* 0x0000001600177311 */ /* 0x000e24000030d100 */
[----:B0-----:R0:W-:Y:S01]  /*b4c0*/  STG.E.U16 desc[UR36][R4.64], R23 ;  /* 0x0000001704007986 */ /* 0x0011e2000c101524 */
[----:B------:R-:W-:Y:S05]  /*b4d0*/  BRA `(.L_x_6867) ;  /* 0x0000001000447947 */ /* 0x000fea0003800000 */
.L_x_6863:
        /* <DEDUP_REMOVED lines=17> */
.L_x_6871:
        /* <DEDUP_REMOVED lines=12> */
.L_x_6870:
        /* <DEDUP_REMOVED lines=18> */
.L_x_6873:
        /* <DEDUP_REMOVED lines=13> */
.L_x_6872:
[----:B------:R0:W-:Y:S01]  /*b8a0*/  STG.E.64 desc[UR36][R4.64], R24 ;  /* 0x0000001804007986 */ /* 0x0001e2000c101b24 */
[----:B------:R-:W-:Y:S05]  /*b8b0*/  BRA `(.L_x_6867) ;  /* 0x0000000c004c7947 */ /* 0x000fea0003800000 */
.L_x_6862:
        /* <DEDUP_REMOVED lines=10> */
[----:B------:R-:W0:Y:S02]  /*b960*/  F2I.U32.F64.TRUNC R23, R22 ;  /* 0x0000001600177311 */ /* 0x000e24000030d000 */
[----:B0-----:R0:W-:Y:S01]  /*b970*/  STG.E.U16 desc[UR36][R4.64], R23 ;  /* 0x0000001704007986 */ /* 0x0011e2000c101524 */
[----:B------:R-:W-:Y:S05]  /*b980*/  BRA `(.L_x_6867) ;  /* 0x0000000c00187947 */ /* 0x000fea0003800000 */
.L_x_6877:
        /* <DEDUP_REMOVED lines=26> */
.L_x_6880:
[----:B------:R-:W-:-:S04]  /*bb30*/  SHF.R.U32.HI R3, RZ, 0x18, R7 ;  /* 0x00000018ff037819 */ /* 0x000fc80000011607 */
[----:B------:R-:W-:-:S07]  /*bb40*/  LOP3.LUT R0, R0, 0x80, R3, 0xf8, !PT ;  /* 0x0000008000007812 */ /* 0x000fce00078ef803 */
.L_x_6879:
[----:B------:R-:W-:Y:S05]  /*bb50*/  BSYNC.RECONVERGENT B0 ;  /* 0x0000000000007941 */ /* 0x000fea0003800200 */
.L_x_6878:
[----:B------:R0:W-:Y:S01]  /*bb60*/  STG.E.U8 desc[UR36][R4.64], R0 ;  /* 0x0000000004007986 */ /* 0x0001e2000c101124 */
[----:B------:R-:W-:Y:S05]  /*bb70*/  BRA `(.L_x_6867) ;  /* 0x00000008009c7947 */ /* 0x000fea0003800000 */
.L_x_6876:
        /* <DEDUP_REMOVED lines=26> */
.L_x_6883:
[----:B------:R-:W-:-:S04]  /*bd20*/  SHF.R.U32.HI R3, RZ, 0x18, R7 ;  /* 0x00000018ff037819 */ /* 0x000fc80000011607 */
[----:B------:R-:W-:-:S07]  /*bd30*/  LOP3.LUT R0, R0, 0x80, R3, 0xf8, !PT ;  /* 0x0000008000007812 */ /* 0x000fce00078ef803 */
.L_x_6882:
[----:B------:R-:W-:Y:S05]  /*bd40*/  BSYNC.RECONVERGENT B0 ;  /* 0x0000000000007941 */ /* 0x000fea0003800200 */
.L_x_6881:
[----:B------:R0:W-:Y:S01]  /*bd50*/  STG.E.U8 desc[UR36][R4.64], R0 ;  /* 0x0000000004007986 */ /* 0x0001e2000c101124 */
[----:B------:R-:W-:Y:S05]  /*bd60*/  BRA `(.L_x_6867) ;  /* 0x0000000800207947 */ /* 0x000fea0003800000 */
.L_x_6875:
        /* <DEDUP_REMOVED lines=30> */
.L_x_6885:
[----:B------:R-:W0:Y:S02]  /*bf50*/  F2I.U64.F64.TRUNC R22, R22 ;  /* 0x0000001600167311 */ /* 0x000e24000030d800 */
[----:B0-----:R0:W-:Y:S01]  /*bf60*/  STG.E.64 desc[UR36][R4.64], R22 ;  /* 0x0000001604007986 */ /* 0x0011e2000c101b24 */
[----:B------:R-:W-:Y:S05]  /*bf70*/  BRA `(.L_x_6867) ;  /* 0x00000004009c7947 */ /* 0x000fea0003800000 */
.L_x_6884:
[----:B------:R-:W0:Y:S02]  /*bf80*/  F2I.U32.F64.TRUNC R23, R22 ;  /* 0x0000001600177311 */ /* 0x000e24000030d000 */
[----:B0-----:R0:W-:Y:S01]  /*bf90*/  STG.E desc[UR36][R4.64], R23 ;  /* 0x0000001704007986 */ /* 0x0011e2000c101924 */
[----:B------:R-:W-:Y:S05]  /*bfa0*/  BRA `(.L_x_6867) ;  /* 0x0000000400907947 */ /* 0x000fea0003800000 */
.L_x_6874:
        /* <DEDUP_REMOVED lines=10> */
.L_x_6887:
[----:B--23--:R-:W-:-:S05]  /*c050*/  CS2R R26, SRZ ;  /* 0x00000000001a7805 */ /* 0x00cfca000001ff00 */
[----:B------:R0:W-:Y:S01]  /*c060*/  STG.E.128 desc[UR36][R4.64], R24 ;  /* 0x0000001804007986 */ /* 0x0001e2000c101d24 */
[----:B------:R-:W-:Y:S05]  /*c070*/  BRA `(.L_x_6867) ;  /* 0x00000004005c7947 */ /* 0x000fea0003800000 */
.L_x_6886:
[----:B------:R-:W-:-:S13]  /*c080*/  ISETP.NE.AND P0, PT, R0, 0xf, PT ;  /* 0x0000000f0000780c */ /* 0x000fda0003f05270 */
[----:B------:R-:W-:Y:S05]  /*c090*/  @!P0 BRA `(.L_x_6888) ;  /* 0x0000000400288947 */ /* 0x000fea0003800000 */
[----:B------:R-:W-:-:S13]  /*c0a0*/  ISETP.NE.AND P0, PT, R0, 0x17, PT ;  /* 0x000000170000780c */ /* 0x000fda0003f05270 */
[----:B------:R-:W-:Y:S05]  /*c0b0*/  @!P0 BRA `(.L_x_6889) ;  /* 0x0000000000b08947 */ /* 0x000fea0003800000 */
[----:B------:R-:W-:-:S13]  /*c0c0*/  ISETP.NE.AND P0, PT, R0, 0x18, PT ;  /* 0x000000180000780c */ /* 0x000fda0003f05270 */
[----:B------:R-:W-:Y:S05]  /*c0d0*/  @!P0 BRA `(.L_x_6890) ;  /* 0x0000000000448947 */ /* 0x000fea0003800000 */
.L_x_6866:
        /* <DEDUP_REMOVED lines=16> */
.L_x_6891:
[----:B------:R-:W-:Y:S05]  /*c1e0*/  BRA `(.L_x_6867) ;  /* 0x0000000400007947 */ /* 0x000fea0003800000 */
.L_x_6890:
        /* <DEDUP_REMOVED lines=21> */
.L_x_6893:
[----:B------:R-:W-:Y:S05]  /*c340*/  BSYNC.RECONVERGENT B0 ;  /* 0x0000000000007941 */ /* 0x000fea0003800200 */
.L_x_6892:
[----:B------:R-:W-:-:S05]  /*c350*/  LOP3.LUT R3, R0, 0x80, R3, 0xf8, !PT ;  /* 0x0000008000037812 */ /* 0x000fca00078ef803 */
[----:B------:R1:W-:Y:S01]  /*c360*/  STG.E.U8 desc[UR36][R4.64], R3 ;  /* 0x0000000304007986 */ /* 0x0003e2000c101124 */
[----:B------:R-:W-:Y:S05]  /*c370*/  BRA `(.L_x_6867) ;  /* 0x00000000009c7947 */ /* 0x000fea0003800000 */
.L_x_6889:
        /* <DEDUP_REMOVED lines=20> */
.L_x_6895:
[----:B------:R-:W-:Y:S01]  /*c4c0*/  IMAD.MOV.U32 R0, RZ, RZ, 0x7f ;  /* 0x0000007fff007424 */ /* 0x000fe200078e00ff */
[----:B------:R-:W-:-:S04]  /*c4d0*/  ISETP.GT.U32.AND P0, PT, R3, 0x7f800000, PT ;  /* 0x7f8000000300780c */ /* 0x000fc80003f04070 */
[----:B------:R-:W-:-:S09]  /*c4e0*/  SEL R0, R0, 0x7c, P0 ;  /* 0x0000007c00007807 */ /* 0x000fd20000000000 */
.L_x_6896:
[----:B------:R-:W-:Y:S05]  /*c4f0*/  BSYNC.RECONVERGENT B0 ;  /* 0x0000000000007941 */ /* 0x000fea0003800200 */
.L_x_6894:
[----:B------:R-:W-:-:S04]  /*c500*/  SHF.R.U32.HI R3, RZ, 0x18, R7 ;  /* 0x00000018ff037819 */ /* 0x000fc80000011607 */
[----:B------:R-:W-:-:S05]  /*c510*/  LOP3.LUT R3, R0, 0x80, R3, 0xf8, !PT ;  /* 0x0000008000037812 */ /* 0x000fca00078ef803 */
[----:B------:R4:W-:Y:S01]  /*c520*/  STG.E.U8 desc[UR36][R4.64], R3 ;  /* 0x0000000304007986 */ /* 0x0009e2000c101124 */
[----:B------:R-:W-:Y:S05]  /*c530*/  BRA `(.L_x_6867) ;  /* 0x00000000002c7947 */ /* 0x000fea0003800000 */
.L_x_6888:
        /* <DEDUP_REMOVED lines=11> */
.L_x_6867:
[----:B------:R-:W-:-:S07]  /*c5f0*/  VIADD R33, R33, 0x80 ;  /* 0x0000008021217836 */ /* 0x000fce0000000000 */
.L_x_6826:
[----:B------:R-:W-:Y:S05]  /*c600*/  BSYNC.RECONVERGENT B7 ;  /* 0x0000000000077941 */ /* 0x000fea0003800200 */
.L_x_6787:
[----:B------:R-:W-:-:S13]  /*c610*/  ISETP.GE.AND P0, PT, R33, R2, PT ;  /* 0x000000022100720c */ /* 0x000fda0003f06270 */
[----:B------:R-:W-:Y:S05]  /*c620*/  @P0 EXIT ;  /* 0x000000000000094d */ /* 0x000fea0003800000 */
[----:B01--4-:R-:W0:Y:S01]  /*c630*/  LDC.64 R2, c[0x0][0x388] ;  /* 0x0000e200ff027b82 */ /* 0x013e220000000a00 */
        /* <DEDUP_REMOVED lines=17> */
[----:B0-----:R-:W-:Y:S01]  /*c750*/  STG.E.U8 desc[UR36][R2.64], R19 ;  /* 0x0000001302007986 */ /* 0x001fe2000c101124 */
[----:B------:R-:W-:Y:S05]  /*c760*/  EXIT ;  /* 0x000000000000794d */ /* 0x000fea0003800000 */
.L_x_6900:
[----:B------:R-:W0:Y:S02]  /*c770*/  F2I.S64.F64.TRUNC R18, R18 ;  /* 0x0000001200127311 */ /* 0x000e24000030d900 */
[----:B0-----:R-:W-:-:S05]  /*c780*/  IMAD.MOV.U32 R5, RZ, RZ, R18 ;  /* 0x000000ffff057224 */ /* 0x001fca00078e0012 */
[----:B------:R-:W-:Y:S01]  /*c790*/  STG.E.U8 desc[UR36][R2.64], R5 ;  /* 0x0000000502007986 */ /* 0x000fe2000c101124 */
[----:B------:R-:W-:Y:S05]  /*c7a0*/  EXIT ;  /* 0x000000000000794d */ /* 0x000fea0003800000 */
.L_x_6899:
[----:B------:R-:W-:-:S13]  /*c7b0*/  ISETP.NE.AND P0, PT, R0, 0x2, PT ;  /* 0x000000020000780c */ /* 0x000fda0003f05270 */
[----:B------:R-:W-:Y:S05]  /*c7c0*/  @!P0 BRA `(.L_x_6902) ;  /* 0x0000000000288947 */ /* 0x000fea0003800000 */
[----:B------:R-:W-:-:S13]  /*c7d0*/  ISETP.NE.AND P0, PT, R0, 0x3, PT ;  /* 0x000000030000780c */ /* 0x000fda0003f05270 */
[----:B------:R-:W-:Y:S05]  /*c7e0*/  @!P0 BRA `(.L_x_6903) ;  /* 0x0000000000148947 */ /* 0x000fea0003800000 */
[----:B------:R-:W-:-:S13]  /*c7f0*/  ISETP.NE.AND P0, PT, R0, 0x4, PT ;  /* 0x000000040000780c */ /* 0x000fda0003f05270 */
[----:B------:R-:W-:Y:S05]  /*c800*/  @P0 BRA `(.L_x_6901) ;  /* 0x0000000c00240947 */ /* 0x000fea0003800000 */
[----:B------:R-:W0:Y:S02]  /*c810*/  F2I.S64.F64.TRUNC R18, R18 ;  /* 0x0000001200127311 */ /* 0x000e24000030d900 */
[----:B0-----:R-:W-:Y:S01]  /*c820*/  STG.E.64 desc[UR36][R2.64], R18 ;  /* 0x0000001202007986 */ /* 0x001fe2000c101b24 */
[----:B------:R-:W-:Y:S05]  /*c830*/  EXIT ;  /* 0x000000000000794d */ /* 0x000fea0003800000 */
.L_x_6903:
[----:B------:R-:W0:Y:S02]  /*c840*/  F2I.F64.TRUNC R19, R18 ;  /* 0x0000001200137311 */ /* 0x000e24000030d100 */
[----:B0-----:R-:W-:Y:S01]  /*c850*/  STG.E desc[UR36][R2.64], R19 ;  /* 0x0000001302007986 */ /* 0x001fe2000c101924 */
[----:B------:R-:W-:Y:S05]  /*c860*/  EXIT ;  /* 0x000000000000794d */ /* 0x000fea0003800000 */
.L_x_6902:
[----:B------:R-:W0:Y:S02]  /*c870*/  F2I.F64.TRUNC R19, R18 ;  /* 0x0000001200137311 */ /* 0x000e24000030d100 */
[----:B0-----:R-:W-:Y:S01]  /*c880*/  STG.E.U16 desc[UR36][R2.64], R19 ;  /* 0x0000001302007986 */ /* 0x001fe2000c101524 */
[----:B------:R-:W-:Y:S05]  /*c890*/  EXIT ;  /* 0x000000000000794d */ /* 0x000fea0003800000 */
.L_x_6898:
        /* <DEDUP_REMOVED lines=17> */
.L_x_6905:
        /* <DEDUP_REMOVED lines=12> */
.L_x_6904:
        /* <DEDUP_REMOVED lines=16> */
[----:B------:R-:W-:Y:S01]  /*cb70*/  STG.E.64 desc[UR36][R2.64], R4 ;  /* 0x0000000402007986 */ /* 0x000fe2000c101b24 */
[----:B------:R-:W-:Y:S05]  /*cb80*/  EXIT ;  /* 0x000000000000794d */ /* 0x000fea0003800000 */
.L_x_6907:
        /* <DEDUP_REMOVED lines=13> */
.L_x_6906:
[----:B------:R-:W-:Y:S01]  /*cc60*/  STG.E.64 desc[UR36][R2.64], R16 ;  /* 0x0000001002007986 */ /* 0x000fe2000c101b24 */
[----:B------:R-:W-:Y:S05]  /*cc70*/  EXIT ;  /* 0x000000000000794d */ /* 0x000fea0003800000 */
.L_x_6897:
        /* <DEDUP_REMOVED lines=11> */
[----:B0-----:R-:W-:Y:S01]  /*cd30*/  STG.E.U16 desc[UR36][R2.64], R19 ;  /* 0x0000001302007986 */ /* 0x001fe2000c101524 */
[----:B------:R-:W-:Y:S05]  /*cd40*/  EXIT ;  /* 0x000000000000794d */ /* 0x000fea0003800000 */
.L_x_6911:
        /* <DEDUP_REMOVED lines=26> */
.L_x_6914:
[----:B------:R-:W-:-:S04]  /*cef0*/  SHF.R.U32.HI R5, RZ, 0x18, R5 ;  /* 0x00000018ff057819 */ /* 0x000fc80000011605 */
[----:B------:R-:W-:-:S07]  /*cf00*/  LOP3.LUT R0, R0, 0x80, R5, 0xf8, !PT ;  /* 0x0000008000007812 */ /* 0x000fce00078ef805 */
.L_x_6913:
[----:B------:R-:W-:Y:S05]  /*cf10*/  BSYNC.RECONVERGENT B0 ;  /* 0x0000000000007941 */ /* 0x000fea0003800200 */
.L_x_6912:
[----:B------:R-:W-:Y:S01]  /*cf20*/  STG.E.U8 desc[UR36][R2.64], R0 ;  /* 0x0000000002007986 */ /* 0x000fe2000c101124 */
[----:B------:R-:W-:Y:S05]  /*cf30*/  EXIT ;  /* 0x000000000000794d */ /* 0x000fea0003800000 */
.L_x_6910:
        /* <DEDUP_REMOVED lines=26> */
.L_x_6917:
[----:B------:R-:W-:-:S04]  /*d0e0*/  SHF.R.U32.HI R5, RZ, 0x18, R5 ;  /* 0x00000018ff057819 */ /* 0x000fc80000011605 */
[----:B------:R-:W-:-:S07]  /*d0f0*/  LOP3.LUT R0, R0, 0x80, R5, 0xf8, !PT ;  /* 0x0000008000007812 */ /* 0x000fce00078ef805 */
.L_x_6916:
[----:B------:R-:W-:Y:S05]  /*d100*/  BSYNC.RECONVERGENT B0 ;  /* 0x0000000000007941 */ /* 0x000fea0003800200 */
.L_x_6915:
[----:B------:R-:W-:Y:S01]  /*d110*/  STG.E.U8 desc[UR36][R2.64], R0 ;  /* 0x0000000002007986 */ /* 0x000fe2000c101124 */
[----:B------:R-:W-:Y:S05]  /*d120*/  EXIT ;  /* 0x000000000000794d */ /* 0x000fea0003800000 */
.L_x_6909:
        /* <DEDUP_REMOVED lines=30> */
.L_x_6919:
[----:B------:R-:W0:Y:S02]  /*d310*/  F2I.U64.F64.TRUNC R18, R18 ;  /* 0x0000001200127311 */ /* 0x000e24000030d800 */
[----:B0-----:R-:W-:Y:S01]  /*d320*/  STG.E.64 desc[UR36][R2.64], R18 ;  /* 0x0000001202007986 */ /* 0x001fe2000c101b24 */
[----:B------:R-:W-:Y:S05]  /*d330*/  EXIT ;  /* 0x000000000000794d */ /* 0x000fea0003800000 */
.L_x_6918:
[----:B------:R-:W0:Y:S02]  /*d340*/  F2I.U32.F64.TRUNC R19, R18 ;  /* 0x0000001200137311 */ /* 0x000e24000030d000 */
[----:B0-----:R-:W-:Y:S01]  /*d350*/  STG.E desc[UR36][R2.64], R19 ;  /* 0x0000001302007986 */ /* 0x001fe2000c101924 */
[----:B------:R-:W-:Y:S05]  /*d360*/  EXIT ;  /* 0x000000000000794d */ /* 0x000fea0003800000 */
.L_x_6908:
        /* <DEDUP_REMOVED lines=8> */
[----:B------:R-:W-:Y:S01]  /*d3f0*/  STG.E.U8 desc[UR36][R2.64], R5 ;  /* 0x0000000502007986 */ /* 0x000fe2000c101124 */
[----:B------:R-:W-:Y:S05]  /*d400*/  EXIT ;  /* 0x000000000000794d */ /* 0x000fea0003800000 */
.L_x_6921:
[----:B------:R-:W-:-:S05]  /*d410*/  CS2R R18, SRZ ;  /* 0x0000000000127805 */ /* 0x000fca000001ff00 */
[----:B------:R-:W-:Y:S01]  /*d420*/  STG.E.128 desc[UR36][R2.64], R16 ;  /* 0x0000001002007986 */ /* 0x000fe2000c101d24 */
[----:B------:R-:W-:Y:S05]  /*d430*/  EXIT ;  /* 0x000000000000794d */ /* 0x000fea0003800000 */
.L_x_6920:
[----:B------:R-:W-:-:S13]  /*d440*/  ISETP.NE.AND P0, PT, R0, 0xf, PT ;  /* 0x0000000f0000780c */ /* 0x000fda0003f05270 */
[----:B------:R-:W-:Y:S05]  /*d450*/  @!P0 BRA `(.L_x_6922) ;  /* 0x0000000400288947 */ /* 0x000fea0003800000 */
[----:B------:R-:W-:-:S13]  /*d460*/  ISETP.NE.AND P0, PT, R0, 0x17, PT ;  /* 0x000000170000780c */ /* 0x000fda0003f05270 */
[----:B------:R-:W-:Y:S05]  /*d470*/  @!P0 BRA `(.L_x_6923) ;  /* 0x0000000000b08947 */ /* 0x000fea0003800000 */
[----:B------:R-:W-:-:S13]  /*d480*/  ISETP.NE.AND P0, PT, R0, 0x18, PT ;  /* 0x000000180000780c */ /* 0x000fda0003f05270 */
[----:B------:R-:W-:Y:S05]  /*d490*/  @!P0 BRA `(.L_x_6924) ;  /* 0x0000000000448947 */ /* 0x000fea0003800000 */
.L_x_6901:
        /* <DEDUP_REMOVED lines=16> */
.L_x_6925:
[----:B------:R-:W-:Y:S05]  /*d5a0*/  EXIT ;  /* 0x000000000000794d */ /* 0x000fea0003800000 */
.L_x_6924:
        /* <DEDUP_REMOVED lines=21> */
.L_x_6927:
[----:B------:R-:W-:Y:S05]  /*d700*/  BSYNC.RECONVERGENT B0 ;  /* 0x0000000000007941 */ /* 0x000fea0003800200 */
.L_x_6926:
[----:B------:R-:W-:-:S05]  /*d710*/  LOP3.LUT R5, R0, 0x80, R5, 0xf8, !PT ;  /* 0x0000008000057812 */ /* 0x000fca00078ef805 */
[----:B------:R-:W-:Y:S01]  /*d720*/  STG.E.U8 desc[UR36][R2.64], R5 ;  /* 0x0000000502007986 */ /* 0x000fe2000c101124 */
[----:B------:R-:W-:Y:S05]  /*d730*/  EXIT ;  /* 0x000000000000794d */ /* 0x000fea0003800000 */
.L_x_6923:
        /* <DEDUP_REMOVED lines=20> */
.L_x_6929:
[----:B------:R-:W-:Y:S01]  /*d880*/  IMAD.MOV.U32 R0, RZ, RZ, 0x7f ;  /* 0x0000007fff007424 */ /* 0x000fe200078e00ff */
[----:B------:R-:W-:-:S04]  /*d890*/  ISETP.GT.U32.AND P0, PT, R4, 0x7f800000, PT ;  /* 0x7f8000000400780c */ /* 0x000fc80003f04070 */
[----:B------:R-:W-:-:S09]  /*d8a0*/  SEL R0, R0, 0x7c, P0 ;  /* 0x0000007c00007807 */ /* 0x000fd20000000000 */
.L_x_6930:
[----:B------:R-:W-:Y:S05]  /*d8b0*/  BSYNC.RECONVERGENT B0 ;  /* 0x0000000000007941 */ /* 0x000fea0003800200 */
.L_x_6928:
[----:B------:R-:W-:-:S04]  /*d8c0*/  SHF.R.U32.HI R5, RZ, 0x18, R5 ;  /* 0x00000018ff057819 */ /* 0x000fc80000011605 */
[----:B------:R-:W-:-:S05]  /*d8d0*/  LOP3.LUT R5, R0, 0x80, R5, 0xf8, !PT ;  /* 0x0000008000057812 */ /* 0x000fca00078ef805 */
[----:B------:R-:W-:Y:S01]  /*d8e0*/  STG.E.U8 desc[UR36][R2.64], R5 ;  /* 0x0000000502007986 */ /* 0x000fe2000c101124 */
[----:B------:R-:W-:Y:S05]  /*d8f0*/  EXIT ;  /* 0x000000000000794d */ /* 0x000fea0003800000 */
.L_x_6922:
        /* <DEDUP_REMOVED lines=12> */
        .weak           $__internal_1_$__cuda_sm20_div_rn_f64_full
        .type           $__internal_1_$__cuda_sm20_div_rn_f64_full,@function
        .size           $__internal_1_$__cuda_sm20_div_rn_f64_full,(.L_x_22240 - $__internal_1_$__cuda_sm20_div_rn_f64_full)
$__internal_1_$__cuda_sm20_div_rn_f64_full:
[C---:B------:R-:W-:Y:S01]  /*d9c0*/  FSETP.GEU.AND P2, PT, |R9|.reuse, 1.469367938527859385e-39, PT ;  /* 0x001000000900780b */ /* 0x040fe20003f4e200 */
[----:B------:R-:W-:Y:S01]  /*d9d0*/  IMAD.MOV.U32 R14, RZ, RZ, R8 ;  /* 0x000000ffff0e7224 */ /* 0x000fe200078e0008 */
[----:B------:R-:W-:Y:S01]  /*d9e0*/  LOP3.LUT R0, R9, 0x7ff00000, RZ, 0xc0, !PT ;  /* 0x7ff0000009007812 */ /* 0x000fe200078ec0ff */
[----:B------:R-:W-:Y:S01]  /*d9f0*/  IMAD.MOV.U32 R40, RZ, RZ, 0x1 ;  /* 0x00000001ff287424 */ /* 0x000fe200078e00ff */
[C---:B------:R-:W-:Y:S01]  /*da00*/  LOP3.LUT R37, R11.reuse, 0x7ff00000, RZ, 0xc0, !PT ;  /* 0x7ff000000b257812 */ /* 0x040fe200078ec0ff */
[----:B------:R-:W-:Y:S01]  /*da10*/  BSSY.RECONVERGENT B2, `(.L_x_6931) ;  /* 0x0000078000027945 */ /* 0x000fe20003800200 */
[C---:B------:R-:W-:Y:S01]  /*da20*/  FSETP.GEU.AND P0, PT, |R11|.reuse, 1.469367938527859385e-39, PT ;  /* 0x001000000b00780b */ /* 0x040fe20003f0e200 */
[----:B------:R-:W-:Y:S01]  /*da30*/  IMAD.MOV.U32 R34, RZ, RZ, R0 ;  /* 0x000000ffff227224 */ /* 0x000fe200078e0000 */
[----:B------:R-:W-:Y:S02]  /*da40*/  ISETP.GE.U32.AND P1, PT, R0, R37, PT ;  /* 0x000000250000720c */ /* 0x000fe40003f26070 */
[----:B------:R-:W-:-:S03]  /*da50*/  LOP3.LUT R12, R11, 0x800fffff, RZ, 0xc0, !PT ;  /* 0x800fffff0b0c7812 */ /* 0x000fc600078ec0ff */
[----:B------:R-:W-:Y:S01]  /*da60*/  @!P2 LOP3.LUT R3, R11, 0x7ff00000, RZ, 0xc0, !PT ;  /* 0x7ff000000b03a812 */ /* 0x000fe200078ec0ff */
[----:B------:R-:W-:Y:S01]  /*da70*/  @!P2 IMAD.MOV.U32 R20, RZ, RZ, RZ ;  /* 0x000000ffff14a224 */ /* 0x000fe200078e00ff */
[----:B------:R-:W-:Y:S01]  /*da80*/  LOP3.LUT R13, R12, 0x3ff00000, RZ, 0xfc, !PT ;  /* 0x3ff000000c0d7812 */ /* 0x000fe200078efcff */
[----:B------:R-:W-:Y:S01]  /*da90*/  IMAD.MOV.U32 R12, RZ, RZ, R10 ;  /* 0x000000ffff0c7224 */ /* 0x000fe200078e000a */
[----:B------:R-:W-:Y:S01]  /*daa0*/  @!P2 ISETP.GE.U32.AND P3, PT, R0, R3, PT ;  /* 0x000000030000a20c */ /* 0x000fe20003f66070 */
[----:B------:R-:W-:-:S04]  /*dab0*/  IMAD.MOV.U32 R3, RZ, RZ, 0x1ca00000 ;  /* 0x1ca00000ff037424 */ /* 0x000fc800078e00ff */
[----:B------:R-:W0:Y:S01]  /*dac0*/  @!P0 DMUL R12, R10, 8.98846567431157953865e+307 ;  /* 0x7fe000000a0c8828 */ /* 0x000e220000000000 */
[C---:B------:R-:W-:Y:S01]  /*dad0*/  @!P2 SEL R21, R3.reuse, 0x63400000, !P3 ;  /* 0x634000000315a807 */ /* 0x040fe20005800000 */
[----:B0-----:R-:W0:Y:S01]  /*dae0*/  MUFU.RCP64H R41, R13 ;  /* 0x0000000d00297308 */ /* 0x001e220000001800 */
[----:B------:R-:W-:Y:S02]  /*daf0*/  SEL R15, R3, 0x63400000, !P1 ;  /* 0x63400000030f7807 */ /* 0x000fe40004800000 */
[--C-:B------:R-:W-:Y:S02]  /*db00*/  @!P2 LOP3.LUT R21, R21, 0x80000000, R9.reuse, 0xf8, !PT ;  /* 0x800000001515a812 */ /* 0x100fe400078ef809 */
[----:B------:R-:W-:Y:S02]  /*db10*/  LOP3.LUT R15, R15, 0x800fffff, R9, 0xf8, !PT ;  /* 0x800fffff0f0f7812 */ /* 0x000fe400078ef809 */
[----:B------:R-:W-:Y:S02]  /*db20*/  @!P2 LOP3.LUT R21, R21, 0x100000, RZ, 0xfc, !PT ;  /* 0x001000001515a812 */ /* 0x000fe400078efcff */
[----:B------:R-:W-:-:S15]  /*db30*/  @!P0 LOP3.LUT R37, R13, 0x7ff00000, RZ, 0xc0, !PT ;  /* 0x7ff000000d258812 */ /* 0x000fde00078ec0ff */
[----:B------:R-:W-:-:S15]  /*db40*/  NOP ;  /* 0x0000000000007918 */ /* 0x000fde0000000000 */
[----:B------:R-:W-:-:S15]  /*db50*/  NOP ;  /* 0x0000000000007918 */ /* 0x000fde0000000000 */
[----:B------:R-:W-:-:S08]  /*db60*/  NOP ;  /* 0x0000000000007918 */ /* 0x000fd00000000000 */
[----:B------:R-:W1:Y:S02]  /*db70*/  @!P2 DFMA R14, R14, 2, -R20 ;  /* 0x400000000e0ea82b */ /* 0x000e640000000814 */
[----:B-1----:R-:W-:-:S05]  /*db80*/  @!P2 LOP3.LUT R34, R15, 0x7ff00000, RZ, 0xc0, !PT ;  /* 0x7ff000000f22a812 */ /* 0x002fca00078ec0ff */
[----:B------:R-:W-:-:S05]  /*db90*/  VIADD R36, R34, 0xffffffff ;  /* 0xffffffff22247836 */ /* 0x000fca0000000000 */
[----:B------:R-:W-:Y:S01]  /*dba0*/  ISETP.GT.U32.AND P0, PT, R36, 0x7feffffe, PT ;  /* 0x7feffffe2400780c */ /* 0x000fe20003f04070 */
[----:B------:R-:W-:-:S05]  /*dbb0*/  VIADD R36, R37, 0xffffffff ;  /* 0xffffffff25247836 */ /* 0x000fca0000000000 */
[----:B------:R-:W-:-:S15]  /*dbc0*/  ISETP.GT.U32.OR P0, PT, R36, 0x7feffffe, P0 ;  /* 0x7feffffe2400780c */ /* 0x000fde0000704470 */
[----:B------:R-:W-:-:S15]  /*dbd0*/  NOP ;  /* 0x0000000000007918 */ /* 0x000fde0000000000 */
[----:B------:R-:W-:-:S15]  /*dbe0*/  NOP ;  /* 0x0000000000007918 */ /* 0x000fde0000000000 */
[----:B------:R-:W-:-:S01]  /*dbf0*/  NOP ;  /* 0x0000000000007918 */ /* 0x000fc20000000000 */
        /* <DEDUP_REMOVED lines=37> */
[----:B------:R-:W-:-:S04]  /*de50*/  LOP3.LUT R9, R11, 0x7ff00000, RZ, 0xc0, !PT ;  /* 0x7ff000000b097812 */ /* 0x000fc800078ec0ff */
[CC--:B------:R-:W-:Y:S02]  /*de60*/  VIADDMNMX R8, R0.reuse, -R9.reuse, 0xb9600000, !PT ;  /* 0xb960000000087446 */ /* 0x0c0fe40007800909 */
[----:B------:R-:W-:Y:S02]  /*de70*/  ISETP.GE.U32.AND P0, PT, R0, R9, PT ;  /* 0x000000090000720c */ /* 0x000fe40003f06070 */
[----:B------:R-:W-:Y:S01]  /*de80*/  VIMNMX R0, PT, PT, R8, 0x46a00000, PT ;  /* 0x46a0000008007848 */ /* 0x000fe20003fe0100 */
[----:B------:R-:W-:Y:S01]  /*de90*/  IMAD.MOV.U32 R8, RZ, RZ, RZ ;  /* 0x000000ffff087224 */ /* 0x000fe200078e00ff */
[----:B------:R-:W-:-:S05]  /*dea0*/  SEL R3, R3, 0x63400000, !P0 ;  /* 0x6340000003037807 */ /* 0x000fca0004000000 */
[----:B------:R-:W-:-:S04]  /*deb0*/  IMAD.IADD R0, R0, 0x1, -R3 ;  /* 0x0000000100007824 */ /* 0x000fc800078e0a03 */
        /* <DEDUP_REMOVED lines=10> */
[----:B------:R-:W-:Y:S01]  /*df60*/  IMAD.MOV R9, RZ, RZ, -R0 ;  /* 0x000000ffff097224 */ /* 0x000fe200078e0a00 */
[----:B------:R-:W0:Y:S01]  /*df70*/  DMUL.RP R10, R20, R10 ;  /* 0x0000000a140a7228 */ /* 0x000e220000008000 */
[----:B------:R-:W-:Y:S01]  /*df80*/  IMAD.MOV.U32 R8, RZ, RZ, RZ ;  /* 0x000000ffff087224 */ /* 0x000fe200078e00ff */
[----:B0-----:R-:W-:-:S15]  /*df90*/  LOP3.LUT R3, R11, R3, RZ, 0x3c, !PT ;  /* 0x000000030b037212 */ /* 0x001fde00078e3cff */
[----:B------:R-:W-:-:S15]  /*dfa0*/  NOP ;  /* 0x0000000000007918 */ /* 0x000fde0000000000 */
[----:B------:R-:W-:-:S15]  /*dfb0*/  NOP ;  /* 0x0000000000007918 */ /* 0x000fde0000000000 */
[----:B------:R-:W-:-:S15]  /*dfc0*/  NOP ;  /* 0x0000000000007918 */ /* 0x000fde0000000000 */
[----:B------:R-:W-:-:S02]  /*dfd0*/  NOP ;  /* 0x0000000000007918 */ /* 0x000fc40000000000 */
[----:B------:R-:W0:Y:S02]  /*dfe0*/  DFMA R8, R40, -R8, R20 ;  /* 0x800000082808722b */ /* 0x000e240000000014 */
[----:B0-----:R-:W-:-:S04]  /*dff0*/  IADD3 R8, PT, PT, -R0, -0x43300000, RZ ;  /* 0xbcd0000000087810 */ /* 0x001fc80007ffe1ff */
[----:B------:R-:W-:-:S04]  /*e000*/  FSETP.NEU.AND P0, PT, |R9|, R8, PT ;  /* 0x000000080900720b */ /* 0x000fc80003f0d200 */
[----:B------:R-:W-:Y:S02]  /*e010*/  FSEL R40, R10, R40, !P0 ;  /* 0x000000280a287208 */ /* 0x000fe40004000000 */
[----:B------:R-:W-:Y:S01]  /*e020*/  FSEL R41, R3, R41, !P0 ;  /* 0x0000002903297208 */ /* 0x000fe20004000000 */
[----:B------:R-:W-:Y:S06]  /*e030*/  BRA `(.L_x_6933) ;  /* 0x0000000000547947 */ /* 0x000fec0003800000 */
.L_x_6932:
[----:B------:R-:W0:Y:S02]  /*e040*/  DSETP.NAN.AND P0, PT, R8, R8, PT ;  /* 0x000000080800722a */ /* 0x000e240003f08000 */
[----:B0-----:R-:W-:Y:S05]  /*e050*/  @P0 BRA `(.L_x_6934) ;  /* 0x0000000000440947 */ /* 0x001fea0003800000 */
[----:B------:R-:W0:Y:S02]  /*e060*/  DSETP.NAN.AND P0, PT, R10, R10, PT ;  /* 0x0000000a0a00722a */ /* 0x000e240003f08000 */
[----:B0-----:R-:W-:Y:S05]  /*e070*/  @P0 BRA `(.L_x_6935) ;  /* 0x0000000000300947 */ /* 0x001fea0003800000 */
[----:B------:R-:W-:Y:S01]  /*e080*/  ISETP.NE.AND P0, PT, R34, R37, PT ;  /* 0x000000252200720c */ /* 0x000fe20003f05270 */
[----:B------:R-:W-:Y:S02]  /*e090*/  IMAD.MOV.U32 R40, RZ, RZ, 0x0 ;  /* 0x00000000ff287424 */ /* 0x000fe400078e00ff */
[----:B------:R-:W-:-:S10]  /*e0a0*/  IMAD.MOV.U32 R41, RZ, RZ, -0x80000 ;  /* 0xfff80000ff297424 */ /* 0x000fd400078e00ff */
[----:B------:R-:W-:Y:S05]  /*e0b0*/  @!P0 BRA `(.L_x_6933) ;  /* 0x0000000000348947 */ /* 0x000fea0003800000 */
[----:B------:R-:W-:Y:S02]  /*e0c0*/  ISETP.NE.AND P0, PT, R34, 0x7ff00000, PT ;  /* 0x7ff000002200780c */ /* 0x000fe40003f05270 */
[----:B------:R-:W-:Y:S02]  /*e0d0*/  LOP3.LUT R41, R9, 0x80000000, R11, 0x48, !PT ;  /* 0x8000000009297812 */ /* 0x000fe400078e480b */
[----:B------:R-:W-:-:S13]  /*e0e0*/  ISETP.EQ.OR P0, PT, R37, RZ, !P0 ;  /* 0x000000ff2500720c */ /* 0x000fda0004702670 */
[----:B------:R-:W-:Y:S01]  /*e0f0*/  @P0 LOP3.LUT R0, R41, 0x7ff00000, RZ, 0xfc, !PT ;  /* 0x7ff0000029000812 */ /* 0x000fe200078efcff */
[----:B------:R-:W-:Y:S02]  /*e100*/  @!P0 IMAD.MOV.U32 R40, RZ, RZ, RZ ;  /* 0x000000ffff288224 */ /* 0x000fe400078e00ff */
[----:B------:R-:W-:Y:S02]  /*e110*/  @P0 IMAD.MOV.U32 R40, RZ, RZ, RZ ;  /* 0x000000ffff280224 */ /* 0x000fe400078e00ff */
[----:B------:R-:W-:Y:S01]  /*e120*/  @P0 IMAD.MOV.U32 R41, RZ, RZ, R0 ;  /* 0x000000ffff290224 */ /* 0x000fe200078e0000 */
[----:B------:R-:W-:Y:S06]  /*e130*/  BRA `(.L_x_6933) ;  /* 0x0000000000147947 */ /* 0x000fec0003800000 */
.L_x_6935:
[----:B------:R-:W-:Y:S01]  /*e140*/  LOP3.LUT R41, R11, 0x80000, RZ, 0xfc, !PT ;  /* 0x000800000b297812 */ /* 0x000fe200078efcff */
[----:B------:R-:W-:Y:S01]  /*e150*/  IMAD.MOV.U32 R40, RZ, RZ, R10 ;  /* 0x000000ffff287224 */ /* 0x000fe200078e000a */
[----:B------:R-:W-:Y:S06]  /*e160*/  BRA `(.L_x_6933) ;  /* 0x0000000000087947 */ /* 0x000fec0003800000 */
.L_x_6934:
[----:B------:R-:W-:Y:S01]  /*e170*/  LOP3.LUT R41, R9, 0x80000, RZ, 0xfc, !PT ;  /* 0x0008000009297812 */ /* 0x000fe200078efcff */
[----:B------:R-:W-:-:S07]  /*e180*/  IMAD.MOV.U32 R40, RZ, RZ, R8 ;  /* 0x000000ffff287224 */ /* 0x000fce00078e0008 */
.L_x_6933:
[----:B------:R-:W-:Y:S05]  /*e190*/  BSYNC.RECONVERGENT B2 ;  /* 0x0000000000027941 */ /* 0x000fea0003800200 */
.L_x_6931:
[----:B------:R-:W-:-:S04]  /*e1a0*/  IMAD.MOV.U32 R39, RZ, RZ, 0x0 ;  /* 0x00000000ff277424 */ /* 0x000fc800078e00ff */
[----:B------:R-:W-:Y:S05]  /*e1b0*/  RET.REL.NODEC R38 `(_ZN2at6native27unrolled_elementwise_kernelINS0_13BinaryFunctorIdddZZZNS0_15binary_internal21div_trunc_kernel_cudaERNS_18TensorIteratorBaseEENKUlvE1_clEvENKUlvE_clEvEUlddE_EESt5arrayIPcLm3EELi4E23TrivialOffsetCalculatorILi2EjESD_ILi1EjENS0_6memory12LoadWithCastILi2EEENSG_13StoreWithCastILi1EEEEEviT_T0_T2_T3_T4_T5_) ;  /* 0xffffff1c26907950 */ /* 0x000fea0003c3ffff */
.L_x_6936:
        /* <DEDUP_REMOVED lines=12> */
.L_x_22240:


//--------------------- .text._ZN2at6native18elementwise_kernelILi128ELi2EZNS0_22gpu_kernel_impl_nocastINS0_13BinaryFunctorIdddZZZNS0_15binary_internal21div_trunc_kernel_cudaERNS_18TensorIteratorBaseEENKUlvE1_clEvENKUlvE_clEvEUlddE_EEEEvS6_RKT_EUliE_EEviT1_ --------------------------
	.section	.text._ZN2at6native18elementwise_kernelILi128ELi2EZNS0_22gpu_kernel_impl_nocastINS0_13BinaryFunctorIdddZZZNS0_15binary_internal21div_trunc_kernel_cudaERNS_18TensorIteratorBaseEENKUlvE1_clEvENKUlvE_clEvEUlddE_EEEEvS6_RKT_EUliE_EEviT1_,"ax",@progbits
	.align	128
        .global         _ZN2at6native18elementwise_kernelILi128ELi2EZNS0_22gpu_kernel_impl_nocastINS0_13BinaryFunctorIdddZZZNS0_15binary_internal21div_trunc_kernel_cudaERNS_18TensorIteratorBaseEENKUlvE1_clEvENKUlvE_clEvEUlddE_EEEEvS6_RKT_EUliE_EEviT1_
        .type           _ZN2at6native18elementwise_kernelILi128ELi2EZNS0_22gpu_kernel_impl_nocastINS0_13BinaryFunctorIdddZZZNS0_15binary_internal21div_trunc_kernel_cudaERNS_18TensorIteratorBaseEENKUlvE1_clEvENKUlvE_clEvEUlddE_EEEEvS6_RKT_EUliE_EEviT1_,@function
        .size           _ZN2at6native18elementwise_kernelILi128ELi2EZNS0_22gpu_kernel_impl_nocastINS0_13BinaryFunctorIdddZZZNS0_15binary_internal21div_trunc_kernel_cudaERNS_18TensorIteratorBaseEENKUlvE1_clEvENKUlvE_clEvEUlddE_EEEEvS6_RKT_EUliE_EEviT1_,(.L_x_22241 - _ZN2at6native18elementwise_kernelILi128ELi2EZNS0_22gpu_kernel_impl_nocastINS0_13BinaryFunctorIdddZZZNS0_15binary_internal21div_trunc_kernel_cudaERNS_18TensorIteratorBaseEENKUlvE1_clEvENKUlvE_clEvEUlddE_EEEEvS6_RKT_EUliE_EEviT1_)
        .other          _ZN2at6native18elementwise_kernelILi128ELi2EZNS0_22gpu_kernel_impl_nocastINS0_13BinaryFunctorIdddZZZNS0_15binary_internal21div_trunc_kernel_cudaERNS_18TensorIteratorBaseEENKUlvE1_clEvENKUlvE_clEvEUlddE_EEEEvS6_RKT_EUliE_EEviT1_,@"STO_CUDA_ENTRY STV_DEFAULT"
_ZN2at6native18elementwise_kernelILi128ELi2EZNS0_22gpu_kernel_impl_nocastINS0_13BinaryFunctorIdddZZZNS0_15binary_internal21div_trunc_kernel_cudaERNS_18TensorIteratorBaseEENKUlvE1_clEvENKUlvE_clEvEUlddE_EEEEvS6_RKT_EUliE_EEviT1_:
.text._ZN2at6native18elementwise_kernelILi128ELi2EZNS0_22gpu_kernel_impl_nocastINS0_13BinaryFunctorIdddZZZNS0_15binary_internal21div_trunc_kernel_cudaERNS_18TensorIteratorBaseEENKUlvE1_clEvENKUlvE_clEvEUlddE_EEEEvS6_RKT_EUliE_EEviT1_:
        /* <DEDUP_REMOVED lines=15> */
[----:B0-----:R-:W2:Y:S04]  /*00f0*/  LDG.E.64 R4, desc[UR6][R4.64] ;  /* 0x0000000604047981 */ /* 0x001ea8000c1e1b00 */
[----:B-1----:R-:W3:Y:S01]  /*0100*/  LDG.E.64 R6, desc[UR6][R6.64] ;  /* 0x0000000606067981 */ /* 0x002ee2000c1e1b00 */
[----:B------:R-:W-:Y:S01]  /*0110*/  HFMA2 R2, -RZ, RZ, 0, 5.9604644775390625e-08 ;  /* 0x00000001ff027431 */ /* 0x000fe200000001ff */
[----:B--2---:R-:W0:Y:S01]  /*0120*/  MUFU.RCP64H R3, R5 ;  /* 0x0000000500037308 */ /* 0x004e220000001800 */
[----:B---3--:R-:W-:-:S04]  /*0130*/  FSETP.GEU.AND P1, PT, |R7|, 6.5827683646048100446e-37, PT ;  /* 0x036000000700780b */ /* 0x008fc80003f2e200 */
[----:B0-----:R-:W0:-:S15]  /*0140*/  DFMA R8, -R4, R2, 1 ;  /* 0x3ff000000408742b */ /* 0x001e1e0000000102 */
        /* <DEDUP_REMOVED lines=29> */
[----:B0-----:R-:W0:-:S15]  /*0320*/  DFMA R10, -R4, R8, R6 ;  /* 0x00000008040a722b */ /* 0x001e1e0000000106 */
        /* <DEDUP_REMOVED lines=8> */
[----:B------:R-:W-:-:S07]  /*03b0*/  MOV R0, 0x3d0 ;  /* 0x000003d000007802 */ /* 0x000fce0000000f00 */
[----:B------:R-:W-:Y:S05]  /*03c0*/  CALL.REL.NOINC `($__internal_2_$__cuda_sm20_div_rn_f64_full) ;  /* 0x0000003400f47944 */ /* 0x000fea0003c00000 */
[----:B------:R-:W-:Y:S02]  /*03d0*/  MOV R2, R12 ;  /* 0x0000000c00027202 */ /* 0x000fe40000000f00 */
[----:B------:R-:W-:-:S07]  /*03e0*/  MOV R3, R13 ;  /* 0x0000000d00037202 */ /* 0x000fce0000000f00 */
.L_x_6940:
[----:B------:R-:W0:Y:S01]  /*03f0*/  LDC.64 R4, c[0x0][0x5e8] ;  /* 0x00017a00ff047b82 */ /* 0x000e220000000a00 */
[----:B------:R-:W0:Y:S01]  /*0400*/  FRND.F64.TRUNC R2, R2 ;  /* 0x0000000200027313 */ /* 0x000e22000030d800 */
[----:B------:R-:W-:Y:S01]  /*0410*/  IADD3 R23, PT, PT, R23, 0x80, RZ ;  /* 0x0000008017177810 */ /* 0x000fe20007ffe0ff */
[----:B0-----:R0:W-:Y:S06]  /*0420*/  STG.E.64 desc[UR6][R4.64], R2 ;  /* 0x0000000204007986 */ /* 0x0011ec000c101b06 */
.L_x_6939:
[----:B------:R-:W-:Y:S05]  /*0430*/  BSYNC.RECONVERGENT B0 ;  /* 0x0000000000007941 */ /* 0x000fea0003800200 */
.L_x_6938:
[----:B------:R-:W1:Y:S02]  /*0440*/  LDCU UR4, c[0x0][0x380] ;  /* 0x00007000ff0477ac */ /* 0x000e640008000800 */
[----:B-1----:R-:W-:-:S13]  /*0450*/  ISETP.GE.AND P0, PT, R23, UR4, PT ;  /* 0x0000000417007c0c */ /* 0x002fda000bf06270 */
[----:B------:R-:W-:Y:S05]  /*0460*/  @P0 EXIT ;  /* 0x000000000000094d */ /* 0x000fea0003800000 */
[----:B0-----:R-:W0:Y:S08]  /*0470*/  LDC.64 R4, c[0x0][0x5f8] ;  /* 0x00017e00ff047b82 */ /* 0x001e300000000a00 */
[----:B------:R-:W1:Y:S01]  /*0480*/  LDC.64 R6, c[0x0][0x5f0] ;  /* 0x00017c00ff067b82 */ /* 0x000e620000000a00 */
[----:B0-----:R-:W2:Y:S04]  /*0490*/  LDG.E.64 R4, desc[UR6][R4.64] ;  /* 0x0000000604047981 */ /* 0x001ea8000c1e1b00 */
[----:B-1----:R-:W3:Y:S01]  /*04a0*/  LDG.E.64 R6, desc[UR6][R6.64] ;  /* 0x0000000606067981 */ /* 0x002ee2000c1e1b00 */
[----:B------:R-:W-:Y:S01]  /*04b0*/  IMAD.MOV.U32 R2, RZ, RZ, 0x1 ;  /* 0x00000001ff027424 */ /* 0x000fe200078e00ff */
        /* <DEDUP_REMOVED lines=45> */
.L_x_6941:
[----:B------:R-:W0:Y:S01]  /*0790*/  LDC.64 R4, c[0x0][0x5e8] ;  /* 0x00017a00ff047b82 */ /* 0x000e220000000a00 */
[----:B------:R-:W0:Y:S02]  /*07a0*/  FRND.F64.TRUNC R2, R2 ;  /* 0x0000000200027313 */ /* 0x000e24000030d800 */
[----:B0-----:R-:W-:Y:S01]  /*07b0*/  STG.E.64 desc[UR6][R4.64], R2 ;  /* 0x0000000204007986 */ /* 0x001fe2000c101b06 */
[----:B------:R-:W-:Y:S05]  /*07c0*/  EXIT ;  /* 0x000000000000794d */ /* 0x000fea0003800000 */
.L_x_6937:
        /* <DEDUP_REMOVED lines=8> */
[----:B------:R-:W-:Y:S01]  /*0850*/  MOV R3, R23 ;  /* 0x0000001700037202 */ /* 0x000fe20000000f00 */
[----:B------:R-:W-:Y:S01]  /*0860*/  IMAD.MOV.U32 R2, RZ, RZ, RZ ;  /* 0x000000ffff027224 */ /* 0x000fe200078e00ff */
[----:B------:R-:W-:Y:S01]  /*0870*/  ISETP.NE.AND P0, PT, R18, RZ, PT ;  /* 0x000000ff1200720c */ /* 0x000fe20003f05270 */
[----:B------:R-:W1:Y:S01]  /*0880*/  LDCU UR8, c[0x0][0x38c] ;  /* 0x00007180ff0877ac */ /* 0x000e620008000800 */
        /* <DEDUP_REMOVED lines=25> */
[----:B------:R-:W-:Y:S01]  /*0a20*/  IMAD.MOV.U32 R6, RZ, RZ, RZ ;  /* 0x000000ffff067224 */ /* 0x000fe200078e00ff */
        /* <DEDUP_REMOVED lines=69> */
[----:B------:R-:W-:Y:S01]  /*0e80*/  IMAD.MOV.U32 R4, RZ, RZ, RZ ;  /* 0x000000ffff047224 */ /* 0x000fe200078e00ff */
        /* <DEDUP_REMOVED lines=33> */
[----:B-1----:R-:W-:-:S05]  /*10a0*/  SHF.R.U32.HI R7, RZ, UR4, R6 ;  /* 0x00000004ff077c19 */ /* 0x002fca0008011606 */
[----:B------:R-:W-:-:S04]  /*10b0*/  IMAD.MOV R3, RZ, RZ, -R7 ;  /* 0x000000ffff037224 */ /* 0x000fc800078e0a07 */
        /* <DEDUP_REMOVED lines=189> */
[----:B------:R-:W-:Y:S01]  /*1c90*/  MOV R4, RZ ;  /* 0x000000ff00047202 */ /* 0x000fe20000000f00 */
        /* <DEDUP_REMOVED lines=16> */
[----:B------:R-:W-:Y:S02]  /*1da0*/  IMAD R2, R5, UR11, R2 ;  /* 0x0000000b05027c24 */ /* 0x000fe4000f8e0202 */
[----:B------:R-:W-:-:S04]  /*1db0*/  @P0 IMAD.MOV R8, RZ, RZ, -R4 ;  /* 0x000000ffff080224 */ /* 0x000fc800078e0a04 */
[----:B0-----:R-:W-:-:S04]  /*1dc0*/  @P0 IMAD R9, R8, R15, R9 ;  /* 0x0000000f08090224 */ /* 0x001fc800078e0209 */
[C---:B-1----:R-:W-:Y:S02]  /*1dd0*/  @P0 IMAD R11, R9.reuse, R6, R11 ;  /* 0x00000006090b0224 */ /* 0x042fe400078e020b */
[C---:B------:R-:W-:Y:S02]  /*1de0*/  @P0 IMAD R0, R9.reuse, R7, R0 ;  /* 0x0000000709000224 */ /* 0x040fe400078e0200 */
[----:B-----5:R-:W-:-:S07]  /*1df0*/  @P0 IMAD R2, R9, R10, R2 ;  /* 0x0000000a09020224 */ /* 0x020fce00078e0202 */
.L_x_6944:
[----:B------:R-:W0:Y:S01]  /*1e00*/  LDCU.128 UR8, c[0x0][0x5f0] ;  /* 0x0000be00ff0877ac */ /* 0x000e220008000c00 */
[----:B------:R-:W1:Y:S01]  /*1e10*/  LDCU.64 UR4, c[0x0][0x5e8] ;  /* 0x0000bd00ff0477ac */ /* 0x000e620008000a00 */
[----:B0-----:R-:W-:-:S04]  /*1e20*/  IADD3 R4, P0, PT, R2, UR10, RZ ;  /* 0x0000000a02047c10 */ /* 0x001fc8000ff1e0ff */
[----:B------:R-:W-:-:S06]  /*1e30*/  IADD3.X R5, PT, PT, RZ, UR11, RZ, P0, !PT ;  /* 0x0000000bff057c10 */ /* 0x000fcc00087fe4ff */
[----:B------:R-:W2:Y:S01]  /*1e40*/  LDG.E.64 R4, desc[UR6][R4.64] ;  /* 0x0000000604047981 */ /* 0x000ea2000c1e1b00 */
[----:B------:R-:W-:-:S04]  /*1e50*/  IADD3 R6, P0, PT, R0, UR8, RZ ;  /* 0x0000000800067c10 */ /* 0x000fc8000ff1e0ff */
[----:B------:R-:W-:-:S06]  /*1e60*/  IADD3.X R7, PT, PT, RZ, UR9, RZ, P0, !PT ;  /* 0x00000009ff077c10 */ /* 0x000fcc00087fe4ff */
[----:B------:R-:W3:Y:S01]  /*1e70*/  LDG.E.64 R6, desc[UR6][R6.64] ;  /* 0x0000000606067981 */ /* 0x000ee2000c1e1b00 */
[----:B------:R-:W-:Y:S01]  /*1e80*/  MOV R2, 0x1 ;  /* 0x0000000100027802 */ /* 0x000fe20000000f00 */
[----:B------:R-:W-:Y:S01]  /*1e90*/  BSSY.RECONVERGENT B1, `(.L_x_6945) ;  /* 0x0000030000017945 */ /* 0x000fe20003800200 */
[----:B-1----:R-:W-:-:S04]  /*1ea0*/  IADD3 R10, P1, PT, R11, UR4, RZ ;  /* 0x000000040b0a7c10 */ /* 0x002fc8000ff3e0ff */
[----:B------:R-:W-:Y:S01]  /*1eb0*/  IADD3.X R11, PT, PT, RZ, UR5, RZ, P1, !PT ;  /* 0x00000005ff0b7c10 */ /* 0x000fe20008ffe4ff */
[----:B--2---:R-:W0:Y:S01]  /*1ec0*/  MUFU.RCP64H R3, R5 ;  /* 0x0000000500037308 */ /* 0x004e220000001800 */
[----:B---3--:R-:W-:Y:S01]  /*1ed0*/  FSETP.GEU.AND P2, PT, |R7|, 6.5827683646048100446e-37, PT ;  /* 0x036000000700780b */ /* 0x008fe20003f4e200 */
        /* <DEDUP_REMOVED lines=41> */
[----:B------:R-:W-:Y:S01]  /*2170*/  IMAD.MOV.U32 R2, RZ, RZ, R12 ;  /* 0x000000ffff027224 */ /* 0x000fe200078e000c */
[----:B------:R-:W-:-:S07]  /*2180*/  MOV R3, R13 ;  /* 0x0000000d00037202 */ /* 0x000fce0000000f00 */
.L_x_6946:
[----:B------:R-:W-:Y:S05]  /*2190*/  BSYNC.RECONVERGENT B1 ;  /* 0x0000000000017941 */ /* 0x000fea0003800200 */
.L_x_6945:
[----:B------:R-:W0:Y:S01]  /*21a0*/  FRND.F64.TRUNC R2, R2 ;  /* 0x0000000200027313 */ /* 0x000e22000030d800 */
[----:B------:R-:W-:Y:S01]  /*21b0*/  IADD3 R23, PT, PT, R23, 0x80, RZ ;  /* 0x0000008017177810 */ /* 0x000fe20007ffe0ff */
[----:B0-----:R0:W-:Y:S06]  /*21c0*/  STG.E.64 desc[UR6][R10.64], R2 ;  /* 0x000000020a007986 */ /* 0x0011ec000c101b06 */
.L_x_6943:
[----:B------:R-:W-:Y:S05]  /*21d0*/  BSYNC.RECONVERGENT B0 ;  /* 0x0000000000007941 */ /* 0x000fea0003800200 */
.L_x_6942:
[----:B------:R-:W1:Y:S02]  /*21e0*/  LDCU UR4, c[0x0][0x380] ;  /* 0x00007000ff0477ac */ /* 0x000e640008000800 */
[----:B-1----:R-:W-:-:S13]  /*21f0*/  ISETP.GE.AND P0, PT, R23, UR4, PT ;  /* 0x0000000417007c0c */ /* 0x002fda000bf06270 */
        /* <DEDUP_REMOVED lines=9> */
[----:B------:R-:W-:-:S05]  /*2290*/  SHF.R.U32.HI R5, RZ, UR5, R4 ;  /* 0x00000005ff057c19 */ /* 0x000fca0008011604 */
[----:B------:R-:W-:-:S04]  /*22a0*/  IMAD.MOV R2, RZ, RZ, -R5 ;  /* 0x000000ffff027224 */ /* 0x000fc800078e0a05 */
        /* <DEDUP_REMOVED lines=338> */
.L_x_6947:
        /* <DEDUP_REMOVED lines=55> */
[----:B------:R-:W-:Y:S01]  /*3b40*/  MOV R2, R12 ;  /* 0x0000000c00027202 */ /* 0x000fe20000000f00 */
[----:B------:R-:W-:-:S07]  /*3b50*/  IMAD.MOV.U32 R3, RZ, RZ, R13 ;  /* 0x000000ffff037224 */ /* 0x000fce00078e000d */
.L_x_6949:
[----:B------:R-:W-:Y:S05]  /*3b60*/  BSYNC.RECONVERGENT B0 ;  /* 0x0000000000007941 */ /* 0x000fea0003800200 */
.L_x_6948:
[----:B------:R-:W0:Y:S02]  /*3b70*/  FRND.F64.TRUNC R2, R2 ;  /* 0x0000000200027313 */ /* 0x000e24000030d800 */
[----:B0-----:R-:W-:Y:S01]  /*3b80*/  STG.E.64 desc[UR6][R10.64], R2 ;  /* 0x000000020a007986 */ /* 0x001fe2000c101b06 */
[----:B------:R-:W-:Y:S05]  /*3b90*/  EXIT ;  /* 0x000000000000794d */ /* 0x000fea0003800000 */
        .weak           $__internal_2_$__cuda_sm20_div_rn_f64_full
        .type           $__internal_2_$__cuda_sm20_div_rn_f64_full,@function
        .size           $__internal_2_$__cuda_sm20_div_rn_f64_full,(.L_x_22241 - $__internal_2_$__cuda_sm20_div_rn_f64_full)
$__internal_2_$__cuda_sm20_div_rn_f64_full:
[C---:B------:R-:W-:Y:S01]  /*3ba0*/  FSETP.GEU.AND P2, PT, |R7|.reuse, 1.469367938527859385e-39, PT ;  /* 0x001000000700780b */ /* 0x040fe20003f4e200 */
[----:B------:R-:W-:Y:S01]  /*3bb0*/  BSSY.RECONVERGENT B2, `(.L_x_6950) ;  /* 0x000007c000027945 */ /* 0x000fe20003800200 */
[----:B------:R-:W-:Y:S02]  /*3bc0*/  LOP3.LUT R12, R7, 0x7ff00000, RZ, 0xc0, !PT ;  /* 0x7ff00000070c7812 */ /* 0x000fe400078ec0ff */
[C---:B------:R-:W-:Y:S02]  /*3bd0*/  LOP3.LUT R19, R5.reuse, 0x7ff00000, RZ, 0xc0, !PT ;  /* 0x7ff0000005137812 */ /* 0x040fe400078ec0ff */
[----:B------:R-:W-:Y:S01]  /*3be0*/  MOV R13, 0x1ca00000 ;  /* 0x1ca00000000d7802 */ /* 0x000fe20000000f00 */
[----:B------:R-:W-:Y:S01]  /*3bf0*/  IMAD.MOV.U32 R24, RZ, RZ, R12 ;  /* 0x000000ffff187224 */ /* 0x000fe200078e000c */
[----:B------:R-:W-:Y:S02]  /*3c00*/  ISETP.GE.U32.AND P1, PT, R12, R19, PT ;  /* 0x000000130c00720c */ /* 0x000fe40003f26070 */
[----:B------:R-:W-:-:S02]  /*3c10*/  FSETP.GEU.AND P0, PT, |R5|, 1.469367938527859385e-39, PT ;  /* 0x001000000500780b */ /* 0x000fc40003f0e200 */
[C---:B------:R-:W-:Y:S02]  /*3c20*/  LOP3.LUT R2, R5.reuse, 0x800fffff, RZ, 0xc0, !PT ;  /* 0x800fffff05027812 */ /* 0x040fe400078ec0ff */
[----:B------:R-:W-:Y:S02]  /*3c30*/  @!P2 LOP3.LUT R9, R5, 0x7ff00000, RZ, 0xc0, !PT ;  /* 0x7ff000000509a812 */ /* 0x000fe400078ec0ff */
[----:B------:R-:W-:Y:S02]  /*3c40*/  LOP3.LUT R3, R2, 0x3ff00000, RZ, 0xfc, !PT ;  /* 0x3ff0000002037812 */ /* 0x000fe400078efcff */
[----:B------:R-:W-:Y:S02]  /*3c50*/  @!P2 ISETP.GE.U32.AND P3, PT, R12, R9, PT ;  /* 0x000000090c00a20c */ /* 0x000fe40003f66070 */
[C---:B------:R-:W-:Y:S02]  /*3c60*/  SEL R9, R13.reuse, 0x63400000, !P1 ;  /* 0x634000000d097807 */ /* 0x040fe40004800000 */
[----:B------:R-:W-:-:S02]  /*3c70*/  @!P2 SEL R21, R13, 0x63400000, !P3 ;  /* 0x634000000d15a807 */ /* 0x000fc40005800000 */
[----:B------:R-:W-:Y:S02]  /*3c80*/  MOV R2, R4 ;  /* 0x0000000400027202 */ /* 0x000fe40000000f00 */
[--C-:B------:R-:W-:Y:S02]  /*3c90*/  @!P2 LOP3.LUT R21, R21, 0x80000000, R7.reuse, 0xf8, !PT ;  /* 0x800000001515a812 */ /* 0x100fe400078ef807 */
[----:B------:R-:W-:Y:S02]  /*3ca0*/  LOP3.LUT R9, R9, 0x800fffff, R7, 0xf8, !PT ;  /* 0x800fffff09097812 */ /* 0x000fe400078ef807 */
[----:B------:R-:W-:Y:S01]  /*3cb0*/  @!P2 LOP3.LUT R21, R21, 0x100000, RZ, 0xfc, !PT ;  /* 0x001000001515a812 */ /* 0x000fe200078efcff */
[----:B------:R-:W0:Y:S01]  /*3cc0*/  @!P0 DMUL R2, R4, 8.98846567431157953865e+307 ;  /* 0x7fe0000004028828 */ /* 0x000e220000000000 */
[----:B------:R-:W-:Y:S01]  /*3cd0*/  MOV R8, R6 ;  /* 0x0000000600087202 */ /* 0x000fe20000000f00 */
[----:B0-----:R-:W0:Y:S01]  /*3ce0*/  MUFU.RCP64H R15, R3 ;  /* 0x00000003000f7308 */ /* 0x001e220000001800 */
[----:B------:R-:W-:-:S02]  /*3cf0*/  @!P2 MOV R20, RZ ;  /* 0x000000ff0014a202 */ /* 0x000fc40000000f00 */
[----:B------:R-:W-:Y:S02]  /*3d00*/  @!P0 LOP3.LUT R19, R3, 0x7ff00000, RZ, 0xc0, !PT ;  /* 0x7ff0000003138812 */ /* 0x000fe400078ec0ff */
[----:B------:R-:W-:Y:S02]  /*3d10*/  MOV R14, 0x1 ;  /* 0x00000001000e7802 */ /* 0x000fe40000000f00 */
[----:B------:R-:W-:-:S15]  /*3d20*/  IADD3 R26, PT, PT, R19, -0x1, RZ ;  /* 0xffffffff131a7810 */ /* 0x000fde0007ffe0ff */
[----:B------:R-:W-:-:S15]  /*3d30*/  NOP ;  /* 0x0000000000007918 */ /* 0x000fde0000000000 */
[----:B------:R-:W-:-:S15]  /*3d40*/  NOP ;  /* 0x0000000000007918 */ /* 0x000fde0000000000 */
[----:B------:R-:W-:-:S10]  /*3d50*/  NOP ;  /* 0x0000000000007918 */ /* 0x000fd40000000000 */
        /* <DEDUP_REMOVED lines=48> */
[----:B------:R-:W-:Y:S02]  /*4060*/  VIMNMX R6, PT, PT, R6, 0x46a00000, PT ;  /* 0x46a0000006067848 */ /* 0x000fe40003fe0100 */
[----:B------:R-:W-:-:S04]  /*4070*/  SEL R13, R13, 0x63400000, !P0 ;  /* 0x634000000d0d7807 */ /* 0x000fc80004000000 */
[----:B------:R-:W-:Y:S02]  /*4080*/  IADD3 R14, PT, PT, -R13, R6, RZ ;  /* 0x000000060d0e7210 */ /* 0x000fe40007ffe1ff */
[----:B------:R-:W-:Y:S02]  /*4090*/  MOV R6, RZ ;  /* 0x000000ff00067202 */ /* 0x000fe40000000f00 */
[----:B------:R-:W-:-:S06]  /*40a0*/  IADD3 R7, PT, PT, R14, 0x7fe00000, RZ ;  /* 0x7fe000000e077810 */ /* 0x000fcc0007ffe0ff */
        /* <DEDUP_REMOVED lines=9> */
[----:B------:R-:W-:Y:S01]  /*4140*/  IADD3 R3, PT, PT, -R14, RZ, RZ ;  /* 0x000000ff0e037210 */ /* 0x000fe20007ffe1ff */
[----:B------:R-:W0:Y:S01]  /*4150*/  DMUL.RP R6, R20, R6 ;  /* 0x0000000614067228 */ /* 0x000e220000008000 */
[----:B------:R-:W-:Y:S02]  /*4160*/  MOV R2, RZ ;  /* 0x000000ff00027202 */ /* 0x000fe40000000f00 */
[----:B0-----:R-:W-:-:S15]  /*4170*/  LOP3.LUT R5, R7, R5, RZ, 0x3c, !PT ;  /* 0x0000000507057212 */ /* 0x001fde00078e3cff */
[----:B------:R-:W-:-:S15]  /*4180*/  NOP ;  /* 0x0000000000007918 */ /* 0x000fde0000000000 */
[----:B------:R-:W-:-:S15]  /*4190*/  NOP ;  /* 0x0000000000007918 */ /* 0x000fde0000000000 */
[----:B------:R-:W-:-:S15]  /*41a0*/  NOP ;  /* 0x0000000000007918 */ /* 0x000fde0000000000 */
[----:B------:R-:W-:-:S01]  /*41b0*/  NOP ;  /* 0x0000000000007918 */ /* 0x000fc20000000000 */
[----:B------:R-:W0:Y:S02]  /*41c0*/  DFMA R2, R12, -R2, R20 ;  /* 0x800000020c02722b */ /* 0x000e240000000014 */
[----:B0-----:R-:W-:-:S04]  /*41d0*/  IADD3 R2, PT, PT, -R14, -0x43300000, RZ ;  /* 0xbcd000000e027810 */ /* 0x001fc80007ffe1ff */
[----:B------:R-:W-:-:S04]  /*41e0*/  FSETP.NEU.AND P0, PT, |R3|, R2, PT ;  /* 0x000000020300720b */ /* 0x000fc80003f0d200 */
[----:B------:R-:W-:Y:S02]  /*41f0*/  FSEL R12, R6, R12, !P0 ;  /* 0x0000000c060c7208 */ /* 0x000fe40004000000 */
[----:B------:R-:W-:Y:S01]  /*4200*/  FSEL R13, R5, R13, !P0 ;  /* 0x0000000d050d7208 */ /* 0x000fe20004000000 */
[----:B------:R-:W-:Y:S06]  /*4210*/  BRA `(.L_x_6952) ;  /* 0x0000000000547947 */ /* 0x000fec0003800000 */
.L_x_6951:
[----:B------:R-:W0:Y:S02]  /*4220*/  DSETP.NAN.AND P0, PT, R6, R6, PT ;  /* 0x000000060600722a */ /* 0x000e240003f08000 */
[----:B0-----:R-:W-:Y:S05]  /*4230*/  @P0 BRA `(.L_x_6953) ;  /* 0x0000000000440947 */ /* 0x001fea0003800000 */
[----:B------:R-:W0:Y:S02]  /*4240*/  DSETP.NAN.AND P0, PT, R4, R4, PT ;  /* 0x000000040400722a */ /* 0x000e240003f08000 */
[----:B0-----:R-:W-:Y:S05]  /*4250*/  @P0 BRA `(.L_x_6954) ;  /* 0x0000000000300947 */ /* 0x001fea0003800000 */
[----:B------:R-:W-:Y:S02]  /*4260*/  ISETP.NE.AND P0, PT, R24, R19, PT ;  /* 0x000000131800720c */ /* 0x000fe40003f05270 */
[----:B------:R-:W-:Y:S02]  /*4270*/  MOV R12, 0x0 ;  /* 0x00000000000c7802 */ /* 0x000fe40000000f00 */
[----:B------:R-:W-:-:S09]  /*4280*/  MOV R13, 0xfff80000 ;  /* 0xfff80000000d7802 */ /* 0x000fd20000000f00 */
        /* <DEDUP_REMOVED lines=9> */
.L_x_6954:
[----:B------:R-:W-:Y:S02]  /*4320*/  LOP3.LUT R13, R5, 0x80000, RZ, 0xfc, !PT ;  /* 0x00080000050d7812 */ /* 0x000fe400078efcff */
[----:B------:R-:W-:Y:S01]  /*4330*/  MOV R12, R4 ;  /* 0x00000004000c7202 */ /* 0x000fe20000000f00 */
[----:B------:R-:W-:Y:S06]  /*4340*/  BRA `(.L_x_6952) ;  /* 0x0000000000087947 */ /* 0x000fec0003800000 */
.L_x_6953:
[----:B------:R-:W-:Y:S02]  /*4350*/  LOP3.LUT R13, R7, 0x80000, RZ, 0xfc, !PT ;  /* 0x00080000070d7812 */ /* 0x000fe400078efcff */
[----:B------:R-:W-:-:S07]  /*4360*/  MOV R12, R6 ;  /* 0x00000006000c7202 */ /* 0x000fce0000000f00 */
.L_x_6952:
[----:B------:R-:W-:Y:S05]  /*4370*/  BSYNC.RECONVERGENT B2 ;  /* 0x0000000000027941 */ /* 0x000fea0003800200 */
.L_x_6950:
[----:B------:R-:W-:Y:S01]  /*4380*/  MOV R2, R0 ;  /* 0x0000000000027202 */ /* 0x000fe20000000f00 */
[----:B------:R-:W-:-:S04]  /*4390*/  HFMA2 R3, -RZ, RZ, 0, 0 ;  /* 0x00000000ff037431 */ /* 0x000fc800000001ff */
[----:B------:R-:W-:Y:S05]  /*43a0*/  RET.REL.NODEC R2 `(_ZN2at6native18elementwise_kernelILi128ELi2EZNS0_22gpu_kernel_impl_nocastINS0_13BinaryFunctorIdddZZZNS0_15binary_internal21div_trunc_kernel_cudaERNS_18TensorIteratorBaseEENKUlvE1_clEvENKUlvE_clEvEUlddE_EEEEvS6_RKT_EUliE_EEviT1_) ;  /* 0xffffffbc02147950 */ /* 0x000fea0003c3ffff */
.L_x_6955:
        /* <DEDUP_REMOVED lines=13> */
.L_x_22241:


//--------------------- .text._ZN2at6native27unrolled_elementwise_kernelINS0_13BinaryFunctorIdddZZZNS0_15binary_internal21div_trunc_kernel_cudaERNS_18TensorIteratorBaseEENKUlvE1_clEvENKUlvE_clEvEUlddE_EESt5arrayIPcLm3EELi4E23TrivialOffsetCalculatorILi2EjESD_ILi1EjENS0_6memory15LoadWithoutCastENSG_16StoreWithoutCastEEEviT_T0_T2_T3_T4_T5_ --------------------------
	.section	.text._ZN2at6native27unrolled_elementwise_kernelINS0_13BinaryFunctorIdddZZZNS0_15binary_internal21div_trunc_kernel_cudaERNS_18TensorIteratorBaseEENKUlvE1_clEvENKUlvE_clEvEUlddE_EESt5arrayIPcLm3EELi4E23TrivialOffsetCalculatorILi2EjESD_ILi1EjENS0_6memory15LoadWithoutCastENSG_16StoreWithoutCastEEEviT_T0_T2_T3_T4_T5_,"ax",@progbits
	.align	128
        .global         _ZN2at6native27unrolled_elementwise_kernelINS0_13BinaryFunctorIdddZZZNS0_15binary_internal21div_trunc_kernel_cudaERNS_18TensorIteratorBaseEENKUlvE1_clEvENKUlvE_clEvEUlddE_EESt5arrayIPcLm3EELi4E23TrivialOffsetCalculatorILi2EjESD_ILi1EjENS0_6memory15LoadWithoutCastENSG_16StoreWithoutCastEEEviT_T0_T2_T3_T4_T5_
        .type           _ZN2at6native27unrolled_elementwise_kernelINS0_13BinaryFunctorIdddZZZNS0_15binary_internal21div_trunc_kernel_cudaERNS_18TensorIteratorBaseEENKUlvE1_clEvENKUlvE_clEvEUlddE_EESt5arrayIPcLm3EELi4E23TrivialOffsetCalculatorILi2EjESD_ILi1EjENS0_6memory15LoadWithoutCastENSG_16StoreWithoutCastEEEviT_T0_T2_T3_T4_T5_,@function
        .size           _ZN2at6native27unrolled_elementwise_kernelINS0_13BinaryFunctorIdddZZZNS0_15binary_internal21div_trunc_kernel_cudaERNS_18TensorIteratorBaseEENKUlvE1_clEvENKUlvE_clEvEUlddE_EESt5arrayIPcLm3EELi4E23TrivialOffsetCalculatorILi2EjESD_ILi1EjENS0_6memory15LoadWithoutCastENSG_16StoreWithoutCastEEEviT_T0_T2_T3_T4_T5_,(.L_x_22242 - _ZN2at6native27unrolled_elementwise_kernelINS0_13BinaryFunctorIdddZZZNS0_15binary_internal21div_trunc_kernel_cudaERNS_18TensorIteratorBaseEENKUlvE1_clEvENKUlvE_clEvEUlddE_EESt5arrayIPcLm3EELi4E23TrivialOffsetCalculatorILi2EjESD_ILi1EjENS0_6memory15LoadWithoutCastENSG_16StoreWithoutCastEEEviT_T0_T2_T3_T4_T5_)
        .other          _ZN2at6native27unrolled_elementwise_kernelINS0_13BinaryFunctorIdddZZZNS0_15binary_internal21div_trunc_kernel_cudaERNS_18TensorIteratorBaseEENKUlvE1_clEvENKUlvE_clEvEUlddE_EESt5arrayIPcLm3EELi4E23TrivialOffsetCalculatorILi2EjESD_ILi1EjENS0_6memory15LoadWithoutCastENSG_16StoreWithoutCastEEEviT_T0_T2_T3_T4_T5_,@"STO_CUDA_ENTRY STV_DEFAULT"
_ZN2at6native27unrolled_elementwise_kernelINS0_13BinaryFunctorIdddZZZNS0_15binary_internal21div_trunc_kernel_cudaERNS_18TensorIteratorBaseEENKUlvE1_clEvENKUlvE_clEvEUlddE_EESt5arrayIPcLm3EELi4E23TrivialOffsetCalculatorILi2EjESD_ILi1EjENS0_6memory15LoadWithoutCastENSG_16StoreWithoutCastEEEviT_T0_T2_T3_T4_T5_:
.text._ZN2at6native27unrolled_elementwise_kernelINS0_13BinaryFunctorIdddZZZNS0_15binary_internal21div_trunc_kernel_cudaERNS_18TensorIteratorBaseEENKUlvE1_clEvENKUlvE_clEvEUlddE_EESt5arrayIPcLm3EELi4E23TrivialOffsetCalculatorILi2EjESD_ILi1EjENS0_6memory15LoadWithoutCastENSG_16StoreWithoutCastEEEviT_T0_T2_T3_T4_T5_:
[----:B------:R-:W-:Y:S01]  /*0000*/  LDC R1, c[0x0][0x37c] ;  /* 0x0000df00ff017b82 */ /* 0x000fe20000000800 */
[----:B------:R-:W0:Y:S07]  /*0010*/  S2R R5, SR_CTAID.X ;  /* 0x0000000000057919 */ /* 0x000e2e0000002500 */
[----:B------:R-:W0:Y:S01]  /*0020*/  LDC R2, c[0x0][0x380] ;  /* 0x0000e000ff027b82 */ /* 0x000e220000000800 */
[----:B------:R-:W1:Y:S01]  /*0030*/  LDCU.64 UR4, c[0x0][0x358] ;  /* 0x00006b00ff0477ac */ /* 0x000e620008000a00 */
[----:B------:R-:W-:Y:S01]  /*0040*/  CS2R R24, SRZ ;  /* 0x0000000000187805 */ /* 0x000fe2000001ff00 */
[----:B------:R-:W2:Y:S01]  /*0050*/  S2R R0, SR_TID.X ;  /* 0x0000000000007919 */ /* 0x000ea20000002100 */
[----:B------:R-:W-:-:S04]  /*0060*/  CS2R R8, SRZ ;  /* 0x0000000000087805 */ /* 0x000fc8000001ff00 */
[----:B------:R-:W3:Y:S08]  /*0070*/  LDC.64 R18, c[0x0][0x390] ;  /* 0x0000e400ff127b82 */ /* 0x000ef00000000a00 */
[----:B------:R-:W4:Y:S08]  /*0080*/  LDC.64 R10, c[0x0][0x398] ;  /* 0x0000e600ff0a7b82 */ /* 0x000f300000000a00 */
[----:B------:R-:W1:Y:S01]  /*0090*/  LDC.64 R26, c[0x0][0x390] ;  /* 0x0000e400ff1a7b82 */ /* 0x000e620000000a00 */
[----:B0-----:R-:W-:-:S07]  /*00a0*/  IMAD R3, R5, -0x200, R2 ;  /* 0xfffffe0005037824 */ /* 0x001fce00078e0202 */
[----:B------:R-:W0:Y:S01]  /*00b0*/  LDC.64 R16, c[0x0][0x398] ;  /* 0x0000e600ff107b82 */ /* 0x000e220000000a00 */
[----:B--2---:R-:W-:Y:S01]  /*00c0*/  IMAD.MOV.U32 R2, RZ, RZ, R0 ;  /* 0x000000ffff027224 */ /* 0x004fe200078e0000 */
[----:B------:R-:W-:-:S06]  /*00d0*/  ISETP.GE.AND P0, PT, R0, R3, PT ;  /* 0x000000030000720c */ /* 0x000fcc0003f06270 */
[----:B------:R-:W2:Y:S08]  /*00e0*/  LDC.64 R14, c[0x0][0x390] ;  /* 0x0000e400ff0e7b82 */ /* 0x000eb00000000a00 */
[----:B------:R-:W2:Y:S01]  /*00f0*/  LDC.64 R12, c[0x0][0x398] ;  /* 0x0000e600ff0c7b82 */ /* 0x000ea20000000a00 */
[----:B------:R-:W-:Y:S02]  /*0100*/  @!P0 VIADD R0, R2, 0x80 ;  /* 0x0000008002008836 */ /* 0x000fe40000000000 */
[----:B------:R-:W-:-:S03]  /*0110*/  @!P0 IMAD R7, R5, 0x200, R2 ;  /* 0x0000020005078824 */ /* 0x000fc600078e0202 */
[----:B------:R-:W-:Y:S02]  /*0120*/  ISETP.GE.AND P1, PT, R0, R3, PT ;  /* 0x000000030000720c */ /* 0x000fe40003f26270 */
[----:B------:R-:W0:Y:S08]  /*0130*/  LDC.64 R28, c[0x0][0x390] ;  /* 0x0000e400ff1c7b82 */ /* 0x000e300000000a00 */
[----:B------:R-:W2:Y:S03]  /*0140*/  LDC.64 R32, c[0x0][0x398] ;  /* 0x0000e600ff207b82 */ /* 0x000ea60000000a00 */
[----:B------:R-:W-:-:S02]  /*0150*/  @!P1 IMAD R23, R5, 0x200, R0 ;  /* 0x0000020005179824 */ /* 0x000fc400078e0200 */
[----:B------:R-:W-:Y:S02]  /*0160*/  @!P1 VIADD R0, R0, 0x80 ;  /* 0x0000008000009836 */ /* 0x000fe40000000000 */
[----:B---3--:R-:W-:-:S03]  /*0170*/  @!P1 IMAD.WIDE.U32 R34, R23, 0x8, R18 ;  /* 0x0000000817229825 */ /* 0x008fc600078e0012 */
[----:B------:R-:W-:Y:S01]  /*0180*/  ISETP.GE.AND P3, PT, R0, R3, PT ;  /* 0x000000030000720c */ /* 0x000fe20003f66270 */
[----:B----4-:R-:W-:Y:S01]  /*0190*/  @!P1 IMAD.WIDE.U32 R10, R23, 0x8, R10 ;  /* 0x00000008170a9825 */ /* 0x010fe200078e000a */
[----:B-1----:R1:W5:Y:S03]  /*01a0*/  @!P1 LDG.E.64 R24, desc[UR4][R34.64] ;  /* 0x0000000422189981 */ /* 0x002366000c1e1b00 */
[----:B0-----:R-:W-:-:S08]  /*01b0*/  @!P0 IMAD.WIDE.U32 R28, R7, 0x8, R28 ;  /* 0x00000008071c8825 */ /* 0x001fd000078e001c */
[----:B------:R-:W-:Y:S02]  /*01c0*/  @!P3 IMAD R21, R5, 0x200, R0 ;  /* 0x000002000515b824 */ /* 0x000fe400078e0200 */
[----:B------:R-:W-:Y:S02]  /*01d0*/  @!P3 VIADD R0, R0, 0x80 ;  /* 0x000000800000b836 */ /* 0x000fe40000000000 */
[----:B--2---:R-:W-:Y:S01]  /*01e0*/  @!P0 IMAD.WIDE.U32 R32, R7, 0x8, R32 ;  /* 0x0000000807208825 */ /* 0x004fe200078e0020 */
[----:B------:R-:W-:Y:S02]  /*01f0*/  CS2R R22, SRZ ;  /* 0x0000000000167805 */ /* 0x000fe4000001ff00 */
[----:B------:R-:W-:Y:S02]  /*0200*/  CS2R R6, SRZ ;  /* 0x0000000000067805 */ /* 0x000fe4000001ff00 */
[----:B------:R-:W-:Y:S01]  /*0210*/  ISETP.GE.AND P2, PT, R0, R3, PT ;  /* 0x000000030000720c */ /* 0x000fe20003f46270 */
[C---:B------:R-:W-:Y:S01]  /*0220*/  @!P3 IMAD.WIDE.U32 R26, R21.reuse, 0x8, R26 ;  /* 0x00000008151ab825 */ /* 0x040fe200078e001a */
[----:B------:R1:W5:Y:S03]  /*0230*/  @!P0 LDG.E.64 R8, desc[UR4][R32.64] ;  /* 0x0000000420088981 */ /* 0x000366000c1e1b00 */
[----:B------:R-:W-:Y:S01]  /*0240*/  @!P3 IMAD.WIDE.U32 R30, R21, 0x8, R16 ;  /* 0x00000008151eb825 */ /* 0x000fe200078e0010 */
[----:B------:R-:W-:-:S02]  /*0250*/  CS2R R20, SRZ ;  /* 0x0000000000147805 */ /* 0x000fc4000001ff00 */
[----:B------:R-:W-:Y:S01]  /*0260*/  CS2R R16, SRZ ;  /* 0x0000000000107805 */ /* 0x000fe2000001ff00 */
[----:B------:R1:W5:Y:S04]  /*0270*/  @!P1 LDG.E.64 R22, desc[UR4][R10.64] ;  /* 0x000000040a169981 */ /* 0x000368000c1e1b00 */
[----:B------:R1:W5:Y:S01]  /*0280*/  @!P3 LDG.E.64 R20, desc[UR4][R26.64] ;  /* 0x000000041a14b981 */ /* 0x000362000c1e1b00 */
[----:B------:R-:W-:-:S03]  /*0290*/  @!P2 LEA R19, R5, R0, 0x9 ;  /* 0x000000000513a211 */ /* 0x000fc600078e48ff */
[----:B------:R1:W5:Y:S02]  /*02a0*/  @!P0 LDG.E.64 R6, desc[UR4][R28.64] ;  /* 0x000000041c068981 */ /* 0x000364000c1e1b00 */
[----:B------:R-:W-:Y:S01]  /*02b0*/  @!P2 IMAD.WIDE.U32 R36, R19, 0x8, R14 ;  /* 0x000000081324a825 */ /* 0x000fe200078e000e */
[----:B------:R-:W-:-:S03]  /*02c0*/  CS2R R14, SRZ ;  /* 0x00000000000e7805 */ /* 0x000fc6000001ff00 */
[----:B------:R-:W-:Y:S01]  /*02d0*/  @!P2 IMAD.WIDE.U32 R12, R19, 0x8, R12 ;  /* 0x00000008130ca825 */ /* 0x000fe200078e000c */
[----:B------:R-:W-:Y:S01]  /*02e0*/  CS2R R18, SRZ ;  /* 0x0000000000127805 */ /* 0x000fe2000001ff00 */
[----:B------:R1:W5:Y:S04]  /*02f0*/  @!P2 LDG.E.64 R16, desc[UR4][R36.64] ;  /* 0x000000042410a981 */ /* 0x000368000c1e1b00 */
[----:B------:R1:W5:Y:S04]  /*0300*/  @!P2 LDG.E.64 R14, desc[UR4][R12.64] ;  /* 0x000000040c0ea981 */ /* 0x000368000c1e1b00 */
[----:B------:R1:W5:Y:S01]  /*0310*/  @!P3 LDG.E.64 R18, desc[UR4][R30.64] ;  /* 0x000000041e12b981 */ /* 0x000362000c1e1b00 */
[----:B------:R-:W-:Y:S01]  /*0320*/  ISETP.GE.AND P0, PT, R2, R3, PT ;  /* 0x000000030200720c */ /* 0x000fe20003f06270 */
[----:B------:R-:W-:-:S12]  /*0330*/  BSSY.RECONVERGENT B0, `(.L_x_6956) ;  /* 0x0000033000007945 */ /* 0x000fd80003800200 */
[----:B-1----:R-:W-:Y:S05]  /*0340*/  @P0 BRA `(.L_x_6957) ;  /* 0x0000000000c40947 */ /* 0x002fea0003800000 */
[----:B-----5:R-:W0:Y:S01]  /*0350*/  MUFU.RCP64H R11, R9 ;  /* 0x00000009000b7308 */ /* 0x020e220000001800 */
[----:B------:R-:W-:Y:S01]  /*0360*/  IMAD.MOV.U32 R10, RZ, RZ, 0x1 ;  /* 0x00000001ff0a7424 */ /* 0x000fe200078e00ff */
[----:B------:R-:W-:Y:S01]  /*0370*/  FSETP.GEU.AND P1, PT, |R7|, 6.5827683646048100446e-37, PT ;  /* 0x036000000700780b */ /* 0x000fe20003f2e200 */
        /* <DEDUP_REMOVED lines=41> */
[----:B------:R-:W-:Y:S05]  /*0610*/  CALL.REL.NOINC `($__internal_3_$__cuda_sm20_div_rn_f64_full) ;  /* 0x0000000c00507944 */ /* 0x000fea0003c00000 */
[----:B------:R-:W-:Y:S02]  /*0620*/  IMAD.MOV.U32 R12, RZ, RZ, R8 ;  /* 0x000000ffff0c7224 */ /* 0x000fe400078e0008 */
[----:B------:R-:W-:-:S07]  /*0630*/  IMAD.MOV.U32 R13, RZ, RZ, R9 ;  /* 0x000000ffff0d7224 */ /* 0x000fce00078e0009 */
.L_x_6959:
[----:B------:R-:W-:Y:S05]  /*0640*/  BSYNC.RECONVERGENT B1 ;  /* 0x0000000000017941 */ /* 0x000fea0003800200 */
.L_x_6958:
[----:B------:R-:W0:Y:S02]  /*0650*/  FRND.F64.TRUNC R12, R12 ;  /* 0x0000000c000c7313 */ /* 0x000e24000030d800 */
.L_x_6957:
[----:B------:R-:W-:Y:S05]  /*0660*/  BSYNC.RECONVERGENT B0 ;  /* 0x0000000000007941 */ /* 0x000fea0003800200 */
.L_x_6956:
[----:B------:R-:W-:Y:S01]  /*0670*/  VIADD R0, R2, 0x80 ;  /* 0x0000008002007836 */ /* 0x000fe20000000000 */
[----:B------:R-:W-:Y:S04]  /*0680*/  BSSY.RECONVERGENT B0, `(.L_x_6960) ;  /* 0x0000038000007945 */ /* 0x000fe80003800200 */
[----:B------:R-:W-:-:S13]  /*0690*/  ISETP.GE.AND P0, PT, R0, R3, PT ;  /* 0x000000030000720c */ /* 0x000fda0003f06270 */
[----:B------:R-:W-:Y:S05]  /*06a0*/  @P0 BRA `(.L_x_6961) ;  /* 0x0000000000d40947 */ /* 0x000fea0003800000 */
[----:B-----5:R-:W1:Y:S01]  /*06b0*/  MUFU.RCP64H R7, R23 ;  /* 0x0000001700077308 */ /* 0x020e620000001800 */
        /* <DEDUP_REMOVED lines=28> */
[----:B-1----:R-:W1:-:S15]  /*0880*/  DMUL R8, R6, R24 ;  /* 0x0000001806087228 */ /* 0x002e5e0000000000 */
        /* <DEDUP_REMOVED lines=14> */
[----:B------:R-:W-:Y:S01]  /*0970*/  MOV R7, R25 ;  /* 0x0000001900077202 */ /* 0x000fe20000000f00 */
[----:B------:R-:W-:Y:S01]  /*0980*/  IMAD.MOV.U32 R8, RZ, RZ, R22 ;  /* 0x000000ffff087224 */ /* 0x000fe200078e0016 */
[----:B------:R-:W-:Y:S01]  /*0990*/  MOV R4, 0x9c0 ;  /* 0x000009c000047802 */ /* 0x000fe20000000f00 */
[----:B------:R-:W-:-:S07]  /*09a0*/  IMAD.MOV.U32 R9, RZ, RZ, R23 ;  /* 0x000000ffff097224 */ /* 0x000fce00078e0017 */
[----:B0-----:R-:W-:Y:S05]  /*09b0*/  CALL.REL.NOINC `($__internal_3_$__cuda_sm20_div_rn_f64_full) ;  /* 0x0000000800687944 */ /* 0x001fea0003c00000 */
[----:B------:R-:W-:Y:S02]  /*09c0*/  IMAD.MOV.U32 R6, RZ, RZ, R8 ;  /* 0x000000ffff067224 */ /* 0x000fe400078e0008 */
[----:B------:R-:W-:-:S07]  /*09d0*/  IMAD.MOV.U32 R7, RZ, RZ, R9 ;  /* 0x000000ffff077224 */ /* 0x000fce00078e0009 */
.L_x_6963:
[----:B------:R-:W-:Y:S05]  /*09e0*/  BSYNC.RECONVERGENT B1 ;  /* 0x0000000000017941 */ /* 0x000fea0003800200 */
.L_x_6962:
[----:B------:R1:W2:Y:S02]  /*09f0*/  FRND.F64.TRUNC R22, R6 ;  /* 0x0000000600167313 */ /* 0x0002a4000030d800 */
.L_x_6961:
[----:B------:R-:W-:Y:S05]  /*0a00*/  BSYNC.RECONVERGENT B0 ;  /* 0x0000000000007941 */ /* 0x000fea0003800200 */
.L_x_6960:
[----:B------:R-:W-:Y:S01]  /*0a10*/  VIADD R4, R2, 0x100 ;  /* 0x0000010002047836 */ /* 0x000fe20000000000 */
[----:B------:R-:W-:Y:S04]  /*0a20*/  BSSY.RECONVERGENT B0, `(.L_x_6964) ;  /* 0x0000038000007945 */ /* 0x000fe80003800200 */
[----:B------:R-:W-:-:S13]  /*0a30*/  ISETP.GE.AND P0, PT, R4, R3, PT ;  /* 0x000000030400720c */ /* 0x000fda0003f06270 */
[----:B------:R-:W-:Y:S05]  /*0a40*/  @P0 BRA `(.L_x_6965) ;  /* 0x0000000000d40947 */ /* 0x000fea0003800000 */
[----:B-1---5:R-:W1:Y:S01]  /*0a50*/  MUFU.RCP64H R7, R19 ;  /* 0x0000001300077308 */ /* 0x022e620000001800 */
        /* <DEDUP_REMOVED lines=42> */
[----:B------:R-:W-:Y:S01]  /*0d00*/  MOV R6, R20 ;  /* 0x0000001400067202 */ /* 0x000fe20000000f00 */
[----:B------:R-:W-:Y:S01]  /*0d10*/  IMAD.MOV.U32 R7, RZ, RZ, R21 ;  /* 0x000000ffff077224 */ /* 0x000fe200078e0015 */
[----:B------:R-:W-:Y:S01]  /*0d20*/  MOV R4, 0xd60 ;  /* 0x00000d6000047802 */ /* 0x000fe20000000f00 */
[----:B------:R-:W-:Y:S02]  /*0d30*/  IMAD.MOV.U32 R8, RZ, RZ, R18 ;  /* 0x000000ffff087224 */ /* 0x000fe400078e0012 */
[----:B------:R-:W-:-:S07]  /*0d40*/  IMAD.MOV.U32 R9, RZ, RZ, R19 ;  /* 0x000000ffff097224 */ /* 0x000fce00078e0013 */
[----:B0-2---:R-:W-:Y:S05]  /*0d50*/  CALL.REL.NOINC `($__internal_3_$__cuda_sm20_div_rn_f64_full) ;  /* 0x0000000400807944 */ /* 0x005fea0003c00000 */
[----:B------:R-:W-:Y:S02]  /*0d60*/  IMAD.MOV.U32 R6, RZ, RZ, R8 ;  /* 0x000000ffff067224 */ /* 0x000fe400078e0008 */
[----:B------:R-:W-:-:S07]  /*0d70*/  IMAD.MOV.U32 R7, RZ, RZ, R9 ;  /* 0x000000ffff077224 */ /* 0x000fce00078e0009 */
.L_x_6967:
[----:B------:R-:W-:Y:S05]  /*0d80*/  BSYNC.RECONVERGENT B1 ;  /* 0x0000000000017941 */ /* 0x000fea0003800200 */
.L_x_6966:
[----:B------:R3:W4:Y:S02]  /*0d90*/  FRND.F64.TRUNC R18, R6 ;  /* 0x0000000600127313 */ /* 0x000724000030d800 */
.L_x_6965:
[----:B------:R-:W-:Y:S05]  /*0da0*/  BSYNC.RECONVERGENT B0 ;  /* 0x0000000000007941 */ /* 0x000fea0003800200 */
.L_x_6964:
[----:B------:R-:W-:Y:S01]  /*0db0*/  VIADD R4, R2, 0x180 ;  /* 0x0000018002047836 */ /* 0x000fe20000000000 */
[----:B------:R-:W-:Y:S04]  /*0dc0*/  BSSY.RECONVERGENT B0, `(.L_x_6968) ;  /* 0x0000038000007945 */ /* 0x000fe80003800200 */
[----:B------:R-:W-:-:S13]  /*0dd0*/  ISETP.GE.AND P0, PT, R4, R3, PT ;  /* 0x000000030400720c */ /* 0x000fda0003f06270 */
[----:B------:R-:W-:Y:S05]  /*0de0*/  @P0 BRA `(.L_x_6969) ;  /* 0x0000000000d40947 */ /* 0x000fea0003800000 */
[----:B-1-3-5:R-:W1:Y:S01]  /*0df0*/  MUFU.RCP64H R7, R15 ;  /* 0x0000000f00077308 */ /* 0x02ae620000001800 */
[----:B------:R-:W-:Y:S01]  /*0e00*/  MOV R6, 0x1 ;  /* 0x0000000100067802 */ /* 0x000fe20000000f00 */
[----:B------:R-:W-:Y:S01]  /*0e10*/  BSSY.RECONVERGENT B1, `(.L_x_6970) ;  /* 0x0000031000017945 */ /* 0x000fe20003800200 */
[----:B------:R-:W-:-:S04]  /*0e20*/  FSETP.GEU.AND P1, PT, |R17|, 6.5827683646048100446e-37, PT ;  /* 0x036000001100780b */ /* 0x000fc80003f2e200 */
        /* <DEDUP_REMOVED lines=44> */
[----:B0-2-4-:R-:W-:Y:S05]  /*10f0*/  CALL.REL.NOINC `($__internal_3_$__cuda_sm20_div_rn_f64_full) ;  /* 0x0000000000987944 */ /* 0x015fea0003c00000 */
[----:B------:R-:W-:Y:S02]  /*1100*/  IMAD.MOV.U32 R6, RZ, RZ, R8 ;  /* 0x000000ffff067224 */ /* 0x000fe400078e0008 */
[----:B------:R-:W-:-:S07]  /*1110*/  IMAD.MOV.U32 R7, RZ, RZ, R9 ;  /* 0x000000ffff077224 */ /* 0x000fce00078e0009 */
.L_x_6971:
[----:B------:R-:W-:Y:S05]  /*1120*/  BSYNC.RECONVERGENT B1 ;  /* 0x0000000000017941 */ /* 0x000fea0003800200 */
.L_x_6970:
[----:B------:R-:W1:Y:S02]  /*1130*/  FRND.F64.TRUNC R6, R6 ;  /* 0x0000000600067313 */ /* 0x000e64000030d800 */
.L_x_6969:
[----:B------:R-:W-:Y:S05]  /*1140*/  BSYNC.RECONVERGENT B0 ;  /* 0x0000000000007941 */ /* 0x000fea0003800200 */
.L_x_6968:
[----:B------:R-:W-:Y:S01]  /*1150*/  ISETP.GE.AND P0, PT, R2, R3, PT ;  /* 0x000000030200720c */ /* 0x000fe20003f06270 */
[----:B------:R-:W-:Y:S04]  /*1160*/  BSSY.RECONVERGENT B0, `(.L_x_6972) ;  /* 0x0000017000007945 */ /* 0x000fe80003800200 */
[----:B------:R-:W-:Y:S08]  /*1170*/  BSSY.RELIABLE B1, `(.L_x_6973) ;  /* 0x000000f000017945 */ /* 0x000ff00003800100 */
[----:B------:R-:W-:Y:S05]  /*1180*/  @P0 BRA `(.L_x_6974) ;  /* 0x0000000000340947 */ /* 0x000fea0003800000 */
[----:B-----5:R-:W0:Y:S01]  /*1190*/  LDC.64 R8, c[0x0][0x388] ;  /* 0x0000e200ff087b82 */ /* 0x020e220000000a00 */
[----:B------:R-:W-:Y:S01]  /*11a0*/  LEA R11, R5, R2, 0x9 ;  /* 0x00000002050b7211 */ /* 0x000fe200078e48ff */
[----:B------:R-:W-:-:S05]  /*11b0*/  IMAD.MOV.U32 R2, RZ, RZ, R0 ;  /* 0x000000ffff027224 */ /* 0x000fca00078e0000 */
[----:B------:R-:W-:-:S13]  /*11c0*/  ISETP.GE.AND P0, PT, R2, R3, PT ;  /* 0x000000030200720c */ /* 0x000fda0003f06270 */
[----:B------:R-:W-:Y:S05]  /*11d0*/  @P0 BREAK.RELIABLE B1 ;  /* 0x0000000000010942 */ /* 0x000fea0003800100 */
[----:B0-----:R-:W-:-:S05]  /*11e0*/  IMAD.WIDE.U32 R8, R11, 0x8, R8 ;  /* 0x000000080b087825 */ /* 0x001fca00078e0008 */
[----:B------:R0:W-:Y:S01]  /*11f0*/  STG.E.64 desc[UR4][R8.64], R12 ;  /* 0x0000000c08007986 */ /* 0x0001e2000c101b04 */
[----:B------:R-:W-:Y:S05]  /*1200*/  @P0 BRA `(.L_x_6975) ;  /* 0x0000000000300947 */ /* 0x000fea0003800000 */
[----:B0-----:R-:W0:Y:S01]  /*1210*/  LDC.64 R8, c[0x0][0x388] ;  /* 0x0000e200ff087b82 */ /* 0x001e220000000a00 */
[----:B------:R-:W-:Y:S02]  /*1220*/  IMAD R11, R5, 0x200, R2 ;  /* 0x00000200050b7824 */ /* 0x000fe400078e0202 */
[----:B------:R-:W-:Y:S02]  /*1230*/  VIADD R2, R2, 0x80 ;  /* 0x0000008002027836 */ /* 0x000fe40000000000 */
[----:B0-----:R-:W-:-:S05]  /*1240*/  IMAD.WIDE.U32 R8, R11, 0x8, R8 ;  /* 0x000000080b087825 */ /* 0x001fca00078e0008 */
[----:B--2---:R0:W-:Y:S02]  /*1250*/  STG.E.64 desc[UR4][R8.64], R22 ;  /* 0x0000001608007986 */ /* 0x0041e4000c101b04 */
.L_x_6974:
[----:B------:R-:W-:Y:S05]  /*1260*/  BSYNC.RELIABLE B1 ;  /* 0x0000000000017941 */ /* 0x000fea0003800100 */
.L_x_6973:
[----:B------:R-:W-:-:S13]  /*1270*/  ISETP.GE.AND P0, PT, R2, R3, PT ;  /* 0x000000030200720c */ /* 0x000fda0003f06270 */
[----:B0----5:R-:W0:Y:S01]  /*1280*/  @!P0 LDC.64 R8, c[0x0][0x388] ;  /* 0x0000e200ff088b82 */ /* 0x021e220000000a00 */
[----:B------:R-:W-:Y:S02]  /*1290*/  @!P0 IMAD R11, R5, 0x200, R2 ;  /* 0x00000200050b8824 */ /* 0x000fe400078e0202 */
[----:B------:R-:W-:Y:S02]  /*12a0*/  @!P0 VIADD R2, R2, 0x80 ;  /* 0x0000008002028836 */ /* 0x000fe40000000000 */
[----:B0-----:R-:W-:-:S05]  /*12b0*/  @!P0 IMAD.WIDE.U32 R8, R11, 0x8, R8 ;  /* 0x000000080b088825 */ /* 0x001fca00078e0008 */
[----:B----4-:R0:W-:Y:S02]  /*12c0*/  @!P0 STG.E.64 desc[UR4][R8.64], R18 ;  /* 0x0000001208008986 */ /* 0x0101e4000c101b04 */
.L_x_6975:
[----:B------:R-:W-:Y:S05]  /*12d0*/  BSYNC.RECONVERGENT B0 ;  /* 0x0000000000007941 */ /* 0x000fea0003800200 */
.L_x_6972:
[----:B------:R-:W-:Y:S05]  /*12e0*/  WARPSYNC.ALL ;  /* 0x0000000000007948 */ /* 0x000fea0003800000 */
[----:B------:R-:W-:-:S13]  /*12f0*/  ISETP.GE.AND P0, PT, R2, R3, PT ;  /* 0x000000030200720c */ /* 0x000fda0003f06270 */
[----:B------:R-:W-:Y:S05]  /*1300*/  @P0 EXIT ;  /* 0x000000000000094d */ /* 0x000fea0003800000 */
[----:B0-----:R-:W0:Y:S01]  /*1310*/  LDC.64 R8, c[0x0][0x388] ;  /* 0x0000e200ff087b82 */ /* 0x001e220000000a00 */
[----:B------:R-:W-:-:S04]  /*1320*/  IMAD R3, R5, 0x200, R2 ;  /* 0x0000020005037824 */ /* 0x000fc800078e0202 */
[----:B0-----:R-:W-:-:S05]  /*1330*/  IMAD.WIDE.U32 R2, R3, 0x8, R8 ;  /* 0x0000000803027825 */ /* 0x001fca00078e0008 */
[----:B-1----:R-:W-:Y:S01]  /*1340*/  STG.E.64 desc[UR4][R2.64], R6 ;  /* 0x0000000602007986 */ /* 0x002fe2000c101b04 */
[----:B------:R-:W-:Y:S05]  /*1350*/  EXIT ;  /* 0x000000000000794d */ /* 0x000fea0003800000 */
        .weak           $__internal_3_$__cuda_sm20_div_rn_f64_full
        .type           $__internal_3_$__cuda_sm20_div_rn_f64_full,@function
        .size           $__internal_3_$__cuda_sm20_div_rn_f64_full,(.L_x_22242 - $__internal_3_$__cuda_sm20_div_rn_f64_full)
$__internal_3_$__cuda_sm20_div_rn_f64_full:
[----:B------:R-:W-:Y:S01]  /*1360*/  IMAD.MOV.U32 R11, RZ, RZ, R7 ;  /* 0x000000ffff0b7224 */ /* 0x000fe200078e0007 */
[----:B------:R-:W-:Y:S01]  /*1370*/  MOV R10, R6 ;  /* 0x00000006000a7202 */ /* 0x000fe20000000f00 */
[----:B------:R-:W-:Y:S01]  /*1380*/  IMAD.MOV.U32 R7, RZ, RZ, 0x1ca00000 ;  /* 0x1ca00000ff077424 */ /* 0x000fe200078e00ff */
[----:B------:R-:W-:Y:S01]  /*1390*/  LOP3.LUT R33, R9, 0x7ff00000, RZ, 0xc0, !PT ;  /* 0x7ff0000009217812 */ /* 0x000fe200078ec0ff */
[----:B------:R-:W-:Y:S01]  /*13a0*/  IMAD.MOV.U32 R34, RZ, RZ, 0x1 ;  /* 0x00000001ff227424 */ /* 0x000fe200078e00ff */
[C---:B------:R-:W-:Y:S01]  /*13b0*/  FSETP.GEU.AND P1, PT, |R11|.reuse, 1.469367938527859385e-39, PT ;  /* 0x001000000b00780b */ /* 0x040fe20003f2e200 */
[----:B------:R-:W-:Y:S01]  /*13c0*/  IMAD.MOV.U32 R26, RZ, RZ, R10 ;  /* 0x000000ffff1a7224 */ /* 0x000fe200078e000a */
[----:B------:R-:W-:Y:S01]  /*13d0*/  LOP3.LUT R6, R11, 0x7ff00000, RZ, 0xc0, !PT ;  /* 0x7ff000000b067812 */ /* 0x000fe200078ec0ff */
[----:B------:R-:W-:Y:S03]  /*13e0*/  BSSY.RECONVERGENT B2, `(.L_x_6976) ;  /* 0x0000078000027945 */ /* 0x000fe60003800200 */
[----:B------:R-:W-:-:S02]  /*13f0*/  ISETP.GE.U32.AND P0, PT, R6, R33, PT ;  /* 0x000000210600720c */ /* 0x000fc40003f06070 */
[----:B------:R-:W-:-:S05]  /*1400*/  MOV R32, R6 ;  /* 0x0000000600207202 */ /* 0x000fca0000000f00 */
[----:B------:R-:W-:Y:S01]  /*1410*/  @!P1 LOP3.LUT R27, R9, 0x7ff00000, RZ, 0xc0, !PT ;  /* 0x7ff00000091b9812 */ /* 0x000fe200078ec0ff */
[----:B------:R-:W-:-:S03]  /*1420*/  @!P1 IMAD.MOV.U32 R28, RZ, RZ, RZ ;  /* 0x000000ffff1c9224 */ /* 0x000fc600078e00ff */
[----:B------:R-:W-:Y:S02]  /*1430*/  @!P1 ISETP.GE.U32.AND P2, PT, R6, R27, PT ;  /* 0x0000001b0600920c */ /* 0x000fe40003f46070 */
[C---:B------:R-:W-:Y:S02]  /*1440*/  SEL R27, R7.reuse, 0x63400000, !P0 ;  /* 0x63400000071b7807 */ /* 0x040fe40004000000 */
[----:B------:R-:W-:Y:S02]  /*1450*/  @!P1 SEL R29, R7, 0x63400000, !P2 ;  /* 0x63400000071d9807 */ /* 0x000fe40005000000 */
[--C-:B------:R-:W-:Y:S02]  /*1460*/  LOP3.LUT R27, R27, 0x800fffff, R11.reuse, 0xf8, !PT ;  /* 0x800fffff1b1b7812 */ /* 0x100fe400078ef80b */
[----:B------:R-:W-:Y:S02]  /*1470*/  @!P1 LOP3.LUT R29, R29, 0x80000000, R11, 0xf8, !PT ;  /* 0x800000001d1d9812 */ /* 0x000fe400078ef80b */
[----:B------:R-:W-:-:S02]  /*1480*/  FSETP.GEU.AND P0, PT, |R9|, 1.469367938527859385e-39, PT ;  /* 0x001000000900780b */ /* 0x000fc40003f0e200 */
[----:B------:R-:W-:-:S06]  /*1490*/  @!P1 LOP3.LUT R29, R29, 0x100000, RZ, 0xfc, !PT ;  /* 0x001000001d1d9812 */ /* 0x000fcc00078efcff */
[----:B------:R0:W1:Y:S02]  /*14a0*/  @!P1 DFMA R26, R26, 2, -R28 ;  /* 0x400000001a1a982b */ /* 0x000064000000081c */
[----:B0-----:R-:W-:Y:S02]  /*14b0*/  LOP3.LUT R28, R9, 0x800fffff, RZ, 0xc0, !PT ;  /* 0x800fffff091c7812 */ /* 0x001fe400078ec0ff */
[----:B-1----:R-:W-:Y:S02]  /*14c0*/  @!P1 LOP3.LUT R32, R27, 0x7ff00000, RZ, 0xc0, !PT ;  /* 0x7ff000001b209812 */ /* 0x002fe400078ec0ff */
[----:B------:R-:W-:Y:S01]  /*14d0*/  LOP3.LUT R29, R28, 0x3ff00000, RZ, 0xfc, !PT ;  /* 0x3ff000001c1d7812 */ /* 0x000fe200078efcff */
[----:B------:R-:W-:-:S15]  /*14e0*/  IMAD.MOV.U32 R28, RZ, RZ, R8 ;  /* 0x000000ffff1c7224 */ /* 0x000fde00078e0008 */
[----:B------:R-:W-:-:S15]  /*14f0*/  NOP ;  /* 0x0000000000007918 */ /* 0x000fde0000000000 */
[----:B------:R-:W-:-:S15]  /*1500*/  NOP ;  /* 0x0000000000007918 */ /* 0x000fde0000000000 */
[----:B------:R-:W-:-:S12]  /*1510*/  NOP ;  /* 0x0000000000007918 */ /* 0x000fd80000000000 */
[----:B------:R-:W0:Y:S02]  /*1520*/  @!P0 DMUL R28, R8, 8.98846567431157953865e+307 ;  /* 0x7fe00000081c8828 */ /* 0x000e240000000000 */
[----:B0-----:R-:W0:Y:S01]  /*1530*/  MUFU.RCP64H R35, R29 ;  /* 0x0000001d00237308 */ /* 0x001e220000001800 */
[----:B------:R-:W-:-:S15]  /*1540*/  @!P0 LOP3.LUT R33, R29, 0x7ff00000, RZ, 0xc0, !PT ;  /* 0x7ff000001d218812 */ /* 0x000fde00078ec0ff */
[----:B------:R-:W-:-:S15]  /*1550*/  NOP ;  /* 0x0000000000007918 */ /* 0x000fde0000000000 */
        /* <DEDUP_REMOVED lines=39> */
[----:B0-----:R-:W-:-:S05]  /*17d0*/  VIADD R34, R32, 0xffffffff ;  /* 0xffffffff20227836 */ /* 0x001fca0000000000 */
[----:B------:R-:W-:Y:S01]  /*17e0*/  ISETP.GT.U32.AND P0, PT, R34, 0x7feffffe, PT ;  /* 0x7feffffe2200780c */ /* 0x000fe20003f04070 */
[----:B------:R-:W-:-:S05]  /*17f0*/  VIADD R34, R33, 0xffffffff ;  /* 0xffffffff21227836 */ /* 0x000fca0000000000 */
[----:B------:R-:W-:-:S13]  /*1800*/  ISETP.GT.U32.OR P0, PT, R34, 0x7feffffe, P0 ;  /* 0x7feffffe2200780c */ /* 0x000fda0000704470 */
[----:B-1----:R-:W-:Y:S05]  /*1810*/  @P0 BRA `(.L_x_6977) ;  /* 0x00000000007c0947 */ /* 0x002fea0003800000 */
[----:B------:R-:W-:-:S04]  /*1820*/  LOP3.LUT R11, R9, 0x7ff00000, RZ, 0xc0, !PT ;  /* 0x7ff00000090b7812 */ /* 0x000fc800078ec0ff */
[CC--:B------:R-:W-:Y:S02]  /*1830*/  VIADDMNMX R10, R6.reuse, -R11.reuse, 0xb9600000, !PT ;  /* 0xb9600000060a7446 */ /* 0x0c0fe4000780090b */
[----:B------:R-:W-:Y:S02]  /*1840*/  ISETP.GE.U32.AND P0, PT, R6, R11, PT ;  /* 0x0000000b0600720c */ /* 0x000fe40003f06070 */
[----:B------:R-:W-:Y:S02]  /*1850*/  VIMNMX R10, PT, PT, R10, 0x46a00000, PT ;  /* 0x46a000000a0a7848 */ /* 0x000fe40003fe0100 */
[----:B------:R-:W-:-:S05]  /*1860*/  SEL R7, R7, 0x63400000, !P0 ;  /* 0x6340000007077807 */ /* 0x000fca0004000000 */
[----:B------:R-:W-:Y:S02]  /*1870*/  IMAD.IADD R32, R10, 0x1, -R7 ;  /* 0x000000010a207824 */ /* 0x000fe400078e0a07 */
[----:B------:R-:W-:Y:S02]  /*1880*/  IMAD.MOV.U32 R10, RZ, RZ, RZ ;  /* 0x000000ffff0a7224 */ /* 0x000fe400078e00ff */
        /* <DEDUP_REMOVED lines=11> */
[----:B------:R-:W-:Y:S01]  /*1940*/  IMAD.MOV.U32 R8, RZ, RZ, RZ ;  /* 0x000000ffff087224 */ /* 0x000fe200078e00ff */
[----:B------:R-:W0:Y:S02]  /*1950*/  DMUL.RP R10, R30, R10 ;  /* 0x0000000a1e0a7228 */ /* 0x000e240000008000 */
        /* <DEDUP_REMOVED lines=11> */
.L_x_6977:
        /* <DEDUP_REMOVED lines=16> */
.L_x_6980:
[----:B------:R-:W-:Y:S02]  /*1b10*/  LOP3.LUT R7, R9, 0x80000, RZ, 0xfc, !PT ;  /* 0x0008000009077812 */ /* 0x000fe400078efcff */
[----:B------:R-:W-:Y:S01]  /*1b20*/  MOV R6, R8 ;  /* 0x0000000800067202 */ /* 0x000fe20000000f00 */
[----:B------:R-:W-:Y:S06]  /*1b30*/  BRA `(.L_x_6978) ;  /* 0x0000000000087947 */ /* 0x000fec0003800000 */
.L_x_6979:
[----:B------:R-:W-:Y:S01]  /*1b40*/  LOP3.LUT R7, R11, 0x80000, RZ, 0xfc, !PT ;  /* 0x000800000b077812 */ /* 0x000fe200078efcff */
[----:B------:R-:W-:-:S07]  /*1b50*/  IMAD.MOV.U32 R6, RZ, RZ, R10 ;  /* 0x000000ffff067224 */ /* 0x000fce00078e000a */
.L_x_6978:
[----:B------:R-:W-:Y:S05]  /*1b60*/  BSYNC.RECONVERGENT B2 ;  /* 0x0000000000027941 */ /* 0x000fea0003800200 */
.L_x_6976:
[----:B------:R-:W-:Y:S02]  /*1b70*/  IMAD.MOV.U32 R8, RZ, RZ, R6 ;  /* 0x000000ffff087224 */ /* 0x000fe400078e0006 */
[----:B------:R-:W-:Y:S02]  /*1b80*/  IMAD.MOV.U32 R9, RZ, RZ, R7 ;  /* 0x000000ffff097224 */ /* 0x000fe400078e0007 */
[----:B------:R-:W-:Y:S02]  /*1b90*/  IMAD.MOV.U32 R6, RZ, RZ, R4 ;  /* 0x000000ffff067224 */ /* 0x000fe400078e0004 */
[----:B------:R-:W-:-:S04]  /*1ba0*/  IMAD.MOV.U32 R7, RZ, RZ, 0x0 ;  /* 0x00000000ff077424 */ /* 0x000fc800078e00ff */
[----:B------:R-:W-:Y:S05]  /*1bb0*/  RET.REL.NODEC R6 `(_ZN2at6native27unrolled_elementwise_kernelINS0_13BinaryFunctorIdddZZZNS0_15binary_internal21div_trunc_kernel_cudaERNS_18TensorIteratorBaseEENKUlvE1_clEvENKUlvE_clEvEUlddE_EESt5arrayIPcLm3EELi4E23TrivialOffsetCalculatorILi2EjESD_ILi1EjENS0_6memory15LoadWithoutCastENSG_16StoreWithoutCastEEEviT_T0_T2_T3_T4_T5_) ;  /* 0xffffffe406107950 */ /* 0x000fea0003c3ffff */
.L_x_6981:
        /* <DEDUP_REMOVED lines=12> */
.L_x_22242:


//--------------------- .text._ZN2at6native29vectorized_elementwise_kernelILi2ENS0_13BinaryFunctorIdddZZZNS0_15binary_internal21div_trunc_kernel_cudaERNS_18TensorIteratorBaseEENKUlvE1_clEvENKUlvE_clEvEUlddE_EESt5arrayIPcLm3EEEEviT0_T1_ --------------------------
	.section	.text._ZN2at6native29vectorized_elementwise_kernelILi2ENS0_13BinaryFunctorIdddZZZNS0_15binary_internal21div_trunc_kernel_cudaERNS_18TensorIteratorBaseEENKUlvE1_clEvENKUlvE_clEvEUlddE_EESt5arrayIPcLm3EEEEviT0_T1_,"ax",@progbits
	.align	128
        .global         _ZN2at6native29vectorized_elementwise_kernelILi2ENS0_13BinaryFunctorIdddZZZNS0_15binary_internal21div_trunc_kernel_cudaERNS_18TensorIteratorBaseEENKUlvE1_clEvENKUlvE_clEvEUlddE_EESt5arrayIPcLm3EEEEviT0_T1_
        .type           _ZN2at6native29vectorized_elementwise_kernelILi2ENS0_13BinaryFunctorIdddZZZNS0_15binary_internal21div_trunc_kernel_cudaERNS_18TensorIteratorBaseEENKUlvE1_clEvENKUlvE_clEvEUlddE_EESt5arrayIPcLm3EEEEviT0_T1_,@function
        .size           _ZN2at6native29vectorized_elementwise_kernelILi2ENS0_13BinaryFunctorIdddZZZNS0_15binary_internal21div_trunc_kernel_cudaERNS_18TensorIteratorBaseEENKUlvE1_clEvENKUlvE_clEvEUlddE_EESt5arrayIPcLm3EEEEviT0_T1_,(.L_x_22243 - _ZN2at6native29vectorized_elementwise_kernelILi2ENS0_13BinaryFunctorIdddZZZNS0_15binary_internal21div_trunc_kernel_cudaERNS_18TensorIteratorBaseEENKUlvE1_clEvENKUlvE_clEvEUlddE_EESt5arrayIPcLm3EEEEviT0_T1_)
        .other          _ZN2at6native29vectorized_elementwise_kernelILi2ENS0_13BinaryFunctorIdddZZZNS0_15binary_internal21div_trunc_kernel_cudaERNS_18TensorIteratorBaseEENKUlvE1_clEvENKUlvE_clEvEUlddE_EESt5arrayIPcLm3EEEEviT0_T1_,@"STO_CUDA_ENTRY STV_DEFAULT"
_ZN2at6native29vectorized_elementwise_kernelILi2ENS0_13BinaryFunctorIdddZZZNS0_15binary_internal21div_trunc_kernel_cudaERNS_18TensorIteratorBaseEENKUlvE1_clEvENKUlvE_clEvEUlddE_EESt5arrayIPcLm3EEEEviT0_T1_:
.text._ZN2at6native29vectorized_elementwise_kernelILi2ENS0_13BinaryFunctorIdddZZZNS0_15binary_internal21div_trunc_kernel_cudaERNS_18TensorIteratorBaseEENKUlvE1_clEvENKUlvE_clEvEUlddE_EESt5arrayIPcLm3EEEEviT0_T1_:
        /* <DEDUP_REMOVED lines=10> */
[----:B------:R-:W-:Y:S02]  /*00a0*/  CS2R R36, SRZ ;  /* 0x0000000000247805 */ /* 0x000fe4000001ff00 */
[----:B------:R-:W-:-:S05]  /*00b0*/  CS2R R52, SRZ ;  /* 0x0000000000347805 */ /* 0x000fca000001ff00 */
[----:B------:R-:W2:Y:S08]  /*00c0*/  LDC.64 R6, c[0x0][0x398] ;  /* 0x0000e600ff067b82 */ /* 0x000eb00000000a00 */
[----:B------:R-:W3:Y:S08]  /*00d0*/  LDC.64 R10, c[0x0][0x390] ;  /* 0x0000e400ff0a7b82 */ /* 0x000ef00000000a00 */
[----:B------:R-:W4:Y:S01]  /*00e0*/  LDC.64 R48, c[0x0][0x390] ;  /* 0x0000e400ff307b82 */ /* 0x000f220000000a00 */
[----:B0-----:R-:W-:Y:S01]  /*00f0*/  ISETP.GE.U32.AND P5, PT, R3, R0, PT ;  /* 0x000000000300720c */ /* 0x001fe20003fa6070 */
[----:B------:R-:W-:-:S06]  /*0100*/  IMAD.MOV.U32 R25, RZ, RZ, R3 ;  /* 0x000000ffff197224 */ /* 0x000fcc00078e0003 */
[----:B------:R-:W0:Y:S08]  /*0110*/  LDC.64 R44, c[0x0][0x398] ;  /* 0x0000e600ff2c7b82 */ /* 0x000e300000000a00 */
[----:B------:R-:W4:Y:S01]  /*0120*/  LDC.64 R12, c[0x0][0x398] ;  /* 0x0000e600ff0c7b82 */ /* 0x000f220000000a00 */
[----:B------:R-:W-:Y:S01]  /*0130*/  @!P5 VIADD R3, R25, 0x80 ;  /* 0x000000801903d836 */ /* 0x000fe20000000000 */
[----:B------:R-:W-:-:S04]  /*0140*/  @!P5 IADD3 R9, PT, PT, R2, R25, RZ ;  /* 0x000000190209d210 */ /* 0x000fc80007ffe0ff */
[----:B------:R-:W-:Y:S02]  /*0150*/  ISETP.GE.U32.AND P0, PT, R3, R0, PT ;  /* 0x000000000300720c */ /* 0x000fe40003f06070 */
[----:B------:R-:W4:Y:S01]  /*0160*/  LDC.64 R20, c[0x0][0x390] ;  /* 0x0000e400ff147b82 */ /* 0x000f220000000a00 */
[----:B-1----:R-:W-:-:S04]  /*0170*/  @!P5 IMAD.WIDE.U32 R4, R9, 0x8, R4 ;  /* 0x000000080904d825 */ /* 0x002fc800078e0004 */
[----:B--2---:R-:W-:Y:S01]  /*0180*/  @!P5 IMAD.WIDE.U32 R6, R9, 0x8, R6 ;  /* 0x000000080906d825 */ /* 0x004fe200078e0006 */
[----:B------:R-:W-:Y:S02]  /*0190*/  CS2R R8, SRZ ;  /* 0x0000000000087805 */ /* 0x000fe4000001ff00 */
[----:B------:R-:W-:Y:S01]  /*01a0*/  CS2R R42, SRZ ;  /* 0x00000000002a7805 */ /* 0x000fe2000001ff00 */
[----:B------:R-:W1:Y:S01]  /*01b0*/  LDC.64 R28, c[0x0][0x398] ;  /* 0x0000e600ff1c7b82 */ /* 0x000e620000000a00 */
[----:B------:R-:W5:Y:S01]  /*01c0*/  @!P5 LDG.E.64 R36, desc[UR4][R6.64] ;  /* 0x000000040624d981 */ /* 0x000f62000c1e1b00 */
[C---:B------:R-:W-:Y:S01]  /*01d0*/  @!P0 IMAD.IADD R15, R2.reuse, 0x1, R3 ;  /* 0x00000001020f8824 */ /* 0x040fe200078e0203 */
[----:B------:R-:W-:Y:S02]  /*01e0*/  @!P0 IADD3 R3, PT, PT, R3, 0x80, RZ ;  /* 0x0000008003038810 */ /* 0x000fe40007ffe0ff */
[----:B------:R2:W5:Y:S01]  /*01f0*/  @!P5 LDG.E.64 R8, desc[UR4][R4.64] ;  /* 0x000000040408d981 */ /* 0x000562000c1e1b00 */
[----:B---3--:R-:W-:Y:S01]  /*0200*/  @!P0 IMAD.WIDE.U32 R10, R15, 0x8, R10 ;  /* 0x000000080f0a8825 */ /* 0x008fe200078e000a */
[----:B------:R-:W-:Y:S01]  /*0210*/  ISETP.GE.U32.AND P1, PT, R3, R0, PT ;  /* 0x000000000300720c */ /* 0x000fe20003f26070 */
[----:B------:R-:W3:Y:S02]  /*0220*/  LDC.64 R26, c[0x0][0x390] ;  /* 0x0000e400ff1a7b82 */ /* 0x000ee40000000a00 */
[----:B0-----:R-:W-:Y:S01]  /*0230*/  @!P0 IMAD.WIDE.U32 R44, R15, 0x8, R44 ;  /* 0x000000080f2c8825 */ /* 0x001fe200078e002c */
[----:B------:R0:W5:Y:S04]  /*0240*/  @!P0 LDG.E.64 R52, desc[UR4][R10.64] ;  /* 0x000000040a348981 */ /* 0x000168000c1e1b00 */
[----:B------:R1:W5:Y:S01]  /*0250*/  @!P0 LDG.E.64 R42, desc[UR4][R44.64] ;  /* 0x000000042c2a8981 */ /* 0x000362000c1e1b00 */
[----:B--2---:R-:W1:Y:S04]  /*0260*/  LDC.64 R4, c[0x0][0x390] ;  /* 0x0000e400ff047b82 */ /* 0x004e680000000a00 */
[----:B------:R-:W-:-:S02]  /*0270*/  @!P1 IMAD.IADD R51, R2, 0x1, R3 ;  /* 0x0000000102339824 */ /* 0x000fc400078e0203 */
[----:B------:R-:W-:Y:S02]  /*0280*/  @!P1 VIADD R3, R3, 0x80 ;  /* 0x0000008003039836 */ /* 0x000fe40000000000 */
[----:B------:R-:W2:Y:S03]  /*0290*/  LDC.64 R6, c[0x0][0x398] ;  /* 0x0000e600ff067b82 */ /* 0x000ea60000000a00 */
[----:B------:R-:W-:-:S05]  /*02a0*/  ISETP.GE.U32.AND P2, PT, R3, R0, PT ;  /* 0x000000000300720c */ /* 0x000fca0003f46070 */
[----:B------:R-:W3:Y:S08]  /*02b0*/  LDC.64 R22, c[0x0][0x398] ;  /* 0x0000e600ff167b82 */ /* 0x000ef00000000a00 */
[----:B------:R-:W-:Y:S01]  /*02c0*/  @!P2 IMAD.IADD R18, R2, 0x1, R3 ;  /* 0x000000010212a824 */ /* 0x000fe200078e0203 */
[----:B0-----:R-:W0:Y:S01]  /*02d0*/  LDC.64 R10, c[0x0][0x390] ;  /* 0x0000e400ff0a7b82 */ /* 0x001e220000000a00 */
[----:B------:R-:W-:-:S05]  /*02e0*/  @!P2 VIADD R3, R3, 0x80 ;  /* 0x000000800303a836 */ /* 0x000fca0000000000 */
[----:B------:R-:W-:Y:S02]  /*02f0*/  ISETP.GE.U32.AND P3, PT, R3, R0, PT ;  /* 0x000000000300720c */ /* 0x000fe40003f66070 */
[----:B------:R-:W0:Y:S01]  /*0300*/  LDC.64 R14, c[0x0][0x390] ;  /* 0x0000e400ff0e7b82 */ /* 0x000e220000000a00 */
[----:B------:R-:W-:Y:S02]  /*0310*/  CS2R R40, SRZ ;  /* 0x0000000000287805 */ /* 0x000fe4000001ff00 */
[----:B------:R-:W-:Y:S02]  /*0320*/  CS2R R38, SRZ ;  /* 0x0000000000267805 */ /* 0x000fe4000001ff00 */
[----:B------:R-:W-:-:S03]  /*0330*/  CS2R R34, SRZ ;  /* 0x0000000000227805 */ /* 0x000fc6000001ff00 */
[----:B------:R-:W0:Y:S03]  /*0340*/  LDC.64 R16, c[0x0][0x398] ;  /* 0x0000e600ff107b82 */ /* 0x000e260000000a00 */
[----:B------:R-:W-:Y:S02]  /*0350*/  @!P3 IMAD.IADD R19, R2, 0x1, R3 ;  /* 0x000000010213b824 */ /* 0x000fe400078e0203 */
[----:B------:R-:W-:-:S05]  /*0360*/  @!P3 VIADD R3, R3, 0x80 ;  /* 0x000000800303b836 */ /* 0x000fca0000000000 */
[----:B------:R-:W-:-:S13]  /*0370*/  ISETP.GE.U32.AND P4, PT, R3, R0, PT ;  /* 0x000000000300720c */ /* 0x000fda0003f86070 */
[----:B------:R-:W-:Y:S02]  /*0380*/  @!P4 IMAD.IADD R47, R2, 0x1, R3 ;  /* 0x00000001022fc824 */ /* 0x000fe400078e0203 */
[----:B------:R-:W-:-:S05]  /*0390*/  @!P4 VIADD R3, R3, 0x80 ;  /* 0x000000800303c836 */ /* 0x000fca0000000000 */
[----:B------:R-:W-:Y:S01]  /*03a0*/  ISETP.GE.U32.AND P5, PT, R3, R0, PT ;  /* 0x000000000300720c */ /* 0x000fe20003fa6070 */
[----:B----4-:R-:W-:-:S04]  /*03b0*/  @!P1 IMAD.WIDE.U32 R48, R51, 0x8, R48 ;  /* 0x0000000833309825 */ /* 0x010fc800078e0030 */
[----:B------:R-:W-:Y:S01]  /*03c0*/  @!P1 IMAD.WIDE.U32 R50, R51, 0x8, R12 ;  /* 0x0000000833329825 */ /* 0x000fe200078e000c */
[----:B------:R4:W5:Y:S01]  /*03d0*/  @!P1 LDG.E.64 R40, desc[UR4][R48.64] ;  /* 0x0000000430289981 */ /* 0x000962000c1e1b00 */
[----:B------:R-:W4:Y:S02]  /*03e0*/  LDC.64 R12, c[0x0][0x398] ;  /* 0x0000e600ff0c7b82 */ /* 0x000f240000000a00 */
[----:B------:R-:W-:Y:S01]  /*03f0*/  @!P2 IMAD.WIDE.U32 R54, R18, 0x8, R20 ;  /* 0x000000081236a825 */ /* 0x000fe200078e0014 */
[----:B------:R-:W-:Y:S02]  /*0400*/  CS2R R32, SRZ ;  /* 0x0000000000207805 */ /* 0x000fe4000001ff00 */
[----:B------:R-:W-:Y:S01]  /*0410*/  CS2R R30, SRZ ;  /* 0x00000000001e7805 */ /* 0x000fe2000001ff00 */
[----:B------:R0:W5:Y:S01]  /*0420*/  @!P1 LDG.E.64 R38, desc[UR4][R50.64] ;  /* 0x0000000432269981 */ /* 0x000162000c1e1b00 */
[----:B------:R-:W-:Y:S01]  /*0430*/  @!P5 IADD3 R21, PT, PT, R2, R3, RZ ;  /* 0x000000030215d210 */ /* 0x000fe20007ffe0ff */
[----:B------:R-:W-:-:S02]  /*0440*/  @!P5 VIADD R3, R3, 0x80 ;  /* 0x000000800303d836 */ /* 0x000fc40000000000 */
[----:B-1----:R-:W-:Y:S01]  /*0450*/  @!P4 IMAD.WIDE.U32 R44, R47, 0x8, R4 ;  /* 0x000000082f2cc825 */ /* 0x002fe200078e0004 */
[----:B------:R1:W5:Y:S02]  /*0460*/  @!P2 LDG.E.64 R34, desc[UR4][R54.64] ;  /* 0x000000043622a981 */ /* 0x000364000c1e1b00 */
[----:B------:R-:W-:Y:S01]  /*0470*/  ISETP.GE.U32.AND P0, PT, R3, R0, PT ;  /* 0x000000000300720c */ /* 0x000fe20003f06070 */
[----:B--2---:R-:W-:-:S04]  /*0480*/  @!P4 IMAD.WIDE.U32 R6, R47, 0x8, R6 ;  /* 0x000000082f06c825 */ /* 0x004fc800078e0006 */
[----:B------:R-:W-:Y:S01]  /*0490*/  @!P2 IMAD.WIDE.U32 R56, R18, 0x8, R28 ;  /* 0x000000081238a825 */ /* 0x000fe200078e001c */
[----:B------:R-:W-:-:S03]  /*04a0*/  CS2R R28, SRZ ;  /* 0x00000000001c7805 */ /* 0x000fc6000001ff00 */
[C---:B---3--:R-:W-:Y:S01]  /*04b0*/  @!P3 IMAD.WIDE.U32 R26, R19.reuse, 0x8, R26 ;  /* 0x00000008131ab825 */ /* 0x048fe200078e001a */
[----:B------:R1:W5:Y:S03]  /*04c0*/  @!P2 LDG.E.64 R32, desc[UR4][R56.64] ;  /* 0x000000043820a981 */ /* 0x000366000c1e1b00 */
[----:B------:R-:W-:Y:S01]  /*04d0*/  @!P0 IMAD.IADD R3, R2, 0x1, R3 ;  /* 0x0000000102038824 */ /* 0x000fe200078e0203 */
[----:B------:R1:W5:Y:S01]  /*04e0*/  @!P3 LDG.E.64 R30, desc[UR4][R26.64] ;  /* 0x000000041a1eb981 */ /* 0x000362000c1e1b00 */
[----:B------:R-:W-:Y:S01]  /*04f0*/  @!P3 IMAD.WIDE.U32 R58, R19, 0x8, R22 ;  /* 0x00000008133ab825 */ /* 0x000fe200078e0016 */
[----:B------:R-:W-:Y:S02]  /*0500*/  CS2R R22, SRZ ;  /* 0x0000000000167805 */ /* 0x000fe4000001ff00 */
[----:B------:R-:W-:Y:S01]  /*0510*/  CS2R R18, SRZ ;  /* 0x0000000000127805 */ /* 0x000fe2000001ff00 */
[C---:B0-----:R-:W-:Y:S01]  /*0520*/  @!P5 IMAD.WIDE.U32 R46, R21.reuse, 0x8, R10 ;  /* 0x00000008152ed825 */ /* 0x041fe200078e000a */
[----:B------:R1:W5:Y:S03]  /*0530*/  @!P3 LDG.E.64 R28, desc[UR4][R58.64] ;  /* 0x000000043a1cb981 */ /* 0x000366000c1e1b00 */
[----:B----4-:R-:W-:Y:S01]  /*0540*/  @!P5 IMAD.WIDE.U32 R48, R21, 0x8, R12 ;  /* 0x000000081530d825 */ /* 0x010fe200078e000c */
[----:B------:R-:W-:Y:S01]  /*0550*/  CS2R R20, SRZ ;  /* 0x0000000000147805 */ /* 0x000fe2000001ff00 */
[----:B------:R1:W5:Y:S02]  /*0560*/  @!P4 LDG.E.64 R22, desc[UR4][R44.64] ;  /* 0x000000042c16c981 */ /* 0x000364000c1e1b00 */
[----:B------:R-:W-:Y:S01]  /*0570*/  @!P0 IMAD.WIDE.U32 R4, R3, 0x8, R14 ;  /* 0x0000000803048825 */ /* 0x000fe200078e000e */
[----:B------:R-:W-:Y:S01]  /*0580*/  CS2R R14, SRZ ;  /* 0x00000000000e7805 */ /* 0x000fe2000001ff00 */
[----:B------:R1:W5:Y:S04]  /*0590*/  @!P5 LDG.E.64 R18, desc[UR4][R46.64] ;  /* 0x000000042e12d981 */ /* 0x000368000c1e1b00 */
[----:B------:R1:W5:Y:S04]  /*05a0*/  @!P4 LDG.E.64 R20, desc[UR4][R6.64] ;  /* 0x000000040614c981 */ /* 0x000368000c1e1b00 */
[----:B------:R1:W5:Y:S01]  /*05b0*/  @!P5 LDG.E.64 R14, desc[UR4][R48.64] ;  /* 0x00000004300ed981 */ /* 0x000362000c1e1b00 */
[----:B------:R-:W-:-:S02]  /*05c0*/  CS2R R12, SRZ ;  /* 0x00000000000c7805 */ /* 0x000fc4000001ff00 */
[----:B------:R-:W-:Y:S01]  /*05d0*/  CS2R R10, SRZ ;  /* 0x00000000000a7805 */ /* 0x000fe2000001ff00 */
[----:B------:R-:W-:-:S03]  /*05e0*/  @!P0 IMAD.WIDE.U32 R16, R3, 0x8, R16 ;  /* 0x0000000803108825 */ /* 0x000fc600078e0010 */
[----:B------:R1:W5:Y:S04]  /*05f0*/  @!P0 LDG.E.64 R12, desc[UR4][R4.64] ;  /* 0x00000004040c8981 */ /* 0x000368000c1e1b00 */
[----:B------:R1:W5:Y:S01]  /*0600*/  @!P0 LDG.E.64 R10, desc[UR4][R16.64] ;  /* 0x00000004100a8981 */ /* 0x000362000c1e1b00 */
[----:B------:R-:W-:Y:S01]  /*0610*/  ISETP.GE.U32.AND P0, PT, R25, R0, PT ;  /* 0x000000001900720c */ /* 0x000fe20003f06070 */
        /* <DEDUP_REMOVED lines=46> */
[----:B------:R-:W-:Y:S05]  /*0900*/  CALL.REL.NOINC `($__internal_4_$__cuda_sm20_div_rn_f64_full) ;  /* 0x00000038005c7944 */ /* 0x000fea0003c00000 */
.L_x_6986:
[----:B------:R-:W-:Y:S05]  /*0910*/  BSYNC.RECONVERGENT B2 ;  /* 0x0000000000027941 */ /* 0x000fea0003800200 */
.L_x_6985:
[----:B------:R0:W1:Y:S02]  /*0920*/  FRND.F64.TRUNC R16, R4 ;  /* 0x0000000400107313 */ /* 0x000064000030d800 */
.L_x_6984:
[----:B------:R-:W-:Y:S05]  /*0930*/  BSYNC.RECONVERGENT B1 ;  /* 0x0000000000017941 */ /* 0x000fea0003800200 */
.L_x_6983:
[----:B------:R-:W-:Y:S01]  /*0940*/  VIADD R27, R25, 0x80 ;  /* 0x00000080191b7836 */ /* 0x000fe20000000000 */
[----:B------:R-:W-:Y:S04]  /*0950*/  BSSY.RECONVERGENT B1, `(.L_x_6987) ;  /* 0x0000036000017945 */ /* 0x000fe80003800200 */
[----:B------:R-:W-:-:S13]  /*0960*/  ISETP.GE.U32.AND P0, PT, R27, R0, PT ;  /* 0x000000001b00720c */ /* 0x000fda0003f06070 */
[----:B------:R-:W-:Y:S05]  /*0970*/  @P0 BRA `(.L_x_6988) ;  /* 0x0000000000cc0947 */ /* 0x000fea0003800000 */
[----:B0----5:R-:W0:Y:S01]  /*0980*/  MUFU.RCP64H R5, R43 ;  /* 0x0000002b00057308 */ /* 0x021e220000001800 */
[----:B------:R-:W-:Y:S01]  /*0990*/  MOV R4, 0x1 ;  /* 0x0000000100047802 */ /* 0x000fe20000000f00 */
[----:B------:R-:W-:Y:S01]  /*09a0*/  BSSY.RECONVERGENT B2, `(.L_x_6989) ;  /* 0x000002f000027945 */ /* 0x000fe20003800200 */
[----:B------:R-:W-:-:S04]  /*09b0*/  FSETP.GEU.AND P1, PT, |R53|, 6.5827683646048100446e-37, PT ;  /* 0x036000003500780b */ /* 0x000fc80003f2e200 */
        /* <DEDUP_REMOVED lines=44> */
[----:B-1----:R-:W-:Y:S05]  /*0c80*/  CALL.REL.NOINC `($__internal_4_$__cuda_sm20_div_rn_f64_full) ;  /* 0x00000034007c7944 */ /* 0x002fea0003c00000 */
.L_x_6990:
[----:B------:R-:W-:Y:S05]  /*0c90*/  BSYNC.RECONVERGENT B2 ;  /* 0x0000000000027941 */ /* 0x000fea0003800200 */
.L_x_6989:
[----:B------:R2:W3:Y:S02]  /*0ca0*/  FRND.F64.TRUNC R42, R4 ;  /* 0x00000004002a7313 */ /* 0x0004e4000030d800 */
.L_x_6988:
[----:B------:R-:W-:Y:S05]  /*0cb0*/  BSYNC.RECONVERGENT B1 ;  /* 0x0000000000017941 */ /* 0x000fea0003800200 */
.L_x_6987:
[----:B------:R-:W-:Y:S01]  /*0cc0*/  IADD3 R3, PT, PT, R25, 0x100, RZ ;  /* 0x0000010019037810 */ /* 0x000fe20007ffe0ff */
[----:B------:R-:W-:Y:S03]  /*0cd0*/  BSSY.RECONVERGENT B1, `(.L_x_6991) ;  /* 0x0000036000017945 */ /* 0x000fe60003800200 */
[----:B------:R-:W-:-:S13]  /*0ce0*/  ISETP.GE.U32.AND P0, PT, R3, R0, PT ;  /* 0x000000000300720c */ /* 0x000fda0003f06070 */
[----:B------:R-:W-:Y:S05]  /*0cf0*/  @P0 BRA `(.L_x_6992) ;  /* 0x0000000000cc0947 */ /* 0x000fea0003800000 */
[----:B0-2--5:R-:W0:Y:S01]  /*0d00*/  MUFU.RCP64H R5, R39 ;  /* 0x0000002700057308 */ /* 0x025e220000001800 */
        /* <DEDUP_REMOVED lines=43> */
[----:B------:R-:W-:Y:S01]  /*0fc0*/  MOV R37, R39 ;  /* 0x0000002700257202 */ /* 0x000fe20000000f00 */
[----:B------:R-:W-:Y:S01]  /*0fd0*/  IMAD.MOV.U32 R9, RZ, RZ, R41 ;  /* 0x000000ffff097224 */ /* 0x000fe200078e0029 */
[----:B------:R-:W-:Y:S01]  /*0fe0*/  MOV R6, 0x1010 ;  /* 0x0000101000067802 */ /* 0x000fe20000000f00 */
[----:B------:R-:W-:-:S07]  /*0ff0*/  IMAD.MOV.U32 R36, RZ, RZ, R38 ;  /* 0x000000ffff247224 */ /* 0x000fce00078e0026 */
[----:B-1-3--:R-:W-:Y:S05]  /*1000*/  CALL.REL.NOINC `($__internal_4_$__cuda_sm20_div_rn_f64_full) ;  /* 0x00000030009c7944 */ /* 0x00afea0003c00000 */
.L_x_6994:
[----:B------:R-:W-:Y:S05]  /*1010*/  BSYNC.RECONVERGENT B2 ;  /* 0x0000000000027941 */ /* 0x000fea0003800200 */
.L_x_6993:
[----:B------:R4:W0:Y:S02]  /*1020*/  FRND.F64.TRUNC R38, R4 ;  /* 0x0000000400267313 */ /* 0x000824000030d800 */
.L_x_6992:
[----:B------:R-:W-:Y:S05]  /*1030*/  BSYNC.RECONVERGENT B1 ;  /* 0x0000000000017941 */ /* 0x000fea0003800200 */
.L_x_6991:
[----:B------:R-:W-:Y:S01]  /*1040*/  VIADD R3, R25, 0x180 ;  /* 0x0000018019037836 */ /* 0x000fe20000000000 */
[----:B------:R-:W-:Y:S04]  /*1050*/  BSSY.RECONVERGENT B1, `(.L_x_6995) ;  /* 0x0000036000017945 */ /* 0x000fe80003800200 */
[----:B------:R-:W-:-:S13]  /*1060*/  ISETP.GE.U32.AND P0, PT, R3, R0, PT ;  /* 0x000000000300720c */ /* 0x000fda0003f06070 */
[----:B------:R-:W-:Y:S05]  /*1070*/  @P0 BRA `(.L_x_6996) ;  /* 0x0000000000cc0947 */ /* 0x000fea0003800000 */
[----:B0-2-45:R-:W0:Y:S01]  /*1080*/  MUFU.RCP64H R5, R33 ;  /* 0x0000002100057308 */ /* 0x035e220000001800 */
        /* <DEDUP_REMOVED lines=48> */
.L_x_6998:
[----:B------:R-:W-:Y:S05]  /*1390*/  BSYNC.RECONVERGENT B2 ;  /* 0x0000000000027941 */ /* 0x000fea0003800200 */
.L_x_6997:
[----:B------:R0:W2:Y:S02]  /*13a0*/  FRND.F64.TRUNC R32, R4 ;  /* 0x0000000400207313 */ /* 0x0000a4000030d800 */
.L_x_6996:
[----:B------:R-:W-:Y:S05]  /*13b0*/  BSYNC.RECONVERGENT B1 ;  /* 0x0000000000017941 */ /* 0x000fea0003800200 */
.L_x_6995:
        /* <DEDUP_REMOVED lines=53> */
.L_x_7002:
[----:B------:R-:W-:Y:S05]  /*1710*/  BSYNC.RECONVERGENT B2 ;  /* 0x0000000000027941 */ /* 0x000fea0003800200 */
.L_x_7001:
[----:B------:R0:W2:Y:S02]  /*1720*/  FRND.F64.TRUNC R28, R4 ;  /* 0x00000004001c7313 */ /* 0x0000a4000030d800 */
.L_x_7000:
[----:B------:R-:W-:Y:S05]  /*1730*/  BSYNC.RECONVERGENT B1 ;  /* 0x0000000000017941 */ /* 0x000fea0003800200 */
.L_x_6999:
        /* <DEDUP_REMOVED lines=49> */
[----:B------:R-:W-:Y:S01]  /*1a50*/  MOV R6, 0x1a90 ;  /* 0x00001a9000067802 */ /* 0x000fe20000000f00 */
[----:B------:R-:W-:Y:S02]  /*1a60*/  IMAD.MOV.U32 R36, RZ, RZ, R20 ;  /* 0x000000ffff247224 */ /* 0x000fe400078e0014 */
[----:B------:R-:W-:-:S07]  /*1a70*/  IMAD.MOV.U32 R37, RZ, RZ, R21 ;  /* 0x000000ffff257224 */ /* 0x000fce00078e0015 */
[----:B-1-3--:R-:W-:Y:S05]  /*1a80*/  CALL.REL.NOINC `($__internal_4_$__cuda_sm20_div_rn_f64_full) ;  /* 0x0000002400fc7944 */ /* 0x00afea0003c00000 */
.L_x_7006:
[----:B------:R-:W-:Y:S05]  /*1a90*/  BSYNC.RECONVERGENT B2 ;  /* 0x0000000000027941 */ /* 0x000fea0003800200 */
.L_x_7005:
[----:B------:R0:W2:Y:S02]  /*1aa0*/  FRND.F64.TRUNC R20, R4 ;  /* 0x0000000400147313 */ /* 0x0000a4000030d800 */
.L_x_7004:
[----:B------:R-:W-:Y:S05]  /*1ab0*/  BSYNC.RECONVERGENT B1 ;  /* 0x0000000000017941 */ /* 0x000fea0003800200 */
.L_x_7003:
[----:B------:R-:W-:Y:S01]  /*1ac0*/  VIADD R3, R25, 0x300 ;  /* 0x0000030019037836 */ /* 0x000fe20000000000 */
[----:B------:R-:W-:Y:S04]  /*1ad0*/  BSSY.RECONVERGENT B1, `(.L_x_7007) ;  /* 0x0000036000017945 */ /* 0x000fe80003800200 */
[----:B------:R-:W-:-:S13]  /*1ae0*/  ISETP.GE.U32.AND P0, PT, R3, R0, PT ;  /* 0x000000000300720c */ /* 0x000fda0003f06070 */
[----:B------:R-:W-:Y:S05]  /*1af0*/  @P0 BRA `(.L_x_7008) ;  /* 0x0000000000cc0947 */ /* 0x000fea0003800000 */
[----:B0-2-45:R-:W0:Y:S01]  /*1b00*/  MUFU.RCP64H R5, R15 ;  /* 0x0000000f00057308 */ /* 0x035e220000001800 */
        /* <DEDUP_REMOVED lines=47> */
[----:B-1-3--:R-:W-:Y:S05]  /*1e00*/  CALL.REL.NOINC `($__internal_4_$__cuda_sm20_div_rn_f64_full) ;  /* 0x00000024001c7944 */ /* 0x00afea0003c00000 */
.L_x_7010:
[----:B------:R-:W-:Y:S05]  /*1e10*/  BSYNC.RECONVERGENT B2 ;  /* 0x0000000000027941 */ /* 0x000fea0003800200 */
.L_x_7009:
[----:B------:R0:W2:Y:S02]  /*1e20*/  FRND.F64.TRUNC R14, R4 ;  /* 0x00000004000e7313 */ /* 0x0000a4000030d800 */
.L_x_7008:
[----:B------:R-:W-:Y:S05]  /*1e30*/  BSYNC.RECONVERGENT B1 ;  /* 0x0000000000017941 */ /* 0x000fea0003800200 */
.L_x_7007:
[----:B------:R-:W-:Y:S01]  /*1e40*/  IADD3 R3, PT, PT, R25, 0x380, RZ ;  /* 0x0000038019037810 */ /* 0x000fe20007ffe0ff */
[----:B------:R-:W-:Y:S03]  /*1e50*/  BSSY.RECONVERGENT B1, `(.L_x_7011) ;  /* 0x0000036000017945 */ /* 0x000fe60003800200 */
        /* <DEDUP_REMOVED lines=51> */
.L_x_7014:
[----:B------:R-:W-:Y:S05]  /*2190*/  BSYNC.RECONVERGENT B2 ;  /* 0x0000000000027941 */ /* 0x000fea0003800200 */
.L_x_7013:
[----:B------:R-:W0:Y:S02]  /*21a0*/  FRND.F64.TRUNC R4, R4 ;  /* 0x0000000400047313 */ /* 0x000e24000030d800 */
.L_x_7012:
[----:B------:R-:W-:Y:S05]  /*21b0*/  BSYNC.RECONVERGENT B1 ;  /* 0x0000000000017941 */ /* 0x000fea0003800200 */
.L_x_7011:
[----:B------:R-:W-:Y:S01]  /*21c0*/  ISETP.GE.U32.AND P0, PT, R25, R0, PT ;  /* 0x000000001900720c */ /* 0x000fe20003f06070 */
[----:B------:R-:W-:Y:S04]  /*21d0*/  BSSY.RECONVERGENT B0, `(.L_x_7015) ;  /* 0x0000033000007945 */ /* 0x000fe80003800200 */
[----:B------:R-:W-:Y:S08]  /*21e0*/  BSSY.RELIABLE B1, `(.L_x_7016) ;  /* 0x000002b000017945 */ /* 0x000ff00003800100 */
[----:B------:R-:W-:Y:S05]  /*21f0*/  @P0 BRA `(.L_x_7017) ;  /* 0x0000000000300947 */ /* 0x000fea0003800000 */
[----:B------:R-:W0:Y:S01]  /*2200*/  LDC.64 R6, c[0x0][0x388] ;  /* 0x0000e200ff067b82 */ /* 0x000e220000000a00 */
[----:B------:R-:W-:Y:S02]  /*2210*/  IMAD.IADD R3, R2, 0x1, R25 ;  /* 0x0000000102037824 */ /* 0x000fe400078e0219 */
[----:B------:R-:W-:-:S05]  /*2220*/  IMAD.MOV.U32 R25, RZ, RZ, R27 ;  /* 0x000000ffff197224 */ /* 0x000fca00078e001b */
[----:B------:R-:W-:Y:S01]  /*2230*/  ISETP.GE.U32.AND P0, PT, R25, R0, PT ;  /* 0x000000001900720c */ /* 0x000fe20003f06070 */
[----:B0-----:R-:W-:-:S05]  /*2240*/  IMAD.WIDE.U32 R6, R3, 0x8, R6 ;  /* 0x0000000803067825 */ /* 0x001fca00078e0006 */
[----:B-1----:R0:W-:Y:S07]  /*2250*/  STG.E.64 desc[UR4][R6.64], R16 ;  /* 0x0000001006007986 */ /* 0x0021ee000c101b04 */
[----:B------:R-:W-:Y:S05]  /*2260*/  @P0 BRA `(.L_x_7018) ;  /* 0x0000000000300947 */ /* 0x000fea0003800000 */
[----:B0-----:R-:W0:Y:S01]  /*2270*/  LDC.64 R6, c[0x0][0x388] ;  /* 0x0000e200ff067b82 */ /* 0x001e220000000a00 */
[----:B------:R-:W-:Y:S02]  /*2280*/  IMAD.IADD R3, R2, 0x1, R25 ;  /* 0x0000000102037824 */ /* 0x000fe400078e0219 */
[----:B------:R-:W-:Y:S02]  /*2290*/  VIADD R25, R25, 0x80 ;  /* 0x0000008019197836 */ /* 0x000fe40000000000 */
[----:B0-----:R-:W-:-:S05]  /*22a0*/  IMAD.WIDE.U32 R6, R3, 0x8, R6 ;  /* 0x0000000803067825 */ /* 0x001fca00078e0006 */
[----:B---3-5:R0:W-:Y:S02]  /*22b0*/  STG.E.64 desc[UR4][R6.64], R42 ;  /* 0x0000002a06007986 */ /* 0x0281e4000c101b04 */
.L_x_7017:
[----:B------:R-:W-:-:S13]  /*22c0*/  ISETP.GE.U32.AND P0, PT, R25, R0, PT ;  /* 0x000000001900720c */ /* 0x000fda0003f06070 */
[----:B------:R-:W-:Y:S05]  /*22d0*/  @P0 BRA `(.L_x_7019) ;  /* 0x0000000000300947 */ /* 0x000fea0003800000 */
[----:B0-----:R-:W0:Y:S01]  /*22e0*/  LDC.64 R6, c[0x0][0x388] ;  /* 0x0000e200ff067b82 */ /* 0x001e220000000a00 */
[----:B------:R-:W-:Y:S01]  /*22f0*/  IADD3 R3, PT, PT, R2, R25, RZ ;  /* 0x0000001902037210 */ /* 0x000fe20007ffe0ff */
[----:B------:R-:W-:-:S04]  /*2300*/  VIADD R25, R25, 0x80 ;  /* 0x0000008019197836 */ /* 0x000fc80000000000 */
[----:B0-----:R-:W-:-:S05]  /*2310*/  IMAD.WIDE.U32 R6, R3, 0x8, R6 ;  /* 0x0000000803067825 */ /* 0x001fca00078e0006 */
[----:B-----5:R0:W-:Y:S02]  /*2320*/  STG.E.64 desc[UR4][R6.64], R38 ;  /* 0x0000002606007986 */ /* 0x0201e4000c101b04 */
.L_x_7018:
[----:B------:R-:W-:-:S13]  /*2330*/  ISETP.GE.U32.AND P0, PT, R25, R0, PT ;  /* 0x000000001900720c */ /* 0x000fda0003f06070 */
[----:B------:R-:W-:Y:S05]  /*2340*/  @P0 BRA `(.L_x_7020) ;  /* 0x0000000000300947 */ /* 0x000fea0003800000 */
[----:B0-----:R-:W0:Y:S01]  /*2350*/  LDC.64 R6, c[0x0][0x388] ;  /* 0x0000e200ff067b82 */ /* 0x001e220000000a00 */
[----:B------:R-:W-:Y:S02]  /*2360*/  IMAD.IADD R3, R2, 0x1, R25 ;  /* 0x0000000102037824 */ /* 0x000fe400078e0219 */
[----:B------:R-:W-:Y:S02]  /*2370*/  VIADD R25, R25, 0x80 ;  /* 0x0000008019197836 */ /* 0x000fe40000000000 */
[----:B0-----:R-:W-:-:S05]  /*2380*/  IMAD.WIDE.U32 R6, R3, 0x8, R6 ;  /* 0x0000000803067825 */ /* 0x001fca00078e0006 */
[----:B--2--5:R0:W-:Y:S02]  /*2390*/  STG.E.64 desc[UR4][R6.64], R32 ;  /* 0x0000002006007986 */ /* 0x0241e4000c101b04 */
.L_x_7019:
[----:B------:R-:W-:-:S13]  /*23a0*/  ISETP.GE.U32.AND P0, PT, R25, R0, PT ;  /* 0x000000001900720c */ /* 0x000fda0003f06070 */
[----:B------:R-:W-:Y:S05]  /*23b0*/  @P0 BRA `(.L_x_7021) ;  /* 0x0000000000340947 */ /* 0x000fea0003800000 */
[----:B0-----:R-:W0:Y:S01]  /*23c0*/  LDC.64 R6, c[0x0][0x388] ;  /* 0x0000e200ff067b82 */ /* 0x001e220000000a00 */
[----:B------:R-:W-:Y:S01]  /*23d0*/  IMAD.IADD R3, R2, 0x1, R25 ;  /* 0x0000000102037824 */ /* 0x000fe200078e0219 */
[----:B------:R-:W-:-:S03]  /*23e0*/  IADD3 R25, PT, PT, R25, 0x80, RZ ;  /* 0x0000008019197810 */ /* 0x000fc60007ffe0ff */
[----:B0-----:R-:W-:-:S05]  /*23f0*/  IMAD.WIDE.U32 R6, R3, 0x8, R6 ;  /* 0x0000000803067825 */ /* 0x001fca00078e0006 */
[----:B--2--5:R0:W-:Y:S02]  /*2400*/  STG.E.64 desc[UR4][R6.64], R28 ;  /* 0x0000001c06007986 */ /* 0x0241e4000c101b04 */
.L_x_7020:
[----:B------:R-:W-:-:S13]  /*2410*/  ISETP.GE.U32.AND P0, PT, R25, R0, PT ;  /* 0x000000001900720c */ /* 0x000fda0003f06070 */
[----:B------:R-:W-:Y:S05]  /*2420*/  @P0 BREAK.RELIABLE B1 ;  /* 0x0000000000010942 */ /* 0x000fea0003800100 */
[----:B------:R-:W-:Y:S05]  /*2430*/  @P0 BRA `(.L_x_7022) ;  /* 0x0000000000300947 */ /* 0x000fea0003800000 */
[----:B0-----:R-:W0:Y:S01]  /*2440*/  LDC.64 R6, c[0x0][0x388] ;  /* 0x0000e200ff067b82 */ /* 0x001e220000000a00 */
[----:B------:R-:W-:Y:S02]  /*2450*/  IMAD.IADD R3, R2, 0x1, R25 ;  /* 0x0000000102037824 */ /* 0x000fe400078e0219 */
[----:B------:R-:W-:Y:S02]  /*2460*/  VIADD R25, R25, 0x80 ;  /* 0x0000008019197836 */ /* 0x000fe40000000000 */
[----:B0-----:R-:W-:-:S05]  /*2470*/  IMAD.WIDE.U32 R6, R3, 0x8, R6 ;  /* 0x0000000803067825 */ /* 0x001fca00078e0006 */
[----:B--2--5:R0:W-:Y:S02]  /*2480*/  STG.E.64 desc[UR4][R6.64], R20 ;  /* 0x0000001406007986 */ /* 0x0241e4000c101b04 */
.L_x_7021:
[----:B------:R-:W-:Y:S05]  /*2490*/  BSYNC.RELIABLE B1 ;  /* 0x0000000000017941 */ /* 0x000fea0003800100 */
.L_x_7016:
[----:B------:R-:W-:-:S13]  /*24a0*/  ISETP.GE.U32.AND P0, PT, R25, R0, PT ;  /* 0x000000001900720c */ /* 0x000fda0003f06070 */
[----:B0-----:R-:W0:Y:S01]  /*24b0*/  @!P0 LDC.64 R6, c[0x0][0x388] ;  /* 0x0000e200ff068b82 */ /* 0x001e220000000a00 */
[----:B------:R-:W-:Y:S01]  /*24c0*/  @!P0 IMAD.IADD R3, R2, 0x1, R25 ;  /* 0x0000000102038824 */ /* 0x000fe200078e0219 */
[----:B------:R-:W-:-:S03]  /*24d0*/  @!P0 IADD3 R25, PT, PT, R25, 0x80, RZ ;  /* 0x0000008019198810 */ /* 0x000fc60007ffe0ff */
[----:B0-----:R-:W-:-:S05]  /*24e0*/  @!P0 IMAD.WIDE.U32 R6, R3, 0x8, R6 ;  /* 0x0000000803068825 */ /* 0x001fca00078e0006 */
[----:B--2--5:R0:W-:Y:S02]  /*24f0*/  @!P0 STG.E.64 desc[UR4][R6.64], R14 ;  /* 0x0000000e06008986 */ /* 0x0241e4000c101b04 */
.L_x_7022:
[----:B------:R-:W-:Y:S05]  /*2500*/  BSYNC.RECONVERGENT B0 ;  /* 0x0000000000007941 */ /* 0x000fea0003800200 */
.L_x_7015:
[----:B------:R-:W-:Y:S05]  /*2510*/  WARPSYNC.ALL ;  /* 0x0000000000007948 */ /* 0x000fea0003800000 */
[----:B------:R-:W-:-:S13]  /*2520*/  ISETP.GE.U32.AND P0, PT, R25, R0, PT ;  /* 0x000000001900720c */ /* 0x000fda0003f06070 */
[----:B------:R-:W-:Y:S05]  /*2530*/  @P0 EXIT ;  /* 0x000000000000094d */ /* 0x000fea0003800000 */
[----:B0-----:R-:W0:Y:S01]  /*2540*/  LDC.64 R6, c[0x0][0x388] ;  /* 0x0000e200ff067b82 */ /* 0x001e220000000a00 */
[----:B------:R-:W-:-:S04]  /*2550*/  IMAD.IADD R3, R2, 0x1, R25 ;  /* 0x0000000102037824 */ /* 0x000fc800078e0219 */
[----:B0-----:R-:W-:-:S05]  /*2560*/  IMAD.WIDE.U32 R2, R3, 0x8, R6 ;  /* 0x0000000803027825 */ /* 0x001fca00078e0006 */
[----:B------:R-:W-:Y:S01]  /*2570*/  STG.E.64 desc[UR4][R2.64], R4 ;  /* 0x0000000402007986 */ /* 0x000fe2000c101b04 */
[----:B------:R-:W-:Y:S05]  /*2580*/  EXIT ;  /* 0x000000000000794d */ /* 0x000fea0003800000 */
.L_x_6982:
[----:B------:R-:W0:Y:S01]  /*2590*/  S2R R0, SR_TID.X ;  /* 0x0000000000007919 */ /* 0x000e220000002100 */
[----:B------:R-:W1:Y:S08]  /*25a0*/  LDC.64 R4, c[0x0][0x398] ;  /* 0x0000e600ff047b82 */ /* 0x000e700000000a00 */
[----:B------:R-:W2:Y:S01]  /*25b0*/  LDC.64 R6, c[0x0][0x390] ;  /* 0x0000e400ff067b82 */ /* 0x000ea20000000a00 */
[----:B-1----:R-:W-:-:S04]  /*25c0*/  IMAD.WIDE.U32 R4, R2, 0x8, R4 ;  /* 0x0000000802047825 */ /* 0x002fc800078e0004 */
[----:B0-----:R-:W-:-:S05]  /*25d0*/  IMAD.WIDE.U32 R40, R0, 0x10, R4 ;  /* 0x0000001000287825 */ /* 0x001fca00078e0004 */
[----:B------:R-:W3:Y:S01]  /*25e0*/  LDG.E.128 R36, desc[UR4][R40.64] ;  /* 0x0000000428247981 */ /* 0x000ee2000c1e1d00 */
[----:B--2---:R-:W-:-:S03]  /*25f0*/  IMAD.WIDE.U32 R4, R2, 0x8, R6 ;  /* 0x0000000802047825 */ /* 0x004fc600078e0006 */
[----:B------:R-:W5:Y:S01]  /*2600*/  LDG.E.128 R32, desc[UR4][R40.64+0x800] ;  /* 0x0008000428207981 */ /* 0x000f62000c1e1d00 */
[----:B------:R-:W-:-:S03]  /*2610*/  IMAD.WIDE.U32 R6, R0, 0x10, R4 ;  /* 0x0000001000067825 */ /* 0x000fc600078e0004 */
[----:B------:R-:W5:Y:S04]  /*2620*/  LDG.E.128 R28, desc[UR4][R40.64+0x1000] ;  /* 0x00100004281c7981 */ /* 0x000f68000c1e1d00 */
[----:B------:R-:W2:Y:S04]  /*2630*/  LDG.E.128 R8, desc[UR4][R6.64] ;  /* 0x0000000406087981 */ /* 0x000ea8000c1e1d00 */
[----:B------:R-:W5:Y:S04]  /*2640*/  LDG.E.128 R20, desc[UR4][R6.64+0x800] ;  /* 0x0008000406147981 */ /* 0x000f68000c1e1d00 */
[----:B------:R-:W5:Y:S04]  /*2650*/  LDG.E.128 R16, desc[UR4][R6.64+0x1000] ;  /* 0x0010000406107981 */ /* 0x000f68000c1e1d00 */
[----:B------:R-:W5:Y:S01]  /*2660*/  LDG.E.128 R12, desc[UR4][R6.64+0x1800] ;  /* 0x00180004060c7981 */ /* 0x000f62000c1e1d00 */
[----:B------:R-:W-:-:S03]  /*2670*/  IMAD.MOV.U32 R4, RZ, RZ, 0x1 ;  /* 0x00000001ff047424 */ /* 0x000fc600078e00ff */
[----:B------:R0:W5:Y:S01]  /*2680*/  LDG.E.128 R24, desc[UR4][R40.64+0x1800] ;  /* 0x0018000428187981 */ /* 0x000162000c1e1d00 */
[----:B------:R-:W-:Y:S01]  /*2690*/  BSSY.RECONVERGENT B1, `(.L_x_7023) ;  /* 0x000002c000017945 */ /* 0x000fe20003800200 */
[----:B---3--:R-:W1:Y:S02]  /*26a0*/  MUFU.RCP64H R5, R37 ;  /* 0x0000002500057308 */ /* 0x008e640000001800 */
[----:B-1----:R-:W1:Y:S01]  /*26b0*/  DFMA R42, -R36, R4, 1 ;  /* 0x3ff00000242a742b */ /* 0x002e620000000104 */
[----:B--2---:R-:W-:-:S15]  /*26c0*/  FSETP.GEU.AND P1, PT, |R9|, 6.5827683646048100446e-37, PT ;  /* 0x036000000900780b */ /* 0x004fde0003f2e200 */
[----:B------:R-:W-:-:S15]  /*26d0*/  NOP ;  /* 0x0000000000007918 */ /* 0x000fde0000000000 */
[----:B------:R-:W-:-:S15]  /*26e0*/  NOP ;  /* 0x0000000000007918 */ /* 0x000fde0000000000 */
[----:B------:R-:W-:-:S15]  /*26f0*/  NOP ;  /* 0x0000000000007918 */ /* 0x000fde0000000000 */
[----:B------:R-:W-:-:S03]  /*2700*/  NOP ;  /* 0x0000000000007918 */ /* 0x000fc60000000000 */
        /* <DEDUP_REMOVED lines=10> */
[----:B-1----:R-:W1:-:S15]  /*27b0*/  DFMA R4, -R36, R42, 1 ;  /* 0x3ff000002404742b */ /* 0x002e5e000000012a */
[----:B------:R-:W-:-:S15]  /*27c0*/  NOP ;  /* 0x0000000000007918 */ /* 0x000fde0000000000 */
[----:B------:R-:W-:-:S15]  /*27d0*/  NOP ;  /* 0x0000000000007918 */ /* 0x000fde0000000000 */
[----:B------:R-:W-:-:S15]  /*27e0*/  NOP ;  /* 0x0000000000007918 */ /* 0x000fde0000000000 */
[----:B------:R-:W-:-:S04]  /*27f0*/  NOP ;  /* 0x0000000000007918 */ /* 0x000fc80000000000 */
[----:B-1----:R-:W0:-:S15]  /*2800*/  DFMA R4, R42, R4, R42 ;  /* 0x000000042a04722b */ /* 0x002e1e000000002a */
        /* <DEDUP_REMOVED lines=19> */
[----:B-----5:R-:W-:Y:S05]  /*2940*/  CALL.REL.NOINC `($__internal_4_$__cuda_sm20_div_rn_f64_full) ;  /* 0x00000018004c7944 */ /* 0x020fea0003c00000 */
.L_x_7024:
[----:B------:R-:W-:Y:S05]  /*2950*/  BSYNC.RECONVERGENT B1 ;  /* 0x0000000000017941 */ /* 0x000fea0003800200 */
.L_x_7023:
[----:B------:R-:W0:Y:S01]  /*2960*/  MUFU.RCP64H R7, R39 ;  /* 0x0000002700077308 */ /* 0x000e220000001800 */
[----:B------:R-:W-:Y:S01]  /*2970*/  IMAD.MOV.U32 R6, RZ, RZ, 0x1 ;  /* 0x00000001ff067424 */ /* 0x000fe200078e00ff */
[----:B------:R-:W-:Y:S01]  /*2980*/  FSETP.GEU.AND P1, PT, |R11|, 6.5827683646048100446e-37, PT ;  /* 0x036000000b00780b */ /* 0x000fe20003f2e200 */
[----:B------:R-:W-:Y:S01]  /*2990*/  BSSY.RECONVERGENT B1, `(.L_x_7025) ;  /* 0x0000035000017945 */ /* 0x000fe20003800200 */
[----:B------:R1:W2:-:S15]  /*29a0*/  FRND.F64.TRUNC R40, R4 ;  /* 0x0000000400287313 */ /* 0x00029e000030d800 */
        /* <DEDUP_REMOVED lines=42> */
[----:B-12---:R-:W-:Y:S05]  /*2c50*/  @P0 BRA P1, `(.L_x_7026) ;  /* 0x0000000000200947 */ /* 0x006fea0000800000 */
[----:B------:R-:W-:Y:S01]  /*2c60*/  MOV R8, R10 ;  /* 0x0000000a00087202 */ /* 0x000fe20000000f00 */
[----:B------:R-:W-:Y:S01]  /*2c70*/  IMAD.MOV.U32 R9, RZ, RZ, R11 ;  /* 0x000000ffff097224 */ /* 0x000fe200078e000b */
[----:B------:R-:W-:Y:S01]  /*2c80*/  MOV R6, 0x2cc0 ;  /* 0x00002cc000067802 */ /* 0x000fe20000000f00 */
[----:B------:R-:W-:Y:S02]  /*2c90*/  IMAD.MOV.U32 R36, RZ, RZ, R38 ;  /* 0x000000ffff247224 */ /* 0x000fe400078e0026 */
[----:B------:R-:W-:-:S07]  /*2ca0*/  IMAD.MOV.U32 R37, RZ, RZ, R39 ;  /* 0x000000ffff257224 */ /* 0x000fce00078e0027 */
[----:B-----5:R-:W-:Y:S05]  /*2cb0*/  CALL.REL.NOINC `($__internal_4_$__cuda_sm20_div_rn_f64_full) ;  /* 0x0000001400707944 */ /* 0x020fea0003c00000 */
[----:B------:R-:W-:Y:S01]  /*2cc0*/  MOV R42, R4 ;  /* 0x00000004002a7202 */ /* 0x000fe20000000f00 */
[----:B------:R-:W-:-:S07]  /*2cd0*/  IMAD.MOV.U32 R43, RZ, RZ, R5 ;  /* 0x000000ffff2b7224 */ /* 0x000fce00078e0005 */
.L_x_7026:
[----:B------:R-:W-:Y:S05]  /*2ce0*/  BSYNC.RECONVERGENT B1 ;  /* 0x0000000000017941 */ /* 0x000fea0003800200 */
.L_x_7025:
[----:B-----5:R-:W0:Y:S01]  /*2cf0*/  MUFU.RCP64H R5, R33 ;  /* 0x0000002100057308 */ /* 0x020e220000001800 */
[----:B------:R-:W-:Y:S01]  /*2d00*/  IMAD.MOV.U32 R4, RZ, RZ, 0x1 ;  /* 0x00000001ff047424 */ /* 0x000fe200078e00ff */
[----:B------:R-:W-:Y:S01]  /*2d10*/  FSETP.GEU.AND P1, PT, |R21|, 6.5827683646048100446e-37, PT ;  /* 0x036000001500780b */ /* 0x000fe20003f2e200 */
[----:B------:R-:W-:Y:S01]  /*2d20*/  BSSY.RECONVERGENT B1, `(.L_x_7027) ;  /* 0x0000033000017945 */ /* 0x000fe20003800200 */
[----:B------:R-:W1:-:S15]  /*2d30*/  FRND.F64.TRUNC R42, R42 ;  /* 0x0000002a002a7313 */ /* 0x000e5e000030d800 */
        /* <DEDUP_REMOVED lines=42> */
[----:B-1----:R-:W-:Y:S05]  /*2fe0*/  @P0 BRA P1, `(.L_x_7028) ;  /* 0x0000000000180947 */ /* 0x002fea0000800000 */
[----:B------:R-:W-:Y:S01]  /*2ff0*/  IMAD.MOV.U32 R8, RZ, RZ, R20 ;  /* 0x000000ffff087224 */ /* 0x000fe200078e0014 */
[----:B------:R-:W-:Y:S01]  /*3000*/  MOV R9, R21 ;  /* 0x0000001500097202 */ /* 0x000fe20000000f00 */
[----:B------:R-:W-:Y:S01]  /*3010*/  IMAD.MOV.U32 R36, RZ, RZ, R32 ;  /* 0x000000ffff247224 */ /* 0x000fe200078e0020 */
[----:B------:R-:W-:Y:S01]  /*3020*/  MOV R6, 0x3050 ;  /* 0x0000305000067802 */ /* 0x000fe20000000f00 */
[----:B------:R-:W-:-:S07]  /*3030*/  IMAD.MOV.U32 R37, RZ, RZ, R33 ;  /* 0x000000ffff257224 */ /* 0x000fce00078e0021 */
[----:B------:R-:W-:Y:S05]  /*3040*/  CALL.REL.NOINC `($__internal_4_$__cuda_sm20_div_rn_f64_full) ;  /* 0x00000010008c7944 */ /* 0x000fea0003c00000 */
.L_x_7028:
[----:B------:R-:W-:Y:S05]  /*3050*/  BSYNC.RECONVERGENT B1 ;  /* 0x0000000000017941 */ /* 0x000fea0003800200 */
.L_x_7027:
        /* <DEDUP_REMOVED lines=53> */
[----:B------:R-:W-:Y:S05]  /*33b0*/  CALL.REL.NOINC `($__internal_4_$__cuda_sm20_div_rn_f64_full) ;  /* 0x0000000c00b07944 */ /* 0x000fea0003c00000 */
[----:B------:R-:W-:Y:S01]  /*33c0*/  MOV R6, R4 ;  /* 0x0000000400067202 */ /* 0x000fe20000000f00 */
[----:B------:R-:W-:-:S07]  /*33d0*/  IMAD.MOV.U32 R7, RZ, RZ, R5 ;  /* 0x000000ffff077224 */ /* 0x000fce00078e0005 */
.L_x_7030:
[----:B------:R-:W-:Y:S05]  /*33e0*/  BSYNC.RECONVERGENT B1 ;  /* 0x0000000000017941 */ /* 0x000fea0003800200 */
.L_x_7029:
        /* <DEDUP_REMOVED lines=48> */
[----:B------:R-:W-:Y:S01]  /*36f0*/  IMAD.MOV.U32 R8, RZ, RZ, R16 ;  /* 0x000000ffff087224 */ /* 0x000fe200078e0010 */
[----:B------:R-:W-:Y:S01]  /*3700*/  MOV R9, R17 ;  /* 0x0000001100097202 */ /* 0x000fe20000000f00 */
[----:B------:R-:W-:Y:S01]  /*3710*/  IMAD.MOV.U32 R36, RZ, RZ, R28 ;  /* 0x000000ffff247224 */ /* 0x000fe200078e001c */
[----:B------:R-:W-:Y:S01]  /*3720*/  MOV R6, 0x3750 ;  /* 0x0000375000067802 */ /* 0x000fe20000000f00 */
[----:B------:R-:W-:-:S07]  /*3730*/  IMAD.MOV.U32 R37, RZ, RZ, R29 ;  /* 0x000000ffff257224 */ /* 0x000fce00078e001d */
[----:B------:R-:W-:Y:S05]  /*3740*/  CALL.REL.NOINC `($__internal_4_$__cuda_sm20_div_rn_f64_full) ;  /* 0x0000000800cc7944 */ /* 0x000fea0003c00000 */
.L_x_7032:
[----:B------:R-:W-:Y:S05]  /*3750*/  BSYNC.RECONVERGENT B1 ;  /* 0x0000000000017941 */ /* 0x000fea0003800200 */
.L_x_7031:
        /* <DEDUP_REMOVED lines=56> */
.L_x_7034:
[----:B------:R-:W-:Y:S05]  /*3ae0*/  BSYNC.RECONVERGENT B1 ;  /* 0x0000000000017941 */ /* 0x000fea0003800200 */
.L_x_7033:
        /* <DEDUP_REMOVED lines=54> */
.L_x_7036:
[----:B------:R-:W-:Y:S05]  /*3e50*/  BSYNC.RECONVERGENT B1 ;  /* 0x0000000000017941 */ /* 0x000fea0003800200 */
.L_x_7035:
        /* <DEDUP_REMOVED lines=56> */
.L_x_7038:
[----:B------:R-:W-:Y:S05]  /*41e0*/  BSYNC.RECONVERGENT B1 ;  /* 0x0000000000017941 */ /* 0x000fea0003800200 */
.L_x_7037:
[----:B------:R-:W0:Y:S01]  /*41f0*/  LDC.64 R4, c[0x0][0x388] ;  /* 0x0000e200ff047b82 */ /* 0x000e220000000a00 */
[----:B------:R-:W1:Y:S01]  /*4200*/  FRND.F64.TRUNC R14, R6 ;  /* 0x00000006000e7313 */ /* 0x000e62000030d800 */
[----:B0-----:R-:W-:-:S04]  /*4210*/  IMAD.WIDE.U32 R2, R2, 0x8, R4 ;  /* 0x0000000802027825 */ /* 0x001fc800078e0004 */
[----:B------:R-:W-:-:S05]  /*4220*/  IMAD.WIDE.U32 R2, R0, 0x10, R2 ;  /* 0x0000001000027825 */ /* 0x000fca00078e0002 */
[----:B------:R-:W-:Y:S04]  /*4230*/  STG.E.128 desc[UR4][R2.64], R40 ;  /* 0x0000002802007986 */ /* 0x000fe8000c101d04 */
[----:B------:R-:W-:Y:S04]  /*4240*/  STG.E.128 desc[UR4][R2.64+0x800], R20 ;  /* 0x0008001402007986 */ /* 0x000fe8000c101d04 */
[----:B------:R-:W-:Y:S04]  /*4250*/  STG.E.128 desc[UR4][R2.64+0x1000], R16 ;  /* 0x0010001002007986 */ /* 0x000fe8000c101d04 */
[----:B-1----:R-:W-:Y:S01]  /*4260*/  STG.E.128 desc[UR4][R2.64+0x1800], R12 ;  /* 0x0018000c02007986 */ /* 0x002fe2000c101d04 */
[----:B------:R-:W-:Y:S05]  /*4270*/  EXIT ;  /* 0x000000000000794d */ /* 0x000fea0003800000 */
        .weak           $__internal_4_$__cuda_sm20_div_rn_f64_full
        .type           $__internal_4_$__cuda_sm20_div_rn_f64_full,@function
        .size           $__internal_4_$__cuda_sm20_div_rn_f64_full,(.L_x_22243 - $__internal_4_$__cuda_sm20_div_rn_f64_full)
$__internal_4_$__cuda_sm20_div_rn_f64_full:
[C---:B------:R-:W-:Y:S01]  /*4280*/  FSETP.GEU.AND P1, PT, |R9|.reuse, 1.469367938527859385e-39, PT ;  /* 0x001000000900780b */ /* 0x040fe20003f2e200 */
[----:B------:R-:W-:Y:S01]  /*4290*/  IMAD.MOV.U32 R4, RZ, RZ, 0x1ca00000 ;  /* 0x1ca00000ff047424 */ /* 0x000fe200078e00ff */
[----:B------:R-:W-:Y:S01]  /*42a0*/  LOP3.LUT R5, R9, 0x7ff00000, RZ, 0xc0, !PT ;  /* 0x7ff0000009057812 */ /* 0x000fe200078ec0ff */
[----:B------:R-:W-:Y:S01]  /*42b0*/  IMAD.MOV.U32 R54, RZ, RZ, 0x1 ;  /* 0x00000001ff367424 */ /* 0x000fe200078e00ff */
[----:B------:R-:W-:Y:S01]  /*42c0*/  LOP3.LUT R50, R37, 0x7ff00000, RZ, 0xc0, !PT ;  /* 0x7ff0000025327812 */ /* 0x000fe200078ec0ff */
[----:B------:R-:W-:Y:S03]  /*42d0*/  BSSY.RECONVERGENT B0, `(.L_x_7039) ;  /* 0x000007b000007945 */ /* 0x000fe60003800200 */
[----:B------:R-:W-:-:S04]  /*42e0*/  ISETP.GE.U32.AND P0, PT, R5, R50, PT ;  /* 0x000000320500720c */ /* 0x000fc80003f06070 */
[C---:B------:R-:W-:Y:S02]  /*42f0*/  SEL R45, R4.reuse, 0x63400000, !P0 ;  /* 0x63400000042d7807 */ /* 0x040fe40004000000 */
[----:B------:R-:W-:Y:S02]  /*4300*/  @!P1 LOP3.LUT R44, R37, 0x7ff00000, RZ, 0xc0, !PT ;  /* 0x7ff00000252c9812 */ /* 0x000fe400078ec0ff */
[----:B------:R-:W-:Y:S02]  /*4310*/  LOP3.LUT R45, R45, 0x800fffff, R9, 0xf8, !PT ;  /* 0x800fffff2d2d7812 */ /* 0x000fe400078ef809 */
[----:B------:R-:W-:Y:S01]  /*4320*/  @!P1 ISETP.GE.U32.AND P2, PT, R5, R44, PT ;  /* 0x0000002c0500920c */ /* 0x000fe20003f46070 */
[----:B------:R-:W-:Y:S01]  /*4330*/  IMAD.MOV.U32 R44, RZ, RZ, R8 ;  /* 0x000000ffff2c7224 */ /* 0x000fe200078e0008 */
[----:B------:R-:W-:Y:S02]  /*4340*/  @!P1 MOV R46, RZ ;  /* 0x000000ff002e9202 */ /* 0x000fe40000000f00 */
[----:B------:R-:W-:-:S02]  /*4350*/  @!P1 SEL R3, R4, 0x63400000, !P2 ;  /* 0x6340000004039807 */ /* 0x000fc40005000000 */
[----:B------:R-:W-:Y:S02]  /*4360*/  FSETP.GEU.AND P0, PT, |R37|, 1.469367938527859385e-39, PT ;  /* 0x001000002500780b */ /* 0x000fe40003f0e200 */
[----:B------:R-:W-:-:S04]  /*4370*/  @!P1 LOP3.LUT R3, R3, 0x80000000, R9, 0xf8, !PT ;  /* 0x8000000003039812 */ /* 0x000fc800078ef809 */
[----:B------:R-:W-:Y:S01]  /*4380*/  @!P1 LOP3.LUT R47, R3, 0x100000, RZ, 0xfc, !PT ;  /* 0x00100000032f9812 */ /* 0x000fe200078efcff */
[----:B------:R-:W-:-:S05]  /*4390*/  IMAD.MOV.U32 R3, RZ, RZ, R5 ;  /* 0x000000ffff037224 */ /* 0x000fca00078e0005 */
[----:B------:R0:W1:Y:S02]  /*43a0*/  @!P1 DFMA R44, R44, 2, -R46 ;  /* 0x400000002c2c982b */ /* 0x000064000000082e */
[----:B0-----:R-:W-:Y:S02]  /*43b0*/  LOP3.LUT R46, R37, 0x800fffff, RZ, 0xc0, !PT ;  /* 0x800fffff252e7812 */ /* 0x001fe400078ec0ff */
[----:B-1----:R-:W-:Y:S02]  /*43c0*/  @!P1 LOP3.LUT R3, R45, 0x7ff00000, RZ, 0xc0, !PT ;  /* 0x7ff000002d039812 */ /* 0x002fe400078ec0ff */
[----:B------:R-:W-:Y:S01]  /*43d0*/  LOP3.LUT R47, R46, 0x3ff00000, RZ, 0xfc, !PT ;  /* 0x3ff000002e2f7812 */ /* 0x000fe200078efcff */
[----:B------:R-:W-:Y:S01]  /*43e0*/  IMAD.MOV.U32 R46, RZ, RZ, R36 ;  /* 0x000000ffff2e7224 */ /* 0x000fe200078e0024 */
[----:B------:R-:W-:-:S15]  /*43f0*/  IADD3 R7, PT, PT, R3, -0x1, RZ ;  /* 0xffffffff03077810 */ /* 0x000fde0007ffe0ff */
[----:B------:R-:W-:-:S15]  /*4400*/  NOP ;  /* 0x0000000000007918 */ /* 0x000fde0000000000 */
[----:B------:R-:W-:-:S15]  /*4410*/  NOP ;  /* 0x0000000000007918 */ /* 0x000fde0000000000 */
[----:B------:R-:W-:-:S11]  /*4420*/  NOP ;  /* 0x0000000000007918 */ /* 0x000fd60000000000 */
[----:B------:R-:W0:Y:S02]  /*4430*/  @!P0 DMUL R46, R36, 8.98846567431157953865e+307 ;  /* 0x7fe00000242e8828 */ /* 0x000e240000000000 */
[----:B0-----:R-:W0:Y:S01]  /*4440*/  MUFU.RCP64H R55, R47 ;  /* 0x0000002f00377308 */ /* 0x001e220000001800 */
[----:B------:R-:W-:Y:S02]  /*4450*/  @!P0 LOP3.LUT R50, R47, 0x7ff00000, RZ, 0xc0, !PT ;  /* 0x7ff000002f328812 */ /* 0x000fe400078ec0ff */
[----:B------:R-:W-:-:S03]  /*4460*/  ISETP.GT.U32.AND P0, PT, R7, 0x7feffffe, PT ;  /* 0x7feffffe0700780c */ /* 0x000fc60003f04070 */
[----:B------:R-:W-:-:S05]  /*4470*/  VIADD R7, R50, 0xffffffff ;  /* 0xffffffff32077836 */ /* 0x000fca0000000000 */
[----:B------:R-:W-:-:S15]  /*4480*/  ISETP.GT.U32.OR P0, PT, R7, 0x7feffffe, P0 ;  /* 0x7feffffe0700780c */ /* 0x000fde0000704470 */
[----:B------:R-:W-:-:S15]  /*4490*/  NOP ;  /* 0x0000000000007918 */ /* 0x000fde0000000000 */
[----:B------:R-:W-:-:S15]  /*44a0*/  NOP ;  /* 0x0000000000007918 */ /* 0x000fde0000000000 */
[----:B------:R-:W-:-:S06]  /*44b0*/  NOP ;  /* 0x0000000000007918 */ /* 0x000fcc0000000000 */
        /* <DEDUP_REMOVED lines=38> */
[CC--:B------:R-:W-:Y:S02]  /*4720*/  ISETP.GE.U32.AND P0, PT, R5.reuse, R8.reuse, PT ;  /* 0x000000080500720c */ /* 0x0c0fe40003f06070 */
[----:B------:R-:W-:Y:S02]  /*4730*/  VIADDMNMX R3, R5, -R8, 0xb9600000, !PT ;  /* 0xb960000005037446 */ /* 0x000fe40007800908 */
[----:B------:R-:W-:Y:S02]  /*4740*/  SEL R4, R4, 0x63400000, !P0 ;  /* 0x6340000004047807 */ /* 0x000fe40004000000 */
[----:B------:R-:W-:Y:S02]  /*4750*/  VIMNMX R3, PT, PT, R3, 0x46a00000, PT ;  /* 0x46a0000003037848 */ /* 0x000fe40003fe0100 */
[----:B------:R-:W-:-:S03]  /*4760*/  MOV R8, RZ ;  /* 0x000000ff00087202 */ /* 0x000fc60000000f00 */
[----:B------:R-:W-:-:S04]  /*4770*/  IMAD.IADD R3, R3, 0x1, -R4 ;  /* 0x0000000103037824 */ /* 0x000fc800078e0a04 */
[----:B------:R-:W-:-:S06]  /*4780*/  VIADD R9, R3, 0x7fe00000 ;  /* 0x7fe0000003097836 */ /* 0x000fcc0000000000 */
[----:B------:R-:W0:Y:S02]  /*4790*/  DMUL R4, R48, R8 ;  /* 0x0000000830047228 */ /* 0x000e240000000000 */
[----:B0-----:R-:W-:-:S13]  /*47a0*/  FSETP.GTU.AND P0, PT, |R5|, 1.469367938527859385e-39, PT ;  /* 0x001000000500780b */ /* 0x001fda0003f0c200 */
[----:B------:R-:W-:Y:S05]  /*47b0*/  @P0 BRA `(.L_x_7041) ;  /* 0x0000000000b00947 */ /* 0x000fea0003800000 */
[----:B------:R-:W0:Y:S02]  /*47c0*/  DFMA R44, R48, -R46, R44 ;  /* 0x8000002e302c722b */ /* 0x000e24000000002c */
[C---:B0-----:R-:W-:Y:S01]  /*47d0*/  FSETP.NEU.AND P0, PT, R45.reuse, RZ, PT ;  /* 0x000000ff2d00720b */ /* 0x041fe20003f0d000 */
[----:B------:R-:W-:Y:S01]  /*47e0*/  IMAD.MOV.U32 R44, RZ, RZ, RZ ;  /* 0x000000ffff2c7224 */ /* 0x000fe200078e00ff */
[----:B------:R-:W-:-:S04]  /*47f0*/  LOP3.LUT R36, R45, 0x80000000, R37, 0x48, !PT ;  /* 0x800000002d247812 */ /* 0x000fc800078e4825 */
[----:B------:R-:W-:-:S07]  /*4800*/  LOP3.LUT R45, R36, R9, RZ, 0xfc, !PT ;  /* 0x00000009242d7212 */ /* 0x000fce00078efcff */
[----:B------:R-:W-:Y:S05]  /*4810*/  @!P0 BRA `(.L_x_7041) ;  /* 0x0000000000988947 */ /* 0x000fea0003800000 */
[----:B------:R-:W-:Y:S01]  /*4820*/  IMAD.MOV R9, RZ, RZ, -R3 ;  /* 0x000000ffff097224 */ /* 0x000fe200078e0a03 */
[----:B------:R-:W-:Y:S01]  /*4830*/  IADD3 R3, PT, PT, -R3, -0x43300000, RZ ;  /* 0xbcd0000003037810 */ /* 0x000fe20007ffe1ff */
        /* <DEDUP_REMOVED lines=12> */
.L_x_7040:
        /* <DEDUP_REMOVED lines=11> */
[----:B------:R-:W-:Y:S01]  /*49b0*/  @P0 LOP3.LUT R3, R9, 0x7ff00000, RZ, 0xfc, !PT ;  /* 0x7ff0000009030812 */ /* 0x000fe200078efcff */
[----:B------:R-:W-:Y:S01]  /*49c0*/  @!P0 IMAD.MOV.U32 R4, RZ, RZ, RZ ;  /* 0x000000ffff048224 */ /* 0x000fe200078e00ff */
[----:B------:R-:W-:Y:S01]  /*49d0*/  @P0 MOV R4, RZ ;  /* 0x000000ff00040202 */ /* 0x000fe20000000f00 */
[----:B------:R-:W-:Y:S02]  /*49e0*/  @!P0 IMAD.MOV.U32 R5, RZ, RZ, R9 ;  /* 0x000000ffff058224 */ /* 0x000fe400078e0009 */
[----:B------:R-:W-:Y:S01]  /*49f0*/  @P0 IMAD.MOV.U32 R5, RZ, RZ, R3 ;  /* 0x000000ffff050224 */ /* 0x000fe200078e0003 */
[----:B------:R-:W-:Y:S06]  /*4a00*/  BRA `(.L_x_7041) ;  /* 0x00000000001c7947 */ /* 0x000fec0003800000 */
.L_x_7043:
[----:B------:R-:W-:Y:S01]  /*4a10*/  LOP3.LUT R3, R37, 0x80000, RZ, 0xfc, !PT ;  /* 0x0008000025037812 */ /* 0x000fe200078efcff */
[----:B------:R-:W-:-:S04]  /*4a20*/  IMAD.MOV.U32 R4, RZ, RZ, R36 ;  /* 0x000000ffff047224 */ /* 0x000fc800078e0024 */
[----:B------:R-:W-:Y:S01]  /*4a30*/  IMAD.MOV.U32 R5, RZ, RZ, R3 ;  /* 0x000000ffff057224 */ /* 0x000fe200078e0003 */
[----:B------:R-:W-:Y:S06]  /*4a40*/  BRA `(.L_x_7041) ;  /* 0x00000000000c7947 */ /* 0x000fec0003800000 */
.L_x_7042:
[----:B------:R-:W-:Y:S02]  /*4a50*/  LOP3.LUT R3, R9, 0x80000, RZ, 0xfc, !PT ;  /* 0x0008000009037812 */ /* 0x000fe400078efcff */
[----:B------:R-:W-:-:S03]  /*4a60*/  MOV R4, R8 ;  /* 0x0000000800047202 */ /* 0x000fc60000000f00 */
[----:B------:R-:W-:-:S07]  /*4a70*/  IMAD.MOV.U32 R5, RZ, RZ, R3 ;  /* 0x000000ffff057224 */ /* 0x000fce00078e0003 */
.L_x_7041:
[----:B------:R-:W-:Y:S05]  /*4a80*/  BSYNC.RECONVERGENT B0 ;  /* 0x0000000000007941 */ /* 0x000fea0003800200 */
.L_x_7039:
[----:B------:R-:W-:-:S04]  /*4a90*/  IMAD.MOV.U32 R7, RZ, RZ, 0x0 ;  /* 0x00000000ff077424 */ /* 0x000fc800078e00ff */
[----:B------:R-:W-:Y:S05]  /*4aa0*/  RET.REL.NODEC R6 `(_ZN2at6native29vectorized_elementwise_kernelILi2ENS0_13BinaryFunctorIdddZZZNS0_15binary_internal21div_trunc_kernel_cudaERNS_18TensorIteratorBaseEENKUlvE1_clEvENKUlvE_clEvEUlddE_EESt5arrayIPcLm3EEEEviT0_T1_) ;  /* 0xffffffb406547950 */ /* 0x000fea0003c3ffff */
.L_x_7044:
        /* <DEDUP_REMOVED lines=13> */
.L_x_22243:


//--------------------- .text._ZN2at6native29vectorized_elementwise_kernelILi4ENS0_13BinaryFunctorIdddZZZNS0_15binary_internal21div_trunc_kernel_cudaERNS_18TensorIteratorBaseEENKUlvE1_clEvENKUlvE_clEvEUlddE_EESt5arrayIPcLm3EEEEviT0_T1_ --------------------------
	.section	.text._ZN2at6native29vectorized_elementwise_kernelILi4ENS0_13BinaryFunctorIdddZZZNS0_15binary_internal21div_trunc_kernel_cudaERNS_18TensorIteratorBaseEENKUlvE1_clEvENKUlvE_clEvEUlddE_EESt5arrayIPcLm3EEEEviT0_T1_,"ax",@progbits
	.align	128
        .global         _ZN2at6native29vectorized_elementwise_kernelILi4ENS0_13BinaryFunctorIdddZZZNS0_15binary_internal21div_trunc_kernel_cudaERNS_18TensorIteratorBaseEENKUlvE1_clEvENKUlvE_clEvEUlddE_EESt5arrayIPcLm3EEEEviT0_T1_
        .type           _ZN2at6native29vectorized_elementwise_kernelILi4ENS0_13BinaryFunctorIdddZZZNS0_15binary_internal21div_trunc_kernel_cudaERNS_18TensorIteratorBaseEENKUlvE1_clEvENKUlvE_clEvEUlddE_EESt5arrayIPcLm3EEEEviT0_T1_,@function
        .size           _ZN2at6native29vectorized_elementwise_kernelILi4ENS0_13BinaryFunctorIdddZZZNS0_15binary_internal21div_trunc_kernel_cudaERNS_18TensorIteratorBaseEENKUlvE1_clEvENKUlvE_clEvEUlddE_EESt5arrayIPcLm3EEEEviT0_T1_,(.L_x_22244 - _ZN2at6native29vectorized_elementwise_kernelILi4ENS0_13BinaryFunctorIdddZZZNS0_15binary_internal21div_trunc_kernel_cudaERNS_18TensorIteratorBaseEENKUlvE1_clEvENKUlvE_clEvEUlddE_EESt5arrayIPcLm3EEEEviT0_T1_)
        .other          _ZN2at6native29vectorized_elementwise_kernelILi4ENS0_13BinaryFunctorIdddZZZNS0_15binary_internal21div_trunc_kernel_cudaERNS_18TensorIteratorBaseEENKUlvE1_clEvENKUlvE_clEvEUlddE_EESt5arrayIPcLm3EEEEviT0_T1_,@"STO_CUDA_ENTRY STV_DEFAULT"
_ZN2at6native29vectorized_elementwise_kernelILi4ENS0_13BinaryFunctorIdddZZZNS0_15binary_internal21div_trunc_kernel_cudaERNS_18TensorIteratorBaseEENKUlvE1_clEvENKUlvE_clEvEUlddE_EESt5arrayIPcLm3EEEEviT0_T1_:
.text._ZN2at6native29vectorized_elementwise_kernelILi4ENS0_13BinaryFunctorIdddZZZNS0_15binary_internal21div_trunc_kernel_cudaERNS_18TensorIteratorBaseEENKUlvE1_clEvENKUlvE_clEvEUlddE_EESt5arrayIPcLm3EEEEviT0_T1_:
        /* <DEDUP_REMOVED lines=144> */
[----:B------:R-:W-:Y:S05]  /*0900*/  CALL.REL.NOINC `($__internal_5_$__cuda_sm20_div_rn_f64_full) ;  /* 0x0000003800447944 */ /* 0x000fea0003c00000 */
.L_x_7049:
[----:B------:R-:W-:Y:S05]  /*0910*/  BSYNC.RECONVERGENT B2 ;  /* 0x0000000000027941 */ /* 0x000fea0003800200 */
.L_x_7048:
[----:B------:R0:W1:Y:S02]  /*0920*/  FRND.F64.TRUNC R16, R4 ;  /* 0x0000000400107313 */ /* 0x000064000030d800 */
.L_x_7047:
[----:B------:R-:W-:Y:S05]  /*0930*/  BSYNC.RECONVERGENT B1 ;  /* 0x0000000000017941 */ /* 0x000fea0003800200 */
.L_x_7046:
        /* <DEDUP_REMOVED lines=52> */
[----:B-1----:R-:W-:Y:S05]  /*0c80*/  CALL.REL.NOINC `($__internal_5_$__cuda_sm20_div_rn_f64_full) ;  /* 0x0000003400647944 */ /* 0x002fea0003c00000 */
.L_x_7053:
[----:B------:R-:W-:Y:S05]  /*0c90*/  BSYNC.RECONVERGENT B2 ;  /* 0x0000000000027941 */ /* 0x000fea0003800200 */
.L_x_7052:
[----:B------:R2:W3:Y:S02]  /*0ca0*/  FRND.F64.TRUNC R42, R4 ;  /* 0x00000004002a7313 */ /* 0x0004e4000030d800 */
.L_x_7051:
[----:B------:R-:W-:Y:S05]  /*0cb0*/  BSYNC.RECONVERGENT B1 ;  /* 0x0000000000017941 */ /* 0x000fea0003800200 */
.L_x_7050:
        /* <DEDUP_REMOVED lines=52> */
[----:B-1-3--:R-:W-:Y:S05]  /*1000*/  CALL.REL.NOINC `($__internal_5_$__cuda_sm20_div_rn_f64_full) ;  /* 0x0000003000847944 */ /* 0x00afea0003c00000 */
.L_x_7057:
[----:B------:R-:W-:Y:S05]  /*1010*/  BSYNC.RECONVERGENT B2 ;  /* 0x0000000000027941 */ /* 0x000fea0003800200 */
.L_x_7056:
[----:B------:R4:W0:Y:S02]  /*1020*/  FRND.F64.TRUNC R38, R4 ;  /* 0x0000000400267313 */ /* 0x000824000030d800 */
.L_x_7055:
[----:B------:R-:W-:Y:S05]  /*1030*/  BSYNC.RECONVERGENT B1 ;  /* 0x0000000000017941 */ /* 0x000fea0003800200 */
.L_x_7054:
        /* <DEDUP_REMOVED lines=53> */
.L_x_7061:
[----:B------:R-:W-:Y:S05]  /*1390*/  BSYNC.RECONVERGENT B2 ;  /* 0x0000000000027941 */ /* 0x000fea0003800200 */
.L_x_7060:
[----:B------:R0:W2:Y:S02]  /*13a0*/  FRND.F64.TRUNC R32, R4 ;  /* 0x0000000400207313 */ /* 0x0000a4000030d800 */
.L_x_7059:
[----:B------:R-:W-:Y:S05]  /*13b0*/  BSYNC.RECONVERGENT B1 ;  /* 0x0000000000017941 */ /* 0x000fea0003800200 */
.L_x_7058:
        /* <DEDUP_REMOVED lines=53> */
.L_x_7065:
[----:B------:R-:W-:Y:S05]  /*1710*/  BSYNC.RECONVERGENT B2 ;  /* 0x0000000000027941 */ /* 0x000fea0003800200 */
.L_x_7064:
[----:B------:R0:W2:Y:S02]  /*1720*/  FRND.F64.TRUNC R28, R4 ;  /* 0x00000004001c7313 */ /* 0x0000a4000030d800 */
.L_x_7063:
[----:B------:R-:W-:Y:S05]  /*1730*/  BSYNC.RECONVERGENT B1 ;  /* 0x0000000000017941 */ /* 0x000fea0003800200 */
.L_x_7062:
        /* <DEDUP_REMOVED lines=52> */
[----:B-1-3--:R-:W-:Y:S05]  /*1a80*/  CALL.REL.NOINC `($__internal_5_$__cuda_sm20_div_rn_f64_full) ;  /* 0x0000002400e47944 */ /* 0x00afea0003c00000 */
.L_x_7069:
[----:B------:R-:W-:Y:S05]  /*1a90*/  BSYNC.RECONVERGENT B2 ;  /* 0x0000000000027941 */ /* 0x000fea0003800200 */
.L_x_7068:
[----:B------:R0:W2:Y:S02]  /*1aa0*/  FRND.F64.TRUNC R20, R4 ;  /* 0x0000000400147313 */ /* 0x0000a4000030d800 */
.L_x_7067:
[----:B------:R-:W-:Y:S05]  /*1ab0*/  BSYNC.RECONVERGENT B1 ;  /* 0x0000000000017941 */ /* 0x000fea0003800200 */
.L_x_7066:
        /* <DEDUP_REMOVED lines=52> */
[----:B-1-3--:R-:W-:Y:S05]  /*1e00*/  CALL.REL.NOINC `($__internal_5_$__cuda_sm20_div_rn_f64_full) ;  /* 0x0000002400047944 */ /* 0x00afea0003c00000 */
.L_x_7073:
[----:B------:R-:W-:Y:S05]  /*1e10*/  BSYNC.RECONVERGENT B2 ;  /* 0x0000000000027941 */ /* 0x000fea0003800200 */
.L_x_7072:
[----:B------:R0:W2:Y:S02]  /*1e20*/  FRND.F64.TRUNC R14, R4 ;  /* 0x00000004000e7313 */ /* 0x0000a4000030d800 */
.L_x_7071:
[----:B------:R-:W-:Y:S05]  /*1e30*/  BSYNC.RECONVERGENT B1 ;  /* 0x0000000000017941 */ /* 0x000fea0003800200 */
.L_x_7070:
        /* <DEDUP_REMOVED lines=53> */
.L_x_7077:
[----:B------:R-:W-:Y:S05]  /*2190*/  BSYNC.RECONVERGENT B2 ;  /* 0x0000000000027941 */ /* 0x000fea0003800200 */
.L_x_7076:
[----:B------:R-:W0:Y:S02]  /*21a0*/  FRND.F64.TRUNC R4, R4 ;  /* 0x0000000400047313 */ /* 0x000e24000030d800 */
.L_x_7075:
[----:B------:R-:W-:Y:S05]  /*21b0*/  BSYNC.RECONVERGENT B1 ;  /* 0x0000000000017941 */ /* 0x000fea0003800200 */
.L_x_7074:
        /* <DEDUP_REMOVED lines=16> */
.L_x_7080:
[----:B------:R-:W-:-:S13]  /*22c0*/  ISETP.GE.U32.AND P0, PT, R25, R0, PT ;  /* 0x000000001900720c */ /* 0x000fda0003f06070 */
[----:B------:R-:W-:Y:S05]  /*22d0*/  @P0 BRA `(.L_x_7082) ;  /* 0x0000000000300947 */ /* 0x000fea0003800000 */
[----:B0-----:R-:W0:Y:S01]  /*22e0*/  LDC.64 R6, c[0x0][0x388] ;  /* 0x0000e200ff067b82 */ /* 0x001e220000000a00 */
[----:B------:R-:W-:Y:S01]  /*22f0*/  IADD3 R3, PT, PT, R2, R25, RZ ;  /* 0x0000001902037210 */ /* 0x000fe20007ffe0ff */
[----:B------:R-:W-:-:S04]  /*2300*/  VIADD R25, R25, 0x80 ;  /* 0x0000008019197836 */ /* 0x000fc80000000000 */
[----:B0-----:R-:W-:-:S05]  /*2310*/  IMAD.WIDE.U32 R6, R3, 0x8, R6 ;  /* 0x0000000803067825 */ /* 0x001fca00078e0006 */
[----:B-----5:R0:W-:Y:S02]  /*2320*/  STG.E.64 desc[UR4][R6.64], R38 ;  /* 0x0000002606007986 */ /* 0x0201e4000c101b04 */
.L_x_7081:
[----:B------:R-:W-:-:S13]  /*2330*/  ISETP.GE.U32.AND P0, PT, R25, R0, PT ;  /* 0x000000001900720c */ /* 0x000fda0003f06070 */
[----:B------:R-:W-:Y:S05]  /*2340*/  @P0 BRA `(.L_x_7083) ;  /* 0x0000000000300947 */ /* 0x000fea0003800000 */
[----:B0-----:R-:W0:Y:S01]  /*2350*/  LDC.64 R6, c[0x0][0x388] ;  /* 0x0000e200ff067b82 */ /* 0x001e220000000a00 */
[----:B------:R-:W-:Y:S02]  /*2360*/  IMAD.IADD R3, R2, 0x1, R25 ;  /* 0x0000000102037824 */ /* 0x000fe400078e0219 */
[----:B------:R-:W-:Y:S02]  /*2370*/  VIADD R25, R25, 0x80 ;  /* 0x0000008019197836 */ /* 0x000fe40000000000 */
[----:B0-----:R-:W-:-:S05]  /*2380*/  IMAD.WIDE.U32 R6, R3, 0x8, R6 ;  /* 0x0000000803067825 */ /* 0x001fca00078e0006 */
[----:B--2--5:R0:W-:Y:S02]  /*2390*/  STG.E.64 desc[UR4][R6.64], R32 ;  /* 0x0000002006007986 */ /* 0x0241e4000c101b04 */
.L_x_7082:
[----:B------:R-:W-:-:S13]  /*23a0*/  ISETP.GE.U32.AND P0, PT, R25, R0, PT ;  /* 0x000000001900720c */ /* 0x000fda0003f06070 */
[----:B------:R-:W-:Y:S05]  /*23b0*/  @P0 BRA `(.L_x_7084) ;  /* 0x0000000000340947 */ /* 0x000fea0003800000 */
[----:B0-----:R-:W0:Y:S01]  /*23c0*/  LDC.64 R6, c[0x0][0x388] ;  /* 0x0000e200ff067b82 */ /* 0x001e220000000a00 */
[----:B------:R-:W-:Y:S01]  /*23d0*/  IMAD.IADD R3, R2, 0x1, R25 ;  /* 0x0000000102037824 */ /* 0x000fe200078e0219 */
[----:B------:R-:W-:-:S03]  /*23e0*/  IADD3 R25, PT, PT, R25, 0x80, RZ ;  /* 0x0000008019197810 */ /* 0x000fc60007ffe0ff */
[----:B0-----:R-:W-:-:S05]  /*23f0*/  IMAD.WIDE.U32 R6, R3, 0x8, R6 ;  /* 0x0000000803067825 */ /* 0x001fca00078e0006 */
[----:B--2--5:R0:W-:Y:S02]  /*2400*/  STG.E.64 desc[UR4][R6.64], R28 ;  /* 0x0000001c06007986 */ /* 0x0241e4000c101b04 */
.L_x_7083:
        /* <DEDUP_REMOVED lines=8> */
.L_x_7084:
[----:B------:R-:W-:Y:S05]  /*2490*/  BSYNC.RELIABLE B1 ;  /* 0x0000000000017941 */ /* 0x000fea0003800100 */
.L_x_7079:
[----:B------:R-:W-:-:S13]  /*24a0*/  ISETP.GE.U32.AND P0, PT, R25, R0, PT ;  /* 0x000000001900720c */ /* 0x000fda0003f06070 */
[----:B0-----:R-:W0:Y:S01]  /*24b0*/  @!P0 LDC.64 R6, c[0x0][0x388] ;  /* 0x0000e200ff068b82 */ /* 0x001e220000000a00 */
[----:B------:R-:W-:Y:S01]  /*24c0*/  @!P0 IMAD.IADD R3, R2, 0x1, R25 ;  /* 0x0000000102038824 */ /* 0x000fe200078e0219 */
[----:B------:R-:W-:-:S03]  /*24d0*/  @!P0 IADD3 R25, PT, PT, R25, 0x80, RZ ;  /* 0x0000008019198810 */ /* 0x000fc60007ffe0ff */
[----:B0-----:R-:W-:-:S05]  /*24e0*/  @!P0 IMAD.WIDE.U32 R6, R3, 0x8, R6 ;  /* 0x0000000803068825 */ /* 0x001fca00078e0006 */
[----:B--2--5:R0:W-:Y:S02]  /*24f0*/  @!P0 STG.E.64 desc[UR4][R6.64], R14 ;  /* 0x0000000e06008986 */ /* 0x0241e4000c101b04 */
.L_x_7085:
[----:B------:R-:W-:Y:S05]  /*2500*/  BSYNC.RECONVERGENT B0 ;  /* 0x0000000000007941 */ /* 0x000fea0003800200 */
.L_x_7078:
        /* <DEDUP_REMOVED lines=8> */
.L_x_7045:
[----:B------:R-:W0:Y:S01]  /*2590*/  S2R R0, SR_TID.X ;  /* 0x0000000000007919 */ /* 0x000e220000002100 */
[----:B------:R-:W1:Y:S08]  /*25a0*/  LDC.64 R4, c[0x0][0x398] ;  /* 0x0000e600ff047b82 */ /* 0x000e700000000a00 */
[----:B------:R-:W2:Y:S01]  /*25b0*/  LDC.64 R6, c[0x0][0x390] ;  /* 0x0000e400ff067b82 */ /* 0x000ea20000000a00 */
[----:B-1----:R-:W-:-:S04]  /*25c0*/  IMAD.WIDE.U32 R4, R2, 0x8, R4 ;  /* 0x0000000802047825 */ /* 0x002fc800078e0004 */
[----:B0-----:R-:W-:-:S05]  /*25d0*/  IMAD.WIDE.U32 R40, R0, 0x20, R4 ;  /* 0x0000002000287825 */ /* 0x001fca00078e0004 */
[----:B------:R-:W3:Y:S01]  /*25e0*/  LDG.E.ENL2.256 R32, R36, desc[UR4][R40.64] ;  /* 0xfe0000042824797e */ /* 0x000ee20008121920 */
[----:B--2---:R-:W-:-:S03]  /*25f0*/  IMAD.WIDE.U32 R4, R2, 0x8, R6 ;  /* 0x0000000802047825 */ /* 0x004fc600078e0006 */
[----:B------:R0:W5:Y:S01]  /*2600*/  LDG.E.ENL2.256 R20, R24, desc[UR4][R40.64+0x1000] ;  /* 0xfe0080042818797e */ /* 0x0001620008121914 */
[----:B------:R-:W-:-:S05]  /*2610*/  IMAD.WIDE.U32 R6, R0, 0x20, R4 ;  /* 0x0000002000067825 */ /* 0x000fca00078e0004 */
[----:B------:R-:W2:Y:S04]  /*2620*/  LDG.E.ENL2.256 R28, R8, desc[UR4][R6.64] ;  /* 0xfe0000040608797e */ /* 0x000ea8000812191c */
[----:B------:R0:W5:Y:S01]  /*2630*/  LDG.E.ENL2.256 R12, R16, desc[UR4][R6.64+0x1000] ;  /* 0xfe0080040610797e */ /* 0x000162000812190c */
[----:B------:R-:W-:Y:S01]  /*2640*/  IMAD.MOV.U32 R4, RZ, RZ, 0x1 ;  /* 0x00000001ff047424 */ /* 0x000fe200078e00ff */
[----:B------:R-:W-:Y:S01]  /*2650*/  BSSY.RECONVERGENT B1, `(.L_x_7086) ;  /* 0x000002c000017945 */ /* 0x000fe20003800200 */
[----:B---3--:R-:W1:Y:S04]  /*2660*/  MUFU.RCP64H R5, R37 ;  /* 0x0000002500057308 */ /* 0x008e680000001800 */
        /* <DEDUP_REMOVED lines=31> */
[----:B-1----:R-:W1:-:S15]  /*2860*/  DFMA R44, -R36, R42, R8 ;  /* 0x0000002a242c722b */ /* 0x002e5e0000000108 */
[----:B------:R-:W-:-:S15]  /*2870*/  NOP ;  /* 0x0000000000007918 */ /* 0x000fde0000000000 */
[----:B------:R-:W-:-:S15]  /*2880*/  NOP ;  /* 0x0000000000007918 */ /* 0x000fde0000000000 */
[----:B------:R-:W-:-:S15]  /*2890*/  NOP ;  /* 0x0000000000007918 */ /* 0x000fde0000000000 */
[----:B------:R-:W-:-:S04]  /*28a0*/  NOP ;  /* 0x0000000000007918 */ /* 0x000fc80000000000 */
[----:B-1----:R-:W1:Y:S02]  /*28b0*/  DFMA R4, R4, R44, R42 ;  /* 0x0000002c0404722b */ /* 0x002e64000000002a */
[----:B-1----:R-:W-:-:S05]  /*28c0*/  FFMA R3, RZ, R37, R5 ;  /* 0x00000025ff037223 */ /* 0x002fca0000000005 */
[----:B------:R-:W-:-:S13]  /*28d0*/  FSETP.GT.AND P0, PT, |R3|, 1.469367938527859385e-39, PT ;  /* 0x001000000300780b */ /* 0x000fda0003f04200 */
[----:B0-----:R-:W-:Y:S05]  /*28e0*/  @P0 BRA P1, `(.L_x_7087) ;  /* 0x0000000000080947 */ /* 0x001fea0000800000 */
[----:B------:R-:W-:-:S07]  /*28f0*/  MOV R6, 0x2910 ;  /* 0x0000291000067802 */ /* 0x000fce0000000f00 */
[----:B-----5:R-:W-:Y:S05]  /*2900*/  CALL.REL.NOINC `($__internal_5_$__cuda_sm20_div_rn_f64_full) ;  /* 0x0000001800447944 */ /* 0x020fea0003c00000 */
.L_x_7087:
[----:B------:R-:W-:Y:S05]  /*2910*/  BSYNC.RECONVERGENT B1 ;  /* 0x0000000000017941 */ /* 0x000fea0003800200 */
.L_x_7086:
        /* <DEDUP_REMOVED lines=53> */
[----:B-----5:R-:W-:Y:S05]  /*2c70*/  CALL.REL.NOINC `($__internal_5_$__cuda_sm20_div_rn_f64_full) ;  /* 0x0000001400687944 */ /* 0x020fea0003c00000 */
[----:B------:R-:W-:Y:S01]  /*2c80*/  MOV R42, R4 ;  /* 0x00000004002a7202 */ /* 0x000fe20000000f00 */
[----:B------:R-:W-:-:S07]  /*2c90*/  IMAD.MOV.U32 R43, RZ, RZ, R5 ;  /* 0x000000ffff2b7224 */ /* 0x000fce00078e0005 */
.L_x_7089:
[----:B------:R-:W-:Y:S05]  /*2ca0*/  BSYNC.RECONVERGENT B1 ;  /* 0x0000000000017941 */ /* 0x000fea0003800200 */
.L_x_7088:
[----:B------:R-:W0:Y:S01]  /*2cb0*/  MUFU.RCP64H R5, R33 ;  /* 0x0000002100057308 */ /* 0x000e220000001800 */
        /* <DEDUP_REMOVED lines=52> */
[----:B-----5:R-:W-:Y:S05]  /*3000*/  CALL.REL.NOINC `($__internal_5_$__cuda_sm20_div_rn_f64_full) ;  /* 0x0000001000847944 */ /* 0x020fea0003c00000 */
.L_x_7091:
[----:B------:R-:W-:Y:S05]  /*3010*/  BSYNC.RECONVERGENT B1 ;  /* 0x0000000000017941 */ /* 0x000fea0003800200 */
.L_x_7090:
        /* <DEDUP_REMOVED lines=56> */
.L_x_7093:
[----:B------:R-:W-:Y:S05]  /*33a0*/  BSYNC.RECONVERGENT B1 ;  /* 0x0000000000017941 */ /* 0x000fea0003800200 */
.L_x_7092:
[----:B-----5:R-:W0:Y:S01]  /*33b0*/  MUFU.RCP64H R5, R25 ;  /* 0x0000001900057308 */ /* 0x020e220000001800 */
        /* <DEDUP_REMOVED lines=52> */
[----:B------:R-:W-:Y:S05]  /*3700*/  CALL.REL.NOINC `($__internal_5_$__cuda_sm20_div_rn_f64_full) ;  /* 0x0000000800c47944 */ /* 0x000fea0003c00000 */
.L_x_7095:
[----:B------:R-:W-:Y:S05]  /*3710*/  BSYNC.RECONVERGENT B1 ;  /* 0x0000000000017941 */ /* 0x000fea0003800200 */
.L_x_7094:
        /* <DEDUP_REMOVED lines=53> */
[----:B------:R-:W-:Y:S05]  /*3a70*/  CALL.REL.NOINC `($__internal_5_$__cuda_sm20_div_rn_f64_full) ;  /* 0x0000000400e87944 */ /* 0x000fea0003c00000 */
[----:B------:R-:W-:Y:S01]  /*3a80*/  MOV R6, R4 ;  /* 0x0000000400067202 */ /* 0x000fe20000000f00 */
[----:B------:R-:W-:-:S07]  /*3a90*/  IMAD.MOV.U32 R7, RZ, RZ, R5 ;  /* 0x000000ffff077224 */ /* 0x000fce00078e0005 */
.L_x_7097:
[----:B------:R-:W-:Y:S05]  /*3aa0*/  BSYNC.RECONVERGENT B1 ;  /* 0x0000000000017941 */ /* 0x000fea0003800200 */
.L_x_7096:
        /* <DEDUP_REMOVED lines=54> */
.L_x_7099:
[----:B------:R-:W-:Y:S05]  /*3e10*/  BSYNC.RECONVERGENT B1 ;  /* 0x0000000000017941 */ /* 0x000fea0003800200 */
.L_x_7098:
        /* <DEDUP_REMOVED lines=56> */
.L_x_7101:
[----:B------:R-:W-:Y:S05]  /*41a0*/  BSYNC.RECONVERGENT B1 ;  /* 0x0000000000017941 */ /* 0x000fea0003800200 */
.L_x_7100:
[----:B------:R-:W0:Y:S01]  /*41b0*/  LDC.64 R4, c[0x0][0x388] ;  /* 0x0000e200ff047b82 */ /* 0x000e220000000a00 */
[----:B------:R-:W1:Y:S01]  /*41c0*/  FRND.F64.TRUNC R14, R6 ;  /* 0x00000006000e7313 */ /* 0x000e62000030d800 */
[----:B0-----:R-:W-:-:S04]  /*41d0*/  IMAD.WIDE.U32 R2, R2, 0x8, R4 ;  /* 0x0000000802027825 */ /* 0x001fc800078e0004 */
[----:B------:R-:W-:-:S05]  /*41e0*/  IMAD.WIDE.U32 R2, R0, 0x20, R2 ;  /* 0x0000002000027825 */ /* 0x000fca00078e0002 */
[----:B------:R-:W-:Y:S04]  /*41f0*/  STG.E.ENL2.256 desc[UR4][R2.64], R40, R28 ;  /* 0xf8000028021c797f */ /* 0x000fe8000f121804 */
[----:B-1----:R-:W-:Y:S01]  /*4200*/  STG.E.ENL2.256 desc[UR4][R2.64+0x1000], R16, R12 ;  /* 0xf8008010020c797f */ /* 0x002fe2000f121804 */
[----:B------:R-:W-:Y:S05]  /*4210*/  EXIT ;  /* 0x000000000000794d */ /* 0x000fea0003800000 */
        .weak           $__internal_5_$__cuda_sm20_div_rn_f64_full
        .type           $__internal_5_$__cuda_sm20_div_rn_f64_full,@function
        .size           $__internal_5_$__cuda_sm20_div_rn_f64_full,(.L_x_22244 - $__internal_5_$__cuda_sm20_div_rn_f64_full)
$__internal_5_$__cuda_sm20_div_rn_f64_full:
        /* <DEDUP_REMOVED lines=104> */
.L_x_7103:
        /* <DEDUP_REMOVED lines=17> */
.L_x_7106:
[----:B------:R-:W-:Y:S01]  /*49b0*/  LOP3.LUT R3, R37, 0x80000, RZ, 0xfc, !PT ;  /* 0x0008000025037812 */ /* 0x000fe200078efcff */
[----:B------:R-:W-:-:S04]  /*49c0*/  IMAD.MOV.U32 R4, RZ, RZ, R36 ;  /* 0x000000ffff047224 */ /* 0x000fc800078e0024 */
[----:B------:R-:W-:Y:S01]  /*49d0*/  IMAD.MOV.U32 R5, RZ, RZ, R3 ;  /* 0x000000ffff057224 */ /* 0x000fe200078e0003 */
[----:B------:R-:W-:Y:S06]  /*49e0*/  BRA `(.L_x_7104) ;  /* 0x00000000000c7947 */ /* 0x000fec0003800000 */
.L_x_7105:
[----:B------:R-:W-:Y:S02]  /*49f0*/  LOP3.LUT R3, R9, 0x80000, RZ, 0xfc, !PT ;  /* 0x0008000009037812 */ /* 0x000fe400078efcff */
[----:B------:R-:W-:-:S03]  /*4a00*/  MOV R4, R8 ;  /* 0x0000000800047202 */ /* 0x000fc60000000f00 */
[----:B------:R-:W-:-:S07]  /*4a10*/  IMAD.MOV.U32 R5, RZ, RZ, R3 ;  /* 0x000000ffff057224 */ /* 0x000fce00078e0003 */
.L_x_7104:
[----:B------:R-:W-:Y:S05]  /*4a20*/  BSYNC.RECONVERGENT B0 ;  /* 0x0000000000007941 */ /* 0x000fea0003800200 */
.L_x_7102:
[----:B------:R-:W-:-:S04]  /*4a30*/  IMAD.MOV.U32 R7, RZ, RZ, 0x0 ;  /* 0x00000000ff077424 */ /* 0x000fc800078e00ff */
[----:B------:R-:W-:Y:S05]  /*4a40*/  RET.REL.NODEC R6 `(_ZN2at6native29vectorized_elementwise_kernelILi4ENS0_13BinaryFunctorIdddZZZNS0_15binary_internal21div_trunc_kernel_cudaERNS_18TensorIteratorBaseEENKUlvE1_clEvENKUlvE_clEvEUlddE_EESt5arrayIPcLm3EEEEviT0_T1_) ;  /* 0xffffffb4066c7950 */ /* 0x000fea0003c3ffff */
.L_x_7107:
        /* <DEDUP_REMOVED lines=11> */
.L_x_22244:


//--------------------- .text._ZN2at6native29vectorized_elementwise_kernelILi8ENS0_13BinaryFunctorIdddZZZNS0_15binary_internal21div_trunc_kernel_cudaERNS_18TensorIteratorBaseEENKUlvE1_clEvENKUlvE_clEvEUlddE_EESt5arrayIPcLm3EEEEviT0_T1_ --------------------------
	.section	.text._ZN2at6native29vectorized_elementwise_kernelILi8ENS0_13BinaryFunctorIdddZZZNS0_15binary_internal21div_trunc_kernel_cudaERNS_18TensorIteratorBaseEENKUlvE1_clEvENKUlvE_clEvEUlddE_EESt5arrayIPcLm3EEEEviT0_T1_,"ax",@progbits
	.align	128
        .global         _ZN2at6native29vectorized_elementwise_kernelILi8ENS0_13BinaryFunctorIdddZZZNS0_15binary_internal21div_trunc_kernel_cudaERNS_18TensorIteratorBaseEENKUlvE1_clEvENKUlvE_clEvEUlddE_EESt5arrayIPcLm3EEEEviT0_T1_
        .type           _ZN2at6native29vectorized_elementwise_kernelILi8ENS0_13BinaryFunctorIdddZZZNS0_15binary_internal21div_trunc_kernel_cudaERNS_18TensorIteratorBaseEENKUlvE1_clEvENKUlvE_clEvEUlddE_EESt5arrayIPcLm3EEEEviT0_T1_,@function
        .size           _ZN2at6native29vectorized_elementwise_kernelILi8ENS0_13BinaryFunctorIdddZZZNS0_15binary_internal21div_trunc_kernel_cudaERNS_18TensorIteratorBaseEENKUlvE1_clEvENKUlvE_clEvEUlddE_EESt5arrayIPcLm3EEEEviT0_T1_,(.L_x_22380 - _ZN2at6native29vectorized_elementwise_kernelILi8ENS0_13BinaryFunctorIdddZZZNS0_15binary_internal21div_trunc_kernel_cudaERNS_18TensorIteratorBaseEENKUlvE1_clEvENKUlvE_clEvEUlddE_EESt5arrayIPcLm3EEEEviT0_T1_)
        .other          _ZN2at6native29vectorized_elementwise_kernelILi8ENS0_13BinaryFunctorIdddZZZNS0_15binary_internal21div_trunc_kernel_cudaERNS_18TensorIteratorBaseEENKUlvE1_clEvENKUlvE_clEvEUlddE_EESt5arrayIPcLm3EEEEviT0_T1_,@"STO_CUDA_ENTRY STV_DEFAULT"
_ZN2at6native29vectorized_elementwise_kernelILi8ENS0_13BinaryFunctorIdddZZZNS0_15binary_internal21div_trunc_kernel_cudaERNS_18TensorIteratorBaseEENKUlvE1_clEvENKUlvE_clEvEUlddE_EESt5arrayIPcLm3EEEEviT0_T1_:
.text._ZN2at6native29vectorized_elementwise_kernelILi8ENS0_13BinaryFunctorIdddZZZNS0_15binary_internal21div_trunc_kernel_cudaERNS_18TensorIteratorBaseEENKUlvE1_clEvENKUlvE_clEvEUlddE_EESt5arrayIPcLm3EEEEviT0_T1_:
[----:B------:R-:W-:Y:S01]  /*0000*/  LDC R1, c[0x0][0x37c] ;  /* 0x0000df00ff017b82 */ /* 0x000fe20000000800 */
[----:B------:R-:W-:Y:S05]  /*0010*/  EXIT ;  /* 0x000000000000794d */ /* 0x000fea0003800000 */
.L_x_7108:
        /* <DEDUP_REMOVED lines=14> */
.L_x_22380:


//--------------------- .text._ZN2at6native18elementwise_kernelILi128ELi4EZNS0_15gpu_kernel_implINS0_13BUnaryFunctorIdddZZZNS0_15binary_internal21div_trunc_kernel_cudaERNS_18TensorIteratorBaseEENKUlvE1_clEvENKUlvE_clEvEUlddE_EEEEvS6_RKT_EUliE_EEviT1_ --------------------------
	.section	.text._ZN2at6native18elementwise_kernelILi128ELi4EZNS0_15gpu_kernel_implINS0_13BUnaryFunctorIdddZZZNS0_15binary_internal21div_trunc_kernel_cudaERNS_18TensorIteratorBaseEENKUlvE1_clEvENKUlvE_clEvEUlddE_EEEEvS6_RKT_EUliE_EEviT1_,"ax",@progbits
	.align	128
        .global         _ZN2at6native18elementwise_kernelILi128ELi4EZNS0_15gpu_kernel_implINS0_13BUnaryFunctorIdddZZZNS0_15binary_internal21div_trunc_kernel_cudaERNS_18TensorIteratorBaseEENKUlvE1_clEvENKUlvE_clEvEUlddE_EEEEvS6_RKT_EUliE_EEviT1_
        .type           _ZN2at6native18elementwise_kernelILi128ELi4EZNS0_15gpu_kernel_implINS0_13BUnaryFunctorIdddZZZNS0_15binary_internal21div_trunc_kernel_cudaERNS_18TensorIteratorBaseEENKUlvE1_clEvENKUlvE_clEvEUlddE_EEEEvS6_RKT_EUliE_EEviT1_,@function
        .size           _ZN2at6native18elementwise_kernelILi128ELi4EZNS0_15gpu_kernel_implINS0_13BUnaryFunctorIdddZZZNS0_15binary_internal21div_trunc_kernel_cudaERNS_18TensorIteratorBaseEENKUlvE1_clEvENKUlvE_clEvEUlddE_EEEEvS6_RKT_EUliE_EEviT1_,(.L_x_22245 - _ZN2at6native18elementwise_kernelILi128ELi4EZNS0_15gpu_kernel_implINS0_13BUnaryFunctorIdddZZZNS0_15binary_internal21div_trunc_kernel_cudaERNS_18TensorIteratorBaseEENKUlvE1_clEvENKUlvE_clEvEUlddE_EEEEvS6_RKT_EUliE_EEviT1_)
        .other          _ZN2at6native18elementwise_kernelILi128ELi4EZNS0_15gpu_kernel_implINS0_13BUnaryFunctorIdddZZZNS0_15binary_internal21div_trunc_kernel_cudaERNS_18TensorIteratorBaseEENKUlvE1_clEvENKUlvE_clEvEUlddE_EEEEvS6_RKT_EUliE_EEviT1_,@"STO_CUDA_ENTRY STV_DEFAULT"
_ZN2at6native18elementwise_kernelILi128ELi4EZNS0_15gpu_kernel_implINS0_13BUnaryFunctorIdddZZZNS0_15binary_internal21div_trunc_kernel_cudaERNS_18TensorIteratorBaseEENKUlvE1_clEvENKUlvE_clEvEUlddE_EEEEvS6_RKT_EUliE_EEviT1_:
.text._ZN2at6native18elementwise_kernelILi128ELi4EZNS0_15gpu_kernel_implINS0_13BUnaryFunctorIdddZZZNS0_15binary_internal21div_trunc_kernel_cudaERNS_18TensorIteratorBaseEENKUlvE1_clEvENKUlvE_clEvEUlddE_EEEEvS6_RKT_EUliE_EEviT1_:
[----:B------:R-:W0:Y:S01]  /*0000*/  LDC R1, c[0x0][0x37c] ;  /* 0x0000df00ff017b82 */ /* 0x000e220000000800 */
[----:B------:R-:W1:Y:S07]  /*0010*/  S2R R17, SR_TID.X ;  /* 0x0000000000117919 */ /* 0x000e6e0000002100 */
[----:B------:R-:W2:Y:S01]  /*0020*/  S2UR UR4, SR_CTAID.X ;  /* 0x00000000000479c3 */ /* 0x000ea20000002500 */
[----:B------:R-:W3:Y:S01]  /*0030*/  LDCU UR39, c[0x0][0x388] ;  /* 0x00007100ff2777ac */ /* 0x000ee20008000800 */
[----:B------:R-:W-:Y:S01]  /*0040*/  BSSY.RECONVERGENT B7, `(.L_x_7109) ;  /* 0x0000397000077945 */ /* 0x000fe20003800200 */
[----:B------:R-:W4:Y:S05]  /*0050*/  LDCU UR5, c[0x0][0x380] ;  /* 0x00007000ff0577ac */ /* 0x000f2a0008000800 */
[----:B------:R-:W0:Y:S01]  /*0060*/  LDC R19, c[0x0][0x59c] ;  /* 0x00016700ff137b82 */ /* 0x000e220000000800 */
[----:B------:R-:W0:Y:S01]  /*0070*/  LDCU.64 UR36, c[0x0][0x358] ;  /* 0x00006b00ff2477ac */ /* 0x000e220008000a00 */
[----:B------:R-:W0:Y:S01]  /*0080*/  LDCU.U8 UR40, c[0x0][0x5a0] ;  /* 0x0000b400ff2877ac */ /* 0x000e220008000000 */
[----:B------:R-:W0:Y:S01]  /*0090*/  LDCU.U8 UR42, c[0x0][0x5a1] ;  /* 0x0000b420ff2a77ac */ /* 0x000e220008000000 */
[----:B---3--:R-:W-:Y:S01]  /*00a0*/  UIADD3 UR41, UPT, UPT, UR39, -0x1, URZ ;  /* 0xffffffff27297890 */ /* 0x008fe2000fffe0ff */
[----:B------:R-:W3:Y:S01]  /*00b0*/  LDCU UR43, c[0x0][0x598] ;  /* 0x0000b300ff2b77ac */ /* 0x000ee20008000800 */
[----:B--2---:R-:W-:-:S02]  /*00c0*/  USHF.L.U32 UR4, UR4, 0x9, URZ ;  /* 0x0000000904047899 */ /* 0x004fc400080006ff */
[----:B------:R-:W-:-:S04]  /*00d0*/  UISETP.LT.U32.AND UP0, UPT, UR41, 0x18, UPT ;  /* 0x000000182900788c */ /* 0x000fc8000bf01070 */
[----:B-1----:R-:W-:Y:S01]  /*00e0*/  LOP3.LUT R17, R17, UR4, RZ, 0xfc, !PT ;  /* 0x0000000411117c12 */ /* 0x002fe2000f8efcff */
[----:B------:R-:W-:-:S03]  /*00f0*/  USEL UR38, UR41, 0x18, UP0 ;  /* 0x0000001829267887 */ /* 0x000fc60008000000 */
[----:B----4-:R-:W-:Y:S01]  /*0100*/  ISETP.GE.AND P0, PT, R17, UR5, PT ;  /* 0x0000000511007c0c */ /* 0x010fe2000bf06270 */
[----:B------:R-:W-:-:S12]  /*0110*/  UIADD3 UR38, UPT, UPT, UR38, 0x1, URZ ;  /* 0x0000000126267890 */ /* 0x000fd8000fffe0ff */
[----:B---3--:R-:W-:Y:S05]  /*0120*/  @P0 BRA `(.L_x_7110) ;  /* 0x0000003800200947 */ /* 0x008fea0003800000 */
[----:B------:R-:W-:Y:S01]  /*0130*/  UISETP.NE.AND UP0, UPT, UR39, URZ, UPT ;  /* 0x000000ff2700728c */ /* 0x000fe2000bf05270 */
[----:B------:R-:W-:Y:S02]  /*0140*/  IMAD.MOV.U32 R0, RZ, RZ, RZ ;  /* 0x000000ffff007224 */ /* 0x000fe400078e00ff */
[----:B------:R-:W-:-:S06]  /*0150*/  IMAD.MOV.U32 R22, RZ, RZ, RZ ;  /* 0x000000ffff167224 */ /* 0x000fcc00078e00ff */
[----:B------:R-:W-:Y:S05]  /*0160*/  BRA.U !UP0, `(.L_x_7111) ;  /* 0x0000001108a87547 */ /* 0x000fea000b800000 */
[----:B------:R-:W1:Y:S01]  /*0170*/  LDCU.64 UR4, c[0x0][0x390] ;  /* 0x00007200ff0477ac */ /* 0x000e620008000a00 */
[----:B------:R-:W-:Y:S01]  /*0180*/  HFMA2 R16, -RZ, RZ, 0, 0 ;  /* 0x00000000ff107431 */ /* 0x000fe200000001ff */
[----:B------:R-:W2:Y:S01]  /*0190*/  LDCU UR6, c[0x0][0x38c] ;  /* 0x00007180ff0677ac */ /* 0x000ea20008000800 */
[----:B------:R-:W3:Y:S01]  /*01a0*/  LDCU.64 UR8, c[0x0][0x4b8] ;  /* 0x00009700ff0877ac */ /* 0x000ee20008000a00 */
[----:B------:R-:W-:Y:S02]  /*01b0*/  UISETP.NE.AND UP0, UPT, UR41, URZ, UPT ;  /* 0x000000ff2900728c */ /* 0x000fe4000bf05270 */
[----:B-1----:R-:W-:-:S05]  /*01c0*/  IMAD.HI.U32 R2, R17, UR4, R16 ;  /* 0x0000000411027c27 */ /* 0x002fca000f8e0010 */
[----:B------:R-:W-:-:S05]  /*01d0*/  SHF.R.U32.HI R3, RZ, UR5, R2 ;  /* 0x00000005ff037c19 */ /* 0x000fca0008011602 */
[----:B------:R-:W-:-:S04]  /*01e0*/  IMAD.MOV R0, RZ, RZ, -R3 ;  /* 0x000000ffff007224 */ /* 0x000fc800078e0a03 */
[----:B--2---:R-:W-:-:S04]  /*01f0*/  IMAD R0, R0, UR6, R17 ;  /* 0x0000000600007c24 */ /* 0x004fc8000f8e0211 */
[C---:B---3--:R-:W-:Y:S02]  /*0200*/  IMAD R22, R0.reuse, UR8, RZ ;  /* 0x0000000800167c24 */ /* 0x048fe4000f8e02ff */
[----:B------:R-:W-:Y:S01]  /*0210*/  IMAD R0, R0, UR9, RZ ;  /* 0x0000000900007c24 */ /* 0x000fe2000f8e02ff */
[----:B------:R-:W-:Y:S06]  /*0220*/  BRA.U !UP0, `(.L_x_7111) ;  /* 0x0000001108787547 */ /* 0x000fec000b800000 */
[----:B------:R-:W1:Y:S01]  /*0230*/  LDCU.64 UR6, c[0x0][0x398] ;  /* 0x00007300ff0677ac */ /* 0x000e620008000a00 */
[----:B------:R-:W-:Y:S01]  /*0240*/  IMAD.MOV.U32 R2, RZ, RZ, RZ ;  /* 0x000000ffff027224 */ /* 0x000fe200078e00ff */
[----:B------:R-:W2:Y:S01]  /*0250*/  LDCU UR4, c[0x0][0x3a0] ;  /* 0x00007400ff0477ac */ /* 0x000ea20008000800 */
[----:B------:R-:W3:Y:S01]  /*0260*/  LDCU.64 UR8, c[0x0][0x4c0] ;  /* 0x00009800ff0877ac */ /* 0x000ee20008000a00 */
[----:B------:R-:W-:Y:S01]  /*0270*/  UISETP.NE.AND UP0, UPT, UR38, 0x2, UPT ;  /* 0x000000022600788c */ /* 0x000fe2000bf05270 */
[----:B-1----:R-:W-:-:S05]  /*0280*/  IMAD.HI.U32 R4, R3, UR7, R2 ;  /* 0x0000000703047c27 */ /* 0x002fca000f8e0002 */
[----:B--2---:R-:W-:-:S04]  /*0290*/  SHF.R.U32.HI R5, RZ, UR4, R4 ;  /* 0x00000004ff057c19 */ /* 0x004fc80008011604 */
[----:B------:R-:W-:-:S05]  /*02a0*/  IADD3 R2, PT, PT, -R5, RZ, RZ ;  /* 0x000000ff05027210 */ /* 0x000fca0007ffe1ff */
[----:B------:R-:W-:-:S04]  /*02b0*/  IMAD R3, R2, UR6, R3 ;  /* 0x0000000602037c24 */ /* 0x000fc8000f8e0203 */
[C---:B---3--:R-:W-:Y:S02]  /*02c0*/  IMAD R22, R3.reuse, UR8, R22 ;  /* 0x0000000803167c24 */ /* 0x048fe4000f8e0216 */
[----:B------:R-:W-:Y:S01]  /*02d0*/  IMAD R0, R3, UR9, R0 ;  /* 0x0000000903007c24 */ /* 0x000fe2000f8e0200 */
[----:B------:R-:W-:Y:S06]  /*02e0*/  BRA.U !UP0, `(.L_x_7111) ;  /* 0x0000001108487547 */ /* 0x000fec000b800000 */
[----:B------:R-:W1:Y:S01]  /*02f0*/  LDCU.64 UR4, c[0x0][0x3a8] ;  /* 0x00007500ff0477ac */ /* 0x000e620008000a00 */
[----:B------:R-:W-:Y:S01]  /*0300*/  IMAD.MOV.U32 R4, RZ, RZ, RZ ;  /* 0x000000ffff047224 */ /* 0x000fe200078e00ff */
[----:B------:R-:W2:Y:S01]  /*0310*/  LDCU UR6, c[0x0][0x3a4] ;  /* 0x00007480ff0677ac */ /* 0x000ea20008000800 */
[----:B------:R-:W3:Y:S01]  /*0320*/  LDCU.64 UR8, c[0x0][0x4c8] ;  /* 0x00009900ff0877ac */ /* 0x000ee20008000a00 */
[----:B------:R-:W-:Y:S01]  /*0330*/  UISETP.NE.AND UP0, UPT, UR38, 0x3, UPT ;  /* 0x000000032600788c */ /* 0x000fe2000bf05270 */
[----:B-1----:R-:W-:-:S05]  /*0340*/  IMAD.HI.U32 R2, R5, UR4, R4 ;  /* 0x0000000405027c27 */ /* 0x002fca000f8e0004 */
[----:B------:R-:W-:-:S05]  /*0350*/  SHF.R.U32.HI R3, RZ, UR5, R2 ;  /* 0x00000005ff037c19 */ /* 0x000fca0008011602 */
[----:B------:R-:W-:-:S04]  /*0360*/  IMAD.MOV R4, RZ, RZ, -R3 ;  /* 0x000000ffff047224 */ /* 0x000fc800078e0a03 */
[----:B--2---:R-:W-:-:S04]  /*0370*/  IMAD R5, R4, UR6, R5 ;  /* 0x0000000604057c24 */ /* 0x004fc8000f8e0205 */
[C---:B---3--:R-:W-:Y:S02]  /*0380*/  IMAD R22, R5.reuse, UR8, R22 ;  /* 0x0000000805167c24 */ /* 0x048fe4000f8e0216 */
[----:B------:R-:W-:Y:S01]  /*0390*/  IMAD R0, R5, UR9, R0 ;  /* 0x0000000905007c24 */ /* 0x000fe2000f8e0200 */
[----:B------:R-:W-:Y:S06]  /*03a0*/  BRA.U !UP0, `(.L_x_7111) ;  /* 0x0000001108187547 */ /* 0x000fec000b800000 */
[----:B------:R-:W1:Y:S01]  /*03b0*/  LDCU.64 UR6, c[0x0][0x3b0] ;  /* 0x00007600ff0677ac */ /* 0x000e620008000a00 */
[----:B------:R-:W-:Y:S01]  /*03c0*/  MOV R2, RZ ;  /* 0x000000ff00027202 */ /* 0x000fe20000000f00 */
[----:B------:R-:W2:Y:S01]  /*03d0*/  LDCU UR4, c[0x0][0x3b8] ;  /* 0x00007700ff0477ac */ /* 0x000ea20008000800 */
[----:B------:R-:W3:Y:S01]  /*03e0*/  LDCU.64 UR8, c[0x0][0x4d0] ;  /* 0x00009a00ff0877ac */ /* 0x000ee20008000a00 */
[----:B------:R-:W-:Y:S02]  /*03f0*/  UISETP.NE.AND UP0, UPT, UR38, 0x4, UPT ;  /* 0x000000042600788c */ /* 0x000fe4000bf05270 */
[----:B-1----:R-:W-:-:S05]  /*0400*/  IMAD.HI.U32 R4, R3, UR7, R2 ;  /* 0x0000000703047c27 */ /* 0x002fca000f8e0002 */
[----:B--2---:R-:W-:-:S05]  /*0410*/  SHF.R.U32.HI R5, RZ, UR4, R4 ;  /* 0x00000004ff057c19 */ /* 0x004fca0008011604 */
[----:B------:R-:W-:-:S04]  /*0420*/  IMAD.MOV R2, RZ, RZ, -R5 ;  /* 0x000000ffff027224 */ /* 0x000fc800078e0a05 */
        /* <DEDUP_REMOVED lines=10> */
[----:B------:R-:W-:-:S04]  /*04d0*/  SHF.R.U32.HI R3, RZ, UR5, R2 ;  /* 0x00000005ff037c19 */ /* 0x000fc80008011602 */
[----:B------:R-:W-:-:S05]  /*04e0*/  IADD3 R4, PT, PT, -R3, RZ, RZ ;  /* 0x000000ff03047210 */ /* 0x000fca0007ffe1ff */
[----:B--2---:R-:W-:-:S04]  /*04f0*/  IMAD R5, R4, UR6, R5 ;  /* 0x0000000604057c24 */ /* 0x004fc8000f8e0205 */
        /* <DEDUP_REMOVED lines=16> */
[----:B------:R-:W-:Y:S01]  /*0600*/  HFMA2 R4, -RZ, RZ, 0, 0 ;  /* 0x00000000ff047431 */ /* 0x000fe200000001ff */
[----:B------:R-:W2:Y:S01]  /*0610*/  LDCU UR6, c[0x0][0x3d4] ;  /* 0x00007a80ff0677ac */ /* 0x000ea20008000800 */
[----:B------:R-:W3:Y:S01]  /*0620*/  LDCU.64 UR8, c[0x0][0x4e8] ;  /* 0x00009d00ff0877ac */ /* 0x000ee20008000a00 */
[----:B------:R-:W-:Y:S02]  /*0630*/  UISETP.NE.AND UP0, UPT, UR38, 0x7, UPT ;  /* 0x000000072600788c */ /* 0x000fe4000bf05270 */
        /* <DEDUP_REMOVED lines=214> */
[----:B------:R-:W3:Y:S03]  /*13a0*/  LDCU.64 UR8, c[0x0][0x578] ;  /* 0x0000af00ff0877ac */ /* 0x000ee60008000a00 */
[----:B-1----:R-:W-:-:S05]  /*13b0*/  IMAD.HI.U32 R2, R5, UR4, R4 ;  /* 0x0000000405027c27 */ /* 0x002fca000f8e0004 */
[----:B------:R-:W-:-:S05]  /*13c0*/  SHF.R.U32.HI R2, RZ, UR5, R2 ;  /* 0x00000005ff027c19 */ /* 0x000fca0008011602 */
[----:B------:R-:W-:-:S04]  /*13d0*/  IMAD.MOV R3, RZ, RZ, -R2 ;  /* 0x000000ffff037224 */ /* 0x000fc800078e0a02 */
[----:B--2---:R-:W-:-:S04]  /*13e0*/  IMAD R5, R3, UR6, R5 ;  /* 0x0000000603057c24 */ /* 0x004fc8000f8e0205 */
[C---:B---3--:R-:W-:Y:S02]  /*13f0*/  IMAD R22, R5.reuse, UR8, R22 ;  /* 0x0000000805167c24 */ /* 0x048fe4000f8e0216 */
[----:B------:R-:W-:-:S07]  /*1400*/  IMAD R0, R5, UR9, R0 ;  /* 0x0000000905007c24 */ /* 0x000fce000f8e0200 */
.L_x_7111:
[----:B------:R-:W1:Y:S01]  /*1410*/  LDCU.64 UR6, c[0x0][0x588] ;  /* 0x0000b100ff0677ac */ /* 0x000e620008000a00 */
[----:B------:R-:W-:Y:S01]  /*1420*/  BSSY.RECONVERGENT B6, `(.L_x_7112) ;  /* 0x00000ec000067945 */ /* 0x000fe20003800200 */
[----:B0-----:R-:W-:-:S04]  /*1430*/  UPRMT UR4, UR42, 0x9910, URZ ;  /* 0x000099102a047896 */ /* 0x001fc800080000ff */
[----:B------:R-:W-:Y:S01]  /*1440*/  UISETP.GT.AND UP0, UPT, UR4, 0x9, UPT ;  /* 0x000000090400788c */ /* 0x000fe2000bf04270 */
[----:B-1----:R-:W-:-:S05]  /*1450*/  IADD3 R2, P0, PT, R0, UR6, RZ ;  /* 0x0000000600027c10 */ /* 0x002fca000ff1e0ff */
        /* <DEDUP_REMOVED lines=13> */
.L_x_7116:
[----:B------:R-:W2:Y:S02]  /*1530*/  LDG.E.U8 R2, desc[UR36][R2.64] ;  /* 0x0000002402027981 */ /* 0x000ea4000c1e1100 */
[----:B--2---:R4:W0:Y:S02]  /*1540*/  I2F.F64.U16 R4, R2 ;  /* 0x0000000200047312 */ /* 0x0048240000101800 */
[----:B0---4-:R-:W-:Y:S05]  /*1550*/  BRA `(.L_x_7118) ;  /* 0x0000000c00607947 */ /* 0x011fea0003800000 */
.L_x_7115:
        /* <DEDUP_REMOVED lines=9> */
.L_x_7120:
[----:B------:R-:W2:Y:S02]  /*15f0*/  LDG.E R2, desc[UR36][R2.64] ;  /* 0x0000002402027981 */ /* 0x000ea4000c1e1900 */
[----:B--2---:R4:W0:Y:S02]  /*1600*/  I2F.F64 R4, R2 ;  /* 0x0000000200047312 */ /* 0x0048240000201c00 */
[----:B0---4-:R-:W-:Y:S05]  /*1610*/  BRA `(.L_x_7118) ;  /* 0x0000000c00307947 */ /* 0x011fea0003800000 */
.L_x_7119:
[----:B------:R-:W2:Y:S02]  /*1620*/  LDG.E.U16 R2, desc[UR36][R2.64] ;  /* 0x0000002402027981 */ /* 0x000ea4000c1e1500 */
[----:B--2---:R4:W0:Y:S02]  /*1630*/  I2F.F64.S16 R4, R2 ;  /* 0x0000000200047312 */ /* 0x0048240000101c00 */
[----:B0---4-:R-:W-:Y:S05]  /*1640*/  BRA `(.L_x_7118) ;  /* 0x0000000c00247947 */ /* 0x011fea0003800000 */
.L_x_7114:
        /* <DEDUP_REMOVED lines=10> */
.L_x_7122:
[----:B------:R-:W2:Y:S02]  /*16f0*/  LDG.E.U16 R0, desc[UR36][R2.64] ;  /* 0x0000002402007981 */ /* 0x000ea4000c1e1500 */
[----:B--2---:R-:W-:-:S05]  /*1700*/  HADD2.F32 R0, -RZ, R0.H0_H0 ;  /* 0x20000000ff007230 */ /* 0x004fca0000004100 */
[----:B------:R-:W-:-:S04]  /*1710*/  FMUL.FTZ R0, R0, 1 ;  /* 0x3f80000000007820 */ /* 0x000fc80000410000 */
[----:B------:R3:W4:Y:S02]  /*1720*/  F2F.F64.F32 R4, R0 ;  /* 0x0000000000047310 */ /* 0x0007240000201800 */
[----:B---34-:R-:W-:Y:S05]  /*1730*/  BRA `(.L_x_7118) ;  /* 0x0000000800e87947 */ /* 0x018fea0003800000 */
.L_x_7121:
        /* <DEDUP_REMOVED lines=10> */
.L_x_7124:
[----:B------:R-:W2:Y:S02]  /*17e0*/  LDG.E.U16 R2, desc[UR36][R2.64] ;  /* 0x0000002402027981 */ /* 0x000ea4000c1e1500 */
[----:B--2---:R-:W-:-:S05]  /*17f0*/  HADD2.F32 R0, -RZ, R2.H0_H0 ;  /* 0x20000002ff007230 */ /* 0x004fca0000004100 */
[----:B------:R-:W-:-:S04]  /*1800*/  FMUL.FTZ R0, R0, 1 ;  /* 0x3f80000000007820 */ /* 0x000fc80000410000 */
[----:B------:R4:W0:Y:S02]  /*1810*/  F2F.F64.F32 R4, R0 ;  /* 0x0000000000047310 */ /* 0x0008240000201800 */
[----:B0---4-:R-:W-:Y:S05]  /*1820*/  BRA `(.L_x_7118) ;  /* 0x0000000800ac7947 */ /* 0x011fea0003800000 */
.L_x_7123:
[----:B------:R3:W5:Y:S01]  /*1830*/  LDG.E.64 R4, desc[UR36][R2.64] ;  /* 0x0000002402047981 */ /* 0x000762000c1e1b00 */
[----:B------:R-:W-:Y:S05]  /*1840*/  BRA `(.L_x_7118) ;  /* 0x0000000800a47947 */ /* 0x000fea0003800000 */
.L_x_7113:
        /* <DEDUP_REMOVED lines=13> */
.L_x_7127:
[----:B------:R2:W5:Y:S01]  /*1920*/  LDG.E.64 R4, desc[UR36][R2.64] ;  /* 0x0000002402047981 */ /* 0x000562000c1e1b00 */
[----:B------:R-:W-:Y:S05]  /*1930*/  BRA `(.L_x_7118) ;  /* 0x0000000800687947 */ /* 0x000fea0003800000 */
.L_x_7126:
        /* <DEDUP_REMOVED lines=24> */
[----:B------:R-:W-:-:S06]  /*1ac0*/  FMUL.FTZ R5, R5, 1 ;  /* 0x3f80000005057820 */ /* 0x000fcc0000410000 */
[----:B------:R-:W2:Y:S02]  /*1ad0*/  F2F.F64.F32 R4, R5 ;  /* 0x0000000500047310 */ /* 0x000ea40000201800 */
[----:B--2---:R-:W-:Y:S05]  /*1ae0*/  BRA `(.L_x_7118) ;  /* 0x0000000400fc7947 */ /* 0x004fea0003800000 */
.L_x_7129:
        /* <DEDUP_REMOVED lines=14> */
.L_x_7128:
[----:B------:R-:W2:Y:S02]  /*1bd0*/  LDG.E.U16 R0, desc[UR36][R2.64] ;  /* 0x0000002402007981 */ /* 0x000ea4000c1e1500 */
[----:B--2---:R-:W-:-:S04]  /*1be0*/  IMAD.U32 R0, R0, 0x10000, RZ ;  /* 0x0001000000007824 */ /* 0x004fc800078e00ff */
[----:B------:R-:W-:-:S04]  /*1bf0*/  FMUL.FTZ R0, R0, 1 ;  /* 0x3f80000000007820 */ /* 0x000fc80000410000 */
[----:B------:R2:W3:Y:S02]  /*1c00*/  F2F.F64.F32 R4, R0 ;  /* 0x0000000000047310 */ /* 0x0004e40000201800 */
[----:B--23--:R-:W-:Y:S05]  /*1c10*/  BRA `(.L_x_7118) ;  /* 0x0000000400b07947 */ /* 0x00cfea0003800000 */
.L_x_7125:
        /* <DEDUP_REMOVED lines=11> */
.L_x_7132:
        /* <DEDUP_REMOVED lines=21> */
.L_x_7134:
[----:B------:R-:W-:Y:S05]  /*1e20*/  BSYNC.RECONVERGENT B0 ;  /* 0x0000000000007941 */ /* 0x000fea0003800200 */
.L_x_7133:
[----:B------:R-:W-:Y:S02]  /*1e30*/  SHF.L.U32 R0, R0, 0x14, RZ ;  /* 0x0000001400007819 */ /* 0x000fe400000006ff */
[----:B------:R-:W-:-:S04]  /*1e40*/  LEA R2, R2, 0x3b800000, 0x17 ;  /* 0x3b80000002027811 */ /* 0x000fc800078eb8ff */
[----:B------:R-:W-:-:S05]  /*1e50*/  LOP3.LUT R0, R2, R0, R7, 0xfe, !PT ;  /* 0x0000000002007212 */ /* 0x000fca00078efe07 */
[----:B------:R-:W-:-:S04]  /*1e60*/  FMUL.FTZ R0, R0, 1 ;  /* 0x3f80000000007820 */ /* 0x000fc80000410000 */
[----:B------:R2:W3:Y:S02]  /*1e70*/  F2F.F64.F32 R4, R0 ;  /* 0x0000000000047310 */ /* 0x0004e40000201800 */
[----:B--23--:R-:W-:Y:S05]  /*1e80*/  BRA `(.L_x_7118) ;  /* 0x0000000400147947 */ /* 0x00cfea0003800000 */
.L_x_7131:
        /* <DEDUP_REMOVED lines=21> */
.L_x_7136:
[----:B------:R-:W-:Y:S05]  /*1fe0*/  BSYNC.RECONVERGENT B0 ;  /* 0x0000000000007941 */ /* 0x000fea0003800200 */
.L_x_7135:
[----:B------:R-:W-:Y:S01]  /*1ff0*/  IMAD.SHL.U32 R0, R0, 0x200000, RZ ;  /* 0x0020000000007824 */ /* 0x000fe200078e00ff */
[----:B------:R-:W-:-:S04]  /*2000*/  LEA R2, R2, 0x37800000, 0x17 ;  /* 0x3780000002027811 */ /* 0x000fc800078eb8ff */
[----:B------:R-:W-:-:S05]  /*2010*/  LOP3.LUT R0, R2, R0, R7, 0xfe, !PT ;  /* 0x0000000002007212 */ /* 0x000fca00078efe07 */
[----:B------:R-:W-:-:S04]  /*2020*/  FMUL.FTZ R0, R0, 1 ;  /* 0x3f80000000007820 */ /* 0x000fc80000410000 */
[----:B------:R2:W3:Y:S02]  /*2030*/  F2F.F64.F32 R4, R0 ;  /* 0x0000000000047310 */ /* 0x0004e40000201800 */
[----:B--23--:R-:W-:Y:S05]  /*2040*/  BRA `(.L_x_7118) ;  /* 0x0000000000a47947 */ /* 0x00cfea0003800000 */
.L_x_7130:
[----:B------:R-:W-:-:S09]  /*2050*/  UISETP.NE.AND UP0, UPT, UR4, 0x1c, UPT ;  /* 0x0000001c0400788c */ /* 0x000fd2000bf05270 */
[----:B------:R-:W-:Y:S05]  /*2060*/  BRA.U !UP0, `(.L_x_7137) ;  /* 0x0000000108947547 */ /* 0x000fea000b800000 */
[----:B------:R-:W-:-:S09]  /*2070*/  UISETP.NE.AND UP0, UPT, UR4, 0x1d, UPT ;  /* 0x0000001d0400788c */ /* 0x000fd2000bf05270 */
[----:B------:R-:W-:Y:S05]  /*2080*/  BRA.U !UP0, `(.L_x_7138) ;  /* 0x0000000108807547 */ /* 0x000fea000b800000 */
[----:B------:R-:W-:-:S09]  /*2090*/  UISETP.NE.AND UP0, UPT, UR4, 0x2c, UPT ;  /* 0x0000002c0400788c */ /* 0x000fd2000bf05270 */
[----:B------:R-:W-:Y:S05]  /*20a0*/  BRA.U !UP0, `(.L_x_7139) ;  /* 0x0000000108487547 */ /* 0x000fea000b800000 */
.L_x_7117:
        /* <DEDUP_REMOVED lines=16> */
.L_x_7140:
[----:B------:R-:W-:Y:S01]  /*21b0*/  CS2R R4, SRZ ;  /* 0x0000000000047805 */ /* 0x000fe2000001ff00 */
[----:B------:R-:W-:Y:S06]  /*21c0*/  BRA `(.L_x_7118) ;  /* 0x0000000000447947 */ /* 0x000fec0003800000 */
.L_x_7139:
[----:B------:R-:W2:Y:S01]  /*21d0*/  LDG.E.U8 R0, desc[UR36][R2.64] ;  /* 0x0000002402007981 */ /* 0x000ea2000c1e1100 */
[----:B------:R-:W-:Y:S01]  /*21e0*/  MOV R4, 0x0 ;  /* 0x0000000000047802 */ /* 0x000fe20000000f00 */
        /* <DEDUP_REMOVED lines=8> */
[----:B------:R2:W3:Y:S02]  /*2270*/  @P0 F2F.F64.F32 R4, R0 ;  /* 0x0000000000040310 */ /* 0x0004e40000201800 */
[----:B--23--:R-:W-:Y:S05]  /*2280*/  BRA `(.L_x_7118) ;  /* 0x0000000000147947 */ /* 0x00cfea0003800000 */
.L_x_7138:
[----:B------:R-:W2:Y:S02]  /*2290*/  LDG.E.64 R4, desc[UR36][R2.64] ;  /* 0x0000002402047981 */ /* 0x000ea4000c1e1b00 */
[----:B--2---:R-:W2:Y:S02]  /*22a0*/  I2F.F64.U64 R4, R4 ;  /* 0x0000000400047312 */ /* 0x004ea40000301800 */
[----:B--2---:R-:W-:Y:S05]  /*22b0*/  BRA `(.L_x_7118) ;  /* 0x0000000000087947 */ /* 0x004fea0003800000 */
.L_x_7137:
[----:B------:R-:W2:Y:S02]  /*22c0*/  LDG.E R2, desc[UR36][R2.64] ;  /* 0x0000002402027981 */ /* 0x000ea4000c1e1900 */
[----:B--2---:R0:W1:Y:S02]  /*22d0*/  I2F.F64.U32 R4, R2 ;  /* 0x0000000200047312 */ /* 0x0040640000201800 */
.L_x_7118:
[----:B------:R-:W-:Y:S05]  /*22e0*/  BSYNC.RECONVERGENT B6 ;  /* 0x0000000000067941 */ /* 0x000fea0003800200 */
.L_x_7112:
[----:B------:R-:W4:Y:S01]  /*22f0*/  LDCU UR6, c[0x0][0x59c] ;  /* 0x0000b380ff0677ac */ /* 0x000f220008000800 */
[----:B------:R-:W4:Y:S01]  /*2300*/  LDC.64 R8, c[0x0][0x598] ;  /* 0x00016600ff087b82 */ /* 0x000f220000000a00 */
[----:B0-23--:R-:W-:Y:S01]  /*2310*/  IMAD.MOV.U32 R2, RZ, RZ, 0x1 ;  /* 0x00000001ff027424 */ /* 0x00dfe200078e00ff */
[----:B-1---5:R-:W-:Y:S01]  /*2320*/  FSETP.GEU.AND P2, PT, |R5|, 6.5827683646048100446e-37, PT ;  /* 0x036000000500780b */ /* 0x022fe20003f4e200 */
[----:B------:R-:W0:Y:S01]  /*2330*/  LDCU.64 UR4, c[0x0][0x580] ;  /* 0x0000b000ff0477ac */ /* 0x000e220008000a00 */
[----:B------:R-:W-:Y:S01]  /*2340*/  BSSY.RECONVERGENT B0, `(.L_x_7141) ;  /* 0x0000031000007945 */ /* 0x000fe20003800200 */
[----:B----4-:R-:W1:Y:S01]  /*2350*/  MUFU.RCP64H R3, UR6 ;  /* 0x0000000600037d08 */ /* 0x010e620008001800 */
[----:B0-----:R-:W-:-:S04]  /*2360*/  IADD3 R22, P1, PT, R22, UR4, RZ ;  /* 0x0000000416167c10 */ /* 0x001fc8000ff3e0ff */
[----:B------:R-:W-:Y:S01]  /*2370*/  IADD3.X R23, PT, PT, RZ, UR5, RZ, P1, !PT ;  /* 0x00000005ff177c10 */ /* 0x000fe20008ffe4ff */
[----:B-1----:R-:W0:-:S15]  /*2380*/  DFMA R6, R2, -R8, 1 ;  /* 0x3ff000000206742b */ /* 0x002e1e0000000808 */
        /* <DEDUP_REMOVED lines=35> */
[----:B0-----:R-:W-:-:S05]  /*25c0*/  FFMA R0, RZ, UR6, R3 ;  /* 0x00000006ff007c23 */ /* 0x001fca0008000003 */
[----:B------:R-:W-:-:S13]  /*25d0*/  FSETP.GT.AND P0, PT, |R0|, 1.469367938527859385e-39, PT ;  /* 0x001000000000780b */ /* 0x000fda0003f04200 */
[----:B------:R-:W-:Y:S05]  /*25e0*/  @P0 BRA P2, `(.L_x_7142) ;  /* 0x0000000000180947 */ /* 0x000fea0001000000 */
[----:B------:R-:W-:Y:S01]  /*25f0*/  IMAD.MOV.U32 R8, RZ, RZ, R4 ;  /* 0x000000ffff087224 */ /* 0x000fe200078e0004 */
[----:B------:R-:W-:Y:S01]  /*2600*/  MOV R0, 0x2630 ;  /* 0x0000263000007802 */ /* 0x000fe20000000f00 */
[----:B------:R-:W-:-:S07]  /*2610*/  IMAD.MOV.U32 R9, RZ, RZ, R5 ;  /* 0x000000ffff097224 */ /* 0x000fce00078e0005 */
[----:B------:R-:W-:Y:S05]  /*2620*/  CALL.REL.NOINC `($__internal_6_$__cuda_sm20_div_rn_f64_full) ;  /* 0x000000bc005c7944 */ /* 0x000fea0003c00000 */
[----:B------:R-:W-:Y:S01]  /*2630*/  MOV R2, R4 ;  /* 0x0000000400027202 */ /* 0x000fe20000000f00 */
[----:B------:R-:W-:-:S07]  /*2640*/  IMAD.MOV.U32 R3, RZ, RZ, R5 ;  /* 0x000000ffff037224 */ /* 0x000fce00078e0005 */
.L_x_7142:
[----:B------:R-:W-:Y:S05]  /*2650*/  BSYNC.RECONVERGENT B0 ;  /* 0x0000000000007941 */ /* 0x000fea0003800200 */
.L_x_7141:
        /* <DEDUP_REMOVED lines=15> */
.L_x_7146:
[----:B------:R-:W0:Y:S02]  /*2750*/  F2I.S64.F64.TRUNC R2, R2 ;  /* 0x0000000200027311 */ /* 0x000e24000030d900 */
[----:B0-----:R-:W-:-:S05]  /*2760*/  IMAD.MOV.U32 R5, RZ, RZ, R2 ;  /* 0x000000ffff057224 */ /* 0x001fca00078e0002 */
[----:B------:R3:W-:Y:S01]  /*2770*/  STG.E.U8 desc[UR36][R22.64], R5 ;  /* 0x0000000516007986 */ /* 0x0007e2000c101124 */
[----:B------:R-:W-:Y:S05]  /*2780*/  BRA `(.L_x_7148) ;  /* 0x0000001000847947 */ /* 0x000fea0003800000 */
.L_x_7145:
        /* <DEDUP_REMOVED lines=9> */
.L_x_7150:
[----:B------:R-:W0:Y:S02]  /*2820*/  F2I.F64.TRUNC R3, R2 ;  /* 0x0000000200037311 */ /* 0x000e24000030d100 */
[----:B0-----:R1:W-:Y:S01]  /*2830*/  STG.E desc[UR36][R22.64], R3 ;  /* 0x0000000316007986 */ /* 0x0013e2000c101924 */
[----:B------:R-:W-:Y:S05]  /*2840*/  BRA `(.L_x_7148) ;  /* 0x0000001000547947 */ /* 0x000fea0003800000 */
.L_x_7149:
[----:B------:R-:W0:Y:S02]  /*2850*/  F2I.F64.TRUNC R3, R2 ;  /* 0x0000000200037311 */ /* 0x000e24000030d100 */
[----:B0-----:R2:W-:Y:S01]  /*2860*/  STG.E.U16 desc[UR36][R22.64], R3 ;  /* 0x0000000316007986 */ /* 0x0015e2000c101524 */
[----:B------:R-:W-:Y:S05]  /*2870*/  BRA `(.L_x_7148) ;  /* 0x0000001000487947 */ /* 0x000fea0003800000 */
.L_x_7144:
        /* <DEDUP_REMOVED lines=17> */
.L_x_7152:
        /* <DEDUP_REMOVED lines=12> */
.L_x_7151:
        /* <DEDUP_REMOVED lines=16> */
[----:B------:R0:W-:Y:S01]  /*2b50*/  STG.E.64 desc[UR36][R22.64], R2 ;  /* 0x0000000216007986 */ /* 0x0001e2000c101b24 */
[----:B------:R-:W-:Y:S05]  /*2b60*/  BRA `(.L_x_7148) ;  /* 0x0000000c008c7947 */ /* 0x000fea0003800000 */
.L_x_7154:
        /* <DEDUP_REMOVED lines=13> */
.L_x_7153:
[----:B------:R0:W-:Y:S01]  /*2c40*/  STG.E.64 desc[UR36][R22.64], R4 ;  /* 0x0000000416007986 */ /* 0x0001e2000c101b24 */
[----:B------:R-:W-:Y:S05]  /*2c50*/  BRA `(.L_x_7148) ;  /* 0x0000000c00507947 */ /* 0x000fea0003800000 */
.L_x_7143:
        /* <DEDUP_REMOVED lines=12> */
.L_x_7157:
[----:B------:R-:W-:-:S05]  /*2d20*/  CS2R R6, SRZ ;  /* 0x0000000000067805 */ /* 0x000fca000001ff00 */
[----:B------:R0:W-:Y:S01]  /*2d30*/  STG.E.128 desc[UR36][R22.64], R4 ;  /* 0x0000000416007986 */ /* 0x0001e2000c101d24 */
[----:B------:R-:W-:Y:S05]  /*2d40*/  BRA `(.L_x_7148) ;  /* 0x0000000c00147947 */ /* 0x000fea0003800000 */
.L_x_7156:
        /* <DEDUP_REMOVED lines=27> */
.L_x_7161:
[----:B------:R-:W-:Y:S05]  /*2f00*/  BSYNC.RECONVERGENT B0 ;  /* 0x0000000000007941 */ /* 0x000fea0003800200 */
.L_x_7160:
[----:B------:R-:W-:-:S05]  /*2f10*/  LOP3.LUT R3, R0, 0x80, R3, 0xf8, !PT ;  /* 0x0000008000037812 */ /* 0x000fca00078ef803 */
[----:B------:R0:W-:Y:S01]  /*2f20*/  STG.E.U8 desc[UR36][R22.64], R3 ;  /* 0x0000000316007986 */ /* 0x0001e2000c101124 */
[----:B------:R-:W-:Y:S05]  /*2f30*/  BRA `(.L_x_7148) ;  /* 0x0000000800987947 */ /* 0x000fea0003800000 */
.L_x_7159:
        /* <DEDUP_REMOVED lines=23> */
.L_x_7163:
[----:B------:R-:W-:Y:S05]  /*30b0*/  BSYNC.RECONVERGENT B0 ;  /* 0x0000000000007941 */ /* 0x000fea0003800200 */
.L_x_7162:
[----:B------:R-:W-:-:S05]  /*30c0*/  LOP3.LUT R3, R0, 0x80, R3, 0xf8, !PT ;  /* 0x0000008000037812 */ /* 0x000fca00078ef803 */
[----:B------:R0:W-:Y:S01]  /*30d0*/  STG.E.U8 desc[UR36][R22.64], R3 ;  /* 0x0000000316007986 */ /* 0x0001e2000c101124 */
[----:B------:R-:W-:Y:S05]  /*30e0*/  BRA `(.L_x_7148) ;  /* 0x00000008002c7947 */ /* 0x000fea0003800000 */
.L_x_7158:
        /* <DEDUP_REMOVED lines=12> */
.L_x_7155:
        /* <DEDUP_REMOVED lines=11> */
.L_x_7166:
        /* <DEDUP_REMOVED lines=21> */
.L_x_7169:
[----:B------:R-:W-:-:S04]  /*33b0*/  SHF.R.U32.HI R0, RZ, 0x14, R3 ;  /* 0x00000014ff007819 */ /* 0x000fc80000011603 */
[----:B------:R-:W-:-:S04]  /*33c0*/  LOP3.LUT R0, R0, 0x1, RZ, 0xc0, !PT ;  /* 0x0000000100007812 */ /* 0x000fc800078ec0ff */
[----:B------:R-:W-:-:S04]  /*33d0*/  IADD3 R0, PT, PT, R3, 0x487ffff, R0 ;  /* 0x0487ffff03007810 */ /* 0x000fc80007ffe000 */
[----:B------:R-:W-:-:S04]  /*33e0*/  SHF.R.U32.HI R0, RZ, 0x14, R0 ;  /* 0x00000014ff007819 */ /* 0x000fc80000011600 */
[----:B------:R-:W-:-:S07]  /*33f0*/  LOP3.LUT R0, R0, 0xff, RZ, 0xc0, !PT ;  /* 0x000000ff00007812 */ /* 0x000fce00078ec0ff */
.L_x_7170:
[----:B------:R-:W-:-:S04]  /*3400*/  SHF.R.U32.HI R3, RZ, 0x18, R3 ;  /* 0x00000018ff037819 */ /* 0x000fc80000011603 */
[----:B------:R-:W-:-:S04]  /*3410*/  LOP3.LUT R0, R0, 0x80, R3, 0xf8, !PT ;  /* 0x0000008000007812 */ /* 0x000fc800078ef803 */
[----:B------:R-:W-:-:S07]  /*3420*/  PRMT R11, R0, 0x7610, R11 ;  /* 0x00007610000b7816 */ /* 0x000fce000000000b */
.L_x_7168:
[----:B------:R-:W-:Y:S05]  /*3430*/  BSYNC.RECONVERGENT B0 ;  /* 0x0000000000007941 */ /* 0x000fea0003800200 */
.L_x_7167:
[----:B------:R0:W-:Y:S01]  /*3440*/  STG.E.U8 desc[UR36][R22.64], R11 ;  /* 0x0000000b16007986 */ /* 0x0001e2000c101124 */
[----:B------:R-:W-:Y:S05]  /*3450*/  BRA `(.L_x_7148) ;  /* 0x0000000400507947 */ /* 0x000fea0003800000 */
.L_x_7165:
        /* <DEDUP_REMOVED lines=21> */
.L_x_7173:
[----:B------:R-:W-:-:S04]  /*35b0*/  SHF.R.U32.HI R0, RZ, 0x15, R3 ;  /* 0x00000015ff007819 */ /* 0x000fc80000011603 */
[----:B------:R-:W-:-:S04]  /*35c0*/  LOP3.LUT R0, R0, 0x1, RZ, 0xc0, !PT ;  /* 0x0000000100007812 */ /* 0x000fc800078ec0ff */
[----:B------:R-:W-:-:S04]  /*35d0*/  IADD3 R0, PT, PT, R3, 0x88fffff, R0 ;  /* 0x088fffff03007810 */ /* 0x000fc80007ffe000 */
[----:B------:R-:W-:-:S04]  /*35e0*/  SHF.R.U32.HI R0, RZ, 0x15, R0 ;  /* 0x00000015ff007819 */ /* 0x000fc80000011600 */
[----:B------:R-:W-:-:S07]  /*35f0*/  LOP3.LUT R0, R0, 0xff, RZ, 0xc0, !PT ;  /* 0x000000ff00007812 */ /* 0x000fce00078ec0ff */
.L_x_7174:
[----:B------:R-:W-:-:S04]  /*3600*/  SHF.R.U32.HI R3, RZ, 0x18, R3 ;  /* 0x00000018ff037819 */ /* 0x000fc80000011603 */
[----:B------:R-:W-:-:S04]  /*3610*/  LOP3.LUT R0, R0, 0x80, R3, 0xf8, !PT ;  /* 0x0000008000007812 */ /* 0x000fc800078ef803 */
[----:B------:R-:W-:-:S07]  /*3620*/  PRMT R11, R0, 0x7610, R11 ;  /* 0x00007610000b7816 */ /* 0x000fce000000000b */
.L_x_7172:
[----:B------:R-:W-:Y:S05]  /*3630*/  BSYNC.RECONVERGENT B0 ;  /* 0x0000000000007941 */ /* 0x000fea0003800200 */
.L_x_7171:
[----:B------:R0:W-:Y:S01]  /*3640*/  STG.E.U8 desc[UR36][R22.64], R11 ;  /* 0x0000000b16007986 */ /* 0x0001e2000c101124 */
[----:B------:R-:W-:Y:S05]  /*3650*/  BRA `(.L_x_7148) ;  /* 0x0000000000d07947 */ /* 0x000fea0003800000 */
.L_x_7164:
[----:B------:R-:W-:-:S09]  /*3660*/  UISETP.NE.AND UP0, UPT, UR4, 0x1c, UPT ;  /* 0x0000001c0400788c */ /* 0x000fd2000bf05270 */
[----:B------:R-:W-:Y:S05]  /*3670*/  BRA.U !UP0, `(.L_x_7175) ;  /* 0x0000000108c07547 */ /* 0x000fea000b800000 */
[----:B------:R-:W-:-:S09]  /*3680*/  UISETP.NE.AND UP0, UPT, UR4, 0x1d, UPT ;  /* 0x0000001d0400788c */ /* 0x000fd2000bf05270 */
[----:B------:R-:W-:Y:S05]  /*3690*/  BRA.U !UP0, `(.L_x_7176) ;  /* 0x0000000108ac7547 */ /* 0x000fea000b800000 */
[----:B------:R-:W-:-:S09]  /*36a0*/  UISETP.NE.AND UP0, UPT, UR4, 0x2c, UPT ;  /* 0x0000002c0400788c */ /* 0x000fd2000bf05270 */
[----:B------:R-:W-:Y:S05]  /*36b0*/  BRA.U !UP0, `(.L_x_7177) ;  /* 0x0000000108447547 */ /* 0x000fea000b800000 */
.L_x_7147:
        /* <DEDUP_REMOVED lines=16> */
.L_x_7178:
[----:B------:R-:W-:Y:S05]  /*37c0*/  BRA `(.L_x_7148) ;  /* 0x0000000000747947 */ /* 0x000fea0003800000 */
.L_x_7177:
        /* <DEDUP_REMOVED lines=24> */
.L_x_7176:
[----:B------:R-:W0:Y:S02]  /*3950*/  F2I.U64.F64.TRUNC R2, R2 ;  /* 0x0000000200027311 */ /* 0x000e24000030d800 */
[----:B0-----:R0:W-:Y:S01]  /*3960*/  STG.E.64 desc[UR36][R22.64], R2 ;  /* 0x0000000216007986 */ /* 0x0011e2000c101b24 */
[----:B------:R-:W-:Y:S05]  /*3970*/  BRA `(.L_x_7148) ;  /* 0x0000000000087947 */ /* 0x000fea0003800000 */
.L_x_7175:
[----:B------:R-:W0:Y:S02]  /*3980*/  F2I.U32.F64.TRUNC R3, R2 ;  /* 0x0000000200037311 */ /* 0x000e24000030d000 */
[----:B0-----:R0:W-:Y:S02]  /*3990*/  STG.E desc[UR36][R22.64], R3 ;  /* 0x0000000316007986 */ /* 0x0011e4000c101924 */
.L_x_7148:
[----:B------:R-:W-:-:S07]  /*39a0*/  IADD3 R17, PT, PT, R17, 0x80, RZ ;  /* 0x0000008011117810 */ /* 0x000fce0007ffe0ff */
.L_x_7110:
[----:B0-----:R-:W-:Y:S05]  /*39b0*/  BSYNC.RECONVERGENT B7 ;  /* 0x0000000000077941 */ /* 0x001fea0003800200 */
.L_x_7109:
[----:B------:R-:W0:Y:S01]  /*39c0*/  LDCU UR4, c[0x0][0x380] ;  /* 0x00007000ff0477ac */ /* 0x000e220008000800 */
[----:B------:R-:W-:Y:S01]  /*39d0*/  BSSY.RECONVERGENT B7, `(.L_x_7179) ;  /* 0x0000389000077945 */ /* 0x000fe20003800200 */
[----:B0-----:R-:W-:-:S13]  /*39e0*/  ISETP.GE.AND P0, PT, R17, UR4, PT ;  /* 0x0000000411007c0c */ /* 0x001fda000bf06270 */
[----:B------:R-:W-:Y:S05]  /*39f0*/  @P0 BRA `(.L_x_7180) ;  /* 0x0000003800180947 */ /* 0x000fea0003800000 */
[----:B------:R-:W0:Y:S01]  /*3a00*/  LDCU UR4, c[0x0][0x388] ;  /* 0x00007100ff0477ac */ /* 0x000e220008000800 */
[----:B------:R-:W-:Y:S02]  /*3a10*/  IMAD.MOV.U32 R0, RZ, RZ, RZ ;  /* 0x000000ffff007224 */ /* 0x000fe400078e00ff */
[----:B-1234-:R-:W-:Y:S01]  /*3a20*/  IMAD.MOV.U32 R22, RZ, RZ, RZ ;  /* 0x000000ffff167224 */ /* 0x01efe200078e00ff */
[----:B0-----:R-:W-:-:S09]  /*3a30*/  UISETP.NE.AND UP0, UPT, UR4, URZ, UPT ;  /* 0x000000ff0400728c */ /* 0x001fd2000bf05270 */
        /* <DEDUP_REMOVED lines=299> */
.L_x_7181:
        /* <DEDUP_REMOVED lines=18> */
.L_x_7186:
[----:B------:R-:W2:Y:S02]  /*4e10*/  LDG.E.U8 R2, desc[UR36][R2.64] ;  /* 0x0000002402027981 */ /* 0x000ea4000c1e1100 */
[----:B--2---:R0:W1:Y:S02]  /*4e20*/  I2F.F64.U16 R8, R2 ;  /* 0x0000000200087312 */ /* 0x0040640000101800 */
[----:B01----:R-:W-:Y:S05]  /*4e30*/  BRA `(.L_x_7188) ;  /* 0x0000000c00607947 */ /* 0x003fea0003800000 */
.L_x_7185:
        /* <DEDUP_REMOVED lines=9> */
.L_x_7190:
[----:B------:R-:W2:Y:S02]  /*4ed0*/  LDG.E R2, desc[UR36][R2.64] ;  /* 0x0000002402027981 */ /* 0x000ea4000c1e1900 */
[----:B--2---:R0:W1:Y:S02]  /*4ee0*/  I2F.F64 R8, R2 ;  /* 0x0000000200087312 */ /* 0x0040640000201c00 */
[----:B01----:R-:W-:Y:S05]  /*4ef0*/  BRA `(.L_x_7188) ;  /* 0x0000000c00307947 */ /* 0x003fea0003800000 */
.L_x_7189:
[----:B------:R-:W2:Y:S02]  /*4f00*/  LDG.E.U16 R2, desc[UR36][R2.64] ;  /* 0x0000002402027981 */ /* 0x000ea4000c1e1500 */
[----:B--2---:R0:W1:Y:S02]  /*4f10*/  I2F.F64.S16 R8, R2 ;  /* 0x0000000200087312 */ /* 0x0040640000101c00 */
[----:B01----:R-:W-:Y:S05]  /*4f20*/  BRA `(.L_x_7188) ;  /* 0x0000000c00247947 */ /* 0x003fea0003800000 */
.L_x_7184:
        /* <DEDUP_REMOVED lines=10> */
.L_x_7192:
[----:B------:R-:W2:Y:S02]  /*4fd0*/  LDG.E.U16 R0, desc[UR36][R2.64] ;  /* 0x0000002402007981 */ /* 0x000ea4000c1e1500 */
[----:B--2---:R-:W-:-:S05]  /*4fe0*/  HADD2.F32 R0, -RZ, R0.H0_H0 ;  /* 0x20000000ff007230 */ /* 0x004fca0000004100 */
[----:B------:R-:W-:-:S04]  /*4ff0*/  FMUL.FTZ R0, R0, 1 ;  /* 0x3f80000000007820 */ /* 0x000fc80000410000 */
[----:B------:R1:W2:Y:S02]  /*5000*/  F2F.F64.F32 R8, R0 ;  /* 0x0000000000087310 */ /* 0x0002a40000201800 */
[----:B-12---:R-:W-:Y:S05]  /*5010*/  BRA `(.L_x_7188) ;  /* 0x0000000800e87947 */ /* 0x006fea0003800000 */
.L_x_7191:
        /* <DEDUP_REMOVED lines=10> */
.L_x_7194:
[----:B------:R-:W2:Y:S02]  /*50c0*/  LDG.E.U16 R2, desc[UR36][R2.64] ;  /* 0x0000002402027981 */ /* 0x000ea4000c1e1500 */
[----:B--2---:R-:W-:-:S05]  /*50d0*/  HADD2.F32 R0, -RZ, R2.H0_H0 ;  /* 0x20000002ff007230 */ /* 0x004fca0000004100 */
[----:B------:R-:W-:-:S04]  /*50e0*/  FMUL.FTZ R0, R0, 1 ;  /* 0x3f80000000007820 */ /* 0x000fc80000410000 */
[----:B------:R0:W1:Y:S02]  /*50f0*/  F2F.F64.F32 R8, R0 ;  /* 0x0000000000087310 */ /* 0x0000640000201800 */
[----:B01----:R-:W-:Y:S05]  /*5100*/  BRA `(.L_x_7188) ;  /* 0x0000000800ac7947 */ /* 0x003fea0003800000 */
.L_x_7193:
[----:B------:R0:W5:Y:S01]  /*5110*/  LDG.E.64 R8, desc[UR36][R2.64] ;  /* 0x0000002402087981 */ /* 0x000162000c1e1b00 */
[----:B------:R-:W-:Y:S05]  /*5120*/  BRA `(.L_x_7188) ;  /* 0x0000000800a47947 */ /* 0x000fea0003800000 */
.L_x_7183:
        /* <DEDUP_REMOVED lines=13> */
.L_x_7197:
[----:B------:R3:W5:Y:S01]  /*5200*/  LDG.E.64 R8, desc[UR36][R2.64] ;  /* 0x0000002402087981 */ /* 0x000762000c1e1b00 */
[----:B------:R-:W-:Y:S05]  /*5210*/  BRA `(.L_x_7188) ;  /* 0x0000000800687947 */ /* 0x000fea0003800000 */
.L_x_7196:
        /* <DEDUP_REMOVED lines=27> */
.L_x_7199:
        /* <DEDUP_REMOVED lines=12> */
[----:B------:R4:W0:Y:S02]  /*5490*/  F2F.F64.F32 R8, R0 ;  /* 0x0000000000087310 */ /* 0x0008240000201800 */
[----:B0---4-:R-:W-:Y:S05]  /*54a0*/  BRA `(.L_x_7188) ;  /* 0x0000000400c47947 */ /* 0x011fea0003800000 */
.L_x_7198:
[----:B------:R-:W2:Y:S02]  /*54b0*/  LDG.E.U16 R0, desc[UR36][R2.64] ;  /* 0x0000002402007981 */ /* 0x000ea4000c1e1500 */
[----:B--2---:R-:W-:-:S04]  /*54c0*/  IMAD.U32 R0, R0, 0x10000, RZ ;  /* 0x0001000000007824 */ /* 0x004fc800078e00ff */
[----:B------:R-:W-:-:S04]  /*54d0*/  FMUL.FTZ R0, R0, 1 ;  /* 0x3f80000000007820 */ /* 0x000fc80000410000 */
[----:B------:R4:W0:Y:S02]  /*54e0*/  F2F.F64.F32 R8, R0 ;  /* 0x0000000000087310 */ /* 0x0008240000201800 */
[----:B0---4-:R-:W-:Y:S05]  /*54f0*/  BRA `(.L_x_7188) ;  /* 0x0000000400b07947 */ /* 0x011fea0003800000 */
.L_x_7195:
        /* <DEDUP_REMOVED lines=11> */
.L_x_7202:
        /* <DEDUP_REMOVED lines=21> */
.L_x_7204:
[----:B------:R-:W-:Y:S05]  /*5700*/  BSYNC.RECONVERGENT B0 ;  /* 0x0000000000007941 */ /* 0x000fea0003800200 */
.L_x_7203:
[----:B------:R-:W-:Y:S02]  /*5710*/  SHF.L.U32 R0, R0, 0x14, RZ ;  /* 0x0000001400007819 */ /* 0x000fe400000006ff */
[----:B------:R-:W-:-:S04]  /*5720*/  LEA R2, R2, 0x3b800000, 0x17 ;  /* 0x3b80000002027811 */ /* 0x000fc800078eb8ff */
[----:B------:R-:W-:-:S05]  /*5730*/  LOP3.LUT R0, R2, R0, R7, 0xfe, !PT ;  /* 0x0000000002007212 */ /* 0x000fca00078efe07 */
[----:B------:R-:W-:-:S04]  /*5740*/  FMUL.FTZ R0, R0, 1 ;  /* 0x3f80000000007820 */ /* 0x000fc80000410000 */
[----:B------:R3:W4:Y:S02]  /*5750*/  F2F.F64.F32 R8, R0 ;  /* 0x0000000000087310 */ /* 0x0007240000201800 */
[----:B---34-:R-:W-:Y:S05]  /*5760*/  BRA `(.L_x_7188) ;  /* 0x0000000400147947 */ /* 0x018fea0003800000 */
.L_x_7201:
        /* <DEDUP_REMOVED lines=21> */
.L_x_7206:
[----:B------:R-:W-:Y:S05]  /*58c0*/  BSYNC.RECONVERGENT B0 ;  /* 0x0000000000007941 */ /* 0x000fea0003800200 */
.L_x_7205:
[----:B------:R-:W-:Y:S01]  /*58d0*/  IMAD.SHL.U32 R0, R0, 0x200000, RZ ;  /* 0x0020000000007824 */ /* 0x000fe200078e00ff */
[----:B------:R-:W-:-:S04]  /*58e0*/  LEA R2, R2, 0x37800000, 0x17 ;  /* 0x3780000002027811 */ /* 0x000fc800078eb8ff */
[----:B------:R-:W-:-:S05]  /*58f0*/  LOP3.LUT R0, R2, R0, R7, 0xfe, !PT ;  /* 0x0000000002007212 */ /* 0x000fca00078efe07 */
[----:B------:R-:W-:-:S04]  /*5900*/  FMUL.FTZ R0, R0, 1 ;  /* 0x3f80000000007820 */ /* 0x000fc80000410000 */
[----:B------:R3:W4:Y:S02]  /*5910*/  F2F.F64.F32 R8, R0 ;  /* 0x0000000000087310 */ /* 0x0007240000201800 */
[----:B---34-:R-:W-:Y:S05]  /*5920*/  BRA `(.L_x_7188) ;  /* 0x0000000000a47947 */ /* 0x018fea0003800000 */
.L_x_7200:
        /* <DEDUP_REMOVED lines=16> */
[----:B------:R3:W4:Y:S02]  /*5a30*/  @P0 F2F.F64.F32 R8, R0 ;  /* 0x0000000000080310 */ /* 0x0007240000201800 */
[----:B---34-:R-:W-:Y:S05]  /*5a40*/  BRA `(.L_x_7188) ;  /* 0x00000000005c7947 */ /* 0x018fea0003800000 */
.L_x_7187:
        /* <DEDUP_REMOVED lines=16> */
.L_x_7209:
[----:B------:R-:W-:Y:S01]  /*5b50*/  CS2R R8, SRZ ;  /* 0x0000000000087805 */ /* 0x000fe2000001ff00 */
[----:B------:R-:W-:Y:S06]  /*5b60*/  BRA `(.L_x_7188) ;  /* 0x0000000000147947 */ /* 0x000fec0003800000 */
.L_x_7208:
[----:B------:R-:W2:Y:S02]  /*5b70*/  LDG.E.64 R8, desc[UR36][R2.64] ;  /* 0x0000002402087981 */ /* 0x000ea4000c1e1b00 */
[----:B--2---:R-:W3:Y:S02]  /*5b80*/  I2F.F64.U64 R8, R8 ;  /* 0x0000000800087312 */ /* 0x004ee40000301800 */
[----:B---3--:R-:W-:Y:S05]  /*5b90*/  BRA `(.L_x_7188) ;  /* 0x0000000000087947 */ /* 0x008fea0003800000 */
.L_x_7207:
[----:B------:R-:W2:Y:S02]  /*5ba0*/  LDG.E R2, desc[UR36][R2.64] ;  /* 0x0000002402027981 */ /* 0x000ea4000c1e1900 */
[----:B--2---:R1:W2:Y:S02]  /*5bb0*/  I2F.F64.U32 R8, R2 ;  /* 0x0000000200087312 */ /* 0x0042a40000201800 */
.L_x_7188:
[----:B------:R-:W-:Y:S05]  /*5bc0*/  BSYNC.RECONVERGENT B6 ;  /* 0x0000000000067941 */ /* 0x000fea0003800200 */
.L_x_7182:
[----:B------:R-:W4:Y:S01]  /*5bd0*/  LDCU UR6, c[0x0][0x59c] ;  /* 0x0000b380ff0677ac */ /* 0x000f220008000800 */
[----:B------:R-:W4:Y:S01]  /*5be0*/  LDC.64 R4, c[0x0][0x598] ;  /* 0x00016600ff047b82 */ /* 0x000f220000000a00 */
[----:B01-3--:R-:W-:Y:S01]  /*5bf0*/  IMAD.MOV.U32 R2, RZ, RZ, 0x1 ;  /* 0x00000001ff027424 */ /* 0x00bfe200078e00ff */
[----:B--2--5:R-:W-:Y:S01]  /*5c00*/  FSETP.GEU.AND P2, PT, |R9|, 6.5827683646048100446e-37, PT ;  /* 0x036000000900780b */ /* 0x024fe20003f4e200 */
        /* <DEDUP_REMOVED lines=44> */
[----:B------:R-:W-:-:S07]  /*5ed0*/  MOV R0, 0x5ef0 ;  /* 0x00005ef000007802 */ /* 0x000fce0000000f00 */
[----:B------:R-:W-:Y:S05]  /*5ee0*/  CALL.REL.NOINC `($__internal_6_$__cuda_sm20_div_rn_f64_full) ;  /* 0x00000084002c7944 */ /* 0x000fea0003c00000 */
[----:B------:R-:W-:Y:S02]  /*5ef0*/  IMAD.MOV.U32 R2, RZ, RZ, R4 ;  /* 0x000000ffff027224 */ /* 0x000fe400078e0004 */
[----:B------:R-:W-:-:S07]  /*5f00*/  IMAD.MOV.U32 R3, RZ, RZ, R5 ;  /* 0x000000ffff037224 */ /* 0x000fce00078e0005 */
.L_x_7211:
[----:B------:R-:W-:Y:S05]  /*5f10*/  BSYNC.RECONVERGENT B0 ;  /* 0x0000000000007941 */ /* 0x000fea0003800200 */
.L_x_7210:
        /* <DEDUP_REMOVED lines=15> */
.L_x_7215:
[----:B------:R-:W0:Y:S02]  /*6010*/  F2I.S64.F64.TRUNC R2, R2 ;  /* 0x0000000200027311 */ /* 0x000e24000030d900 */
[----:B0-----:R-:W-:-:S05]  /*6020*/  MOV R5, R2 ;  /* 0x0000000200057202 */ /* 0x001fca0000000f00 */
[----:B------:R0:W-:Y:S01]  /*6030*/  STG.E.U8 desc[UR36][R22.64], R5 ;  /* 0x0000000516007986 */ /* 0x0001e2000c101124 */
[----:B------:R-:W-:Y:S05]  /*6040*/  BRA `(.L_x_7217) ;  /* 0x0000001000807947 */ /* 0x000fea0003800000 */
.L_x_7214:
        /* <DEDUP_REMOVED lines=9> */
.L_x_7219:
[----:B------:R-:W0:Y:S02]  /*60e0*/  F2I.F64.TRUNC R3, R2 ;  /* 0x0000000200037311 */ /* 0x000e24000030d100 */
[----:B0-----:R0:W-:Y:S01]  /*60f0*/  STG.E desc[UR36][R22.64], R3 ;  /* 0x0000000316007986 */ /* 0x0011e2000c101924 */
[----:B------:R-:W-:Y:S05]  /*6100*/  BRA `(.L_x_7217) ;  /* 0x0000001000507947 */ /* 0x000fea0003800000 */
.L_x_7218:
[----:B------:R-:W0:Y:S02]  /*6110*/  F2I.F64.TRUNC R3, R2 ;  /* 0x0000000200037311 */ /* 0x000e24000030d100 */
[----:B0-----:R0:W-:Y:S01]  /*6120*/  STG.E.U16 desc[UR36][R22.64], R3 ;  /* 0x0000000316007986 */ /* 0x0011e2000c101524 */
[----:B------:R-:W-:Y:S05]  /*6130*/  BRA `(.L_x_7217) ;  /* 0x0000001000447947 */ /* 0x000fea0003800000 */
.L_x_7213:
        /* <DEDUP_REMOVED lines=17> */
.L_x_7221:
        /* <DEDUP_REMOVED lines=12> */
.L_x_7220:
        /* <DEDUP_REMOVED lines=18> */
.L_x_7223:
        /* <DEDUP_REMOVED lines=13> */
.L_x_7222:
[----:B------:R0:W-:Y:S01]  /*6500*/  STG.E.64 desc[UR36][R22.64], R4 ;  /* 0x0000000416007986 */ /* 0x0001e2000c101b24 */
[----:B------:R-:W-:Y:S05]  /*6510*/  BRA `(.L_x_7217) ;  /* 0x0000000c004c7947 */ /* 0x000fea0003800000 */
.L_x_7212:
        /* <DEDUP_REMOVED lines=13> */
.L_x_7227:
        /* <DEDUP_REMOVED lines=25> */
.L_x_7230:
[----:B------:R-:W-:-:S04]  /*6780*/  SHF.R.U32.HI R3, RZ, 0x18, R3 ;  /* 0x00000018ff037819 */ /* 0x000fc80000011603 */
[----:B------:R-:W-:-:S04]  /*6790*/  LOP3.LUT R0, R0, 0x80, R3, 0xf8, !PT ;  /* 0x0000008000007812 */ /* 0x000fc800078ef803 */
[----:B------:R-:W-:-:S07]  /*67a0*/  PRMT R11, R0, 0x7610, R11 ;  /* 0x00007610000b7816 */ /* 0x000fce000000000b */
.L_x_7229:
[----:B------:R-:W-:Y:S05]  /*67b0*/  BSYNC.RECONVERGENT B0 ;  /* 0x0000000000007941 */ /* 0x000fea0003800200 */
.L_x_7228:
[----:B------:R0:W-:Y:S01]  /*67c0*/  STG.E.U8 desc[UR36][R22.64], R11 ;  /* 0x0000000b16007986 */ /* 0x0001e2000c101124 */
[----:B------:R-:W-:Y:S05]  /*67d0*/  BRA `(.L_x_7217) ;  /* 0x00000008009c7947 */ /* 0x000fea0003800000 */
.L_x_7226:
        /* <DEDUP_REMOVED lines=25> */
.L_x_7233:
[----:B------:R-:W-:-:S04]  /*6970*/  SHF.R.U32.HI R3, RZ, 0x18, R3 ;  /* 0x00000018ff037819 */ /* 0x000fc80000011603 */
[----:B------:R-:W-:-:S04]  /*6980*/  LOP3.LUT R0, R0, 0x80, R3, 0xf8, !PT ;  /* 0x0000008000007812 */ /* 0x000fc800078ef803 */
[----:B------:R-:W-:-:S07]  /*6990*/  PRMT R11, R0, 0x7610, R11 ;  /* 0x00007610000b7816 */ /* 0x000fce000000000b */
.L_x_7232:
[----:B------:R-:W-:Y:S05]  /*69a0*/  BSYNC.RECONVERGENT B0 ;  /* 0x0000000000007941 */ /* 0x000fea0003800200 */
.L_x_7231:
[----:B------:R0:W-:Y:S01]  /*69b0*/  STG.E.U8 desc[UR36][R22.64], R11 ;  /* 0x0000000b16007986 */ /* 0x0001e2000c101124 */
[----:B------:R-:W-:Y:S05]  /*69c0*/  BRA `(.L_x_7217) ;  /* 0x0000000800207947 */ /* 0x000fea0003800000 */
.L_x_7225:
        /* <DEDUP_REMOVED lines=30> */
.L_x_7235:
[----:B------:R-:W0:Y:S02]  /*6bb0*/  F2I.U64.F64.TRUNC R2, R2 ;  /* 0x0000000200027311 */ /* 0x000e24000030d800 */
[----:B0-----:R0:W-:Y:S01]  /*6bc0*/  STG.E.64 desc[UR36][R22.64], R2 ;  /* 0x0000000216007986 */ /* 0x0011e2000c101b24 */
[----:B------:R-:W-:Y:S05]  /*6bd0*/  BRA `(.L_x_7217) ;  /* 0x00000004009c7947 */ /* 0x000fea0003800000 */
.L_x_7234:
[----:B------:R-:W0:Y:S02]  /*6be0*/  F2I.U32.F64.TRUNC R3, R2 ;  /* 0x0000000200037311 */ /* 0x000e24000030d000 */
[----:B0-----:R0:W-:Y:S01]  /*6bf0*/  STG.E desc[UR36][R22.64], R3 ;  /* 0x0000000316007986 */ /* 0x0011e2000c101924 */
[----:B------:R-:W-:Y:S05]  /*6c00*/  BRA `(.L_x_7217) ;  /* 0x0000000400907947 */ /* 0x000fea0003800000 */
.L_x_7224:
        /* <DEDUP_REMOVED lines=10> */
.L_x_7237:
[----:B------:R-:W-:-:S05]  /*6cb0*/  CS2R R6, SRZ ;  /* 0x0000000000067805 */ /* 0x000fca000001ff00 */
[----:B------:R3:W-:Y:S01]  /*6cc0*/  STG.E.128 desc[UR36][R22.64], R4 ;  /* 0x0000000416007986 */ /* 0x0007e2000c101d24 */
[----:B------:R-:W-:Y:S05]  /*6cd0*/  BRA `(.L_x_7217) ;  /* 0x00000004005c7947 */ /* 0x000fea0003800000 */
.L_x_7236:
[----:B------:R-:W-:-:S09]  /*6ce0*/  UISETP.NE.AND UP0, UPT, UR4, 0xf, UPT ;  /* 0x0000000f0400788c */ /* 0x000fd2000bf05270 */
[----:B------:R-:W-:Y:S05]  /*6cf0*/  BRA.U !UP0, `(.L_x_7238) ;  /* 0x0000000508287547 */ /* 0x000fea000b800000 */
[----:B------:R-:W-:-:S09]  /*6d00*/  UISETP.NE.AND UP0, UPT, UR4, 0x17, UPT ;  /* 0x000000170400788c */ /* 0x000fd2000bf05270 */
[----:B------:R-:W-:Y:S05]  /*6d10*/  BRA.U !UP0, `(.L_x_7239) ;  /* 0x0000000108b07547 */ /* 0x000fea000b800000 */
[----:B------:R-:W-:-:S09]  /*6d20*/  UISETP.NE.AND UP0, UPT, UR4, 0x18, UPT ;  /* 0x000000180400788c */ /* 0x000fd2000bf05270 */
[----:B------:R-:W-:Y:S05]  /*6d30*/  BRA.U !UP0, `(.L_x_7240) ;  /* 0x0000000108447547 */ /* 0x000fea000b800000 */
.L_x_7216:
        /* <DEDUP_REMOVED lines=16> */
.L_x_7241:
[----:B------:R-:W-:Y:S05]  /*6e40*/  BRA `(.L_x_7217) ;  /* 0x0000000400007947 */ /* 0x000fea0003800000 */
.L_x_7240:
        /* <DEDUP_REMOVED lines=21> */
.L_x_7243:
[----:B------:R-:W-:Y:S05]  /*6fa0*/  BSYNC.RECONVERGENT B0 ;  /* 0x0000000000007941 */ /* 0x000fea0003800200 */
.L_x_7242:
[----:B------:R-:W-:-:S05]  /*6fb0*/  LOP3.LUT R3, R0, 0x80, R3, 0xf8, !PT ;  /* 0x0000008000037812 */ /* 0x000fca00078ef803 */
[----:B------:R1:W-:Y:S01]  /*6fc0*/  STG.E.U8 desc[UR36][R22.64], R3 ;  /* 0x0000000316007986 */ /* 0x0003e2000c101124 */
[----:B------:R-:W-:Y:S05]  /*6fd0*/  BRA `(.L_x_7217) ;  /* 0x00000000009c7947 */ /* 0x000fea0003800000 */
.L_x_7239:
        /* <DEDUP_REMOVED lines=20> */
.L_x_7245:
[----:B------:R-:W-:Y:S02]  /*7120*/  ISETP.GT.U32.AND P0, PT, R2, 0x7f800000, PT ;  /* 0x7f8000000200780c */ /* 0x000fe40003f04070 */
[----:B------:R-:W-:-:S04]  /*7130*/  MOV R0, 0x7f ;  /* 0x0000007f00007802 */ /* 0x000fc80000000f00 */
[----:B------:R-:W-:-:S07]  /*7140*/  SEL R0, R0, 0x7c, P0 ;  /* 0x0000007c00007807 */ /* 0x000fce0000000000 */
.L_x_7246:
[----:B------:R-:W-:Y:S05]  /*7150*/  BSYNC.RECONVERGENT B0 ;  /* 0x0000000000007941 */ /* 0x000fea0003800200 */
.L_x_7244:
[----:B------:R-:W-:-:S04]  /*7160*/  SHF.R.U32.HI R3, RZ, 0x18, R3 ;  /* 0x00000018ff037819 */ /* 0x000fc80000011603 */
[----:B------:R-:W-:-:S05]  /*7170*/  LOP3.LUT R3, R0, 0x80, R3, 0xf8, !PT ;  /* 0x0000008000037812 */ /* 0x000fca00078ef803 */
[----:B------:R2:W-:Y:S01]  /*7180*/  STG.E.U8 desc[UR36][R22.64], R3 ;  /* 0x0000000316007986 */ /* 0x0005e2000c101124 */
[----:B------:R-:W-:Y:S05]  /*7190*/  BRA `(.L_x_7217) ;  /* 0x00000000002c7947 */ /* 0x000fea0003800000 */
.L_x_7238:
        /* <DEDUP_REMOVED lines=11> */
.L_x_7217:
[----:B------:R-:W-:-:S07]  /*7250*/  VIADD R17, R17, 0x80 ;  /* 0x0000008011117836 */ /* 0x000fce0000000000 */
.L_x_7180:
[----:B------:R-:W-:Y:S05]  /*7260*/  BSYNC.RECONVERGENT B7 ;  /* 0x0000000000077941 */ /* 0x000fea0003800200 */
.L_x_7179:
[----:B------:R-:W5:Y:S01]  /*7270*/  LDCU UR4, c[0x0][0x380] ;  /* 0x00007000ff0477ac */ /* 0x000f620008000800 */
[----:B------:R-:W-:Y:S01]  /*7280*/  BSSY.RECONVERGENT B7, `(.L_x_7247) ;  /* 0x0000389000077945 */ /* 0x000fe20003800200 */
[----:B-----5:R-:W-:-:S13]  /*7290*/  ISETP.GE.AND P0, PT, R17, UR4, PT ;  /* 0x0000000411007c0c */ /* 0x020fda000bf06270 */
[----:B------:R-:W-:Y:S05]  /*72a0*/  @P0 BRA `(.L_x_7248) ;  /* 0x0000003800180947 */ /* 0x000fea0003800000 */
[----:B------:R-:W5:Y:S01]  /*72b0*/  LDCU UR4, c[0x0][0x388] ;  /* 0x00007100ff0477ac */ /* 0x000f620008000800 */
[----:B0-----:R-:W-:Y:S01]  /*72c0*/  IMAD.MOV.U32 R0, RZ, RZ, RZ ;  /* 0x000000ffff007224 */ /* 0x001fe200078e00ff */
[----:B-1234-:R-:W-:Y:S01]  /*72d0*/  MOV R22, RZ ;  /* 0x000000ff00167202 */ /* 0x01efe20000000f00 */
[----:B-----5:R-:W-:-:S09]  /*72e0*/  UISETP.NE.AND UP0, UPT, UR4, URZ, UPT ;  /* 0x000000ff0400728c */ /* 0x020fd2000bf05270 */
[----:B------:R-:W-:Y:S05]  /*72f0*/  BRA.U !UP0, `(.L_x_7249) ;  /* 0x0000001108a87547 */ /* 0x000fea000b800000 */
[----:B------:R-:W0:Y:S01]  /*7300*/  LDCU.64 UR4, c[0x0][0x390] ;  /* 0x00007200ff0477ac */ /* 0x000e220008000a00 */
[----:B------:R-:W-:Y:S01]  /*7310*/  IMAD.MOV.U32 R16, RZ, RZ, RZ ;  /* 0x000000ffff107224 */ /* 0x000fe200078e00ff */
[----:B------:R-:W1:Y:S01]  /*7320*/  LDCU UR6, c[0x0][0x38c] ;  /* 0x00007180ff0677ac */ /* 0x000e620008000800 */
[----:B------:R-:W2:Y:S01]  /*7330*/  LDCU.64 UR8, c[0x0][0x4b8] ;  /* 0x00009700ff0877ac */ /* 0x000ea20008000a00 */
[----:B------:R-:W-:Y:S01]  /*7340*/  UISETP.NE.AND UP0, UPT, UR41, URZ, UPT ;  /* 0x000000ff2900728c */ /* 0x000fe2000bf05270 */
        /* <DEDUP_REMOVED lines=293> */
.L_x_7249:
        /* <DEDUP_REMOVED lines=18> */
.L_x_7254:
[----:B------:R-:W2:Y:S02]  /*86c0*/  LDG.E.U8 R2, desc[UR36][R2.64] ;  /* 0x0000002402027981 */ /* 0x000ea4000c1e1100 */
[----:B--2---:R0:W1:Y:S02]  /*86d0*/  I2F.F64.U16 R8, R2 ;  /* 0x0000000200087312 */ /* 0x0040640000101800 */
[----:B01----:R-:W-:Y:S05]  /*86e0*/  BRA `(.L_x_7256) ;  /* 0x0000000c00607947 */ /* 0x003fea0003800000 */
.L_x_7253:
        /* <DEDUP_REMOVED lines=9> */
.L_x_7258:
[----:B------:R-:W2:Y:S02]  /*8780*/  LDG.E R2, desc[UR36][R2.64] ;  /* 0x0000002402027981 */ /* 0x000ea4000c1e1900 */
[----:B--2---:R0:W1:Y:S02]  /*8790*/  I2F.F64 R8, R2 ;  /* 0x0000000200087312 */ /* 0x0040640000201c00 */
[----:B01----:R-:W-:Y:S05]  /*87a0*/  BRA `(.L_x_7256) ;  /* 0x0000000c00307947 */ /* 0x003fea0003800000 */
.L_x_7257:
[----:B------:R-:W2:Y:S02]  /*87b0*/  LDG.E.U16 R2, desc[UR36][R2.64] ;  /* 0x0000002402027981 */ /* 0x000ea4000c1e1500 */
[----:B--2---:R0:W1:Y:S02]  /*87c0*/  I2F.F64.S16 R8, R2 ;  /* 0x0000000200087312 */ /* 0x0040640000101c00 */
[----:B01----:R-:W-:Y:S05]  /*87d0*/  BRA `(.L_x_7256) ;  /* 0x0000000c00247947 */ /* 0x003fea0003800000 */
.L_x_7252:
        /* <DEDUP_REMOVED lines=10> */
.L_x_7260:
[----:B------:R-:W2:Y:S02]  /*8880*/  LDG.E.U16 R0, desc[UR36][R2.64] ;  /* 0x0000002402007981 */ /* 0x000ea4000c1e1500 */
[----:B--2---:R-:W-:-:S05]  /*8890*/  HADD2.F32 R0, -RZ, R0.H0_H0 ;  /* 0x20000000ff007230 */ /* 0x004fca0000004100 */
[----:B------:R-:W-:-:S04]  /*88a0*/  FMUL.FTZ R0, R0, 1 ;  /* 0x3f80000000007820 */ /* 0x000fc80000410000 */
[----:B------:R1:W2:Y:S02]  /*88b0*/  F2F.F64.F32 R8, R0 ;  /* 0x0000000000087310 */ /* 0x0002a40000201800 */
[----:B-12---:R-:W-:Y:S05]  /*88c0*/  BRA `(.L_x_7256) ;  /* 0x0000000800e87947 */ /* 0x006fea0003800000 */
.L_x_7259:
        /* <DEDUP_REMOVED lines=10> */
.L_x_7262:
[----:B------:R-:W2:Y:S02]  /*8970*/  LDG.E.U16 R2, desc[UR36][R2.64] ;  /* 0x0000002402027981 */ /* 0x000ea4000c1e1500 */
[----:B--2---:R-:W-:-:S05]  /*8980*/  HADD2.F32 R0, -RZ, R2.H0_H0 ;  /* 0x20000002ff007230 */ /* 0x004fca0000004100 */
[----:B------:R-:W-:-:S04]  /*8990*/  FMUL.FTZ R0, R0, 1 ;  /* 0x3f80000000007820 */ /* 0x000fc80000410000 */
[----:B------:R1:W2:Y:S02]  /*89a0*/  F2F.F64.F32 R8, R0 ;  /* 0x0000000000087310 */ /* 0x0002a40000201800 */
[----:B-12---:R-:W-:Y:S05]  /*89b0*/  BRA `(.L_x_7256) ;  /* 0x0000000800ac7947 */ /* 0x006fea0003800000 */
.L_x_7261:
[----:B------:R0:W5:Y:S01]  /*89c0*/  LDG.E.64 R8, desc[UR36][R2.64] ;  /* 0x0000002402087981 */ /* 0x000162000c1e1b00 */
[----:B------:R-:W-:Y:S05]  /*89d0*/  BRA `(.L_x_7256) ;  /* 0x0000000800a47947 */ /* 0x000fea0003800000 */
.L_x_7251:
        /* <DEDUP_REMOVED lines=13> */
.L_x_7265:
[----:B------:R1:W5:Y:S01]  /*8ab0*/  LDG.E.64 R8, desc[UR36][R2.64] ;  /* 0x0000002402087981 */ /* 0x000362000c1e1b00 */
[----:B------:R-:W-:Y:S05]  /*8ac0*/  BRA `(.L_x_7256) ;  /* 0x0000000800687947 */ /* 0x000fea0003800000 */
.L_x_7264:
        /* <DEDUP_REMOVED lines=27> */
.L_x_7267:
        /* <DEDUP_REMOVED lines=14> */
.L_x_7266:
[----:B------:R-:W2:Y:S02]  /*8d60*/  LDG.E.U16 R0, desc[UR36][R2.64] ;  /* 0x0000002402007981 */ /* 0x000ea4000c1e1500 */
[----:B--2---:R-:W-:-:S04]  /*8d70*/  IMAD.U32 R0, R0, 0x10000, RZ ;  /* 0x0001000000007824 */ /* 0x004fc800078e00ff */
[----:B------:R-:W-:-:S04]  /*8d80*/  FMUL.FTZ R0, R0, 1 ;  /* 0x3f80000000007820 */ /* 0x000fc80000410000 */
[----:B------:R2:W3:Y:S02]  /*8d90*/  F2F.F64.F32 R8, R0 ;  /* 0x0000000000087310 */ /* 0x0004e40000201800 */
[----:B--23--:R-:W-:Y:S05]  /*8da0*/  BRA `(.L_x_7256) ;  /* 0x0000000400b07947 */ /* 0x00cfea0003800000 */
.L_x_7263:
        /* <DEDUP_REMOVED lines=11> */
.L_x_7270:
        /* <DEDUP_REMOVED lines=21> */
.L_x_7272:
[----:B------:R-:W-:Y:S05]  /*8fb0*/  BSYNC.RECONVERGENT B0 ;  /* 0x0000000000007941 */ /* 0x000fea0003800200 */
.L_x_7271:
[----:B------:R-:W-:Y:S02]  /*8fc0*/  SHF.L.U32 R0, R0, 0x14, RZ ;  /* 0x0000001400007819 */ /* 0x000fe400000006ff */
[----:B------:R-:W-:-:S04]  /*8fd0*/  LEA R2, R2, 0x3b800000, 0x17 ;  /* 0x3b80000002027811 */ /* 0x000fc800078eb8ff */
[----:B------:R-:W-:-:S05]  /*8fe0*/  LOP3.LUT R0, R2, R0, R7, 0xfe, !PT ;  /* 0x0000000002007212 */ /* 0x000fca00078efe07 */
[----:B------:R-:W-:-:S04]  /*8ff0*/  FMUL.FTZ R0, R0, 1 ;  /* 0x3f80000000007820 */ /* 0x000fc80000410000 */
[----:B------:R4:W0:Y:S02]  /*9000*/  F2F.F64.F32 R8, R0 ;  /* 0x0000000000087310 */ /* 0x0008240000201800 */
[----:B0---4-:R-:W-:Y:S05]  /*9010*/  BRA `(.L_x_7256) ;  /* 0x0000000400147947 */ /* 0x011fea0003800000 */
.L_x_7269:
        /* <DEDUP_REMOVED lines=21> */
.L_x_7274:
[----:B------:R-:W-:Y:S05]  /*9170*/  BSYNC.RECONVERGENT B0 ;  /* 0x0000000000007941 */ /* 0x000fea0003800200 */
.L_x_7273:
[----:B------:R-:W-:Y:S01]  /*9180*/  IMAD.SHL.U32 R0, R0, 0x200000, RZ ;  /* 0x0020000000007824 */ /* 0x000fe200078e00ff */
[----:B------:R-:W-:-:S04]  /*9190*/  LEA R2, R2, 0x37800000, 0x17 ;  /* 0x3780000002027811 */ /* 0x000fc800078eb8ff */
[----:B------:R-:W-:-:S05]  /*91a0*/  LOP3.LUT R0, R2, R0, R7, 0xfe, !PT ;  /* 0x0000000002007212 */ /* 0x000fca00078efe07 */
[----:B------:R-:W-:-:S04]  /*91b0*/  FMUL.FTZ R0, R0, 1 ;  /* 0x3f80000000007820 */ /* 0x000fc80000410000 */
[----:B------:R4:W0:Y:S02]  /*91c0*/  F2F.F64.F32 R8, R0 ;  /* 0x0000000000087310 */ /* 0x0008240000201800 */
[----:B0---4-:R-:W-:Y:S05]  /*91d0*/  BRA `(.L_x_7256) ;  /* 0x0000000000a47947 */ /* 0x011fea0003800000 */
.L_x_7268:
        /* <DEDUP_REMOVED lines=18> */
.L_x_7255:
        /* <DEDUP_REMOVED lines=16> */
.L_x_7277:
[----:B------:R-:W-:Y:S01]  /*9400*/  CS2R R8, SRZ ;  /* 0x0000000000087805 */ /* 0x000fe2000001ff00 */
[----:B------:R-:W-:Y:S06]  /*9410*/  BRA `(.L_x_7256) ;  /* 0x0000000000147947 */ /* 0x000fec0003800000 */
.L_x_7276:
[----:B------:R-:W2:Y:S02]  /*9420*/  LDG.E.64 R8, desc[UR36][R2.64] ;  /* 0x0000002402087981 */ /* 0x000ea4000c1e1b00 */
[----:B--2---:R-:W4:Y:S02]  /*9430*/  I2F.F64.U64 R8, R8 ;  /* 0x0000000800087312 */ /* 0x004f240000301800 */
[----:B----4-:R-:W-:Y:S05]  /*9440*/  BRA `(.L_x_7256) ;  /* 0x0000000000087947 */ /* 0x010fea0003800000 */
.L_x_7275:
[----:B------:R-:W2:Y:S02]  /*9450*/  LDG.E R2, desc[UR36][R2.64] ;  /* 0x0000002402027981 */ /* 0x000ea4000c1e1900 */
[----:B--2---:R2:W3:Y:S02]  /*9460*/  I2F.F64.U32 R8, R2 ;  /* 0x0000000200087312 */ /* 0x0044e40000201800 */
.L_x_7256:
[----:B------:R-:W-:Y:S05]  /*9470*/  BSYNC.RECONVERGENT B6 ;  /* 0x0000000000067941 */ /* 0x000fea0003800200 */
.L_x_7250:
[----:B------:R-:W4:Y:S01]  /*9480*/  LDCU UR6, c[0x0][0x59c] ;  /* 0x0000b380ff0677ac */ /* 0x000f220008000800 */
[----:B------:R-:W4:Y:S01]  /*9490*/  LDC.64 R4, c[0x0][0x598] ;  /* 0x00016600ff047b82 */ /* 0x000f220000000a00 */
[----:B012---:R-:W-:Y:S01]  /*94a0*/  MOV R2, 0x1 ;  /* 0x0000000100027802 */ /* 0x007fe20000000f00 */
[----:B------:R-:W-:Y:S01]  /*94b0*/  BSSY.RECONVERGENT B0, `(.L_x_7278) ;  /* 0x0000031000007945 */ /* 0x000fe20003800200 */
[----:B------:R-:W0:Y:S01]  /*94c0*/  LDCU.64 UR4, c[0x0][0x580] ;  /* 0x0000b000ff0477ac */ /* 0x000e220008000a00 */
[----:B---3-5:R-:W-:Y:S01]  /*94d0*/  FSETP.GEU.AND P2, PT, |R9|, 6.5827683646048100446e-37, PT ;  /* 0x036000000900780b */ /* 0x028fe20003f4e200 */
[----:B----4-:R-:W1:Y:S01]  /*94e0*/  MUFU.RCP64H R3, UR6 ;  /* 0x0000000600037d08 */ /* 0x010e620008001800 */
[----:B0-----:R-:W-:-:S05]  /*94f0*/  IADD3 R22, P1, PT, R22, UR4, RZ ;  /* 0x0000000416167c10 */ /* 0x001fca000ff3e0ff */
[----:B------:R-:W-:Y:S01]  /*9500*/  IMAD.X R23, RZ, RZ, UR5, P1 ;  /* 0x00000005ff177e24 */ /* 0x000fe200088e06ff */
        /* <DEDUP_REMOVED lines=41> */
[----:B------:R-:W-:Y:S01]  /*97a0*/  MOV R2, R4 ;  /* 0x0000000400027202 */ /* 0x000fe20000000f00 */
[----:B------:R-:W-:-:S07]  /*97b0*/  IMAD.MOV.U32 R3, RZ, RZ, R5 ;  /* 0x000000ffff037224 */ /* 0x000fce00078e0005 */
.L_x_7279:
[----:B------:R-:W-:Y:S05]  /*97c0*/  BSYNC.RECONVERGENT B0 ;  /* 0x0000000000007941 */ /* 0x000fea0003800200 */
.L_x_7278:
        /* <DEDUP_REMOVED lines=15> */
.L_x_7283:
[----:B------:R-:W0:Y:S02]  /*98c0*/  F2I.S64.F64.TRUNC R2, R2 ;  /* 0x0000000200027311 */ /* 0x000e24000030d900 */
[----:B0-----:R-:W-:-:S05]  /*98d0*/  MOV R5, R2 ;  /* 0x0000000200057202 */ /* 0x001fca0000000f00 */
[----:B------:R0:W-:Y:S01]  /*98e0*/  STG.E.U8 desc[UR36][R22.64], R5 ;  /* 0x0000000516007986 */ /* 0x0001e2000c101124 */
[----:B------:R-:W-:Y:S05]  /*98f0*/  BRA `(.L_x_7285) ;  /* 0x0000001000807947 */ /* 0x000fea0003800000 */
.L_x_7282:
        /* <DEDUP_REMOVED lines=9> */
.L_x_7287:
[----:B------:R-:W0:Y:S02]  /*9990*/  F2I.F64.TRUNC R3, R2 ;  /* 0x0000000200037311 */ /* 0x000e24000030d100 */
[----:B0-----:R3:W-:Y:S01]  /*99a0*/  STG.E desc[UR36][R22.64], R3 ;  /* 0x0000000316007986 */ /* 0x0017e2000c101924 */
[----:B------:R-:W-:Y:S05]  /*99b0*/  BRA `(.L_x_7285) ;  /* 0x0000001000507947 */ /* 0x000fea0003800000 */
.L_x_7286:
[----:B------:R-:W0:Y:S02]  /*99c0*/  F2I.F64.TRUNC R3, R2 ;  /* 0x0000000200037311 */ /* 0x000e24000030d100 */
[----:B0-----:R2:W-:Y:S01]  /*99d0*/  STG.E.U16 desc[UR36][R22.64], R3 ;  /* 0x0000000316007986 */ /* 0x0015e2000c101524 */
[----:B------:R-:W-:Y:S05]  /*99e0*/  BRA `(.L_x_7285) ;  /* 0x0000001000447947 */ /* 0x000fea0003800000 */
.L_x_7281:
        /* <DEDUP_REMOVED lines=17> */
.L_x_7289:
        /* <DEDUP_REMOVED lines=12> */
.L_x_7288:
        /* <DEDUP_REMOVED lines=18> */
.L_x_7291:
        /* <DEDUP_REMOVED lines=13> */
.L_x_7290:
[----:B------:R0:W-:Y:S01]  /*9db0*/  STG.E.64 desc[UR36][R22.64], R4 ;  /* 0x0000000416007986 */ /* 0x0001e2000c101b24 */
[----:B------:R-:W-:Y:S05]  /*9dc0*/  BRA `(.L_x_7285) ;  /* 0x0000000c004c7947 */ /* 0x000fea0003800000 */
.L_x_7280:
        /* <DEDUP_REMOVED lines=13> */
.L_x_7295:
        /* <DEDUP_REMOVED lines=25> */
.L_x_7298:
[----:B------:R-:W-:-:S04]  /*a030*/  SHF.R.U32.HI R3, RZ, 0x18, R3 ;  /* 0x00000018ff037819 */ /* 0x000fc80000011603 */
[----:B------:R-:W-:-:S04]  /*a040*/  LOP3.LUT R0, R0, 0x80, R3, 0xf8, !PT ;  /* 0x0000008000007812 */ /* 0x000fc800078ef803 */
[----:B------:R-:W-:-:S07]  /*a050*/  PRMT R11, R0, 0x7610, R11 ;  /* 0x00007610000b7816 */ /* 0x000fce000000000b */
.L_x_7297:
[----:B------:R-:W-:Y:S05]  /*a060*/  BSYNC.RECONVERGENT B0 ;  /* 0x0000000000007941 */ /* 0x000fea0003800200 */
.L_x_7296:
[----:B------:R0:W-:Y:S01]  /*a070*/  STG.E.U8 desc[UR36][R22.64], R11 ;  /* 0x0000000b16007986 */ /* 0x0001e2000c101124 */
[----:B------:R-:W-:Y:S05]  /*a080*/  BRA `(.L_x_7285) ;  /* 0x00000008009c7947 */ /* 0x000fea0003800000 */
.L_x_7294:
        /* <DEDUP_REMOVED lines=25> */
.L_x_7301:
[----:B------:R-:W-:-:S04]  /*a220*/  SHF.R.U32.HI R3, RZ, 0x18, R3 ;  /* 0x00000018ff037819 */ /* 0x000fc80000011603 */
[----:B------:R-:W-:-:S04]  /*a230*/  LOP3.LUT R0, R0, 0x80, R3, 0xf8, !PT ;  /* 0x0000008000007812 */ /* 0x000fc800078ef803 */
[----:B------:R-:W-:-:S07]  /*a240*/  PRMT R11, R0, 0x7610, R11 ;  /* 0x00007610000b7816 */ /* 0x000fce000000000b */
.L_x_7300:
[----:B------:R-:W-:Y:S05]  /*a250*/  BSYNC.RECONVERGENT B0 ;  /* 0x0000000000007941 */ /* 0x000fea0003800200 */
.L_x_7299:
[----:B------:R0:W-:Y:S01]  /*a260*/  STG.E.U8 desc[UR36][R22.64], R11 ;  /* 0x0000000b16007986 */ /* 0x0001e2000c101124 */
[----:B------:R-:W-:Y:S05]  /*a270*/  BRA `(.L_x_7285) ;  /* 0x0000000800207947 */ /* 0x000fea0003800000 */
.L_x_7293:
        /* <DEDUP_REMOVED lines=30> */
.L_x_7303:
[----:B------:R-:W0:Y:S02]  /*a460*/  F2I.U64.F64.TRUNC R2, R2 ;  /* 0x0000000200027311 */ /* 0x000e24000030d800 */
[----:B0-----:R0:W-:Y:S01]  /*a470*/  STG.E.64 desc[UR36][R22.64], R2 ;  /* 0x0000000216007986 */ /* 0x0011e2000c101b24 */
[----:B------:R-:W-:Y:S05]  /*a480*/  BRA `(.L_x_7285) ;  /* 0x00000004009c7947 */ /* 0x000fea0003800000 */
.L_x_7302:
[----:B------:R-:W0:Y:S02]  /*a490*/  F2I.U32.F64.TRUNC R3, R2 ;  /* 0x0000000200037311 */ /* 0x000e24000030d000 */
[----:B0-----:R0:W-:Y:S01]  /*a4a0*/  STG.E desc[UR36][R22.64], R3 ;  /* 0x0000000316007986 */ /* 0x0011e2000c101924 */
[----:B------:R-:W-:Y:S05]  /*a4b0*/  BRA `(.L_x_7285) ;  /* 0x0000000400907947 */ /* 0x000fea0003800000 */
.L_x_7292:
        /* <DEDUP_REMOVED lines=10> */
.L_x_7305:
[----:B------:R-:W-:-:S05]  /*a560*/  CS2R R6, SRZ ;  /* 0x0000000000067805 */ /* 0x000fca000001ff00 */
[----:B------:R0:W-:Y:S01]  /*a570*/  STG.E.128 desc[UR36][R22.64], R4 ;  /* 0x0000000416007986 */ /* 0x0001e2000c101d24 */
[----:B------:R-:W-:Y:S05]  /*a580*/  BRA `(.L_x_7285) ;  /* 0x00000004005c7947 */ /* 0x000fea0003800000 */
.L_x_7304:
[----:B------:R-:W-:-:S09]  /*a590*/  UISETP.NE.AND UP0, UPT, UR4, 0xf, UPT ;  /* 0x0000000f0400788c */ /* 0x000fd2000bf05270 */
[----:B------:R-:W-:Y:S05]  /*a5a0*/  BRA.U !UP0, `(.L_x_7306) ;  /* 0x0000000508287547 */ /* 0x000fea000b800000 */
[----:B------:R-:W-:-:S09]  /*a5b0*/  UISETP.NE.AND UP0, UPT, UR4, 0x17, UPT ;  /* 0x000000170400788c */ /* 0x000fd2000bf05270 */
[----:B------:R-:W-:Y:S05]  /*a5c0*/  BRA.U !UP0, `(.L_x_7307) ;  /* 0x0000000108b07547 */ /* 0x000fea000b800000 */
[----:B------:R-:W-:-:S09]  /*a5d0*/  UISETP.NE.AND UP0, UPT, UR4, 0x18, UPT ;  /* 0x000000180400788c */ /* 0x000fd2000bf05270 */
[----:B------:R-:W-:Y:S05]  /*a5e0*/  BRA.U !UP0, `(.L_x_7308) ;  /* 0x0000000108447547 */ /* 0x000fea000b800000 */
.L_x_7284:
[----:B------:R-:W-:Y:S01]  /*a5f0*/  MOV R2, 0x0 ;  /* 0x0000000000027802 */ /* 0x000fe20000000f00 */
[----:B------:R-:W0:Y:S01]  /*a600*/  LDCU.64 UR4, c[0x4][0x178] ;  /* 0x01002f00ff0477ac */ /* 0x000e220008000a00 */
[----:B------:R-:W-:Y:S02]  /*a610*/  HFMA2 R8, -RZ, RZ, 0, 6.020069122314453125e-06 ;  /* 0x00000065ff087431 */ /* 0x000fe400000001ff */
[----:B------:R-:W-:Y:S01]  /*a620*/  IMAD.MOV.U32 R12, RZ, RZ, 0x1 ;  /* 0x00000001ff0c7424 */ /* 0x000fe200078e00ff */
[----:B------:R-:W-:Y:S01]  /*a630*/  MOV R13, RZ ;  /* 0x000000ff000d7202 */ /* 0x000fe20000000f00 */
[----:B------:R-:W1:Y:S01]  /*a640*/  LDCU.64 UR6, c[0x4][0x180] ;  /* 0x01003000ff0677ac */ /* 0x000e620008000a00 */
[----:B------:R-:W2:Y:S01]  /*a650*/  LDC.64 R2, c[0x4][R2] ;  /* 0x0100000002027b82 */ /* 0x000ea20000000a00 */
[----:B------:R-:W3:Y:S01]  /*a660*/  LDCU.64 UR8, c[0x4][0x60] ;  /* 0x01000c00ff0877ac */ /* 0x000ee20008000a00 */
[----:B0-----:R-:W-:Y:S01]  /*a670*/  MOV R4, UR4 ;  /* 0x0000000400047c02 */ /* 0x001fe20008000f00 */
[----:B------:R-:W-:Y:S01]  /*a680*/  IMAD.U32 R5, RZ, RZ, UR5 ;  /* 0x00000005ff057e24 */ /* 0x000fe2000f8e00ff */
[----:B-1----:R-:W-:Y:S01]  /*a690*/  MOV R6, UR6 ;  /* 0x0000000600067c02 */ /* 0x002fe20008000f00 */
[----:B------:R-:W-:Y:S01]  /*a6a0*/  IMAD.U32 R7, RZ, RZ, UR7 ;  /* 0x00000007ff077e24 */ /* 0x000fe2000f8e00ff */
[----:B---3--:R-:W-:Y:S01]  /*a6b0*/  MOV R10, UR8 ;  /* 0x00000008000a7c02 */ /* 0x008fe20008000f00 */
[----:B------:R-:W-:-:S07]  /*a6c0*/  IMAD.U32 R11, RZ, RZ, UR9 ;  /* 0x00000009ff0b7e24 */ /* 0x000fce000f8e00ff */
[----:B------:R-:W-:-:S07]  /*a6d0*/  LEPC R20, `(.L_x_7309) ;  /* 0x000000001014794e */ /* 0x000fce0000000000 */
[----:B--2---:R-:W-:Y:S05]  /*a6e0*/  CALL.ABS.NOINC R2 ;  /* 0x0000000002007343 */ /* 0x004fea0003c00000 */
.L_x_7309:
[----:B------:R-:W-:Y:S05]  /*a6f0*/  BRA `(.L_x_7285) ;  /* 0x0000000400007947 */ /* 0x000fea0003800000 */
.L_x_7308:
        /* <DEDUP_REMOVED lines=21> */
.L_x_7311:
[----:B------:R-:W-:Y:S05]  /*a850*/  BSYNC.RECONVERGENT B0 ;  /* 0x0000000000007941 */ /* 0x000fea0003800200 */
.L_x_7310:
[----:B------:R-:W-:-:S05]  /*a860*/  LOP3.LUT R3, R0, 0x80, R3, 0xf8, !PT ;  /* 0x0000008000037812 */ /* 0x000fca00078ef803 */
[----:B------:R0:W-:Y:S01]  /*a870*/  STG.E.U8 desc[UR36][R22.64], R3 ;  /* 0x0000000316007986 */ /* 0x0001e2000c101124 */
[----:B------:R-:W-:Y:S05]  /*a880*/  BRA `(.L_x_7285) ;  /* 0x00000000009c7947 */ /* 0x000fea0003800000 */
.L_x_7307:
        /* <DEDUP_REMOVED lines=20> */
.L_x_7313:
[----:B------:R-:W-:Y:S02]  /*a9d0*/  ISETP.GT.U32.AND P0, PT, R2, 0x7f800000, PT ;  /* 0x7f8000000200780c */ /* 0x000fe40003f04070 */
[----:B------:R-:W-:-:S04]  /*a9e0*/  MOV R0, 0x7f ;  /* 0x0000007f00007802 */ /* 0x000fc80000000f00 */
[----:B------:R-:W-:-:S07]  /*a9f0*/  SEL R0, R0, 0x7c, P0 ;  /* 0x0000007c00007807 */ /* 0x000fce0000000000 */
.L_x_7314:
[----:B------:R-:W-:Y:S05]  /*aa00*/  BSYNC.RECONVERGENT B0 ;  /* 0x0000000000007941 */ /* 0x000fea0003800200 */
.L_x_7312:
[----:B------:R-:W-:-:S04]  /*aa10*/  SHF.R.U32.HI R3, RZ, 0x18, R3 ;  /* 0x00000018ff037819 */ /* 0x000fc80000011603 */
[----:B------:R-:W-:-:S05]  /*aa20*/  LOP3.LUT R3, R0, 0x80, R3, 0xf8, !PT ;  /* 0x0000008000037812 */ /* 0x000fca00078ef803 */
[----:B------:R0:W-:Y:S01]  /*aa30*/  STG.E.U8 desc[UR36][R22.64], R3 ;  /* 0x0000000316007986 */ /* 0x0001e2000c101124 */
[----:B------:R-:W-:Y:S05]  /*aa40*/  BRA `(.L_x_7285) ;  /* 0x00000000002c7947 */ /* 0x000fea0003800000 */
.L_x_7306:
        /* <DEDUP_REMOVED lines=11> */
.L_x_7285:
[----:B------:R-:W-:-:S07]  /*ab00*/  VIADD R17, R17, 0x80 ;  /* 0x0000008011117836 */ /* 0x000fce0000000000 */
.L_x_7248:
[----:B------:R-:W-:Y:S05]  /*ab10*/  BSYNC.RECONVERGENT B7 ;  /* 0x0000000000077941 */ /* 0x000fea0003800200 */
.L_x_7247:
[----:B------:R-:W5:Y:S02]  /*ab20*/  LDCU UR4, c[0x0][0x380] ;  /* 0x00007000ff0477ac */ /* 0x000f640008000800 */
[----:B-----5:R-:W-:-:S13]  /*ab30*/  ISETP.GE.AND P0, PT, R17, UR4, PT ;  /* 0x0000000411007c0c */ /* 0x020fda000bf06270 */
[----:B------:R-:W-:Y:S05]  /*ab40*/  @P0 EXIT ;  /* 0x000000000000094d */ /* 0x000fea0003800000 */
[----:B------:R-:W5:Y:S01]  /*ab50*/  LDCU UR4, c[0x0][0x388] ;  /* 0x00007100ff0477ac */ /* 0x000f620008000800 */
[----:B0-----:R-:W-:Y:S01]  /*ab60*/  MOV R0, RZ ;  /* 0x000000ff00007202 */ /* 0x001fe20000000f00 */
[----:B------:R-:W-:Y:S01]  /*ab70*/  IMAD.MOV.U32 R16, RZ, RZ, RZ ;  /* 0x000000ffff107224 */ /* 0x000fe200078e00ff */
[----:B-----5:R-:W-:-:S09]  /*ab80*/  UISETP.NE.AND UP0, UPT, UR4, URZ, UPT ;  /* 0x000000ff0400728c */ /* 0x020fd2000bf05270 */
[----:B------:R-:W-:Y:S05]  /*ab90*/  BRA.U !UP0, `(.L_x_7315) ;  /* 0x0000001108a87547 */ /* 0x000fea000b800000 */
[----:B------:R-:W4:Y:S01]  /*aba0*/  LDCU.64 UR4, c[0x0][0x390] ;  /* 0x00007200ff0477ac */ /* 0x000f220008000a00 */
[----:B------:R-:W-:Y:S01]  /*abb0*/  HFMA2 R16, -RZ, RZ, 0, 0 ;  /* 0x00000000ff107431 */ /* 0x000fe200000001ff */
[----:B------:R-:W0:Y:S01]  /*abc0*/  LDCU UR6, c[0x0][0x38c] ;  /* 0x00007180ff0677ac */ /* 0x000e220008000800 */
[----:B------:R-:W5:Y:S01]  /*abd0*/  LDCU.64 UR8, c[0x0][0x4b8] ;  /* 0x00009700ff0877ac */ /* 0x000f620008000a00 */
[----:B------:R-:W-:Y:S02]  /*abe0*/  UISETP.NE.AND UP0, UPT, UR41, URZ, UPT ;  /* 0x000000ff2900728c */ /* 0x000fe4000bf05270 */
[----:B----4-:R-:W-:-:S05]  /*abf0*/  IMAD.HI.U32 R2, R17, UR4, R16 ;  /* 0x0000000411027c27 */ /* 0x010fca000f8e0010 */
[----:B-123--:R-:W-:-:S05]  /*ac00*/  SHF.R.U32.HI R3, RZ, UR5, R2 ;  /* 0x00000005ff037c19 */ /* 0x00efca0008011602 */
        /* <DEDUP_REMOVED lines=291> */
.L_x_7315:
[----:B------:R-:W4:Y:S01]  /*be40*/  LDCU.128 UR8, c[0x0][0x580] ;  /* 0x0000b000ff0877ac */ /* 0x000f220008000c00 */
[----:B------:R-:W-:Y:S01]  /*be50*/  BSSY.RECONVERGENT B6, `(.L_x_7316) ;  /* 0x00000ee000067945 */ /* 0x000fe20003800200 */
[----:B------:R-:W-:-:S04]  /*be60*/  UPRMT UR4, UR42, 0x9910, URZ ;  /* 0x000099102a047896 */ /* 0x000fc800080000ff */
[----:B------:R-:W-:Y:S01]  /*be70*/  UISETP.GT.AND UP0, UPT, UR4, 0x9, UPT ;  /* 0x000000090400788c */ /* 0x000fe2000bf04270 */
[----:B----4-:R-:W-:Y:S02]  /*be80*/  IADD3 R2, P1, PT, R0, UR10, RZ ;  /* 0x0000000a00027c10 */ /* 0x010fe4000ff3e0ff */
[----:B------:R-:W-:-:S03]  /*be90*/  IADD3 R16, P0, PT, R16, UR8, RZ ;  /* 0x0000000810107c10 */ /* 0x000fc6000ff1e0ff */
[----:B-123--:R-:W-:Y:S01]  /*bea0*/  IMAD.X R3, RZ, RZ, UR11, P1 ;  /* 0x0000000bff037e24 */ /* 0x00efe200088e06ff */
        /* <DEDUP_REMOVED lines=13> */
.L_x_7320:
[----:B------:R-:W2:Y:S02]  /*bf80*/  LDG.E.U8 R2, desc[UR36][R2.64] ;  /* 0x0000002402027981 */ /* 0x000ea4000c1e1100 */
[----:B--2---:R1:W2:Y:S02]  /*bf90*/  I2F.F64.U16 R8, R2 ;  /* 0x0000000200087312 */ /* 0x0042a40000101800 */
[----:B-12---:R-:W-:Y:S05]  /*bfa0*/  BRA `(.L_x_7322) ;  /* 0x0000000c00607947 */ /* 0x006fea0003800000 */
.L_x_7319:
        /* <DEDUP_REMOVED lines=9> */
.L_x_7324:
[----:B------:R-:W2:Y:S02]  /*c040*/  LDG.E R2, desc[UR36][R2.64] ;  /* 0x0000002402027981 */ /* 0x000ea4000c1e1900 */
[----:B--2---:R1:W2:Y:S02]  /*c050*/  I2F.F64 R8, R2 ;  /* 0x0000000200087312 */ /* 0x0042a40000201c00 */
[----:B-12---:R-:W-:Y:S05]  /*c060*/  BRA `(.L_x_7322) ;  /* 0x0000000c00307947 */ /* 0x006fea0003800000 */
.L_x_7323:
[----:B------:R-:W2:Y:S02]  /*c070*/  LDG.E.U16 R2, desc[UR36][R2.64] ;  /* 0x0000002402027981 */ /* 0x000ea4000c1e1500 */
[----:B--2---:R1:W2:Y:S02]  /*c080*/  I2F.F64.S16 R8, R2 ;  /* 0x0000000200087312 */ /* 0x0042a40000101c00 */
[----:B-12---:R-:W-:Y:S05]  /*c090*/  BRA `(.L_x_7322) ;  /* 0x0000000c00247947 */ /* 0x006fea0003800000 */
.L_x_7318:
        /* <DEDUP_REMOVED lines=10> */
.L_x_7326:
[----:B------:R-:W2:Y:S02]  /*c140*/  LDG.E.U16 R0, desc[UR36][R2.64] ;  /* 0x0000002402007981 */ /* 0x000ea4000c1e1500 */
[----:B--2---:R-:W-:-:S05]  /*c150*/  HADD2.F32 R0, -RZ, R0.H0_H0 ;  /* 0x20000000ff007230 */ /* 0x004fca0000004100 */
[----:B------:R-:W-:-:S04]  /*c160*/  FMUL.FTZ R0, R0, 1 ;  /* 0x3f80000000007820 */ /* 0x000fc80000410000 */
[----:B------:R0:W1:Y:S02]  /*c170*/  F2F.F64.F32 R8, R0 ;  /* 0x0000000000087310 */ /* 0x0000640000201800 */
[----:B01----:R-:W-:Y:S05]  /*c180*/  BRA `(.L_x_7322) ;  /* 0x0000000800e87947 */ /* 0x003fea0003800000 */
.L_x_7325:
        /* <DEDUP_REMOVED lines=10> */
.L_x_7328:
[----:B------:R-:W2:Y:S02]  /*c230*/  LDG.E.U16 R2, desc[UR36][R2.64] ;  /* 0x0000002402027981 */ /* 0x000ea4000c1e1500 */
[----:B--2---:R-:W-:-:S05]  /*c240*/  HADD2.F32 R0, -RZ, R2.H0_H0 ;  /* 0x20000002ff007230 */ /* 0x004fca0000004100 */
[----:B------:R-:W-:-:S04]  /*c250*/  FMUL.FTZ R0, R0, 1 ;  /* 0x3f80000000007820 */ /* 0x000fc80000410000 */
[----:B------:R1:W2:Y:S02]  /*c260*/  F2F.F64.F32 R8, R0 ;  /* 0x0000000000087310 */ /* 0x0002a40000201800 */
[----:B-12---:R-:W-:Y:S05]  /*c270*/  BRA `(.L_x_7322) ;  /* 0x0000000800ac7947 */ /* 0x006fea0003800000 */
.L_x_7327:
[----:B------:R0:W5:Y:S01]  /*c280*/  LDG.E.64 R8, desc[UR36][R2.64] ;  /* 0x0000002402087981 */ /* 0x000162000c1e1b00 */
[----:B------:R-:W-:Y:S05]  /*c290*/  BRA `(.L_x_7322) ;  /* 0x0000000800a47947 */ /* 0x000fea0003800000 */
.L_x_7317:
        /* <DEDUP_REMOVED lines=13> */
.L_x_7331:
[----:B------:R3:W5:Y:S01]  /*c370*/  LDG.E.64 R8, desc[UR36][R2.64] ;  /* 0x0000002402087981 */ /* 0x000762000c1e1b00 */
[----:B------:R-:W-:Y:S05]  /*c380*/  BRA `(.L_x_7322) ;  /* 0x0000000800687947 */ /* 0x000fea0003800000 */
.L_x_7330:
[----:B------:R-:W-:-:S09]  /*c390*/  UISETP.NE.AND UP0, UPT, UR4, 0xf, UPT ;  /* 0x0000000f0400788c */ /* 0x000fd2000bf05270 */
[----:B------:R-:W-:Y:S05]  /*c3a0*/  BRA.U !UP0, `(.L_x_7332) ;  /* 0x00000001089c7547 */ /* 0x000fea000b800000 */
[----:B------:R-:W-:-:S09]  /*c3b0*/  UISETP.NE.AND UP0, UPT, UR4, 0x17, UPT ;  /* 0x000000170400788c */ /* 0x000fd2000bf05270 */
[----:B------:R-:W-:Y:S05]  /*c3c0*/  BRA.U !UP0, `(.L_x_7333) ;  /* 0x00000001085c7547 */ /* 0x000fea000b800000 */
[----:B------:R-:W-:-:S09]  /*c3d0*/  UISETP.NE.AND UP0, UPT, UR4, 0x18, UPT ;  /* 0x000000180400788c */ /* 0x000fd2000bf05270 */
[----:B------:R-:W-:Y:S05]  /*c3e0*/  BRA.U UP0, `(.L_x_7321) ;  /* 0x0000000500f47547 */ /* 0x000fea000b800000 */
[----:B------:R-:W2:Y:S01]  /*c3f0*/  LDG.E.U8 R0, desc[UR36][R2.64] ;  /* 0x0000002402007981 */ /* 0x000ea2000c1e1100 */
[----:B------:R-:W-:Y:S02]  /*c400*/  HFMA2 R6, -RZ, RZ, 0, 1.847743988037109375e-06 ;  /* 0x0000001fff067431 */ /* 0x000fe400000001ff */
        /* <DEDUP_REMOVED lines=18> */
[----:B---34-:R-:W-:Y:S05]  /*c530*/  BRA `(.L_x_7322) ;  /* 0x0000000400fc7947 */ /* 0x018fea0003800000 */
.L_x_7333:
        /* <DEDUP_REMOVED lines=12> */
[----:B------:R3:W4:Y:S02]  /*c600*/  F2F.F64.F32 R8, R0 ;  /* 0x0000000000087310 */ /* 0x0007240000201800 */
[----:B---34-:R-:W-:Y:S05]  /*c610*/  BRA `(.L_x_7322) ;  /* 0x0000000400c47947 */ /* 0x018fea0003800000 */
.L_x_7332:
[----:B------:R-:W2:Y:S02]  /*c620*/  LDG.E.U16 R0, desc[UR36][R2.64] ;  /* 0x0000002402007981 */ /* 0x000ea4000c1e1500 */
[----:B--2---:R-:W-:-:S05]  /*c630*/  SHF.L.U32 R0, R0, 0x10, RZ ;  /* 0x0000001000007819 */ /* 0x004fca00000006ff */
[----:B------:R-:W-:-:S04]  /*c640*/  FMUL.FTZ R0, R0, 1 ;  /* 0x3f80000000007820 */ /* 0x000fc80000410000 */
[----:B------:R3:W4:Y:S02]  /*c650*/  F2F.F64.F32 R8, R0 ;  /* 0x0000000000087310 */ /* 0x0007240000201800 */
[----:B---34-:R-:W-:Y:S05]  /*c660*/  BRA `(.L_x_7322) ;  /* 0x0000000400b07947 */ /* 0x018fea0003800000 */
.L_x_7329:
        /* <DEDUP_REMOVED lines=11> */
.L_x_7336:
        /* <DEDUP_REMOVED lines=21> */
.L_x_7338:
[----:B------:R-:W-:Y:S05]  /*c870*/  BSYNC.RECONVERGENT B0 ;  /* 0x0000000000007941 */ /* 0x000fea0003800200 */
.L_x_7337:
[----:B------:R-:W-:Y:S01]  /*c880*/  IMAD.SHL.U32 R0, R0, 0x100000, RZ ;  /* 0x0010000000007824 */ /* 0x000fe200078e00ff */
[----:B------:R-:W-:-:S04]  /*c890*/  LEA R2, R2, 0x3b800000, 0x17 ;  /* 0x3b80000002027811 */ /* 0x000fc800078eb8ff */
[----:B------:R-:W-:-:S05]  /*c8a0*/  LOP3.LUT R0, R2, R0, R7, 0xfe, !PT ;  /* 0x0000000002007212 */ /* 0x000fca00078efe07 */
[----:B------:R-:W-:-:S04]  /*c8b0*/  FMUL.FTZ R0, R0, 1 ;  /* 0x3f80000000007820 */ /* 0x000fc80000410000 */
[----:B------:R3:W4:Y:S02]  /*c8c0*/  F2F.F64.F32 R8, R0 ;  /* 0x0000000000087310 */ /* 0x0007240000201800 */
[----:B---34-:R-:W-:Y:S05]  /*c8d0*/  BRA `(.L_x_7322) ;  /* 0x0000000400147947 */ /* 0x018fea0003800000 */
.L_x_7335:
        /* <DEDUP_REMOVED lines=21> */
.L_x_7340:
[----:B------:R-:W-:Y:S05]  /*ca30*/  BSYNC.RECONVERGENT B0 ;  /* 0x0000000000007941 */ /* 0x000fea0003800200 */
.L_x_7339:
[----:B------:R-:W-:Y:S02]  /*ca40*/  SHF.L.U32 R0, R0, 0x15, RZ ;  /* 0x0000001500007819 */ /* 0x000fe400000006ff */
[----:B------:R-:W-:-:S04]  /*ca50*/  LEA R2, R2, 0x37800000, 0x17 ;  /* 0x3780000002027811 */ /* 0x000fc800078eb8ff */
[----:B------:R-:W-:-:S05]  /*ca60*/  LOP3.LUT R0, R2, R0, R7, 0xfe, !PT ;  /* 0x0000000002007212 */ /* 0x000fca00078efe07 */
[----:B------:R-:W-:-:S04]  /*ca70*/  FMUL.FTZ R0, R0, 1 ;  /* 0x3f80000000007820 */ /* 0x000fc80000410000 */
[----:B------:R3:W4:Y:S02]  /*ca80*/  F2F.F64.F32 R8, R0 ;  /* 0x0000000000087310 */ /* 0x0007240000201800 */
[----:B---34-:R-:W-:Y:S05]  /*ca90*/  BRA `(.L_x_7322) ;  /* 0x0000000000a47947 */ /* 0x018fea0003800000 */
.L_x_7334:
        /* <DEDUP_REMOVED lines=18> */
.L_x_7321:
[----:B------:R-:W-:Y:S01]  /*cbc0*/  MOV R2, 0x0 ;  /* 0x0000000000027802 */ /* 0x000fe20000000f00 */
[----:B------:R-:W0:Y:S01]  /*cbd0*/  LDCU.64 UR4, c[0x4][0x178] ;  /* 0x01002f00ff0477ac */ /* 0x000e220008000a00 */
[----:B------:R-:W-:Y:S02]  /*cbe0*/  HFMA2 R8, -RZ, RZ, 0, 4.64916229248046875e-06 ;  /* 0x0000004eff087431 */ /* 0x000fe400000001ff */
        /* <DEDUP_REMOVED lines=13> */
.L_x_7343:
[----:B------:R-:W-:Y:S01]  /*ccc0*/  CS2R R8, SRZ ;  /* 0x0000000000087805 */ /* 0x000fe2000001ff00 */
[----:B------:R-:W-:Y:S06]  /*ccd0*/  BRA `(.L_x_7322) ;  /* 0x0000000000147947 */ /* 0x000fec0003800000 */
.L_x_7342:
[----:B------:R-:W2:Y:S02]  /*cce0*/  LDG.E.64 R8, desc[UR36][R2.64] ;  /* 0x0000002402087981 */ /* 0x000ea4000c1e1b00 */
[----:B--2---:R-:W3:Y:S02]  /*ccf0*/  I2F.F64.U64 R8, R8 ;  /* 0x0000000800087312 */ /* 0x004ee40000301800 */
[----:B---3--:R-:W-:Y:S05]  /*cd00*/  BRA `(.L_x_7322) ;  /* 0x0000000000087947 */ /* 0x008fea0003800000 */
.L_x_7341:
[----:B------:R-:W2:Y:S02]  /*cd10*/  LDG.E R2, desc[UR36][R2.64] ;  /* 0x0000002402027981 */ /* 0x000ea4000c1e1900 */
[----:B--2---:R1:W2:Y:S02]  /*cd20*/  I2F.F64.U32 R8, R2 ;  /* 0x0000000200087312 */ /* 0x0042a40000201800 */
.L_x_7322:
[----:B------:R-:W-:Y:S05]  /*cd30*/  BSYNC.RECONVERGENT B6 ;  /* 0x0000000000067941 */ /* 0x000fea0003800200 */
.L_x_7316:
[----:B------:R-:W4:Y:S01]  /*cd40*/  LDCU UR4, c[0x0][0x59c] ;  /* 0x0000b380ff0477ac */ /* 0x000f220008000800 */
[----:B------:R-:W4:Y:S01]  /*cd50*/  LDC.64 R4, c[0x0][0x598] ;  /* 0x00016600ff047b82 */ /* 0x000f220000000a00 */
[----:B01-3--:R-:W-:Y:S01]  /*cd60*/  IMAD.MOV.U32 R2, RZ, RZ, 0x1 ;  /* 0x00000001ff027424 */ /* 0x00bfe200078e00ff */
[----:B--2--5:R-:W-:Y:S01]  /*cd70*/  FSETP.GEU.AND P1, PT, |R9|, 6.5827683646048100446e-37, PT ;  /* 0x036000000900780b */ /* 0x024fe20003f2e200 */
[----:B------:R-:W-:Y:S01]  /*cd80*/  BSSY.RECONVERGENT B0, `(.L_x_7344) ;  /* 0x000002d000007945 */ /* 0x000fe20003800200 */
[----:B----4-:R-:W0:Y:S03]  /*cd90*/  MUFU.RCP64H R3, UR4 ;  /* 0x0000000400037d08 */ /* 0x010e260008001800 */
        /* <DEDUP_REMOVED lines=43> */
.L_x_7345:
[----:B------:R-:W-:Y:S05]  /*d050*/  BSYNC.RECONVERGENT B0 ;  /* 0x0000000000007941 */ /* 0x000fea0003800200 */
.L_x_7344:
        /* <DEDUP_REMOVED lines=15> */
.L_x_7349:
[----:B------:R-:W0:Y:S02]  /*d150*/  F2I.S64.F64.TRUNC R2, R2 ;  /* 0x0000000200027311 */ /* 0x000e24000030d900 */
[----:B0-----:R-:W-:-:S05]  /*d160*/  MOV R5, R2 ;  /* 0x0000000200057202 */ /* 0x001fca0000000f00 */
[----:B------:R-:W-:Y:S01]  /*d170*/  STG.E.U8 desc[UR36][R16.64], R5 ;  /* 0x0000000510007986 */ /* 0x000fe2000c101124 */
[----:B------:R-:W-:Y:S05]  /*d180*/  EXIT ;  /* 0x000000000000794d */ /* 0x000fea0003800000 */
.L_x_7348:
        /* <DEDUP_REMOVED lines=9> */
.L_x_7352:
[----:B------:R-:W0:Y:S02]  /*d220*/  F2I.F64.TRUNC R3, R2 ;  /* 0x0000000200037311 */ /* 0x000e24000030d100 */
[----:B0-----:R-:W-:Y:S01]  /*d230*/  STG.E desc[UR36][R16.64], R3 ;  /* 0x0000000310007986 */ /* 0x001fe2000c101924 */
[----:B------:R-:W-:Y:S05]  /*d240*/  EXIT ;  /* 0x000000000000794d */ /* 0x000fea0003800000 */
.L_x_7351:
[----:B------:R-:W0:Y:S02]  /*d250*/  F2I.F64.TRUNC R3, R2 ;  /* 0x0000000200037311 */ /* 0x000e24000030d100 */
[----:B0-----:R-:W-:Y:S01]  /*d260*/  STG.E.U16 desc[UR36][R16.64], R3 ;  /* 0x0000000310007986 */ /* 0x001fe2000c101524 */
[----:B------:R-:W-:Y:S05]  /*d270*/  EXIT ;  /* 0x000000000000794d */ /* 0x000fea0003800000 */
.L_x_7347:
        /* <DEDUP_REMOVED lines=17> */
.L_x_7354:
        /* <DEDUP_REMOVED lines=12> */
.L_x_7353:
        /* <DEDUP_REMOVED lines=18> */
.L_x_7356:
        /* <DEDUP_REMOVED lines=13> */
.L_x_7355:
[----:B------:R-:W-:Y:S01]  /*d640*/  STG.E.64 desc[UR36][R16.64], R4 ;  /* 0x0000000410007986 */ /* 0x000fe2000c101b24 */
[----:B------:R-:W-:Y:S05]  /*d650*/  EXIT ;  /* 0x000000000000794d */ /* 0x000fea0003800000 */
.L_x_7346:
        /* <DEDUP_REMOVED lines=13> */
.L_x_7360:
        /* <DEDUP_REMOVED lines=25> */
.L_x_7363:
[----:B------:R-:W-:-:S04]  /*d8c0*/  SHF.R.U32.HI R3, RZ, 0x18, R3 ;  /* 0x00000018ff037819 */ /* 0x000fc80000011603 */
[----:B------:R-:W-:-:S04]  /*d8d0*/  LOP3.LUT R0, R0, 0x80, R3, 0xf8, !PT ;  /* 0x0000008000007812 */ /* 0x000fc800078ef803 */
[----:B------:R-:W-:-:S07]  /*d8e0*/  PRMT R8, R0, 0x7610, R8 ;  /* 0x0000761000087816 */ /* 0x000fce0000000008 */
.L_x_7362:
[----:B------:R-:W-:Y:S05]  /*d8f0*/  BSYNC.RECONVERGENT B0 ;  /* 0x0000000000007941 */ /* 0x000fea0003800200 */
.L_x_7361:
[----:B------:R-:W-:Y:S01]  /*d900*/  STG.E.U8 desc[UR36][R16.64], R8 ;  /* 0x0000000810007986 */ /* 0x000fe2000c101124 */
[----:B------:R-:W-:Y:S05]  /*d910*/  EXIT ;  /* 0x000000000000794d */ /* 0x000fea0003800000 */
.L_x_7359:
        /* <DEDUP_REMOVED lines=25> */
.L_x_7366:
[----:B------:R-:W-:-:S04]  /*dab0*/  SHF.R.U32.HI R3, RZ, 0x18, R3 ;  /* 0x00000018ff037819 */ /* 0x000fc80000011603 */
[----:B------:R-:W-:-:S04]  /*dac0*/  LOP3.LUT R0, R0, 0x80, R3, 0xf8, !PT ;  /* 0x0000008000007812 */ /* 0x000fc800078ef803 */
[----:B------:R-:W-:-:S07]  /*dad0*/  PRMT R8, R0, 0x7610, R8 ;  /* 0x0000761000087816 */ /* 0x000fce0000000008 */
.L_x_7365:
[----:B------:R-:W-:Y:S05]  /*dae0*/  BSYNC.RECONVERGENT B0 ;  /* 0x0000000000007941 */ /* 0x000fea0003800200 */
.L_x_7364:
[----:B------:R-:W-:Y:S01]  /*daf0*/  STG.E.U8 desc[UR36][R16.64], R8 ;  /* 0x0000000810007986 */ /* 0x000fe2000c101124 */
[----:B------:R-:W-:Y:S05]  /*db00*/  EXIT ;  /* 0x000000000000794d */ /* 0x000fea0003800000 */
.L_x_7358:
        /* <DEDUP_REMOVED lines=30> */
.L_x_7368:
[----:B------:R-:W0:Y:S02]  /*dcf0*/  F2I.U64.F64.TRUNC R2, R2 ;  /* 0x0000000200027311 */ /* 0x000e24000030d800 */
[----:B0-----:R-:W-:Y:S01]  /*dd00*/  STG.E.64 desc[UR36][R16.64], R2 ;  /* 0x0000000210007986 */ /* 0x001fe2000c101b24 */
[----:B------:R-:W-:Y:S05]  /*dd10*/  EXIT ;  /* 0x000000000000794d */ /* 0x000fea0003800000 */
.L_x_7367:
[----:B------:R-:W0:Y:S02]  /*dd20*/  F2I.U32.F64.TRUNC R3, R2 ;  /* 0x0000000200037311 */ /* 0x000e24000030d000 */
[----:B0-----:R-:W-:Y:S01]  /*dd30*/  STG.E desc[UR36][R16.64], R3 ;  /* 0x0000000310007986 */ /* 0x001fe2000c101924 */
[----:B------:R-:W-:Y:S05]  /*dd40*/  EXIT ;  /* 0x000000000000794d */ /* 0x000fea0003800000 */
.L_x_7357:
        /* <DEDUP_REMOVED lines=10> */
.L_x_7370:
[----:B------:R-:W-:-:S05]  /*ddf0*/  CS2R R6, SRZ ;  /* 0x0000000000067805 */ /* 0x000fca000001ff00 */
[----:B------:R-:W-:Y:S01]  /*de00*/  STG.E.128 desc[UR36][R16.64], R4 ;  /* 0x0000000410007986 */ /* 0x000fe2000c101d24 */
[----:B------:R-:W-:Y:S05]  /*de10*/  EXIT ;  /* 0x000000000000794d */ /* 0x000fea0003800000 */
.L_x_7369:
[----:B------:R-:W-:-:S09]  /*de20*/  UISETP.NE.AND UP0, UPT, UR4, 0xf, UPT ;  /* 0x0000000f0400788c */ /* 0x000fd2000bf05270 */
[----:B------:R-:W-:Y:S05]  /*de30*/  BRA.U !UP0, `(.L_x_7371) ;  /* 0x0000000508287547 */ /* 0x000fea000b800000 */
[----:B------:R-:W-:-:S09]  /*de40*/  UISETP.NE.AND UP0, UPT, UR4, 0x17, UPT ;  /* 0x000000170400788c */ /* 0x000fd2000bf05270 */
[----:B------:R-:W-:Y:S05]  /*de50*/  BRA.U !UP0, `(.L_x_7372) ;  /* 0x0000000108b07547 */ /* 0x000fea000b800000 */
[----:B------:R-:W-:-:S09]  /*de60*/  UISETP.NE.AND UP0, UPT, UR4, 0x18, UPT ;  /* 0x000000180400788c */ /* 0x000fd2000bf05270 */
[----:B------:R-:W-:Y:S05]  /*de70*/  BRA.U !UP0, `(.L_x_7373) ;  /* 0x0000000108447547 */ /* 0x000fea000b800000 */
.L_x_7350:
        /* <DEDUP_REMOVED lines=16> */
.L_x_7374:
[----:B------:R-:W-:Y:S05]  /*df80*/  EXIT ;  /* 0x000000000000794d */ /* 0x000fea0003800000 */
.L_x_7373:
        /* <DEDUP_REMOVED lines=21> */
.L_x_7376:
[----:B------:R-:W-:Y:S05]  /*e0e0*/  BSYNC.RECONVERGENT B0 ;  /* 0x0000000000007941 */ /* 0x000fea0003800200 */
.L_x_7375:
[----:B------:R-:W-:-:S05]  /*e0f0*/  LOP3.LUT R3, R0, 0x80, R3, 0xf8, !PT ;  /* 0x0000008000037812 */ /* 0x000fca00078ef803 */
[----:B------:R-:W-:Y:S01]  /*e100*/  STG.E.U8 desc[UR36][R16.64], R3 ;  /* 0x0000000310007986 */ /* 0x000fe2000c101124 */
[----:B------:R-:W-:Y:S05]  /*e110*/  EXIT ;  /* 0x000000000000794d */ /* 0x000fea0003800000 */
.L_x_7372:
        /* <DEDUP_REMOVED lines=20> */
.L_x_7378:
[----:B------:R-:W-:Y:S02]  /*e260*/  ISETP.GT.U32.AND P0, PT, R2, 0x7f800000, PT ;  /* 0x7f8000000200780c */ /* 0x000fe40003f04070 */
[----:B------:R-:W-:-:S04]  /*e270*/  MOV R0, 0x7f ;  /* 0x0000007f00007802 */ /* 0x000fc80000000f00 */
[----:B------:R-:W-:-:S07]  /*e280*/  SEL R0, R0, 0x7c, P0 ;  /* 0x0000007c00007807 */ /* 0x000fce0000000000 */
.L_x_7379:
[----:B------:R-:W-:Y:S05]  /*e290*/  BSYNC.RECONVERGENT B0 ;  /* 0x0000000000007941 */ /* 0x000fea0003800200 */
.L_x_7377:
[----:B------:R-:W-:-:S04]  /*e2a0*/  SHF.R.U32.HI R3, RZ, 0x18, R3 ;  /* 0x00000018ff037819 */ /* 0x000fc80000011603 */
[----:B------:R-:W-:-:S05]  /*e2b0*/  LOP3.LUT R3, R0, 0x80, R3, 0xf8, !PT ;  /* 0x0000008000037812 */ /* 0x000fca00078ef803 */
[----:B------:R-:W-:Y:S01]  /*e2c0*/  STG.E.U8 desc[UR36][R16.64], R3 ;  /* 0x0000000310007986 */ /* 0x000fe2000c101124 */
[----:B------:R-:W-:Y:S05]  /*e2d0*/  EXIT ;  /* 0x000000000000794d */ /* 0x000fea0003800000 */
.L_x_7371:
        /* <DEDUP_REMOVED lines=12> */
        .weak           $__internal_6_$__cuda_sm20_div_rn_f64_full
        .type           $__internal_6_$__cuda_sm20_div_rn_f64_full,@function
        .size           $__internal_6_$__cuda_sm20_div_rn_f64_full,(.L_x_22245 - $__internal_6_$__cuda_sm20_div_rn_f64_full)
$__internal_6_$__cuda_sm20_div_rn_f64_full:
[----:B------:R-:W-:Y:S01]  /*e3a0*/  FSETP.GEU.AND P2, PT, |R9|, 1.469367938527859385e-39, PT ;  /* 0x001000000900780b */ /* 0x000fe20003f4e200 */
[----:B------:R-:W-:Y:S01]  /*e3b0*/  IMAD.U32 R6, RZ, RZ, UR43 ;  /* 0x0000002bff067e24 */ /* 0x000fe2000f8e00ff */
[C---:B------:R-:W-:Y:S01]  /*e3c0*/  LOP3.LUT R2, R19.reuse, 0x800fffff, RZ, 0xc0, !PT ;  /* 0x800fffff13027812 */ /* 0x040fe200078ec0ff */
[----:B------:R-:W-:Y:S01]  /*e3d0*/  IMAD.MOV.U32 R10, RZ, RZ, R8 ;  /* 0x000000ffff0a7224 */ /* 0x000fe200078e0008 */
[----:B------:R-:W-:Y:S01]  /*e3e0*/  LOP3.LUT R5, R19, 0x7ff00000, RZ, 0xc0, !PT ;  /* 0x7ff0000013057812 */ /* 0x000fe200078ec0ff */
[----:B------:R-:W-:Y:S01]  /*e3f0*/  IMAD.MOV.U32 R14, RZ, RZ, 0x1 ;  /* 0x00000001ff0e7424 */ /* 0x000fe200078e00ff */
[----:B------:R-:W-:Y:S01]  /*e400*/  LOP3.LUT R7, R2, 0x3ff00000, RZ, 0xfc, !PT ;  /* 0x3ff0000002077812 */ /* 0x000fe200078efcff */
[----:B------:R-:W-:Y:S01]  /*e410*/  BSSY.RECONVERGENT B1, `(.L_x_7380) ;  /* 0x0000077000017945 */ /* 0x000fe20003800200 */
[----:B------:R-:W-:Y:S02]  /*e420*/  LOP3.LUT R2, R9, 0x7ff00000, RZ, 0xc0, !PT ;  /* 0x7ff0000009027812 */ /* 0x000fe400078ec0ff */
[----:B------:R-:W-:-:S02]  /*e430*/  FSETP.GEU.AND P0, PT, |R19|, 1.469367938527859385e-39, PT ;  /* 0x001000001300780b */ /* 0x000fc40003f0e200 */
[C---:B------:R-:W-:Y:S01]  /*e440*/  ISETP.GE.U32.AND P1, PT, R2.reuse, R5, PT ;  /* 0x000000050200720c */ /* 0x040fe20003f26070 */
[----:B------:R-:W-:Y:S01]  /*e450*/  IMAD.MOV.U32 R4, RZ, RZ, R2 ;  /* 0x000000ffff047224 */ /* 0x000fe200078e0002 */
[----:B------:R-:W-:Y:S02]  /*e460*/  @!P2 LOP3.LUT R3, R19, 0x7ff00000, RZ, 0xc0, !PT ;  /* 0x7ff000001303a812 */ /* 0x000fe400078ec0ff */
[----:B------:R-:W-:Y:S02]  /*e470*/  MOV R18, UR43 ;  /* 0x0000002b00127c02 */ /* 0x000fe40008000f00 */
[----:B------:R-:W-:Y:S02]  /*e480*/  @!P2 ISETP.GE.U32.AND P3, PT, R2, R3, PT ;  /* 0x000000030200a20c */ /* 0x000fe40003f66070 */
[----:B------:R-:W-:Y:S02]  /*e490*/  MOV R3, 0x1ca00000 ;  /* 0x1ca0000000037802 */ /* 0x000fe40000000f00 */
[----:B------:R-:W-:Y:S01]  /*e4a0*/  @!P2 MOV R20, RZ ;  /* 0x000000ff0014a202 */ /* 0x000fe20000000f00 */
[----:B------:R-:W0:Y:S01]  /*e4b0*/  @!P0 DMUL R6, R18, 8.98846567431157953865e+307 ;  /* 0x7fe0000012068828 */ /* 0x000e220000000000 */
[C---:B------:R-:W-:Y:S01]  /*e4c0*/  @!P2 SEL R21, R3.reuse, 0x63400000, !P3 ;  /* 0x634000000315a807 */ /* 0x040fe20005800000 */
[----:B0-----:R-:W0:Y:S01]  /*e4d0*/  MUFU.RCP64H R15, R7 ;  /* 0x00000007000f7308 */ /* 0x001e220000001800 */
[----:B------:R-:W-:-:S02]  /*e4e0*/  SEL R11, R3, 0x63400000, !P1 ;  /* 0x63400000030b7807 */ /* 0x000fc40004800000 */
[--C-:B------:R-:W-:Y:S02]  /*e4f0*/  @!P2 LOP3.LUT R21, R21, 0x80000000, R9.reuse, 0xf8, !PT ;  /* 0x800000001515a812 */ /* 0x100fe400078ef809 */
[----:B------:R-:W-:Y:S02]  /*e500*/  LOP3.LUT R11, R11, 0x800fffff, R9, 0xf8, !PT ;  /* 0x800fffff0b0b7812 */ /* 0x000fe400078ef809 */
[----:B------:R-:W-:Y:S02]  /*e510*/  @!P2 LOP3.LUT R21, R21, 0x100000, RZ, 0xfc, !PT ;  /* 0x001000001515a812 */ /* 0x000fe400078efcff */
[----:B------:R-:W-:-:S05]  /*e520*/  @!P0 LOP3.LUT R5, R7, 0x7ff00000, RZ, 0xc0, !PT ;  /* 0x7ff0000007058812 */ /* 0x000fca00078ec0ff */
[----:B------:R-:W-:-:S15]  /*e530*/  VIADD R25, R5, 0xffffffff ;  /* 0xffffffff05197836 */ /* 0x000fde0000000000 */
[----:B------:R-:W-:-:S15]  /*e540*/  NOP ;  /* 0x0000000000007918 */ /* 0x000fde0000000000 */
[----:B------:R-:W-:-:S15]  /*e550*/  NOP ;  /* 0x0000000000007918 */ /* 0x000fde0000000000 */
[----:B------:R-:W-:-:S03]  /*e560*/  NOP ;  /* 0x0000000000007918 */ /* 0x000fc60000000000 */
        /* <DEDUP_REMOVED lines=51> */
[----:B------:R-:W-:-:S03]  /*e8a0*/  MOV R4, RZ ;  /* 0x000000ff00047202 */ /* 0x000fc60000000f00 */
        /* <DEDUP_REMOVED lines=10> */
[C---:B------:R-:W-:Y:S01]  /*e950*/  IADD3 R7, PT, PT, -R8.reuse, RZ, RZ ;  /* 0x000000ff08077210 */ /* 0x040fe20007ffe1ff */
[----:B------:R-:W-:Y:S01]  /*e960*/  IMAD.MOV.U32 R6, RZ, RZ, RZ ;  /* 0x000000ffff067224 */ /* 0x000fe200078e00ff */
[----:B------:R-:W-:Y:S01]  /*e970*/  IADD3 R5, PT, PT, -R8, -0x43300000, RZ ;  /* 0xbcd0000008057810 */ /* 0x000fe20007ffe1ff */
[----:B------:R-:W-:-:S15]  /*e980*/  DMUL.RP R10, R20, R10 ;  /* 0x0000000a140a7228 */ /* 0x000fde0000008000 */
[----:B------:R-:W-:-:S15]  /*e990*/  NOP ;  /* 0x0000000000007918 */ /* 0x000fde0000000000 */
[----:B------:R-:W-:-:S15]  /*e9a0*/  NOP ;  /* 0x0000000000007918 */ /* 0x000fde0000000000 */
[----:B------:R-:W-:-:S15]  /*e9b0*/  NOP ;  /* 0x0000000000007918 */ /* 0x000fde0000000000 */
[----:B------:R-:W-:-:S04]  /*e9c0*/  NOP ;  /* 0x0000000000007918 */ /* 0x000fc80000000000 */
[----:B------:R-:W0:Y:S02]  /*e9d0*/  DFMA R6, R2, -R6, R20 ;  /* 0x800000060206722b */ /* 0x000e240000000014 */
[----:B0-----:R-:W-:Y:S02]  /*e9e0*/  FSETP.NEU.AND P0, PT, |R7|, R5, PT ;  /* 0x000000050700720b */ /* 0x001fe40003f0d200 */
[----:B------:R-:W-:Y:S02]  /*e9f0*/  LOP3.LUT R5, R11, R4, RZ, 0x3c, !PT ;  /* 0x000000040b057212 */ /* 0x000fe400078e3cff */
[----:B------:R-:W-:Y:S02]  /*ea00*/  FSEL R2, R10, R2, !P0 ;  /* 0x000000020a027208 */ /* 0x000fe40004000000 */
[----:B------:R-:W-:Y:S01]  /*ea10*/  FSEL R3, R5, R3, !P0 ;  /* 0x0000000305037208 */ /* 0x000fe20004000000 */
[----:B------:R-:W-:Y:S06]  /*ea20*/  BRA `(.L_x_7382) ;  /* 0x0000000000547947 */ /* 0x000fec0003800000 */
.L_x_7381:
        /* <DEDUP_REMOVED lines=16> */
.L_x_7384:
[----:B------:R-:W-:Y:S01]  /*eb30*/  LOP3.LUT R3, R19, 0x80000, RZ, 0xfc, !PT ;  /* 0x0008000013037812 */ /* 0x000fe200078efcff */
[----:B------:R-:W-:Y:S01]  /*eb40*/  IMAD.MOV.U32 R2, RZ, RZ, R18 ;  /* 0x000000ffff027224 */ /* 0x000fe200078e0012 */
[----:B------:R-:W-:Y:S06]  /*eb50*/  BRA `(.L_x_7382) ;  /* 0x0000000000087947 */ /* 0x000fec0003800000 */
.L_x_7383:
[----:B------:R-:W-:Y:S02]  /*eb60*/  LOP3.LUT R3, R9, 0x80000, RZ, 0xfc, !PT ;  /* 0x0008000009037812 */ /* 0x000fe400078efcff */
[----:B------:R-:W-:-:S07]  /*eb70*/  MOV R2, R8 ;  /* 0x0000000800027202 */ /* 0x000fce0000000f00 */
.L_x_7382:
[----:B------:R-:W-:Y:S05]  /*eb80*/  BSYNC.RECONVERGENT B1 ;  /* 0x0000000000017941 */ /* 0x000fea0003800200 */
.L_x_7380:
[----:B------:R-:W-:Y:S01]  /*eb90*/  IMAD.MOV.U32 R4, RZ, RZ, R2 ;  /* 0x000000ffff047224 */ /* 0x000fe200078e0002 */
[----:B------:R-:W-:Y:S01]  /*eba0*/  MOV R5, R3 ;  /* 0x0000000300057202 */ /* 0x000fe20000000f00 */
[----:B------:R-:W-:Y:S02]  /*ebb0*/  IMAD.MOV.U32 R2, RZ, RZ, R0 ;  /* 0x000000ffff027224 */ /* 0x000fe400078e0000 */
[----:B------:R-:W-:-:S04]  /*ebc0*/  HFMA2 R3, -RZ, RZ, 0, 0 ;  /* 0x00000000ff037431 */ /* 0x000fc800000001ff */
[----:B------:R-:W-:Y:S05]  /*ebd0*/  RET.REL.NODEC R2 `(_ZN2at6native18elementwise_kernelILi128ELi4EZNS0_15gpu_kernel_implINS0_13BUnaryFunctorIdddZZZNS0_15binary_internal21div_trunc_kernel_cudaERNS_18TensorIteratorBaseEENKUlvE1_clEvENKUlvE_clEvEUlddE_EEEEvS6_RKT_EUliE_EEviT1_) ;  /* 0xffffff1402087950 */ /* 0x000fea0003c3ffff */
.L_x_7385:
        /* <DEDUP_REMOVED lines=10> */
.L_x_22245:


//--------------------- .text._ZN2at6native27unrolled_elementwise_kernelINS0_13BUnaryFunctorIdddZZZNS0_15binary_internal21div_trunc_kernel_cudaERNS_18TensorIteratorBaseEENKUlvE1_clEvENKUlvE_clEvEUlddE_EESt5arrayIPcLm2EELi4E23TrivialOffsetCalculatorILi1EjESE_NS0_6memory12LoadWithCastILi1EEENSF_13StoreWithCastILi1EEEEEviT_T0_T2_T3_T4_T5_ --------------------------
	.section	.text._ZN2at6native27unrolled_elementwise_kernelINS0_13BUnaryFunctorIdddZZZNS0_15binary_internal21div_trunc_kernel_cudaERNS_18TensorIteratorBaseEENKUlvE1_clEvENKUlvE_clEvEUlddE_EESt5arrayIPcLm2EELi4E23TrivialOffsetCalculatorILi1EjESE_NS0_6memory12LoadWithCastILi1EEENSF_13StoreWithCastILi1EEEEEviT_T0_T2_T3_T4_T5_,"ax",@progbits
	.align	128
        .global         _ZN2at6native27unrolled_elementwise_kernelINS0_13BUnaryFunctorIdddZZZNS0_15binary_internal21div_trunc_kernel_cudaERNS_18TensorIteratorBaseEENKUlvE1_clEvENKUlvE_clEvEUlddE_EESt5arrayIPcLm2EELi4E23TrivialOffsetCalculatorILi1EjESE_NS0_6memory12LoadWithCastILi1EEENSF_13StoreWithCastILi1EEEEEviT_T0_T2_T3_T4_T5_
        .type           _ZN2at6native27unrolled_elementwise_kernelINS0_13BUnaryFunctorIdddZZZNS0_15binary_internal21div_trunc_kernel_cudaERNS_18TensorIteratorBaseEENKUlvE1_clEvENKUlvE_clEvEUlddE_EESt5arrayIPcLm2EELi4E23TrivialOffsetCalculatorILi1EjESE_NS0_6memory12LoadWithCastILi1EEENSF_13StoreWithCastILi1EEEEEviT_T0_T2_T3_T4_T5_,@function
        .size           _ZN2at6native27unrolled_elementwise_kernelINS0_13BUnaryFunctorIdddZZZNS0_15binary_internal21div_trunc_kernel_cudaERNS_18TensorIteratorBaseEENKUlvE1_clEvENKUlvE_clEvEUlddE_EESt5arrayIPcLm2EELi4E23TrivialOffsetCalculatorILi1EjESE_NS0_6memory12LoadWithCastILi1EEENSF_13StoreWithCastILi1EEEEEviT_T0_T2_T3_T4_T5_,(.L_x_22246 - _ZN2at6native27unrolled_elementwise_kernelINS0_13BUnaryFunctorIdddZZZNS0_15binary_internal21div_trunc_kernel_cudaERNS_18TensorIteratorBaseEENKUlvE1_clEvENKUlvE_clEvEUlddE_EESt5arrayIPcLm2EELi4E23TrivialOffsetCalculatorILi1EjESE_NS0_6memory12LoadWithCastILi1EEENSF_13StoreWithCastILi1EEEEEviT_T0_T2_T3_T4_T5_)
        .other          _ZN2at6native27unrolled_elementwise_kernelINS0_13BUnaryFunctorIdddZZZNS0_15binary_internal21div_trunc_kernel_cudaERNS_18TensorIteratorBaseEENKUlvE1_clEvENKUlvE_clEvEUlddE_EESt5arrayIPcLm2EELi4E23TrivialOffsetCalculatorILi1EjESE_NS0_6memory12LoadWithCastILi1EEENSF_13StoreWithCastILi1EEEEEviT_T0_T2_T3_T4_T5_,@"STO_CUDA_ENTRY STV_DEFAULT"
_ZN2at6native27unrolled_elementwise_kernelINS0_13BUnaryFunctorIdddZZZNS0_15binary_internal21div_trunc_kernel_cudaERNS_18TensorIteratorBaseEENKUlvE1_clEvENKUlvE_clEvEUlddE_EESt5arrayIPcLm2EELi4E23TrivialOffsetCalculatorILi1EjESE_NS0_6memory12LoadWithCastILi1EEENSF_13StoreWithCastILi1EEEEEviT_T0_T2_T3_T4_T5_:
.text._ZN2at6native27unrolled_elementwise_kernelINS0_13BUnaryFunctorIdddZZZNS0_15binary_internal21div_trunc_kernel_cudaERNS_18TensorIteratorBaseEENKUlvE1_clEvENKUlvE_clEvEUlddE_EESt5arrayIPcLm2EELi4E23TrivialOffsetCalculatorILi1EjESE_NS0_6memory12LoadWithCastILi1EEENSF_13StoreWithCastILi1EEEEEviT_T0_T2_T3_T4_T5_:
        /* <DEDUP_REMOVED lines=33> */
.L_x_7392:
[----:B------:R-:W2:Y:S02]  /*0210*/  LDG.E.U8 R4, desc[UR36][R4.64] ;  /* 0x0000002404047981 */ /* 0x000ea4000c1e1100 */
[----:B--2---:R0:W1:Y:S02]  /*0220*/  I2F.F64.U16 R24, R4 ;  /* 0x0000000400187312 */ /* 0x0040640000101800 */
[----:B01----:R-:W-:Y:S05]  /*0230*/  BRA `(.L_x_7394) ;  /* 0x0000000c00647947 */ /* 0x003fea0003800000 */
.L_x_7391:
        /* <DEDUP_REMOVED lines=9> */
.L_x_7396:
[----:B------:R-:W2:Y:S02]  /*02d0*/  LDG.E R4, desc[UR36][R4.64] ;  /* 0x0000002404047981 */ /* 0x000ea4000c1e1900 */
[----:B--2---:R0:W1:Y:S02]  /*02e0*/  I2F.F64 R24, R4 ;  /* 0x0000000400187312 */ /* 0x0040640000201c00 */
[----:B01----:R-:W-:Y:S05]  /*02f0*/  BRA `(.L_x_7394) ;  /* 0x0000000c00347947 */ /* 0x003fea0003800000 */
.L_x_7395:
[----:B------:R-:W2:Y:S02]  /*0300*/  LDG.E.U16 R4, desc[UR36][R4.64] ;  /* 0x0000002404047981 */ /* 0x000ea4000c1e1500 */
[----:B--2---:R0:W1:Y:S02]  /*0310*/  I2F.F64.S16 R24, R4 ;  /* 0x0000000400187312 */ /* 0x0040640000101c00 */
[----:B01----:R-:W-:Y:S05]  /*0320*/  BRA `(.L_x_7394) ;  /* 0x0000000c00287947 */ /* 0x003fea0003800000 */
.L_x_7390:
        /* <DEDUP_REMOVED lines=10> */
.L_x_7398:
[----:B------:R-:W2:Y:S02]  /*03d0*/  LDG.E.U16 R0, desc[UR36][R4.64] ;  /* 0x0000002404007981 */ /* 0x000ea4000c1e1500 */
[----:B--2---:R-:W-:-:S05]  /*03e0*/  HADD2.F32 R0, -RZ, R0.H0_H0 ;  /* 0x20000000ff007230 */ /* 0x004fca0000004100 */
[----:B------:R-:W-:-:S04]  /*03f0*/  FMUL.FTZ R0, R0, 1 ;  /* 0x3f80000000007820 */ /* 0x000fc80000410000 */
[----:B------:R1:W2:Y:S02]  /*0400*/  F2F.F64.F32 R24, R0 ;  /* 0x0000000000187310 */ /* 0x0002a40000201800 */
[----:B-12---:R-:W-:Y:S05]  /*0410*/  BRA `(.L_x_7394) ;  /* 0x0000000800ec7947 */ /* 0x006fea0003800000 */
.L_x_7397:
        /* <DEDUP_REMOVED lines=10> */
.L_x_7400:
[----:B------:R-:W2:Y:S02]  /*04c0*/  LDG.E.U16 R4, desc[UR36][R4.64] ;  /* 0x0000002404047981 */ /* 0x000ea4000c1e1500 */
[----:B--2---:R-:W-:-:S05]  /*04d0*/  HADD2.F32 R0, -RZ, R4.H0_H0 ;  /* 0x20000004ff007230 */ /* 0x004fca0000004100 */
[----:B------:R-:W-:-:S04]  /*04e0*/  FMUL.FTZ R0, R0, 1 ;  /* 0x3f80000000007820 */ /* 0x000fc80000410000 */
[----:B------:R1:W2:Y:S02]  /*04f0*/  F2F.F64.F32 R24, R0 ;  /* 0x0000000000187310 */ /* 0x0002a40000201800 */
[----:B-12---:R-:W-:Y:S05]  /*0500*/  BRA `(.L_x_7394) ;  /* 0x0000000800b07947 */ /* 0x006fea0003800000 */
.L_x_7399:
[----:B------:R0:W5:Y:S01]  /*0510*/  LDG.E.64 R24, desc[UR36][R4.64] ;  /* 0x0000002404187981 */ /* 0x000162000c1e1b00 */
[----:B------:R-:W-:Y:S05]  /*0520*/  BRA `(.L_x_7394) ;  /* 0x0000000800a87947 */ /* 0x000fea0003800000 */
.L_x_7389:
        /* <DEDUP_REMOVED lines=13> */
.L_x_7403:
[----:B------:R1:W5:Y:S01]  /*0600*/  LDG.E.64 R24, desc[UR36][R4.64] ;  /* 0x0000002404187981 */ /* 0x000362000c1e1b00 */
[----:B------:R-:W-:Y:S05]  /*0610*/  BRA `(.L_x_7394) ;  /* 0x00000008006c7947 */ /* 0x000fea0003800000 */
.L_x_7402:
        /* <DEDUP_REMOVED lines=27> */
.L_x_7405:
        /* <DEDUP_REMOVED lines=15> */
.L_x_7404:
[----:B------:R-:W2:Y:S02]  /*08c0*/  LDG.E.U16 R0, desc[UR36][R4.64] ;  /* 0x0000002404007981 */ /* 0x000ea4000c1e1500 */
[----:B--2---:R-:W-:-:S04]  /*08d0*/  IMAD.U32 R0, R0, 0x10000, RZ ;  /* 0x0001000000007824 */ /* 0x004fc800078e00ff */
[----:B------:R-:W-:-:S04]  /*08e0*/  FMUL.FTZ R0, R0, 1 ;  /* 0x3f80000000007820 */ /* 0x000fc80000410000 */
[----:B------:R2:W3:Y:S02]  /*08f0*/  F2F.F64.F32 R24, R0 ;  /* 0x0000000000187310 */ /* 0x0004e40000201800 */
[----:B--23--:R-:W-:Y:S05]  /*0900*/  BRA `(.L_x_7394) ;  /* 0x0000000400b07947 */ /* 0x00cfea0003800000 */
.L_x_7401:
        /* <DEDUP_REMOVED lines=11> */
.L_x_7408:
        /* <DEDUP_REMOVED lines=21> */
.L_x_7410:
[----:B------:R-:W-:Y:S05]  /*0b10*/  BSYNC.RECONVERGENT B0 ;  /* 0x0000000000007941 */ /* 0x000fea0003800200 */
.L_x_7409:
[----:B------:R-:W-:Y:S01]  /*0b20*/  IMAD.SHL.U32 R0, R0, 0x100000, RZ ;  /* 0x0010000000007824 */ /* 0x000fe200078e00ff */
[----:B------:R-:W-:-:S04]  /*0b30*/  LEA R3, R3, 0x3b800000, 0x17 ;  /* 0x3b80000003037811 */ /* 0x000fc800078eb8ff */
[----:B------:R-:W-:-:S05]  /*0b40*/  LOP3.LUT R0, R3, R0, R7, 0xfe, !PT ;  /* 0x0000000003007212 */ /* 0x000fca00078efe07 */
[----:B------:R-:W-:-:S04]  /*0b50*/  FMUL.FTZ R0, R0, 1 ;  /* 0x3f80000000007820 */ /* 0x000fc80000410000 */
[----:B------:R4:W0:Y:S02]  /*0b60*/  F2F.F64.F32 R24, R0 ;  /* 0x0000000000187310 */ /* 0x0008240000201800 */
[----:B0---4-:R-:W-:Y:S05]  /*0b70*/  BRA `(.L_x_7394) ;  /* 0x0000000400147947 */ /* 0x011fea0003800000 */
.L_x_7407:
        /* <DEDUP_REMOVED lines=21> */
.L_x_7412:
[----:B------:R-:W-:Y:S05]  /*0cd0*/  BSYNC.RECONVERGENT B0 ;  /* 0x0000000000007941 */ /* 0x000fea0003800200 */
.L_x_7411:
[----:B------:R-:W-:Y:S01]  /*0ce0*/  IMAD.SHL.U32 R0, R0, 0x200000, RZ ;  /* 0x0020000000007824 */ /* 0x000fe200078e00ff */
[----:B------:R-:W-:-:S04]  /*0cf0*/  LEA R3, R3, 0x37800000, 0x17 ;  /* 0x3780000003037811 */ /* 0x000fc800078eb8ff */
[----:B------:R-:W-:-:S05]  /*0d00*/  LOP3.LUT R0, R3, R0, R7, 0xfe, !PT ;  /* 0x0000000003007212 */ /* 0x000fca00078efe07 */
[----:B------:R-:W-:-:S04]  /*0d10*/  FMUL.FTZ R0, R0, 1 ;  /* 0x3f80000000007820 */ /* 0x000fc80000410000 */
[----:B------:R4:W0:Y:S02]  /*0d20*/  F2F.F64.F32 R24, R0 ;  /* 0x0000000000187310 */ /* 0x0008240000201800 */
[----:B0---4-:R-:W-:Y:S05]  /*0d30*/  BRA `(.L_x_7394) ;  /* 0x0000000000a47947 */ /* 0x011fea0003800000 */
.L_x_7406:
[----:B------:R-:W-:-:S09]  /*0d40*/  UISETP.NE.AND UP0, UPT, UR4, 0x1c, UPT ;  /* 0x0000001c0400788c */ /* 0x000fd2000bf05270 */
[----:B------:R-:W-:Y:S05]  /*0d50*/  BRA.U !UP0, `(.L_x_7413) ;  /* 0x0000000108947547 */ /* 0x000fea000b800000 */
[----:B------:R-:W-:-:S09]  /*0d60*/  UISETP.NE.AND UP0, UPT, UR4, 0x1d, UPT ;  /* 0x0000001d0400788c */ /* 0x000fd2000bf05270 */
[----:B------:R-:W-:Y:S05]  /*0d70*/  BRA.U !UP0, `(.L_x_7414) ;  /* 0x0000000108807547 */ /* 0x000fea000b800000 */
[----:B------:R-:W-:-:S09]  /*0d80*/  UISETP.NE.AND UP0, UPT, UR4, 0x2c, UPT ;  /* 0x0000002c0400788c */ /* 0x000fd2000bf05270 */
[----:B------:R-:W-:Y:S05]  /*0d90*/  BRA.U !UP0, `(.L_x_7415) ;  /* 0x0000000108487547 */ /* 0x000fea000b800000 */
.L_x_7393:
        /* <DEDUP_REMOVED lines=16> */
.L_x_7416:
[----:B------:R-:W-:Y:S01]  /*0ea0*/  CS2R R24, SRZ ;  /* 0x0000000000187805 */ /* 0x000fe2000001ff00 */
[----:B------:R-:W-:Y:S06]  /*0eb0*/  BRA `(.L_x_7394) ;  /* 0x0000000000447947 */ /* 0x000fec0003800000 */
.L_x_7415:
        /* <DEDUP_REMOVED lines=12> */
.L_x_7414:
[----:B------:R-:W2:Y:S02]  /*0f80*/  LDG.E.64 R24, desc[UR36][R4.64] ;  /* 0x0000002404187981 */ /* 0x000ea4000c1e1b00 */
[----:B--2---:R-:W4:Y:S02]  /*0f90*/  I2F.F64.U64 R24, R24 ;  /* 0x0000001800187312 */ /* 0x004f240000301800 */
[----:B----4-:R-:W-:Y:S05]  /*0fa0*/  BRA `(.L_x_7394) ;  /* 0x0000000000087947 */ /* 0x010fea0003800000 */
.L_x_7413:
[----:B------:R-:W2:Y:S02]  /*0fb0*/  LDG.E R4, desc[UR36][R4.64] ;  /* 0x0000002404047981 */ /* 0x000ea4000c1e1900 */
[----:B--2---:R2:W3:Y:S02]  /*0fc0*/  I2F.F64.U32 R24, R4 ;  /* 0x0000000400187312 */ /* 0x0044e40000201800 */
.L_x_7394:
[----:B------:R-:W-:Y:S05]  /*0fd0*/  BSYNC.RECONVERGENT B6 ;  /* 0x0000000000067941 */ /* 0x000fea0003800200 */
.L_x_7388:
[----:B------:R-:W-:-:S07]  /*0fe0*/  VIADD R27, R33, 0x80 ;  /* 0x00000080211b7836 */ /* 0x000fce0000000000 */
.L_x_7387:
[----:B------:R-:W-:Y:S05]  /*0ff0*/  BSYNC.RECONVERGENT B7 ;  /* 0x0000000000077941 */ /* 0x000fea0003800200 */
.L_x_7386:
[----:B------:R-:W-:Y:S01]  /*1000*/  ISETP.GE.AND P0, PT, R27, R2, PT ;  /* 0x000000021b00720c */ /* 0x000fe20003f06270 */
[----:B------:R-:W-:Y:S01]  /*1010*/  BSSY.RECONVERGENT B7, `(.L_x_7417) ;  /* 0x00000f6000077945 */ /* 0x000fe20003800200 */
[----:B------:R-:W-:-:S11]  /*1020*/  CS2R R22, SRZ ;  /* 0x0000000000167805 */ /* 0x000fd6000001ff00 */
[----:B------:R-:W-:Y:S05]  /*1030*/  @P0 BRA `(.L_x_7418) ;  /* 0x0000000c00cc0947 */ /* 0x000fea0003800000 */
[----:B012---:R-:W0:Y:S01]  /*1040*/  LDC.64 R4, c[0x0][0x3a0] ;  /* 0x0000e800ff047b82 */ /* 0x007e220000000a00 */
        /* <DEDUP_REMOVED lines=20> */
.L_x_7423:
[----:B------:R-:W2:Y:S02]  /*1190*/  LDG.E.U8 R4, desc[UR36][R4.64] ;  /* 0x0000002404047981 */ /* 0x000ea4000c1e1100 */
[----:B--2---:R1:W2:Y:S02]  /*11a0*/  I2F.F64.U16 R22, R4 ;  /* 0x0000000400167312 */ /* 0x0042a40000101800 */
[----:B-12---:R-:W-:Y:S05]  /*11b0*/  BRA `(.L_x_7425) ;  /* 0x0000000c00647947 */ /* 0x006fea0003800000 */
.L_x_7422:
        /* <DEDUP_REMOVED lines=9> */
.L_x_7427:
[----:B------:R-:W2:Y:S02]  /*1250*/  LDG.E R4, desc[UR36][R4.64] ;  /* 0x0000002404047981 */ /* 0x000ea4000c1e1900 */
[----:B--2---:R1:W2:Y:S02]  /*1260*/  I2F.F64 R22, R4 ;  /* 0x0000000400167312 */ /* 0x0042a40000201c00 */
[----:B-12---:R-:W-:Y:S05]  /*1270*/  BRA `(.L_x_7425) ;  /* 0x0000000c00347947 */ /* 0x006fea0003800000 */
.L_x_7426:
[----:B------:R-:W2:Y:S02]  /*1280*/  LDG.E.U16 R4, desc[UR36][R4.64] ;  /* 0x0000002404047981 */ /* 0x000ea4000c1e1500 */
[----:B--2---:R1:W2:Y:S02]  /*1290*/  I2F.F64.S16 R22, R4 ;  /* 0x0000000400167312 */ /* 0x0042a40000101c00 */
[----:B-12---:R-:W-:Y:S05]  /*12a0*/  BRA `(.L_x_7425) ;  /* 0x0000000c00287947 */ /* 0x006fea0003800000 */
.L_x_7421:
        /* <DEDUP_REMOVED lines=10> */
.L_x_7429:
[----:B------:R-:W2:Y:S02]  /*1350*/  LDG.E.U16 R0, desc[UR36][R4.64] ;  /* 0x0000002404007981 */ /* 0x000ea4000c1e1500 */
[----:B--2---:R-:W-:-:S05]  /*1360*/  HADD2.F32 R0, -RZ, R0.H0_H0 ;  /* 0x20000000ff007230 */ /* 0x004fca0000004100 */
[----:B------:R-:W-:-:S04]  /*1370*/  FMUL.FTZ R0, R0, 1 ;  /* 0x3f80000000007820 */ /* 0x000fc80000410000 */
[----:B------:R0:W1:Y:S02]  /*1380*/  F2F.F64.F32 R22, R0 ;  /* 0x0000000000167310 */ /* 0x0000640000201800 */
[----:B01----:R-:W-:Y:S05]  /*1390*/  BRA `(.L_x_7425) ;  /* 0x0000000800ec7947 */ /* 0x003fea0003800000 */
.L_x_7428:
        /* <DEDUP_REMOVED lines=10> */
.L_x_7431:
[----:B------:R-:W2:Y:S02]  /*1440*/  LDG.E.U16 R4, desc[UR36][R4.64] ;  /* 0x0000002404047981 */ /* 0x000ea4000c1e1500 */
[----:B--2---:R-:W-:-:S05]  /*1450*/  HADD2.F32 R0, -RZ, R4.H0_H0 ;  /* 0x20000004ff007230 */ /* 0x004fca0000004100 */
[----:B------:R-:W-:-:S04]  /*1460*/  FMUL.FTZ R0, R0, 1 ;  /* 0x3f80000000007820 */ /* 0x000fc80000410000 */
[----:B------:R0:W1:Y:S02]  /*1470*/  F2F.F64.F32 R22, R0 ;  /* 0x0000000000167310 */ /* 0x0000640000201800 */
[----:B01----:R-:W-:Y:S05]  /*1480*/  BRA `(.L_x_7425) ;  /* 0x0000000800b07947 */ /* 0x003fea0003800000 */
.L_x_7430:
[----:B------:R0:W5:Y:S01]  /*1490*/  LDG.E.64 R22, desc[UR36][R4.64] ;  /* 0x0000002404167981 */ /* 0x000162000c1e1b00 */
[----:B------:R-:W-:Y:S05]  /*14a0*/  BRA `(.L_x_7425) ;  /* 0x0000000800a87947 */ /* 0x000fea0003800000 */
.L_x_7420:
        /* <DEDUP_REMOVED lines=13> */
.L_x_7434:
[----:B------:R4:W5:Y:S01]  /*1580*/  LDG.E.64 R22, desc[UR36][R4.64] ;  /* 0x0000002404167981 */ /* 0x000962000c1e1b00 */
[----:B------:R-:W-:Y:S05]  /*1590*/  BRA `(.L_x_7425) ;  /* 0x00000008006c7947 */ /* 0x000fea0003800000 */
.L_x_7433:
        /* <DEDUP_REMOVED lines=27> */
.L_x_7436:
        /* <DEDUP_REMOVED lines=15> */
.L_x_7435:
[----:B------:R-:W2:Y:S02]  /*1840*/  LDG.E.U16 R0, desc[UR36][R4.64] ;  /* 0x0000002404007981 */ /* 0x000ea4000c1e1500 */
[----:B--2---:R-:W-:-:S04]  /*1850*/  IMAD.U32 R0, R0, 0x10000, RZ ;  /* 0x0001000000007824 */ /* 0x004fc800078e00ff */
[----:B------:R-:W-:-:S04]  /*1860*/  FMUL.FTZ R0, R0, 1 ;  /* 0x3f80000000007820 */ /* 0x000fc80000410000 */
[----:B------:R4:W0:Y:S02]  /*1870*/  F2F.F64.F32 R22, R0 ;  /* 0x0000000000167310 */ /* 0x0008240000201800 */
[----:B0---4-:R-:W-:Y:S05]  /*1880*/  BRA `(.L_x_7425) ;  /* 0x0000000400b07947 */ /* 0x011fea0003800000 */
.L_x_7432:
        /* <DEDUP_REMOVED lines=11> */
.L_x_7439:
        /* <DEDUP_REMOVED lines=21> */
.L_x_7441:
[----:B------:R-:W-:Y:S05]  /*1a90*/  BSYNC.RECONVERGENT B0 ;  /* 0x0000000000007941 */ /* 0x000fea0003800200 */
.L_x_7440:
[----:B------:R-:W-:Y:S01]  /*1aa0*/  IMAD.SHL.U32 R0, R0, 0x100000, RZ ;  /* 0x0010000000007824 */ /* 0x000fe200078e00ff */
[----:B------:R-:W-:-:S04]  /*1ab0*/  LEA R3, R3, 0x3b800000, 0x17 ;  /* 0x3b80000003037811 */ /* 0x000fc800078eb8ff */
[----:B------:R-:W-:-:S05]  /*1ac0*/  LOP3.LUT R0, R3, R0, R7, 0xfe, !PT ;  /* 0x0000000003007212 */ /* 0x000fca00078efe07 */
[----:B------:R-:W-:-:S04]  /*1ad0*/  FMUL.FTZ R0, R0, 1 ;  /* 0x3f80000000007820 */ /* 0x000fc80000410000 */
[----:B------:R4:W0:Y:S02]  /*1ae0*/  F2F.F64.F32 R22, R0 ;  /* 0x0000000000167310 */ /* 0x0008240000201800 */
[----:B0---4-:R-:W-:Y:S05]  /*1af0*/  BRA `(.L_x_7425) ;  /* 0x0000000400147947 */ /* 0x011fea0003800000 */
.L_x_7438:
        /* <DEDUP_REMOVED lines=21> */
.L_x_7443:
[----:B------:R-:W-:Y:S05]  /*1c50*/  BSYNC.RECONVERGENT B0 ;  /* 0x0000000000007941 */ /* 0x000fea0003800200 */
.L_x_7442:
[----:B------:R-:W-:Y:S01]  /*1c60*/  IMAD.SHL.U32 R0, R0, 0x200000, RZ ;  /* 0x0020000000007824 */ /* 0x000fe200078e00ff */
[----:B------:R-:W-:-:S04]  /*1c70*/  LEA R3, R3, 0x37800000, 0x17 ;  /* 0x3780000003037811 */ /* 0x000fc800078eb8ff */
[----:B------:R-:W-:-:S05]  /*1c80*/  LOP3.LUT R0, R3, R0, R7, 0xfe, !PT ;  /* 0x0000000003007212 */ /* 0x000fca00078efe07 */
[----:B------:R-:W-:-:S04]  /*1c90*/  FMUL.FTZ R0, R0, 1 ;  /* 0x3f80000000007820 */ /* 0x000fc80000410000 */
[----:B------:R4:W0:Y:S02]  /*1ca0*/  F2F.F64.F32 R22, R0 ;  /* 0x0000000000167310 */ /* 0x0008240000201800 */
[----:B0---4-:R-:W-:Y:S05]  /*1cb0*/  BRA `(.L_x_7425) ;  /* 0x0000000000a47947 */ /* 0x011fea0003800000 */
.L_x_7437:
        /* <DEDUP_REMOVED lines=18> */
.L_x_7424:
        /* <DEDUP_REMOVED lines=16> */
.L_x_7446:
[----:B------:R-:W-:Y:S01]  /*1ee0*/  CS2R R22, SRZ ;  /* 0x0000000000167805 */ /* 0x000fe2000001ff00 */
[----:B------:R-:W-:Y:S06]  /*1ef0*/  BRA `(.L_x_7425) ;  /* 0x0000000000147947 */ /* 0x000fec0003800000 */
.L_x_7445:
[----:B------:R-:W2:Y:S02]  /*1f00*/  LDG.E.64 R22, desc[UR36][R4.64] ;  /* 0x0000002404167981 */ /* 0x000ea4000c1e1b00 */
[----:B--2---:R-:W1:Y:S02]  /*1f10*/  I2F.F64.U64 R22, R22 ;  /* 0x0000001600167312 */ /* 0x004e640000301800 */
[----:B-1----:R-:W-:Y:S05]  /*1f20*/  BRA `(.L_x_7425) ;  /* 0x0000000000087947 */ /* 0x002fea0003800000 */
.L_x_7444:
[----:B------:R-:W2:Y:S02]  /*1f30*/  LDG.E R4, desc[UR36][R4.64] ;  /* 0x0000002404047981 */ /* 0x000ea4000c1e1900 */
[----:B--2---:R1:W2:Y:S02]  /*1f40*/  I2F.F64.U32 R22, R4 ;  /* 0x0000000400167312 */ /* 0x0042a40000201800 */
.L_x_7425:
[----:B------:R-:W-:Y:S05]  /*1f50*/  BSYNC.RECONVERGENT B6 ;  /* 0x0000000000067941 */ /* 0x000fea0003800200 */
.L_x_7419:
[----:B------:R-:W-:-:S07]  /*1f60*/  VIADD R27, R27, 0x80 ;  /* 0x000000801b1b7836 */ /* 0x000fce0000000000 */
.L_x_7418:
[----:B------:R-:W-:Y:S05]  /*1f70*/  BSYNC.RECONVERGENT B7 ;  /* 0x0000000000077941 */ /* 0x000fea0003800200 */
.L_x_7417:
[----:B------:R-:W-:Y:S01]  /*1f80*/  ISETP.GE.AND P0, PT, R27, R2, PT ;  /* 0x000000021b00720c */ /* 0x000fe20003f06270 */
[----:B------:R-:W-:Y:S01]  /*1f90*/  BSSY.RECONVERGENT B7, `(.L_x_7447) ;  /* 0x00000f6000077945 */ /* 0x000fe20003800200 */
[----:B------:R-:W-:-:S11]  /*1fa0*/  CS2R R18, SRZ ;  /* 0x0000000000127805 */ /* 0x000fd6000001ff00 */
[----:B------:R-:W-:Y:S05]  /*1fb0*/  @P0 BRA `(.L_x_7448) ;  /* 0x0000000c00cc0947 */ /* 0x000fea0003800000 */
[----:B012-4-:R-:W0:Y:S01]  /*1fc0*/  LDC.64 R4, c[0x0][0x3a0] ;  /* 0x0000e800ff047b82 */ /* 0x017e220000000a00 */
        /* <DEDUP_REMOVED lines=20> */
.L_x_7453:
[----:B------:R-:W2:Y:S02]  /*2110*/  LDG.E.U8 R4, desc[UR36][R4.64] ;  /* 0x0000002404047981 */ /* 0x000ea4000c1e1100 */
[----:B--2---:R0:W1:Y:S02]  /*2120*/  I2F.F64.U16 R18, R4 ;  /* 0x0000000400127312 */ /* 0x0040640000101800 */
[----:B01----:R-:W-:Y:S05]  /*2130*/  BRA `(.L_x_7455) ;  /* 0x0000000c00647947 */ /* 0x003fea0003800000 */
.L_x_7452:
        /* <DEDUP_REMOVED lines=9> */
.L_x_7457:
[----:B------:R-:W2:Y:S02]  /*21d0*/  LDG.E R4, desc[UR36][R4.64] ;  /* 0x0000002404047981 */ /* 0x000ea4000c1e1900 */
[----:B--2---:R0:W1:Y:S02]  /*21e0*/  I2F.F64 R18, R4 ;  /* 0x0000000400127312 */ /* 0x0040640000201c00 */
[----:B01----:R-:W-:Y:S05]  /*21f0*/  BRA `(.L_x_7455) ;  /* 0x0000000c00347947 */ /* 0x003fea0003800000 */
.L_x_7456:
[----:B------:R-:W2:Y:S02]  /*2200*/  LDG.E.U16 R4, desc[UR36][R4.64] ;  /* 0x0000002404047981 */ /* 0x000ea4000c1e1500 */
[----:B--2---:R0:W1:Y:S02]  /*2210*/  I2F.F64.S16 R18, R4 ;  /* 0x0000000400127312 */ /* 0x0040640000101c00 */
[----:B01----:R-:W-:Y:S05]  /*2220*/  BRA `(.L_x_7455) ;  /* 0x0000000c00287947 */ /* 0x003fea0003800000 */
.L_x_7451:
        /* <DEDUP_REMOVED lines=10> */
.L_x_7459:
[----:B------:R-:W2:Y:S02]  /*22d0*/  LDG.E.U16 R0, desc[UR36][R4.64] ;  /* 0x0000002404007981 */ /* 0x000ea4000c1e1500 */
[----:B--2---:R-:W-:-:S05]  /*22e0*/  HADD2.F32 R0, -RZ, R0.H0_H0 ;  /* 0x20000000ff007230 */ /* 0x004fca0000004100 */
[----:B------:R-:W-:-:S04]  /*22f0*/  FMUL.FTZ R0, R0, 1 ;  /* 0x3f80000000007820 */ /* 0x000fc80000410000 */
[----:B------:R1:W2:Y:S02]  /*2300*/  F2F.F64.F32 R18, R0 ;  /* 0x0000000000127310 */ /* 0x0002a40000201800 */
[----:B-12---:R-:W-:Y:S05]  /*2310*/  BRA `(.L_x_7455) ;  /* 0x0000000800ec7947 */ /* 0x006fea0003800000 */
.L_x_7458:
        /* <DEDUP_REMOVED lines=10> */
.L_x_7461:
[----:B------:R-:W2:Y:S02]  /*23c0*/  LDG.E.U16 R4, desc[UR36][R4.64] ;  /* 0x0000002404047981 */ /* 0x000ea4000c1e1500 */
[----:B--2---:R-:W-:-:S05]  /*23d0*/  HADD2.F32 R0, -RZ, R4.H0_H0 ;  /* 0x20000004ff007230 */ /* 0x004fca0000004100 */
[----:B------:R-:W-:-:S04]  /*23e0*/  FMUL.FTZ R0, R0, 1 ;  /* 0x3f80000000007820 */ /* 0x000fc80000410000 */
[----:B------:R1:W2:Y:S02]  /*23f0*/  F2F.F64.F32 R18, R0 ;  /* 0x0000000000127310 */ /* 0x0002a40000201800 */
[----:B-12---:R-:W-:Y:S05]  /*2400*/  BRA `(.L_x_7455) ;  /* 0x0000000800b07947 */ /* 0x006fea0003800000 */
.L_x_7460:
[----:B------:R0:W5:Y:S01]  /*2410*/  LDG.E.64 R18, desc[UR36][R4.64] ;  /* 0x0000002404127981 */ /* 0x000162000c1e1b00 */
[----:B------:R-:W-:Y:S05]  /*2420*/  BRA `(.L_x_7455) ;  /* 0x0000000800a87947 */ /* 0x000fea0003800000 */
.L_x_7450:
        /* <DEDUP_REMOVED lines=13> */
.L_x_7464:
[----:B------:R1:W5:Y:S01]  /*2500*/  LDG.E.64 R18, desc[UR36][R4.64] ;  /* 0x0000002404127981 */ /* 0x000362000c1e1b00 */
[----:B------:R-:W-:Y:S05]  /*2510*/  BRA `(.L_x_7455) ;  /* 0x00000008006c7947 */ /* 0x000fea0003800000 */
.L_x_7463:
        /* <DEDUP_REMOVED lines=26> */
[----:B--2-4-:R-:W-:Y:S05]  /*26c0*/  BRA `(.L_x_7455) ;  /* 0x0000000800007947 */ /* 0x014fea0003800000 */
.L_x_7466:
        /* <DEDUP_REMOVED lines=14> */
[----:B--2-4-:R-:W-:Y:S05]  /*27b0*/  BRA `(.L_x_7455) ;  /* 0x0000000400c47947 */ /* 0x014fea0003800000 */
.L_x_7465:
[----:B------:R-:W2:Y:S02]  /*27c0*/  LDG.E.U16 R0, desc[UR36][R4.64] ;  /* 0x0000002404007981 */ /* 0x000ea4000c1e1500 */
[----:B--2---:R-:W-:-:S04]  /*27d0*/  IMAD.U32 R0, R0, 0x10000, RZ ;  /* 0x0001000000007824 */ /* 0x004fc800078e00ff */
[----:B------:R-:W-:-:S04]  /*27e0*/  FMUL.FTZ R0, R0, 1 ;  /* 0x3f80000000007820 */ /* 0x000fc80000410000 */
[----:B------:R2:W4:Y:S02]  /*27f0*/  F2F.F64.F32 R18, R0 ;  /* 0x0000000000127310 */ /* 0x0005240000201800 */
[----:B--2-4-:R-:W-:Y:S05]  /*2800*/  BRA `(.L_x_7455) ;  /* 0x0000000400b07947 */ /* 0x014fea0003800000 */
.L_x_7462:
        /* <DEDUP_REMOVED lines=9> */
[----:B--2---:R0:W1:Y:S02]  /*28a0*/  I2F.F64.U16 R18, R4 ;  /* 0x0000000400127312 */ /* 0x0040640000101800 */
[----:B01----:R-:W-:Y:S05]  /*28b0*/  BRA `(.L_x_7455) ;  /* 0x0000000400847947 */ /* 0x003fea0003800000 */
.L_x_7469:
        /* <DEDUP_REMOVED lines=21> */
.L_x_7471:
[----:B------:R-:W-:Y:S05]  /*2a10*/  BSYNC.RECONVERGENT B0 ;  /* 0x0000000000007941 */ /* 0x000fea0003800200 */
.L_x_7470:
[----:B------:R-:W-:Y:S01]  /*2a20*/  IMAD.SHL.U32 R0, R0, 0x100000, RZ ;  /* 0x0010000000007824 */ /* 0x000fe200078e00ff */
[----:B------:R-:W-:-:S04]  /*2a30*/  LEA R3, R3, 0x3b800000, 0x17 ;  /* 0x3b80000003037811 */ /* 0x000fc800078eb8ff */
[----:B------:R-:W-:-:S05]  /*2a40*/  LOP3.LUT R0, R3, R0, R7, 0xfe, !PT ;  /* 0x0000000003007212 */ /* 0x000fca00078efe07 */
[----:B------:R-:W-:-:S04]  /*2a50*/  FMUL.FTZ R0, R0, 1 ;  /* 0x3f80000000007820 */ /* 0x000fc80000410000 */
[----:B------:R0:W1:Y:S02]  /*2a60*/  F2F.F64.F32 R18, R0 ;  /* 0x0000000000127310 */ /* 0x0000640000201800 */
[----:B01----:R-:W-:Y:S05]  /*2a70*/  BRA `(.L_x_7455) ;  /* 0x0000000400147947 */ /* 0x003fea0003800000 */
.L_x_7468:
        /* <DEDUP_REMOVED lines=21> */
.L_x_7473:
[----:B------:R-:W-:Y:S05]  /*2bd0*/  BSYNC.RECONVERGENT B0 ;  /* 0x0000000000007941 */ /* 0x000fea0003800200 */
.L_x_7472:
[----:B------:R-:W-:Y:S01]  /*2be0*/  IMAD.SHL.U32 R0, R0, 0x200000, RZ ;  /* 0x0020000000007824 */ /* 0x000fe200078e00ff */
[----:B------:R-:W-:-:S04]  /*2bf0*/  LEA R3, R3, 0x37800000, 0x17 ;  /* 0x3780000003037811 */ /* 0x000fc800078eb8ff */
[----:B------:R-:W-:-:S05]  /*2c00*/  LOP3.LUT R0, R3, R0, R7, 0xfe, !PT ;  /* 0x0000000003007212 */ /* 0x000fca00078efe07 */
[----:B------:R-:W-:-:S04]  /*2c10*/  FMUL.FTZ R0, R0, 1 ;  /* 0x3f80000000007820 */ /* 0x000fc80000410000 */
[----:B------:R0:W1:Y:S02]  /*2c20*/  F2F.F64.F32 R18, R0 ;  /* 0x0000000000127310 */ /* 0x0000640000201800 */
[----:B01----:R-:W-:Y:S05]  /*2c30*/  BRA `(.L_x_7455) ;  /* 0x0000000000a47947 */ /* 0x003fea0003800000 */
.L_x_7467:
        /* <DEDUP_REMOVED lines=18> */
.L_x_7454:
        /* <DEDUP_REMOVED lines=16> */
.L_x_7476:
[----:B------:R-:W-:Y:S01]  /*2e60*/  CS2R R18, SRZ ;  /* 0x0000000000127805 */ /* 0x000fe2000001ff00 */
[----:B------:R-:W-:Y:S06]  /*2e70*/  BRA `(.L_x_7455) ;  /* 0x0000000000147947 */ /* 0x000fec0003800000 */
.L_x_7475:
[----:B------:R-:W2:Y:S02]  /*2e80*/  LDG.E.64 R18, desc[UR36][R4.64] ;  /* 0x0000002404127981 */ /* 0x000ea4000c1e1b00 */
[----:B--2---:R-:W0:Y:S02]  /*2e90*/  I2F.F64.U64 R18, R18 ;  /* 0x0000001200127312 */ /* 0x004e240000301800 */
[----:B0-----:R-:W-:Y:S05]  /*2ea0*/  BRA `(.L_x_7455) ;  /* 0x0000000000087947 */ /* 0x001fea0003800000 */
.L_x_7474:
[----:B------:R-:W2:Y:S02]  /*2eb0*/  LDG.E R4, desc[UR36][R4.64] ;  /* 0x0000002404047981 */ /* 0x000ea4000c1e1900 */
[----:B--2---:R2:W4:Y:S02]  /*2ec0*/  I2F.F64.U32 R18, R4 ;  /* 0x0000000400127312 */ /* 0x0045240000201800 */
.L_x_7455:
[----:B------:R-:W-:Y:S05]  /*2ed0*/  BSYNC.RECONVERGENT B6 ;  /* 0x0000000000067941 */ /* 0x000fea0003800200 */
.L_x_7449:
[----:B------:R-:W-:-:S07]  /*2ee0*/  VIADD R27, R27, 0x80 ;  /* 0x000000801b1b7836 */ /* 0x000fce0000000000 */
.L_x_7448:
[----:B------:R-:W-:Y:S05]  /*2ef0*/  BSYNC.RECONVERGENT B7 ;  /* 0x0000000000077941 */ /* 0x000fea0003800200 */
.L_x_7447:
[----:B------:R-:W-:Y:S01]  /*2f00*/  ISETP.GE.AND P0, PT, R27, R2, PT ;  /* 0x000000021b00720c */ /* 0x000fe20003f06270 */
[----:B------:R-:W-:Y:S01]  /*2f10*/  BSSY.RECONVERGENT B6, `(.L_x_7477) ;  /* 0x00000f0000067945 */ /* 0x000fe20003800200 */
[----:B------:R-:W-:-:S11]  /*2f20*/  CS2R R16, SRZ ;  /* 0x0000000000107805 */ /* 0x000fd6000001ff00 */
[----:B------:R-:W-:Y:S05]  /*2f30*/  @P0 BRA `(.L_x_7478) ;  /* 0x0000000c00b40947 */ /* 0x000fea0003800000 */
[----:B012-4-:R-:W0:Y:S01]  /*2f40*/  LDC.64 R4, c[0x0][0x3a0] ;  /* 0x0000e800ff047b82 */ /* 0x017e220000000a00 */
        /* <DEDUP_REMOVED lines=19> */
.L_x_7482:
[----:B------:R-:W2:Y:S02]  /*3080*/  LDG.E.U8 R4, desc[UR36][R4.64] ;  /* 0x0000002404047981 */ /* 0x000ea4000c1e1100 */
[----:B--2---:R0:W1:Y:S02]  /*3090*/  I2F.F64.U16 R16, R4 ;  /* 0x0000000400107312 */ /* 0x0040640000101800 */
[----:B01----:R-:W-:Y:S05]  /*30a0*/  BRA `(.L_x_7478) ;  /* 0x0000000c00587947 */ /* 0x003fea0003800000 */
.L_x_7481:
        /* <DEDUP_REMOVED lines=9> */
.L_x_7485:
[----:B------:R-:W2:Y:S02]  /*3140*/  LDG.E R4, desc[UR36][R4.64] ;  /* 0x0000002404047981 */ /* 0x000ea4000c1e1900 */
[----:B--2---:R0:W1:Y:S02]  /*3150*/  I2F.F64 R16, R4 ;  /* 0x0000000400107312 */ /* 0x0040640000201c00 */
[----:B01----:R-:W-:Y:S05]  /*3160*/  BRA `(.L_x_7478) ;  /* 0x0000000c00287947 */ /* 0x003fea0003800000 */
.L_x_7484:
[----:B------:R-:W2:Y:S02]  /*3170*/  LDG.E.U16 R4, desc[UR36][R4.64] ;  /* 0x0000002404047981 */ /* 0x000ea4000c1e1500 */
[----:B--2---:R0:W1:Y:S02]  /*3180*/  I2F.F64.S16 R16, R4 ;  /* 0x0000000400107312 */ /* 0x0040640000101c00 */
[----:B01----:R-:W-:Y:S05]  /*3190*/  BRA `(.L_x_7478) ;  /* 0x0000000c001c7947 */ /* 0x003fea0003800000 */
.L_x_7480:
        /* <DEDUP_REMOVED lines=10> */
.L_x_7487:
[----:B------:R-:W2:Y:S02]  /*3240*/  LDG.E.U16 R0, desc[UR36][R4.64] ;  /* 0x0000002404007981 */ /* 0x000ea4000c1e1500 */
[----:B--2---:R-:W-:-:S05]  /*3250*/  HADD2.F32 R0, -RZ, R0.H0_H0 ;  /* 0x20000000ff007230 */ /* 0x004fca0000004100 */
[----:B------:R-:W-:-:S04]  /*3260*/  FMUL.FTZ R0, R0, 1 ;  /* 0x3f80000000007820 */ /* 0x000fc80000410000 */
[----:B------:R0:W1:Y:S02]  /*3270*/  F2F.F64.F32 R16, R0 ;  /* 0x0000000000107310 */ /* 0x0000640000201800 */
[----:B01----:R-:W-:Y:S05]  /*3280*/  BRA `(.L_x_7478) ;  /* 0x0000000800e07947 */ /* 0x003fea0003800000 */
.L_x_7486:
        /* <DEDUP_REMOVED lines=10> */
.L_x_7489:
[----:B------:R-:W2:Y:S02]  /*3330*/  LDG.E.U16 R4, desc[UR36][R4.64] ;  /* 0x0000002404047981 */ /* 0x000ea4000c1e1500 */
[----:B--2---:R-:W-:-:S05]  /*3340*/  HADD2.F32 R0, -RZ, R4.H0_H0 ;  /* 0x20000004ff007230 */ /* 0x004fca0000004100 */
[----:B------:R-:W-:-:S04]  /*3350*/  FMUL.FTZ R0, R0, 1 ;  /* 0x3f80000000007820 */ /* 0x000fc80000410000 */
[----:B------:R0:W1:Y:S02]  /*3360*/  F2F.F64.F32 R16, R0 ;  /* 0x0000000000107310 */ /* 0x0000640000201800 */
[----:B01----:R-:W-:Y:S05]  /*3370*/  BRA `(.L_x_7478) ;  /* 0x0000000800a47947 */ /* 0x003fea0003800000 */
.L_x_7488:
[----:B------:R0:W5:Y:S01]  /*3380*/  LDG.E.64 R16, desc[UR36][R4.64] ;  /* 0x0000002404107981 */ /* 0x000162000c1e1b00 */
[----:B------:R-:W-:Y:S05]  /*3390*/  BRA `(.L_x_7478) ;  /* 0x00000008009c7947 */ /* 0x000fea0003800000 */
.L_x_7479:
        /* <DEDUP_REMOVED lines=13> */
.L_x_7492:
[----:B------:R0:W5:Y:S01]  /*3470*/  LDG.E.64 R16, desc[UR36][R4.64] ;  /* 0x0000002404107981 */ /* 0x000162000c1e1b00 */
[----:B------:R-:W-:Y:S05]  /*3480*/  BRA `(.L_x_7478) ;  /* 0x0000000800607947 */ /* 0x000fea0003800000 */
.L_x_7491:
        /* <DEDUP_REMOVED lines=27> */
.L_x_7494:
        /* <DEDUP_REMOVED lines=15> */
.L_x_7493:
[----:B------:R-:W2:Y:S02]  /*3730*/  LDG.E.U16 R0, desc[UR36][R4.64] ;  /* 0x0000002404007981 */ /* 0x000ea4000c1e1500 */
[----:B--2---:R-:W-:-:S04]  /*3740*/  IMAD.U32 R0, R0, 0x10000, RZ ;  /* 0x0001000000007824 */ /* 0x004fc800078e00ff */
[----:B------:R-:W-:-:S04]  /*3750*/  FMUL.FTZ R0, R0, 1 ;  /* 0x3f80000000007820 */ /* 0x000fc80000410000 */
[----:B------:R0:W1:Y:S02]  /*3760*/  F2F.F64.F32 R16, R0 ;  /* 0x0000000000107310 */ /* 0x0000640000201800 */
[----:B01----:R-:W-:Y:S05]  /*3770*/  BRA `(.L_x_7478) ;  /* 0x0000000400a47947 */ /* 0x003fea0003800000 */
.L_x_7490:
        /* <DEDUP_REMOVED lines=11> */
.L_x_7497:
[----:B------:R-:W2:Y:S02]  /*3830*/  LDG.E.U8 R4, desc[UR36][R4.64] ;  /* 0x0000002404047981 */ /* 0x000ea4000c1e1100 */
        /* <DEDUP_REMOVED lines=19> */
.L_x_7499:
[----:B------:R-:W-:Y:S05]  /*3970*/  BSYNC.RECONVERGENT B0 ;  /* 0x0000000000007941 */ /* 0x000fea0003800200 */
.L_x_7498:
[----:B------:R-:W-:Y:S01]  /*3980*/  IMAD.SHL.U32 R0, R0, 0x100000, RZ ;  /* 0x0010000000007824 */ /* 0x000fe200078e00ff */
[----:B------:R-:W-:-:S04]  /*3990*/  LEA R3, R3, 0x3b800000, 0x17 ;  /* 0x3b80000003037811 */ /* 0x000fc800078eb8ff */
[----:B------:R-:W-:-:S05]  /*39a0*/  LOP3.LUT R0, R3, R0, R7, 0xfe, !PT ;  /* 0x0000000003007212 */ /* 0x000fca00078efe07 */
[----:B------:R-:W-:-:S04]  /*39b0*/  FMUL.FTZ R0, R0, 1 ;  /* 0x3f80000000007820 */ /* 0x000fc80000410000 */
[----:B------:R0:W1:Y:S02]  /*39c0*/  F2F.F64.F32 R16, R0 ;  /* 0x0000000000107310 */ /* 0x0000640000201800 */
[----:B01----:R-:W-:Y:S05]  /*39d0*/  BRA `(.L_x_7478) ;  /* 0x00000004000c7947 */ /* 0x003fea0003800000 */
.L_x_7496:
        /* <DEDUP_REMOVED lines=20> */
.L_x_7501:
[----:B------:R-:W-:Y:S05]  /*3b20*/  BSYNC.RECONVERGENT B0 ;  /* 0x0000000000007941 */ /* 0x000fea0003800200 */
.L_x_7500:
[----:B------:R-:W-:Y:S01]  /*3b30*/  IMAD.SHL.U32 R0, R0, 0x200000, RZ ;  /* 0x0020000000007824 */ /* 0x000fe200078e00ff */
[----:B------:R-:W-:-:S04]  /*3b40*/  LEA R3, R3, 0x37800000, 0x17 ;  /* 0x3780000003037811 */ /* 0x000fc800078eb8ff */
[----:B------:R-:W-:-:S05]  /*3b50*/  LOP3.LUT R0, R3, R0, R7, 0xfe, !PT ;  /* 0x0000000003007212 */ /* 0x000fca00078efe07 */
[----:B------:R-:W-:-:S04]  /*3b60*/  FMUL.FTZ R0, R0, 1 ;  /* 0x3f80000000007820 */ /* 0x000fc80000410000 */
[----:B------:R0:W1:Y:S02]  /*3b70*/  F2F.F64.F32 R16, R0 ;  /* 0x0000000000107310 */ /* 0x0000640000201800 */
[----:B01----:R-:W-:Y:S05]  /*3b80*/  BRA `(.L_x_7478) ;  /* 0x0000000000a07947 */ /* 0x003fea0003800000 */
.L_x_7495:
        /* <DEDUP_REMOVED lines=18> */
.L_x_7483:
        /* <DEDUP_REMOVED lines=16> */
.L_x_7504:
[----:B------:R-:W-:Y:S05]  /*3db0*/  BRA `(.L_x_7478) ;  /* 0x0000000000147947 */ /* 0x000fea0003800000 */
.L_x_7503:
[----:B------:R-:W2:Y:S02]  /*3dc0*/  LDG.E.64 R16, desc[UR36][R4.64] ;  /* 0x0000002404107981 */ /* 0x000ea4000c1e1b00 */
[----:B--2---:R-:W0:Y:S02]  /*3dd0*/  I2F.F64.U64 R16, R16 ;  /* 0x0000001000107312 */ /* 0x004e240000301800 */
[----:B0-----:R-:W-:Y:S05]  /*3de0*/  BRA `(.L_x_7478) ;  /* 0x0000000000087947 */ /* 0x001fea0003800000 */
.L_x_7502:
[----:B------:R-:W2:Y:S02]  /*3df0*/  LDG.E R4, desc[UR36][R4.64] ;  /* 0x0000002404047981 */ /* 0x000ea4000c1e1900 */
[----:B--2---:R0:W1:Y:S02]  /*3e00*/  I2F.F64.U32 R16, R4 ;  /* 0x0000000400107312 */ /* 0x0040640000201800 */
.L_x_7478:
[----:B------:R-:W-:Y:S05]  /*3e10*/  BSYNC.RECONVERGENT B6 ;  /* 0x0000000000067941 */ /* 0x000fea0003800200 */
.L_x_7477:
[----:B------:R-:W0:Y:S01]  /*3e20*/  LDC R0, c[0x0][0x390] ;  /* 0x0000e400ff007b82 */ /* 0x000e220000000800 */
[----:B------:R-:W-:Y:S01]  /*3e30*/  ISETP.GE.AND P0, PT, R33, R2, PT ;  /* 0x000000022100720c */ /* 0x000fe20003f06270 */
[----:B------:R-:W-:Y:S06]  /*3e40*/  BSSY.RECONVERGENT B0, `(.L_x_7505) ;  /* 0x0000038000007945 */ /* 0x000fec0003800200 */
[----:B------:R-:W0:Y:S06]  /*3e50*/  LDC R11, c[0x0][0x394] ;  /* 0x0000e500ff0b7b82 */ /* 0x000e2c0000000800 */
[----:B------:R-:W-:Y:S05]  /*3e60*/  @P0 BRA `(.L_x_7506) ;  /* 0x0000000000d40947 */ /* 0x000fea0003800000 */
[----:B------:R-:W3:Y:S01]  /*3e70*/  LDCU UR4, c[0x0][0x394] ;  /* 0x00007280ff0477ac */ /* 0x000ee20008000800 */
[----:B------:R-:W3:Y:S01]  /*3e80*/  LDC.64 R8, c[0x0][0x390] ;  /* 0x0000e400ff087b82 */ /* 0x000ee20000000a00 */
[----:B012-4-:R-:W-:Y:S01]  /*3e90*/  IMAD.MOV.U32 R4, RZ, RZ, 0x1 ;  /* 0x00000001ff047424 */ /* 0x017fe200078e00ff */
[----:B---3-5:R-:W-:Y:S01]  /*3ea0*/  FSETP.GEU.AND P1, PT, |R25|, 6.5827683646048100446e-37, PT ;  /* 0x036000001900780b */ /* 0x028fe20003f2e200 */
[----:B------:R-:W-:Y:S01]  /*3eb0*/  BSSY.RECONVERGENT B1, `(.L_x_7507) ;  /* 0x000002f000017945 */ /* 0x000fe20003800200 */
[----:B------:R-:W0:Y:S03]  /*3ec0*/  MUFU.RCP64H R5, UR4 ;  /* 0x0000000400057d08 */ /* 0x000e260008001800 */
        /* <DEDUP_REMOVED lines=42> */
[----:B------:R-:W-:Y:S05]  /*4170*/  CALL.REL.NOINC `($__internal_7_$__cuda_sm20_div_rn_f64_full) ;  /* 0x0000005800f47944 */ /* 0x000fea0003c00000 */
[----:B------:R-:W-:Y:S02]  /*4180*/  IMAD.MOV.U32 R6, RZ, RZ, R20 ;  /* 0x000000ffff067224 */ /* 0x000fe400078e0014 */
[----:B------:R-:W-:-:S07]  /*4190*/  IMAD.MOV.U32 R7, RZ, RZ, R21 ;  /* 0x000000ffff077224 */ /* 0x000fce00078e0015 */
.L_x_7508:
[----:B------:R-:W-:Y:S05]  /*41a0*/  BSYNC.RECONVERGENT B1 ;  /* 0x0000000000017941 */ /* 0x000fea0003800200 */
.L_x_7507:
[----:B------:R0:W1:Y:S02]  /*41b0*/  FRND.F64.TRUNC R4, R6 ;  /* 0x0000000600047313 */ /* 0x000064000030d800 */
.L_x_7506:
[----:B------:R-:W-:Y:S05]  /*41c0*/  BSYNC.RECONVERGENT B0 ;  /* 0x0000000000007941 */ /* 0x000fea0003800200 */
.L_x_7505:
[----:B------:R-:W-:Y:S01]  /*41d0*/  VIADD R31, R33, 0x80 ;  /* 0x00000080211f7836 */ /* 0x000fe20000000000 */
[----:B------:R-:W-:Y:S04]  /*41e0*/  BSSY.RECONVERGENT B0, `(.L_x_7509) ;  /* 0x0000038000007945 */ /* 0x000fe80003800200 */
[----:B------:R-:W-:-:S13]  /*41f0*/  ISETP.GE.AND P0, PT, R31, R2, PT ;  /* 0x000000021f00720c */ /* 0x000fda0003f06270 */
[----:B------:R-:W-:Y:S05]  /*4200*/  @P0 BRA `(.L_x_7510) ;  /* 0x0000000000d40947 */ /* 0x000fea0003800000 */
[----:B------:R-:W1:Y:S01]  /*4210*/  LDCU UR4, c[0x0][0x394] ;  /* 0x00007280ff0477ac */ /* 0x000e620008000800 */
[----:B------:R-:W3:Y:S01]  /*4220*/  LDC.64 R12, c[0x0][0x390] ;  /* 0x0000e400ff0c7b82 */ /* 0x000ee20000000a00 */
[----:B------:R-:W-:Y:S01]  /*4230*/  IMAD.MOV.U32 R8, RZ, RZ, 0x1 ;  /* 0x00000001ff087424 */ /* 0x000fe200078e00ff */
[----:B--2--5:R-:W-:Y:S01]  /*4240*/  FSETP.GEU.AND P1, PT, |R23|, 6.5827683646048100446e-37, PT ;  /* 0x036000001700780b */ /* 0x024fe20003f2e200 */
[----:B------:R-:W-:Y:S01]  /*4250*/  BSSY.RECONVERGENT B1, `(.L_x_7511) ;  /* 0x000002f000017945 */ /* 0x000fe20003800200 */
[----:B-1----:R-:W3:Y:S03]  /*4260*/  MUFU.RCP64H R9, UR4 ;  /* 0x0000000400097d08 */ /* 0x002ee60008001800 */
[----:B---3--:R-:W1:-:S15]  /*4270*/  DFMA R14, R8, -R12, 1 ;  /* 0x3ff00000080e742b */ /* 0x008e5e000000080c */
        /* <DEDUP_REMOVED lines=35> */
[----:B-1----:R-:W-:-:S05]  /*44b0*/  FFMA R3, RZ, UR4, R27 ;  /* 0x00000004ff037c23 */ /* 0x002fca000800001b */
[----:B------:R-:W-:-:S13]  /*44c0*/  FSETP.GT.AND P0, PT, |R3|, 1.469367938527859385e-39, PT ;  /* 0x001000000300780b */ /* 0x000fda0003f04200 */
[----:B------:R-:W-:Y:S05]  /*44d0*/  @P0 BRA P1, `(.L_x_7512) ;  /* 0x0000000000180947 */ /* 0x000fea0000800000 */
[----:B------:R-:W-:Y:S01]  /*44e0*/  IMAD.MOV.U32 R12, RZ, RZ, R22 ;  /* 0x000000ffff0c7224 */ /* 0x000fe200078e0016 */
[----:B------:R-:W-:Y:S01]  /*44f0*/  MOV R42, 0x4520 ;  /* 0x00004520002a7802 */ /* 0x000fe20000000f00 */
[----:B------:R-:W-:-:S07]  /*4500*/  IMAD.MOV.U32 R13, RZ, RZ, R23 ;  /* 0x000000ffff0d7224 */ /* 0x000fce00078e0017 */
[----:B0---4-:R-:W-:Y:S05]  /*4510*/  CALL.REL.NOINC `($__internal_7_$__cuda_sm20_div_rn_f64_full) ;  /* 0x00000058000c7944 */ /* 0x011fea0003c00000 */
[----:B------:R-:W-:Y:S02]  /*4520*/  IMAD.MOV.U32 R26, RZ, RZ, R20 ;  /* 0x000000ffff1a7224 */ /* 0x000fe400078e0014 */
[----:B------:R-:W-:-:S07]  /*4530*/  IMAD.MOV.U32 R27, RZ, RZ, R21 ;  /* 0x000000ffff1b7224 */ /* 0x000fce00078e0015 */
.L_x_7512:
[----:B------:R-:W-:Y:S05]  /*4540*/  BSYNC.RECONVERGENT B1 ;  /* 0x0000000000017941 */ /* 0x000fea0003800200 */
.L_x_7511:
[----:B------:R1:W2:Y:S02]  /*4550*/  FRND.F64.TRUNC R28, R26 ;  /* 0x0000001a001c7313 */ /* 0x0002a4000030d800 */
.L_x_7510:
[----:B------:R-:W-:Y:S05]  /*4560*/  BSYNC.RECONVERGENT B0 ;  /* 0x0000000000007941 */ /* 0x000fea0003800200 */
.L_x_7509:
[----:B------:R-:W-:Y:S01]  /*4570*/  VIADD R3, R33, 0x100 ;  /* 0x0000010021037836 */ /* 0x000fe20000000000 */
[----:B------:R-:W-:Y:S04]  /*4580*/  BSSY.RECONVERGENT B0, `(.L_x_7513) ;  /* 0x0000038000007945 */ /* 0x000fe80003800200 */
[----:B------:R-:W-:-:S13]  /*4590*/  ISETP.GE.AND P0, PT, R3, R2, PT ;  /* 0x000000020300720c */ /* 0x000fda0003f06270 */
[----:B------:R-:W-:Y:S05]  /*45a0*/  @P0 BRA `(.L_x_7514) ;  /* 0x0000000000d40947 */ /* 0x000fea0003800000 */
[----:B------:R-:W0:Y:S01]  /*45b0*/  LDCU UR4, c[0x0][0x394] ;  /* 0x00007280ff0477ac */ /* 0x000e220008000800 */
[----:B------:R-:W1:Y:S01]  /*45c0*/  LDC.64 R12, c[0x0][0x390] ;  /* 0x0000e400ff0c7b82 */ /* 0x000e620000000a00 */
[----:B------:R-:W-:Y:S01]  /*45d0*/  IMAD.MOV.U32 R8, RZ, RZ, 0x1 ;  /* 0x00000001ff087424 */ /* 0x000fe200078e00ff */
[----:B----45:R-:W-:Y:S01]  /*45e0*/  FSETP.GEU.AND P1, PT, |R19|, 6.5827683646048100446e-37, PT ;  /* 0x036000001300780b */ /* 0x030fe20003f2e200 */
[----:B------:R-:W-:Y:S01]  /*45f0*/  BSSY.RECONVERGENT B1, `(.L_x_7515) ;  /* 0x000002f000017945 */ /* 0x000fe20003800200 */
[----:B0-----:R-:W1:Y:S03]  /*4600*/  MUFU.RCP64H R9, UR4 ;  /* 0x0000000400097d08 */ /* 0x001e660008001800 */
        /* <DEDUP_REMOVED lines=42> */
[----:B---3--:R-:W-:Y:S05]  /*48b0*/  CALL.REL.NOINC `($__internal_7_$__cuda_sm20_div_rn_f64_full) ;  /* 0x0000005400247944 */ /* 0x008fea0003c00000 */
[----:B------:R-:W-:Y:S02]  /*48c0*/  IMAD.MOV.U32 R22, RZ, RZ, R20 ;  /* 0x000000ffff167224 */ /* 0x000fe400078e0014 */
[----:B------:R-:W-:-:S07]  /*48d0*/  IMAD.MOV.U32 R23, RZ, RZ, R21 ;  /* 0x000000ffff177224 */ /* 0x000fce00078e0015 */
.L_x_7516:
[----:B------:R-:W-:Y:S05]  /*48e0*/  BSYNC.RECONVERGENT B1 ;  /* 0x0000000000017941 */ /* 0x000fea0003800200 */
.L_x_7515:
[----:B---3--:R0:W1:Y:S02]  /*48f0*/  FRND.F64.TRUNC R24, R22 ;  /* 0x0000001600187313 */ /* 0x008064000030d800 */
.L_x_7514:
[----:B------:R-:W-:Y:S05]  /*4900*/  BSYNC.RECONVERGENT B0 ;  /* 0x0000000000007941 */ /* 0x000fea0003800200 */
.L_x_7513:
[----:B------:R-:W-:Y:S01]  /*4910*/  VIADD R3, R33, 0x180 ;  /* 0x0000018021037836 */ /* 0x000fe20000000000 */
[----:B------:R-:W-:Y:S04]  /*4920*/  BSSY.RECONVERGENT B0, `(.L_x_7517) ;  /* 0x0000038000007945 */ /* 0x000fe80003800200 */
[----:B------:R-:W-:-:S13]  /*4930*/  ISETP.GE.AND P0, PT, R3, R2, PT ;  /* 0x000000020300720c */ /* 0x000fda0003f06270 */
[----:B------:R-:W-:Y:S05]  /*4940*/  @P0 BRA `(.L_x_7518) ;  /* 0x0000000000d40947 */ /* 0x000fea0003800000 */
[----:B------:R-:W0:Y:S01]  /*4950*/  LDCU UR4, c[0x0][0x394] ;  /* 0x00007280ff0477ac */ /* 0x000e220008000800 */
[----:B------:R-:W2:Y:S01]  /*4960*/  LDC.64 R12, c[0x0][0x390] ;  /* 0x0000e400ff0c7b82 */ /* 0x000ea20000000a00 */
[----:B------:R-:W-:Y:S01]  /*4970*/  IMAD.MOV.U32 R8, RZ, RZ, 0x1 ;  /* 0x00000001ff087424 */ /* 0x000fe200078e00ff */
[----:B-1---5:R-:W-:Y:S01]  /*4980*/  FSETP.GEU.AND P1, PT, |R17|, 6.5827683646048100446e-37, PT ;  /* 0x036000001100780b */ /* 0x022fe20003f2e200 */
[----:B------:R-:W-:Y:S01]  /*4990*/  BSSY.RECONVERGENT B1, `(.L_x_7519) ;  /* 0x000002f000017945 */ /* 0x000fe20003800200 */
[----:B0-----:R-:W2:Y:S03]  /*49a0*/  MUFU.RCP64H R9, UR4 ;  /* 0x0000000400097d08 */ /* 0x001ea60008001800 */
[----:B--2---:R-:W0:-:S15]  /*49b0*/  DFMA R14, R8, -R12, 1 ;  /* 0x3ff00000080e742b */ /* 0x004e1e000000080c */
        /* <DEDUP_REMOVED lines=19> */
[----:B0-----:R-:W4:-:S15]  /*4af0*/  DFMA R14, R14, R8, R14 ;  /* 0x000000080e0e722b */ /* 0x001f1e000000000e */
[----:B------:R-:W-:-:S15]  /*4b00*/  NOP ;  /* 0x0000000000007918 */ /* 0x000fde0000000000 */
[----:B------:R-:W-:-:S15]  /*4b10*/  NOP ;  /* 0x0000000000007918 */ /* 0x000fde0000000000 */
[----:B------:R-:W-:-:S15]  /*4b20*/  NOP ;  /* 0x0000000000007918 */ /* 0x000fde0000000000 */
[----:B------:R-:W-:-:S04]  /*4b30*/  NOP ;  /* 0x0000000000007918 */ /* 0x000fc80000000000 */
[----:B----4-:R-:W0:-:S15]  /*4b40*/  DMUL R18, R14, R16 ;  /* 0x000000100e127228 */ /* 0x010e1e0000000000 */
        /* <DEDUP_REMOVED lines=19> */
.L_x_7520:
[----:B------:R-:W-:Y:S05]  /*4c80*/  BSYNC.RECONVERGENT B1 ;  /* 0x0000000000017941 */ /* 0x000fea0003800200 */
.L_x_7519:
[----:B------:R0:W1:Y:S02]  /*4c90*/  FRND.F64.TRUNC R16, R18 ;  /* 0x0000001200107313 */ /* 0x000064000030d800 */
.L_x_7518:
[----:B------:R-:W-:Y:S05]  /*4ca0*/  BSYNC.RECONVERGENT B0 ;  /* 0x0000000000007941 */ /* 0x000fea0003800200 */
.L_x_7517:
[----:B------:R-:W0:Y:S01]  /*4cb0*/  LDC.U8 R34, c[0x0][0x3b4] ;  /* 0x0000ed00ff227b82 */ /* 0x000e220000000000 */
[----:B------:R-:W-:Y:S01]  /*4cc0*/  ISETP.GE.AND P0, PT, R33, R2, PT ;  /* 0x000000022100720c */ /* 0x000fe20003f06270 */
[----:B------:R-:W-:Y:S04]  /*4cd0*/  BSSY.RECONVERGENT B7, `(.L_x_7521) ;  /* 0x00003cc000077945 */ /* 0x000fe80003800200 */
[----:B------:R-:W-:Y:S08]  /*4ce0*/  BSSY.RELIABLE B6, `(.L_x_7522) ;  /* 0x0000290000067945 */ /* 0x000ff00003800100 */
[----:B------:R-:W-:Y:S05]  /*4cf0*/  @P0 BRA `(.L_x_7523) ;  /* 0x00000028002c0947 */ /* 0x000fea0003800000 */
[----:B------:R-:W1:Y:S01]  /*4d00*/  LDCU UR4, c[0x0][0x3b8] ;  /* 0x00007700ff0477ac */ /* 0x000e620008000800 */
[----:B------:R-:W2:Y:S01]  /*4d10*/  LDC.64 R8, c[0x0][0x398] ;  /* 0x0000e600ff087b82 */ /* 0x000ea20000000a00 */
[----:B0-----:R-:W-:Y:S01]  /*4d20*/  IMAD R0, R32, 0x200, R33 ;  /* 0x0000020020007824 */ /* 0x001fe200078e0221 */
[----:B------:R-:W-:-:S03]  /*4d30*/  PRMT R10, R34, 0x9910, RZ ;  /* 0x00009910220a7816 */ /* 0x000fc600000000ff */
[----:B-1----:R-:W-:Y:S02]  /*4d40*/  IMAD R3, R0, UR4, RZ ;  /* 0x0000000400037c24 */ /* 0x002fe4000f8e02ff */
        /* <DEDUP_REMOVED lines=17> */
.L_x_7527:
[----:B------:R-:W0:Y:S01]  /*4e60*/  F2I.S64.F64.TRUNC R6, R6 ;  /* 0x0000000600067311 */ /* 0x000e22000030d900 */
[----:B------:R-:W-:Y:S02]  /*4e70*/  IMAD.MOV.U32 R33, RZ, RZ, R31 ;  /* 0x000000ffff217224 */ /* 0x000fe400078e001f */
[----:B0-----:R-:W-:-:S05]  /*4e80*/  IMAD.MOV.U32 R3, RZ, RZ, R6 ;  /* 0x000000ffff037224 */ /* 0x001fca00078e0006 */
[----:B------:R0:W-:Y:S01]  /*4e90*/  STG.E.U8 desc[UR36][R8.64], R3 ;  /* 0x0000000308007986 */ /* 0x0001e2000c101124 */
[----:B------:R-:W-:Y:S05]  /*4ea0*/  BRA `(.L_x_7529) ;  /* 0x0000001000cc7947 */ /* 0x000fea0003800000 */
.L_x_7526:
        /* <DEDUP_REMOVED lines=10> */
.L_x_7531:
[----:B------:R-:W0:Y:S01]  /*4f50*/  F2I.F64.TRUNC R7, R6 ;  /* 0x0000000600077311 */ /* 0x000e22000030d100 */
[----:B------:R-:W-:Y:S01]  /*4f60*/  IMAD.MOV.U32 R33, RZ, RZ, R31 ;  /* 0x000000ffff217224 */ /* 0x000fe200078e001f */
[----:B0-----:R0:W-:Y:S01]  /*4f70*/  STG.E desc[UR36][R8.64], R7 ;  /* 0x0000000708007986 */ /* 0x0011e2000c101924 */
[----:B------:R-:W-:Y:S05]  /*4f80*/  BRA `(.L_x_7529) ;  /* 0x0000001000947947 */ /* 0x000fea0003800000 */
.L_x_7530:
[----:B------:R-:W0:Y:S01]  /*4f90*/  F2I.F64.TRUNC R7, R6 ;  /* 0x0000000600077311 */ /* 0x000e22000030d100 */
[----:B------:R-:W-:Y:S01]  /*4fa0*/  IMAD.MOV.U32 R33, RZ, RZ, R31 ;  /* 0x000000ffff217224 */ /* 0x000fe200078e001f */
[----:B0-----:R0:W-:Y:S01]  /*4fb0*/  STG.E.U16 desc[UR36][R8.64], R7 ;  /* 0x0000000708007986 */ /* 0x0011e2000c101524 */
[----:B------:R-:W-:Y:S05]  /*4fc0*/  BRA `(.L_x_7529) ;  /* 0x0000001000847947 */ /* 0x000fea0003800000 */
.L_x_7525:
        /* <DEDUP_REMOVED lines=18> */
.L_x_7533:
        /* <DEDUP_REMOVED lines=13> */
.L_x_7532:
        /* <DEDUP_REMOVED lines=19> */
.L_x_7535:
        /* <DEDUP_REMOVED lines=14> */
.L_x_7534:
[----:B------:R0:W-:Y:S01]  /*53d0*/  STG.E.64 desc[UR36][R8.64], R4 ;  /* 0x0000000408007986 */ /* 0x0001e2000c101b24 */
[----:B------:R-:W-:Y:S01]  /*53e0*/  IMAD.MOV.U32 R33, RZ, RZ, R31 ;  /* 0x000000ffff217224 */ /* 0x000fe200078e001f */
[----:B------:R-:W-:Y:S06]  /*53f0*/  BRA `(.L_x_7529) ;  /* 0x0000000c00787947 */ /* 0x000fec0003800000 */
.L_x_7524:
        /* <DEDUP_REMOVED lines=13> */
.L_x_7538:
[----:B------:R-:W-:Y:S01]  /*54d0*/  CS2R R6, SRZ ;  /* 0x0000000000067805 */ /* 0x000fe2000001ff00 */
[----:B------:R-:W-:-:S04]  /*54e0*/  IMAD.MOV.U32 R33, RZ, RZ, R31 ;  /* 0x000000ffff217224 */ /* 0x000fc800078e001f */
[----:B------:R0:W-:Y:S01]  /*54f0*/  STG.E.128 desc[UR36][R8.64], R4 ;  /* 0x0000000408007986 */ /* 0x0001e2000c101d24 */
[----:B------:R-:W-:Y:S05]  /*5500*/  BRA `(.L_x_7529) ;  /* 0x0000000c00347947 */ /* 0x000fea0003800000 */
.L_x_7537:
        /* <DEDUP_REMOVED lines=27> */
.L_x_7542:
[----:B------:R-:W-:Y:S05]  /*56c0*/  BSYNC.RECONVERGENT B0 ;  /* 0x0000000000007941 */ /* 0x000fea0003800200 */
.L_x_7541:
[----:B------:R-:W-:Y:S01]  /*56d0*/  LOP3.LUT R7, R0, 0x80, R7, 0xf8, !PT ;  /* 0x0000008000077812 */ /* 0x000fe200078ef807 */
[----:B------:R-:W-:-:S04]  /*56e0*/  IMAD.MOV.U32 R33, RZ, RZ, R31 ;  /* 0x000000ffff217224 */ /* 0x000fc800078e001f */
[----:B------:R0:W-:Y:S01]  /*56f0*/  STG.E.U8 desc[UR36][R8.64], R7 ;  /* 0x0000000708007986 */ /* 0x0001e2000c101124 */
[----:B------:R-:W-:Y:S05]  /*5700*/  BRA `(.L_x_7529) ;  /* 0x0000000800b47947 */ /* 0x000fea0003800000 */
.L_x_7540:
        /* <DEDUP_REMOVED lines=23> */
.L_x_7544:
[----:B------:R-:W-:Y:S05]  /*5880*/  BSYNC.RECONVERGENT B0 ;  /* 0x0000000000007941 */ /* 0x000fea0003800200 */
.L_x_7543:
[----:B------:R-:W-:Y:S01]  /*5890*/  LOP3.LUT R7, R0, 0x80, R7, 0xf8, !PT ;  /* 0x0000008000077812 */ /* 0x000fe200078ef807 */
[----:B------:R-:W-:-:S04]  /*58a0*/  IMAD.MOV.U32 R33, RZ, RZ, R31 ;  /* 0x000000ffff217224 */ /* 0x000fc800078e001f */
[----:B------:R0:W-:Y:S01]  /*58b0*/  STG.E.U8 desc[UR36][R8.64], R7 ;  /* 0x0000000708007986 */ /* 0x0001e2000c101124 */
[----:B------:R-:W-:Y:S05]  /*58c0*/  BRA `(.L_x_7529) ;  /* 0x0000000800447947 */ /* 0x000fea0003800000 */
.L_x_7539:
        /* <DEDUP_REMOVED lines=13> */
.L_x_7536:
        /* <DEDUP_REMOVED lines=12> */
.L_x_7547:
        /* <DEDUP_REMOVED lines=21> */
.L_x_7550:
[----:B------:R-:W-:-:S04]  /*5bb0*/  SHF.R.U32.HI R0, RZ, 0x14, R7 ;  /* 0x00000014ff007819 */ /* 0x000fc80000011607 */
[----:B------:R-:W-:-:S04]  /*5bc0*/  LOP3.LUT R0, R0, 0x1, RZ, 0xc0, !PT ;  /* 0x0000000100007812 */ /* 0x000fc800078ec0ff */
[----:B------:R-:W-:-:S04]  /*5bd0*/  IADD3 R0, PT, PT, R7, 0x487ffff, R0 ;  /* 0x0487ffff07007810 */ /* 0x000fc80007ffe000 */
[----:B------:R-:W-:-:S04]  /*5be0*/  SHF.R.U32.HI R0, RZ, 0x14, R0 ;  /* 0x00000014ff007819 */ /* 0x000fc80000011600 */
[----:B------:R-:W-:-:S07]  /*5bf0*/  LOP3.LUT R3, R0, 0xff, RZ, 0xc0, !PT ;  /* 0x000000ff00037812 */ /* 0x000fce00078ec0ff */
.L_x_7551:
[----:B------:R-:W-:-:S04]  /*5c00*/  SHF.R.U32.HI R0, RZ, 0x18, R7 ;  /* 0x00000018ff007819 */ /* 0x000fc80000011607 */
[----:B------:R-:W-:-:S07]  /*5c10*/  LOP3.LUT R0, R3, 0x80, R0, 0xf8, !PT ;  /* 0x0000008003007812 */ /* 0x000fce00078ef800 */
.L_x_7549:
[----:B------:R-:W-:Y:S05]  /*5c20*/  BSYNC.RECONVERGENT B0 ;  /* 0x0000000000007941 */ /* 0x000fea0003800200 */
.L_x_7548:
[----:B------:R1:W-:Y:S01]  /*5c30*/  STG.E.U8 desc[UR36][R8.64], R0 ;  /* 0x0000000008007986 */ /* 0x0003e2000c101124 */
[----:B------:R-:W-:Y:S01]  /*5c40*/  IMAD.MOV.U32 R33, RZ, RZ, R31 ;  /* 0x000000ffff217224 */ /* 0x000fe200078e001f */
[----:B------:R-:W-:Y:S06]  /*5c50*/  BRA `(.L_x_7529) ;  /* 0x0000000400607947 */ /* 0x000fec0003800000 */
.L_x_7546:
        /* <DEDUP_REMOVED lines=21> */
.L_x_7554:
[----:B------:R-:W-:-:S04]  /*5db0*/  SHF.R.U32.HI R0, RZ, 0x15, R7 ;  /* 0x00000015ff007819 */ /* 0x000fc80000011607 */
[----:B------:R-:W-:-:S04]  /*5dc0*/  LOP3.LUT R0, R0, 0x1, RZ, 0xc0, !PT ;  /* 0x0000000100007812 */ /* 0x000fc800078ec0ff */
[----:B------:R-:W-:-:S04]  /*5dd0*/  IADD3 R0, PT, PT, R7, 0x88fffff, R0 ;  /* 0x088fffff07007810 */ /* 0x000fc80007ffe000 */
[----:B------:R-:W-:-:S04]  /*5de0*/  SHF.R.U32.HI R0, RZ, 0x15, R0 ;  /* 0x00000015ff007819 */ /* 0x000fc80000011600 */
[----:B------:R-:W-:-:S07]  /*5df0*/  LOP3.LUT R3, R0, 0xff, RZ, 0xc0, !PT ;  /* 0x000000ff00037812 */ /* 0x000fce00078ec0ff */
.L_x_7555:
[----:B------:R-:W-:-:S04]  /*5e00*/  SHF.R.U32.HI R0, RZ, 0x18, R7 ;  /* 0x00000018ff007819 */ /* 0x000fc80000011607 */
[----:B------:R-:W-:-:S07]  /*5e10*/  LOP3.LUT R0, R3, 0x80, R0, 0xf8, !PT ;  /* 0x0000008003007812 */ /* 0x000fce00078ef800 */
.L_x_7553:
[----:B------:R-:W-:Y:S05]  /*5e20*/  BSYNC.RECONVERGENT B0 ;  /* 0x0000000000007941 */ /* 0x000fea0003800200 */
.L_x_7552:
[----:B------:R2:W-:Y:S01]  /*5e30*/  STG.E.U8 desc[UR36][R8.64], R0 ;  /* 0x0000000008007986 */ /* 0x0005e2000c101124 */
[----:B------:R-:W-:Y:S01]  /*5e40*/  IMAD.MOV.U32 R33, RZ, RZ, R31 ;  /* 0x000000ffff217224 */ /* 0x000fe200078e001f */
[----:B------:R-:W-:Y:S06]  /*5e50*/  BRA `(.L_x_7529) ;  /* 0x0000000000e07947 */ /* 0x000fec0003800000 */
.L_x_7545:
[----:B------:R-:W-:-:S13]  /*5e60*/  ISETP.NE.AND P0, PT, R0, 0x1c, PT ;  /* 0x0000001c0000780c */ /* 0x000fda0003f05270 */
[----:B------:R-:W-:Y:S05]  /*5e70*/  @!P0 BRA `(.L_x_7556) ;  /* 0x0000000000cc8947 */ /* 0x000fea0003800000 */
[----:B------:R-:W-:-:S13]  /*5e80*/  ISETP.NE.AND P0, PT, R0, 0x1d, PT ;  /* 0x0000001d0000780c */ /* 0x000fda0003f05270 */
[----:B------:R-:W-:Y:S05]  /*5e90*/  @!P0 BRA `(.L_x_7557) ;  /* 0x0000000000b48947 */ /* 0x000fea0003800000 */
[----:B------:R-:W-:-:S13]  /*5ea0*/  ISETP.NE.AND P0, PT, R0, 0x2c, PT ;  /* 0x0000002c0000780c */ /* 0x000fda0003f05270 */
[----:B------:R-:W-:Y:S05]  /*5eb0*/  @!P0 BRA `(.L_x_7558) ;  /* 0x0000000000488947 */ /* 0x000fea0003800000 */
.L_x_7528:
[----:B------:R-:W-:Y:S01]  /*5ec0*/  MOV R14, 0x0 ;  /* 0x00000000000e7802 */ /* 0x000fe20000000f00 */
[----:B------:R-:W4:Y:S01]  /*5ed0*/  LDCU.64 UR6, c[0x4][0x178] ;  /* 0x01002f00ff0677ac */ /* 0x000f220008000a00 */
[----:B------:R-:W-:Y:S02]  /*5ee0*/  IMAD.MOV.U32 R8, RZ, RZ, 0x65 ;  /* 0x00000065ff087424 */ /* 0x000fe400078e00ff */
[----:B------:R-:W-:Y:S01]  /*5ef0*/  IMAD.MOV.U32 R12, RZ, RZ, 0x1 ;  /* 0x00000001ff0c7424 */ /* 0x000fe200078e00ff */
[----:B------:R-:W0:Y:S01]  /*5f00*/  LDCU.64 UR8, c[0x4][0x180] ;  /* 0x01003000ff0877ac */ /* 0x000e220008000a00 */
[----:B------:R-:W1:Y:S01]  /*5f10*/  LDC.64 R14, c[0x4][R14] ;  /* 0x010000000e0e7b82 */ /* 0x000e620000000a00 */
[----:B------:R-:W-:Y:S01]  /*5f20*/  IMAD.MOV.U32 R13, RZ, RZ, RZ ;  /* 0x000000ffff0d7224 */ /* 0x000fe200078e00ff */
[----:B------:R-:W2:Y:S01]  /*5f30*/  LDCU.64 UR4, c[0x4][0x60] ;  /* 0x01000c00ff0477ac */ /* 0x000ea20008000a00 */
[----:B----4-:R-:W-:Y:S02]  /*5f40*/  IMAD.U32 R4, RZ, RZ, UR6 ;  /* 0x00000006ff047e24 */ /* 0x010fe4000f8e00ff */
[----:B------:R-:W-:-:S02]  /*5f50*/  IMAD.U32 R5, RZ, RZ, UR7 ;  /* 0x00000007ff057e24 */ /* 0x000fc4000f8e00ff */
[----:B0-----:R-:W-:Y:S02]  /*5f60*/  IMAD.U32 R6, RZ, RZ, UR8 ;  /* 0x00000008ff067e24 */ /* 0x001fe4000f8e00ff */
[----:B------:R-:W-:Y:S02]  /*5f70*/  IMAD.U32 R7, RZ, RZ, UR9 ;  /* 0x00000009ff077e24 */ /* 0x000fe4000f8e00ff */
[----:B--2---:R-:W-:Y:S02]  /*5f80*/  IMAD.U32 R10, RZ, RZ, UR4 ;  /* 0x00000004ff0a7e24 */ /* 0x004fe4000f8e00ff */
[----:B------:R-:W-:-:S07]  /*5f90*/  IMAD.U32 R11, RZ, RZ, UR5 ;  /* 0x00000005ff0b7e24 */ /* 0x000fce000f8e00ff */
[----:B------:R-:W-:-:S07]  /*5fa0*/  LEPC R20, `(.L_x_7559) ;  /* 0x000000001014794e */ /* 0x000fce0000000000 */
[----:B-1-3-5:R-:W-:Y:S05]  /*5fb0*/  CALL.ABS.NOINC R14 ;  /* 0x000000000e007343 */ /* 0x02afea0003c00000 */
.L_x_7559:
[----:B------:R-:W-:Y:S01]  /*5fc0*/  IMAD.MOV.U32 R33, RZ, RZ, R31 ;  /* 0x000000ffff217224 */ /* 0x000fe200078e001f */
[----:B------:R-:W-:Y:S06]  /*5fd0*/  BRA `(.L_x_7529) ;  /* 0x0000000000807947 */ /* 0x000fec0003800000 */
.L_x_7558:
        /* <DEDUP_REMOVED lines=25> */
.L_x_7557:
[----:B------:R-:W0:Y:S01]  /*6170*/  F2I.U64.F64.TRUNC R6, R6 ;  /* 0x0000000600067311 */ /* 0x000e22000030d800 */
[----:B------:R-:W-:Y:S01]  /*6180*/  IMAD.MOV.U32 R33, RZ, RZ, R31 ;  /* 0x000000ffff217224 */ /* 0x000fe200078e001f */
[----:B0-----:R0:W-:Y:S01]  /*6190*/  STG.E.64 desc[UR36][R8.64], R6 ;  /* 0x0000000608007986 */ /* 0x0011e2000c101b24 */
[----:B------:R-:W-:Y:S05]  /*61a0*/  BRA `(.L_x_7529) ;  /* 0x00000000000c7947 */ /* 0x000fea0003800000 */
.L_x_7556:
[----:B------:R-:W0:Y:S01]  /*61b0*/  F2I.U32.F64.TRUNC R7, R6 ;  /* 0x0000000600077311 */ /* 0x000e22000030d000 */
[----:B------:R-:W-:Y:S01]  /*61c0*/  IMAD.MOV.U32 R33, RZ, RZ, R31 ;  /* 0x000000ffff217224 */ /* 0x000fe200078e001f */
[----:B0-----:R0:W-:Y:S06]  /*61d0*/  STG.E desc[UR36][R8.64], R7 ;  /* 0x0000000708007986 */ /* 0x0011ec000c101924 */
.L_x_7529:
[----:B------:R-:W-:-:S13]  /*61e0*/  ISETP.GE.AND P0, PT, R33, R2, PT ;  /* 0x000000022100720c */ /* 0x000fda0003f06270 */
[----:B------:R-:W-:Y:S05]  /*61f0*/  @P0 BREAK.RELIABLE B6 ;  /* 0x0000000000060942 */ /* 0x000fea0003800100 */
[----:B------:R-:W-:Y:S05]  /*6200*/  @P0 BRA `(.L_x_7560) ;  /* 0x0000002400e00947 */ /* 0x000fea0003800000 */
[----:B------:R-:W3:Y:S01]  /*6210*/  LDCU UR4, c[0x0][0x3b8] ;  /* 0x00007700ff0477ac */ /* 0x000ee20008000800 */
[----:B0---4-:R-:W0:Y:S01]  /*6220*/  LDC.64 R4, c[0x0][0x398] ;  /* 0x0000e600ff047b82 */ /* 0x011e220000000a00 */
[----:B-12---:R-:W-:Y:S01]  /*6230*/  IMAD R0, R32, 0x200, R33 ;  /* 0x0000020020007824 */ /* 0x006fe200078e0221 */
[----:B------:R-:W-:-:S03]  /*6240*/  PRMT R6, R34, 0x9910, RZ ;  /* 0x0000991022067816 */ /* 0x000fc600000000ff */
[----:B---3--:R-:W-:Y:S02]  /*6250*/  IMAD R3, R0, UR4, RZ ;  /* 0x0000000400037c24 */ /* 0x008fe4000f8e02ff */
        /* <DEDUP_REMOVED lines=16> */
.L_x_7564:
[----:B------:R-:W0:Y:S02]  /*6360*/  F2I.S64.F64.TRUNC R26, R26 ;  /* 0x0000001a001a7311 */ /* 0x000e24000030d900 */
[----:B0-----:R-:W-:-:S05]  /*6370*/  IMAD.MOV.U32 R3, RZ, RZ, R26 ;  /* 0x000000ffff037224 */ /* 0x001fca00078e001a */
[----:B------:R0:W-:Y:S01]  /*6380*/  STG.E.U8 desc[UR36][R4.64], R3 ;  /* 0x0000000304007986 */ /* 0x0001e2000c101124 */
[----:B------:R-:W-:Y:S05]  /*6390*/  BRA `(.L_x_7566) ;  /* 0x0000001000807947 */ /* 0x000fea0003800000 */
.L_x_7563:
        /* <DEDUP_REMOVED lines=9> */
.L_x_7568:
[----:B------:R-:W0:Y:S02]  /*6430*/  F2I.F64.TRUNC R27, R26 ;  /* 0x0000001a001b7311 */ /* 0x000e24000030d100 */
[----:B0-----:R0:W-:Y:S01]  /*6440*/  STG.E desc[UR36][R4.64], R27 ;  /* 0x0000001b04007986 */ /* 0x0011e2000c101924 */
[----:B------:R-:W-:Y:S05]  /*6450*/  BRA `(.L_x_7566) ;  /* 0x0000001000507947 */ /* 0x000fea0003800000 */
.L_x_7567:
[----:B------:R-:W0:Y:S02]  /*6460*/  F2I.F64.TRUNC R27, R26 ;  /* 0x0000001a001b7311 */ /* 0x000e24000030d100 */
[----:B0-----:R0:W-:Y:S01]  /*6470*/  STG.E.U16 desc[UR36][R4.64], R27 ;  /* 0x0000001b04007986 */ /* 0x0011e2000c101524 */
[----:B------:R-:W-:Y:S05]  /*6480*/  BRA `(.L_x_7566) ;  /* 0x0000001000447947 */ /* 0x000fea0003800000 */
.L_x_7562:
        /* <DEDUP_REMOVED lines=17> */
.L_x_7570:
        /* <DEDUP_REMOVED lines=12> */
.L_x_7569:
        /* <DEDUP_REMOVED lines=18> */
.L_x_7572:
        /* <DEDUP_REMOVED lines=13> */
.L_x_7571:
[----:B------:R0:W-:Y:S01]  /*6850*/  STG.E.64 desc[UR36][R4.64], R28 ;  /* 0x0000001c04007986 */ /* 0x0001e2000c101b24 */
[----:B------:R-:W-:Y:S05]  /*6860*/  BRA `(.L_x_7566) ;  /* 0x0000000c004c7947 */ /* 0x000fea0003800000 */
.L_x_7561:
        /* <DEDUP_REMOVED lines=13> */
.L_x_7576:
        /* <DEDUP_REMOVED lines=26> */
.L_x_7579:
[----:B------:R-:W-:-:S04]  /*6ae0*/  SHF.R.U32.HI R3, RZ, 0x18, R7 ;  /* 0x00000018ff037819 */ /* 0x000fc80000011607 */
[----:B------:R-:W-:-:S07]  /*6af0*/  LOP3.LUT R0, R0, 0x80, R3, 0xf8, !PT ;  /* 0x0000008000007812 */ /* 0x000fce00078ef803 */
.L_x_7578:
[----:B------:R-:W-:Y:S05]  /*6b00*/  BSYNC.RECONVERGENT B0 ;  /* 0x0000000000007941 */ /* 0x000fea0003800200 */
.L_x_7577:
[----:B------:R3:W-:Y:S01]  /*6b10*/  STG.E.U8 desc[UR36][R4.64], R0 ;  /* 0x0000000004007986 */ /* 0x0007e2000c101124 */
[----:B------:R-:W-:Y:S05]  /*6b20*/  BRA `(.L_x_7566) ;  /* 0x00000008009c7947 */ /* 0x000fea0003800000 */
.L_x_7575:
        /* <DEDUP_REMOVED lines=26> */
.L_x_7582:
[----:B------:R-:W-:-:S04]  /*6cd0*/  SHF.R.U32.HI R3, RZ, 0x18, R7 ;  /* 0x00000018ff037819 */ /* 0x000fc80000011607 */
[----:B------:R-:W-:-:S07]  /*6ce0*/  LOP3.LUT R0, R0, 0x80, R3, 0xf8, !PT ;  /* 0x0000008000007812 */ /* 0x000fce00078ef803 */
.L_x_7581:
[----:B------:R-:W-:Y:S05]  /*6cf0*/  BSYNC.RECONVERGENT B0 ;  /* 0x0000000000007941 */ /* 0x000fea0003800200 */
.L_x_7580:
[----:B------:R0:W-:Y:S01]  /*6d00*/  STG.E.U8 desc[UR36][R4.64], R0 ;  /* 0x0000000004007986 */ /* 0x0001e2000c101124 */
[----:B------:R-:W-:Y:S05]  /*6d10*/  BRA `(.L_x_7566) ;  /* 0x0000000800207947 */ /* 0x000fea0003800000 */
.L_x_7574:
        /* <DEDUP_REMOVED lines=30> */
.L_x_7584:
[----:B------:R-:W0:Y:S02]  /*6f00*/  F2I.U64.F64.TRUNC R26, R26 ;  /* 0x0000001a001a7311 */ /* 0x000e24000030d800 */
[----:B0-----:R1:W-:Y:S01]  /*6f10*/  STG.E.64 desc[UR36][R4.64], R26 ;  /* 0x0000001a04007986 */ /* 0x0013e2000c101b24 */
[----:B------:R-:W-:Y:S05]  /*6f20*/  BRA `(.L_x_7566) ;  /* 0x00000004009c7947 */ /* 0x000fea0003800000 */
.L_x_7583:
[----:B------:R-:W0:Y:S02]  /*6f30*/  F2I.U32.F64.TRUNC R27, R26 ;  /* 0x0000001a001b7311 */ /* 0x000e24000030d000 */
[----:B0-----:R0:W-:Y:S01]  /*6f40*/  STG.E desc[UR36][R4.64], R27 ;  /* 0x0000001b04007986 */ /* 0x0011e2000c101924 */
[----:B------:R-:W-:Y:S05]  /*6f50*/  BRA `(.L_x_7566) ;  /* 0x0000000400907947 */ /* 0x000fea0003800000 */
.L_x_7573:
        /* <DEDUP_REMOVED lines=10> */
.L_x_7586:
[----:B------:R-:W-:-:S05]  /*7000*/  CS2R R30, SRZ ;  /* 0x00000000001e7805 */ /* 0x000fca000001ff00 */
[----:B------:R0:W-:Y:S01]  /*7010*/  STG.E.128 desc[UR36][R4.64], R28 ;  /* 0x0000001c04007986 */ /* 0x0001e2000c101d24 */
[----:B------:R-:W-:Y:S05]  /*7020*/  BRA `(.L_x_7566) ;  /* 0x00000004005c7947 */ /* 0x000fea0003800000 */
.L_x_7585:
[----:B------:R-:W-:-:S13]  /*7030*/  ISETP.NE.AND P0, PT, R0, 0xf, PT ;  /* 0x0000000f0000780c */ /* 0x000fda0003f05270 */
[----:B------:R-:W-:Y:S05]  /*7040*/  @!P0 BRA `(.L_x_7587) ;  /* 0x0000000400288947 */ /* 0x000fea0003800000 */
[----:B------:R-:W-:-:S13]  /*7050*/  ISETP.NE.AND P0, PT, R0, 0x17, PT ;  /* 0x000000170000780c */ /* 0x000fda0003f05270 */
[----:B------:R-:W-:Y:S05]  /*7060*/  @!P0 BRA `(.L_x_7588) ;  /* 0x0000000000b08947 */ /* 0x000fea0003800000 */
[----:B------:R-:W-:-:S13]  /*7070*/  ISETP.NE.AND P0, PT, R0, 0x18, PT ;  /* 0x000000180000780c */ /* 0x000fda0003f05270 */
[----:B------:R-:W-:Y:S05]  /*7080*/  @!P0 BRA `(.L_x_7589) ;  /* 0x0000000000448947 */ /* 0x000fea0003800000 */
.L_x_7565:
        /* <DEDUP_REMOVED lines=15> */
[----:B--2--5:R-:W-:Y:S05]  /*7180*/  CALL.ABS.NOINC R14 ;  /* 0x000000000e007343 */ /* 0x024fea0003c00000 */
.L_x_7590:
[----:B------:R-:W-:Y:S05]  /*7190*/  BRA `(.L_x_7566) ;  /* 0x0000000400007947 */ /* 0x000fea0003800000 */
.L_x_7589:
        /* <DEDUP_REMOVED lines=21> */
.L_x_7592:
[----:B------:R-:W-:Y:S05]  /*72f0*/  BSYNC.RECONVERGENT B0 ;  /* 0x0000000000007941 */ /* 0x000fea0003800200 */
.L_x_7591:
[----:B------:R-:W-:-:S05]  /*7300*/  LOP3.LUT R3, R0, 0x80, R3, 0xf8, !PT ;  /* 0x0000008000037812 */ /* 0x000fca00078ef803 */
[----:B------:R0:W-:Y:S01]  /*7310*/  STG.E.U8 desc[UR36][R4.64], R3 ;  /* 0x0000000304007986 */ /* 0x0001e2000c101124 */
[----:B------:R-:W-:Y:S05]  /*7320*/  BRA `(.L_x_7566) ;  /* 0x00000000009c7947 */ /* 0x000fea0003800000 */
.L_x_7588:
        /* <DEDUP_REMOVED lines=20> */
.L_x_7594:
[----:B------:R-:W-:Y:S01]  /*7470*/  IMAD.MOV.U32 R0, RZ, RZ, 0x7f ;  /* 0x0000007fff007424 */ /* 0x000fe200078e00ff */
[----:B------:R-:W-:-:S04]  /*7480*/  ISETP.GT.U32.AND P0, PT, R3, 0x7f800000, PT ;  /* 0x7f8000000300780c */ /* 0x000fc80003f04070 */
[----:B------:R-:W-:-:S09]  /*7490*/  SEL R0, R0, 0x7c, P0 ;  /* 0x0000007c00007807 */ /* 0x000fd20000000000 */
.L_x_7595:
[----:B------:R-:W-:Y:S05]  /*74a0*/  BSYNC.RECONVERGENT B0 ;  /* 0x0000000000007941 */ /* 0x000fea0003800200 */
.L_x_7593:
[----:B------:R-:W-:-:S04]  /*74b0*/  SHF.R.U32.HI R3, RZ, 0x18, R7 ;  /* 0x00000018ff037819 */ /* 0x000fc80000011607 */
[----:B------:R-:W-:-:S05]  /*74c0*/  LOP3.LUT R3, R0, 0x80, R3, 0xf8, !PT ;  /* 0x0000008000037812 */ /* 0x000fca00078ef803 */
[----:B------:R0:W-:Y:S01]  /*74d0*/  STG.E.U8 desc[UR36][R4.64], R3 ;  /* 0x0000000304007986 */ /* 0x0001e2000c101124 */
[----:B------:R-:W-:Y:S05]  /*74e0*/  BRA `(.L_x_7566) ;  /* 0x00000000002c7947 */ /* 0x000fea0003800000 */
.L_x_7587:
        /* <DEDUP_REMOVED lines=11> */
.L_x_7566:
[----:B------:R-:W-:-:S07]  /*75a0*/  VIADD R33, R33, 0x80 ;  /* 0x0000008021217836 */ /* 0x000fce0000000000 */
.L_x_7523:
[----:B------:R-:W-:-:S13]  /*75b0*/  ISETP.GE.AND P0, PT, R33, R2, PT ;  /* 0x000000022100720c */ /* 0x000fda0003f06270 */
[----:B------:R-:W-:Y:S05]  /*75c0*/  @P0 BREAK.RELIABLE B6 ;  /* 0x0000000000060942 */ /* 0x000fea0003800100 */
[----:B------:R-:W-:Y:S05]  /*75d0*/  @P0 BRA `(.L_x_7560) ;  /* 0x0000001000ec0947 */ /* 0x000fea0003800000 */
[----:B------:R-:W-:Y:S05]  /*75e0*/  BSYNC.RELIABLE B6 ;  /* 0x0000000000067941 */ /* 0x000fea0003800100 */
.L_x_7522:
[----:B------:R-:W0:Y:S02]  /*75f0*/  LDCU UR4, c[0x0][0x3b8] ;  /* 0x00007700ff0477ac */ /* 0x000e240008000800 */
[----:B01234-:R-:W0:Y:S01]  /*7600*/  LDC.64 R4, c[0x0][0x398] ;  /* 0x0000e600ff047b82 */ /* 0x01fe220000000a00 */
[----:B------:R-:W-:Y:S01]  /*7610*/  IMAD R0, R32, 0x200, R33 ;  /* 0x0000020020007824 */ /* 0x000fe200078e0221 */
[----:B------:R-:W-:-:S03]  /*7620*/  PRMT R6, R34, 0x9910, RZ ;  /* 0x0000991022067816 */ /* 0x000fc600000000ff */
        /* <DEDUP_REMOVED lines=14> */
[----:B-----5:R-:W0:Y:S02]  /*7710*/  F2I.F64.TRUNC R23, R22 ;  /* 0x0000001600177311 */ /* 0x020e24000030d100 */
[----:B0-----:R0:W-:Y:S01]  /*7720*/  STG.E.U8 desc[UR36][R4.64], R23 ;  /* 0x0000001704007986 */ /* 0x0011e2000c101124 */
[----:B------:R-:W-:Y:S05]  /*7730*/  BRA `(.L_x_7601) ;  /* 0x0000001000907947 */ /* 0x000fea0003800000 */
.L_x_7599:
[----:B-----5:R-:W0:Y:S02]  /*7740*/  F2I.S64.F64.TRUNC R22, R22 ;  /* 0x0000001600167311 */ /* 0x020e24000030d900 */
[----:B0-----:R-:W-:-:S05]  /*7750*/  IMAD.MOV.U32 R3, RZ, RZ, R22 ;  /* 0x000000ffff037224 */ /* 0x001fca00078e0016 */
[----:B------:R0:W-:Y:S01]  /*7760*/  STG.E.U8 desc[UR36][R4.64], R3 ;  /* 0x0000000304007986 */ /* 0x0001e2000c101124 */
[----:B------:R-:W-:Y:S05]  /*7770*/  BRA `(.L_x_7601) ;  /* 0x0000001000807947 */ /* 0x000fea0003800000 */
.L_x_7598:
[----:B------:R-:W-:-:S13]  /*7780*/  ISETP.NE.AND P0, PT, R0, 0x2, PT ;  /* 0x000000020000780c */ /* 0x000fda0003f05270 */
[----:B------:R-:W-:Y:S05]  /*7790*/  @!P0 BRA `(.L_x_7602) ;  /* 0x0000000000288947 */ /* 0x000fea0003800000 */
[----:B------:R-:W-:-:S13]  /*77a0*/  ISETP.NE.AND P0, PT, R0, 0x3, PT ;  /* 0x000000030000780c */ /* 0x000fda0003f05270 */
[----:B------:R-:W-:Y:S05]  /*77b0*/  @!P0 BRA `(.L_x_7603) ;  /* 0x0000000000148947 */ /* 0x000fea0003800000 */
[----:B------:R-:W-:-:S13]  /*77c0*/  ISETP.NE.AND P0, PT, R0, 0x4, PT ;  /* 0x000000040000780c */ /* 0x000fda0003f05270 */
[----:B------:R-:W-:Y:S05]  /*77d0*/  @P0 BRA `(.L_x_7600) ;  /* 0x0000000c00240947 */ /* 0x000fea0003800000 */
[----:B-----5:R-:W0:Y:S02]  /*77e0*/  F2I.S64.F64.TRUNC R22, R22 ;  /* 0x0000001600167311 */ /* 0x020e24000030d900 */
[----:B0-----:R0:W-:Y:S01]  /*77f0*/  STG.E.64 desc[UR36][R4.64], R22 ;  /* 0x0000001604007986 */ /* 0x0011e2000c101b24 */
[----:B------:R-:W-:Y:S05]  /*7800*/  BRA `(.L_x_7601) ;  /* 0x00000010005c7947 */ /* 0x000fea0003800000 */
.L_x_7603:
[----:B-----5:R-:W0:Y:S02]  /*7810*/  F2I.F64.TRUNC R23, R22 ;  /* 0x0000001600177311 */ /* 0x020e24000030d100 */
[----:B0-----:R0:W-:Y:S01]  /*7820*/  STG.E desc[UR36][R4.64], R23 ;  /* 0x0000001704007986 */ /* 0x0011e2000c101924 */
[----:B------:R-:W-:Y:S05]  /*7830*/  BRA `(.L_x_7601) ;  /* 0x0000001000507947 */ /* 0x000fea0003800000 */
.L_x_7602:
[----:B-----5:R-:W0:Y:S02]  /*7840*/  F2I.F64.TRUNC R23, R22 ;  /* 0x0000001600177311 */ /* 0x020e24000030d100 */
[----:B0-----:R0:W-:Y:S01]  /*7850*/  STG.E.U16 desc[UR36][R4.64], R23 ;  /* 0x0000001704007986 */ /* 0x0011e2000c101524 */
[----:B------:R-:W-:Y:S05]  /*7860*/  BRA `(.L_x_7601) ;  /* 0x0000001000447947 */ /* 0x000fea0003800000 */
.L_x_7597:
        /* <DEDUP_REMOVED lines=8> */
[----:B-----5:R-:W0:-:S15]  /*78f0*/  F2F.F32.F64 R3, R24 ;  /* 0x0000001800037310 */ /* 0x020e1e0000301000 */
        /* <DEDUP_REMOVED lines=8> */
.L_x_7605:
        /* <DEDUP_REMOVED lines=12> */
.L_x_7604:
        /* <DEDUP_REMOVED lines=18> */
.L_x_7607:
        /* <DEDUP_REMOVED lines=13> */
.L_x_7606:
[----:B-----5:R0:W-:Y:S01]  /*7c30*/  STG.E.64 desc[UR36][R4.64], R24 ;  /* 0x0000001804007986 */ /* 0x0201e2000c101b24 */
[----:B------:R-:W-:Y:S05]  /*7c40*/  BRA `(.L_x_7601) ;  /* 0x0000000c004c7947 */ /* 0x000fea0003800000 */
.L_x_7596:
        /* <DEDUP_REMOVED lines=10> */
[----:B-----5:R-:W0:Y:S02]  /*7cf0*/  F2I.U32.F64.TRUNC R23, R22 ;  /* 0x0000001600177311 */ /* 0x020e24000030d000 */
[----:B0-----:R0:W-:Y:S01]  /*7d00*/  STG.E.U16 desc[UR36][R4.64], R23 ;  /* 0x0000001704007986 */ /* 0x0011e2000c101524 */
[----:B------:R-:W-:Y:S05]  /*7d10*/  BRA `(.L_x_7601) ;  /* 0x0000000c00187947 */ /* 0x000fea0003800000 */
.L_x_7611:
        /* <DEDUP_REMOVED lines=26> */
.L_x_7614:
[----:B------:R-:W-:-:S04]  /*7ec0*/  SHF.R.U32.HI R3, RZ, 0x18, R7 ;  /* 0x00000018ff037819 */ /* 0x000fc80000011607 */
[----:B------:R-:W-:-:S07]  /*7ed0*/  LOP3.LUT R0, R0, 0x80, R3, 0xf8, !PT ;  /* 0x0000008000007812 */ /* 0x000fce00078ef803 */
.L_x_7613:
[----:B------:R-:W-:Y:S05]  /*7ee0*/  BSYNC.RECONVERGENT B0 ;  /* 0x0000000000007941 */ /* 0x000fea0003800200 */
.L_x_7612:
[----:B------:R4:W-:Y:S01]  /*7ef0*/  STG.E.U8 desc[UR36][R4.64], R0 ;  /* 0x0000000004007986 */ /* 0x0009e2000c101124 */
[----:B------:R-:W-:Y:S05]  /*7f00*/  BRA `(.L_x_7601) ;  /* 0x00000008009c7947 */ /* 0x000fea0003800000 */
.L_x_7610:
        /* <DEDUP_REMOVED lines=26> */
.L_x_7617:
[----:B------:R-:W-:-:S04]  /*80b0*/  SHF.R.U32.HI R3, RZ, 0x18, R7 ;  /* 0x00000018ff037819 */ /* 0x000fc80000011607 */
[----:B------:R-:W-:-:S07]  /*80c0*/  LOP3.LUT R0, R0, 0x80, R3, 0xf8, !PT ;  /* 0x0000008000007812 */ /* 0x000fce00078ef803 */
.L_x_7616:
[----:B------:R-:W-:Y:S05]  /*80d0*/  BSYNC.RECONVERGENT B0 ;  /* 0x0000000000007941 */ /* 0x000fea0003800200 */
.L_x_7615:
[----:B------:R3:W-:Y:S01]  /*80e0*/  STG.E.U8 desc[UR36][R4.64], R0 ;  /* 0x0000000004007986 */ /* 0x0007e2000c101124 */
[----:B------:R-:W-:Y:S05]  /*80f0*/  BRA `(.L_x_7601) ;  /* 0x0000000800207947 */ /* 0x000fea0003800000 */
.L_x_7609:
        /* <DEDUP_REMOVED lines=30> */
.L_x_7619:
[----:B-----5:R-:W0:Y:S02]  /*82e0*/  F2I.U64.F64.TRUNC R22, R22 ;  /* 0x0000001600167311 */ /* 0x020e24000030d800 */
[----:B0-----:R0:W-:Y:S01]  /*82f0*/  STG.E.64 desc[UR36][R4.64], R22 ;  /* 0x0000001604007986 */ /* 0x0011e2000c101b24 */
[----:B------:R-:W-:Y:S05]  /*8300*/  BRA `(.L_x_7601) ;  /* 0x00000004009c7947 */ /* 0x000fea0003800000 */
.L_x_7618:
[----:B-----5:R-:W0:Y:S02]  /*8310*/  F2I.U32.F64.TRUNC R23, R22 ;  /* 0x0000001600177311 */ /* 0x020e24000030d000 */
[----:B0-----:R2:W-:Y:S01]  /*8320*/  STG.E desc[UR36][R4.64], R23 ;  /* 0x0000001704007986 */ /* 0x0015e2000c101924 */
[----:B------:R-:W-:Y:S05]  /*8330*/  BRA `(.L_x_7601) ;  /* 0x0000000400907947 */ /* 0x000fea0003800000 */
.L_x_7608:
[----:B------:R-:W-:-:S13]  /*8340*/  ISETP.GT.AND P0, PT, R0, 0xe, PT ;  /* 0x0000000e0000780c */ /* 0x000fda0003f04270 */
[----:B------:R-:W-:Y:S05]  /*8350*/  @P0 BRA `(.L_x_7620) ;  /* 0x00000000002c0947 */ /* 0x000fea0003800000 */
[----:B------:R-:W-:-:S13]  /*8360*/  ISETP.NE.AND P0, PT, R0, 0xa, PT ;  /* 0x0000000a0000780c */ /* 0x000fda0003f05270 */
[----:B------:R-:W-:Y:S05]  /*8370*/  @!P0 BRA `(.L_x_7621) ;  /* 0x0000000000188947 */ /* 0x000fea0003800000 */
[----:B------:R-:W-:-:S13]  /*8380*/  ISETP.NE.AND P0, PT, R0, 0xb, PT ;  /* 0x0000000b0000780c */ /* 0x000fda0003f05270 */
[----:B------:R-:W-:Y:S05]  /*8390*/  @P0 BRA `(.L_x_7600) ;  /* 0x0000000000340947 */ /* 0x000fea0003800000 */
[----:B-----5:R-:W0:Y:S02]  /*83a0*/  DSETP.NEU.AND P0, PT, R24, RZ, PT ;  /* 0x000000ff1800722a */ /* 0x020e240003f0d000 */
[----:B0-----:R-:W-:-:S05]  /*83b0*/  SEL R3, RZ, 0x1, !P0 ;  /* 0x00000001ff037807 */ /* 0x001fca0004000000 */
[----:B------:R0:W-:Y:S01]  /*83c0*/  STG.E.U8 desc[UR36][R4.64], R3 ;  /* 0x0000000304007986 */ /* 0x0001e2000c101124 */
[----:B------:R-:W-:Y:S05]  /*83d0*/  BRA `(.L_x_7601) ;  /* 0x0000000400687947 */ /* 0x000fea0003800000 */
.L_x_7621:
[----:B------:R-:W-:-:S05]  /*83e0*/  CS2R R26, SRZ ;  /* 0x00000000001a7805 */ /* 0x000fca000001ff00 */
[----:B-----5:R0:W-:Y:S01]  /*83f0*/  STG.E.128 desc[UR36][R4.64], R24 ;  /* 0x0000001804007986 */ /* 0x0201e2000c101d24 */
[----:B------:R-:W-:Y:S05]  /*8400*/  BRA `(.L_x_7601) ;  /* 0x00000004005c7947 */ /* 0x000fea0003800000 */
.L_x_7620:
[----:B------:R-:W-:-:S13]  /*8410*/  ISETP.NE.AND P0, PT, R0, 0xf, PT ;  /* 0x0000000f0000780c */ /* 0x000fda0003f05270 */
[----:B------:R-:W-:Y:S05]  /*8420*/  @!P0 BRA `(.L_x_7622) ;  /* 0x0000000400288947 */ /* 0x000fea0003800000 */
[----:B------:R-:W-:-:S13]  /*8430*/  ISETP.NE.AND P0, PT, R0, 0x17, PT ;  /* 0x000000170000780c */ /* 0x000fda0003f05270 */
[----:B------:R-:W-:Y:S05]  /*8440*/  @!P0 BRA `(.L_x_7623) ;  /* 0x0000000000b08947 */ /* 0x000fea0003800000 */
[----:B------:R-:W-:-:S13]  /*8450*/  ISETP.NE.AND P0, PT, R0, 0x18, PT ;  /* 0x000000180000780c */ /* 0x000fda0003f05270 */
[----:B------:R-:W-:Y:S05]  /*8460*/  @!P0 BRA `(.L_x_7624) ;  /* 0x0000000000448947 */ /* 0x000fea0003800000 */
.L_x_7600:
        /* <DEDUP_REMOVED lines=16> */
.L_x_7625:
[----:B------:R-:W-:Y:S05]  /*8570*/  BRA `(.L_x_7601) ;  /* 0x0000000400007947 */ /* 0x000fea0003800000 */
.L_x_7624:
        /* <DEDUP_REMOVED lines=21> */
.L_x_7627:
[----:B------:R-:W-:Y:S05]  /*86d0*/  BSYNC.RECONVERGENT B0 ;  /* 0x0000000000007941 */ /* 0x000fea0003800200 */
.L_x_7626:
[----:B------:R-:W-:-:S05]  /*86e0*/  LOP3.LUT R3, R0, 0x80, R3, 0xf8, !PT ;  /* 0x0000008000037812 */ /* 0x000fca00078ef803 */
[----:B------:R0:W-:Y:S01]  /*86f0*/  STG.E.U8 desc[UR36][R4.64], R3 ;  /* 0x0000000304007986 */ /* 0x0001e2000c101124 */
[----:B------:R-:W-:Y:S05]  /*8700*/  BRA `(.L_x_7601) ;  /* 0x00000000009c7947 */ /* 0x000fea0003800000 */
.L_x_7623:
        /* <DEDUP_REMOVED lines=20> */
.L_x_7629:
[----:B------:R-:W-:Y:S01]  /*8850*/  IMAD.MOV.U32 R0, RZ, RZ, 0x7f ;  /* 0x0000007fff007424 */ /* 0x000fe200078e00ff */
[----:B------:R-:W-:-:S04]  /*8860*/  ISETP.GT.U32.AND P0, PT, R3, 0x7f800000, PT ;  /* 0x7f8000000300780c */ /* 0x000fc80003f04070 */
[----:B------:R-:W-:-:S09]  /*8870*/  SEL R0, R0, 0x7c, P0 ;  /* 0x0000007c00007807 */ /* 0x000fd20000000000 */
.L_x_7630:
[----:B------:R-:W-:Y:S05]  /*8880*/  BSYNC.RECONVERGENT B0 ;  /* 0x0000000000007941 */ /* 0x000fea0003800200 */
.L_x_7628:
[----:B------:R-:W-:-:S04]  /*8890*/  SHF.R.U32.HI R3, RZ, 0x18, R7 ;  /* 0x00000018ff037819 */ /* 0x000fc80000011607 */
[----:B------:R-:W-:-:S05]  /*88a0*/  LOP3.LUT R3, R0, 0x80, R3, 0xf8, !PT ;  /* 0x0000008000037812 */ /* 0x000fca00078ef803 */
[----:B------:R0:W-:Y:S01]  /*88b0*/  STG.E.U8 desc[UR36][R4.64], R3 ;  /* 0x0000000304007986 */ /* 0x0001e2000c101124 */
[----:B------:R-:W-:Y:S05]  /*88c0*/  BRA `(.L_x_7601) ;  /* 0x00000000002c7947 */ /* 0x000fea0003800000 */
.L_x_7622:
        /* <DEDUP_REMOVED lines=11> */
.L_x_7601:
[----:B------:R-:W-:-:S07]  /*8980*/  VIADD R33, R33, 0x80 ;  /* 0x0000008021217836 */ /* 0x000fce0000000000 */
.L_x_7560:
[----:B------:R-:W-:Y:S05]  /*8990*/  BSYNC.RECONVERGENT B7 ;  /* 0x0000000000077941 */ /* 0x000fea0003800200 */
.L_x_7521:
[----:B------:R-:W-:-:S13]  /*89a0*/  ISETP.GE.AND P0, PT, R33, R2, PT ;  /* 0x000000022100720c */ /* 0x000fda0003f06270 */
[----:B------:R-:W-:Y:S05]  /*89b0*/  @P0 EXIT ;  /* 0x000000000000094d */ /* 0x000fea0003800000 */
[----:B012---:R-:W0:Y:S01]  /*89c0*/  LDC.64 R2, c[0x0][0x398] ;  /* 0x0000e600ff027b82 */ /* 0x007e220000000a00 */
[----:B------:R-:W1:Y:S01]  /*89d0*/  LDCU UR4, c[0x0][0x3b8] ;  /* 0x00007700ff0477ac */ /* 0x000e620008000800 */
[----:B---34-:R-:W-:Y:S01]  /*89e0*/  PRMT R0, R34, 0x9910, RZ ;  /* 0x0000991022007816 */ /* 0x018fe200000000ff */
        /* <DEDUP_REMOVED lines=15> */
[----:B0-----:R-:W-:Y:S01]  /*8ae0*/  STG.E.U8 desc[UR36][R2.64], R19 ;  /* 0x0000001302007986 */ /* 0x001fe2000c101124 */
[----:B------:R-:W-:Y:S05]  /*8af0*/  EXIT ;  /* 0x000000000000794d */ /* 0x000fea0003800000 */
.L_x_7634:
[----:B-----5:R-:W0:Y:S02]  /*8b00*/  F2I.S64.F64.TRUNC R18, R18 ;  /* 0x0000001200127311 */ /* 0x020e24000030d900 */
[----:B0-----:R-:W-:-:S05]  /*8b10*/  IMAD.MOV.U32 R5, RZ, RZ, R18 ;  /* 0x000000ffff057224 */ /* 0x001fca00078e0012 */
[----:B------:R-:W-:Y:S01]  /*8b20*/  STG.E.U8 desc[UR36][R2.64], R5 ;  /* 0x0000000502007986 */ /* 0x000fe2000c101124 */
[----:B------:R-:W-:Y:S05]  /*8b30*/  EXIT ;  /* 0x000000000000794d */ /* 0x000fea0003800000 */
.L_x_7633:
[----:B------:R-:W-:-:S13]  /*8b40*/  ISETP.NE.AND P0, PT, R0, 0x2, PT ;  /* 0x000000020000780c */ /* 0x000fda0003f05270 */
[----:B------:R-:W-:Y:S05]  /*8b50*/  @!P0 BRA `(.L_x_7636) ;  /* 0x0000000000288947 */ /* 0x000fea0003800000 */
[----:B------:R-:W-:-:S13]  /*8b60*/  ISETP.NE.AND P0, PT, R0, 0x3, PT ;  /* 0x000000030000780c */ /* 0x000fda0003f05270 */
[----:B------:R-:W-:Y:S05]  /*8b70*/  @!P0 BRA `(.L_x_7637) ;  /* 0x0000000000148947 */ /* 0x000fea0003800000 */
[----:B------:R-:W-:-:S13]  /*8b80*/  ISETP.NE.AND P0, PT, R0, 0x4, PT ;  /* 0x000000040000780c */ /* 0x000fda0003f05270 */
[----:B------:R-:W-:Y:S05]  /*8b90*/  @P0 BRA `(.L_x_7635) ;  /* 0x0000000c00240947 */ /* 0x000fea0003800000 */
[----:B-----5:R-:W0:Y:S02]  /*8ba0*/  F2I.S64.F64.TRUNC R18, R18 ;  /* 0x0000001200127311 */ /* 0x020e24000030d900 */
[----:B0-----:R-:W-:Y:S01]  /*8bb0*/  STG.E.64 desc[UR36][R2.64], R18 ;  /* 0x0000001202007986 */ /* 0x001fe2000c101b24 */
[----:B------:R-:W-:Y:S05]  /*8bc0*/  EXIT ;  /* 0x000000000000794d */ /* 0x000fea0003800000 */
.L_x_7637:
[----:B-----5:R-:W0:Y:S02]  /*8bd0*/  F2I.F64.TRUNC R19, R18 ;  /* 0x0000001200137311 */ /* 0x020e24000030d100 */
[----:B0-----:R-:W-:Y:S01]  /*8be0*/  STG.E desc[UR36][R2.64], R19 ;  /* 0x0000001302007986 */ /* 0x001fe2000c101924 */
[----:B------:R-:W-:Y:S05]  /*8bf0*/  EXIT ;  /* 0x000000000000794d */ /* 0x000fea0003800000 */
.L_x_7636:
[----:B-----5:R-:W0:Y:S02]  /*8c00*/  F2I.F64.TRUNC R19, R18 ;  /* 0x0000001200137311 */ /* 0x020e24000030d100 */
[----:B0-----:R-:W-:Y:S01]  /*8c10*/  STG.E.U16 desc[UR36][R2.64], R19 ;  /* 0x0000001302007986 */ /* 0x001fe2000c101524 */
[----:B------:R-:W-:Y:S05]  /*8c20*/  EXIT ;  /* 0x000000000000794d */ /* 0x000fea0003800000 */
.L_x_7632:
        /* <DEDUP_REMOVED lines=17> */
.L_x_7639:
        /* <DEDUP_REMOVED lines=12> */
.L_x_7638:
        /* <DEDUP_REMOVED lines=18> */
.L_x_7641:
        /* <DEDUP_REMOVED lines=13> */
.L_x_7640:
[----:B-----5:R-:W-:Y:S01]  /*8ff0*/  STG.E.64 desc[UR36][R2.64], R16 ;  /* 0x0000001002007986 */ /* 0x020fe2000c101b24 */
[----:B------:R-:W-:Y:S05]  /*9000*/  EXIT ;  /* 0x000000000000794d */ /* 0x000fea0003800000 */
.L_x_7631:
        /* <DEDUP_REMOVED lines=11> */
[----:B0-----:R-:W-:Y:S01]  /*90c0*/  STG.E.U16 desc[UR36][R2.64], R19 ;  /* 0x0000001302007986 */ /* 0x001fe2000c101524 */
[----:B------:R-:W-:Y:S05]  /*90d0*/  EXIT ;  /* 0x000000000000794d */ /* 0x000fea0003800000 */
.L_x_7645:
        /* <DEDUP_REMOVED lines=26> */
.L_x_7648:
[----:B------:R-:W-:-:S04]  /*9280*/  SHF.R.U32.HI R5, RZ, 0x18, R5 ;  /* 0x00000018ff057819 */ /* 0x000fc80000011605 */
[----:B------:R-:W-:-:S07]  /*9290*/  LOP3.LUT R0, R0, 0x80, R5, 0xf8, !PT ;  /* 0x0000008000007812 */ /* 0x000fce00078ef805 */
.L_x_7647:
[----:B------:R-:W-:Y:S05]  /*92a0*/  BSYNC.RECONVERGENT B0 ;  /* 0x0000000000007941 */ /* 0x000fea0003800200 */
.L_x_7646:
[----:B------:R-:W-:Y:S01]  /*92b0*/  STG.E.U8 desc[UR36][R2.64], R0 ;  /* 0x0000000002007986 */ /* 0x000fe2000c101124 */
[----:B------:R-:W-:Y:S05]  /*92c0*/  EXIT ;  /* 0x000000000000794d */ /* 0x000fea0003800000 */
.L_x_7644:
        /* <DEDUP_REMOVED lines=26> */
.L_x_7651:
[----:B------:R-:W-:-:S04]  /*9470*/  SHF.R.U32.HI R5, RZ, 0x18, R5 ;  /* 0x00000018ff057819 */ /* 0x000fc80000011605 */
[----:B------:R-:W-:-:S07]  /*9480*/  LOP3.LUT R0, R0, 0x80, R5, 0xf8, !PT ;  /* 0x0000008000007812 */ /* 0x000fce00078ef805 */
.L_x_7650:
[----:B------:R-:W-:Y:S05]  /*9490*/  BSYNC.RECONVERGENT B0 ;  /* 0x0000000000007941 */ /* 0x000fea0003800200 */
.L_x_7649:
[----:B------:R-:W-:Y:S01]  /*94a0*/  STG.E.U8 desc[UR36][R2.64], R0 ;  /* 0x0000000002007986 */ /* 0x000fe2000c101124 */
[----:B------:R-:W-:Y:S05]  /*94b0*/  EXIT ;  /* 0x000000000000794d */ /* 0x000fea0003800000 */
.L_x_7643:
        /* <DEDUP_REMOVED lines=30> */
.L_x_7653:
[----:B-----5:R-:W0:Y:S02]  /*96a0*/  F2I.U64.F64.TRUNC R18, R18 ;  /* 0x0000001200127311 */ /* 0x020e24000030d800 */
[----:B0-----:R-:W-:Y:S01]  /*96b0*/  STG.E.64 desc[UR36][R2.64], R18 ;  /* 0x0000001202007986 */ /* 0x001fe2000c101b24 */
[----:B------:R-:W-:Y:S05]  /*96c0*/  EXIT ;  /* 0x000000000000794d */ /* 0x000fea0003800000 */
.L_x_7652:
[----:B-----5:R-:W0:Y:S02]  /*96d0*/  F2I.U32.F64.TRUNC R19, R18 ;  /* 0x0000001200137311 */ /* 0x020e24000030d000 */
[----:B0-----:R-:W-:Y:S01]  /*96e0*/  STG.E desc[UR36][R2.64], R19 ;  /* 0x0000001302007986 */ /* 0x001fe2000c101924 */
[----:B------:R-:W-:Y:S05]  /*96f0*/  EXIT ;  /* 0x000000000000794d */ /* 0x000fea0003800000 */
.L_x_7642:
        /* <DEDUP_REMOVED lines=8> */
[----:B------:R-:W-:Y:S01]  /*9780*/  STG.E.U8 desc[UR36][R2.64], R5 ;  /* 0x0000000502007986 */ /* 0x000fe2000c101124 */
[----:B------:R-:W-:Y:S05]  /*9790*/  EXIT ;  /* 0x000000000000794d */ /* 0x000fea0003800000 */
.L_x_7655:
[----:B-----5:R-:W-:-:S05]  /*97a0*/  CS2R R18, SRZ ;  /* 0x0000000000127805 */ /* 0x020fca000001ff00 */
[----:B------:R-:W-:Y:S01]  /*97b0*/  STG.E.128 desc[UR36][R2.64], R16 ;  /* 0x0000001002007986 */ /* 0x000fe2000c101d24 */
[----:B------:R-:W-:Y:S05]  /*97c0*/  EXIT ;  /* 0x000000000000794d */ /* 0x000fea0003800000 */
.L_x_7654:
[----:B------:R-:W-:-:S13]  /*97d0*/  ISETP.NE.AND P0, PT, R0, 0xf, PT ;  /* 0x0000000f0000780c */ /* 0x000fda0003f05270 */
[----:B------:R-:W-:Y:S05]  /*97e0*/  @!P0 BRA `(.L_x_7656) ;  /* 0x0000000400288947 */ /* 0x000fea0003800000 */
[----:B------:R-:W-:-:S13]  /*97f0*/  ISETP.NE.AND P0, PT, R0, 0x17, PT ;  /* 0x000000170000780c */ /* 0x000fda0003f05270 */
[----:B------:R-:W-:Y:S05]  /*9800*/  @!P0 BRA `(.L_x_7657) ;  /* 0x0000000000b08947 */ /* 0x000fea0003800000 */
[----:B------:R-:W-:-:S13]  /*9810*/  ISETP.NE.AND P0, PT, R0, 0x18, PT ;  /* 0x000000180000780c */ /* 0x000fda0003f05270 */
[----:B------:R-:W-:Y:S05]  /*9820*/  @!P0 BRA `(.L_x_7658) ;  /* 0x0000000000448947 */ /* 0x000fea0003800000 */
.L_x_7635:
        /* <DEDUP_REMOVED lines=16> */
.L_x_7659:
[----:B------:R-:W-:Y:S05]  /*9930*/  EXIT ;  /* 0x000000000000794d */ /* 0x000fea0003800000 */
.L_x_7658:
        /* <DEDUP_REMOVED lines=21> */
.L_x_7661:
[----:B------:R-:W-:Y:S05]  /*9a90*/  BSYNC.RECONVERGENT B0 ;  /* 0x0000000000007941 */ /* 0x000fea0003800200 */
.L_x_7660:
[----:B------:R-:W-:-:S05]  /*9aa0*/  LOP3.LUT R5, R0, 0x80, R5, 0xf8, !PT ;  /* 0x0000008000057812 */ /* 0x000fca00078ef805 */
[----:B------:R-:W-:Y:S01]  /*9ab0*/  STG.E.U8 desc[UR36][R2.64], R5 ;  /* 0x0000000502007986 */ /* 0x000fe2000c101124 */
[----:B------:R-:W-:Y:S05]  /*9ac0*/  EXIT ;  /* 0x000000000000794d */ /* 0x000fea0003800000 */
.L_x_7657:
        /* <DEDUP_REMOVED lines=20> */
.L_x_7663:
[----:B------:R-:W-:Y:S01]  /*9c10*/  IMAD.MOV.U32 R0, RZ, RZ, 0x7f ;  /* 0x0000007fff007424 */ /* 0x000fe200078e00ff */
[----:B------:R-:W-:-:S04]  /*9c20*/  ISETP.GT.U32.AND P0, PT, R4, 0x7f800000, PT ;  /* 0x7f8000000400780c */ /* 0x000fc80003f04070 */
[----:B------:R-:W-:-:S09]  /*9c30*/  SEL R0, R0, 0x7c, P0 ;  /* 0x0000007c00007807 */ /* 0x000fd20000000000 */
.L_x_7664:
[----:B------:R-:W-:Y:S05]  /*9c40*/  BSYNC.RECONVERGENT B0 ;  /* 0x0000000000007941 */ /* 0x000fea0003800200 */
.L_x_7662:
[----:B------:R-:W-:-:S04]  /*9c50*/  SHF.R.U32.HI R5, RZ, 0x18, R5 ;  /* 0x00000018ff057819 */ /* 0x000fc80000011605 */
[----:B------:R-:W-:-:S05]  /*9c60*/  LOP3.LUT R5, R0, 0x80, R5, 0xf8, !PT ;  /* 0x0000008000057812 */ /* 0x000fca00078ef805 */
[----:B------:R-:W-:Y:S01]  /*9c70*/  STG.E.U8 desc[UR36][R2.64], R5 ;  /* 0x0000000502007986 */ /* 0x000fe2000c101124 */
[----:B------:R-:W-:Y:S05]  /*9c80*/  EXIT ;  /* 0x000000000000794d */ /* 0x000fea0003800000 */
.L_x_7656:
        /* <DEDUP_REMOVED lines=12> */
        .weak           $__internal_7_$__cuda_sm20_div_rn_f64_full
        .type           $__internal_7_$__cuda_sm20_div_rn_f64_full,@function
        .size           $__internal_7_$__cuda_sm20_div_rn_f64_full,(.L_x_22246 - $__internal_7_$__cuda_sm20_div_rn_f64_full)
$__internal_7_$__cuda_sm20_div_rn_f64_full:
[C---:B------:R-:W-:Y:S01]  /*9d50*/  FSETP.GEU.AND P2, PT, |R13|.reuse, 1.469367938527859385e-39, PT ;  /* 0x001000000d00780b */ /* 0x040fe20003f4e200 */
[----:B------:R-:W-:Y:S01]  /*9d60*/  IMAD.MOV.U32 R30, RZ, RZ, 0x1ca00000 ;  /* 0x1ca00000ff1e7424 */ /* 0x000fe200078e00ff */
[----:B------:R-:W-:Y:S01]  /*9d70*/  LOP3.LUT R3, R13, 0x7ff00000, RZ, 0xc0, !PT ;  /* 0x7ff000000d037812 */ /* 0x000fe200078ec0ff */
[----:B------:R-:W-:Y:S01]  /*9d80*/  IMAD.MOV.U32 R10, RZ, RZ, R0 ;  /* 0x000000ffff0a7224 */ /* 0x000fe200078e0000 */
[C---:B------:R-:W-:Y:S01]  /*9d90*/  LOP3.LUT R39, R11.reuse, 0x7ff00000, RZ, 0xc0, !PT ;  /* 0x7ff000000b277812 */ /* 0x040fe200078ec0ff */
[----:B------:R-:W-:Y:S01]  /*9da0*/  IMAD.MOV.U32 R34, RZ, RZ, 0x1 ;  /* 0x00000001ff227424 */ /* 0x000fe200078e00ff */
[----:B------:R-:W-:Y:S01]  /*9db0*/  FSETP.GEU.AND P0, PT, |R11|, 1.469367938527859385e-39, PT ;  /* 0x001000000b00780b */ /* 0x000fe20003f0e200 */
[----:B------:R-:W-:Y:S01]  /*9dc0*/  IMAD.MOV.U32 R38, RZ, RZ, R3 ;  /* 0x000000ffff267224 */ /* 0x000fe200078e0003 */
[----:B------:R-:W-:Y:S01]  /*9dd0*/  ISETP.GE.U32.AND P1, PT, R3, R39, PT ;  /* 0x000000270300720c */ /* 0x000fe20003f26070 */
[----:B------:R-:W-:Y:S01]  /*9de0*/  BSSY.RECONVERGENT B2, `(.L_x_7665) ;  /* 0x0000075000027945 */ /* 0x000fe20003800200 */
[----:B------:R-:W-:-:S02]  /*9df0*/  LOP3.LUT R8, R11, 0x800fffff, RZ, 0xc0, !PT ;  /* 0x800fffff0b087812 */ /* 0x000fc400078ec0ff */
[----:B------:R-:W-:Y:S01]  /*9e00*/  SEL R15, R30, 0x63400000, !P1 ;  /* 0x634000001e0f7807 */ /* 0x000fe20004800000 */
[----:B------:R-:W-:Y:S01]  /*9e10*/  @!P2 IMAD.MOV.U32 R36, RZ, RZ, RZ ;  /* 0x000000ffff24a224 */ /* 0x000fe200078e00ff */
[----:B------:R-:W-:Y:S02]  /*9e20*/  @!P2 LOP3.LUT R14, R11, 0x7ff00000, RZ, 0xc0, !PT ;  /* 0x7ff000000b0ea812 */ /* 0x000fe400078ec0ff */
[----:B------:R-:W-:Y:S02]  /*9e30*/  LOP3.LUT R15, R15, 0x800fffff, R13, 0xf8, !PT ;  /* 0x800fffff0f0f7812 */ /* 0x000fe400078ef80d */
[----:B------:R-:W-:Y:S01]  /*9e40*/  @!P2 ISETP.GE.U32.AND P3, PT, R3, R14, PT ;  /* 0x0000000e0300a20c */ /* 0x000fe20003f66070 */
[----:B------:R-:W-:Y:S01]  /*9e50*/  IMAD.MOV.U32 R14, RZ, RZ, R12 ;  /* 0x000000ffff0e7224 */ /* 0x000fe200078e000c */
[----:B------:R-:W-:Y:S01]  /*9e60*/  LOP3.LUT R9, R8, 0x3ff00000, RZ, 0xfc, !PT ;  /* 0x3ff0000008097812 */ /* 0x000fe200078efcff */
[----:B------:R-:W-:Y:S01]  /*9e70*/  IMAD.MOV.U32 R8, RZ, RZ, R0 ;  /* 0x000000ffff087224 */ /* 0x000fe200078e0000 */
[----:B------:R-:W-:-:S04]  /*9e80*/  @!P2 SEL R37, R30, 0x63400000, !P3 ;  /* 0x634000001e25a807 */ /* 0x000fc80005800000 */
[----:B------:R-:W-:Y:S01]  /*9e90*/  @!P2 LOP3.LUT R37, R37, 0x80000000, R13, 0xf8, !PT ;  /* 0x800000002525a812 */ /* 0x000fe200078ef80d */
[----:B------:R-:W0:Y:S02]  /*9ea0*/  @!P0 DMUL R8, R10, 8.98846567431157953865e+307 ;  /* 0x7fe000000a088828 */ /* 0x000e240000000000 */
[----:B0-----:R-:W0:Y:S01]  /*9eb0*/  MUFU.RCP64H R35, R9 ;  /* 0x0000000900237308 */ /* 0x001e220000001800 */
[----:B------:R-:W-:Y:S02]  /*9ec0*/  @!P2 LOP3.LUT R37, R37, 0x100000, RZ, 0xfc, !PT ;  /* 0x001000002525a812 */ /* 0x000fe400078efcff */
[----:B------:R-:W-:-:S15]  /*9ed0*/  @!P0 LOP3.LUT R39, R9, 0x7ff00000, RZ, 0xc0, !PT ;  /* 0x7ff0000009278812 */ /* 0x000fde00078ec0ff */
[----:B------:R-:W-:-:S15]  /*9ee0*/  NOP ;  /* 0x0000000000007918 */ /* 0x000fde0000000000 */
[----:B------:R-:W-:-:S15]  /*9ef0*/  NOP ;  /* 0x0000000000007918 */ /* 0x000fde0000000000 */
[----:B------:R-:W-:-:S14]  /*9f00*/  NOP ;  /* 0x0000000000007918 */ /* 0x000fdc0000000000 */
        /* <DEDUP_REMOVED lines=77> */
.L_x_7666:
        /* <DEDUP_REMOVED lines=16> */
.L_x_7669:
[----:B------:R-:W-:Y:S01]  /*a4e0*/  LOP3.LUT R21, R11, 0x80000, RZ, 0xfc, !PT ;  /* 0x000800000b157812 */ /* 0x000fe200078efcff */
[----:B------:R-:W-:Y:S01]  /*a4f0*/  IMAD.MOV.U32 R20, RZ, RZ, R10 ;  /* 0x000000ffff147224 */ /* 0x000fe200078e000a */
[----:B------:R-:W-:Y:S06]  /*a500*/  BRA `(.L_x_7667) ;  /* 0x0000000000087947 */ /* 0x000fec0003800000 */
.L_x_7668:
[----:B------:R-:W-:Y:S01]  /*a510*/  LOP3.LUT R21, R13, 0x80000, RZ, 0xfc, !PT ;  /* 0x000800000d157812 */ /* 0x000fe200078efcff */
[----:B------:R-:W-:-:S07]  /*a520*/  IMAD.MOV.U32 R20, RZ, RZ, R12 ;  /* 0x000000ffff147224 */ /* 0x000fce00078e000c */
.L_x_7667:
[----:B------:R-:W-:Y:S05]  /*a530*/  BSYNC.RECONVERGENT B2 ;  /* 0x0000000000027941 */ /* 0x000fea0003800200 */
.L_x_7665:
[----:B------:R-:W-:-:S04]  /*a540*/  IMAD.MOV.U32 R43, RZ, RZ, 0x0 ;  /* 0x00000000ff2b7424 */ /* 0x000fc800078e00ff */
[----:B------:R-:W-:Y:S05]  /*a550*/  RET.REL.NODEC R42 `(_ZN2at6native27unrolled_elementwise_kernelINS0_13BUnaryFunctorIdddZZZNS0_15binary_internal21div_trunc_kernel_cudaERNS_18TensorIteratorBaseEENKUlvE1_clEvENKUlvE_clEvEUlddE_EESt5arrayIPcLm2EELi4E23TrivialOffsetCalculatorILi1EjESE_NS0_6memory12LoadWithCastILi1EEENSF_13StoreWithCastILi1EEEEEviT_T0_T2_T3_T4_T5_) ;  /* 0xffffff582aa87950 */ /* 0x000fea0003c3ffff */
.L_x_7670:
        /* <DEDUP_REMOVED lines=10> */
.L_x_22246:


//--------------------- .text._ZN2at6native18elementwise_kernelILi128ELi2EZNS0_22gpu_kernel_impl_nocastINS0_13BUnaryFunctorIdddZZZNS0_15binary_internal21div_trunc_kernel_cudaERNS_18TensorIteratorBaseEENKUlvE1_clEvENKUlvE_clEvEUlddE_EEEEvS6_RKT_EUliE_EEviT1_ --------------------------
	.section	.text._ZN2at6native18elementwise_kernelILi128ELi2EZNS0_22gpu_kernel_impl_nocastINS0_13BUnaryFunctorIdddZZZNS0_15binary_internal21div_trunc_kernel_cudaERNS_18TensorIteratorBaseEENKUlvE1_clEvENKUlvE_clEvEUlddE_EEEEvS6_RKT_EUliE_EEviT1_,"ax",@progbits
	.align	128
        .global         _ZN2at6native18elementwise_kernelILi128ELi2EZNS0_22gpu_kernel_impl_nocastINS0_13BUnaryFunctorIdddZZZNS0_15binary_internal21div_trunc_kernel_cudaERNS_18TensorIteratorBaseEENKUlvE1_clEvENKUlvE_clEvEUlddE_EEEEvS6_RKT_EUliE_EEviT1_
        .type           _ZN2at6native18elementwise_kernelILi128ELi2EZNS0_22gpu_kernel_impl_nocastINS0_13BUnaryFunctorIdddZZZNS0_15binary_internal21div_trunc_kernel_cudaERNS_18TensorIteratorBaseEENKUlvE1_clEvENKUlvE_clEvEUlddE_EEEEvS6_RKT_EUliE_EEviT1_,@function
        .size           _ZN2at6native18elementwise_kernelILi128ELi2EZNS0_22gpu_kernel_impl_nocastINS0_13BUnaryFunctorIdddZZZNS0_15binary_internal21div_trunc_kernel_cudaERNS_18TensorIteratorBaseEENKUlvE1_clEvENKUlvE_clEvEUlddE_EEEEvS6_RKT_EUliE_EEviT1_,(.L_x_22247 - _ZN2at6native18elementwise_kernelILi128ELi2EZNS0_22gpu_kernel_impl_nocastINS0_13BUnaryFunctorIdddZZZNS0_15binary_internal21div_trunc_kernel_cudaERNS_18TensorIteratorBaseEENKUlvE1_clEvENKUlvE_clEvEUlddE_EEEEvS6_RKT_EUliE_EEviT1_)
        .other          _ZN2at6native18elementwise_kernelILi128ELi2EZNS0_22gpu_kernel_impl_nocastINS0_13BUnaryFunctorIdddZZZNS0_15binary_internal21div_trunc_kernel_cudaERNS_18TensorIteratorBaseEENKUlvE1_clEvENKUlvE_clEvEUlddE_EEEEvS6_RKT_EUliE_EEviT1_,@"STO_CUDA_ENTRY STV_DEFAULT"
_ZN2at6native18elementwise_kernelILi128ELi2EZNS0_22gpu_kernel_impl_nocastINS0_13BUnaryFunctorIdddZZZNS0_15binary_internal21div_trunc_kernel_cudaERNS_18TensorIteratorBaseEENKUlvE1_clEvENKUlvE_clEvEUlddE_EEEEvS6_RKT_EUliE_EEviT1_:
.text._ZN2at6native18elementwise_kernelILi128ELi2EZNS0_22gpu_kernel_impl_nocastINS0_13BUnaryFunctorIdddZZZNS0_15binary_internal21div_trunc_kernel_cudaERNS_18TensorIteratorBaseEENKUlvE1_clEvENKUlvE_clEvEUlddE_EEEEvS6_RKT_EUliE_EEviT1_:
[----:B------:R-:W-:Y:S08]  /*0000*/  LDC R1, c[0x0][0x37c] ;  /* 0x0000df00ff017b82 */ /* 0x000ff00000000800 */
[----:B------:R-:W0:Y:S01]  /*0010*/  LDC R2, c[0x0][0x388] ;  /* 0x0000e200ff027b82 */ /* 0x000e220000000800 */
[----:B------:R-:W1:Y:S01]  /*0020*/  S2R R5, SR_TID.X ;  /* 0x0000000000057919 */ /* 0x000e620000002100 */
[----:B------:R-:W2:Y:S01]  /*0030*/  LDCU.64 UR6, c[0x0][0x358] ;  /* 0x00006b00ff0677ac */ /* 0x000ea20008000a00 */
[----:B------:R-:W3:Y:S05]  /*0040*/  LDCU UR5, c[0x0][0x598] ;  /* 0x0000b300ff0577ac */ /* 0x000eea0008000800 */
[----:B------:R-:W4:Y:S08]  /*0050*/  S2UR UR4, SR_CTAID.X ;  /* 0x00000000000479c3 */ /* 0x000f300000002500 */
[----:B------:R-:W2:Y:S01]  /*0060*/  LDC R3, c[0x0][0x59c] ;  /* 0x00016700ff037b82 */ /* 0x000ea20000000800 */
[----:B0-----:R-:W-:Y:S01]  /*0070*/  ISETP.NE.AND P0, PT, R2, RZ, PT ;  /* 0x000000ff0200720c */ /* 0x001fe20003f05270 */
[----:B----4-:R-:W-:-:S06]  /*0080*/  USHF.L.U32 UR4, UR4, 0x8, URZ ;  /* 0x0000000804047899 */ /* 0x010fcc00080006ff */
[----:B-1----:R-:W-:-:S06]  /*0090*/  LOP3.LUT R5, R5, UR4, RZ, 0xfc, !PT ;  /* 0x0000000405057c12 */ /* 0x002fcc000f8efcff */
[----:B---3--:R-:W-:Y:S05]  /*00a0*/  @P0 BRA `(.L_x_7671) ;  /* 0x0000000400d00947 */ /* 0x008fea0003800000 */
[----:B------:R-:W0:Y:S01]  /*00b0*/  LDCU UR4, c[0x0][0x380] ;  /* 0x00007000ff0477ac */ /* 0x000e220008000800 */
[----:B------:R-:W-:Y:S01]  /*00c0*/  BSSY.RECONVERGENT B0, `(.L_x_7672) ;  /* 0x0000039000007945 */ /* 0x000fe20003800200 */
[----:B0-----:R-:W-:-:S13]  /*00d0*/  ISETP.GE.AND P0, PT, R5, UR4, PT ;  /* 0x0000000405007c0c */ /* 0x001fda000bf06270 */
[----:B------:R-:W-:Y:S05]  /*00e0*/  @P0 BRA `(.L_x_7673) ;  /* 0x0000000000d80947 */ /* 0x000fea0003800000 */
[----:B------:R-:W2:Y:S01]  /*00f0*/  LDC.64 R8, c[0x0][0x588] ;  /* 0x00016200ff087b82 */ /* 0x000ea20000000a00 */
[----:B------:R-:W0:Y:S07]  /*0100*/  LDCU UR4, c[0x0][0x59c] ;  /* 0x0000b380ff0477ac */ /* 0x000e2e0008000800 */
[----:B------:R-:W1:Y:S01]  /*0110*/  LDC.64 R12, c[0x0][0x598] ;  /* 0x00016600ff0c7b82 */ /* 0x000e620000000a00 */
[----:B--2---:R-:W2:Y:S01]  /*0120*/  LDG.E.64 R8, desc[UR6][R8.64] ;  /* 0x0000000608087981 */ /* 0x004ea2000c1e1b00 */
[----:B0-----:R-:W1:Y:S01]  /*0130*/  MUFU.RCP64H R7, UR4 ;  /* 0x0000000400077d08 */ /* 0x001e620008001800 */
[----:B------:R-:W-:-:S06]  /*0140*/  HFMA2 R6, -RZ, RZ, 0, 5.9604644775390625e-08 ;  /* 0x00000001ff067431 */ /* 0x000fcc00000001ff */
        /* <DEDUP_REMOVED lines=20> */
[----:B0-----:R-:W0:Y:S01]  /*0290*/  DFMA R6, R10, R6, R10 ;  /* 0x000000060a06722b */ /* 0x001e22000000000a */
[----:B--2---:R-:W-:-:S15]  /*02a0*/  FSETP.GEU.AND P1, PT, |R9|, 6.5827683646048100446e-37, PT ;  /* 0x036000000900780b */ /* 0x004fde0003f2e200 */
[----:B------:R-:W-:-:S15]  /*02b0*/  NOP ;  /* 0x0000000000007918 */ /* 0x000fde0000000000 */
[----:B------:R-:W-:-:S15]  /*02c0*/  NOP ;  /* 0x0000000000007918 */ /* 0x000fde0000000000 */
[----:B------:R-:W-:-:S15]  /*02d0*/  NOP ;  /* 0x0000000000007918 */ /* 0x000fde0000000000 */
[----:B------:R-:W-:-:S03]  /*02e0*/  NOP ;  /* 0x0000000000007918 */ /* 0x000fc60000000000 */
        /* <DEDUP_REMOVED lines=15> */
[----:B------:R-:W-:Y:S05]  /*03e0*/  CALL.REL.NOINC `($__internal_8_$__cuda_sm20_div_rn_f64_full) ;  /* 0x0000003000547944 */ /* 0x000fea0003c00000 */
[----:B------:R-:W-:Y:S01]  /*03f0*/  IMAD.MOV.U32 R6, RZ, RZ, R8 ;  /* 0x000000ffff067224 */ /* 0x000fe200078e0008 */
[----:B------:R-:W-:-:S07]  /*0400*/  MOV R7, R9 ;  /* 0x0000000900077202 */ /* 0x000fce0000000f00 */
.L_x_7674:
[----:B------:R-:W0:Y:S01]  /*0410*/  LDC.64 R8, c[0x0][0x580] ;  /* 0x00016000ff087b82 */ /* 0x000e220000000a00 */
[----:B------:R-:W0:Y:S01]  /*0420*/  FRND.F64.TRUNC R6, R6 ;  /* 0x0000000600067313 */ /* 0x000e22000030d800 */
[----:B------:R-:W-:Y:S01]  /*0430*/  VIADD R5, R5, 0x80 ;  /* 0x0000008005057836 */ /* 0x000fe20000000000 */
[----:B0-----:R0:W-:Y:S06]  /*0440*/  STG.E.64 desc[UR6][R8.64], R6 ;  /* 0x0000000608007986 */ /* 0x0011ec000c101b06 */
.L_x_7673:
[----:B--2---:R-:W-:Y:S05]  /*0450*/  BSYNC.RECONVERGENT B0 ;  /* 0x0000000000007941 */ /* 0x004fea0003800200 */
.L_x_7672:
[----:B------:R-:W1:Y:S02]  /*0460*/  LDCU UR4, c[0x0][0x380] ;  /* 0x00007000ff0477ac */ /* 0x000e640008000800 */
[----:B-1----:R-:W-:-:S13]  /*0470*/  ISETP.GE.AND P0, PT, R5, UR4, PT ;  /* 0x0000000405007c0c */ /* 0x002fda000bf06270 */
[----:B------:R-:W-:Y:S05]  /*0480*/  @P0 EXIT ;  /* 0x000000000000094d */ /* 0x000fea0003800000 */
[----:B0-----:R-:W0:Y:S01]  /*0490*/  LDC.64 R8, c[0x0][0x588] ;  /* 0x00016200ff087b82 */ /* 0x001e220000000a00 */
[----:B------:R-:W1:Y:S07]  /*04a0*/  LDCU UR4, c[0x0][0x59c] ;  /* 0x0000b380ff0477ac */ /* 0x000e6e0008000800 */
[----:B------:R-:W2:Y:S01]  /*04b0*/  LDC.64 R6, c[0x0][0x598] ;  /* 0x00016600ff067b82 */ /* 0x000ea20000000a00 */
[----:B0-----:R-:W3:Y:S01]  /*04c0*/  LDG.E.64 R8, desc[UR6][R8.64] ;  /* 0x0000000608087981 */ /* 0x001ee2000c1e1b00 */
[----:B-1----:R-:W2:Y:S01]  /*04d0*/  MUFU.RCP64H R5, UR4 ;  /* 0x0000000400057d08 */ /* 0x002ea20008001800 */
[----:B------:R-:W-:-:S06]  /*04e0*/  HFMA2 R4, -RZ, RZ, 0, 5.9604644775390625e-08 ;  /* 0x00000001ff047431 */ /* 0x000fcc00000001ff */
        /* <DEDUP_REMOVED lines=21> */
[----:B---3--:R-:W-:-:S15]  /*0640*/  FSETP.GEU.AND P1, PT, |R9|, 6.5827683646048100446e-37, PT ;  /* 0x036000000900780b */ /* 0x008fde0003f2e200 */
        /* <DEDUP_REMOVED lines=22> */
.L_x_7675:
[----:B------:R-:W0:Y:S01]  /*07b0*/  LDC.64 R2, c[0x0][0x580] ;  /* 0x00016000ff027b82 */ /* 0x000e220000000a00 */
[----:B------:R-:W0:Y:S02]  /*07c0*/  FRND.F64.TRUNC R4, R4 ;  /* 0x0000000400047313 */ /* 0x000e24000030d800 */
[----:B0-----:R-:W-:Y:S01]  /*07d0*/  STG.E.64 desc[UR6][R2.64], R4 ;  /* 0x0000000402007986 */ /* 0x001fe2000c101b06 */
[----:B------:R-:W-:Y:S05]  /*07e0*/  EXIT ;  /* 0x000000000000794d */ /* 0x000fea0003800000 */
.L_x_7671:
[----:B------:R-:W0:Y:S01]  /*07f0*/  LDCU UR4, c[0x0][0x380] ;  /* 0x00007000ff0477ac */ /* 0x000e220008000800 */
[----:B------:R-:W-:Y:S01]  /*0800*/  VIADD R2, R2, 0xffffffff ;  /* 0xffffffff02027836 */ /* 0x000fe20000000000 */
[----:B------:R-:W-:Y:S04]  /*0810*/  BSSY.RECONVERGENT B0, `(.L_x_7676) ;  /* 0x000016a000007945 */ /* 0x000fe80003800200 */
        /* <DEDUP_REMOVED lines=9> */
[----:B------:R-:W3:Y:S01]  /*08b0*/  LDCU.64 UR10, c[0x0][0x4b8] ;  /* 0x00009700ff0a77ac */ /* 0x000ee20008000a00 */
[----:B0-----:R-:W-:-:S05]  /*08c0*/  IMAD.HI.U32 R6, R5, UR8, R6 ;  /* 0x0000000805067c27 */ /* 0x001fca000f8e0006 */
[----:B------:R-:W-:-:S05]  /*08d0*/  SHF.R.U32.HI R7, RZ, UR9, R6 ;  /* 0x00000009ff077c19 */ /* 0x000fca0008011606 */
[----:B------:R-:W-:-:S04]  /*08e0*/  IMAD.MOV R0, RZ, RZ, -R7 ;  /* 0x000000ffff007224 */ /* 0x000fc800078e0a07 */
[----:B-1----:R-:W-:-:S04]  /*08f0*/  IMAD R0, R0, UR4, R5 ;  /* 0x0000000400007c24 */ /* 0x002fc8000f8e0205 */
[C---:B---3--:R-:W-:Y:S02]  /*0900*/  IMAD R15, R0.reuse, UR10, RZ ;  /* 0x0000000a000f7c24 */ /* 0x048fe4000f8e02ff */
[----:B------:R-:W-:Y:S01]  /*0910*/  IMAD R0, R0, UR11, RZ ;  /* 0x0000000b00007c24 */ /* 0x000fe2000f8e02ff */
[----:B------:R-:W-:Y:S06]  /*0920*/  @!P0 BRA `(.L_x_7678) ;  /* 0x0000001000748947 */ /* 0x000fec0003800000 */
[----:B------:R-:W0:Y:S01]  /*0930*/  LDCU.64 UR8, c[0x0][0x398] ;  /* 0x00007300ff0877ac */ /* 0x000e220008000a00 */
[----:B------:R-:W-:Y:S01]  /*0940*/  HFMA2 R6, -RZ, RZ, 0, 0 ;  /* 0x00000000ff067431 */ /* 0x000fe200000001ff */
[----:B------:R-:W-:Y:S01]  /*0950*/  ISETP.NE.AND P0, PT, R4, 0x2, PT ;  /* 0x000000020400780c */ /* 0x000fe20003f05270 */
[----:B------:R-:W1:Y:S01]  /*0960*/  LDCU UR4, c[0x0][0x3a0] ;  /* 0x00007400ff0477ac */ /* 0x000e620008000800 */
[----:B------:R-:W3:Y:S02]  /*0970*/  LDCU.64 UR10, c[0x0][0x4c0] ;  /* 0x00009800ff0a77ac */ /* 0x000ee40008000a00 */
[----:B0-----:R-:W-:-:S05]  /*0980*/  IMAD.HI.U32 R8, R7, UR9, R6 ;  /* 0x0000000907087c27 */ /* 0x001fca000f8e0006 */
[----:B-1----:R-:W-:-:S05]  /*0990*/  SHF.R.U32.HI R9, RZ, UR4, R8 ;  /* 0x00000004ff097c19 */ /* 0x002fca0008011608 */
[----:B------:R-:W-:-:S04]  /*09a0*/  IMAD.MOV R6, RZ, RZ, -R9 ;  /* 0x000000ffff067224 */ /* 0x000fc800078e0a09 */
[----:B------:R-:W-:-:S04]  /*09b0*/  IMAD R6, R6, UR8, R7 ;  /* 0x0000000806067c24 */ /* 0x000fc8000f8e0207 */
[C---:B---3--:R-:W-:Y:S02]  /*09c0*/  IMAD R15, R6.reuse, UR10, R15 ;  /* 0x0000000a060f7c24 */ /* 0x048fe4000f8e020f */
[----:B------:R-:W-:Y:S01]  /*09d0*/  IMAD R0, R6, UR11, R0 ;  /* 0x0000000b06007c24 */ /* 0x000fe2000f8e0200 */
[----:B------:R-:W-:Y:S06]  /*09e0*/  @!P0 BRA `(.L_x_7678) ;  /* 0x0000001000448947 */ /* 0x000fec0003800000 */
[----:B------:R-:W0:Y:S01]  /*09f0*/  LDCU.64 UR8, c[0x0][0x3a8] ;  /* 0x00007500ff0877ac */ /* 0x000e220008000a00 */
[----:B------:R-:W-:Y:S02]  /*0a00*/  MOV R8, RZ ;  /* 0x000000ff00087202 */ /* 0x000fe40000000f00 */
[----:B------:R-:W-:Y:S01]  /*0a10*/  ISETP.NE.AND P0, PT, R4, 0x3, PT ;  /* 0x000000030400780c */ /* 0x000fe20003f05270 */
[----:B------:R-:W1:Y:S01]  /*0a20*/  LDCU UR4, c[0x0][0x3a4] ;  /* 0x00007480ff0477ac */ /* 0x000e620008000800 */
[----:B------:R-:W3:Y:S01]  /*0a30*/  LDCU.64 UR10, c[0x0][0x4c8] ;  /* 0x00009900ff0a77ac */ /* 0x000ee20008000a00 */
[----:B0-----:R-:W-:-:S05]  /*0a40*/  IMAD.HI.U32 R6, R9, UR8, R8 ;  /* 0x0000000809067c27 */ /* 0x001fca000f8e0008 */
[----:B------:R-:W-:-:S05]  /*0a50*/  SHF.R.U32.HI R7, RZ, UR9, R6 ;  /* 0x00000009ff077c19 */ /* 0x000fca0008011606 */
[----:B------:R-:W-:-:S04]  /*0a60*/  IMAD.MOV R8, RZ, RZ, -R7 ;  /* 0x000000ffff087224 */ /* 0x000fc800078e0a07 */
[----:B-1----:R-:W-:-:S04]  /*0a70*/  IMAD R8, R8, UR4, R9 ;  /* 0x0000000408087c24 */ /* 0x002fc8000f8e0209 */
        /* <DEDUP_REMOVED lines=16> */
[----:B------:R-:W-:Y:S01]  /*0b80*/  HFMA2 R8, -RZ, RZ, 0, 0 ;  /* 0x00000000ff087431 */ /* 0x000fe200000001ff */
[----:B------:R-:W-:Y:S01]  /*0b90*/  ISETP.NE.AND P0, PT, R4, 0x5, PT ;  /* 0x000000050400780c */ /* 0x000fe20003f05270 */
[----:B------:R-:W1:Y:S01]  /*0ba0*/  LDCU UR4, c[0x0][0x3bc] ;  /* 0x00007780ff0477ac */ /* 0x000e620008000800 */
[----:B------:R-:W3:Y:S02]  /*0bb0*/  LDCU.64 UR10, c[0x0][0x4d8] ;  /* 0x00009b00ff0a77ac */ /* 0x000ee40008000a00 */
[----:B0-----:R-:W-:-:S05]  /*0bc0*/  IMAD.HI.U32 R6, R9, UR8, R8 ;  /* 0x0000000809067c27 */ /* 0x001fca000f8e0008 */
[----:B------:R-:W-:-:S04]  /*0bd0*/  SHF.R.U32.HI R7, RZ, UR9, R6 ;  /* 0x00000009ff077c19 */ /* 0x000fc80008011606 */
[----:B------:R-:W-:-:S05]  /*0be0*/  IADD3 R8, PT, PT, -R7, RZ, RZ ;  /* 0x000000ff07087210 */ /* 0x000fca0007ffe1ff */
[----:B-1----:R-:W-:-:S04]  /*0bf0*/  IMAD R8, R8, UR4, R9 ;  /* 0x0000000408087c24 */ /* 0x002fc8000f8e0209 */
[C---:B---3--:R-:W-:Y:S02]  /*0c00*/  IMAD R15, R8.reuse, UR10, R15 ;  /* 0x0000000a080f7c24 */ /* 0x048fe4000f8e020f */
[----:B------:R-:W-:Y:S01]  /*0c10*/  IMAD R0, R8, UR11, R0 ;  /* 0x0000000b08007c24 */ /* 0x000fe2000f8e0200 */
[----:B------:R-:W-:Y:S06]  /*0c20*/  @!P0 BRA `(.L_x_7678) ;  /* 0x0000000c00b48947 */ /* 0x000fec0003800000 */
[----:B------:R-:W0:Y:S01]  /*0c30*/  LDCU.64 UR8, c[0x0][0x3c8] ;  /* 0x00007900ff0877ac */ /* 0x000e220008000a00 */
[----:B------:R-:W-:Y:S01]  /*0c40*/  IMAD.MOV.U32 R6, RZ, RZ, RZ ;  /* 0x000000ffff067224 */ /* 0x000fe200078e00ff */
[----:B------:R-:W-:Y:S01]  /*0c50*/  ISETP.NE.AND P0, PT, R4, 0x6, PT ;  /* 0x000000060400780c */ /* 0x000fe20003f05270 */
[----:B------:R-:W1:Y:S01]  /*0c60*/  LDCU UR4, c[0x0][0x3d0] ;  /* 0x00007a00ff0477ac */ /* 0x000e620008000800 */
[----:B------:R-:W3:Y:S01]  /*0c70*/  LDCU.64 UR10, c[0x0][0x4e0] ;  /* 0x00009c00ff0a77ac */ /* 0x000ee20008000a00 */
[----:B0-----:R-:W-:-:S05]  /*0c80*/  IMAD.HI.U32 R8, R7, UR9, R6 ;  /* 0x0000000907087c27 */ /* 0x001fca000f8e0006 */
[----:B-1----:R-:W-:-:S04]  /*0c90*/  SHF.R.U32.HI R9, RZ, UR4, R8 ;  /* 0x00000004ff097c19 */ /* 0x002fc80008011608 */
[----:B------:R-:W-:-:S05]  /*0ca0*/  IADD3 R6, PT, PT, -R9, RZ, RZ ;  /* 0x000000ff09067210 */ /* 0x000fca0007ffe1ff */
        /* <DEDUP_REMOVED lines=208> */
[----:B------:R-:W-:Y:S01]  /*19b0*/  ISETP.NE.AND P0, PT, R4, 0x18, PT ;  /* 0x000000180400780c */ /* 0x000fe20003f05270 */
[----:B------:R-:W0:Y:S01]  /*19c0*/  LDCU.64 UR8, c[0x0][0x4a0] ;  /* 0x00009400ff0877ac */ /* 0x000e220008000a00 */
[----:B------:R-:W-:Y:S01]  /*19d0*/  IMAD.MOV.U32 R6, RZ, RZ, RZ ;  /* 0x000000ffff067224 */ /* 0x000fe200078e00ff */
[----:B------:R-:W1:Y:S01]  /*19e0*/  LDCU UR4, c[0x0][0x4a8] ;  /* 0x00009500ff0477ac */ /* 0x000e620008000800 */
[----:B------:R-:W3:Y:S09]  /*19f0*/  LDCU.64 UR10, c[0x0][0x570] ;  /* 0x0000ae00ff0a77ac */ /* 0x000ef20008000a00 */
[----:B------:R-:W4:Y:S01]  /*1a00*/  @P0 LDC.64 R16, c[0x0][0x4b0] ;  /* 0x00012c00ff100b82 */ /* 0x000f220000000a00 */
[----:B0-----:R-:W-:-:S07]  /*1a10*/  IMAD.HI.U32 R10, R7, UR9, R6 ;  /* 0x00000009070a7c27 */ /* 0x001fce000f8e0006 */
[----:B------:R-:W0:Y:S01]  /*1a20*/  @P0 LDC R19, c[0x0][0x4ac] ;  /* 0x00012b00ff130b82 */ /* 0x000e220000000800 */
[----:B-1----:R-:W-:Y:S02]  /*1a30*/  SHF.R.U32.HI R11, RZ, UR4, R10 ;  /* 0x00000004ff0b7c19 */ /* 0x002fe4000801160a */
[----:B------:R-:W-:Y:S02]  /*1a40*/  @P0 MOV R10, RZ ;  /* 0x000000ff000a0202 */ /* 0x000fe40000000f00 */
[----:B------:R-:W-:-:S03]  /*1a50*/  IADD3 R13, PT, PT, -R11, RZ, RZ ;  /* 0x000000ff0b0d7210 */ /* 0x000fc60007ffe1ff */
[----:B------:R-:W1:Y:S01]  /*1a60*/  @P0 LDC.64 R8, c[0x0][0x578] ;  /* 0x00015e00ff080b82 */ /* 0x000e620000000a00 */
[----:B----4-:R-:W-:-:S05]  /*1a70*/  @P0 IMAD.HI.U32 R6, R11, R16, R10 ;  /* 0x000000100b060227 */ /* 0x010fca00078e000a */
[----:B------:R-:W-:Y:S01]  /*1a80*/  @P0 SHF.R.U32.HI R10, RZ, R17, R6 ;  /* 0x00000011ff0a0219 */ /* 0x000fe20000011606 */
[----:B------:R-:W-:-:S04]  /*1a90*/  IMAD R6, R13, UR8, R7 ;  /* 0x000000080d067c24 */ /* 0x000fc8000f8e0207 */
[----:B------:R-:W-:Y:S02]  /*1aa0*/  @P0 IMAD.MOV R10, RZ, RZ, -R10 ;  /* 0x000000ffff0a0224 */ /* 0x000fe400078e0a0a */
[----:B---3--:R-:W-:Y:S02]  /*1ab0*/  IMAD R15, R6, UR10, R15 ;  /* 0x0000000a060f7c24 */ /* 0x008fe4000f8e020f */
[----:B0-----:R-:W-:Y:S02]  /*1ac0*/  @P0 IMAD R10, R10, R19, R11 ;  /* 0x000000130a0a0224 */ /* 0x001fe400078e020b */
[----:B------:R-:W-:Y:S02]  /*1ad0*/  IMAD R0, R6, UR11, R0 ;  /* 0x0000000b06007c24 */ /* 0x000fe4000f8e0200 */
[C---:B-1----:R-:W-:Y:S02]  /*1ae0*/  @P0 IMAD R15, R10.reuse, R8, R15 ;  /* 0x000000080a0f0224 */ /* 0x042fe400078e020f */
[----:B------:R-:W-:-:S07]  /*1af0*/  @P0 IMAD R0, R10, R9, R0 ;  /* 0x000000090a000224 */ /* 0x000fce00078e0200 */
.L_x_7678:
[----:B------:R-:W0:Y:S01]  /*1b00*/  LDCU.128 UR8, c[0x0][0x580] ;  /* 0x0000b000ff0877ac */ /* 0x000e220008000c00 */
[----:B------:R-:W1:Y:S01]  /*1b10*/  LDC.64 R10, c[0x0][0x598] ;  /* 0x00016600ff0a7b82 */ /* 0x000e620000000a00 */
[----:B------:R-:W3:Y:S01]  /*1b20*/  LDCU UR4, c[0x0][0x59c] ;  /* 0x0000b380ff0477ac */ /* 0x000ee20008000800 */
[----:B0-----:R-:W-:-:S04]  /*1b30*/  IADD3 R8, P0, PT, R0, UR10, RZ ;  /* 0x0000000a00087c10 */ /* 0x001fc8000ff1e0ff */
[----:B------:R-:W-:-:S06]  /*1b40*/  IADD3.X R9, PT, PT, RZ, UR11, RZ, P0, !PT ;  /* 0x0000000bff097c10 */ /* 0x000fcc00087fe4ff */
[----:B--2---:R-:W2:Y:S01]  /*1b50*/  LDG.E.64 R8, desc[UR6][R8.64] ;  /* 0x0000000608087981 */ /* 0x004ea2000c1e1b00 */
[----:B---3--:R-:W1:Y:S01]  /*1b60*/  MUFU.RCP64H R7, UR4 ;  /* 0x0000000400077d08 */ /* 0x008e620008001800 */
[----:B------:R-:W-:Y:S01]  /*1b70*/  MOV R6, 0x1 ;  /* 0x0000000100067802 */ /* 0x000fe20000000f00 */
[----:B------:R-:W-:Y:S01]  /*1b80*/  BSSY.RECONVERGENT B1, `(.L_x_7679) ;  /* 0x000002f000017945 */ /* 0x000fe20003800200 */
[----:B------:R-:W-:-:S05]  /*1b90*/  IADD3 R14, P1, PT, R15, UR8, RZ ;  /* 0x000000080f0e7c10 */ /* 0x000fca000ff3e0ff */
        /* <DEDUP_REMOVED lines=43> */
[----:B------:R-:W-:Y:S02]  /*1e50*/  MOV R6, R8 ;  /* 0x0000000800067202 */ /* 0x000fe40000000f00 */
[----:B------:R-:W-:-:S07]  /*1e60*/  MOV R7, R9 ;  /* 0x0000000900077202 */ /* 0x000fce0000000f00 */
.L_x_7680:
[----:B------:R-:W-:Y:S05]  /*1e70*/  BSYNC.RECONVERGENT B1 ;  /* 0x0000000000017941 */ /* 0x000fea0003800200 */
.L_x_7679:
[----:B------:R-:W0:Y:S01]  /*1e80*/  FRND.F64.TRUNC R6, R6 ;  /* 0x0000000600067313 */ /* 0x000e22000030d800 */
[----:B------:R-:W-:Y:S01]  /*1e90*/  VIADD R5, R5, 0x80 ;  /* 0x0000008005057836 */ /* 0x000fe20000000000 */
[----:B0-----:R0:W-:Y:S06]  /*1ea0*/  STG.E.64 desc[UR6][R14.64], R6 ;  /* 0x000000060e007986 */ /* 0x0011ec000c101b06 */
.L_x_7677:
[----:B--2---:R-:W-:Y:S05]  /*1eb0*/  BSYNC.RECONVERGENT B0 ;  /* 0x0000000000007941 */ /* 0x004fea0003800200 */
.L_x_7676:
        /* <DEDUP_REMOVED lines=296> */
[----:B------:R-:W-:-:S04]  /*3140*/  IMAD R0, R6, UR11, R0 ;  /* 0x0000000b06007c24 */ /* 0x000fc8000f8e0200 */
[----:B------:R-:W-:-:S04]  /*3150*/  @P0 IMAD.MOV R10, RZ, RZ, -R2 ;  /* 0x000000ffff0a0224 */ /* 0x000fc800078e0a02 */
[----:B0-----:R-:W-:-:S04]  /*3160*/  @P0 IMAD R10, R15, R10, R11 ;  /* 0x0000000a0f0a0224 */ /* 0x001fc800078e020b */
[C---:B-1----:R-:W-:Y:S02]  /*3170*/  @P0 IMAD R5, R10.reuse, R8, R5 ;  /* 0x000000080a050224 */ /* 0x042fe400078e0205 */
[----:B------:R-:W-:-:S07]  /*3180*/  @P0 IMAD R0, R10, R9, R0 ;  /* 0x000000090a000224 */ /* 0x000fce00078e0200 */
.L_x_7681:
[----:B------:R-:W0:Y:S01]  /*3190*/  LDCU.128 UR8, c[0x0][0x580] ;  /* 0x0000b000ff0877ac */ /* 0x000e220008000c00 */
[----:B------:R-:W1:Y:S01]  /*31a0*/  LDC.64 R10, c[0x0][0x598] ;  /* 0x00016600ff0a7b82 */ /* 0x000e620000000a00 */
[----:B------:R-:W2:Y:S01]  /*31b0*/  LDCU UR4, c[0x0][0x59c] ;  /* 0x0000b380ff0477ac */ /* 0x000ea20008000800 */
[----:B0-----:R-:W-:-:S04]  /*31c0*/  IADD3 R8, P0, PT, R0, UR10, RZ ;  /* 0x0000000a00087c10 */ /* 0x001fc8000ff1e0ff */
[----:B------:R-:W-:-:S06]  /*31d0*/  IADD3.X R9, PT, PT, RZ, UR11, RZ, P0, !PT ;  /* 0x0000000bff097c10 */ /* 0x000fcc00087fe4ff */
[----:B------:R-:W3:Y:S01]  /*31e0*/  LDG.E.64 R8, desc[UR6][R8.64] ;  /* 0x0000000608087981 */ /* 0x000ee2000c1e1b00 */
[----:B--2---:R-:W1:Y:S01]  /*31f0*/  MUFU.RCP64H R7, UR4 ;  /* 0x0000000400077d08 */ /* 0x004e620008001800 */
        /* <DEDUP_REMOVED lines=48> */
.L_x_7683:
[----:B------:R-:W-:Y:S05]  /*3500*/  BSYNC.RECONVERGENT B0 ;  /* 0x0000000000007941 */ /* 0x000fea0003800200 */
.L_x_7682:
[----:B------:R-:W0:Y:S02]  /*3510*/  FRND.F64.TRUNC R6, R6 ;  /* 0x0000000600067313 */ /* 0x000e24000030d800 */
[----:B0-----:R-:W-:Y:S01]  /*3520*/  STG.E.64 desc[UR6][R4.64], R6 ;  /* 0x0000000604007986 */ /* 0x001fe2000c101b06 */
[----:B------:R-:W-:Y:S05]  /*3530*/  EXIT ;  /* 0x000000000000794d */ /* 0x000fea0003800000 */
        .weak           $__internal_8_$__cuda_sm20_div_rn_f64_full
        .type           $__internal_8_$__cuda_sm20_div_rn_f64_full,@function
        .size           $__internal_8_$__cuda_sm20_div_rn_f64_full,(.L_x_22247 - $__internal_8_$__cuda_sm20_div_rn_f64_full)
$__internal_8_$__cuda_sm20_div_rn_f64_full:
[----:B------:R-:W-:Y:S01]  /*3540*/  FSETP.GEU.AND P2, PT, |R9|, 1.469367938527859385e-39, PT ;  /* 0x001000000900780b */ /* 0x000fe20003f4e200 */
[----:B------:R-:W-:Y:S01]  /*3550*/  IMAD.U32 R12, RZ, RZ, UR5 ;  /* 0x00000005ff0c7e24 */ /* 0x000fe2000f8e00ff */
[----:B------:R-:W-:Y:S01]  /*3560*/  LOP3.LUT R6, R3, 0x800fffff, RZ, 0xc0, !PT ;  /* 0x800fffff03067812 */ /* 0x000fe200078ec0ff */
[----:B------:R-:W-:Y:S01]  /*3570*/  IMAD.MOV.U32 R18, RZ, RZ, 0x1 ;  /* 0x00000001ff127424 */ /* 0x000fe200078e00ff */
[----:B------:R-:W-:Y:S01]  /*3580*/  MOV R11, R3 ;  /* 0x00000003000b7202 */ /* 0x000fe20000000f00 */
[----:B------:R-:W-:Y:S01]  /*3590*/  BSSY.RECONVERGENT B2, `(.L_x_7684) ;  /* 0x000007a000027945 */ /* 0x000fe20003800200 */
[----:B------:R-:W-:Y:S02]  /*35a0*/  LOP3.LUT R13, R6, 0x3ff00000, RZ, 0xfc, !PT ;  /* 0x3ff00000060d7812 */ /* 0x000fe400078efcff */
[----:B------:R-:W-:Y:S02]  /*35b0*/  LOP3.LUT R6, R9, 0x7ff00000, RZ, 0xc0, !PT ;  /* 0x7ff0000009067812 */ /* 0x000fe400078ec0ff */
[----:B------:R-:W-:-:S02]  /*35c0*/  LOP3.LUT R25, R3, 0x7ff00000, RZ, 0xc0, !PT ;  /* 0x7ff0000003197812 */ /* 0x000fc400078ec0ff */
[----:B------:R-:W-:Y:S01]  /*35d0*/  FSETP.GEU.AND P0, PT, |R3|, 1.469367938527859385e-39, PT ;  /* 0x001000000300780b */ /* 0x000fe20003f0e200 */
[----:B------:R-:W-:Y:S01]  /*35e0*/  @!P2 IMAD.MOV.U32 R22, RZ, RZ, RZ ;  /* 0x000000ffff16a224 */ /* 0x000fe200078e00ff */
[----:B------:R-:W-:Y:S02]  /*35f0*/  @!P2 LOP3.LUT R7, R11, 0x7ff00000, RZ, 0xc0, !PT ;  /* 0x7ff000000b07a812 */ /* 0x000fe400078ec0ff */
[C---:B------:R-:W-:Y:S02]  /*3600*/  ISETP.GE.U32.AND P1, PT, R6.reuse, R25, PT ;  /* 0x000000190600720c */ /* 0x040fe40003f26070 */
[----:B------:R-:W-:Y:S02]  /*3610*/  @!P2 ISETP.GE.U32.AND P3, PT, R6, R7, PT ;  /* 0x000000070600a20c */ /* 0x000fe40003f66070 */
[----:B------:R-:W-:Y:S02]  /*3620*/  MOV R7, 0x1ca00000 ;  /* 0x1ca0000000077802 */ /* 0x000fe40000000f00 */
[----:B------:R-:W-:-:S02]  /*3630*/  MOV R10, UR5 ;  /* 0x00000005000a7c02 */ /* 0x000fc40008000f00 */
[C---:B------:R-:W-:Y:S02]  /*3640*/  @!P2 SEL R23, R7.reuse, 0x63400000, !P3 ;  /* 0x634000000717a807 */ /* 0x040fe40005800000 */
[----:B------:R-:W-:Y:S02]  /*3650*/  SEL R17, R7, 0x63400000, !P1 ;  /* 0x6340000007117807 */ /* 0x000fe40004800000 */
[--C-:B------:R-:W-:Y:S01]  /*3660*/  @!P2 LOP3.LUT R23, R23, 0x80000000, R9.reuse, 0xf8, !PT ;  /* 0x800000001717a812 */ /* 0x100fe200078ef809 */
[----:B------:R-:W0:Y:S01]  /*3670*/  @!P0 DMUL R12, R10, 8.98846567431157953865e+307 ;  /* 0x7fe000000a0c8828 */ /* 0x000e220000000000 */
[----:B------:R-:W-:Y:S01]  /*3680*/  LOP3.LUT R17, R17, 0x800fffff, R9, 0xf8, !PT ;  /* 0x800fffff11117812 */ /* 0x000fe200078ef809 */
[----:B0-----:R-:W0:Y:S01]  /*3690*/  MUFU.RCP64H R19, R13 ;  /* 0x0000000d00137308 */ /* 0x001e220000001800 */
[----:B------:R-:W-:Y:S02]  /*36a0*/  @!P2 LOP3.LUT R23, R23, 0x100000, RZ, 0xfc, !PT ;  /* 0x001000001717a812 */ /* 0x000fe400078efcff */
[----:B------:R-:W-:-:S02]  /*36b0*/  MOV R16, R8 ;  /* 0x0000000800107202 */ /* 0x000fc40000000f00 */
[----:B------:R-:W-:Y:S02]  /*36c0*/  MOV R24, R6 ;  /* 0x0000000600187202 */ /* 0x000fe40000000f00 */
[----:B------:R-:W-:-:S05]  /*36d0*/  @!P0 LOP3.LUT R25, R13, 0x7ff00000, RZ, 0xc0, !PT ;  /* 0x7ff000000d198812 */ /* 0x000fca00078ec0ff */
[----:B------:R-:W-:-:S15]  /*36e0*/  VIADD R27, R25, 0xffffffff ;  /* 0xffffffff191b7836 */ /* 0x000fde0000000000 */
[----:B------:R-:W-:-:S15]  /*36f0*/  NOP ;  /* 0x0000000000007918 */ /* 0x000fde0000000000 */
[----:B------:R-:W-:-:S15]  /*3700*/  NOP ;  /* 0x0000000000007918 */ /* 0x000fde0000000000 */
[----:B------:R-:W-:-:S05]  /*3710*/  NOP ;  /* 0x0000000000007918 */ /* 0x000fca0000000000 */
        /* <DEDUP_REMOVED lines=50> */
[----:B------:R-:W-:Y:S01]  /*3a40*/  IADD3 R18, PT, PT, -R7, R8, RZ ;  /* 0x0000000807127210 */ /* 0x000fe20007ffe1ff */
[----:B------:R-:W-:-:S03]  /*3a50*/  IMAD.MOV.U32 R8, RZ, RZ, RZ ;  /* 0x000000ffff087224 */ /* 0x000fc600078e00ff */
[----:B------:R-:W-:-:S06]  /*3a60*/  IADD3 R9, PT, PT, R18, 0x7fe00000, RZ ;  /* 0x7fe0000012097810 */ /* 0x000fcc0007ffe0ff */
[----:B------:R-:W0:Y:S02]  /*3a70*/  DMUL R6, R22, R8 ;  /* 0x0000000816067228 */ /* 0x000e240000000000 */
[----:B0-----:R-:W-:-:S13]  /*3a80*/  FSETP.GTU.AND P0, PT, |R7|, 1.469367938527859385e-39, PT ;  /* 0x001000000700780b */ /* 0x001fda0003f0c200 */
[----:B------:R-:W-:Y:S05]  /*3a90*/  @P0 BRA `(.L_x_7686) ;  /* 0x0000000000a40947 */ /* 0x000fea0003800000 */
[----:B------:R-:W0:Y:S01]  /*3aa0*/  DFMA R12, R22, -R12, R16 ;  /* 0x8000000c160c722b */ /* 0x000e220000000010 */
[----:B------:R-:W-:Y:S02]  /*3ab0*/  MOV R10, RZ ;  /* 0x000000ff000a7202 */ /* 0x000fe40000000f00 */
        /* <DEDUP_REMOVED lines=18> */
.L_x_7685:
        /* <DEDUP_REMOVED lines=11> */
[----:B------:R-:W-:Y:S01]  /*3c90*/  @P0 LOP3.LUT R8, R7, 0x7ff00000, RZ, 0xfc, !PT ;  /* 0x7ff0000007080812 */ /* 0x000fe200078efcff */
[----:B------:R-:W-:Y:S01]  /*3ca0*/  @!P0 IMAD.MOV.U32 R6, RZ, RZ, RZ ;  /* 0x000000ffff068224 */ /* 0x000fe200078e00ff */
[----:B------:R-:W-:Y:S02]  /*3cb0*/  @P0 MOV R6, RZ ;  /* 0x000000ff00060202 */ /* 0x000fe40000000f00 */
[----:B------:R-:W-:Y:S01]  /*3cc0*/  @P0 MOV R7, R8 ;  /* 0x0000000800070202 */ /* 0x000fe20000000f00 */
[----:B------:R-:W-:Y:S06]  /*3cd0*/  BRA `(.L_x_7686) ;  /* 0x0000000000147947 */ /* 0x000fec0003800000 */
.L_x_7688:
[----:B------:R-:W-:Y:S01]  /*3ce0*/  LOP3.LUT R7, R11, 0x80000, RZ, 0xfc, !PT ;  /* 0x000800000b077812 */ /* 0x000fe200078efcff */
[----:B------:R-:W-:Y:S01]  /*3cf0*/  IMAD.MOV.U32 R6, RZ, RZ, R10 ;  /* 0x000000ffff067224 */ /* 0x000fe200078e000a */
[----:B------:R-:W-:Y:S06]  /*3d00*/  BRA `(.L_x_7686) ;  /* 0x0000000000087947 */ /* 0x000fec0003800000 */
.L_x_7687:
[----:B------:R-:W-:Y:S02]  /*3d10*/  LOP3.LUT R7, R9, 0x80000, RZ, 0xfc, !PT ;  /* 0x0008000009077812 */ /* 0x000fe400078efcff */
[----:B------:R-:W-:-:S07]  /*3d20*/  MOV R6, R8 ;  /* 0x0000000800067202 */ /* 0x000fce0000000f00 */
.L_x_7686:
[----:B------:R-:W-:Y:S05]  /*3d30*/  BSYNC.RECONVERGENT B2 ;  /* 0x0000000000027941 */ /* 0x000fea0003800200 */
.L_x_7684:
[----:B------:R-:W-:Y:S01]  /*3d40*/  MOV R8, R6 ;  /* 0x0000000600087202 */ /* 0x000fe20000000f00 */
[----:B------:R-:W-:Y:S01]  /*3d50*/  IMAD.MOV.U32 R9, RZ, RZ, R7 ;  /* 0x000000ffff097224 */ /* 0x000fe200078e0007 */
[----:B------:R-:W-:Y:S01]  /*3d60*/  MOV R6, R0 ;  /* 0x0000000000067202 */ /* 0x000fe20000000f00 */
[----:B------:R-:W-:-:S04]  /*3d70*/  HFMA2 R7, -RZ, RZ, 0, 0 ;  /* 0x00000000ff077431 */ /* 0x000fc800000001ff */
[----:B------:R-:W-:Y:S05]  /*3d80*/  RET.REL.NODEC R6 `(_ZN2at6native18elementwise_kernelILi128ELi2EZNS0_22gpu_kernel_impl_nocastINS0_13BUnaryFunctorIdddZZZNS0_15binary_internal21div_trunc_kernel_cudaERNS_18TensorIteratorBaseEENKUlvE1_clEvENKUlvE_clEvEUlddE_EEEEvS6_RKT_EUliE_EEviT1_) ;  /* 0xffffffc0069c7950 */ /* 0x000fea0003c3ffff */
.L_x_7689:
        /* <DEDUP_REMOVED lines=15> */
.L_x_22247:


//--------------------- .text._ZN2at6native27unrolled_elementwise_kernelINS0_13BUnaryFunctorIdddZZZNS0_15binary_internal21div_trunc_kernel_cudaERNS_18TensorIteratorBaseEENKUlvE1_clEvENKUlvE_clEvEUlddE_EESt5arrayIPcLm2EELi4E23TrivialOffsetCalculatorILi1EjESE_NS0_6memory15LoadWithoutCastENSF_16StoreWithoutCastEEEviT_T0_T2_T3_T4_T5_ --------------------------
	.section	.text._ZN2at6native27unrolled_elementwise_kernelINS0_13BUnaryFunctorIdddZZZNS0_15binary_internal21div_trunc_kernel_cudaERNS_18TensorIteratorBaseEENKUlvE1_clEvENKUlvE_clEvEUlddE_EESt5arrayIPcLm2EELi4E23TrivialOffsetCalculatorILi1EjESE_NS0_6memory15LoadWithoutCastENSF_16StoreWithoutCastEEEviT_T0_T2_T3_T4_T5_,"ax",@progbits
	.align	128
        .global         _ZN2at6native27unrolled_elementwise_kernelINS0_13BUnaryFunctorIdddZZZNS0_15binary_internal21div_trunc_kernel_cudaERNS_18TensorIteratorBaseEENKUlvE1_clEvENKUlvE_clEvEUlddE_EESt5arrayIPcLm2EELi4E23TrivialOffsetCalculatorILi1EjESE_NS0_6memory15LoadWithoutCastENSF_16StoreWithoutCastEEEviT_T0_T2_T3_T4_T5_
        .type           _ZN2at6native27unrolled_elementwise_kernelINS0_13BUnaryFunctorIdddZZZNS0_15binary_internal21div_trunc_kernel_cudaERNS_18TensorIteratorBaseEENKUlvE1_clEvENKUlvE_clEvEUlddE_EESt5arrayIPcLm2EELi4E23TrivialOffsetCalculatorILi1EjESE_NS0_6memory15LoadWithoutCastENSF_16StoreWithoutCastEEEviT_T0_T2_T3_T4_T5_,@function
        .size           _ZN2at6native27unrolled_elementwise_kernelINS0_13BUnaryFunctorIdddZZZNS0_15binary_internal21div_trunc_kernel_cudaERNS_18TensorIteratorBaseEENKUlvE1_clEvENKUlvE_clEvEUlddE_EESt5arrayIPcLm2EELi4E23TrivialOffsetCalculatorILi1EjESE_NS0_6memory15LoadWithoutCastENSF_16StoreWithoutCastEEEviT_T0_T2_T3_T4_T5_,(.L_x_22248 - _ZN2at6native27unrolled_elementwise_kernelINS0_13BUnaryFunctorIdddZZZNS0_15binary_internal21div_trunc_kernel_cudaERNS_18TensorIteratorBaseEENKUlvE1_clEvENKUlvE_clEvEUlddE_EESt5arrayIPcLm2EELi4E23TrivialOffsetCalculatorILi1EjESE_NS0_6memory15LoadWithoutCastENSF_16StoreWithoutCastEEEviT_T0_T2_T3_T4_T5_)
        .other          _ZN2at6native27unrolled_elementwise_kernelINS0_13BUnaryFunctorIdddZZZNS0_15binary_internal21div_trunc_kernel_cudaERNS_18TensorIteratorBaseEENKUlvE1_clEvENKUlvE_clEvEUlddE_EESt5arrayIPcLm2EELi4E23TrivialOffsetCalculatorILi1EjESE_NS0_6memory15LoadWithoutCastENSF_16StoreWithoutCastEEEviT_T0_T2_T3_T4_T5_,@"STO_CUDA_ENTRY STV_DEFAULT"
_ZN2at6native27unrolled_elementwise_kernelINS0_13BUnaryFunctorIdddZZZNS0_15binary_internal21div_trunc_kernel_cudaERNS_18TensorIteratorBaseEENKUlvE1_clEvENKUlvE_clEvEUlddE_EESt5arrayIPcLm2EELi4E23TrivialOffsetCalculatorILi1EjESE_NS0_6memory15LoadWithoutCastENSF_16StoreWithoutCastEEEviT_T0_T2_T3_T4_T5_:
.text._ZN2at6native27unrolled_elementwise_kernelINS0_13BUnaryFunctorIdddZZZNS0_15binary_internal21div_trunc_kernel_cudaERNS_18TensorIteratorBaseEENKUlvE1_clEvENKUlvE_clEvEUlddE_EESt5arrayIPcLm2EELi4E23TrivialOffsetCalculatorILi1EjESE_NS0_6memory15LoadWithoutCastENSF_16StoreWithoutCastEEEviT_T0_T2_T3_T4_T5_:
[----:B------:R-:W-:Y:S01]  /*0000*/  LDC R1, c[0x0][0x37c] ;  /* 0x0000df00ff017b82 */ /* 0x000fe20000000800 */
[----:B------:R-:W0:Y:S07]  /*0010*/  S2R R3, SR_CTAID.X ;  /* 0x0000000000037919 */ /* 0x000e2e0000002500 */
[----:B------:R-:W0:Y:S01]  /*0020*/  LDC R2, c[0x0][0x380] ;  /* 0x0000e000ff027b82 */ /* 0x000e220000000800 */
[----:B------:R-:W1:Y:S01]  /*0030*/  LDCU.64 UR4, c[0x0][0x358] ;  /* 0x00006b00ff0477ac */ /* 0x000e620008000a00 */
[----:B------:R-:W-:Y:S01]  /*0040*/  CS2R R28, SRZ ;  /* 0x00000000001c7805 */ /* 0x000fe2000001ff00 */
        /* <DEDUP_REMOVED lines=8> */
[----:B------:R-:W-:Y:S01]  /*00d0*/  @!P1 IMAD R11, R3, 0x200, R0 ;  /* 0x00000200030b9824 */ /* 0x000fe200078e0200 */
[----:B------:R-:W2:Y:S01]  /*00e0*/  @!P1 LDC.64 R16, c[0x0][0x3a0] ;  /* 0x0000e800ff109b82 */ /* 0x000ea20000000a00 */
[----:B------:R-:W-:-:S05]  /*00f0*/  @!P1 VIADD R0, R0, 0x80 ;  /* 0x0000008000009836 */ /* 0x000fca0000000000 */
[----:B------:R-:W-:Y:S01]  /*0100*/  ISETP.GE.AND P3, PT, R0, R5, PT ;  /* 0x000000050000720c */ /* 0x000fe20003f66270 */
[----:B0-----:R-:W-:-:S12]  /*0110*/  @!P0 IMAD.WIDE.U32 R12, R7, 0x8, R12 ;  /* 0x00000008070c8825 */ /* 0x001fd800078e000c */
[----:B------:R-:W-:Y:S01]  /*0120*/  @!P3 IMAD R21, R3, 0x200, R0 ;  /* 0x000002000315b824 */ /* 0x000fe200078e0200 */
[----:B------:R-:W0:Y:S01]  /*0130*/  @!P3 LDC.64 R8, c[0x0][0x3a0] ;  /* 0x0000e800ff08bb82 */ /* 0x000e220000000a00 */
[----:B------:R-:W-:Y:S02]  /*0140*/  @!P3 VIADD R0, R0, 0x80 ;  /* 0x000000800000b836 */ /* 0x000fe40000000000 */
[----:B--2---:R-:W-:Y:S01]  /*0150*/  @!P1 IMAD.WIDE.U32 R16, R11, 0x8, R16 ;  /* 0x000000080b109825 */ /* 0x004fe200078e0010 */
[----:B------:R-:W-:Y:S02]  /*0160*/  CS2R R10, SRZ ;  /* 0x00000000000a7805 */ /* 0x000fe4000001ff00 */
[----:B------:R-:W-:Y:S02]  /*0170*/  ISETP.GE.AND P2, PT, R0, R5, PT ;  /* 0x000000050000720c */ /* 0x000fe40003f46270 */
[----:B-1----:R1:W5:Y:S11]  /*0180*/  @!P1 LDG.E.64 R28, desc[UR4][R16.64] ;  /* 0x00000004101c9981 */ /* 0x002376000c1e1b00 */
[----:B------:R-:W2:Y:S01]  /*0190*/  @!P2 LDC.64 R18, c[0x0][0x3a0] ;  /* 0x0000e800ff12ab82 */ /* 0x000ea20000000a00 */
[----:B------:R-:W-:-:S02]  /*01a0*/  @!P2 IMAD R15, R3, 0x200, R0 ;  /* 0x00000200030fa824 */ /* 0x000fc400078e0200 */
[----:B0-----:R-:W-:Y:S01]  /*01b0*/  @!P3 IMAD.WIDE.U32 R20, R21, 0x8, R8 ;  /* 0x000000081514b825 */ /* 0x001fe200078e0008 */
[----:B------:R-:W-:-:S06]  /*01c0*/  CS2R R8, SRZ ;  /* 0x0000000000087805 */ /* 0x000fcc000001ff00 */
[----:B------:R1:W5:Y:S01]  /*01d0*/  @!P3 LDG.E.64 R8, desc[UR4][R20.64] ;  /* 0x000000041408b981 */ /* 0x000362000c1e1b00 */
[----:B--2---:R-:W-:Y:S01]  /*01e0*/  @!P2 IMAD.WIDE.U32 R18, R15, 0x8, R18 ;  /* 0x000000080f12a825 */ /* 0x004fe200078e0012 */
[----:B------:R-:W-:-:S04]  /*01f0*/  CS2R R14, SRZ ;  /* 0x00000000000e7805 */ /* 0x000fc8000001ff00 */
[----:B------:R1:W5:Y:S01]  /*0200*/  @!P2 LDG.E.64 R10, desc[UR4][R18.64] ;  /* 0x00000004120aa981 */ /* 0x000362000c1e1b00 */
[----:B------:R-:W0:Y:S03]  /*0210*/  LDC R7, c[0x0][0x394] ;  /* 0x0000e500ff077b82 */ /* 0x000e260000000800 */
[----:B------:R1:W5:Y:S01]  /*0220*/  @!P0 LDG.E.64 R14, desc[UR4][R12.64] ;  /* 0x000000040c0e8981 */ /* 0x000362000c1e1b00 */
[----:B------:R-:W-:Y:S01]  /*0230*/  ISETP.GE.AND P0, PT, R6, R5, PT ;  /* 0x000000050600720c */ /* 0x000fe20003f06270 */
[----:B------:R-:W2:Y:S01]  /*0240*/  LDCU UR6, c[0x0][0x390] ;  /* 0x00007200ff0677ac */ /* 0x000ea20008000800 */
[----:B------:R-:W-:Y:S11]  /*0250*/  BSSY.RECONVERGENT B0, `(.L_x_7690) ;  /* 0x0000037000007945 */ /* 0x000ff60003800200 */
[----:B-1----:R-:W-:Y:S05]  /*0260*/  @P0 BRA `(.L_x_7691) ;  /* 0x0000000000d40947 */ /* 0x002fea0003800000 */
[----:B------:R-:W1:Y:S01]  /*0270*/  LDCU UR7, c[0x0][0x394] ;  /* 0x00007280ff0777ac */ /* 0x000e620008000800 */
[----:B------:R-:W3:Y:S01]  /*0280*/  LDC.64 R18, c[0x0][0x390] ;  /* 0x0000e400ff127b82 */ /* 0x000ee20000000a00 */
[----:B------:R-:W-:Y:S01]  /*0290*/  IMAD.MOV.U32 R12, RZ, RZ, 0x1 ;  /* 0x00000001ff0c7424 */ /* 0x000fe200078e00ff */
[----:B-----5:R-:W-:Y:S01]  /*02a0*/  FSETP.GEU.AND P1, PT, |R15|, 6.5827683646048100446e-37, PT ;  /* 0x036000000f00780b */ /* 0x020fe20003f2e200 */
        /* <DEDUP_REMOVED lines=42> */
[----:B------:R-:W-:Y:S02]  /*0550*/  MOV R19, R15 ;  /* 0x0000000f00137202 */ /* 0x000fe40000000f00 */
[----:B------:R-:W-:-:S07]  /*0560*/  MOV R4, 0x580 ;  /* 0x0000058000047802 */ /* 0x000fce0000000f00 */
[----:B0-2---:R-:W-:Y:S05]  /*0570*/  CALL.REL.NOINC `($__internal_9_$__cuda_sm20_div_rn_f64_full) ;  /* 0x0000000c00507944 */ /* 0x005fea0003c00000 */
[----:B------:R-:W-:Y:S02]  /*0580*/  IMAD.MOV.U32 R12, RZ, RZ, R22 ;  /* 0x000000ffff0c7224 */ /* 0x000fe400078e0016 */
[----:B------:R-:W-:-:S07]  /*0590*/  IMAD.MOV.U32 R13, RZ, RZ, R23 ;  /* 0x000000ffff0d7224 */ /* 0x000fce00078e0017 */
.L_x_7693:
[----:B--2---:R-:W-:Y:S05]  /*05a0*/  BSYNC.RECONVERGENT B1 ;  /* 0x0000000000017941 */ /* 0x004fea0003800200 */
.L_x_7692:
[----:B------:R-:W1:Y:S02]  /*05b0*/  FRND.F64.TRUNC R12, R12 ;  /* 0x0000000c000c7313 */ /* 0x000e64000030d800 */
.L_x_7691:
[----:B--2---:R-:W-:Y:S05]  /*05c0*/  BSYNC.RECONVERGENT B0 ;  /* 0x0000000000007941 */ /* 0x004fea0003800200 */
.L_x_7690:
[----:B------:R-:W-:Y:S01]  /*05d0*/  VIADD R30, R6, 0x80 ;  /* 0x00000080061e7836 */ /* 0x000fe20000000000 */
[----:B------:R-:W-:Y:S04]  /*05e0*/  BSSY.RECONVERGENT B0, `(.L_x_7694) ;  /* 0x0000038000007945 */ /* 0x000fe80003800200 */
[----:B------:R-:W-:-:S13]  /*05f0*/  ISETP.GE.AND P0, PT, R30, R5, PT ;  /* 0x000000051e00720c */ /* 0x000fda0003f06270 */
[----:B------:R-:W-:Y:S05]  /*0600*/  @P0 BRA `(.L_x_7695) ;  /* 0x0000000000d40947 */ /* 0x000fea0003800000 */
[----:B------:R-:W2:Y:S01]  /*0610*/  LDCU UR7, c[0x0][0x394] ;  /* 0x00007280ff0777ac */ /* 0x000ea20008000800 */
[----:B------:R-:W3:Y:S01]  /*0620*/  LDC.64 R16, c[0x0][0x390] ;  /* 0x0000e400ff107b82 */ /* 0x000ee20000000a00 */
[----:B-----5:R-:W-:Y:S01]  /*0630*/  IMAD.MOV.U32 R14, RZ, RZ, 0x1 ;  /* 0x00000001ff0e7424 */ /* 0x020fe200078e00ff */
[----:B------:R-:W-:Y:S01]  /*0640*/  FSETP.GEU.AND P1, PT, |R29|, 6.5827683646048100446e-37, PT ;  /* 0x036000001d00780b */ /* 0x000fe20003f2e200 */
[----:B------:R-:W-:Y:S01]  /*0650*/  BSSY.RECONVERGENT B1, `(.L_x_7696) ;  /* 0x000002f000017945 */ /* 0x000fe20003800200 */
[----:B--2---:R-:W3:Y:S03]  /*0660*/  MUFU.RCP64H R15, UR7 ;  /* 0x00000007000f7d08 */ /* 0x004ee60008001800 */
[----:B---3--:R-:W2:-:S15]  /*0670*/  DFMA R18, R14, -R16, 1 ;  /* 0x3ff000000e12742b */ /* 0x008e9e0000000810 */
[----:B------:R-:W-:-:S15]  /*0680*/  NOP ;  /* 0x0000000000007918 */ /* 0x000fde0000000000 */
[----:B------:R-:W-:-:S15]  /*0690*/  NOP ;  /* 0x0000000000007918 */ /* 0x000fde0000000000 */
[----:B------:R-:W-:-:S15]  /*06a0*/  NOP ;  /* 0x0000000000007918 */ /* 0x000fde0000000000 */
[----:B------:R-:W-:-:S04]  /*06b0*/  NOP ;  /* 0x0000000000007918 */ /* 0x000fc80000000000 */
[----:B--2---:R-:W2:-:S15]  /*06c0*/  DFMA R18, R18, R18, R18 ;  /* 0x000000121212722b */ /* 0x004e9e0000000012 */
        /* <DEDUP_REMOVED lines=9> */
[----:B--2---:R-:W2:-:S15]  /*0760*/  DFMA R14, R18, -R16, 1 ;  /* 0x3ff00000120e742b */ /* 0x004e9e0000000810 */
        /* <DEDUP_REMOVED lines=9> */
[----:B--2---:R-:W2:-:S15]  /*0800*/  DMUL R14, R18, R28 ;  /* 0x0000001c120e7228 */ /* 0x004e9e0000000000 */
[----:B------:R-:W-:-:S15]  /*0810*/  NOP ;  /* 0x0000000000007918 */ /* 0x000fde0000000000 */
[----:B------:R-:W-:-:S15]  /*0820*/  NOP ;  /* 0x0000000000007918 */ /* 0x000fde0000000000 */
[----:B------:R-:W-:-:S15]  /*0830*/  NOP ;  /* 0x0000000000007918 */ /* 0x000fde0000000000 */
[----:B------:R-:W-:-:S04]  /*0840*/  NOP ;  /* 0x0000000000007918 */ /* 0x000fc80000000000 */
[----:B--2---:R-:W2:-:S15]  /*0850*/  DFMA R16, R14, -R16, R28 ;  /* 0x800000100e10722b */ /* 0x004e9e000000001c */
[----:B------:R-:W-:-:S15]  /*0860*/  NOP ;  /* 0x0000000000007918 */ /* 0x000fde0000000000 */
[----:B------:R-:W-:-:S15]  /*0870*/  NOP ;  /* 0x0000000000007918 */ /* 0x000fde0000000000 */
[----:B------:R-:W-:-:S15]  /*0880*/  NOP ;  /* 0x0000000000007918 */ /* 0x000fde0000000000 */
[----:B------:R-:W-:-:S04]  /*0890*/  NOP ;  /* 0x0000000000007918 */ /* 0x000fc80000000000 */
[----:B--2---:R-:W2:Y:S02]  /*08a0*/  DFMA R14, R18, R16, R14 ;  /* 0x00000010120e722b */ /* 0x004ea4000000000e */
[----:B--2---:R-:W-:-:S05]  /*08b0*/  FFMA R0, RZ, UR7, R15 ;  /* 0x00000007ff007c23 */ /* 0x004fca000800000f */
[----:B------:R-:W-:-:S13]  /*08c0*/  FSETP.GT.AND P0, PT, |R0|, 1.469367938527859385e-39, PT ;  /* 0x001000000000780b */ /* 0x000fda0003f04200 */
[----:B------:R-:W-:Y:S05]  /*08d0*/  @P0 BRA P1, `(.L_x_7697) ;  /* 0x0000000000180947 */ /* 0x000fea0000800000 */
[----:B------:R-:W-:Y:S01]  /*08e0*/  IMAD.MOV.U32 R18, RZ, RZ, R28 ;  /* 0x000000ffff127224 */ /* 0x000fe200078e001c */
[----:B------:R-:W-:Y:S01]  /*08f0*/  MOV R4, 0x920 ;  /* 0x0000092000047802 */ /* 0x000fe20000000f00 */
[----:B------:R-:W-:-:S07]  /*0900*/  IMAD.MOV.U32 R19, RZ, RZ, R29 ;  /* 0x000000ffff137224 */ /* 0x000fce00078e001d */
[----:B01----:R-:W-:Y:S05]  /*0910*/  CALL.REL.NOINC `($__internal_9_$__cuda_sm20_div_rn_f64_full) ;  /* 0x0000000800687944 */ /* 0x003fea0003c00000 */
[----:B------:R-:W-:Y:S02]  /*0920*/  IMAD.MOV.U32 R14, RZ, RZ, R22 ;  /* 0x000000ffff0e7224 */ /* 0x000fe400078e0016 */
[----:B------:R-:W-:-:S07]  /*0930*/  IMAD.MOV.U32 R15, RZ, RZ, R23 ;  /* 0x000000ffff0f7224 */ /* 0x000fce00078e0017 */
.L_x_7697:
[----:B------:R-:W-:Y:S05]  /*0940*/  BSYNC.RECONVERGENT B1 ;  /* 0x0000000000017941 */ /* 0x000fea0003800200 */
.L_x_7696:
[----:B------:R2:W3:Y:S02]  /*0950*/  FRND.F64.TRUNC R28, R14 ;  /* 0x0000000e001c7313 */ /* 0x0004e4000030d800 */
.L_x_7695:
[----:B------:R-:W-:Y:S05]  /*0960*/  BSYNC.RECONVERGENT B0 ;  /* 0x0000000000007941 */ /* 0x000fea0003800200 */
.L_x_7694:
[----:B------:R-:W-:Y:S01]  /*0970*/  IADD3 R0, PT, PT, R6, 0x100, RZ ;  /* 0x0000010006007810 */ /* 0x000fe20007ffe0ff */
[----:B------:R-:W-:Y:S03]  /*0980*/  BSSY.RECONVERGENT B0, `(.L_x_7698) ;  /* 0x0000038000007945 */ /* 0x000fe60003800200 */
[----:B------:R-:W-:-:S13]  /*0990*/  ISETP.GE.AND P0, PT, R0, R5, PT ;  /* 0x000000050000720c */ /* 0x000fda0003f06270 */
[----:B------:R-:W-:Y:S05]  /*09a0*/  @P0 BRA `(.L_x_7699) ;  /* 0x0000000000d40947 */ /* 0x000fea0003800000 */
[----:B------:R-:W4:Y:S01]  /*09b0*/  LDCU UR7, c[0x0][0x394] ;  /* 0x00007280ff0777ac */ /* 0x000f220008000800 */
[----:B------:R-:W0:Y:S01]  /*09c0*/  LDC.64 R16, c[0x0][0x390] ;  /* 0x0000e400ff107b82 */ /* 0x000e220000000a00 */
[----:B--2--5:R-:W-:Y:S01]  /*09d0*/  IMAD.MOV.U32 R14, RZ, RZ, 0x1 ;  /* 0x00000001ff0e7424 */ /* 0x024fe200078e00ff */
[----:B------:R-:W-:Y:S01]  /*09e0*/  FSETP.GEU.AND P1, PT, |R9|, 6.5827683646048100446e-37, PT ;  /* 0x036000000900780b */ /* 0x000fe20003f2e200 */
        /* <DEDUP_REMOVED lines=44> */
[----:B-1-3--:R-:W-:Y:S05]  /*0cb0*/  CALL.REL.NOINC `($__internal_9_$__cuda_sm20_div_rn_f64_full) ;  /* 0x0000000400807944 */ /* 0x00afea0003c00000 */
[----:B------:R-:W-:Y:S02]  /*0cc0*/  IMAD.MOV.U32 R14, RZ, RZ, R22 ;  /* 0x000000ffff0e7224 */ /* 0x000fe400078e0016 */
[----:B------:R-:W-:-:S07]  /*0cd0*/  IMAD.MOV.U32 R15, RZ, RZ, R23 ;  /* 0x000000ffff0f7224 */ /* 0x000fce00078e0017 */
.L_x_7701:
[----:B------:R-:W-:Y:S05]  /*0ce0*/  BSYNC.RECONVERGENT B1 ;  /* 0x0000000000017941 */ /* 0x000fea0003800200 */
.L_x_7700:
[----:B------:R4:W0:Y:S02]  /*0cf0*/  FRND.F64.TRUNC R8, R14 ;  /* 0x0000000e00087313 */ /* 0x000824000030d800 */
.L_x_7699:
[----:B------:R-:W-:Y:S05]  /*0d00*/  BSYNC.RECONVERGENT B0 ;  /* 0x0000000000007941 */ /* 0x000fea0003800200 */
.L_x_7698:
[----:B------:R-:W-:Y:S01]  /*0d10*/  VIADD R0, R6, 0x180 ;  /* 0x0000018006007836 */ /* 0x000fe20000000000 */
[----:B------:R-:W-:Y:S04]  /*0d20*/  BSSY.RECONVERGENT B0, `(.L_x_7702) ;  /* 0x0000038000007945 */ /* 0x000fe80003800200 */
[----:B------:R-:W-:-:S13]  /*0d30*/  ISETP.GE.AND P0, PT, R0, R5, PT ;  /* 0x000000050000720c */ /* 0x000fda0003f06270 */
[----:B------:R-:W-:Y:S05]  /*0d40*/  @P0 BRA `(.L_x_7703) ;  /* 0x0000000000d40947 */ /* 0x000fea0003800000 */
[----:B------:R-:W0:Y:S01]  /*0d50*/  LDCU UR7, c[0x0][0x394] ;  /* 0x00007280ff0777ac */ /* 0x000e220008000800 */
[----:B------:R-:W1:Y:S01]  /*0d60*/  LDC.64 R16, c[0x0][0x390] ;  /* 0x0000e400ff107b82 */ /* 0x000e620000000a00 */
[----:B--2-45:R-:W-:Y:S01]  /*0d70*/  IMAD.MOV.U32 R14, RZ, RZ, 0x1 ;  /* 0x00000001ff0e7424 */ /* 0x034fe200078e00ff */
[----:B------:R-:W-:Y:S01]  /*0d80*/  FSETP.GEU.AND P1, PT, |R11|, 6.5827683646048100446e-37, PT ;  /* 0x036000000b00780b */ /* 0x000fe20003f2e200 */
        /* <DEDUP_REMOVED lines=42> */
[----:B------:R-:W-:Y:S02]  /*1030*/  MOV R19, R11 ;  /* 0x0000000b00137202 */ /* 0x000fe40000000f00 */
[----:B------:R-:W-:-:S07]  /*1040*/  MOV R4, 0x1060 ;  /* 0x0000106000047802 */ /* 0x000fce0000000f00 */
[----:B---3--:R-:W-:Y:S05]  /*1050*/  CALL.REL.NOINC `($__internal_9_$__cuda_sm20_div_rn_f64_full) ;  /* 0x0000000000987944 */ /* 0x008fea0003c00000 */
[----:B------:R-:W-:Y:S02]  /*1060*/  IMAD.MOV.U32 R14, RZ, RZ, R22 ;  /* 0x000000ffff0e7224 */ /* 0x000fe400078e0016 */
[----:B------:R-:W-:-:S07]  /*1070*/  IMAD.MOV.U32 R15, RZ, RZ, R23 ;  /* 0x000000ffff0f7224 */ /* 0x000fce00078e0017 */
.L_x_7705:
[----:B------:R-:W-:Y:S05]  /*1080*/  BSYNC.RECONVERGENT B1 ;  /* 0x0000000000017941 */ /* 0x000fea0003800200 */
.L_x_7704:
[----:B------:R-:W0:Y:S02]  /*1090*/  FRND.F64.TRUNC R14, R14 ;  /* 0x0000000e000e7313 */ /* 0x000e24000030d800 */
.L_x_7703:
[----:B------:R-:W-:Y:S05]  /*10a0*/  BSYNC.RECONVERGENT B0 ;  /* 0x0000000000007941 */ /* 0x000fea0003800200 */
.L_x_7702:
[----:B------:R-:W-:Y:S01]  /*10b0*/  ISETP.GE.AND P0, PT, R6, R5, PT ;  /* 0x000000050600720c */ /* 0x000fe20003f06270 */
[----:B------:R-:W-:Y:S04]  /*10c0*/  BSSY.RECONVERGENT B0, `(.L_x_7706) ;  /* 0x0000017000007945 */ /* 0x000fe80003800200 */
[----:B------:R-:W-:Y:S08]  /*10d0*/  BSSY.RELIABLE B1, `(.L_x_7707) ;  /* 0x000000f000017945 */ /* 0x000ff00003800100 */
[----:B------:R-:W-:Y:S05]  /*10e0*/  @P0 BRA `(.L_x_7708) ;  /* 0x0000000000340947 */ /* 0x000fea0003800000 */
[----:B-----5:R-:W1:Y:S01]  /*10f0*/  LDC.64 R10, c[0x0][0x398] ;  /* 0x0000e600ff0a7b82 */ /* 0x020e620000000a00 */
[----:B0-----:R-:W-:Y:S02]  /*1100*/  IMAD R7, R3, 0x200, R6 ;  /* 0x0000020003077824 */ /* 0x001fe400078e0206 */
[----:B------:R-:W-:-:S05]  /*1110*/  IMAD.MOV.U32 R6, RZ, RZ, R30 ;  /* 0x000000ffff067224 */ /* 0x000fca00078e001e */
[----:B------:R-:W-:-:S13]  /*1120*/  ISETP.GE.AND P0, PT, R6, R5, PT ;  /* 0x000000050600720c */ /* 0x000fda0003f06270 */
[----:B------:R-:W-:Y:S05]  /*1130*/  @P0 BREAK.RELIABLE B1 ;  /* 0x0000000000010942 */ /* 0x000fea0003800100 */
[----:B-1----:R-:W-:-:S05]  /*1140*/  IMAD.WIDE.U32 R10, R7, 0x8, R10 ;  /* 0x00000008070a7825 */ /* 0x002fca00078e000a */
[----:B------:R0:W-:Y:S01]  /*1150*/  STG.E.64 desc[UR4][R10.64], R12 ;  /* 0x0000000c0a007986 */ /* 0x0001e2000c101b04 */
[----:B------:R-:W-:Y:S05]  /*1160*/  @P0 BRA `(.L_x_7709) ;  /* 0x0000000000300947 */ /* 0x000fea0003800000 */
[----:B0-----:R-:W0:Y:S01]  /*1170*/  LDC.64 R10, c[0x0][0x398] ;  /* 0x0000e600ff0a7b82 */ /* 0x001e220000000a00 */
[----:B------:R-:W-:Y:S02]  /*1180*/  IMAD R7, R3, 0x200, R6 ;  /* 0x0000020003077824 */ /* 0x000fe400078e0206 */
[----:B------:R-:W-:Y:S02]  /*1190*/  VIADD R6, R6, 0x80 ;  /* 0x0000008006067836 */ /* 0x000fe40000000000 */
[----:B0-----:R-:W-:-:S05]  /*11a0*/  IMAD.WIDE.U32 R10, R7, 0x8, R10 ;  /* 0x00000008070a7825 */ /* 0x001fca00078e000a */
[----:B---3--:R0:W-:Y:S02]  /*11b0*/  STG.E.64 desc[UR4][R10.64], R28 ;  /* 0x0000001c0a007986 */ /* 0x0081e4000c101b04 */
.L_x_7708:
[----:B------:R-:W-:Y:S05]  /*11c0*/  BSYNC.RELIABLE B1 ;  /* 0x0000000000017941 */ /* 0x000fea0003800100 */
.L_x_7707:
[----:B------:R-:W-:-:S13]  /*11d0*/  ISETP.GE.AND P0, PT, R6, R5, PT ;  /* 0x000000050600720c */ /* 0x000fda0003f06270 */
[----:B0----5:R-:W0:Y:S01]  /*11e0*/  @!P0 LDC.64 R10, c[0x0][0x398] ;  /* 0x0000e600ff0a8b82 */ /* 0x021e220000000a00 */
[----:B------:R-:W-:Y:S02]  /*11f0*/  @!P0 IMAD R7, R3, 0x200, R6 ;  /* 0x0000020003078824 */ /* 0x000fe400078e0206 */
[----:B------:R-:W-:Y:S02]  /*1200*/  @!P0 VIADD R6, R6, 0x80 ;  /* 0x0000008006068836 */ /* 0x000fe40000000000 */
[----:B0-----:R-:W-:-:S05]  /*1210*/  @!P0 IMAD.WIDE.U32 R10, R7, 0x8, R10 ;  /* 0x00000008070a8825 */ /* 0x001fca00078e000a */
[----:B------:R0:W-:Y:S02]  /*1220*/  @!P0 STG.E.64 desc[UR4][R10.64], R8 ;  /* 0x000000080a008986 */ /* 0x0001e4000c101b04 */
.L_x_7709:
[----:B------:R-:W-:Y:S05]  /*1230*/  BSYNC.RECONVERGENT B0 ;  /* 0x0000000000007941 */ /* 0x000fea0003800200 */
.L_x_7706:
[----:B------:R-:W-:Y:S05]  /*1240*/  WARPSYNC.ALL ;  /* 0x0000000000007948 */ /* 0x000fea0003800000 */
[----:B------:R-:W-:-:S13]  /*1250*/  ISETP.GE.AND P0, PT, R6, R5, PT ;  /* 0x000000050600720c */ /* 0x000fda0003f06270 */
[----:B------:R-:W-:Y:S05]  /*1260*/  @P0 EXIT ;  /* 0x000000000000094d */ /* 0x000fea0003800000 */
[----:B------:R-:W5:Y:S01]  /*1270*/  LDC.64 R4, c[0x0][0x398] ;  /* 0x0000e600ff047b82 */ /* 0x000f620000000a00 */
[----:B------:R-:W-:-:S05]  /*1280*/  LEA R3, R3, R6, 0x9 ;  /* 0x0000000603037211 */ /* 0x000fca00078e48ff */
[----:B-----5:R-:W-:-:S05]  /*1290*/  IMAD.WIDE.U32 R2, R3, 0x8, R4 ;  /* 0x0000000803027825 */ /* 0x020fca00078e0004 */
[----:B------:R-:W-:Y:S01]  /*12a0*/  STG.E.64 desc[UR4][R2.64], R14 ;  /* 0x0000000e02007986 */ /* 0x000fe2000c101b04 */
[----:B------:R-:W-:Y:S05]  /*12b0*/  EXIT ;  /* 0x000000000000794d */ /* 0x000fea0003800000 */
        .weak           $__internal_9_$__cuda_sm20_div_rn_f64_full
        .type           $__internal_9_$__cuda_sm20_div_rn_f64_full,@function
        .size           $__internal_9_$__cuda_sm20_div_rn_f64_full,(.L_x_22248 - $__internal_9_$__cuda_sm20_div_rn_f64_full)
$__internal_9_$__cuda_sm20_div_rn_f64_full:
[----:B------:R-:W-:Y:S01]  /*12c0*/  FSETP.GEU.AND P2, PT, |R19|, 1.469367938527859385e-39, PT ;  /* 0x001000001300780b */ /* 0x000fe20003f4e200 */
[----:B------:R-:W-:Y:S01]  /*12d0*/  IMAD.MOV.U32 R17, RZ, RZ, R7 ;  /* 0x000000ffff117224 */ /* 0x000fe200078e0007 */
[----:B------:R-:W-:Y:S01]  /*12e0*/  LOP3.LUT R0, R7, 0x800fffff, RZ, 0xc0, !PT ;  /* 0x800fffff07007812 */ /* 0x000fe200078ec0ff */
[----:B------:R-:W-:Y:S01]  /*12f0*/  IMAD.MOV.U32 R20, RZ, RZ, R18 ;  /* 0x000000ffff147224 */ /* 0x000fe200078e0012 */
[----:B------:R-:W-:Y:S01]  /*1300*/  LOP3.LUT R2, R19, 0x7ff00000, RZ, 0xc0, !PT ;  /* 0x7ff0000013027812 */ /* 0x000fe200078ec0ff */
[----:B------:R-:W-:Y:S01]  /*1310*/  IMAD.U32 R14, RZ, RZ, UR6 ;  /* 0x00000006ff0e7e24 */ /* 0x000fe2000f8e00ff */
[----:B------:R-:W-:Y:S01]  /*1320*/  LOP3.LUT R15, R0, 0x3ff00000, RZ, 0xfc, !PT ;  /* 0x3ff00000000f7812 */ /* 0x000fe200078efcff */
[----:B------:R-:W-:Y:S01]  /*1330*/  IMAD.MOV.U32 R0, RZ, RZ, 0x1ca00000 ;  /* 0x1ca00000ff007424 */ /* 0x000fe200078e00ff */
[C---:B------:R-:W-:Y:S01]  /*1340*/  LOP3.LUT R31, R7.reuse, 0x7ff00000, RZ, 0xc0, !PT ;  /* 0x7ff00000071f7812 */ /* 0x040fe200078ec0ff */
[----:B------:R-:W-:Y:S01]  /*1350*/  IMAD.U32 R16, RZ, RZ, UR6 ;  /* 0x00000006ff107e24 */ /* 0x000fe2000f8e00ff */
[----:B------:R-:W-:Y:S01]  /*1360*/  FSETP.GEU.AND P0, PT, |R7|, 1.469367938527859385e-39, PT ;  /* 0x001000000700780b */ /* 0x000fe20003f0e200 */
[----:B------:R-:W-:Y:S01]  /*1370*/  IMAD.MOV.U32 R32, RZ, RZ, R2 ;  /* 0x000000ffff207224 */ /* 0x000fe200078e0002 */
[C---:B------:R-:W-:Y:S01]  /*1380*/  ISETP.GE.U32.AND P1, PT, R2.reuse, R31, PT ;  /* 0x0000001f0200720c */ /* 0x040fe20003f26070 */
[----:B------:R-:W-:Y:S01]  /*1390*/  @!P2 IMAD.MOV.U32 R26, RZ, RZ, RZ ;  /* 0x000000ffff1aa224 */ /* 0x000fe200078e00ff */
[----:B------:R-:W-:Y:S01]  /*13a0*/  @!P2 LOP3.LUT R21, R17, 0x7ff00000, RZ, 0xc0, !PT ;  /* 0x7ff000001115a812 */ /* 0x000fe200078ec0ff */
[----:B------:R-:W-:Y:S01]  /*13b0*/  IMAD.MOV.U32 R24, RZ, RZ, 0x1 ;  /* 0x00000001ff187424 */ /* 0x000fe200078e00ff */
[----:B------:R-:W-:Y:S02]  /*13c0*/  BSSY.RECONVERGENT B2, `(.L_x_7710) ;  /* 0x000006f000027945 */ /* 0x000fe40003800200 */
[----:B------:R-:W-:-:S02]  /*13d0*/  @!P2 ISETP.GE.U32.AND P3, PT, R2, R21, PT ;  /* 0x000000150200a20c */ /* 0x000fc40003f66070 */
[C---:B------:R-:W-:Y:S02]  /*13e0*/  SEL R21, R0.reuse, 0x63400000, !P1 ;  /* 0x6340000000157807 */ /* 0x040fe40004800000 */
[----:B------:R-:W-:Y:S01]  /*13f0*/  @!P2 SEL R27, R0, 0x63400000, !P3 ;  /* 0x63400000001ba807 */ /* 0x000fe20005800000 */
[----:B------:R-:W0:Y:S01]  /*1400*/  @!P0 DMUL R14, R16, 8.98846567431157953865e+307 ;  /* 0x7fe00000100e8828 */ /* 0x000e220000000000 */
[--C-:B------:R-:W-:Y:S01]  /*1410*/  LOP3.LUT R21, R21, 0x800fffff, R19.reuse, 0xf8, !PT ;  /* 0x800fffff15157812 */ /* 0x100fe200078ef813 */
[----:B0-----:R-:W0:Y:S01]  /*1420*/  MUFU.RCP64H R25, R15 ;  /* 0x0000000f00197308 */ /* 0x001e220000001800 */
[----:B------:R-:W-:Y:S02]  /*1430*/  @!P2 LOP3.LUT R27, R27, 0x80000000, R19, 0xf8, !PT ;  /* 0x800000001b1ba812 */ /* 0x000fe400078ef813 */
[----:B------:R-:W-:Y:S02]  /*1440*/  @!P0 LOP3.LUT R31, R15, 0x7ff00000, RZ, 0xc0, !PT ;  /* 0x7ff000000f1f8812 */ /* 0x000fe400078ec0ff */
[----:B------:R-:W-:-:S15]  /*1450*/  @!P2 LOP3.LUT R27, R27, 0x100000, RZ, 0xfc, !PT ;  /* 0x001000001b1ba812 */ /* 0x000fde00078efcff */
[----:B------:R-:W-:-:S15]  /*1460*/  NOP ;  /* 0x0000000000007918 */ /* 0x000fde0000000000 */
[----:B------:R-:W-:-:S15]  /*1470*/  NOP ;  /* 0x0000000000007918 */ /* 0x000fde0000000000 */
[----:B------:R-:W-:-:S12]  /*1480*/  NOP ;  /* 0x0000000000007918 */ /* 0x000fd80000000000 */
[----:B------:R-:W1:Y:S02]  /*1490*/  @!P2 DFMA R20, R20, 2, -R26 ;  /* 0x400000001414a82b */ /* 0x000e64000000081a */
[----:B-1----:R-:W-:-:S04]  /*14a0*/  @!P2 LOP3.LUT R32, R21, 0x7ff00000, RZ, 0xc0, !PT ;  /* 0x7ff000001520a812 */ /* 0x002fc800078ec0ff */
[----:B------:R-:W-:-:S04]  /*14b0*/  IADD3 R33, PT, PT, R32, -0x1, RZ ;  /* 0xffffffff20217810 */ /* 0x000fc80007ffe0ff */
[----:B------:R-:W-:Y:S01]  /*14c0*/  ISETP.GT.U32.AND P0, PT, R33, 0x7feffffe, PT ;  /* 0x7feffffe2100780c */ /* 0x000fe20003f04070 */
[----:B------:R-:W-:-:S05]  /*14d0*/  VIADD R33, R31, 0xffffffff ;  /* 0xffffffff1f217836 */ /* 0x000fca0000000000 */
[----:B------:R-:W-:-:S15]  /*14e0*/  ISETP.GT.U32.OR P0, PT, R33, 0x7feffffe, P0 ;  /* 0x7feffffe2100780c */ /* 0x000fde0000704470 */
[----:B------:R-:W-:-:S15]  /*14f0*/  NOP ;  /* 0x0000000000007918 */ /* 0x000fde0000000000 */
[----:B------:R-:W-:-:S15]  /*1500*/  NOP ;  /* 0x0000000000007918 */ /* 0x000fde0000000000 */
[----:B------:R-:W-:-:S03]  /*1510*/  NOP ;  /* 0x0000000000007918 */ /* 0x000fc60000000000 */
        /* <DEDUP_REMOVED lines=68> */
.L_x_7711:
[----:B------:R-:W0:Y:S02]  /*1960*/  DSETP.NAN.AND P0, PT, R18, R18, PT ;  /* 0x000000121200722a */ /* 0x000e240003f08000 */
[----:B0-----:R-:W-:Y:S05]  /*1970*/  @P0 BRA `(.L_x_7713) ;  /* 0x0000000000440947 */ /* 0x001fea0003800000 */
[----:B------:R-:W0:Y:S02]  /*1980*/  DSETP.NAN.AND P0, PT, R16, R16, PT ;  /* 0x000000101000722a */ /* 0x000e240003f08000 */
[----:B0-----:R-:W-:Y:S05]  /*1990*/  @P0 BRA `(.L_x_7714) ;  /* 0x0000000000300947 */ /* 0x001fea0003800000 */
[----:B------:R-:W-:Y:S01]  /*19a0*/  ISETP.NE.AND P0, PT, R32, R31, PT ;  /* 0x0000001f2000720c */ /* 0x000fe20003f05270 */
[----:B------:R-:W-:Y:S01]  /*19b0*/  IMAD.MOV.U32 R22, RZ, RZ, 0x0 ;  /* 0x00000000ff167424 */ /* 0x000fe200078e00ff */
[----:B------:R-:W-:-:S11]  /*19c0*/  MOV R23, 0xfff80000 ;  /* 0xfff8000000177802 */ /* 0x000fd60000000f00 */
        /* <DEDUP_REMOVED lines=9> */
.L_x_7714:
[----:B------:R-:W-:Y:S01]  /*1a60*/  LOP3.LUT R23, R17, 0x80000, RZ, 0xfc, !PT ;  /* 0x0008000011177812 */ /* 0x000fe200078efcff */
[----:B------:R-:W-:Y:S01]  /*1a70*/  IMAD.MOV.U32 R22, RZ, RZ, R16 ;  /* 0x000000ffff167224 */ /* 0x000fe200078e0010 */
[----:B------:R-:W-:Y:S06]  /*1a80*/  BRA `(.L_x_7712) ;  /* 0x0000000000087947 */ /* 0x000fec0003800000 */
.L_x_7713:
[----:B------:R-:W-:Y:S01]  /*1a90*/  LOP3.LUT R23, R19, 0x80000, RZ, 0xfc, !PT ;  /* 0x0008000013177812 */ /* 0x000fe200078efcff */
[----:B------:R-:W-:-:S07]  /*1aa0*/  IMAD.MOV.U32 R22, RZ, RZ, R18 ;  /* 0x000000ffff167224 */ /* 0x000fce00078e0012 */
.L_x_7712:
[----:B------:R-:W-:Y:S05]  /*1ab0*/  BSYNC.RECONVERGENT B2 ;  /* 0x0000000000027941 */ /* 0x000fea0003800200 */
.L_x_7710:
[----:B------:R-:W-:Y:S02]  /*1ac0*/  IMAD.MOV.U32 R14, RZ, RZ, R4 ;  /* 0x000000ffff0e7224 */ /* 0x000fe400078e0004 */
[----:B------:R-:W-:-:S04]  /*1ad0*/  IMAD.MOV.U32 R15, RZ, RZ, 0x0 ;  /* 0x00000000ff0f7424 */ /* 0x000fc800078e00ff */
[----:B------:R-:W-:Y:S05]  /*1ae0*/  RET.REL.NODEC R14 `(_ZN2at6native27unrolled_elementwise_kernelINS0_13BUnaryFunctorIdddZZZNS0_15binary_internal21div_trunc_kernel_cudaERNS_18TensorIteratorBaseEENKUlvE1_clEvENKUlvE_clEvEUlddE_EESt5arrayIPcLm2EELi4E23TrivialOffsetCalculatorILi1EjESE_NS0_6memory15LoadWithoutCastENSF_16StoreWithoutCastEEEviT_T0_T2_T3_T4_T5_) ;  /* 0xffffffe40e447950 */ /* 0x000fea0003c3ffff */
.L_x_7715:
        /* <DEDUP_REMOVED lines=9> */
.L_x_22248:


//--------------------- .text._ZN2at6native29vectorized_elementwise_kernelILi2ENS0_13BUnaryFunctorIdddZZZNS0_15binary_internal21div_trunc_kernel_cudaERNS_18TensorIteratorBaseEENKUlvE1_clEvENKUlvE_clEvEUlddE_EESt5arrayIPcLm2EEEEviT0_T1_ --------------------------
	.section	.text._ZN2at6native29vectorized_elementwise_kernelILi2ENS0_13BUnaryFunctorIdddZZZNS0_15binary_internal21div_trunc_kernel_cudaERNS_18TensorIteratorBaseEENKUlvE1_clEvENKUlvE_clEvEUlddE_EESt5arrayIPcLm2EEEEviT0_T1_,"ax",@progbits
	.align	128
        .global         _ZN2at6native29vectorized_elementwise_kernelILi2ENS0_13BUnaryFunctorIdddZZZNS0_15binary_internal21div_trunc_kernel_cudaERNS_18TensorIteratorBaseEENKUlvE1_clEvENKUlvE_clEvEUlddE_EESt5arrayIPcLm2EEEEviT0_T1_
        .type           _ZN2at6native29vectorized_elementwise_kernelILi2ENS0_13BUnaryFunctorIdddZZZNS0_15binary_internal21div_trunc_kernel_cudaERNS_18TensorIteratorBaseEENKUlvE1_clEvENKUlvE_clEvEUlddE_EESt5arrayIPcLm2EEEEviT0_T1_,@function
        .size           _ZN2at6native29vectorized_elementwise_kernelILi2ENS0_13BUnaryFunctorIdddZZZNS0_15binary_internal21div_trunc_kernel_cudaERNS_18TensorIteratorBaseEENKUlvE1_clEvENKUlvE_clEvEUlddE_EESt5arrayIPcLm2EEEEviT0_T1_,(.L_x_22249 - _ZN2at6native29vectorized_elementwise_kernelILi2ENS0_13BUnaryFunctorIdddZZZNS0_15binary_internal21div_trunc_kernel_cudaERNS_18TensorIteratorBaseEENKUlvE1_clEvENKUlvE_clEvEUlddE_EESt5arrayIPcLm2EEEEviT0_T1_)
        .other          _ZN2at6native29vectorized_elementwise_kernelILi2ENS0_13BUnaryFunctorIdddZZZNS0_15binary_internal21div_trunc_kernel_cudaERNS_18TensorIteratorBaseEENKUlvE1_clEvENKUlvE_clEvEUlddE_EESt5arrayIPcLm2EEEEviT0_T1_,@"STO_CUDA_ENTRY STV_DEFAULT"
_ZN2at6native29vectorized_elementwise_kernelILi2ENS0_13BUnaryFunctorIdddZZZNS0_15binary_internal21div_trunc_kernel_cudaERNS_18TensorIteratorBaseEENKUlvE1_clEvENKUlvE_clEvEUlddE_EESt5arrayIPcLm2EEEEviT0_T1_:
.text._ZN2at6native29vectorized_elementwise_kernelILi2ENS0_13BUnaryFunctorIdddZZZNS0_15binary_internal21div_trunc_kernel_cudaERNS_18TensorIteratorBaseEENKUlvE1_clEvENKUlvE_clEvEUlddE_EESt5arrayIPcLm2EEEEviT0_T1_:
[----:B------:R-:W-:Y:S01]  /*0000*/  LDC R1, c[0x0][0x37c] ;  /* 0x0000df00ff017b82 */ /* 0x000fe20000000800 */
[----:B------:R-:W0:Y:S01]  /*0010*/  S2R R36, SR_CTAID.X ;  /* 0x0000000000247919 */ /* 0x000e220000002500 */
[----:B------:R-:W1:Y:S06]  /*0020*/  LDCU UR7, c[0x0][0x380] ;  /* 0x00007000ff0777ac */ /* 0x000e6c0008000800 */
[----:B------:R-:W2:Y:S01]  /*0030*/  LDC R41, c[0x0][0x394] ;  /* 0x0000e500ff297b82 */ /* 0x000ea20000000800 */
[----:B------:R-:W3:Y:S01]  /*0040*/  LDCU.64 UR4, c[0x0][0x358] ;  /* 0x00006b00ff0477ac */ /* 0x000ee20008000a00 */
[----:B------:R-:W4:Y:S01]  /*0050*/  LDCU UR6, c[0x0][0x390] ;  /* 0x00007200ff0677ac */ /* 0x000f220008000800 */
[----:B0-----:R-:W-:-:S05]  /*0060*/  IMAD.SHL.U32 R36, R36, 0x400, RZ ;  /* 0x0000040024247824 */ /* 0x001fca00078e00ff */
[----:B-1----:R-:W-:-:S04]  /*0070*/  IADD3 R29, PT, PT, -R36, UR7, RZ ;  /* 0x00000007241d7c10 */ /* 0x002fc8000fffe1ff */
[----:B------:R-:W-:-:S13]  /*0080*/  ISETP.GT.U32.AND P0, PT, R29, 0x3ff, PT ;  /* 0x000003ff1d00780c */ /* 0x000fda0003f04070 */
[----:B---34-:R-:W-:Y:S05]  /*0090*/  @P0 BRA `(.L_x_7716) ;  /* 0x0000002000d40947 */ /* 0x018fea0003800000 */
[----:B------:R-:W0:Y:S01]  /*00a0*/  S2R R0, SR_TID.X ;  /* 0x0000000000007919 */ /* 0x000e220000002100 */
[----:B------:R-:W-:Y:S02]  /*00b0*/  CS2R R4, SRZ ;  /* 0x0000000000047805 */ /* 0x000fe4000001ff00 */
[----:B0-----:R-:W-:Y:S01]  /*00c0*/  ISETP.GE.U32.AND P6, PT, R0, R29, PT ;  /* 0x0000001d0000720c */ /* 0x001fe20003fc6070 */
[----:B------:R-:W-:-:S12]  /*00d0*/  IMAD.MOV.U32 R28, RZ, RZ, R0 ;  /* 0x000000ffff1c7224 */ /* 0x000fd800078e0000 */
[----:B------:R-:W-:Y:S01]  /*00e0*/  @!P6 VIADD R0, R28, 0x80 ;  /* 0x000000801c00e836 */ /* 0x000fe20000000000 */
[----:B------:R-:W0:Y:S01]  /*00f0*/  @!P6 LDC.64 R12, c[0x0][0x3a0] ;  /* 0x0000e800ff0ceb82 */ /* 0x000e220000000a00 */
[----:B------:R-:W-:-:S03]  /*0100*/  @!P6 IMAD.IADD R3, R36, 0x1, R28 ;  /* 0x000000012403e824 */ /* 0x000fc600078e021c */
[----:B------:R-:W-:-:S13]  /*0110*/  ISETP.GE.U32.AND P5, PT, R0, R29, PT ;  /* 0x0000001d0000720c */ /* 0x000fda0003fa6070 */
[----:B------:R-:W-:Y:S01]  /*0120*/  @!P5 IMAD.IADD R17, R36, 0x1, R0 ;  /* 0x000000012411d824 */ /* 0x000fe200078e0200 */
[----:B------:R-:W1:Y:S01]  /*0130*/  @!P5 LDC.64 R26, c[0x0][0x3a0] ;  /* 0x0000e800ff1adb82 */ /* 0x000e620000000a00 */
[----:B------:R-:W-:-:S05]  /*0140*/  @!P5 VIADD R0, R0, 0x80 ;  /* 0x000000800000d836 */ /* 0x000fca0000000000 */
[----:B------:R-:W-:Y:S01]  /*0150*/  ISETP.GE.U32.AND P4, PT, R0, R29, PT ;  /* 0x0000001d0000720c */ /* 0x000fe20003f86070 */
[----:B0-----:R-:W-:-:S05]  /*0160*/  @!P6 IMAD.WIDE.U32 R12, R3, 0x8, R12 ;  /* 0x00000008030ce825 */ /* 0x001fca00078e000c */
[----:B------:R0:W5:Y:S07]  /*0170*/  @!P6 LDG.E.64 R4, desc[UR4][R12.64] ;  /* 0x000000040c04e981 */ /* 0x00016e000c1e1b00 */
[----:B------:R-:W-:Y:S01]  /*0180*/  @!P4 IADD3 R31, PT, PT, R36, R0, RZ ;  /* 0x00000000241fc210 */ /* 0x000fe20007ffe0ff */
[----:B------:R-:W-:Y:S01]  /*0190*/  @!P4 VIADD R0, R0, 0x80 ;  /* 0x000000800000c836 */ /* 0x000fe20000000000 */
[----:B------:R-:W3:Y:S04]  /*01a0*/  @!P4 LDC.64 R14, c[0x0][0x3a0] ;  /* 0x0000e800ff0ecb82 */ /* 0x000ee80000000a00 */
[----:B------:R-:W-:-:S13]  /*01b0*/  ISETP.GE.U32.AND P3, PT, R0, R29, PT ;  /* 0x0000001d0000720c */ /* 0x000fda0003f66070 */
[----:B------:R-:W-:Y:S01]  /*01c0*/  @!P3 IMAD.IADD R25, R36, 0x1, R0 ;  /* 0x000000012419b824 */ /* 0x000fe200078e0200 */
[----:B------:R-:W4:Y:S01]  /*01d0*/  @!P3 LDC.64 R20, c[0x0][0x3a0] ;  /* 0x0000e800ff14bb82 */ /* 0x000f220000000a00 */
[----:B------:R-:W-:-:S05]  /*01e0*/  @!P3 VIADD R0, R0, 0x80 ;  /* 0x000000800000b836 */ /* 0x000fca0000000000 */
[----:B------:R-:W-:-:S13]  /*01f0*/  ISETP.GE.U32.AND P2, PT, R0, R29, PT ;  /* 0x0000001d0000720c */ /* 0x000fda0003f46070 */
[----:B------:R-:W-:Y:S01]  /*0200*/  @!P2 IMAD.IADD R33, R36, 0x1, R0 ;  /* 0x000000012421a824 */ /* 0x000fe200078e0200 */
[----:B------:R-:W2:Y:S01]  /*0210*/  @!P2 LDC.64 R10, c[0x0][0x3a0] ;  /* 0x0000e800ff0aab82 */ /* 0x000ea20000000a00 */
[----:B------:R-:W-:-:S05]  /*0220*/  @!P2 VIADD R0, R0, 0x80 ;  /* 0x000000800000a836 */ /* 0x000fca0000000000 */
[----:B------:R-:W-:-:S13]  /*0230*/  ISETP.GE.U32.AND P1, PT, R0, R29, PT ;  /* 0x0000001d0000720c */ /* 0x000fda0003f26070 */
[----:B------:R-:W-:Y:S01]  /*0240*/  @!P1 IADD3 R35, PT, PT, R36, R0, RZ ;  /* 0x0000000024239210 */ /* 0x000fe20007ffe0ff */
[----:B------:R-:W-:Y:S01]  /*0250*/  @!P1 VIADD R0, R0, 0x80 ;  /* 0x0000008000009836 */ /* 0x000fe20000000000 */
[----:B------:R-:W3:Y:S04]  /*0260*/  @!P1 LDC.64 R8, c[0x0][0x3a0] ;  /* 0x0000e800ff089b82 */ /* 0x000ee80000000a00 */
[----:B------:R-:W-:-:S13]  /*0270*/  ISETP.GE.U32.AND P0, PT, R0, R29, PT ;  /* 0x0000001d0000720c */ /* 0x000fda0003f06070 */
[----:B------:R-:W-:Y:S01]  /*0280*/  @!P0 IMAD.IADD R37, R36, 0x1, R0 ;  /* 0x0000000124258824 */ /* 0x000fe200078e0200 */
[----:B------:R-:W-:Y:S01]  /*0290*/  CS2R R22, SRZ ;  /* 0x0000000000167805 */ /* 0x000fe2000001ff00 */
[----:B------:R-:W-:Y:S01]  /*02a0*/  @!P0 VIADD R0, R0, 0x80 ;  /* 0x0000008000008836 */ /* 0x000fe20000000000 */
[----:B------:R-:W-:Y:S01]  /*02b0*/  CS2R R18, SRZ ;  /* 0x0000000000127805 */ /* 0x000fe2000001ff00 */
[----:B----4-:R-:W-:Y:S01]  /*02c0*/  @!P3 IMAD.WIDE.U32 R20, R25, 0x8, R20 ;  /* 0x000000081914b825 */ /* 0x010fe200078e0014 */
[----:B------:R-:W4:Y:S02]  /*02d0*/  @!P0 LDC.64 R6, c[0x0][0x3a0] ;  /* 0x0000e800ff068b82 */ /* 0x000f240000000a00 */
[----:B------:R-:W-:-:S13]  /*02e0*/  ISETP.GE.U32.AND P6, PT, R0, R29, PT ;  /* 0x0000001d0000720c */ /* 0x000fda0003fc6070 */
[----:B------:R-:W4:Y:S01]  /*02f0*/  @!P6 LDC.64 R2, c[0x0][0x3a0] ;  /* 0x0000e800ff02eb82 */ /* 0x000f220000000a00 */
[----:B0-----:R-:W-:Y:S02]  /*0300*/  @!P6 IMAD.IADD R13, R36, 0x1, R0 ;  /* 0x00000001240de824 */ /* 0x001fe400078e0200 */
[----:B--2---:R-:W-:-:S04]  /*0310*/  @!P2 IMAD.WIDE.U32 R24, R33, 0x8, R10 ;  /* 0x000000082118a825 */ /* 0x004fc800078e000a */
[----:B-1----:R-:W-:Y:S01]  /*0320*/  @!P5 IMAD.WIDE.U32 R26, R17, 0x8, R26 ;  /* 0x00000008111ad825 */ /* 0x002fe200078e001a */
[----:B------:R-:W-:-:S03]  /*0330*/  CS2R R16, SRZ ;  /* 0x0000000000107805 */ /* 0x000fc6000001ff00 */
[----:B---3--:R-:W-:Y:S01]  /*0340*/  @!P4 IMAD.WIDE.U32 R30, R31, 0x8, R14 ;  /* 0x000000081f1ec825 */ /* 0x008fe200078e000e */
[----:B------:R-:W-:Y:S01]  /*0350*/  CS2R R14, SRZ ;  /* 0x00000000000e7805 */ /* 0x000fe2000001ff00 */
[----:B------:R0:W5:Y:S02]  /*0360*/  @!P5 LDG.E.64 R22, desc[UR4][R26.64] ;  /* 0x000000041a16d981 */ /* 0x000164000c1e1b00 */
[----:B------:R-:W-:Y:S01]  /*0370*/  @!P1 IMAD.WIDE.U32 R32, R35, 0x8, R8 ;  /* 0x0000000823209825 */ /* 0x000fe200078e0008 */
[----:B------:R-:W-:Y:S01]  /*0380*/  CS2R R8, SRZ ;  /* 0x0000000000087805 */ /* 0x000fe2000001ff00 */
[----:B------:R0:W5:Y:S04]  /*0390*/  @!P4 LDG.E.64 R18, desc[UR4][R30.64] ;  /* 0x000000041e12c981 */ /* 0x000168000c1e1b00 */
[----:B------:R0:W5:Y:S01]  /*03a0*/  @!P3 LDG.E.64 R16, desc[UR4][R20.64] ;  /* 0x000000041410b981 */ /* 0x000162000c1e1b00 */
[----:B----4-:R-:W-:Y:S01]  /*03b0*/  @!P6 IMAD.WIDE.U32 R2, R13, 0x8, R2 ;  /* 0x000000080d02e825 */ /* 0x010fe200078e0002 */
[----:B------:R-:W-:-:S02]  /*03c0*/  CS2R R12, SRZ ;  /* 0x00000000000c7805 */ /* 0x000fc4000001ff00 */
[----:B------:R0:W5:Y:S04]  /*03d0*/  @!P2 LDG.E.64 R14, desc[UR4][R24.64] ;  /* 0x00000004180ea981 */ /* 0x000168000c1e1b00 */
[----:B------:R0:W5:Y:S04]  /*03e0*/  @!P6 LDG.E.64 R8, desc[UR4][R2.64] ;  /* 0x000000040208e981 */ /* 0x000168000c1e1b00 */
[----:B------:R0:W5:Y:S01]  /*03f0*/  @!P1 LDG.E.64 R12, desc[UR4][R32.64] ;  /* 0x00000004200c9981 */ /* 0x000162000c1e1b00 */
[----:B------:R-:W-:Y:S01]  /*0400*/  CS2R R10, SRZ ;  /* 0x00000000000a7805 */ /* 0x000fe2000001ff00 */
[----:B------:R-:W-:-:S05]  /*0410*/  @!P0 IMAD.WIDE.U32 R6, R37, 0x8, R6 ;  /* 0x0000000825068825 */ /* 0x000fca00078e0006 */
[----:B------:R0:W5:Y:S01]  /*0420*/  @!P0 LDG.E.64 R10, desc[UR4][R6.64] ;  /* 0x00000004060a8981 */ /* 0x000162000c1e1b00 */
[----:B------:R-:W-:Y:S01]  /*0430*/  ISETP.GE.U32.AND P0, PT, R28, R29, PT ;  /* 0x0000001d1c00720c */ /* 0x000fe20003f06070 */
[----:B------:R-:W-:-:S12]  /*0440*/  BSSY.RECONVERGENT B1, `(.L_x_7717) ;  /* 0x0000035000017945 */ /* 0x000fd80003800200 */
[----:B0-----:R-:W-:Y:S05]  /*0450*/  @P0 BRA `(.L_x_7718) ;  /* 0x0000000000cc0947 */ /* 0x001fea0003800000 */
[----:B------:R-:W0:Y:S01]  /*0460*/  LDCU UR7, c[0x0][0x394] ;  /* 0x00007280ff0777ac */ /* 0x000e220008000800 */
[----:B------:R-:W1:Y:S01]  /*0470*/  LDC.64 R20, c[0x0][0x390] ;  /* 0x0000e400ff147b82 */ /* 0x000e620000000a00 */
[----:B------:R-:W-:Y:S01]  /*0480*/  HFMA2 R2, -RZ, RZ, 0, 5.9604644775390625e-08 ;  /* 0x00000001ff027431 */ /* 0x000fe200000001ff */
[----:B-----5:R-:W-:Y:S01]  /*0490*/  FSETP.GEU.AND P1, PT, |R5|, 6.5827683646048100446e-37, PT ;  /* 0x036000000500780b */ /* 0x020fe20003f2e200 */
        /* <DEDUP_REMOVED lines=44> */
[----:B------:R-:W-:Y:S05]  /*0760*/  CALL.REL.NOINC `($__internal_10_$__cuda_sm20_div_rn_f64_full) ;  /* 0x0000003800507944 */ /* 0x000fea0003c00000 */
.L_x_7720:
[----:B------:R-:W-:Y:S05]  /*0770*/  BSYNC.RECONVERGENT B2 ;  /* 0x0000000000027941 */ /* 0x000fea0003800200 */
.L_x_7719:
[----:B------:R0:W1:Y:S02]  /*0780*/  FRND.F64.TRUNC R30, R2 ;  /* 0x00000002001e7313 */ /* 0x000064000030d800 */
.L_x_7718:
[----:B------:R-:W-:Y:S05]  /*0790*/  BSYNC.RECONVERGENT B1 ;  /* 0x0000000000017941 */ /* 0x000fea0003800200 */
.L_x_7717:
[----:B------:R-:W-:Y:S01]  /*07a0*/  VIADD R37, R28, 0x80 ;  /* 0x000000801c257836 */ /* 0x000fe20000000000 */
[----:B------:R-:W-:Y:S04]  /*07b0*/  BSSY.RECONVERGENT B1, `(.L_x_7721) ;  /* 0x0000036000017945 */ /* 0x000fe80003800200 */
[----:B------:R-:W-:-:S13]  /*07c0*/  ISETP.GE.U32.AND P0, PT, R37, R29, PT ;  /* 0x0000001d2500720c */ /* 0x000fda0003f06070 */
[----:B------:R-:W-:Y:S05]  /*07d0*/  @P0 BRA `(.L_x_7722) ;  /* 0x0000000000cc0947 */ /* 0x000fea0003800000 */
[----:B------:R-:W2:Y:S01]  /*07e0*/  LDCU UR7, c[0x0][0x394] ;  /* 0x00007280ff0777ac */ /* 0x000ea20008000800 */
[----:B-----5:R-:W3:Y:S01]  /*07f0*/  LDC.64 R4, c[0x0][0x390] ;  /* 0x0000e400ff047b82 */ /* 0x020ee20000000a00 */
[----:B0-----:R-:W-:Y:S01]  /*0800*/  IMAD.MOV.U32 R2, RZ, RZ, 0x1 ;  /* 0x00000001ff027424 */ /* 0x001fe200078e00ff */
[----:B------:R-:W-:Y:S01]  /*0810*/  FSETP.GEU.AND P1, PT, |R23|, 6.5827683646048100446e-37, PT ;  /* 0x036000001700780b */ /* 0x000fe20003f2e200 */
[----:B------:R-:W-:Y:S01]  /*0820*/  BSSY.RECONVERGENT B2, `(.L_x_7723) ;  /* 0x000002d000027945 */ /* 0x000fe20003800200 */
[----:B--2---:R-:W3:Y:S03]  /*0830*/  MUFU.RCP64H R3, UR7 ;  /* 0x0000000700037d08 */ /* 0x004ee60008001800 */
[----:B---3--:R-:W0:-:S15]  /*0840*/  DFMA R6, R2, -R4, 1 ;  /* 0x3ff000000206742b */ /* 0x008e1e0000000804 */
        /* <DEDUP_REMOVED lines=41> */
[----:B-1----:R-:W-:Y:S05]  /*0ae0*/  CALL.REL.NOINC `($__internal_10_$__cuda_sm20_div_rn_f64_full) ;  /* 0x0000003400707944 */ /* 0x002fea0003c00000 */
.L_x_7724:
[----:B------:R-:W-:Y:S05]  /*0af0*/  BSYNC.RECONVERGENT B2 ;  /* 0x0000000000027941 */ /* 0x000fea0003800200 */
.L_x_7723:
[----:B------:R2:W3:Y:S02]  /*0b00*/  FRND.F64.TRUNC R22, R2 ;  /* 0x0000000200167313 */ /* 0x0004e4000030d800 */
.L_x_7722:
[----:B------:R-:W-:Y:S05]  /*0b10*/  BSYNC.RECONVERGENT B1 ;  /* 0x0000000000017941 */ /* 0x000fea0003800200 */
.L_x_7721:
[----:B------:R-:W-:Y:S01]  /*0b20*/  VIADD R0, R28, 0x100 ;  /* 0x000001001c007836 */ /* 0x000fe20000000000 */
[----:B------:R-:W-:Y:S04]  /*0b30*/  BSSY.RECONVERGENT B1, `(.L_x_7725) ;  /* 0x0000036000017945 */ /* 0x000fe80003800200 */
[----:B------:R-:W-:-:S13]  /*0b40*/  ISETP.GE.U32.AND P0, PT, R0, R29, PT ;  /* 0x0000001d0000720c */ /* 0x000fda0003f06070 */
[----:B------:R-:W-:Y:S05]  /*0b50*/  @P0 BRA `(.L_x_7726) ;  /* 0x0000000000cc0947 */ /* 0x000fea0003800000 */
[----:B------:R-:W4:Y:S01]  /*0b60*/  LDCU UR7, c[0x0][0x394] ;  /* 0x00007280ff0777ac */ /* 0x000f220008000800 */
[----:B-----5:R-:W1:Y:S01]  /*0b70*/  LDC.64 R4, c[0x0][0x390] ;  /* 0x0000e400ff047b82 */ /* 0x020e620000000a00 */
[----:B0-2---:R-:W-:Y:S01]  /*0b80*/  IMAD.MOV.U32 R2, RZ, RZ, 0x1 ;  /* 0x00000001ff027424 */ /* 0x005fe200078e00ff */
[----:B------:R-:W-:Y:S01]  /*0b90*/  FSETP.GEU.AND P1, PT, |R19|, 6.5827683646048100446e-37, PT ;  /* 0x036000001300780b */ /* 0x000fe20003f2e200 */
[----:B------:R-:W-:Y:S01]  /*0ba0*/  BSSY.RECONVERGENT B2, `(.L_x_7727) ;  /* 0x000002d000027945 */ /* 0x000fe20003800200 */
[----:B----4-:R-:W1:Y:S03]  /*0bb0*/  MUFU.RCP64H R3, UR7 ;  /* 0x0000000700037d08 */ /* 0x010e660008001800 */
        /* <DEDUP_REMOVED lines=42> */
[----:B---3--:R-:W-:Y:S05]  /*0e60*/  CALL.REL.NOINC `($__internal_10_$__cuda_sm20_div_rn_f64_full) ;  /* 0x0000003000907944 */ /* 0x008fea0003c00000 */
.L_x_7728:
[----:B------:R-:W-:Y:S05]  /*0e70*/  BSYNC.RECONVERGENT B2 ;  /* 0x0000000000027941 */ /* 0x000fea0003800200 */
.L_x_7727:
[----:B------:R4:W0:Y:S02]  /*0e80*/  FRND.F64.TRUNC R18, R2 ;  /* 0x0000000200127313 */ /* 0x000824000030d800 */
.L_x_7726:
[----:B------:R-:W-:Y:S05]  /*0e90*/  BSYNC.RECONVERGENT B1 ;  /* 0x0000000000017941 */ /* 0x000fea0003800200 */
.L_x_7725:
[----:B------:R-:W-:Y:S01]  /*0ea0*/  VIADD R0, R28, 0x180 ;  /* 0x000001801c007836 */ /* 0x000fe20000000000 */
[----:B------:R-:W-:Y:S04]  /*0eb0*/  BSSY.RECONVERGENT B1, `(.L_x_7729) ;  /* 0x0000036000017945 */ /* 0x000fe80003800200 */
[----:B------:R-:W-:-:S13]  /*0ec0*/  ISETP.GE.U32.AND P0, PT, R0, R29, PT ;  /* 0x0000001d0000720c */ /* 0x000fda0003f06070 */
[----:B------:R-:W-:Y:S05]  /*0ed0*/  @P0 BRA `(.L_x_7730) ;  /* 0x0000000000cc0947 */ /* 0x000fea0003800000 */
[----:B------:R-:W1:Y:S01]  /*0ee0*/  LDCU UR7, c[0x0][0x394] ;  /* 0x00007280ff0777ac */ /* 0x000e620008000800 */
[----:B-----5:R-:W3:Y:S01]  /*0ef0*/  LDC.64 R4, c[0x0][0x390] ;  /* 0x0000e400ff047b82 */ /* 0x020ee20000000a00 */
[----:B0-2-4-:R-:W-:Y:S01]  /*0f00*/  MOV R2, 0x1 ;  /* 0x0000000100027802 */ /* 0x015fe20000000f00 */
[----:B------:R-:W-:Y:S01]  /*0f10*/  BSSY.RECONVERGENT B2, `(.L_x_7731) ;  /* 0x000002e000027945 */ /* 0x000fe20003800200 */
[----:B------:R-:W-:Y:S01]  /*0f20*/  FSETP.GEU.AND P1, PT, |R17|, 6.5827683646048100446e-37, PT ;  /* 0x036000001100780b */ /* 0x000fe20003f2e200 */
[----:B-1----:R-:W3:Y:S03]  /*0f30*/  MUFU.RCP64H R3, UR7 ;  /* 0x0000000700037d08 */ /* 0x002ee60008001800 */
        /* <DEDUP_REMOVED lines=43> */
.L_x_7732:
[----:B------:R-:W-:Y:S05]  /*11f0*/  BSYNC.RECONVERGENT B2 ;  /* 0x0000000000027941 */ /* 0x000fea0003800200 */
.L_x_7731:
[----:B------:R0:W1:Y:S02]  /*1200*/  FRND.F64.TRUNC R16, R2 ;  /* 0x0000000200107313 */ /* 0x000064000030d800 */
.L_x_7730:
[----:B------:R-:W-:Y:S05]  /*1210*/  BSYNC.RECONVERGENT B1 ;  /* 0x0000000000017941 */ /* 0x000fea0003800200 */
.L_x_7729:
[----:B------:R-:W-:Y:S01]  /*1220*/  VIADD R0, R28, 0x200 ;  /* 0x000002001c007836 */ /* 0x000fe20000000000 */
[----:B------:R-:W-:Y:S04]  /*1230*/  BSSY.RECONVERGENT B1, `(.L_x_7733) ;  /* 0x0000036000017945 */ /* 0x000fe80003800200 */
[----:B------:R-:W-:-:S13]  /*1240*/  ISETP.GE.U32.AND P0, PT, R0, R29, PT ;  /* 0x0000001d0000720c */ /* 0x000fda0003f06070 */
[----:B------:R-:W-:Y:S05]  /*1250*/  @P0 BRA `(.L_x_7734) ;  /* 0x0000000000cc0947 */ /* 0x000fea0003800000 */
[----:B------:R-:W1:Y:S01]  /*1260*/  LDCU UR7, c[0x0][0x394] ;  /* 0x00007280ff0777ac */ /* 0x000e620008000800 */
[----:B-----5:R-:W3:Y:S01]  /*1270*/  LDC.64 R4, c[0x0][0x390] ;  /* 0x0000e400ff047b82 */ /* 0x020ee20000000a00 */
[----:B0-2-4-:R-:W-:Y:S01]  /*1280*/  IMAD.MOV.U32 R2, RZ, RZ, 0x1 ;  /* 0x00000001ff027424 */ /* 0x015fe200078e00ff */
[----:B------:R-:W-:Y:S01]  /*1290*/  FSETP.GEU.AND P1, PT, |R15|, 6.5827683646048100446e-37, PT ;  /* 0x036000000f00780b */ /* 0x000fe20003f2e200 */
[----:B------:R-:W-:Y:S01]  /*12a0*/  BSSY.RECONVERGENT B2, `(.L_x_7735) ;  /* 0x000002d000027945 */ /* 0x000fe20003800200 */
        /* <DEDUP_REMOVED lines=43> */
[----:B------:R-:W-:Y:S05]  /*1560*/  CALL.REL.NOINC `($__internal_10_$__cuda_sm20_div_rn_f64_full) ;  /* 0x0000002800d07944 */ /* 0x000fea0003c00000 */
.L_x_7736:
[----:B------:R-:W-:Y:S05]  /*1570*/  BSYNC.RECONVERGENT B2 ;  /* 0x0000000000027941 */ /* 0x000fea0003800200 */
.L_x_7735:
[----:B------:R0:W1:Y:S02]  /*1580*/  FRND.F64.TRUNC R14, R2 ;  /* 0x00000002000e7313 */ /* 0x000064000030d800 */
.L_x_7734:
[----:B------:R-:W-:Y:S05]  /*1590*/  BSYNC.RECONVERGENT B1 ;  /* 0x0000000000017941 */ /* 0x000fea0003800200 */
.L_x_7733:
        /* <DEDUP_REMOVED lines=53> */
.L_x_7740:
[----:B------:R-:W-:Y:S05]  /*18f0*/  BSYNC.RECONVERGENT B2 ;  /* 0x0000000000027941 */ /* 0x000fea0003800200 */
.L_x_7739:
[----:B------:R0:W1:Y:S02]  /*1900*/  FRND.F64.TRUNC R12, R2 ;  /* 0x00000002000c7313 */ /* 0x000064000030d800 */
.L_x_7738:
[----:B------:R-:W-:Y:S05]  /*1910*/  BSYNC.RECONVERGENT B1 ;  /* 0x0000000000017941 */ /* 0x000fea0003800200 */
.L_x_7737:
        /* <DEDUP_REMOVED lines=53> */
.L_x_7744:
[----:B------:R-:W-:Y:S05]  /*1c70*/  BSYNC.RECONVERGENT B2 ;  /* 0x0000000000027941 */ /* 0x000fea0003800200 */
.L_x_7743:
[----:B------:R0:W1:Y:S02]  /*1c80*/  FRND.F64.TRUNC R10, R2 ;  /* 0x00000002000a7313 */ /* 0x000064000030d800 */
.L_x_7742:
[----:B------:R-:W-:Y:S05]  /*1c90*/  BSYNC.RECONVERGENT B1 ;  /* 0x0000000000017941 */ /* 0x000fea0003800200 */
.L_x_7741:
        /* <DEDUP_REMOVED lines=53> */
.L_x_7748:
[----:B------:R-:W-:Y:S05]  /*1ff0*/  BSYNC.RECONVERGENT B2 ;  /* 0x0000000000027941 */ /* 0x000fea0003800200 */
.L_x_7747:
[----:B------:R-:W0:Y:S02]  /*2000*/  FRND.F64.TRUNC R2, R2 ;  /* 0x0000000200027313 */ /* 0x000e24000030d800 */
.L_x_7746:
[----:B------:R-:W-:Y:S05]  /*2010*/  BSYNC.RECONVERGENT B1 ;  /* 0x0000000000017941 */ /* 0x000fea0003800200 */
.L_x_7745:
[----:B------:R-:W-:Y:S01]  /*2020*/  ISETP.GE.U32.AND P0, PT, R28, R29, PT ;  /* 0x0000001d1c00720c */ /* 0x000fe20003f06070 */
[----:B------:R-:W-:Y:S04]  /*2030*/  BSSY.RECONVERGENT B0, `(.L_x_7749) ;  /* 0x0000033000007945 */ /* 0x000fe80003800200 */
[----:B------:R-:W-:Y:S08]  /*2040*/  BSSY.RELIABLE B1, `(.L_x_7750) ;  /* 0x000002b000017945 */ /* 0x000ff00003800100 */
[----:B------:R-:W-:Y:S05]  /*2050*/  @P0 BRA `(.L_x_7751) ;  /* 0x0000000000300947 */ /* 0x000fea0003800000 */
[----:B-----5:R-:W0:Y:S01]  /*2060*/  LDC.64 R4, c[0x0][0x398] ;  /* 0x0000e600ff047b82 */ /* 0x020e220000000a00 */
        /* <DEDUP_REMOVED lines=10> */
[----:B---3--:R0:W-:Y:S02]  /*2110*/  STG.E.64 desc[UR4][R4.64], R22 ;  /* 0x0000001604007986 */ /* 0x0081e4000c101b04 */
.L_x_7751:
[----:B------:R-:W-:-:S13]  /*2120*/  ISETP.GE.U32.AND P0, PT, R28, R29, PT ;  /* 0x0000001d1c00720c */ /* 0x000fda0003f06070 */
[----:B------:R-:W-:Y:S05]  /*2130*/  @P0 BRA `(.L_x_7753) ;  /* 0x0000000000300947 */ /* 0x000fea0003800000 */
[----:B0----5:R-:W0:Y:S01]  /*2140*/  LDC.64 R4, c[0x0][0x398] ;  /* 0x0000e600ff047b82 */ /* 0x021e220000000a00 */
[----:B------:R-:W-:Y:S01]  /*2150*/  IMAD.IADD R7, R36, 0x1, R28 ;  /* 0x0000000124077824 */ /* 0x000fe200078e021c */
[----:B------:R-:W-:-:S03]  /*2160*/  IADD3 R28, PT, PT, R28, 0x80, RZ ;  /* 0x000000801c1c7810 */ /* 0x000fc60007ffe0ff */
[----:B0-----:R-:W-:-:S05]  /*2170*/  IMAD.WIDE.U32 R4, R7, 0x8, R4 ;  /* 0x0000000807047825 */ /* 0x001fca00078e0004 */
[----:B------:R0:W-:Y:S02]  /*2180*/  STG.E.64 desc[UR4][R4.64], R18 ;  /* 0x0000001204007986 */ /* 0x0001e4000c101b04 */
.L_x_7752:
[----:B------:R-:W-:-:S13]  /*2190*/  ISETP.GE.U32.AND P0, PT, R28, R29, PT ;  /* 0x0000001d1c00720c */ /* 0x000fda0003f06070 */
[----:B------:R-:W-:Y:S05]  /*21a0*/  @P0 BRA `(.L_x_7754) ;  /* 0x0000000000300947 */ /* 0x000fea0003800000 */
[----:B0-----:R-:W0:Y:S01]  /*21b0*/  LDC.64 R4, c[0x0][0x398] ;  /* 0x0000e600ff047b82 */ /* 0x001e220000000a00 */
[----:B------:R-:W-:Y:S02]  /*21c0*/  IMAD.IADD R7, R36, 0x1, R28 ;  /* 0x0000000124077824 */ /* 0x000fe400078e021c */
[----:B------:R-:W-:Y:S02]  /*21d0*/  VIADD R28, R28, 0x80 ;  /* 0x000000801c1c7836 */ /* 0x000fe40000000000 */
[----:B0-----:R-:W-:-:S05]  /*21e0*/  IMAD.WIDE.U32 R4, R7, 0x8, R4 ;  /* 0x0000000807047825 */ /* 0x001fca00078e0004 */
[----:B-1----:R0:W-:Y:S02]  /*21f0*/  STG.E.64 desc[UR4][R4.64], R16 ;  /* 0x0000001004007986 */ /* 0x0021e4000c101b04 */
.L_x_7753:
[----:B------:R-:W-:-:S13]  /*2200*/  ISETP.GE.U32.AND P0, PT, R28, R29, PT ;  /* 0x0000001d1c00720c */ /* 0x000fda0003f06070 */
[----:B------:R-:W-:Y:S05]  /*2210*/  @P0 BRA `(.L_x_7755) ;  /* 0x0000000000340947 */ /* 0x000fea0003800000 */
[----:B0----5:R-:W0:Y:S01]  /*2220*/  LDC.64 R4, c[0x0][0x398] ;  /* 0x0000e600ff047b82 */ /* 0x021e220000000a00 */
[----:B------:R-:W-:Y:S02]  /*2230*/  IMAD.IADD R7, R36, 0x1, R28 ;  /* 0x0000000124077824 */ /* 0x000fe400078e021c */
[----:B------:R-:W-:Y:S02]  /*2240*/  VIADD R28, R28, 0x80 ;  /* 0x000000801c1c7836 */ /* 0x000fe40000000000 */
[----:B0-----:R-:W-:-:S05]  /*2250*/  IMAD.WIDE.U32 R4, R7, 0x8, R4 ;  /* 0x0000000807047825 */ /* 0x001fca00078e0004 */
[----:B-1----:R0:W-:Y:S02]  /*2260*/  STG.E.64 desc[UR4][R4.64], R14 ;  /* 0x0000000e04007986 */ /* 0x0021e4000c101b04 */
.L_x_7754:
[----:B------:R-:W-:-:S13]  /*2270*/  ISETP.GE.U32.AND P0, PT, R28, R29, PT ;  /* 0x0000001d1c00720c */ /* 0x000fda0003f06070 */
[----:B------:R-:W-:Y:S05]  /*2280*/  @P0 BREAK.RELIABLE B1 ;  /* 0x0000000000010942 */ /* 0x000fea0003800100 */
[----:B------:R-:W-:Y:S05]  /*2290*/  @P0 BRA `(.L_x_7756) ;  /* 0x0000000000300947 */ /* 0x000fea0003800000 */
[----:B0-----:R-:W0:Y:S01]  /*22a0*/  LDC.64 R4, c[0x0][0x398] ;  /* 0x0000e600ff047b82 */ /* 0x001e220000000a00 */
[----:B------:R-:W-:Y:S01]  /*22b0*/  IMAD.IADD R7, R36, 0x1, R28 ;  /* 0x0000000124077824 */ /* 0x000fe200078e021c */
[----:B------:R-:W-:-:S03]  /*22c0*/  IADD3 R28, PT, PT, R28, 0x80, RZ ;  /* 0x000000801c1c7810 */ /* 0x000fc60007ffe0ff */
[----:B0-----:R-:W-:-:S05]  /*22d0*/  IMAD.WIDE.U32 R4, R7, 0x8, R4 ;  /* 0x0000000807047825 */ /* 0x001fca00078e0004 */
[----:B-1----:R0:W-:Y:S02]  /*22e0*/  STG.E.64 desc[UR4][R4.64], R12 ;  /* 0x0000000c04007986 */ /* 0x0021e4000c101b04 */
.L_x_7755:
[----:B------:R-:W-:Y:S05]  /*22f0*/  BSYNC.RELIABLE B1 ;  /* 0x0000000000017941 */ /* 0x000fea0003800100 */
.L_x_7750:
[----:B------:R-:W-:-:S13]  /*2300*/  ISETP.GE.U32.AND P0, PT, R28, R29, PT ;  /* 0x0000001d1c00720c */ /* 0x000fda0003f06070 */
[----:B0----5:R-:W0:Y:S01]  /*2310*/  @!P0 LDC.64 R4, c[0x0][0x398] ;  /* 0x0000e600ff048b82 */ /* 0x021e220000000a00 */
[----:B------:R-:W-:Y:S02]  /*2320*/  @!P0 IMAD.IADD R7, R36, 0x1, R28 ;  /* 0x0000000124078824 */ /* 0x000fe400078e021c */
[----:B------:R-:W-:Y:S02]  /*2330*/  @!P0 VIADD R28, R28, 0x80 ;  /* 0x000000801c1c8836 */ /* 0x000fe40000000000 */
[----:B0-----:R-:W-:-:S05]  /*2340*/  @!P0 IMAD.WIDE.U32 R4, R7, 0x8, R4 ;  /* 0x0000000807048825 */ /* 0x001fca00078e0004 */
[----:B-1----:R0:W-:Y:S02]  /*2350*/  @!P0 STG.E.64 desc[UR4][R4.64], R10 ;  /* 0x0000000a04008986 */ /* 0x0021e4000c101b04 */
.L_x_7756:
[----:B------:R-:W-:Y:S05]  /*2360*/  BSYNC.RECONVERGENT B0 ;  /* 0x0000000000007941 */ /* 0x000fea0003800200 */
.L_x_7749:
        /* <DEDUP_REMOVED lines=8> */
.L_x_7716:
[----:B------:R-:W0:Y:S01]  /*23f0*/  S2R R37, SR_TID.X ;  /* 0x0000000000257919 */ /* 0x000e220000002100 */
[----:B------:R-:W1:Y:S01]  /*2400*/  LDC.64 R2, c[0x0][0x3a0] ;  /* 0x0000e800ff027b82 */ /* 0x000e620000000a00 */
[----:B------:R-:W3:Y:S07]  /*2410*/  LDCU UR7, c[0x0][0x394] ;  /* 0x00007280ff0777ac */ /* 0x000eee0008000800 */
[----:B------:R-:W4:Y:S01]  /*2420*/  LDC.64 R6, c[0x0][0x390] ;  /* 0x0000e400ff067b82 */ /* 0x000f220000000a00 */
[----:B-1----:R-:W-:-:S04]  /*2430*/  IMAD.WIDE.U32 R2, R36, 0x8, R2 ;  /* 0x0000000824027825 */ /* 0x002fc800078e0002 */
[----:B0-----:R-:W-:-:S05]  /*2440*/  IMAD.WIDE.U32 R2, R37, 0x10, R2 ;  /* 0x0000001025027825 */ /* 0x001fca00078e0002 */
[----:B------:R-:W2:Y:S01]  /*2450*/  LDG.E.128 R20, desc[UR4][R2.64] ;  /* 0x0000000402147981 */ /* 0x000ea2000c1e1d00 */
[----:B---3--:R-:W4:Y:S01]  /*2460*/  MUFU.RCP64H R5, UR7 ;  /* 0x0000000700057d08 */ /* 0x008f220008001800 */
[----:B------:R-:W-:Y:S02]  /*2470*/  IMAD.MOV.U32 R4, RZ, RZ, 0x1 ;  /* 0x00000001ff047424 */ /* 0x000fe400078e00ff */
[----:B------:R-:W5:Y:S04]  /*2480*/  LDG.E.128 R16, desc[UR4][R2.64+0x800] ;  /* 0x0008000402107981 */ /* 0x000f68000c1e1d00 */
[----:B------:R-:W5:Y:S04]  /*2490*/  LDG.E.128 R12, desc[UR4][R2.64+0x1000] ;  /* 0x00100004020c7981 */ /* 0x000f68000c1e1d00 */
[----:B------:R0:W5:Y:S01]  /*24a0*/  LDG.E.128 R8, desc[UR4][R2.64+0x1800] ;  /* 0x0018000402087981 */ /* 0x000162000c1e1d00 */
[----:B------:R-:W-:Y:S01]  /*24b0*/  BSSY.RECONVERGENT B1, `(.L_x_7757) ;  /* 0x000002f000017945 */ /* 0x000fe20003800200 */
[----:B----4-:R-:W1:-:S15]  /*24c0*/  DFMA R24, R4, -R6, 1 ;  /* 0x3ff000000418742b */ /* 0x010e5e0000000806 */
        /* <DEDUP_REMOVED lines=19> */
[----:B-1----:R-:W1:Y:S01]  /*2600*/  DFMA R4, R24, R4, R24 ;  /* 0x000000041804722b */ /* 0x002e620000000018 */
[----:B--2---:R-:W-:-:S15]  /*2610*/  FSETP.GEU.AND P1, PT, |R21|, 6.5827683646048100446e-37, PT ;  /* 0x036000001500780b */ /* 0x004fde0003f2e200 */
[----:B------:R-:W-:-:S15]  /*2620*/  NOP ;  /* 0x0000000000007918 */ /* 0x000fde0000000000 */
[----:B------:R-:W-:-:S15]  /*2630*/  NOP ;  /* 0x0000000000007918 */ /* 0x000fde0000000000 */
[----:B------:R-:W-:-:S15]  /*2640*/  NOP ;  /* 0x0000000000007918 */ /* 0x000fde0000000000 */
[----:B------:R-:W-:-:S03]  /*2650*/  NOP ;  /* 0x0000000000007918 */ /* 0x000fc60000000000 */
[----:B-1----:R-:W0:-:S15]  /*2660*/  DMUL R28, R4, R20 ;  /* 0x00000014041c7228 */ /* 0x002e1e0000000000 */
        /* <DEDUP_REMOVED lines=16> */
[----:B-----5:R-:W-:Y:S05]  /*2770*/  CALL.REL.NOINC `($__internal_10_$__cuda_sm20_div_rn_f64_full) ;  /* 0x00000018004c7944 */ /* 0x020fea0003c00000 */
[----:B------:R-:W-:Y:S02]  /*2780*/  IMAD.MOV.U32 R28, RZ, RZ, R2 ;  /* 0x000000ffff1c7224 */ /* 0x000fe400078e0002 */
[----:B------:R-:W-:-:S07]  /*2790*/  IMAD.MOV.U32 R29, RZ, RZ, R3 ;  /* 0x000000ffff1d7224 */ /* 0x000fce00078e0003 */
.L_x_7758:
[----:B------:R-:W-:Y:S05]  /*27a0*/  BSYNC.RECONVERGENT B1 ;  /* 0x0000000000017941 */ /* 0x000fea0003800200 */
.L_x_7757:
[----:B------:R-:W0:Y:S01]  /*27b0*/  LDCU UR7, c[0x0][0x394] ;  /* 0x00007280ff0777ac */ /* 0x000e220008000800 */
[----:B------:R-:W1:Y:S01]  /*27c0*/  LDC.64 R4, c[0x0][0x390] ;  /* 0x0000e400ff047b82 */ /* 0x000e620000000a00 */
[----:B------:R-:W-:Y:S01]  /*27d0*/  IMAD.MOV.U32 R2, RZ, RZ, 0x1 ;  /* 0x00000001ff027424 */ /* 0x000fe200078e00ff */
[----:B------:R-:W-:Y:S01]  /*27e0*/  FSETP.GEU.AND P1, PT, |R23|, 6.5827683646048100446e-37, PT ;  /* 0x036000001700780b */ /* 0x000fe20003f2e200 */
[----:B------:R-:W2:Y:S01]  /*27f0*/  FRND.F64.TRUNC R28, R28 ;  /* 0x0000001c001c7313 */ /* 0x000ea2000030d800 */
[----:B------:R-:W-:Y:S01]  /*2800*/  BSSY.RECONVERGENT B1, `(.L_x_7759) ;  /* 0x0000031000017945 */ /* 0x000fe20003800200 */
[----:B0-----:R-:W1:-:S15]  /*2810*/  MUFU.RCP64H R3, UR7 ;  /* 0x0000000700037d08 */ /* 0x001e5e0008001800 */
[----:B------:R-:W-:-:S15]  /*2820*/  NOP ;  /* 0x0000000000007918 */ /* 0x000fde0000000000 */
[----:B------:R-:W-:-:S15]  /*2830*/  NOP ;  /* 0x0000000000007918 */ /* 0x000fde0000000000 */
[----:B------:R-:W-:-:S15]  /*2840*/  NOP ;  /* 0x0000000000007918 */ /* 0x000fde0000000000 */
[----:B------:R-:W-:-:S02]  /*2850*/  NOP ;  /* 0x0000000000007918 */ /* 0x000fc40000000000 */
        /* <DEDUP_REMOVED lines=38> */
[----:B--2---:R-:W-:Y:S05]  /*2ac0*/  @P0 BRA P1, `(.L_x_7760) ;  /* 0x0000000000100947 */ /* 0x004fea0000800000 */
[----:B------:R-:W-:Y:S01]  /*2ad0*/  IMAD.MOV.U32 R2, RZ, RZ, R22 ;  /* 0x000000ffff027224 */ /* 0x000fe200078e0016 */
[----:B------:R-:W-:Y:S01]  /*2ae0*/  MOV R0, 0x2b10 ;  /* 0x00002b1000007802 */ /* 0x000fe20000000f00 */
[----:B------:R-:W-:-:S07]  /*2af0*/  IMAD.MOV.U32 R3, RZ, RZ, R23 ;  /* 0x000000ffff037224 */ /* 0x000fce00078e0017 */
[----:B-----5:R-:W-:Y:S05]  /*2b00*/  CALL.REL.NOINC `($__internal_10_$__cuda_sm20_div_rn_f64_full) ;  /* 0x0000001400687944 */ /* 0x020fea0003c00000 */
.L_x_7760:
[----:B------:R-:W-:Y:S05]  /*2b10*/  BSYNC.RECONVERGENT B1 ;  /* 0x0000000000017941 */ /* 0x000fea0003800200 */
.L_x_7759:
[----:B------:R-:W0:Y:S01]  /*2b20*/  LDCU UR7, c[0x0][0x394] ;  /* 0x00007280ff0777ac */ /* 0x000e220008000800 */
[----:B------:R-:W1:Y:S01]  /*2b30*/  LDC.64 R6, c[0x0][0x390] ;  /* 0x0000e400ff067b82 */ /* 0x000e620000000a00 */
[----:B------:R-:W-:Y:S01]  /*2b40*/  MOV R4, 0x1 ;  /* 0x0000000100047802 */ /* 0x000fe20000000f00 */
[----:B------:R2:W3:Y:S01]  /*2b50*/  FRND.F64.TRUNC R30, R2 ;  /* 0x00000002001e7313 */ /* 0x0004e2000030d800 */
[----:B-----5:R-:W-:Y:S01]  /*2b60*/  FSETP.GEU.AND P1, PT, |R17|, 6.5827683646048100446e-37, PT ;  /* 0x036000001100780b */ /* 0x020fe20003f2e200 */
[----:B------:R-:W-:Y:S01]  /*2b70*/  BSSY.RECONVERGENT B1, `(.L_x_7761) ;  /* 0x0000033000017945 */ /* 0x000fe20003800200 */
[----:B0-----:R-:W1:-:S15]  /*2b80*/  MUFU.RCP64H R5, UR7 ;  /* 0x0000000700057d08 */ /* 0x001e5e0008001800 */
[----:B------:R-:W-:-:S15]  /*2b90*/  NOP ;  /* 0x0000000000007918 */ /* 0x000fde0000000000 */
[----:B------:R-:W-:-:S15]  /*2ba0*/  NOP ;  /* 0x0000000000007918 */ /* 0x000fde0000000000 */
[----:B------:R-:W-:-:S15]  /*2bb0*/  NOP ;  /* 0x0000000000007918 */ /* 0x000fde0000000000 */
[----:B------:R-:W-:-:S01]  /*2bc0*/  NOP ;  /* 0x0000000000007918 */ /* 0x000fc20000000000 */
        /* <DEDUP_REMOVED lines=38> */
[----:B--23--:R-:W-:Y:S05]  /*2e30*/  @P0 BRA P1, `(.L_x_7762) ;  /* 0x0000000000180947 */ /* 0x00cfea0000800000 */
[----:B------:R-:W-:Y:S01]  /*2e40*/  IMAD.MOV.U32 R2, RZ, RZ, R16 ;  /* 0x000000ffff027224 */ /* 0x000fe200078e0010 */
[----:B------:R-:W-:Y:S01]  /*2e50*/  MOV R0, 0x2e80 ;  /* 0x00002e8000007802 */ /* 0x000fe20000000f00 */
[----:B------:R-:W-:-:S07]  /*2e60*/  IMAD.MOV.U32 R3, RZ, RZ, R17 ;  /* 0x000000ffff037224 */ /* 0x000fce00078e0011 */
[----:B------:R-:W-:Y:S05]  /*2e70*/  CALL.REL.NOINC `($__internal_10_$__cuda_sm20_div_rn_f64_full) ;  /* 0x00000010008c7944 */ /* 0x000fea0003c00000 */
[----:B------:R-:W-:Y:S02]  /*2e80*/  IMAD.MOV.U32 R4, RZ, RZ, R2 ;  /* 0x000000ffff047224 */ /* 0x000fe400078e0002 */
[----:B------:R-:W-:-:S07]  /*2e90*/  IMAD.MOV.U32 R5, RZ, RZ, R3 ;  /* 0x000000ffff057224 */ /* 0x000fce00078e0003 */
.L_x_7762:
[----:B------:R-:W-:Y:S05]  /*2ea0*/  BSYNC.RECONVERGENT B1 ;  /* 0x0000000000017941 */ /* 0x000fea0003800200 */
.L_x_7761:
[----:B------:R-:W0:Y:S01]  /*2eb0*/  LDCU UR7, c[0x0][0x394] ;  /* 0x00007280ff0777ac */ /* 0x000e220008000800 */
[----:B------:R-:W1:Y:S01]  /*2ec0*/  LDC.64 R6, c[0x0][0x390] ;  /* 0x0000e400ff067b82 */ /* 0x000e620000000a00 */
[----:B------:R-:W-:Y:S01]  /*2ed0*/  IMAD.MOV.U32 R2, RZ, RZ, 0x1 ;  /* 0x00000001ff027424 */ /* 0x000fe200078e00ff */
        /* <DEDUP_REMOVED lines=39> */
[----:B0-----:R-:W-:-:S15]  /*3150*/  FFMA R0, RZ, UR7, R3 ;  /* 0x00000007ff007c23 */ /* 0x001fde0008000003 */
[----:B------:R-:W-:-:S15]  /*3160*/  NOP ;  /* 0x0000000000007918 */ /* 0x000fde0000000000 */
[----:B------:R-:W-:-:S15]  /*3170*/  NOP ;  /* 0x0000000000007918 */ /* 0x000fde0000000000 */
[----:B------:R-:W-:-:S15]  /*3180*/  NOP ;  /* 0x0000000000007918 */ /* 0x000fde0000000000 */
[----:B------:R-:W-:-:S02]  /*3190*/  NOP ;  /* 0x0000000000007918 */ /* 0x000fc40000000000 */
[----:B------:R0:W1:Y:S01]  /*31a0*/  FRND.F64.TRUNC R16, R4 ;  /* 0x0000000400107313 */ /* 0x000062000030d800 */
[----:B------:R-:W-:-:S13]  /*31b0*/  FSETP.GT.AND P0, PT, |R0|, 1.469367938527859385e-39, PT ;  /* 0x001000000000780b */ /* 0x000fda0003f04200 */
[----:B01----:R-:W-:Y:S05]  /*31c0*/  @P0 BRA P1, `(.L_x_7764) ;  /* 0x0000000000100947 */ /* 0x003fea0000800000 */
[----:B------:R-:W-:Y:S01]  /*31d0*/  MOV R2, R18 ;  /* 0x0000001200027202 */ /* 0x000fe20000000f00 */
[----:B------:R-:W-:Y:S01]  /*31e0*/  IMAD.MOV.U32 R3, RZ, RZ, R19 ;  /* 0x000000ffff037224 */ /* 0x000fe200078e0013 */
[----:B------:R-:W-:-:S07]  /*31f0*/  MOV R0, 0x3210 ;  /* 0x0000321000007802 */ /* 0x000fce0000000f00 */
[----:B------:R-:W-:Y:S05]  /*3200*/  CALL.REL.NOINC `($__internal_10_$__cuda_sm20_div_rn_f64_full) ;  /* 0x0000000c00a87944 */ /* 0x000fea0003c00000 */
.L_x_7764:
[----:B------:R-:W-:Y:S05]  /*3210*/  BSYNC.RECONVERGENT B1 ;  /* 0x0000000000017941 */ /* 0x000fea0003800200 */
.L_x_7763:
        /* <DEDUP_REMOVED lines=50> */
[----:B------:R-:W-:Y:S01]  /*3540*/  IMAD.MOV.U32 R2, RZ, RZ, R12 ;  /* 0x000000ffff027224 */ /* 0x000fe200078e000c */
[----:B------:R-:W-:Y:S01]  /*3550*/  MOV R0, 0x3580 ;  /* 0x0000358000007802 */ /* 0x000fe20000000f00 */
[----:B------:R-:W-:-:S07]  /*3560*/  IMAD.MOV.U32 R3, RZ, RZ, R13 ;  /* 0x000000ffff037224 */ /* 0x000fce00078e000d */
[----:B------:R-:W-:Y:S05]  /*3570*/  CALL.REL.NOINC `($__internal_10_$__cuda_sm20_div_rn_f64_full) ;  /* 0x0000000800cc7944 */ /* 0x000fea0003c00000 */
[----:B------:R-:W-:Y:S01]  /*3580*/  IMAD.MOV.U32 R4, RZ, RZ, R2 ;  /* 0x000000ffff047224 */ /* 0x000fe200078e0002 */
[----:B------:R-:W-:-:S07]  /*3590*/  MOV R5, R3 ;  /* 0x0000000300057202 */ /* 0x000fce0000000f00 */
.L_x_7766:
[----:B------:R-:W-:Y:S05]  /*35a0*/  BSYNC.RECONVERGENT B1 ;  /* 0x0000000000017941 */ /* 0x000fea0003800200 */
.L_x_7765:
        /* <DEDUP_REMOVED lines=54> */
.L_x_7768:
[----:B------:R-:W-:Y:S05]  /*3910*/  BSYNC.RECONVERGENT B1 ;  /* 0x0000000000017941 */ /* 0x000fea0003800200 */
.L_x_7767:
        /* <DEDUP_REMOVED lines=54> */
[----:B------:R-:W-:Y:S02]  /*3c80*/  IMAD.MOV.U32 R4, RZ, RZ, R2 ;  /* 0x000000ffff047224 */ /* 0x000fe400078e0002 */
[----:B------:R-:W-:-:S07]  /*3c90*/  IMAD.MOV.U32 R5, RZ, RZ, R3 ;  /* 0x000000ffff057224 */ /* 0x000fce00078e0003 */
.L_x_7770:
[----:B------:R-:W-:Y:S05]  /*3ca0*/  BSYNC.RECONVERGENT B1 ;  /* 0x0000000000017941 */ /* 0x000fea0003800200 */
.L_x_7769:
        /* <DEDUP_REMOVED lines=54> */
.L_x_7772:
[----:B------:R-:W-:Y:S05]  /*4010*/  BSYNC.RECONVERGENT B1 ;  /* 0x0000000000017941 */ /* 0x000fea0003800200 */
.L_x_7771:
        /* <DEDUP_REMOVED lines=9> */
        .weak           $__internal_10_$__cuda_sm20_div_rn_f64_full
        .type           $__internal_10_$__cuda_sm20_div_rn_f64_full,@function
        .size           $__internal_10_$__cuda_sm20_div_rn_f64_full,(.L_x_22249 - $__internal_10_$__cuda_sm20_div_rn_f64_full)
$__internal_10_$__cuda_sm20_div_rn_f64_full:
[----:B------:R-:W-:Y:S01]  /*40b0*/  IMAD.MOV.U32 R27, RZ, RZ, R3 ;  /* 0x000000ffff1b7224 */ /* 0x000fe200078e0003 */
[----:B------:R-:W-:Y:S01]  /*40c0*/  MOV R26, R2 ;  /* 0x00000002001a7202 */ /* 0x000fe20000000f00 */
[----:B------:R-:W-:Y:S01]  /*40d0*/  IMAD.MOV.U32 R7, RZ, RZ, R41 ;  /* 0x000000ffff077224 */ /* 0x000fe200078e0029 */
[----:B------:R-:W-:Y:S01]  /*40e0*/  LOP3.LUT R33, R41, 0x7ff00000, RZ, 0xc0, !PT ;  /* 0x7ff0000029217812 */ /* 0x000fe200078ec0ff */
[----:B------:R-:W-:Y:S01]  /*40f0*/  IMAD.MOV.U32 R40, RZ, RZ, 0x1ca00000 ;  /* 0x1ca00000ff287424 */ /* 0x000fe200078e00ff */
[C---:B------:R-:W-:Y:S01]  /*4100*/  FSETP.GEU.AND P2, PT, |R27|.reuse, 1.469367938527859385e-39, PT ;  /* 0x001000001b00780b */ /* 0x040fe20003f4e200 */
[----:B------:R-:W-:Y:S01]  /*4110*/  IMAD.U32 R4, RZ, RZ, UR6 ;  /* 0x00000006ff047e24 */ /* 0x000fe2000f8e00ff */
[----:B------:R-:W-:Y:S01]  /*4120*/  LOP3.LUT R39, R27, 0x7ff00000, RZ, 0xc0, !PT ;  /* 0x7ff000001b277812 */ /* 0x000fe200078ec0ff */
[----:B------:R-:W-:Y:S01]  /*4130*/  IMAD.U32 R6, RZ, RZ, UR6 ;  /* 0x00000006ff067e24 */ /* 0x000fe2000f8e00ff */
[----:B------:R-:W-:Y:S01]  /*4140*/  FSETP.GEU.AND P0, PT, |R41|, 1.469367938527859385e-39, PT ;  /* 0x001000002900780b */ /* 0x000fe20003f0e200 */
[----:B------:R-:W-:Y:S01]  /*4150*/  BSSY.RECONVERGENT B0, `(.L_x_7773) ;  /* 0x000007c000007945 */ /* 0x000fe20003800200 */
[----:B------:R-:W-:Y:S01]  /*4160*/  ISETP.GE.U32.AND P1, PT, R39, R33, PT ;  /* 0x000000212700720c */ /* 0x000fe20003f26070 */
[----:B------:R-:W-:Y:S01]  /*4170*/  IMAD.MOV.U32 R32, RZ, RZ, R39 ;  /* 0x000000ffff207224 */ /* 0x000fe200078e0027 */
[----:B------:R-:W-:-:S02]  /*4180*/  LOP3.LUT R5, R41, 0x800fffff, RZ, 0xc0, !PT ;  /* 0x800fffff29057812 */ /* 0x000fc400078ec0ff */
[----:B------:R-:W-:Y:S02]  /*4190*/  SEL R20, R40, 0x63400000, !P1 ;  /* 0x6340000028147807 */ /* 0x000fe40004800000 */
[----:B------:R-:W-:Y:S02]  /*41a0*/  LOP3.LUT R5, R5, 0x3ff00000, RZ, 0xfc, !PT ;  /* 0x3ff0000005057812 */ /* 0x000fe400078efcff */
[----:B------:R-:W-:Y:S02]  /*41b0*/  @!P2 LOP3.LUT R2, R7, 0x7ff00000, RZ, 0xc0, !PT ;  /* 0x7ff000000702a812 */ /* 0x000fe400078ec0ff */
[----:B------:R-:W-:Y:S01]  /*41c0*/  LOP3.LUT R21, R20, 0x800fffff, R27, 0xf8, !PT ;  /* 0x800fffff14157812 */ /* 0x000fe200078ef81b */
[----:B------:R-:W-:Y:S01]  /*41d0*/  IMAD.MOV.U32 R20, RZ, RZ, R26 ;  /* 0x000000ffff147224 */ /* 0x000fe200078e001a */
[----:B------:R-:W-:Y:S01]  /*41e0*/  @!P2 ISETP.GE.U32.AND P3, PT, R39, R2, PT ;  /* 0x000000022700a20c */ /* 0x000fe20003f66070 */
[----:B------:R-:W0:Y:S02]  /*41f0*/  @!P0 DMUL R4, R6, 8.98846567431157953865e+307 ;  /* 0x7fe0000006048828 */ /* 0x000e240000000000 */
[----:B0-----:R-:W-:-:S02]  /*4200*/  @!P0 LOP3.LUT R33, R5, 0x7ff00000, RZ, 0xc0, !PT ;  /* 0x7ff0000005218812 */ /* 0x001fc400078ec0ff */
[----:B------:R-:W-:-:S04]  /*4210*/  @!P2 SEL R2, R40, 0x63400000, !P3 ;  /* 0x634000002802a807 */ /* 0x000fc80005800000 */
[----:B------:R-:W-:-:S04]  /*4220*/  @!P2 LOP3.LUT R2, R2, 0x80000000, R27, 0xf8, !PT ;  /* 0x800000000202a812 */ /* 0x000fc800078ef81b */
[----:B------:R-:W-:Y:S01]  /*4230*/  @!P2 LOP3.LUT R3, R2, 0x100000, RZ, 0xfc, !PT ;  /* 0x001000000203a812 */ /* 0x000fe200078efcff */
[----:B------:R-:W-:-:S15]  /*4240*/  @!P2 IMAD.MOV.U32 R2, RZ, RZ, RZ ;  /* 0x000000ffff02a224 */ /* 0x000fde00078e00ff */
[----:B------:R-:W-:-:S15]  /*4250*/  NOP ;  /* 0x0000000000007918 */ /* 0x000fde0000000000 */
[----:B------:R-:W-:-:S15]  /*4260*/  NOP ;  /* 0x0000000000007918 */ /* 0x000fde0000000000 */
[----:B------:R-:W-:-:S06]  /*4270*/  NOP ;  /* 0x0000000000007918 */ /* 0x000fcc0000000000 */
[----:B------:R-:W0:Y:S02]  /*4280*/  @!P2 DFMA R20, R20, 2, -R2 ;  /* 0x400000001414a82b */ /* 0x000e240000000802 */
[----:B0-----:R-:W-:Y:S01]  /*4290*/  @!P2 LOP3.LUT R32, R21, 0x7ff00000, RZ, 0xc0, !PT ;  /* 0x7ff000001520a812 */ /* 0x001fe200078ec0ff */
[----:B------:R-:W0:Y:S01]  /*42a0*/  MUFU.RCP64H R3, R5 ;  /* 0x0000000500037308 */ /* 0x000e220000001800 */
[----:B------:R-:W-:-:S03]  /*42b0*/  MOV R2, 0x1 ;  /* 0x0000000100027802 */ /* 0x000fc60000000f00 */
        /* <DEDUP_REMOVED lines=44> */
[----:B------:R-:W-:Y:S01]  /*4580*/  LOP3.LUT R2, R7, 0x7ff00000, RZ, 0xc0, !PT ;  /* 0x7ff0000007027812 */ /* 0x000fe200078ec0ff */
[----:B------:R-:W-:-:S03]  /*4590*/  IMAD.MOV.U32 R26, RZ, RZ, RZ ;  /* 0x000000ffff1a7224 */ /* 0x000fc600078e00ff */
[CC--:B------:R-:W-:Y:S02]  /*45a0*/  VIADDMNMX R3, R39.reuse, -R2.reuse, 0xb9600000, !PT ;  /* 0xb960000027037446 */ /* 0x0c0fe40007800902 */
[----:B------:R-:W-:Y:S02]  /*45b0*/  ISETP.GE.U32.AND P0, PT, R39, R2, PT ;  /* 0x000000022700720c */ /* 0x000fe40003f06070 */
[----:B------:R-:W-:Y:S02]  /*45c0*/  VIMNMX R2, PT, PT, R3, 0x46a00000, PT ;  /* 0x46a0000003027848 */ /* 0x000fe40003fe0100 */
[----:B------:R-:W-:-:S05]  /*45d0*/  SEL R32, R40, 0x63400000, !P0 ;  /* 0x6340000028207807 */ /* 0x000fca0004000000 */
[----:B------:R-:W-:-:S05]  /*45e0*/  IMAD.IADD R32, R2, 0x1, -R32 ;  /* 0x0000000102207824 */ /* 0x000fca00078e0a20 */
[----:B------:R-:W-:-:S06]  /*45f0*/  IADD3 R27, PT, PT, R32, 0x7fe00000, RZ ;  /* 0x7fe00000201b7810 */ /* 0x000fcc0007ffe0ff */
        /* <DEDUP_REMOVED lines=21> */
[----:B------:R-:W-:-:S04]  /*4750*/  FSEL R2, R20, R3, !P0 ;  /* 0x0000000314027208 */ /* 0x000fc80004000000 */
[----:B------:R-:W-:Y:S01]  /*4760*/  MOV R3, R2 ;  /* 0x0000000200037202 */ /* 0x000fe20000000f00 */
[----:B------:R-:W-:Y:S01]  /*4770*/  IMAD.MOV.U32 R2, RZ, RZ, R4 ;  /* 0x000000ffff027224 */ /* 0x000fe200078e0004 */
[----:B------:R-:W-:Y:S06]  /*4780*/  BRA `(.L_x_7775) ;  /* 0x0000000000607947 */ /* 0x000fec0003800000 */
.L_x_7774:
        /* <DEDUP_REMOVED lines=12> */
[----:B------:R-:W-:Y:S01]  /*4850*/  @!P0 IMAD.MOV.U32 R3, RZ, RZ, R2 ;  /* 0x000000ffff038224 */ /* 0x000fe200078e0002 */
[----:B------:R-:W-:Y:S01]  /*4860*/  @!P0 MOV R2, RZ ;  /* 0x000000ff00028202 */ /* 0x000fe20000000f00 */
[----:B------:R-:W-:Y:S02]  /*4870*/  @P0 IMAD.MOV.U32 R2, RZ, RZ, RZ ;  /* 0x000000ffff020224 */ /* 0x000fe400078e00ff */
[----:B------:R-:W-:Y:S01]  /*4880*/  @P0 IMAD.MOV.U32 R3, RZ, RZ, R4 ;  /* 0x000000ffff030224 */ /* 0x000fe200078e0004 */
[----:B------:R-:W-:Y:S06]  /*4890*/  BRA `(.L_x_7775) ;  /* 0x00000000001c7947 */ /* 0x000fec0003800000 */
.L_x_7777:
[----:B------:R-:W-:-:S05]  /*48a0*/  LOP3.LUT R2, R7, 0x80000, RZ, 0xfc, !PT ;  /* 0x0008000007027812 */ /* 0x000fca00078efcff */
[----:B------:R-:W-:Y:S02]  /*48b0*/  IMAD.MOV.U32 R3, RZ, RZ, R2 ;  /* 0x000000ffff037224 */ /* 0x000fe400078e0002 */
[----:B------:R-:W-:Y:S01]  /*48c0*/  IMAD.MOV.U32 R2, RZ, RZ, R6 ;  /* 0x000000ffff027224 */ /* 0x000fe200078e0006 */
[----:B------:R-:W-:Y:S06]  /*48d0*/  BRA `(.L_x_7775) ;  /* 0x00000000000c7947 */ /* 0x000fec0003800000 */
.L_x_7776:
[----:B------:R-:W-:-:S04]  /*48e0*/  LOP3.LUT R2, R27, 0x80000, RZ, 0xfc, !PT ;  /* 0x000800001b027812 */ /* 0x000fc800078efcff */
[----:B------:R-:W-:Y:S01]  /*48f0*/  MOV R3, R2 ;  /* 0x0000000200037202 */ /* 0x000fe20000000f00 */
[----:B------:R-:W-:-:S07]  /*4900*/  IMAD.MOV.U32 R2, RZ, RZ, R26 ;  /* 0x000000ffff027224 */ /* 0x000fce00078e001a */
.L_x_7775:
[----:B------:R-:W-:Y:S05]  /*4910*/  BSYNC.RECONVERGENT B0 ;  /* 0x0000000000007941 */ /* 0x000fea0003800200 */
.L_x_7773:
[----:B------:R-:W-:Y:S02]  /*4920*/  IMAD.MOV.U32 R4, RZ, RZ, R0 ;  /* 0x000000ffff047224 */ /* 0x000fe400078e0000 */
[----:B------:R-:W-:-:S04]  /*4930*/  IMAD.MOV.U32 R5, RZ, RZ, 0x0 ;  /* 0x00000000ff057424 */ /* 0x000fc800078e00ff */
[----:B------:R-:W-:Y:S05]  /*4940*/  RET.REL.NODEC R4 `(_ZN2at6native29vectorized_elementwise_kernelILi2ENS0_13BUnaryFunctorIdddZZZNS0_15binary_internal21div_trunc_kernel_cudaERNS_18TensorIteratorBaseEENKUlvE1_clEvENKUlvE_clEvEUlddE_EESt5arrayIPcLm2EEEEviT0_T1_) ;  /* 0xffffffb404ac7950 */ /* 0x000fea0003c3ffff */
.L_x_7778:
        /* <DEDUP_REMOVED lines=11> */
.L_x_22249:


//--------------------- .text._ZN2at6native29vectorized_elementwise_kernelILi4ENS0_13BUnaryFunctorIdddZZZNS0_15binary_internal21div_trunc_kernel_cudaERNS_18TensorIteratorBaseEENKUlvE1_clEvENKUlvE_clEvEUlddE_EESt5arrayIPcLm2EEEEviT0_T1_ --------------------------
	.section	.text._ZN2at6native29vectorized_elementwise_kernelILi4ENS0_13BUnaryFunctorIdddZZZNS0_15binary_internal21div_trunc_kernel_cudaERNS_18TensorIteratorBaseEENKUlvE1_clEvENKUlvE_clEvEUlddE_EESt5arrayIPcLm2EEEEviT0_T1_,"ax",@progbits
	.align	128
        .global         _ZN2at6native29vectorized_elementwise_kernelILi4ENS0_13BUnaryFunctorIdddZZZNS0_15binary_internal21div_trunc_kernel_cudaERNS_18TensorIteratorBaseEENKUlvE1_clEvENKUlvE_clEvEUlddE_EESt5arrayIPcLm2EEEEviT0_T1_
        .type           _ZN2at6native29vectorized_elementwise_kernelILi4ENS0_13BUnaryFunctorIdddZZZNS0_15binary_internal21div_trunc_kernel_cudaERNS_18TensorIteratorBaseEENKUlvE1_clEvENKUlvE_clEvEUlddE_EESt5arrayIPcLm2EEEEviT0_T1_,@function
        .size           _ZN2at6native29vectorized_elementwise_kernelILi4ENS0_13BUnaryFunctorIdddZZZNS0_15binary_internal21div_trunc_kernel_cudaERNS_18TensorIteratorBaseEENKUlvE1_clEvENKUlvE_clEvEUlddE_EESt5arrayIPcLm2EEEEviT0_T1_,(.L_x_22250 - _ZN2at6native29vectorized_elementwise_kernelILi4ENS0_13BUnaryFunctorIdddZZZNS0_15binary_internal21div_trunc_kernel_cudaERNS_18TensorIteratorBaseEENKUlvE1_clEvENKUlvE_clEvEUlddE_EESt5arrayIPcLm2EEEEviT0_T1_)
        .other          _ZN2at6native29vectorized_elementwise_kernelILi4ENS0_13BUnaryFunctorIdddZZZNS0_15binary_internal21div_trunc_kernel_cudaERNS_18TensorIteratorBaseEENKUlvE1_clEvENKUlvE_clEvEUlddE_EESt5arrayIPcLm2EEEEviT0_T1_,@"STO_CUDA_ENTRY STV_DEFAULT"
_ZN2at6native29vectorized_elementwise_kernelILi4ENS0_13BUnaryFunctorIdddZZZNS0_15binary_internal21div_trunc_kernel_cudaERNS_18TensorIteratorBaseEENKUlvE1_clEvENKUlvE_clEvEUlddE_EESt5arrayIPcLm2EEEEviT0_T1_:
.text._ZN2at6native29vectorized_elementwise_kernelILi4ENS0_13BUnaryFunctorIdddZZZNS0_15binary_internal21div_trunc_kernel_cudaERNS_18TensorIteratorBaseEENKUlvE1_clEvENKUlvE_clEvEUlddE_EESt5arrayIPcLm2EEEEviT0_T1_:
        /* <DEDUP_REMOVED lines=118> */
[----:B------:R-:W-:Y:S05]  /*0760*/  CALL.REL.NOINC `($__internal_11_$__cuda_sm20_div_rn_f64_full) ;  /* 0x0000003800407944 */ /* 0x000fea0003c00000 */
.L_x_7783:
[----:B------:R-:W-:Y:S05]  /*0770*/  BSYNC.RECONVERGENT B2 ;  /* 0x0000000000027941 */ /* 0x000fea0003800200 */
.L_x_7782:
[----:B------:R0:W1:Y:S02]  /*0780*/  FRND.F64.TRUNC R30, R2 ;  /* 0x00000002001e7313 */ /* 0x000064000030d800 */
.L_x_7781:
[----:B------:R-:W-:Y:S05]  /*0790*/  BSYNC.RECONVERGENT B1 ;  /* 0x0000000000017941 */ /* 0x000fea0003800200 */
.L_x_7780:
        /* <DEDUP_REMOVED lines=52> */
[----:B-1----:R-:W-:Y:S05]  /*0ae0*/  CALL.REL.NOINC `($__internal_11_$__cuda_sm20_div_rn_f64_full) ;  /* 0x0000003400607944 */ /* 0x002fea0003c00000 */
.L_x_7787:
[----:B------:R-:W-:Y:S05]  /*0af0*/  BSYNC.RECONVERGENT B2 ;  /* 0x0000000000027941 */ /* 0x000fea0003800200 */
.L_x_7786:
[----:B------:R2:W3:Y:S02]  /*0b00*/  FRND.F64.TRUNC R22, R2 ;  /* 0x0000000200167313 */ /* 0x0004e4000030d800 */
.L_x_7785:
[----:B------:R-:W-:Y:S05]  /*0b10*/  BSYNC.RECONVERGENT B1 ;  /* 0x0000000000017941 */ /* 0x000fea0003800200 */
.L_x_7784:
        /* <DEDUP_REMOVED lines=52> */
[----:B---3--:R-:W-:Y:S05]  /*0e60*/  CALL.REL.NOINC `($__internal_11_$__cuda_sm20_div_rn_f64_full) ;  /* 0x0000003000807944 */ /* 0x008fea0003c00000 */
.L_x_7791:
[----:B------:R-:W-:Y:S05]  /*0e70*/  BSYNC.RECONVERGENT B2 ;  /* 0x0000000000027941 */ /* 0x000fea0003800200 */
.L_x_7790:
[----:B------:R4:W0:Y:S02]  /*0e80*/  FRND.F64.TRUNC R18, R2 ;  /* 0x0000000200127313 */ /* 0x000824000030d800 */
.L_x_7789:
[----:B------:R-:W-:Y:S05]  /*0e90*/  BSYNC.RECONVERGENT B1 ;  /* 0x0000000000017941 */ /* 0x000fea0003800200 */
.L_x_7788:
        /* <DEDUP_REMOVED lines=53> */
.L_x_7795:
[----:B------:R-:W-:Y:S05]  /*11f0*/  BSYNC.RECONVERGENT B2 ;  /* 0x0000000000027941 */ /* 0x000fea0003800200 */
.L_x_7794:
[----:B------:R0:W1:Y:S02]  /*1200*/  FRND.F64.TRUNC R16, R2 ;  /* 0x0000000200107313 */ /* 0x000064000030d800 */
.L_x_7793:
[----:B------:R-:W-:Y:S05]  /*1210*/  BSYNC.RECONVERGENT B1 ;  /* 0x0000000000017941 */ /* 0x000fea0003800200 */
.L_x_7792:
        /* <DEDUP_REMOVED lines=52> */
[----:B------:R-:W-:Y:S05]  /*1560*/  CALL.REL.NOINC `($__internal_11_$__cuda_sm20_div_rn_f64_full) ;  /* 0x0000002800c07944 */ /* 0x000fea0003c00000 */
.L_x_7799:
[----:B------:R-:W-:Y:S05]  /*1570*/  BSYNC.RECONVERGENT B2 ;  /* 0x0000000000027941 */ /* 0x000fea0003800200 */
.L_x_7798:
[----:B------:R0:W1:Y:S02]  /*1580*/  FRND.F64.TRUNC R14, R2 ;  /* 0x00000002000e7313 */ /* 0x000064000030d800 */
.L_x_7797:
[----:B------:R-:W-:Y:S05]  /*1590*/  BSYNC.RECONVERGENT B1 ;  /* 0x0000000000017941 */ /* 0x000fea0003800200 */
.L_x_7796:
        /* <DEDUP_REMOVED lines=53> */
.L_x_7803:
[----:B------:R-:W-:Y:S05]  /*18f0*/  BSYNC.RECONVERGENT B2 ;  /* 0x0000000000027941 */ /* 0x000fea0003800200 */
.L_x_7802:
[----:B------:R0:W1:Y:S02]  /*1900*/  FRND.F64.TRUNC R12, R2 ;  /* 0x00000002000c7313 */ /* 0x000064000030d800 */
.L_x_7801:
[----:B------:R-:W-:Y:S05]  /*1910*/  BSYNC.RECONVERGENT B1 ;  /* 0x0000000000017941 */ /* 0x000fea0003800200 */
.L_x_7800:
        /* <DEDUP_REMOVED lines=53> */
.L_x_7807:
[----:B------:R-:W-:Y:S05]  /*1c70*/  BSYNC.RECONVERGENT B2 ;  /* 0x0000000000027941 */ /* 0x000fea0003800200 */
.L_x_7806:
[----:B------:R0:W1:Y:S02]  /*1c80*/  FRND.F64.TRUNC R10, R2 ;  /* 0x00000002000a7313 */ /* 0x000064000030d800 */
.L_x_7805:
[----:B------:R-:W-:Y:S05]  /*1c90*/  BSYNC.RECONVERGENT B1 ;  /* 0x0000000000017941 */ /* 0x000fea0003800200 */
.L_x_7804:
        /* <DEDUP_REMOVED lines=53> */
.L_x_7811:
[----:B------:R-:W-:Y:S05]  /*1ff0*/  BSYNC.RECONVERGENT B2 ;  /* 0x0000000000027941 */ /* 0x000fea0003800200 */
.L_x_7810:
[----:B------:R-:W0:Y:S02]  /*2000*/  FRND.F64.TRUNC R2, R2 ;  /* 0x0000000200027313 */ /* 0x000e24000030d800 */
.L_x_7809:
[----:B------:R-:W-:Y:S05]  /*2010*/  BSYNC.RECONVERGENT B1 ;  /* 0x0000000000017941 */ /* 0x000fea0003800200 */
.L_x_7808:
        /* <DEDUP_REMOVED lines=16> */
.L_x_7814:
[----:B------:R-:W-:-:S13]  /*2120*/  ISETP.GE.U32.AND P0, PT, R28, R29, PT ;  /* 0x0000001d1c00720c */ /* 0x000fda0003f06070 */
[----:B------:R-:W-:Y:S05]  /*2130*/  @P0 BRA `(.L_x_7816) ;  /* 0x0000000000300947 */ /* 0x000fea0003800000 */
[----:B0----5:R-:W0:Y:S01]  /*2140*/  LDC.64 R4, c[0x0][0x398] ;  /* 0x0000e600ff047b82 */ /* 0x021e220000000a00 */
[----:B------:R-:W-:Y:S01]  /*2150*/  IMAD.IADD R7, R36, 0x1, R28 ;  /* 0x0000000124077824 */ /* 0x000fe200078e021c */
[----:B------:R-:W-:-:S03]  /*2160*/  IADD3 R28, PT, PT, R28, 0x80, RZ ;  /* 0x000000801c1c7810 */ /* 0x000fc60007ffe0ff */
[----:B0-----:R-:W-:-:S05]  /*2170*/  IMAD.WIDE.U32 R4, R7, 0x8, R4 ;  /* 0x0000000807047825 */ /* 0x001fca00078e0004 */
[----:B------:R0:W-:Y:S02]  /*2180*/  STG.E.64 desc[UR4][R4.64], R18 ;  /* 0x0000001204007986 */ /* 0x0001e4000c101b04 */
.L_x_7815:
[----:B------:R-:W-:-:S13]  /*2190*/  ISETP.GE.U32.AND P0, PT, R28, R29, PT ;  /* 0x0000001d1c00720c */ /* 0x000fda0003f06070 */
[----:B------:R-:W-:Y:S05]  /*21a0*/  @P0 BRA `(.L_x_7817) ;  /* 0x0000000000300947 */ /* 0x000fea0003800000 */
[----:B0-----:R-:W0:Y:S01]  /*21b0*/  LDC.64 R4, c[0x0][0x398] ;  /* 0x0000e600ff047b82 */ /* 0x001e220000000a00 */
[----:B------:R-:W-:Y:S02]  /*21c0*/  IMAD.IADD R7, R36, 0x1, R28 ;  /* 0x0000000124077824 */ /* 0x000fe400078e021c */
[----:B------:R-:W-:Y:S02]  /*21d0*/  VIADD R28, R28, 0x80 ;  /* 0x000000801c1c7836 */ /* 0x000fe40000000000 */
[----:B0-----:R-:W-:-:S05]  /*21e0*/  IMAD.WIDE.U32 R4, R7, 0x8, R4 ;  /* 0x0000000807047825 */ /* 0x001fca00078e0004 */
[----:B-1----:R0:W-:Y:S02]  /*21f0*/  STG.E.64 desc[UR4][R4.64], R16 ;  /* 0x0000001004007986 */ /* 0x0021e4000c101b04 */
.L_x_7816:
[----:B------:R-:W-:-:S13]  /*2200*/  ISETP.GE.U32.AND P0, PT, R28, R29, PT ;  /* 0x0000001d1c00720c */ /* 0x000fda0003f06070 */
[----:B------:R-:W-:Y:S05]  /*2210*/  @P0 BRA `(.L_x_7818) ;  /* 0x0000000000340947 */ /* 0x000fea0003800000 */
[----:B0----5:R-:W0:Y:S01]  /*2220*/  LDC.64 R4, c[0x0][0x398] ;  /* 0x0000e600ff047b82 */ /* 0x021e220000000a00 */
[----:B------:R-:W-:Y:S02]  /*2230*/  IMAD.IADD R7, R36, 0x1, R28 ;  /* 0x0000000124077824 */ /* 0x000fe400078e021c */
[----:B------:R-:W-:Y:S02]  /*2240*/  VIADD R28, R28, 0x80 ;  /* 0x000000801c1c7836 */ /* 0x000fe40000000000 */
[----:B0-----:R-:W-:-:S05]  /*2250*/  IMAD.WIDE.U32 R4, R7, 0x8, R4 ;  /* 0x0000000807047825 */ /* 0x001fca00078e0004 */
[----:B-1----:R0:W-:Y:S02]  /*2260*/  STG.E.64 desc[UR4][R4.64], R14 ;  /* 0x0000000e04007986 */ /* 0x0021e4000c101b04 */
.L_x_7817:
        /* <DEDUP_REMOVED lines=8> */
.L_x_7818:
[----:B------:R-:W-:Y:S05]  /*22f0*/  BSYNC.RELIABLE B1 ;  /* 0x0000000000017941 */ /* 0x000fea0003800100 */
.L_x_7813:
[----:B------:R-:W-:-:S13]  /*2300*/  ISETP.GE.U32.AND P0, PT, R28, R29, PT ;  /* 0x0000001d1c00720c */ /* 0x000fda0003f06070 */
[----:B0----5:R-:W0:Y:S01]  /*2310*/  @!P0 LDC.64 R4, c[0x0][0x398] ;  /* 0x0000e600ff048b82 */ /* 0x021e220000000a00 */
[----:B------:R-:W-:Y:S02]  /*2320*/  @!P0 IMAD.IADD R7, R36, 0x1, R28 ;  /* 0x0000000124078824 */ /* 0x000fe400078e021c */
[----:B------:R-:W-:Y:S02]  /*2330*/  @!P0 VIADD R28, R28, 0x80 ;  /* 0x000000801c1c8836 */ /* 0x000fe40000000000 */
[----:B0-----:R-:W-:-:S05]  /*2340*/  @!P0 IMAD.WIDE.U32 R4, R7, 0x8, R4 ;  /* 0x0000000807048825 */ /* 0x001fca00078e0004 */
[----:B-1----:R0:W-:Y:S02]  /*2350*/  @!P0 STG.E.64 desc[UR4][R4.64], R10 ;  /* 0x0000000a04008986 */ /* 0x0021e4000c101b04 */
.L_x_7819:
[----:B------:R-:W-:Y:S05]  /*2360*/  BSYNC.RECONVERGENT B0 ;  /* 0x0000000000007941 */ /* 0x000fea0003800200 */
.L_x_7812:
        /* <DEDUP_REMOVED lines=8> */
.L_x_7779:
[----:B------:R-:W0:Y:S01]  /*23f0*/  S2R R37, SR_TID.X ;  /* 0x0000000000257919 */ /* 0x000e220000002100 */
[----:B------:R-:W1:Y:S01]  /*2400*/  LDC.64 R2, c[0x0][0x3a0] ;  /* 0x0000e800ff027b82 */ /* 0x000e620000000a00 */
[----:B------:R-:W3:Y:S07]  /*2410*/  LDCU UR7, c[0x0][0x394] ;  /* 0x00007280ff0777ac */ /* 0x000eee0008000800 */
[----:B------:R-:W4:Y:S01]  /*2420*/  LDC.64 R6, c[0x0][0x390] ;  /* 0x0000e400ff067b82 */ /* 0x000f220000000a00 */
[----:B-1----:R-:W-:-:S04]  /*2430*/  IMAD.WIDE.U32 R2, R36, 0x8, R2 ;  /* 0x0000000824027825 */ /* 0x002fc800078e0002 */
[----:B0-----:R-:W-:-:S05]  /*2440*/  IMAD.WIDE.U32 R2, R37, 0x20, R2 ;  /* 0x0000002025027825 */ /* 0x001fca00078e0002 */
[----:B------:R-:W2:Y:S01]  /*2450*/  LDG.E.ENL2.256 R16, R20, desc[UR4][R2.64] ;  /* 0xfe0000040214797e */ /* 0x000ea20008121910 */
[----:B---3--:R-:W4:Y:S01]  /*2460*/  MUFU.RCP64H R5, UR7 ;  /* 0x0000000700057d08 */ /* 0x008f220008001800 */
[----:B------:R-:W-:Y:S02]  /*2470*/  IMAD.MOV.U32 R4, RZ, RZ, 0x1 ;  /* 0x00000001ff047424 */ /* 0x000fe400078e00ff */
[----:B------:R0:W5:Y:S01]  /*2480*/  LDG.E.ENL2.256 R8, R12, desc[UR4][R2.64+0x1000] ;  /* 0xfe008004020c797e */ /* 0x0001620008121908 */
[----:B------:R-:W-:Y:S03]  /*2490*/  BSSY.RECONVERGENT B1, `(.L_x_7820) ;  /* 0x000002f000017945 */ /* 0x000fe60003800200 */
        /* <DEDUP_REMOVED lines=43> */
[----:B-----5:R-:W-:Y:S05]  /*2750*/  CALL.REL.NOINC `($__internal_11_$__cuda_sm20_div_rn_f64_full) ;  /* 0x0000001800447944 */ /* 0x020fea0003c00000 */
[----:B------:R-:W-:Y:S02]  /*2760*/  IMAD.MOV.U32 R28, RZ, RZ, R2 ;  /* 0x000000ffff1c7224 */ /* 0x000fe400078e0002 */
[----:B------:R-:W-:-:S07]  /*2770*/  IMAD.MOV.U32 R29, RZ, RZ, R3 ;  /* 0x000000ffff1d7224 */ /* 0x000fce00078e0003 */
.L_x_7821:
[----:B------:R-:W-:Y:S05]  /*2780*/  BSYNC.RECONVERGENT B1 ;  /* 0x0000000000017941 */ /* 0x000fea0003800200 */
.L_x_7820:
        /* <DEDUP_REMOVED lines=53> */
[----:B-----5:R-:W-:Y:S05]  /*2ae0*/  CALL.REL.NOINC `($__internal_11_$__cuda_sm20_div_rn_f64_full) ;  /* 0x0000001400607944 */ /* 0x020fea0003c00000 */
.L_x_7823:
[----:B------:R-:W-:Y:S05]  /*2af0*/  BSYNC.RECONVERGENT B1 ;  /* 0x0000000000017941 */ /* 0x000fea0003800200 */
.L_x_7822:
[----:B------:R-:W0:Y:S01]  /*2b00*/  LDCU UR7, c[0x0][0x394] ;  /* 0x00007280ff0777ac */ /* 0x000e220008000800 */
[----:B------:R-:W1:Y:S01]  /*2b10*/  LDC.64 R6, c[0x0][0x390] ;  /* 0x0000e400ff067b82 */ /* 0x000e620000000a00 */
[----:B------:R-:W-:Y:S01]  /*2b20*/  MOV R4, 0x1 ;  /* 0x0000000100047802 */ /* 0x000fe20000000f00 */
[----:B------:R2:W3:Y:S01]  /*2b30*/  FRND.F64.TRUNC R30, R2 ;  /* 0x00000002001e7313 */ /* 0x0004e2000030d800 */
[----:B------:R-:W-:Y:S01]  /*2b40*/  FSETP.GEU.AND P1, PT, |R17|, 6.5827683646048100446e-37, PT ;  /* 0x036000001100780b */ /* 0x000fe20003f2e200 */
        /* <DEDUP_REMOVED lines=48> */
[----:B-----5:R-:W-:Y:S05]  /*2e50*/  CALL.REL.NOINC `($__internal_11_$__cuda_sm20_div_rn_f64_full) ;  /* 0x0000001000847944 */ /* 0x020fea0003c00000 */
[----:B------:R-:W-:Y:S02]  /*2e60*/  IMAD.MOV.U32 R4, RZ, RZ, R2 ;  /* 0x000000ffff047224 */ /* 0x000fe400078e0002 */
[----:B------:R-:W-:-:S07]  /*2e70*/  IMAD.MOV.U32 R5, RZ, RZ, R3 ;  /* 0x000000ffff057224 */ /* 0x000fce00078e0003 */
.L_x_7825:
[----:B------:R-:W-:Y:S05]  /*2e80*/  BSYNC.RECONVERGENT B1 ;  /* 0x0000000000017941 */ /* 0x000fea0003800200 */
.L_x_7824:
        /* <DEDUP_REMOVED lines=53> */
[----:B-----5:R-:W-:Y:S05]  /*31e0*/  CALL.REL.NOINC `($__internal_11_$__cuda_sm20_div_rn_f64_full) ;  /* 0x0000000c00a07944 */ /* 0x020fea0003c00000 */
.L_x_7827:
[----:B------:R-:W-:Y:S05]  /*31f0*/  BSYNC.RECONVERGENT B1 ;  /* 0x0000000000017941 */ /* 0x000fea0003800200 */
.L_x_7826:
[----:B------:R-:W0:Y:S01]  /*3200*/  LDCU UR7, c[0x0][0x394] ;  /* 0x00007280ff0777ac */ /* 0x000e220008000800 */
[----:B------:R-:W1:Y:S01]  /*3210*/  LDC.64 R6, c[0x0][0x390] ;  /* 0x0000e400ff067b82 */ /* 0x000e620000000a00 */
[----:B------:R-:W-:Y:S01]  /*3220*/  IMAD.MOV.U32 R4, RZ, RZ, 0x1 ;  /* 0x00000001ff047424 */ /* 0x000fe200078e00ff */
        /* <DEDUP_REMOVED lines=50> */
[----:B------:R-:W-:Y:S05]  /*3550*/  CALL.REL.NOINC `($__internal_11_$__cuda_sm20_div_rn_f64_full) ;  /* 0x0000000800c47944 */ /* 0x000fea0003c00000 */
[----:B------:R-:W-:Y:S01]  /*3560*/  IMAD.MOV.U32 R4, RZ, RZ, R2 ;  /* 0x000000ffff047224 */ /* 0x000fe200078e0002 */
[----:B------:R-:W-:-:S07]  /*3570*/  MOV R5, R3 ;  /* 0x0000000300057202 */ /* 0x000fce0000000f00 */
.L_x_7829:
[----:B------:R-:W-:Y:S05]  /*3580*/  BSYNC.RECONVERGENT B1 ;  /* 0x0000000000017941 */ /* 0x000fea0003800200 */
.L_x_7828:
        /* <DEDUP_REMOVED lines=54> */
.L_x_7831:
[----:B------:R-:W-:Y:S05]  /*38f0*/  BSYNC.RECONVERGENT B1 ;  /* 0x0000000000017941 */ /* 0x000fea0003800200 */
.L_x_7830:
        /* <DEDUP_REMOVED lines=53> */
[----:B------:R-:W-:Y:S05]  /*3c50*/  CALL.REL.NOINC `($__internal_11_$__cuda_sm20_div_rn_f64_full) ;  /* 0x0000000400047944 */ /* 0x000fea0003c00000 */
[----:B------:R-:W-:Y:S02]  /*3c60*/  IMAD.MOV.U32 R4, RZ, RZ, R2 ;  /* 0x000000ffff047224 */ /* 0x000fe400078e0002 */
[----:B------:R-:W-:-:S07]  /*3c70*/  IMAD.MOV.U32 R5, RZ, RZ, R3 ;  /* 0x000000ffff057224 */ /* 0x000fce00078e0003 */
.L_x_7833:
[----:B------:R-:W-:Y:S05]  /*3c80*/  BSYNC.RECONVERGENT B1 ;  /* 0x0000000000017941 */ /* 0x000fea0003800200 */
.L_x_7832:
        /* <DEDUP_REMOVED lines=54> */
.L_x_7835:
[----:B------:R-:W-:Y:S05]  /*3ff0*/  BSYNC.RECONVERGENT B1 ;  /* 0x0000000000017941 */ /* 0x000fea0003800200 */
.L_x_7834:
[----:B------:R-:W0:Y:S01]  /*4000*/  LDC.64 R4, c[0x0][0x398] ;  /* 0x0000e600ff047b82 */ /* 0x000e220000000a00 */
[----:B------:R-:W1:Y:S01]  /*4010*/  FRND.F64.TRUNC R10, R2 ;  /* 0x00000002000a7313 */ /* 0x000e62000030d800 */
[----:B0-----:R-:W-:-:S04]  /*4020*/  IMAD.WIDE.U32 R4, R36, 0x8, R4 ;  /* 0x0000000824047825 */ /* 0x001fc800078e0004 */
[----:B------:R-:W-:-:S05]  /*4030*/  IMAD.WIDE.U32 R4, R37, 0x20, R4 ;  /* 0x0000002025047825 */ /* 0x000fca00078e0004 */
[----:B------:R-:W-:Y:S04]  /*4040*/  STG.E.ENL2.256 desc[UR4][R4.64], R28, R16 ;  /* 0xf800001c0410797f */ /* 0x000fe8000f121804 */
[----:B-1----:R-:W-:Y:S01]  /*4050*/  STG.E.ENL2.256 desc[UR4][R4.64+0x1000], R12, R8 ;  /* 0xf800800c0408797f */ /* 0x002fe2000f121804 */
[----:B------:R-:W-:Y:S05]  /*4060*/  EXIT ;  /* 0x000000000000794d */ /* 0x000fea0003800000 */
        .weak           $__internal_11_$__cuda_sm20_div_rn_f64_full
        .type           $__internal_11_$__cuda_sm20_div_rn_f64_full,@function
        .size           $__internal_11_$__cuda_sm20_div_rn_f64_full,(.L_x_22250 - $__internal_11_$__cuda_sm20_div_rn_f64_full)
$__internal_11_$__cuda_sm20_div_rn_f64_full:
        /* <DEDUP_REMOVED lines=110> */
.L_x_7837:
        /* <DEDUP_REMOVED lines=17> */
.L_x_7840:
[----:B------:R-:W-:-:S05]  /*4860*/  LOP3.LUT R2, R7, 0x80000, RZ, 0xfc, !PT ;  /* 0x0008000007027812 */ /* 0x000fca00078efcff */
[----:B------:R-:W-:Y:S02]  /*4870*/  IMAD.MOV.U32 R3, RZ, RZ, R2 ;  /* 0x000000ffff037224 */ /* 0x000fe400078e0002 */
[----:B------:R-:W-:Y:S01]  /*4880*/  IMAD.MOV.U32 R2, RZ, RZ, R6 ;  /* 0x000000ffff027224 */ /* 0x000fe200078e0006 */
[----:B------:R-:W-:Y:S06]  /*4890*/  BRA `(.L_x_7838) ;  /* 0x00000000000c7947 */ /* 0x000fec0003800000 */
.L_x_7839:
[----:B------:R-:W-:-:S04]  /*48a0*/  LOP3.LUT R2, R27, 0x80000, RZ, 0xfc, !PT ;  /* 0x000800001b027812 */ /* 0x000fc800078efcff */
[----:B------:R-:W-:Y:S01]  /*48b0*/  MOV R3, R2 ;  /* 0x0000000200037202 */ /* 0x000fe20000000f00 */
[----:B------:R-:W-:-:S07]  /*48c0*/  IMAD.MOV.U32 R2, RZ, RZ, R26 ;  /* 0x000000ffff027224 */ /* 0x000fce00078e001a */
.L_x_7838:
[----:B------:R-:W-:Y:S05]  /*48d0*/  BSYNC.RECONVERGENT B0 ;  /* 0x0000000000007941 */ /* 0x000fea0003800200 */
.L_x_7836:
[----:B------:R-:W-:Y:S02]  /*48e0*/  IMAD.MOV.U32 R4, RZ, RZ, R0 ;  /* 0x000000ffff047224 */ /* 0x000fe400078e0000 */
[----:B------:R-:W-:-:S04]  /*48f0*/  IMAD.MOV.U32 R5, RZ, RZ, 0x0 ;  /* 0x00000000ff057424 */ /* 0x000fc800078e00ff */
[----:B------:R-:W-:Y:S05]  /*4900*/  RET.REL.NODEC R4 `(_ZN2at6native29vectorized_elementwise_kernelILi4ENS0_13BUnaryFunctorIdddZZZNS0_15binary_internal21div_trunc_kernel_cudaERNS_18TensorIteratorBaseEENKUlvE1_clEvENKUlvE_clEvEUlddE_EESt5arrayIPcLm2EEEEviT0_T1_) ;  /* 0xffffffb404bc7950 */ /* 0x000fea0003c3ffff */
.L_x_7841:
        /* <DEDUP_REMOVED lines=15> */
.L_x_22250:


//--------------------- .text._ZN2at6native29vectorized_elementwise_kernelILi8ENS0_13BUnaryFunctorIdddZZZNS0_15binary_internal21div_trunc_kernel_cudaERNS_18TensorIteratorBaseEENKUlvE1_clEvENKUlvE_clEvEUlddE_EESt5arrayIPcLm2EEEEviT0_T1_ --------------------------
	.section	.text._ZN2at6native29vectorized_elementwise_kernelILi8ENS0_13BUnaryFunctorIdddZZZNS0_15binary_internal21div_trunc_kernel_cudaERNS_18TensorIteratorBaseEENKUlvE1_clEvENKUlvE_clEvEUlddE_EESt5arrayIPcLm2EEEEviT0_T1_,"ax",@progbits
	.align	128
        .global         _ZN2at6native29vectorized_elementwise_kernelILi8ENS0_13BUnaryFunctorIdddZZZNS0_15binary_internal21div_trunc_kernel_cudaERNS_18TensorIteratorBaseEENKUlvE1_clEvENKUlvE_clEvEUlddE_EESt5arrayIPcLm2EEEEviT0_T1_
        .type           _ZN2at6native29vectorized_elementwise_kernelILi8ENS0_13BUnaryFunctorIdddZZZNS0_15binary_internal21div_trunc_kernel_cudaERNS_18TensorIteratorBaseEENKUlvE1_clEvENKUlvE_clEvEUlddE_EESt5arrayIPcLm2EEEEviT0_T1_,@function
        .size           _ZN2at6native29vectorized_elementwise_kernelILi8ENS0_13BUnaryFunctorIdddZZZNS0_15binary_internal21div_trunc_kernel_cudaERNS_18TensorIteratorBaseEENKUlvE1_clEvENKUlvE_clEvEUlddE_EESt5arrayIPcLm2EEEEviT0_T1_,(.L_x_22387 - _ZN2at6native29vectorized_elementwise_kernelILi8ENS0_13BUnaryFunctorIdddZZZNS0_15binary_internal21div_trunc_kernel_cudaERNS_18TensorIteratorBaseEENKUlvE1_clEvENKUlvE_clEvEUlddE_EESt5arrayIPcLm2EEEEviT0_T1_)
        .other          _ZN2at6native29vectorized_elementwise_kernelILi8ENS0_13BUnaryFunctorIdddZZZNS0_15binary_internal21div_trunc_kernel_cudaERNS_18TensorIteratorBaseEENKUlvE1_clEvENKUlvE_clEvEUlddE_EESt5arrayIPcLm2EEEEviT0_T1_,@"STO_CUDA_ENTRY STV_DEFAULT"
_ZN2at6native29vectorized_elementwise_kernelILi8ENS0_13BUnaryFunctorIdddZZZNS0_15binary_internal21div_trunc_kernel_cudaERNS_18TensorIteratorBaseEENKUlvE1_clEvENKUlvE_clEvEUlddE_EESt5arrayIPcLm2EEEEviT0_T1_:
.text._ZN2at6native29vectorized_elementwise_kernelILi8ENS0_13BUnaryFunctorIdddZZZNS0_15binary_internal21div_trunc_kernel_cudaERNS_18TensorIteratorBaseEENKUlvE1_clEvENKUlvE_clEvEUlddE_EESt5arrayIPcLm2EEEEviT0_T1_:
[----:B------:R-:W-:Y:S01]  /*0000*/  LDC R1, c[0x0][0x37c] ;  /* 0x0000df00ff017b82 */ /* 0x000fe20000000800 */
[----:B------:R-:W-:Y:S05]  /*0010*/  EXIT ;  /* 0x000000000000794d */ /* 0x000fea0003800000 */
.L_x_7842:
        /* <DEDUP_REMOVED lines=14> */
.L_x_22387:


//--------------------- .text._ZN2at6native18elementwise_kernelILi128ELi4EZNS0_15gpu_kernel_implINS0_13AUnaryFunctorIdddZZZNS0_15binary_internal21div_trunc_kernel_cudaERNS_18TensorIteratorBaseEENKUlvE1_clEvENKUlvE_clEvEUlddE_EEEEvS6_RKT_EUliE_EEviT1_ --------------------------
	.section	.text._ZN2at6native18elementwise_kernelILi128ELi4EZNS0_15gpu_kernel_implINS0_13AUnaryFunctorIdddZZZNS0_15binary_internal21div_trunc_kernel_cudaERNS_18TensorIteratorBaseEENKUlvE1_clEvENKUlvE_clEvEUlddE_EEEEvS6_RKT_EUliE_EEviT1_,"ax",@progbits
	.align	128
        .global         _ZN2at6native18elementwise_kernelILi128ELi4EZNS0_15gpu_kernel_implINS0_13AUnaryFunctorIdddZZZNS0_15binary_internal21div_trunc_kernel_cudaERNS_18TensorIteratorBaseEENKUlvE1_clEvENKUlvE_clEvEUlddE_EEEEvS6_RKT_EUliE_EEviT1_
        .type           _ZN2at6native18elementwise_kernelILi128ELi4EZNS0_15gpu_kernel_implINS0_13AUnaryFunctorIdddZZZNS0_15binary_internal21div_trunc_kernel_cudaERNS_18TensorIteratorBaseEENKUlvE1_clEvENKUlvE_clEvEUlddE_EEEEvS6_RKT_EUliE_EEviT1_,@function
        .size           _ZN2at6native18elementwise_kernelILi128ELi4EZNS0_15gpu_kernel_implINS0_13AUnaryFunctorIdddZZZNS0_15binary_internal21div_trunc_kernel_cudaERNS_18TensorIteratorBaseEENKUlvE1_clEvENKUlvE_clEvEUlddE_EEEEvS6_RKT_EUliE_EEviT1_,(.L_x_22251 - _ZN2at6native18elementwise_kernelILi128ELi4EZNS0_15gpu_kernel_implINS0_13AUnaryFunctorIdddZZZNS0_15binary_internal21div_trunc_kernel_cudaERNS_18TensorIteratorBaseEENKUlvE1_clEvENKUlvE_clEvEUlddE_EEEEvS6_RKT_EUliE_EEviT1_)
        .other          _ZN2at6native18elementwise_kernelILi128ELi4EZNS0_15gpu_kernel_implINS0_13AUnaryFunctorIdddZZZNS0_15binary_internal21div_trunc_kernel_cudaERNS_18TensorIteratorBaseEENKUlvE1_clEvENKUlvE_clEvEUlddE_EEEEvS6_RKT_EUliE_EEviT1_,@"STO_CUDA_ENTRY STV_DEFAULT"
_ZN2at6native18elementwise_kernelILi128ELi4EZNS0_15gpu_kernel_implINS0_13AUnaryFunctorIdddZZZNS0_15binary_internal21div_trunc_kernel_cudaERNS_18TensorIteratorBaseEENKUlvE1_clEvENKUlvE_clEvEUlddE_EEEEvS6_RKT_EUliE_EEviT1_:
.text._ZN2at6native18elementwise_kernelILi128ELi4EZNS0_15gpu_kernel_implINS0_13AUnaryFunctorIdddZZZNS0_15binary_internal21div_trunc_kernel_cudaERNS_18TensorIteratorBaseEENKUlvE1_clEvENKUlvE_clEvEUlddE_EEEEvS6_RKT_EUliE_EEviT1_:
        /* <DEDUP_REMOVED lines=10> */
[----:B------:R-:W3:Y:S01]  /*00a0*/  LDCU.64 UR40, c[0x0][0x598] ;  /* 0x0000b300ff2877ac */ /* 0x000ee20008000a00 */
        /* <DEDUP_REMOVED lines=309> */
.L_x_7845:
        /* <DEDUP_REMOVED lines=18> */
.L_x_7850:
[----:B------:R-:W2:Y:S02]  /*1520*/  LDG.E.U8 R2, desc[UR36][R2.64] ;  /* 0x0000002402027981 */ /* 0x000ea4000c1e1100 */
[----:B--2---:R4:W0:Y:S02]  /*1530*/  I2F.F64.U16 R4, R2 ;  /* 0x0000000200047312 */ /* 0x0048240000101800 */
[----:B0---4-:R-:W-:Y:S05]  /*1540*/  BRA `(.L_x_7852) ;  /* 0x0000000c00607947 */ /* 0x011fea0003800000 */
.L_x_7849:
        /* <DEDUP_REMOVED lines=9> */
.L_x_7854:
[----:B------:R-:W2:Y:S02]  /*15e0*/  LDG.E R2, desc[UR36][R2.64] ;  /* 0x0000002402027981 */ /* 0x000ea4000c1e1900 */
[----:B--2---:R4:W0:Y:S02]  /*15f0*/  I2F.F64 R4, R2 ;  /* 0x0000000200047312 */ /* 0x0048240000201c00 */
[----:B0---4-:R-:W-:Y:S05]  /*1600*/  BRA `(.L_x_7852) ;  /* 0x0000000c00307947 */ /* 0x011fea0003800000 */
.L_x_7853:
[----:B------:R-:W2:Y:S02]  /*1610*/  LDG.E.U16 R2, desc[UR36][R2.64] ;  /* 0x0000002402027981 */ /* 0x000ea4000c1e1500 */
[----:B--2---:R4:W0:Y:S02]  /*1620*/  I2F.F64.S16 R4, R2 ;  /* 0x0000000200047312 */ /* 0x0048240000101c00 */
[----:B0---4-:R-:W-:Y:S05]  /*1630*/  BRA `(.L_x_7852) ;  /* 0x0000000c00247947 */ /* 0x011fea0003800000 */
.L_x_7848:
        /* <DEDUP_REMOVED lines=10> */
.L_x_7856:
[----:B------:R-:W2:Y:S02]  /*16e0*/  LDG.E.U16 R0, desc[UR36][R2.64] ;  /* 0x0000002402007981 */ /* 0x000ea4000c1e1500 */
[----:B--2---:R-:W-:-:S05]  /*16f0*/  HADD2.F32 R0, -RZ, R0.H0_H0 ;  /* 0x20000000ff007230 */ /* 0x004fca0000004100 */
[----:B------:R-:W-:-:S04]  /*1700*/  FMUL.FTZ R0, R0, 1 ;  /* 0x3f80000000007820 */ /* 0x000fc80000410000 */
[----:B------:R3:W4:Y:S02]  /*1710*/  F2F.F64.F32 R4, R0 ;  /* 0x0000000000047310 */ /* 0x0007240000201800 */
[----:B---34-:R-:W-:Y:S05]  /*1720*/  BRA `(.L_x_7852) ;  /* 0x0000000800e87947 */ /* 0x018fea0003800000 */
.L_x_7855:
        /* <DEDUP_REMOVED lines=10> */
.L_x_7858:
[----:B------:R-:W2:Y:S02]  /*17d0*/  LDG.E.U16 R2, desc[UR36][R2.64] ;  /* 0x0000002402027981 */ /* 0x000ea4000c1e1500 */
[----:B--2---:R-:W-:-:S05]  /*17e0*/  HADD2.F32 R0, -RZ, R2.H0_H0 ;  /* 0x20000002ff007230 */ /* 0x004fca0000004100 */
[----:B------:R-:W-:-:S04]  /*17f0*/  FMUL.FTZ R0, R0, 1 ;  /* 0x3f80000000007820 */ /* 0x000fc80000410000 */
[----:B------:R4:W0:Y:S02]  /*1800*/  F2F.F64.F32 R4, R0 ;  /* 0x0000000000047310 */ /* 0x0008240000201800 */
[----:B0---4-:R-:W-:Y:S05]  /*1810*/  BRA `(.L_x_7852) ;  /* 0x0000000800ac7947 */ /* 0x011fea0003800000 */
.L_x_7857:
[----:B------:R3:W5:Y:S01]  /*1820*/  LDG.E.64 R4, desc[UR36][R2.64] ;  /* 0x0000002402047981 */ /* 0x000762000c1e1b00 */
[----:B------:R-:W-:Y:S05]  /*1830*/  BRA `(.L_x_7852) ;  /* 0x0000000800a47947 */ /* 0x000fea0003800000 */
.L_x_7847:
        /* <DEDUP_REMOVED lines=13> */
.L_x_7861:
[----:B------:R2:W5:Y:S01]  /*1910*/  LDG.E.64 R4, desc[UR36][R2.64] ;  /* 0x0000002402047981 */ /* 0x000562000c1e1b00 */
[----:B------:R-:W-:Y:S05]  /*1920*/  BRA `(.L_x_7852) ;  /* 0x0000000800687947 */ /* 0x000fea0003800000 */
.L_x_7860:
        /* <DEDUP_REMOVED lines=27> */
.L_x_7863:
        /* <DEDUP_REMOVED lines=14> */
.L_x_7862:
[----:B------:R-:W2:Y:S02]  /*1bc0*/  LDG.E.U16 R0, desc[UR36][R2.64] ;  /* 0x0000002402007981 */ /* 0x000ea4000c1e1500 */
[----:B--2---:R-:W-:-:S04]  /*1bd0*/  IMAD.U32 R0, R0, 0x10000, RZ ;  /* 0x0001000000007824 */ /* 0x004fc800078e00ff */
[----:B------:R-:W-:-:S04]  /*1be0*/  FMUL.FTZ R0, R0, 1 ;  /* 0x3f80000000007820 */ /* 0x000fc80000410000 */
[----:B------:R2:W3:Y:S02]  /*1bf0*/  F2F.F64.F32 R4, R0 ;  /* 0x0000000000047310 */ /* 0x0004e40000201800 */
[----:B--23--:R-:W-:Y:S05]  /*1c00*/  BRA `(.L_x_7852) ;  /* 0x0000000400b07947 */ /* 0x00cfea0003800000 */
.L_x_7859:
        /* <DEDUP_REMOVED lines=11> */
.L_x_7866:
        /* <DEDUP_REMOVED lines=21> */
.L_x_7868:
[----:B------:R-:W-:Y:S05]  /*1e10*/  BSYNC.RECONVERGENT B0 ;  /* 0x0000000000007941 */ /* 0x000fea0003800200 */
.L_x_7867:
[----:B------:R-:W-:Y:S02]  /*1e20*/  SHF.L.U32 R0, R0, 0x14, RZ ;  /* 0x0000001400007819 */ /* 0x000fe400000006ff */
[----:B------:R-:W-:-:S04]  /*1e30*/  LEA R2, R2, 0x3b800000, 0x17 ;  /* 0x3b80000002027811 */ /* 0x000fc800078eb8ff */
[----:B------:R-:W-:-:S05]  /*1e40*/  LOP3.LUT R0, R2, R0, R7, 0xfe, !PT ;  /* 0x0000000002007212 */ /* 0x000fca00078efe07 */
[----:B------:R-:W-:-:S04]  /*1e50*/  FMUL.FTZ R0, R0, 1 ;  /* 0x3f80000000007820 */ /* 0x000fc80000410000 */
[----:B------:R2:W3:Y:S02]  /*1e60*/  F2F.F64.F32 R4, R0 ;  /* 0x0000000000047310 */ /* 0x0004e40000201800 */
[----:B--23--:R-:W-:Y:S05]  /*1e70*/  BRA `(.L_x_7852) ;  /* 0x0000000400147947 */ /* 0x00cfea0003800000 */
.L_x_7865:
        /* <DEDUP_REMOVED lines=21> */
.L_x_7870:
[----:B------:R-:W-:Y:S05]  /*1fd0*/  BSYNC.RECONVERGENT B0 ;  /* 0x0000000000007941 */ /* 0x000fea0003800200 */
.L_x_7869:
[----:B------:R-:W-:Y:S01]  /*1fe0*/  IMAD.SHL.U32 R0, R0, 0x200000, RZ ;  /* 0x0020000000007824 */ /* 0x000fe200078e00ff */
[----:B------:R-:W-:-:S04]  /*1ff0*/  LEA R2, R2, 0x37800000, 0x17 ;  /* 0x3780000002027811 */ /* 0x000fc800078eb8ff */
[----:B------:R-:W-:-:S05]  /*2000*/  LOP3.LUT R0, R2, R0, R7, 0xfe, !PT ;  /* 0x0000000002007212 */ /* 0x000fca00078efe07 */
[----:B------:R-:W-:-:S04]  /*2010*/  FMUL.FTZ R0, R0, 1 ;  /* 0x3f80000000007820 */ /* 0x000fc80000410000 */
[----:B------:R2:W3:Y:S02]  /*2020*/  F2F.F64.F32 R4, R0 ;  /* 0x0000000000047310 */ /* 0x0004e40000201800 */
[----:B--23--:R-:W-:Y:S05]  /*2030*/  BRA `(.L_x_7852) ;  /* 0x0000000000a47947 */ /* 0x00cfea0003800000 */
.L_x_7864:
[----:B------:R-:W-:-:S09]  /*2040*/  UISETP.NE.AND UP0, UPT, UR4, 0x1c, UPT ;  /* 0x0000001c0400788c */ /* 0x000fd2000bf05270 */
[----:B------:R-:W-:Y:S05]  /*2050*/  BRA.U !UP0, `(.L_x_7871) ;  /* 0x0000000108947547 */ /* 0x000fea000b800000 */
[----:B------:R-:W-:-:S09]  /*2060*/  UISETP.NE.AND UP0, UPT, UR4, 0x1d, UPT ;  /* 0x0000001d0400788c */ /* 0x000fd2000bf05270 */
[----:B------:R-:W-:Y:S05]  /*2070*/  BRA.U !UP0, `(.L_x_7872) ;  /* 0x0000000108807547 */ /* 0x000fea000b800000 */
[----:B------:R-:W-:-:S09]  /*2080*/  UISETP.NE.AND UP0, UPT, UR4, 0x2c, UPT ;  /* 0x0000002c0400788c */ /* 0x000fd2000bf05270 */
[----:B------:R-:W-:Y:S05]  /*2090*/  BRA.U !UP0, `(.L_x_7873) ;  /* 0x0000000108487547 */ /* 0x000fea000b800000 */
.L_x_7851:
        /* <DEDUP_REMOVED lines=16> */
.L_x_7874:
[----:B------:R-:W-:Y:S01]  /*21a0*/  CS2R R4, SRZ ;  /* 0x0000000000047805 */ /* 0x000fe2000001ff00 */
[----:B------:R-:W-:Y:S06]  /*21b0*/  BRA `(.L_x_7852) ;  /* 0x0000000000447947 */ /* 0x000fec0003800000 */
.L_x_7873:
        /* <DEDUP_REMOVED lines=12> */
.L_x_7872:
[----:B------:R-:W2:Y:S02]  /*2280*/  LDG.E.64 R4, desc[UR36][R2.64] ;  /* 0x0000002402047981 */ /* 0x000ea4000c1e1b00 */
[----:B--2---:R-:W2:Y:S02]  /*2290*/  I2F.F64.U64 R4, R4 ;  /* 0x0000000400047312 */ /* 0x004ea40000301800 */
[----:B--2---:R-:W-:Y:S05]  /*22a0*/  BRA `(.L_x_7852) ;  /* 0x0000000000087947 */ /* 0x004fea0003800000 */
.L_x_7871:
[----:B------:R-:W2:Y:S02]  /*22b0*/  LDG.E R2, desc[UR36][R2.64] ;  /* 0x0000002402027981 */ /* 0x000ea4000c1e1900 */
[----:B--2---:R0:W1:Y:S02]  /*22c0*/  I2F.F64.U32 R4, R2 ;  /* 0x0000000200047312 */ /* 0x0040640000201800 */
.L_x_7852:
[----:B------:R-:W-:Y:S05]  /*22d0*/  BSYNC.RECONVERGENT B6 ;  /* 0x0000000000067941 */ /* 0x000fea0003800200 */
.L_x_7846:
[----:B-123-5:R-:W1:Y:S01]  /*22e0*/  MUFU.RCP64H R3, R5 ;  /* 0x0000000500037308 */ /* 0x02ee620000001800 */
[----:B------:R-:W2:Y:S01]  /*22f0*/  LDCU.64 UR4, c[0x0][0x598] ;  /* 0x0000b300ff0477ac */ /* 0x000ea20008000a00 */
[----:B------:R-:W3:Y:S01]  /*2300*/  LDC R0, c[0x0][0x59c] ;  /* 0x00016700ff007b82 */ /* 0x000ee20000000800 */
[----:B0-----:R-:W-:Y:S01]  /*2310*/  IMAD.MOV.U32 R2, RZ, RZ, 0x1 ;  /* 0x00000001ff027424 */ /* 0x001fe200078e00ff */
[----:B------:R-:W-:Y:S05]  /*2320*/  BSSY.RECONVERGENT B0, `(.L_x_7875) ;  /* 0x000002f000007945 */ /* 0x000fea0003800200 */
[----:B-1----:R-:W0:Y:S01]  /*2330*/  DFMA R6, R2, -R4, 1 ;  /* 0x3ff000000206742b */ /* 0x002e220000000804 */
[----:B---3--:R-:W-:-:S15]  /*2340*/  FSETP.GEU.AND P2, PT, |R0|, 6.5827683646048100446e-37, PT ;  /* 0x036000000000780b */ /* 0x008fde0003f4e200 */
[----:B------:R-:W-:-:S15]  /*2350*/  NOP ;  /* 0x0000000000007918 */ /* 0x000fde0000000000 */
[----:B------:R-:W-:-:S15]  /*2360*/  NOP ;  /* 0x0000000000007918 */ /* 0x000fde0000000000 */
[----:B------:R-:W-:-:S15]  /*2370*/  NOP ;  /* 0x0000000000007918 */ /* 0x000fde0000000000 */
[----:B------:R-:W-:-:S03]  /*2380*/  NOP ;  /* 0x0000000000007918 */ /* 0x000fc60000000000 */
        /* <DEDUP_REMOVED lines=20> */
[----:B--2---:R-:W0:-:S15]  /*24d0*/  DMUL R6, R2, UR4 ;  /* 0x0000000402067c28 */ /* 0x004e1e0008000000 */
[----:B------:R-:W-:-:S15]  /*24e0*/  NOP ;  /* 0x0000000000007918 */ /* 0x000fde0000000000 */
[----:B------:R-:W-:-:S15]  /*24f0*/  NOP ;  /* 0x0000000000007918 */ /* 0x000fde0000000000 */
[----:B------:R-:W-:-:S15]  /*2500*/  NOP ;  /* 0x0000000000007918 */ /* 0x000fde0000000000 */
[----:B------:R-:W-:-:S04]  /*2510*/  NOP ;  /* 0x0000000000007918 */ /* 0x000fc80000000000 */
[----:B0-----:R-:W0:Y:S01]  /*2520*/  DFMA R8, R6, -R4, UR4 ;  /* 0x0000000406087e2b */ /* 0x001e220008000804 */
[----:B------:R-:W1:Y:S02]  /*2530*/  LDCU.64 UR4, c[0x0][0x580] ;  /* 0x0000b000ff0477ac */ /* 0x000e640008000a00 */
[----:B-1----:R-:W-:-:S04]  /*2540*/  IADD3 R22, P1, PT, R22, UR4, RZ ;  /* 0x0000000416167c10 */ /* 0x002fc8000ff3e0ff */
[----:B------:R-:W-:-:S15]  /*2550*/  IADD3.X R23, PT, PT, RZ, UR5, RZ, P1, !PT ;  /* 0x00000005ff177c10 */ /* 0x000fde0008ffe4ff */
[----:B------:R-:W-:-:S15]  /*2560*/  NOP ;  /* 0x0000000000007918 */ /* 0x000fde0000000000 */
[----:B------:R-:W-:-:S15]  /*2570*/  NOP ;  /* 0x0000000000007918 */ /* 0x000fde0000000000 */
[----:B------:R-:W-:-:S12]  /*2580*/  NOP ;  /* 0x0000000000007918 */ /* 0x000fd80000000000 */
[----:B0-----:R-:W0:Y:S02]  /*2590*/  DFMA R2, R2, R8, R6 ;  /* 0x000000080202722b */ /* 0x001e240000000006 */
[----:B0-----:R-:W-:-:S05]  /*25a0*/  FFMA R6, RZ, R5, R3 ;  /* 0x00000005ff067223 */ /* 0x001fca0000000003 */
[----:B------:R-:W-:-:S13]  /*25b0*/  FSETP.GT.AND P0, PT, |R6|, 1.469367938527859385e-39, PT ;  /* 0x001000000600780b */ /* 0x000fda0003f04200 */
[----:B------:R-:W-:Y:S05]  /*25c0*/  @P0 BRA P2, `(.L_x_7876) ;  /* 0x0000000000100947 */ /* 0x000fea0001000000 */
[----:B------:R-:W-:-:S07]  /*25d0*/  MOV R0, 0x25f0 ;  /* 0x000025f000007802 */ /* 0x000fce0000000f00 */
[----:B------:R-:W-:Y:S05]  /*25e0*/  CALL.REL.NOINC `($__internal_12_$__cuda_sm20_div_rn_f64_full) ;  /* 0x000000bc00547944 */ /* 0x000fea0003c00000 */
[----:B------:R-:W-:Y:S02]  /*25f0*/  IMAD.MOV.U32 R2, RZ, RZ, R4 ;  /* 0x000000ffff027224 */ /* 0x000fe400078e0004 */
[----:B------:R-:W-:-:S07]  /*2600*/  IMAD.MOV.U32 R3, RZ, RZ, R5 ;  /* 0x000000ffff037224 */ /* 0x000fce00078e0005 */
.L_x_7876:
[----:B------:R-:W-:Y:S05]  /*2610*/  BSYNC.RECONVERGENT B0 ;  /* 0x0000000000007941 */ /* 0x000fea0003800200 */
.L_x_7875:
        /* <DEDUP_REMOVED lines=15> */
.L_x_7880:
[----:B------:R-:W0:Y:S02]  /*2710*/  F2I.S64.F64.TRUNC R2, R2 ;  /* 0x0000000200027311 */ /* 0x000e24000030d900 */
[----:B0-----:R-:W-:-:S05]  /*2720*/  MOV R5, R2 ;  /* 0x0000000200057202 */ /* 0x001fca0000000f00 */
[----:B------:R3:W-:Y:S01]  /*2730*/  STG.E.U8 desc[UR36][R22.64], R5 ;  /* 0x0000000516007986 */ /* 0x0007e2000c101124 */
[----:B------:R-:W-:Y:S05]  /*2740*/  BRA `(.L_x_7882) ;  /* 0x0000001000847947 */ /* 0x000fea0003800000 */
.L_x_7879:
        /* <DEDUP_REMOVED lines=9> */
.L_x_7884:
[----:B------:R-:W0:Y:S02]  /*27e0*/  F2I.F64.TRUNC R3, R2 ;  /* 0x0000000200037311 */ /* 0x000e24000030d100 */
[----:B0-----:R1:W-:Y:S01]  /*27f0*/  STG.E desc[UR36][R22.64], R3 ;  /* 0x0000000316007986 */ /* 0x0013e2000c101924 */
[----:B------:R-:W-:Y:S05]  /*2800*/  BRA `(.L_x_7882) ;  /* 0x0000001000547947 */ /* 0x000fea0003800000 */
.L_x_7883:
[----:B------:R-:W0:Y:S02]  /*2810*/  F2I.F64.TRUNC R3, R2 ;  /* 0x0000000200037311 */ /* 0x000e24000030d100 */
[----:B0-----:R2:W-:Y:S01]  /*2820*/  STG.E.U16 desc[UR36][R22.64], R3 ;  /* 0x0000000316007986 */ /* 0x0015e2000c101524 */
[----:B------:R-:W-:Y:S05]  /*2830*/  BRA `(.L_x_7882) ;  /* 0x0000001000487947 */ /* 0x000fea0003800000 */
.L_x_7878:
        /* <DEDUP_REMOVED lines=17> */
.L_x_7886:
        /* <DEDUP_REMOVED lines=12> */
.L_x_7885:
        /* <DEDUP_REMOVED lines=18> */
.L_x_7888:
        /* <DEDUP_REMOVED lines=13> */
.L_x_7887:
[----:B------:R0:W-:Y:S01]  /*2c00*/  STG.E.64 desc[UR36][R22.64], R4 ;  /* 0x0000000416007986 */ /* 0x0001e2000c101b24 */
[----:B------:R-:W-:Y:S05]  /*2c10*/  BRA `(.L_x_7882) ;  /* 0x0000000c00507947 */ /* 0x000fea0003800000 */
.L_x_7877:
        /* <DEDUP_REMOVED lines=12> */
.L_x_7891:
[----:B------:R-:W-:-:S05]  /*2ce0*/  CS2R R6, SRZ ;  /* 0x0000000000067805 */ /* 0x000fca000001ff00 */
[----:B------:R0:W-:Y:S01]  /*2cf0*/  STG.E.128 desc[UR36][R22.64], R4 ;  /* 0x0000000416007986 */ /* 0x0001e2000c101d24 */
[----:B------:R-:W-:Y:S05]  /*2d00*/  BRA `(.L_x_7882) ;  /* 0x0000000c00147947 */ /* 0x000fea0003800000 */
.L_x_7890:
        /* <DEDUP_REMOVED lines=27> */
.L_x_7895:
[----:B------:R-:W-:Y:S05]  /*2ec0*/  BSYNC.RECONVERGENT B0 ;  /* 0x0000000000007941 */ /* 0x000fea0003800200 */
.L_x_7894:
[----:B------:R-:W-:-:S05]  /*2ed0*/  LOP3.LUT R3, R0, 0x80, R3, 0xf8, !PT ;  /* 0x0000008000037812 */ /* 0x000fca00078ef803 */
[----:B------:R0:W-:Y:S01]  /*2ee0*/  STG.E.U8 desc[UR36][R22.64], R3 ;  /* 0x0000000316007986 */ /* 0x0001e2000c101124 */
[----:B------:R-:W-:Y:S05]  /*2ef0*/  BRA `(.L_x_7882) ;  /* 0x0000000800987947 */ /* 0x000fea0003800000 */
.L_x_7893:
        /* <DEDUP_REMOVED lines=23> */
.L_x_7897:
[----:B------:R-:W-:Y:S05]  /*3070*/  BSYNC.RECONVERGENT B0 ;  /* 0x0000000000007941 */ /* 0x000fea0003800200 */
.L_x_7896:
[----:B------:R-:W-:-:S05]  /*3080*/  LOP3.LUT R3, R0, 0x80, R3, 0xf8, !PT ;  /* 0x0000008000037812 */ /* 0x000fca00078ef803 */
[----:B------:R0:W-:Y:S01]  /*3090*/  STG.E.U8 desc[UR36][R22.64], R3 ;  /* 0x0000000316007986 */ /* 0x0001e2000c101124 */
[----:B------:R-:W-:Y:S05]  /*30a0*/  BRA `(.L_x_7882) ;  /* 0x00000008002c7947 */ /* 0x000fea0003800000 */
.L_x_7892:
        /* <DEDUP_REMOVED lines=12> */
.L_x_7889:
        /* <DEDUP_REMOVED lines=11> */
.L_x_7900:
        /* <DEDUP_REMOVED lines=21> */
.L_x_7903:
[----:B------:R-:W-:-:S04]  /*3370*/  SHF.R.U32.HI R0, RZ, 0x14, R3 ;  /* 0x00000014ff007819 */ /* 0x000fc80000011603 */
[----:B------:R-:W-:-:S04]  /*3380*/  LOP3.LUT R0, R0, 0x1, RZ, 0xc0, !PT ;  /* 0x0000000100007812 */ /* 0x000fc800078ec0ff */
[----:B------:R-:W-:-:S04]  /*3390*/  IADD3 R0, PT, PT, R3, 0x487ffff, R0 ;  /* 0x0487ffff03007810 */ /* 0x000fc80007ffe000 */
[----:B------:R-:W-:-:S04]  /*33a0*/  SHF.R.U32.HI R0, RZ, 0x14, R0 ;  /* 0x00000014ff007819 */ /* 0x000fc80000011600 */
[----:B------:R-:W-:-:S07]  /*33b0*/  LOP3.LUT R0, R0, 0xff, RZ, 0xc0, !PT ;  /* 0x000000ff00007812 */ /* 0x000fce00078ec0ff */
.L_x_7904:
[----:B------:R-:W-:-:S04]  /*33c0*/  SHF.R.U32.HI R3, RZ, 0x18, R3 ;  /* 0x00000018ff037819 */ /* 0x000fc80000011603 */
[----:B------:R-:W-:-:S04]  /*33d0*/  LOP3.LUT R0, R0, 0x80, R3, 0xf8, !PT ;  /* 0x0000008000007812 */ /* 0x000fc800078ef803 */
[----:B------:R-:W-:-:S07]  /*33e0*/  PRMT R11, R0, 0x7610, R11 ;  /* 0x00007610000b7816 */ /* 0x000fce000000000b */
.L_x_7902:
[----:B------:R-:W-:Y:S05]  /*33f0*/  BSYNC.RECONVERGENT B0 ;  /* 0x0000000000007941 */ /* 0x000fea0003800200 */
.L_x_7901:
[----:B------:R0:W-:Y:S01]  /*3400*/  STG.E.U8 desc[UR36][R22.64], R11 ;  /* 0x0000000b16007986 */ /* 0x0001e2000c101124 */
[----:B------:R-:W-:Y:S05]  /*3410*/  BRA `(.L_x_7882) ;  /* 0x0000000400507947 */ /* 0x000fea0003800000 */
.L_x_7899:
        /* <DEDUP_REMOVED lines=21> */
.L_x_7907:
[----:B------:R-:W-:-:S04]  /*3570*/  SHF.R.U32.HI R0, RZ, 0x15, R3 ;  /* 0x00000015ff007819 */ /* 0x000fc80000011603 */
[----:B------:R-:W-:-:S04]  /*3580*/  LOP3.LUT R0, R0, 0x1, RZ, 0xc0, !PT ;  /* 0x0000000100007812 */ /* 0x000fc800078ec0ff */
[----:B------:R-:W-:-:S04]  /*3590*/  IADD3 R0, PT, PT, R3, 0x88fffff, R0 ;  /* 0x088fffff03007810 */ /* 0x000fc80007ffe000 */
[----:B------:R-:W-:-:S04]  /*35a0*/  SHF.R.U32.HI R0, RZ, 0x15, R0 ;  /* 0x00000015ff007819 */ /* 0x000fc80000011600 */
[----:B------:R-:W-:-:S07]  /*35b0*/  LOP3.LUT R0, R0, 0xff, RZ, 0xc0, !PT ;  /* 0x000000ff00007812 */ /* 0x000fce00078ec0ff */
.L_x_7908:
[----:B------:R-:W-:-:S04]  /*35c0*/  SHF.R.U32.HI R3, RZ, 0x18, R3 ;  /* 0x00000018ff037819 */ /* 0x000fc80000011603 */
[----:B------:R-:W-:-:S04]  /*35d0*/  LOP3.LUT R0, R0, 0x80, R3, 0xf8, !PT ;  /* 0x0000008000007812 */ /* 0x000fc800078ef803 */
[----:B------:R-:W-:-:S07]  /*35e0*/  PRMT R11, R0, 0x7610, R11 ;  /* 0x00007610000b7816 */ /* 0x000fce000000000b */
.L_x_7906:
[----:B------:R-:W-:Y:S05]  /*35f0*/  BSYNC.RECONVERGENT B0 ;  /* 0x0000000000007941 */ /* 0x000fea0003800200 */
.L_x_7905:
[----:B------:R0:W-:Y:S01]  /*3600*/  STG.E.U8 desc[UR36][R22.64], R11 ;  /* 0x0000000b16007986 */ /* 0x0001e2000c101124 */
[----:B------:R-:W-:Y:S05]  /*3610*/  BRA `(.L_x_7882) ;  /* 0x0000000000d07947 */ /* 0x000fea0003800000 */
.L_x_7898:
[----:B------:R-:W-:-:S09]  /*3620*/  UISETP.NE.AND UP0, UPT, UR4, 0x1c, UPT ;  /* 0x0000001c0400788c */ /* 0x000fd2000bf05270 */
[----:B------:R-:W-:Y:S05]  /*3630*/  BRA.U !UP0, `(.L_x_7909) ;  /* 0x0000000108c07547 */ /* 0x000fea000b800000 */
[----:B------:R-:W-:-:S09]  /*3640*/  UISETP.NE.AND UP0, UPT, UR4, 0x1d, UPT ;  /* 0x0000001d0400788c */ /* 0x000fd2000bf05270 */
[----:B------:R-:W-:Y:S05]  /*3650*/  BRA.U !UP0, `(.L_x_7910) ;  /* 0x0000000108ac7547 */ /* 0x000fea000b800000 */
[----:B------:R-:W-:-:S09]  /*3660*/  UISETP.NE.AND UP0, UPT, UR4, 0x2c, UPT ;  /* 0x0000002c0400788c */ /* 0x000fd2000bf05270 */
[----:B------:R-:W-:Y:S05]  /*3670*/  BRA.U !UP0, `(.L_x_7911) ;  /* 0x0000000108447547 */ /* 0x000fea000b800000 */
.L_x_7881:
        /* <DEDUP_REMOVED lines=16> */
.L_x_7912:
[----:B------:R-:W-:Y:S05]  /*3780*/  BRA `(.L_x_7882) ;  /* 0x0000000000747947 */ /* 0x000fea0003800000 */
.L_x_7911:
        /* <DEDUP_REMOVED lines=24> */
.L_x_7910:
[----:B------:R-:W0:Y:S02]  /*3910*/  F2I.U64.F64.TRUNC R2, R2 ;  /* 0x0000000200027311 */ /* 0x000e24000030d800 */
[----:B0-----:R0:W-:Y:S01]  /*3920*/  STG.E.64 desc[UR36][R22.64], R2 ;  /* 0x0000000216007986 */ /* 0x0011e2000c101b24 */
[----:B------:R-:W-:Y:S05]  /*3930*/  BRA `(.L_x_7882) ;  /* 0x0000000000087947 */ /* 0x000fea0003800000 */
.L_x_7909:
[----:B------:R-:W0:Y:S02]  /*3940*/  F2I.U32.F64.TRUNC R3, R2 ;  /* 0x0000000200037311 */ /* 0x000e24000030d000 */
[----:B0-----:R0:W-:Y:S02]  /*3950*/  STG.E desc[UR36][R22.64], R3 ;  /* 0x0000000316007986 */ /* 0x0011e4000c101924 */
.L_x_7882:
[----:B------:R-:W-:-:S07]  /*3960*/  VIADD R17, R17, 0x80 ;  /* 0x0000008011117836 */ /* 0x000fce0000000000 */
.L_x_7844:
[----:B------:R-:W-:Y:S05]  /*3970*/  BSYNC.RECONVERGENT B7 ;  /* 0x0000000000077941 */ /* 0x000fea0003800200 */
.L_x_7843:
[----:B------:R-:W5:Y:S01]  /*3980*/  LDCU UR4, c[0x0][0x380] ;  /* 0x00007000ff0477ac */ /* 0x000f620008000800 */
[----:B------:R-:W-:Y:S01]  /*3990*/  BSSY.RECONVERGENT B7, `(.L_x_7913) ;  /* 0x0000388000077945 */ /* 0x000fe20003800200 */
[----:B-----5:R-:W-:-:S13]  /*39a0*/  ISETP.GE.AND P0, PT, R17, UR4, PT ;  /* 0x0000000411007c0c */ /* 0x020fda000bf06270 */
[----:B------:R-:W-:Y:S05]  /*39b0*/  @P0 BRA `(.L_x_7914) ;  /* 0x0000003800140947 */ /* 0x000fea0003800000 */
[----:B------:R-:W5:Y:S01]  /*39c0*/  LDCU UR4, c[0x0][0x388] ;  /* 0x00007100ff0477ac */ /* 0x000f620008000800 */
[----:B01234-:R-:W-:Y:S02]  /*39d0*/  HFMA2 R22, -RZ, RZ, 0, 0 ;  /* 0x00000000ff167431 */ /* 0x01ffe400000001ff */
[----:B------:R-:W-:Y:S01]  /*39e0*/  IMAD.MOV.U32 R0, RZ, RZ, RZ ;  /* 0x000000ffff007224 */ /* 0x000fe200078e00ff */
        /* <DEDUP_REMOVED lines=300> */
.L_x_7915:
        /* <DEDUP_REMOVED lines=18> */
.L_x_7920:
[----:B------:R-:W2:Y:S02]  /*4dd0*/  LDG.E.U8 R2, desc[UR36][R2.64] ;  /* 0x0000002402027981 */ /* 0x000ea4000c1e1100 */
[----:B--2---:R0:W1:Y:S02]  /*4de0*/  I2F.F64.U16 R4, R2 ;  /* 0x0000000200047312 */ /* 0x0040640000101800 */
[----:B01----:R-:W-:Y:S05]  /*4df0*/  BRA `(.L_x_7922) ;  /* 0x0000000c00607947 */ /* 0x003fea0003800000 */
.L_x_7919:
        /* <DEDUP_REMOVED lines=9> */
.L_x_7924:
[----:B------:R-:W2:Y:S02]  /*4e90*/  LDG.E R2, desc[UR36][R2.64] ;  /* 0x0000002402027981 */ /* 0x000ea4000c1e1900 */
[----:B--2---:R0:W1:Y:S02]  /*4ea0*/  I2F.F64 R4, R2 ;  /* 0x0000000200047312 */ /* 0x0040640000201c00 */
[----:B01----:R-:W-:Y:S05]  /*4eb0*/  BRA `(.L_x_7922) ;  /* 0x0000000c00307947 */ /* 0x003fea0003800000 */
.L_x_7923:
[----:B------:R-:W2:Y:S02]  /*4ec0*/  LDG.E.U16 R2, desc[UR36][R2.64] ;  /* 0x0000002402027981 */ /* 0x000ea4000c1e1500 */
[----:B--2---:R0:W1:Y:S02]  /*4ed0*/  I2F.F64.S16 R4, R2 ;  /* 0x0000000200047312 */ /* 0x0040640000101c00 */
[----:B01----:R-:W-:Y:S05]  /*4ee0*/  BRA `(.L_x_7922) ;  /* 0x0000000c00247947 */ /* 0x003fea0003800000 */
.L_x_7918:
        /* <DEDUP_REMOVED lines=10> */
.L_x_7926:
[----:B------:R-:W2:Y:S02]  /*4f90*/  LDG.E.U16 R0, desc[UR36][R2.64] ;  /* 0x0000002402007981 */ /* 0x000ea4000c1e1500 */
[----:B--2---:R-:W-:-:S05]  /*4fa0*/  HADD2.F32 R0, -RZ, R0.H0_H0 ;  /* 0x20000000ff007230 */ /* 0x004fca0000004100 */
[----:B------:R-:W-:-:S04]  /*4fb0*/  FMUL.FTZ R0, R0, 1 ;  /* 0x3f80000000007820 */ /* 0x000fc80000410000 */
[----:B------:R1:W2:Y:S02]  /*4fc0*/  F2F.F64.F32 R4, R0 ;  /* 0x0000000000047310 */ /* 0x0002a40000201800 */
[----:B-12---:R-:W-:Y:S05]  /*4fd0*/  BRA `(.L_x_7922) ;  /* 0x0000000800e87947 */ /* 0x006fea0003800000 */
.L_x_7925:
        /* <DEDUP_REMOVED lines=10> */
.L_x_7928:
[----:B------:R-:W2:Y:S02]  /*5080*/  LDG.E.U16 R2, desc[UR36][R2.64] ;  /* 0x0000002402027981 */ /* 0x000ea4000c1e1500 */
[----:B--2---:R-:W-:-:S05]  /*5090*/  HADD2.F32 R0, -RZ, R2.H0_H0 ;  /* 0x20000002ff007230 */ /* 0x004fca0000004100 */
[----:B------:R-:W-:-:S04]  /*50a0*/  FMUL.FTZ R0, R0, 1 ;  /* 0x3f80000000007820 */ /* 0x000fc80000410000 */
[----:B------:R0:W1:Y:S02]  /*50b0*/  F2F.F64.F32 R4, R0 ;  /* 0x0000000000047310 */ /* 0x0000640000201800 */
[----:B01----:R-:W-:Y:S05]  /*50c0*/  BRA `(.L_x_7922) ;  /* 0x0000000800ac7947 */ /* 0x003fea0003800000 */
.L_x_7927:
[----:B------:R0:W5:Y:S01]  /*50d0*/  LDG.E.64 R4, desc[UR36][R2.64] ;  /* 0x0000002402047981 */ /* 0x000162000c1e1b00 */
[----:B------:R-:W-:Y:S05]  /*50e0*/  BRA `(.L_x_7922) ;  /* 0x0000000800a47947 */ /* 0x000fea0003800000 */
.L_x_7917:
        /* <DEDUP_REMOVED lines=13> */
.L_x_7931:
[----:B------:R3:W5:Y:S01]  /*51c0*/  LDG.E.64 R4, desc[UR36][R2.64] ;  /* 0x0000002402047981 */ /* 0x000762000c1e1b00 */
[----:B------:R-:W-:Y:S05]  /*51d0*/  BRA `(.L_x_7922) ;  /* 0x0000000800687947 */ /* 0x000fea0003800000 */
.L_x_7930:
        /* <DEDUP_REMOVED lines=25> */
[----:B------:R-:W4:Y:S02]  /*5370*/  F2F.F64.F32 R4, R5 ;  /* 0x0000000500047310 */ /* 0x000f240000201800 */
[----:B----4-:R-:W-:Y:S05]  /*5380*/  BRA `(.L_x_7922) ;  /* 0x0000000400fc7947 */ /* 0x010fea0003800000 */
.L_x_7933:
        /* <DEDUP_REMOVED lines=14> */
.L_x_7932:
[----:B------:R-:W2:Y:S02]  /*5470*/  LDG.E.U16 R0, desc[UR36][R2.64] ;  /* 0x0000002402007981 */ /* 0x000ea4000c1e1500 */
[----:B--2---:R-:W-:-:S04]  /*5480*/  IMAD.U32 R0, R0, 0x10000, RZ ;  /* 0x0001000000007824 */ /* 0x004fc800078e00ff */
[----:B------:R-:W-:-:S04]  /*5490*/  FMUL.FTZ R0, R0, 1 ;  /* 0x3f80000000007820 */ /* 0x000fc80000410000 */
[----:B------:R4:W0:Y:S02]  /*54a0*/  F2F.F64.F32 R4, R0 ;  /* 0x0000000000047310 */ /* 0x0008240000201800 */
[----:B0---4-:R-:W-:Y:S05]  /*54b0*/  BRA `(.L_x_7922) ;  /* 0x0000000400b07947 */ /* 0x011fea0003800000 */
.L_x_7929:
        /* <DEDUP_REMOVED lines=11> */
.L_x_7936:
        /* <DEDUP_REMOVED lines=21> */
.L_x_7938:
[----:B------:R-:W-:Y:S05]  /*56c0*/  BSYNC.RECONVERGENT B0 ;  /* 0x0000000000007941 */ /* 0x000fea0003800200 */
.L_x_7937:
[----:B------:R-:W-:Y:S01]  /*56d0*/  IMAD.SHL.U32 R0, R0, 0x100000, RZ ;  /* 0x0010000000007824 */ /* 0x000fe200078e00ff */
[----:B------:R-:W-:-:S04]  /*56e0*/  LEA R2, R2, 0x3b800000, 0x17 ;  /* 0x3b80000002027811 */ /* 0x000fc800078eb8ff */
[----:B------:R-:W-:-:S05]  /*56f0*/  LOP3.LUT R0, R2, R0, R7, 0xfe, !PT ;  /* 0x0000000002007212 */ /* 0x000fca00078efe07 */
[----:B------:R-:W-:-:S04]  /*5700*/  FMUL.FTZ R0, R0, 1 ;  /* 0x3f80000000007820 */ /* 0x000fc80000410000 */
[----:B------:R3:W4:Y:S02]  /*5710*/  F2F.F64.F32 R4, R0 ;  /* 0x0000000000047310 */ /* 0x0007240000201800 */
[----:B---34-:R-:W-:Y:S05]  /*5720*/  BRA `(.L_x_7922) ;  /* 0x0000000400147947 */ /* 0x018fea0003800000 */
.L_x_7935:
        /* <DEDUP_REMOVED lines=21> */
.L_x_7940:
[----:B------:R-:W-:Y:S05]  /*5880*/  BSYNC.RECONVERGENT B0 ;  /* 0x0000000000007941 */ /* 0x000fea0003800200 */
.L_x_7939:
[----:B------:R-:W-:Y:S02]  /*5890*/  SHF.L.U32 R0, R0, 0x15, RZ ;  /* 0x0000001500007819 */ /* 0x000fe400000006ff */
[----:B------:R-:W-:-:S04]  /*58a0*/  LEA R2, R2, 0x37800000, 0x17 ;  /* 0x3780000002027811 */ /* 0x000fc800078eb8ff */
[----:B------:R-:W-:-:S05]  /*58b0*/  LOP3.LUT R0, R2, R0, R7, 0xfe, !PT ;  /* 0x0000000002007212 */ /* 0x000fca00078efe07 */
[----:B------:R-:W-:-:S04]  /*58c0*/  FMUL.FTZ R0, R0, 1 ;  /* 0x3f80000000007820 */ /* 0x000fc80000410000 */
[----:B------:R3:W4:Y:S02]  /*58d0*/  F2F.F64.F32 R4, R0 ;  /* 0x0000000000047310 */ /* 0x0007240000201800 */
[----:B---34-:R-:W-:Y:S05]  /*58e0*/  BRA `(.L_x_7922) ;  /* 0x0000000000a47947 */ /* 0x018fea0003800000 */
.L_x_7934:
        /* <DEDUP_REMOVED lines=16> */
[----:B------:R3:W4:Y:S02]  /*59f0*/  @P0 F2F.F64.F32 R4, R0 ;  /* 0x0000000000040310 */ /* 0x0007240000201800 */
[----:B---34-:R-:W-:Y:S05]  /*5a00*/  BRA `(.L_x_7922) ;  /* 0x00000000005c7947 */ /* 0x018fea0003800000 */
.L_x_7921:
        /* <DEDUP_REMOVED lines=16> */
.L_x_7943:
[----:B------:R-:W-:Y:S01]  /*5b10*/  CS2R R4, SRZ ;  /* 0x0000000000047805 */ /* 0x000fe2000001ff00 */
[----:B------:R-:W-:Y:S06]  /*5b20*/  BRA `(.L_x_7922) ;  /* 0x0000000000147947 */ /* 0x000fec0003800000 */
.L_x_7942:
[----:B------:R-:W2:Y:S02]  /*5b30*/  LDG.E.64 R4, desc[UR36][R2.64] ;  /* 0x0000002402047981 */ /* 0x000ea4000c1e1b00 */
[----:B--2---:R-:W3:Y:S02]  /*5b40*/  I2F.F64.U64 R4, R4 ;  /* 0x0000000400047312 */ /* 0x004ee40000301800 */
[----:B---3--:R-:W-:Y:S05]  /*5b50*/  BRA `(.L_x_7922) ;  /* 0x0000000000087947 */ /* 0x008fea0003800000 */
.L_x_7941:
[----:B------:R-:W2:Y:S02]  /*5b60*/  LDG.E R2, desc[UR36][R2.64] ;  /* 0x0000002402027981 */ /* 0x000ea4000c1e1900 */
[----:B--2---:R1:W2:Y:S02]  /*5b70*/  I2F.F64.U32 R4, R2 ;  /* 0x0000000200047312 */ /* 0x0042a40000201800 */
.L_x_7922:
[----:B------:R-:W-:Y:S05]  /*5b80*/  BSYNC.RECONVERGENT B6 ;  /* 0x0000000000067941 */ /* 0x000fea0003800200 */
.L_x_7916:
[----:B0-23-5:R-:W0:Y:S01]  /*5b90*/  MUFU.RCP64H R3, R5 ;  /* 0x0000000500037308 */ /* 0x02de220000001800 */
[----:B------:R-:W2:Y:S01]  /*5ba0*/  LDCU.64 UR4, c[0x0][0x598] ;  /* 0x0000b300ff0477ac */ /* 0x000ea20008000a00 */
[----:B-1----:R-:W-:Y:S01]  /*5bb0*/  MOV R2, 0x1 ;  /* 0x0000000100027802 */ /* 0x002fe20000000f00 */
[----:B------:R-:W1:Y:S01]  /*5bc0*/  LDC R0, c[0x0][0x59c] ;  /* 0x00016700ff007b82 */ /* 0x000e620000000800 */
[----:B------:R-:W-:Y:S04]  /*5bd0*/  BSSY.RECONVERGENT B0, `(.L_x_7944) ;  /* 0x000002f000007945 */ /* 0x000fe80003800200 */
[----:B0-----:R-:W0:Y:S01]  /*5be0*/  DFMA R6, R2, -R4, 1 ;  /* 0x3ff000000206742b */ /* 0x001e220000000804 */
[----:B-1----:R-:W-:-:S15]  /*5bf0*/  FSETP.GEU.AND P2, PT, |R0|, 6.5827683646048100446e-37, PT ;  /* 0x036000000000780b */ /* 0x002fde0003f4e200 */
        /* <DEDUP_REMOVED lines=31> */
[----:B-1----:R-:W-:-:S05]  /*5df0*/  IADD3 R22, P1, PT, R22, UR4, RZ ;  /* 0x0000000416167c10 */ /* 0x002fca000ff3e0ff */
[----:B------:R-:W-:-:S15]  /*5e00*/  IMAD.X R23, RZ, RZ, UR5, P1 ;  /* 0x00000005ff177e24 */ /* 0x000fde00088e06ff */
[----:B------:R-:W-:-:S15]  /*5e10*/  NOP ;  /* 0x0000000000007918 */ /* 0x000fde0000000000 */
[----:B------:R-:W-:-:S15]  /*5e20*/  NOP ;  /* 0x0000000000007918 */ /* 0x000fde0000000000 */
[----:B------:R-:W-:-:S11]  /*5e30*/  NOP ;  /* 0x0000000000007918 */ /* 0x000fd60000000000 */
[----:B0-----:R-:W0:Y:S02]  /*5e40*/  DFMA R2, R2, R8, R6 ;  /* 0x000000080202722b */ /* 0x001e240000000006 */
[----:B0-----:R-:W-:-:S05]  /*5e50*/  FFMA R6, RZ, R5, R3 ;  /* 0x00000005ff067223 */ /* 0x001fca0000000003 */
[----:B------:R-:W-:-:S13]  /*5e60*/  FSETP.GT.AND P0, PT, |R6|, 1.469367938527859385e-39, PT ;  /* 0x001000000600780b */ /* 0x000fda0003f04200 */
[----:B------:R-:W-:Y:S05]  /*5e70*/  @P0 BRA P2, `(.L_x_7945) ;  /* 0x0000000000100947 */ /* 0x000fea0001000000 */
[----:B------:R-:W-:-:S07]  /*5e80*/  MOV R0, 0x5ea0 ;  /* 0x00005ea000007802 */ /* 0x000fce0000000f00 */
[----:B------:R-:W-:Y:S05]  /*5e90*/  CALL.REL.NOINC `($__internal_12_$__cuda_sm20_div_rn_f64_full) ;  /* 0x0000008400287944 */ /* 0x000fea0003c00000 */
[----:B------:R-:W-:Y:S01]  /*5ea0*/  IMAD.MOV.U32 R2, RZ, RZ, R4 ;  /* 0x000000ffff027224 */ /* 0x000fe200078e0004 */
[----:B------:R-:W-:-:S07]  /*5eb0*/  MOV R3, R5 ;  /* 0x0000000500037202 */ /* 0x000fce0000000f00 */
.L_x_7945:
[----:B------:R-:W-:Y:S05]  /*5ec0*/  BSYNC.RECONVERGENT B0 ;  /* 0x0000000000007941 */ /* 0x000fea0003800200 */
.L_x_7944:
        /* <DEDUP_REMOVED lines=15> */
.L_x_7949:
[----:B------:R-:W0:Y:S02]  /*5fc0*/  F2I.S64.F64.TRUNC R2, R2 ;  /* 0x0000000200027311 */ /* 0x000e24000030d900 */
[----:B0-----:R-:W-:-:S05]  /*5fd0*/  IMAD.MOV.U32 R5, RZ, RZ, R2 ;  /* 0x000000ffff057224 */ /* 0x001fca00078e0002 */
[----:B------:R0:W-:Y:S01]  /*5fe0*/  STG.E.U8 desc[UR36][R22.64], R5 ;  /* 0x0000000516007986 */ /* 0x0001e2000c101124 */
[----:B------:R-:W-:Y:S05]  /*5ff0*/  BRA `(.L_x_7951) ;  /* 0x0000001000807947 */ /* 0x000fea0003800000 */
.L_x_7948:
        /* <DEDUP_REMOVED lines=9> */
.L_x_7953:
[----:B------:R-:W0:Y:S02]  /*6090*/  F2I.F64.TRUNC R3, R2 ;  /* 0x0000000200037311 */ /* 0x000e24000030d100 */
[----:B0-----:R0:W-:Y:S01]  /*60a0*/  STG.E desc[UR36][R22.64], R3 ;  /* 0x0000000316007986 */ /* 0x0011e2000c101924 */
[----:B------:R-:W-:Y:S05]  /*60b0*/  BRA `(.L_x_7951) ;  /* 0x0000001000507947 */ /* 0x000fea0003800000 */
.L_x_7952:
[----:B------:R-:W0:Y:S02]  /*60c0*/  F2I.F64.TRUNC R3, R2 ;  /* 0x0000000200037311 */ /* 0x000e24000030d100 */
[----:B0-----:R0:W-:Y:S01]  /*60d0*/  STG.E.U16 desc[UR36][R22.64], R3 ;  /* 0x0000000316007986 */ /* 0x0011e2000c101524 */
[----:B------:R-:W-:Y:S05]  /*60e0*/  BRA `(.L_x_7951) ;  /* 0x0000001000447947 */ /* 0x000fea0003800000 */
.L_x_7947:
        /* <DEDUP_REMOVED lines=17> */
.L_x_7955:
        /* <DEDUP_REMOVED lines=12> */
.L_x_7954:
        /* <DEDUP_REMOVED lines=18> */
.L_x_7957:
        /* <DEDUP_REMOVED lines=13> */
.L_x_7956:
[----:B------:R0:W-:Y:S01]  /*64b0*/  STG.E.64 desc[UR36][R22.64], R4 ;  /* 0x0000000416007986 */ /* 0x0001e2000c101b24 */
[----:B------:R-:W-:Y:S05]  /*64c0*/  BRA `(.L_x_7951) ;  /* 0x0000000c004c7947 */ /* 0x000fea0003800000 */
.L_x_7946:
        /* <DEDUP_REMOVED lines=13> */
.L_x_7961:
        /* <DEDUP_REMOVED lines=25> */
.L_x_7964:
[----:B------:R-:W-:-:S04]  /*6730*/  SHF.R.U32.HI R3, RZ, 0x18, R3 ;  /* 0x00000018ff037819 */ /* 0x000fc80000011603 */
[----:B------:R-:W-:-:S04]  /*6740*/  LOP3.LUT R0, R0, 0x80, R3, 0xf8, !PT ;  /* 0x0000008000007812 */ /* 0x000fc800078ef803 */
[----:B------:R-:W-:-:S07]  /*6750*/  PRMT R11, R0, 0x7610, R11 ;  /* 0x00007610000b7816 */ /* 0x000fce000000000b */
.L_x_7963:
[----:B------:R-:W-:Y:S05]  /*6760*/  BSYNC.RECONVERGENT B0 ;  /* 0x0000000000007941 */ /* 0x000fea0003800200 */
.L_x_7962:
[----:B------:R0:W-:Y:S01]  /*6770*/  STG.E.U8 desc[UR36][R22.64], R11 ;  /* 0x0000000b16007986 */ /* 0x0001e2000c101124 */
[----:B------:R-:W-:Y:S05]  /*6780*/  BRA `(.L_x_7951) ;  /* 0x00000008009c7947 */ /* 0x000fea0003800000 */
.L_x_7960:
        /* <DEDUP_REMOVED lines=25> */
.L_x_7967:
[----:B------:R-:W-:-:S04]  /*6920*/  SHF.R.U32.HI R3, RZ, 0x18, R3 ;  /* 0x00000018ff037819 */ /* 0x000fc80000011603 */
[----:B------:R-:W-:-:S04]  /*6930*/  LOP3.LUT R0, R0, 0x80, R3, 0xf8, !PT ;  /* 0x0000008000007812 */ /* 0x000fc800078ef803 */
[----:B------:R-:W-:-:S07]  /*6940*/  PRMT R11, R0, 0x7610, R11 ;  /* 0x00007610000b7816 */ /* 0x000fce000000000b */
.L_x_7966:
[----:B------:R-:W-:Y:S05]  /*6950*/  BSYNC.RECONVERGENT B0 ;  /* 0x0000000000007941 */ /* 0x000fea0003800200 */
.L_x_7965:
[----:B------:R0:W-:Y:S01]  /*6960*/  STG.E.U8 desc[UR36][R22.64], R11 ;  /* 0x0000000b16007986 */ /* 0x0001e2000c101124 */
[----:B------:R-:W-:Y:S05]  /*6970*/  BRA `(.L_x_7951) ;  /* 0x0000000800207947 */ /* 0x000fea0003800000 */
.L_x_7959:
        /* <DEDUP_REMOVED lines=30> */
.L_x_7969:
[----:B------:R-:W0:Y:S02]  /*6b60*/  F2I.U64.F64.TRUNC R2, R2 ;  /* 0x0000000200027311 */ /* 0x000e24000030d800 */
[----:B0-----:R0:W-:Y:S01]  /*6b70*/  STG.E.64 desc[UR36][R22.64], R2 ;  /* 0x0000000216007986 */ /* 0x0011e2000c101b24 */
[----:B------:R-:W-:Y:S05]  /*6b80*/  BRA `(.L_x_7951) ;  /* 0x00000004009c7947 */ /* 0x000fea0003800000 */
.L_x_7968:
[----:B------:R-:W0:Y:S02]  /*6b90*/  F2I.U32.F64.TRUNC R3, R2 ;  /* 0x0000000200037311 */ /* 0x000e24000030d000 */
[----:B0-----:R0:W-:Y:S01]  /*6ba0*/  STG.E desc[UR36][R22.64], R3 ;  /* 0x0000000316007986 */ /* 0x0011e2000c101924 */
[----:B------:R-:W-:Y:S05]  /*6bb0*/  BRA `(.L_x_7951) ;  /* 0x0000000400907947 */ /* 0x000fea0003800000 */
.L_x_7958:
        /* <DEDUP_REMOVED lines=10> */
.L_x_7971:
[----:B------:R-:W-:-:S05]  /*6c60*/  CS2R R6, SRZ ;  /* 0x0000000000067805 */ /* 0x000fca000001ff00 */
[----:B------:R3:W-:Y:S01]  /*6c70*/  STG.E.128 desc[UR36][R22.64], R4 ;  /* 0x0000000416007986 */ /* 0x0007e2000c101d24 */
[----:B------:R-:W-:Y:S05]  /*6c80*/  BRA `(.L_x_7951) ;  /* 0x00000004005c7947 */ /* 0x000fea0003800000 */
.L_x_7970:
[----:B------:R-:W-:-:S09]  /*6c90*/  UISETP.NE.AND UP0, UPT, UR4, 0xf, UPT ;  /* 0x0000000f0400788c */ /* 0x000fd2000bf05270 */
[----:B------:R-:W-:Y:S05]  /*6ca0*/  BRA.U !UP0, `(.L_x_7972) ;  /* 0x0000000508287547 */ /* 0x000fea000b800000 */
[----:B------:R-:W-:-:S09]  /*6cb0*/  UISETP.NE.AND UP0, UPT, UR4, 0x17, UPT ;  /* 0x000000170400788c */ /* 0x000fd2000bf05270 */
[----:B------:R-:W-:Y:S05]  /*6cc0*/  BRA.U !UP0, `(.L_x_7973) ;  /* 0x0000000108b07547 */ /* 0x000fea000b800000 */
[----:B------:R-:W-:-:S09]  /*6cd0*/  UISETP.NE.AND UP0, UPT, UR4, 0x18, UPT ;  /* 0x000000180400788c */ /* 0x000fd2000bf05270 */
[----:B------:R-:W-:Y:S05]  /*6ce0*/  BRA.U !UP0, `(.L_x_7974) ;  /* 0x0000000108447547 */ /* 0x000fea000b800000 */
.L_x_7950:
        /* <DEDUP_REMOVED lines=16> */
.L_x_7975:
[----:B------:R-:W-:Y:S05]  /*6df0*/  BRA `(.L_x_7951) ;  /* 0x0000000400007947 */ /* 0x000fea0003800000 */
.L_x_7974:
        /* <DEDUP_REMOVED lines=21> */
.L_x_7977:
[----:B------:R-:W-:Y:S05]  /*6f50*/  BSYNC.RECONVERGENT B0 ;  /* 0x0000000000007941 */ /* 0x000fea0003800200 */
.L_x_7976:
[----:B------:R-:W-:-:S05]  /*6f60*/  LOP3.LUT R3, R0, 0x80, R3, 0xf8, !PT ;  /* 0x0000008000037812 */ /* 0x000fca00078ef803 */
[----:B------:R1:W-:Y:S01]  /*6f70*/  STG.E.U8 desc[UR36][R22.64], R3 ;  /* 0x0000000316007986 */ /* 0x0003e2000c101124 */
[----:B------:R-:W-:Y:S05]  /*6f80*/  BRA `(.L_x_7951) ;  /* 0x00000000009c7947 */ /* 0x000fea0003800000 */
.L_x_7973:
        /* <DEDUP_REMOVED lines=20> */
.L_x_7979:
[----:B------:R-:W-:Y:S01]  /*70d0*/  IMAD.MOV.U32 R0, RZ, RZ, 0x7f ;  /* 0x0000007fff007424 */ /* 0x000fe200078e00ff */
[----:B------:R-:W-:-:S04]  /*70e0*/  ISETP.GT.U32.AND P0, PT, R2, 0x7f800000, PT ;  /* 0x7f8000000200780c */ /* 0x000fc80003f04070 */
[----:B------:R-:W-:-:S09]  /*70f0*/  SEL R0, R0, 0x7c, P0 ;  /* 0x0000007c00007807 */ /* 0x000fd20000000000 */
.L_x_7980:
[----:B------:R-:W-:Y:S05]  /*7100*/  BSYNC.RECONVERGENT B0 ;  /* 0x0000000000007941 */ /* 0x000fea0003800200 */
.L_x_7978:
[----:B------:R-:W-:-:S04]  /*7110*/  SHF.R.U32.HI R3, RZ, 0x18, R3 ;  /* 0x00000018ff037819 */ /* 0x000fc80000011603 */
[----:B------:R-:W-:-:S05]  /*7120*/  LOP3.LUT R3, R0, 0x80, R3, 0xf8, !PT ;  /* 0x0000008000037812 */ /* 0x000fca00078ef803 */
[----:B------:R2:W-:Y:S01]  /*7130*/  STG.E.U8 desc[UR36][R22.64], R3 ;  /* 0x0000000316007986 */ /* 0x0005e2000c101124 */
[----:B------:R-:W-:Y:S05]  /*7140*/  BRA `(.L_x_7951) ;  /* 0x00000000002c7947 */ /* 0x000fea0003800000 */
.L_x_7972:
        /* <DEDUP_REMOVED lines=11> */
.L_x_7951:
[----:B------:R-:W-:-:S07]  /*7200*/  VIADD R17, R17, 0x80 ;  /* 0x0000008011117836 */ /* 0x000fce0000000000 */
.L_x_7914:
[----:B------:R-:W-:Y:S05]  /*7210*/  BSYNC.RECONVERGENT B7 ;  /* 0x0000000000077941 */ /* 0x000fea0003800200 */
.L_x_7913:
[----:B------:R-:W5:Y:S01]  /*7220*/  LDCU UR4, c[0x0][0x380] ;  /* 0x00007000ff0477ac */ /* 0x000f620008000800 */
[----:B------:R-:W-:Y:S01]  /*7230*/  BSSY.RECONVERGENT B7, `(.L_x_7981) ;  /* 0x0000388000077945 */ /* 0x000fe20003800200 */
[----:B-----5:R-:W-:-:S13]  /*7240*/  ISETP.GE.AND P0, PT, R17, UR4, PT ;  /* 0x0000000411007c0c */ /* 0x020fda000bf06270 */
[----:B------:R-:W-:Y:S05]  /*7250*/  @P0 BRA `(.L_x_7982) ;  /* 0x0000003800140947 */ /* 0x000fea0003800000 */
[----:B------:R-:W5:Y:S01]  /*7260*/  LDCU UR4, c[0x0][0x388] ;  /* 0x00007100ff0477ac */ /* 0x000f620008000800 */
[----:B0-----:R-:W-:Y:S01]  /*7270*/  MOV R0, RZ ;  /* 0x000000ff00007202 */ /* 0x001fe20000000f00 */
        /* <DEDUP_REMOVED lines=301> */
.L_x_7983:
        /* <DEDUP_REMOVED lines=18> */
.L_x_7988:
[----:B------:R-:W2:Y:S02]  /*8670*/  LDG.E.U8 R2, desc[UR36][R2.64] ;  /* 0x0000002402027981 */ /* 0x000ea4000c1e1100 */
[----:B--2---:R0:W1:Y:S02]  /*8680*/  I2F.F64.U16 R4, R2 ;  /* 0x0000000200047312 */ /* 0x0040640000101800 */
[----:B01----:R-:W-:Y:S05]  /*8690*/  BRA `(.L_x_7990) ;  /* 0x0000000c00607947 */ /* 0x003fea0003800000 */
.L_x_7987:
        /* <DEDUP_REMOVED lines=9> */
.L_x_7992:
[----:B------:R-:W2:Y:S02]  /*8730*/  LDG.E R2, desc[UR36][R2.64] ;  /* 0x0000002402027981 */ /* 0x000ea4000c1e1900 */
[----:B--2---:R0:W1:Y:S02]  /*8740*/  I2F.F64 R4, R2 ;  /* 0x0000000200047312 */ /* 0x0040640000201c00 */
[----:B01----:R-:W-:Y:S05]  /*8750*/  BRA `(.L_x_7990) ;  /* 0x0000000c00307947 */ /* 0x003fea0003800000 */
.L_x_7991:
[----:B------:R-:W2:Y:S02]  /*8760*/  LDG.E.U16 R2, desc[UR36][R2.64] ;  /* 0x0000002402027981 */ /* 0x000ea4000c1e1500 */
[----:B--2---:R0:W1:Y:S02]  /*8770*/  I2F.F64.S16 R4, R2 ;  /* 0x0000000200047312 */ /* 0x0040640000101c00 */
[----:B01----:R-:W-:Y:S05]  /*8780*/  BRA `(.L_x_7990) ;  /* 0x0000000c00247947 */ /* 0x003fea0003800000 */
.L_x_7986:
        /* <DEDUP_REMOVED lines=10> */
.L_x_7994:
[----:B------:R-:W2:Y:S02]  /*8830*/  LDG.E.U16 R0, desc[UR36][R2.64] ;  /* 0x0000002402007981 */ /* 0x000ea4000c1e1500 */
[----:B--2---:R-:W-:-:S05]  /*8840*/  HADD2.F32 R0, -RZ, R0.H0_H0 ;  /* 0x20000000ff007230 */ /* 0x004fca0000004100 */
[----:B------:R-:W-:-:S04]  /*8850*/  FMUL.FTZ R0, R0, 1 ;  /* 0x3f80000000007820 */ /* 0x000fc80000410000 */
[----:B------:R1:W2:Y:S02]  /*8860*/  F2F.F64.F32 R4, R0 ;  /* 0x0000000000047310 */ /* 0x0002a40000201800 */
[----:B-12---:R-:W-:Y:S05]  /*8870*/  BRA `(.L_x_7990) ;  /* 0x0000000800e87947 */ /* 0x006fea0003800000 */
.L_x_7993:
        /* <DEDUP_REMOVED lines=10> */
.L_x_7996:
[----:B------:R-:W2:Y:S02]  /*8920*/  LDG.E.U16 R2, desc[UR36][R2.64] ;  /* 0x0000002402027981 */ /* 0x000ea4000c1e1500 */
[----:B--2---:R-:W-:-:S05]  /*8930*/  HADD2.F32 R0, -RZ, R2.H0_H0 ;  /* 0x20000002ff007230 */ /* 0x004fca0000004100 */
[----:B------:R-:W-:-:S04]  /*8940*/  FMUL.FTZ R0, R0, 1 ;  /* 0x3f80000000007820 */ /* 0x000fc80000410000 */
[----:B------:R1:W2:Y:S02]  /*8950*/  F2F.F64.F32 R4, R0 ;  /* 0x0000000000047310 */ /* 0x0002a40000201800 */
[----:B-12---:R-:W-:Y:S05]  /*8960*/  BRA `(.L_x_7990) ;  /* 0x0000000800ac7947 */ /* 0x006fea0003800000 */
.L_x_7995:
[----:B------:R0:W5:Y:S01]  /*8970*/  LDG.E.64 R4, desc[UR36][R2.64] ;  /* 0x0000002402047981 */ /* 0x000162000c1e1b00 */
[----:B------:R-:W-:Y:S05]  /*8980*/  BRA `(.L_x_7990) ;  /* 0x0000000800a47947 */ /* 0x000fea0003800000 */
.L_x_7985:
        /* <DEDUP_REMOVED lines=13> */
.L_x_7999:
[----:B------:R1:W5:Y:S01]  /*8a60*/  LDG.E.64 R4, desc[UR36][R2.64] ;  /* 0x0000002402047981 */ /* 0x000362000c1e1b00 */
[----:B------:R-:W-:Y:S05]  /*8a70*/  BRA `(.L_x_7990) ;  /* 0x0000000800687947 */ /* 0x000fea0003800000 */
.L_x_7998:
        /* <DEDUP_REMOVED lines=27> */
.L_x_8001:
        /* <DEDUP_REMOVED lines=14> */
.L_x_8000:
[----:B------:R-:W2:Y:S02]  /*8d10*/  LDG.E.U16 R0, desc[UR36][R2.64] ;  /* 0x0000002402007981 */ /* 0x000ea4000c1e1500 */
[----:B--2---:R-:W-:-:S05]  /*8d20*/  SHF.L.U32 R0, R0, 0x10, RZ ;  /* 0x0000001000007819 */ /* 0x004fca00000006ff */
[----:B------:R-:W-:-:S04]  /*8d30*/  FMUL.FTZ R0, R0, 1 ;  /* 0x3f80000000007820 */ /* 0x000fc80000410000 */
[----:B------:R2:W3:Y:S02]  /*8d40*/  F2F.F64.F32 R4, R0 ;  /* 0x0000000000047310 */ /* 0x0004e40000201800 */
[----:B--23--:R-:W-:Y:S05]  /*8d50*/  BRA `(.L_x_7990) ;  /* 0x0000000400b07947 */ /* 0x00cfea0003800000 */
.L_x_7997:
        /* <DEDUP_REMOVED lines=11> */
.L_x_8004:
        /* <DEDUP_REMOVED lines=21> */
.L_x_8006:
[----:B------:R-:W-:Y:S05]  /*8f60*/  BSYNC.RECONVERGENT B0 ;  /* 0x0000000000007941 */ /* 0x000fea0003800200 */
.L_x_8005:
[----:B------:R-:W-:Y:S01]  /*8f70*/  IMAD.SHL.U32 R0, R0, 0x100000, RZ ;  /* 0x0010000000007824 */ /* 0x000fe200078e00ff */
[----:B------:R-:W-:-:S04]  /*8f80*/  LEA R2, R2, 0x3b800000, 0x17 ;  /* 0x3b80000002027811 */ /* 0x000fc800078eb8ff */
[----:B------:R-:W-:-:S05]  /*8f90*/  LOP3.LUT R0, R2, R0, R7, 0xfe, !PT ;  /* 0x0000000002007212 */ /* 0x000fca00078efe07 */
[----:B------:R-:W-:-:S04]  /*8fa0*/  FMUL.FTZ R0, R0, 1 ;  /* 0x3f80000000007820 */ /* 0x000fc80000410000 */
[----:B------:R4:W0:Y:S02]  /*8fb0*/  F2F.F64.F32 R4, R0 ;  /* 0x0000000000047310 */ /* 0x0008240000201800 */
[----:B0---4-:R-:W-:Y:S05]  /*8fc0*/  BRA `(.L_x_7990) ;  /* 0x0000000400147947 */ /* 0x011fea0003800000 */
.L_x_8003:
        /* <DEDUP_REMOVED lines=21> */
.L_x_8008:
[----:B------:R-:W-:Y:S05]  /*9120*/  BSYNC.RECONVERGENT B0 ;  /* 0x0000000000007941 */ /* 0x000fea0003800200 */
.L_x_8007:
[----:B------:R-:W-:Y:S02]  /*9130*/  SHF.L.U32 R0, R0, 0x15, RZ ;  /* 0x0000001500007819 */ /* 0x000fe400000006ff */
[----:B------:R-:W-:-:S04]  /*9140*/  LEA R2, R2, 0x37800000, 0x17 ;  /* 0x3780000002027811 */ /* 0x000fc800078eb8ff */
[----:B------:R-:W-:-:S05]  /*9150*/  LOP3.LUT R0, R2, R0, R7, 0xfe, !PT ;  /* 0x0000000002007212 */ /* 0x000fca00078efe07 */
[----:B------:R-:W-:-:S04]  /*9160*/  FMUL.FTZ R0, R0, 1 ;  /* 0x3f80000000007820 */ /* 0x000fc80000410000 */
[----:B------:R4:W0:Y:S02]  /*9170*/  F2F.F64.F32 R4, R0 ;  /* 0x0000000000047310 */ /* 0x0008240000201800 */
[----:B0---4-:R-:W-:Y:S05]  /*9180*/  BRA `(.L_x_7990) ;  /* 0x0000000000a47947 */ /* 0x011fea0003800000 */
.L_x_8002:
        /* <DEDUP_REMOVED lines=18> */
.L_x_7989:
        /* <DEDUP_REMOVED lines=16> */
.L_x_8011:
[----:B------:R-:W-:Y:S01]  /*93b0*/  CS2R R4, SRZ ;  /* 0x0000000000047805 */ /* 0x000fe2000001ff00 */
[----:B------:R-:W-:Y:S06]  /*93c0*/  BRA `(.L_x_7990) ;  /* 0x0000000000147947 */ /* 0x000fec0003800000 */
.L_x_8010:
[----:B------:R-:W2:Y:S02]  /*93d0*/  LDG.E.64 R4, desc[UR36][R2.64] ;  /* 0x0000002402047981 */ /* 0x000ea4000c1e1b00 */
[----:B--2---:R-:W4:Y:S02]  /*93e0*/  I2F.F64.U64 R4, R4 ;  /* 0x0000000400047312 */ /* 0x004f240000301800 */
[----:B----4-:R-:W-:Y:S05]  /*93f0*/  BRA `(.L_x_7990) ;  /* 0x0000000000087947 */ /* 0x010fea0003800000 */
.L_x_8009:
[----:B------:R-:W2:Y:S02]  /*9400*/  LDG.E R2, desc[UR36][R2.64] ;  /* 0x0000002402027981 */ /* 0x000ea4000c1e1900 */
[----:B--2---:R2:W3:Y:S02]  /*9410*/  I2F.F64.U32 R4, R2 ;  /* 0x0000000200047312 */ /* 0x0044e40000201800 */
.L_x_7990:
[----:B------:R-:W-:Y:S05]  /*9420*/  BSYNC.RECONVERGENT B6 ;  /* 0x0000000000067941 */ /* 0x000fea0003800200 */
.L_x_7984:
[----:B01-3-5:R-:W0:Y:S01]  /*9430*/  MUFU.RCP64H R3, R5 ;  /* 0x0000000500037308 */ /* 0x02be220000001800 */
[----:B------:R-:W1:Y:S01]  /*9440*/  LDCU.64 UR4, c[0x0][0x598] ;  /* 0x0000b300ff0477ac */ /* 0x000e620008000a00 */
[----:B------:R-:W3:Y:S01]  /*9450*/  LDC R0, c[0x0][0x59c] ;  /* 0x00016700ff007b82 */ /* 0x000ee20000000800 */
[----:B--2---:R-:W-:Y:S01]  /*9460*/  IMAD.MOV.U32 R2, RZ, RZ, 0x1 ;  /* 0x00000001ff027424 */ /* 0x004fe200078e00ff */
[----:B------:R-:W-:Y:S05]  /*9470*/  BSSY.RECONVERGENT B0, `(.L_x_8012) ;  /* 0x000002f000007945 */ /* 0x000fea0003800200 */
[----:B0-----:R-:W0:Y:S01]  /*9480*/  DFMA R6, R2, -R4, 1 ;  /* 0x3ff000000206742b */ /* 0x001e220000000804 */
        /* <DEDUP_REMOVED lines=20> */
[----:B0-----:R-:W1:-:S15]  /*95d0*/  DFMA R2, R6, R2, R6 ;  /* 0x000000020602722b */ /* 0x001e5e0000000006 */
[----:B------:R-:W-:-:S15]  /*95e0*/  NOP ;  /* 0x0000000000007918 */ /* 0x000fde0000000000 */
[----:B------:R-:W-:-:S15]  /*95f0*/  NOP ;  /* 0x0000000000007918 */ /* 0x000fde0000000000 */
[----:B------:R-:W-:-:S15]  /*9600*/  NOP ;  /* 0x0000000000007918 */ /* 0x000fde0000000000 */
[----:B------:R-:W-:-:S04]  /*9610*/  NOP ;  /* 0x0000000000007918 */ /* 0x000fc80000000000 */
[----:B-1----:R-:W0:-:S15]  /*9620*/  DMUL R6, R2, UR4 ;  /* 0x0000000402067c28 */ /* 0x002e1e0008000000 */
        /* <DEDUP_REMOVED lines=19> */
.L_x_8013:
[----:B------:R-:W-:Y:S05]  /*9760*/  BSYNC.RECONVERGENT B0 ;  /* 0x0000000000007941 */ /* 0x000fea0003800200 */
.L_x_8012:
        /* <DEDUP_REMOVED lines=15> */
.L_x_8017:
[----:B------:R-:W0:Y:S02]  /*9860*/  F2I.S64.F64.TRUNC R2, R2 ;  /* 0x0000000200027311 */ /* 0x000e24000030d900 */
[----:B0-----:R-:W-:-:S05]  /*9870*/  IMAD.MOV.U32 R5, RZ, RZ, R2 ;  /* 0x000000ffff057224 */ /* 0x001fca00078e0002 */
[----:B------:R0:W-:Y:S01]  /*9880*/  STG.E.U8 desc[UR36][R22.64], R5 ;  /* 0x0000000516007986 */ /* 0x0001e2000c101124 */
[----:B------:R-:W-:Y:S05]  /*9890*/  BRA `(.L_x_8019) ;  /* 0x0000001000807947 */ /* 0x000fea0003800000 */
.L_x_8016:
        /* <DEDUP_REMOVED lines=9> */
.L_x_8021:
[----:B------:R-:W0:Y:S02]  /*9930*/  F2I.F64.TRUNC R3, R2 ;  /* 0x0000000200037311 */ /* 0x000e24000030d100 */
[----:B0-----:R3:W-:Y:S01]  /*9940*/  STG.E desc[UR36][R22.64], R3 ;  /* 0x0000000316007986 */ /* 0x0017e2000c101924 */
[----:B------:R-:W-:Y:S05]  /*9950*/  BRA `(.L_x_8019) ;  /* 0x0000001000507947 */ /* 0x000fea0003800000 */
.L_x_8020:
[----:B------:R-:W0:Y:S02]  /*9960*/  F2I.F64.TRUNC R3, R2 ;  /* 0x0000000200037311 */ /* 0x000e24000030d100 */
[----:B0-----:R2:W-:Y:S01]  /*9970*/  STG.E.U16 desc[UR36][R22.64], R3 ;  /* 0x0000000316007986 */ /* 0x0015e2000c101524 */
[----:B------:R-:W-:Y:S05]  /*9980*/  BRA `(.L_x_8019) ;  /* 0x0000001000447947 */ /* 0x000fea0003800000 */
.L_x_8015:
        /* <DEDUP_REMOVED lines=17> */
.L_x_8023:
        /* <DEDUP_REMOVED lines=12> */
.L_x_8022:
        /* <DEDUP_REMOVED lines=18> */
.L_x_8025:
        /* <DEDUP_REMOVED lines=13> */
.L_x_8024:
[----:B------:R0:W-:Y:S01]  /*9d50*/  STG.E.64 desc[UR36][R22.64], R4 ;  /* 0x0000000416007986 */ /* 0x0001e2000c101b24 */
[----:B------:R-:W-:Y:S05]  /*9d60*/  BRA `(.L_x_8019) ;  /* 0x0000000c004c7947 */ /* 0x000fea0003800000 */
.L_x_8014:
        /* <DEDUP_REMOVED lines=13> */
.L_x_8029:
        /* <DEDUP_REMOVED lines=25> */
.L_x_8032:
[----:B------:R-:W-:-:S04]  /*9fd0*/  SHF.R.U32.HI R3, RZ, 0x18, R3 ;  /* 0x00000018ff037819 */ /* 0x000fc80000011603 */
[----:B------:R-:W-:-:S04]  /*9fe0*/  LOP3.LUT R0, R0, 0x80, R3, 0xf8, !PT ;  /* 0x0000008000007812 */ /* 0x000fc800078ef803 */
[----:B------:R-:W-:-:S07]  /*9ff0*/  PRMT R11, R0, 0x7610, R11 ;  /* 0x00007610000b7816 */ /* 0x000fce000000000b */
.L_x_8031:
[----:B------:R-:W-:Y:S05]  /*a000*/  BSYNC.RECONVERGENT B0 ;  /* 0x0000000000007941 */ /* 0x000fea0003800200 */
.L_x_8030:
[----:B------:R0:W-:Y:S01]  /*a010*/  STG.E.U8 desc[UR36][R22.64], R11 ;  /* 0x0000000b16007986 */ /* 0x0001e2000c101124 */
[----:B------:R-:W-:Y:S05]  /*a020*/  BRA `(.L_x_8019) ;  /* 0x00000008009c7947 */ /* 0x000fea0003800000 */
.L_x_8028:
        /* <DEDUP_REMOVED lines=25> */
.L_x_8035:
[----:B------:R-:W-:-:S04]  /*a1c0*/  SHF.R.U32.HI R3, RZ, 0x18, R3 ;  /* 0x00000018ff037819 */ /* 0x000fc80000011603 */
[----:B------:R-:W-:-:S04]  /*a1d0*/  LOP3.LUT R0, R0, 0x80, R3, 0xf8, !PT ;  /* 0x0000008000007812 */ /* 0x000fc800078ef803 */
[----:B------:R-:W-:-:S07]  /*a1e0*/  PRMT R11, R0, 0x7610, R11 ;  /* 0x00007610000b7816 */ /* 0x000fce000000000b */
.L_x_8034:
[----:B------:R-:W-:Y:S05]  /*a1f0*/  BSYNC.RECONVERGENT B0 ;  /* 0x0000000000007941 */ /* 0x000fea0003800200 */
.L_x_8033:
[----:B------:R0:W-:Y:S01]  /*a200*/  STG.E.U8 desc[UR36][R22.64], R11 ;  /* 0x0000000b16007986 */ /* 0x0001e2000c101124 */
[----:B------:R-:W-:Y:S05]  /*a210*/  BRA `(.L_x_8019) ;  /* 0x0000000800207947 */ /* 0x000fea0003800000 */
.L_x_8027:
        /* <DEDUP_REMOVED lines=28> */
[----:B------:R0:W-:Y:S01]  /*a3e0*/  STG.E.U8 desc[UR36][R22.64], R3 ;  /* 0x0000000316007986 */ /* 0x0001e2000c101124 */
[----:B------:R-:W-:Y:S05]  /*a3f0*/  BRA `(.L_x_8019) ;  /* 0x0000000400a87947 */ /* 0x000fea0003800000 */
.L_x_8037:
[----:B------:R-:W0:Y:S02]  /*a400*/  F2I.U64.F64.TRUNC R2, R2 ;  /* 0x0000000200027311 */ /* 0x000e24000030d800 */
[----:B0-----:R0:W-:Y:S01]  /*a410*/  STG.E.64 desc[UR36][R22.64], R2 ;  /* 0x0000000216007986 */ /* 0x0011e2000c101b24 */
[----:B------:R-:W-:Y:S05]  /*a420*/  BRA `(.L_x_8019) ;  /* 0x00000004009c7947 */ /* 0x000fea0003800000 */
.L_x_8036:
[----:B------:R-:W0:Y:S02]  /*a430*/  F2I.U32.F64.TRUNC R3, R2 ;  /* 0x0000000200037311 */ /* 0x000e24000030d000 */
[----:B0-----:R0:W-:Y:S01]  /*a440*/  STG.E desc[UR36][R22.64], R3 ;  /* 0x0000000316007986 */ /* 0x0011e2000c101924 */
[----:B------:R-:W-:Y:S05]  /*a450*/  BRA `(.L_x_8019) ;  /* 0x0000000400907947 */ /* 0x000fea0003800000 */
.L_x_8026:
        /* <DEDUP_REMOVED lines=10> */
.L_x_8039:
[----:B------:R-:W-:-:S05]  /*a500*/  CS2R R6, SRZ ;  /* 0x0000000000067805 */ /* 0x000fca000001ff00 */
[----:B------:R0:W-:Y:S01]  /*a510*/  STG.E.128 desc[UR36][R22.64], R4 ;  /* 0x0000000416007986 */ /* 0x0001e2000c101d24 */
[----:B------:R-:W-:Y:S05]  /*a520*/  BRA `(.L_x_8019) ;  /* 0x00000004005c7947 */ /* 0x000fea0003800000 */
.L_x_8038:
[----:B------:R-:W-:-:S09]  /*a530*/  UISETP.NE.AND UP0, UPT, UR4, 0xf, UPT ;  /* 0x0000000f0400788c */ /* 0x000fd2000bf05270 */
[----:B------:R-:W-:Y:S05]  /*a540*/  BRA.U !UP0, `(.L_x_8040) ;  /* 0x0000000508287547 */ /* 0x000fea000b800000 */
[----:B------:R-:W-:-:S09]  /*a550*/  UISETP.NE.AND UP0, UPT, UR4, 0x17, UPT ;  /* 0x000000170400788c */ /* 0x000fd2000bf05270 */
[----:B------:R-:W-:Y:S05]  /*a560*/  BRA.U !UP0, `(.L_x_8041) ;  /* 0x0000000108b07547 */ /* 0x000fea000b800000 */
[----:B------:R-:W-:-:S09]  /*a570*/  UISETP.NE.AND UP0, UPT, UR4, 0x18, UPT ;  /* 0x000000180400788c */ /* 0x000fd2000bf05270 */
[----:B------:R-:W-:Y:S05]  /*a580*/  BRA.U !UP0, `(.L_x_8042) ;  /* 0x0000000108447547 */ /* 0x000fea000b800000 */
.L_x_8018:
        /* <DEDUP_REMOVED lines=16> */
.L_x_8043:
[----:B------:R-:W-:Y:S05]  /*a690*/  BRA `(.L_x_8019) ;  /* 0x0000000400007947 */ /* 0x000fea0003800000 */
.L_x_8042:
        /* <DEDUP_REMOVED lines=21> */
.L_x_8045:
[----:B------:R-:W-:Y:S05]  /*a7f0*/  BSYNC.RECONVERGENT B0 ;  /* 0x0000000000007941 */ /* 0x000fea0003800200 */
.L_x_8044:
[----:B------:R-:W-:-:S05]  /*a800*/  LOP3.LUT R3, R0, 0x80, R3, 0xf8, !PT ;  /* 0x0000008000037812 */ /* 0x000fca00078ef803 */
[----:B------:R0:W-:Y:S01]  /*a810*/  STG.E.U8 desc[UR36][R22.64], R3 ;  /* 0x0000000316007986 */ /* 0x0001e2000c101124 */
[----:B------:R-:W-:Y:S05]  /*a820*/  BRA `(.L_x_8019) ;  /* 0x00000000009c7947 */ /* 0x000fea0003800000 */
.L_x_8041:
        /* <DEDUP_REMOVED lines=20> */
.L_x_8047:
[----:B------:R-:W-:Y:S01]  /*a970*/  IMAD.MOV.U32 R0, RZ, RZ, 0x7f ;  /* 0x0000007fff007424 */ /* 0x000fe200078e00ff */
[----:B------:R-:W-:-:S04]  /*a980*/  ISETP.GT.U32.AND P0, PT, R2, 0x7f800000, PT ;  /* 0x7f8000000200780c */ /* 0x000fc80003f04070 */
[----:B------:R-:W-:-:S09]  /*a990*/  SEL R0, R0, 0x7c, P0 ;  /* 0x0000007c00007807 */ /* 0x000fd20000000000 */
.L_x_8048:
[----:B------:R-:W-:Y:S05]  /*a9a0*/  BSYNC.RECONVERGENT B0 ;  /* 0x0000000000007941 */ /* 0x000fea0003800200 */
.L_x_8046:
[----:B------:R-:W-:-:S04]  /*a9b0*/  SHF.R.U32.HI R3, RZ, 0x18, R3 ;  /* 0x00000018ff037819 */ /* 0x000fc80000011603 */
[----:B------:R-:W-:-:S05]  /*a9c0*/  LOP3.LUT R3, R0, 0x80, R3, 0xf8, !PT ;  /* 0x0000008000037812 */ /* 0x000fca00078ef803 */
[----:B------:R0:W-:Y:S01]  /*a9d0*/  STG.E.U8 desc[UR36][R22.64], R3 ;  /* 0x0000000316007986 */ /* 0x0001e2000c101124 */
[----:B------:R-:W-:Y:S05]  /*a9e0*/  BRA `(.L_x_8019) ;  /* 0x00000000002c7947 */ /* 0x000fea0003800000 */
.L_x_8040:
        /* <DEDUP_REMOVED lines=11> */
.L_x_8019:
[----:B------:R-:W-:-:S07]  /*aaa0*/  IADD3 R17, PT, PT, R17, 0x80, RZ ;  /* 0x0000008011117810 */ /* 0x000fce0007ffe0ff */
.L_x_7982:
[----:B------:R-:W-:Y:S05]  /*aab0*/  BSYNC.RECONVERGENT B7 ;  /* 0x0000000000077941 */ /* 0x000fea0003800200 */
.L_x_7981:
[----:B------:R-:W5:Y:S02]  /*aac0*/  LDCU UR4, c[0x0][0x380] ;  /* 0x00007000ff0477ac */ /* 0x000f640008000800 */
[----:B-----5:R-:W-:-:S13]  /*aad0*/  ISETP.GE.AND P0, PT, R17, UR4, PT ;  /* 0x0000000411007c0c */ /* 0x020fda000bf06270 */
[----:B------:R-:W-:Y:S05]  /*aae0*/  @P0 EXIT ;  /* 0x000000000000094d */ /* 0x000fea0003800000 */
[----:B------:R-:W5:Y:S01]  /*aaf0*/  LDCU UR4, c[0x0][0x388] ;  /* 0x00007100ff0477ac */ /* 0x000f620008000800 */
[----:B0-----:R-:W-:Y:S01]  /*ab00*/  IMAD.MOV.U32 R0, RZ, RZ, RZ ;  /* 0x000000ffff007224 */ /* 0x001fe200078e00ff */
[----:B------:R-:W-:Y:S01]  /*ab10*/  MOV R16, RZ ;  /* 0x000000ff00107202 */ /* 0x000fe20000000f00 */
[----:B-----5:R-:W-:-:S09]  /*ab20*/  UISETP.NE.AND UP0, UPT, UR4, URZ, UPT ;  /* 0x000000ff0400728c */ /* 0x020fd2000bf05270 */
[----:B------:R-:W-:Y:S05]  /*ab30*/  BRA.U !UP0, `(.L_x_8049) ;  /* 0x0000001108a87547 */ /* 0x000fea000b800000 */
[----:B------:R-:W4:Y:S01]  /*ab40*/  LDCU.64 UR4, c[0x0][0x390] ;  /* 0x00007200ff0477ac */ /* 0x000f220008000a00 */
[----:B------:R-:W-:Y:S01]  /*ab50*/  IMAD.MOV.U32 R16, RZ, RZ, RZ ;  /* 0x000000ffff107224 */ /* 0x000fe200078e00ff */
[----:B------:R-:W0:Y:S01]  /*ab60*/  LDCU UR6, c[0x0][0x38c] ;  /* 0x00007180ff0677ac */ /* 0x000e220008000800 */
[----:B------:R-:W5:Y:S01]  /*ab70*/  LDCU.64 UR8, c[0x0][0x4b8] ;  /* 0x00009700ff0877ac */ /* 0x000f620008000a00 */
[----:B------:R-:W-:Y:S01]  /*ab80*/  UISETP.NE.AND UP0, UPT, UR43, URZ, UPT ;  /* 0x000000ff2b00728c */ /* 0x000fe2000bf05270 */
[----:B----4-:R-:W-:-:S05]  /*ab90*/  IMAD.HI.U32 R2, R17, UR4, R16 ;  /* 0x0000000411027c27 */ /* 0x010fca000f8e0010 */
[----:B-123--:R-:W-:-:S04]  /*aba0*/  SHF.R.U32.HI R3, RZ, UR5, R2 ;  /* 0x00000005ff037c19 */ /* 0x00efc80008011602 */
        /* <DEDUP_REMOVED lines=291> */
.L_x_8049:
[----:B------:R-:W0:Y:S01]  /*bde0*/  LDCU.128 UR8, c[0x0][0x580] ;  /* 0x0000b000ff0877ac */ /* 0x000e220008000c00 */
[----:B------:R-:W-:Y:S01]  /*bdf0*/  BSSY.RECONVERGENT B6, `(.L_x_8050) ;  /* 0x00000ee000067945 */ /* 0x000fe20003800200 */
[----:B------:R-:W-:-:S04]  /*be00*/  UPRMT UR4, UR44, 0x9910, URZ ;  /* 0x000099102c047896 */ /* 0x000fc800080000ff */
[----:B------:R-:W-:Y:S01]  /*be10*/  UISETP.GT.AND UP0, UPT, UR4, 0x9, UPT ;  /* 0x000000090400788c */ /* 0x000fe2000bf04270 */
[----:B0-----:R-:W-:Y:S02]  /*be20*/  IADD3 R16, P0, PT, R16, UR8, RZ ;  /* 0x0000000810107c10 */ /* 0x001fe4000ff1e0ff */
[----:B----4-:R-:W-:-:S03]  /*be30*/  IADD3 R2, P1, PT, R0, UR10, RZ ;  /* 0x0000000a00027c10 */ /* 0x010fc6000ff3e0ff */
[----:B------:R-:W-:Y:S01]  /*be40*/  IMAD.X R17, RZ, RZ, UR9, P0 ;  /* 0x00000009ff117e24 */ /* 0x000fe200080e06ff */
[----:B-123--:R-:W-:Y:S02]  /*be50*/  IADD3.X R3, PT, PT, RZ, UR11, RZ, P1, !PT ;  /* 0x0000000bff037c10 */ /* 0x00efe40008ffe4ff */
        /* <DEDUP_REMOVED lines=12> */
.L_x_8054:
[----:B------:R-:W2:Y:S02]  /*bf20*/  LDG.E.U8 R2, desc[UR36][R2.64] ;  /* 0x0000002402027981 */ /* 0x000ea4000c1e1100 */
[----:B--2---:R1:W2:Y:S02]  /*bf30*/  I2F.F64.U16 R4, R2 ;  /* 0x0000000200047312 */ /* 0x0042a40000101800 */
[----:B-12---:R-:W-:Y:S05]  /*bf40*/  BRA `(.L_x_8056) ;  /* 0x0000000c00607947 */ /* 0x006fea0003800000 */
.L_x_8053:
        /* <DEDUP_REMOVED lines=9> */
.L_x_8058:
[----:B------:R-:W2:Y:S02]  /*bfe0*/  LDG.E R2, desc[UR36][R2.64] ;  /* 0x0000002402027981 */ /* 0x000ea4000c1e1900 */
[----:B--2---:R1:W2:Y:S02]  /*bff0*/  I2F.F64 R4, R2 ;  /* 0x0000000200047312 */ /* 0x0042a40000201c00 */
[----:B-12---:R-:W-:Y:S05]  /*c000*/  BRA `(.L_x_8056) ;  /* 0x0000000c00307947 */ /* 0x006fea0003800000 */
.L_x_8057:
[----:B------:R-:W2:Y:S02]  /*c010*/  LDG.E.U16 R2, desc[UR36][R2.64] ;  /* 0x0000002402027981 */ /* 0x000ea4000c1e1500 */
[----:B--2---:R1:W2:Y:S02]  /*c020*/  I2F.F64.S16 R4, R2 ;  /* 0x0000000200047312 */ /* 0x0042a40000101c00 */
[----:B-12---:R-:W-:Y:S05]  /*c030*/  BRA `(.L_x_8056) ;  /* 0x0000000c00247947 */ /* 0x006fea0003800000 */
.L_x_8052:
        /* <DEDUP_REMOVED lines=10> */
.L_x_8060:
[----:B------:R-:W2:Y:S02]  /*c0e0*/  LDG.E.U16 R0, desc[UR36][R2.64] ;  /* 0x0000002402007981 */ /* 0x000ea4000c1e1500 */
[----:B--2---:R-:W-:-:S05]  /*c0f0*/  HADD2.F32 R0, -RZ, R0.H0_H0 ;  /* 0x20000000ff007230 */ /* 0x004fca0000004100 */
[----:B------:R-:W-:-:S04]  /*c100*/  FMUL.FTZ R0, R0, 1 ;  /* 0x3f80000000007820 */ /* 0x000fc80000410000 */
[----:B------:R0:W1:Y:S02]  /*c110*/  F2F.F64.F32 R4, R0 ;  /* 0x0000000000047310 */ /* 0x0000640000201800 */
[----:B01----:R-:W-:Y:S05]  /*c120*/  BRA `(.L_x_8056) ;  /* 0x0000000800e87947 */ /* 0x003fea0003800000 */
.L_x_8059:
        /* <DEDUP_REMOVED lines=10> */
.L_x_8062:
[----:B------:R-:W2:Y:S02]  /*c1d0*/  LDG.E.U16 R2, desc[UR36][R2.64] ;  /* 0x0000002402027981 */ /* 0x000ea4000c1e1500 */
[----:B--2---:R-:W-:-:S05]  /*c1e0*/  HADD2.F32 R0, -RZ, R2.H0_H0 ;  /* 0x20000002ff007230 */ /* 0x004fca0000004100 */
[----:B------:R-:W-:-:S04]  /*c1f0*/  FMUL.FTZ R0, R0, 1 ;  /* 0x3f80000000007820 */ /* 0x000fc80000410000 */
[----:B------:R1:W2:Y:S02]  /*c200*/  F2F.F64.F32 R4, R0 ;  /* 0x0000000000047310 */ /* 0x0002a40000201800 */
[----:B-12---:R-:W-:Y:S05]  /*c210*/  BRA `(.L_x_8056) ;  /* 0x0000000800ac7947 */ /* 0x006fea0003800000 */
.L_x_8061:
[----:B------:R0:W5:Y:S01]  /*c220*/  LDG.E.64 R4, desc[UR36][R2.64] ;  /* 0x0000002402047981 */ /* 0x000162000c1e1b00 */
[----:B------:R-:W-:Y:S05]  /*c230*/  BRA `(.L_x_8056) ;  /* 0x0000000800a47947 */ /* 0x000fea0003800000 */
.L_x_8051:
        /* <DEDUP_REMOVED lines=13> */
.L_x_8065:
[----:B------:R3:W5:Y:S01]  /*c310*/  LDG.E.64 R4, desc[UR36][R2.64] ;  /* 0x0000002402047981 */ /* 0x000762000c1e1b00 */
[----:B------:R-:W-:Y:S05]  /*c320*/  BRA `(.L_x_8056) ;  /* 0x0000000800687947 */ /* 0x000fea0003800000 */
.L_x_8064:
        /* <DEDUP_REMOVED lines=25> */
[----:B------:R-:W3:Y:S02]  /*c4c0*/  F2F.F64.F32 R4, R5 ;  /* 0x0000000500047310 */ /* 0x000ee40000201800 */
[----:B---3--:R-:W-:Y:S05]  /*c4d0*/  BRA `(.L_x_8056) ;  /* 0x0000000400fc7947 */ /* 0x008fea0003800000 */
.L_x_8067:
        /* <DEDUP_REMOVED lines=14> */
.L_x_8066:
[----:B------:R-:W2:Y:S02]  /*c5c0*/  LDG.E.U16 R0, desc[UR36][R2.64] ;  /* 0x0000002402007981 */ /* 0x000ea4000c1e1500 */
[----:B--2---:R-:W-:-:S04]  /*c5d0*/  IMAD.U32 R0, R0, 0x10000, RZ ;  /* 0x0001000000007824 */ /* 0x004fc800078e00ff */
[----:B------:R-:W-:-:S04]  /*c5e0*/  FMUL.FTZ R0, R0, 1 ;  /* 0x3f80000000007820 */ /* 0x000fc80000410000 */
[----:B------:R3:W4:Y:S02]  /*c5f0*/  F2F.F64.F32 R4, R0 ;  /* 0x0000000000047310 */ /* 0x0007240000201800 */
[----:B---34-:R-:W-:Y:S05]  /*c600*/  BRA `(.L_x_8056) ;  /* 0x0000000400b07947 */ /* 0x018fea0003800000 */
.L_x_8063:
        /* <DEDUP_REMOVED lines=11> */
.L_x_8070:
        /* <DEDUP_REMOVED lines=21> */
.L_x_8072:
[----:B------:R-:W-:Y:S05]  /*c810*/  BSYNC.RECONVERGENT B0 ;  /* 0x0000000000007941 */ /* 0x000fea0003800200 */
.L_x_8071:
[----:B------:R-:W-:Y:S02]  /*c820*/  SHF.L.U32 R0, R0, 0x14, RZ ;  /* 0x0000001400007819 */ /* 0x000fe400000006ff */
[----:B------:R-:W-:-:S04]  /*c830*/  LEA R2, R2, 0x3b800000, 0x17 ;  /* 0x3b80000002027811 */ /* 0x000fc800078eb8ff */
[----:B------:R-:W-:-:S05]  /*c840*/  LOP3.LUT R0, R2, R0, R7, 0xfe, !PT ;  /* 0x0000000002007212 */ /* 0x000fca00078efe07 */
[----:B------:R-:W-:-:S04]  /*c850*/  FMUL.FTZ R0, R0, 1 ;  /* 0x3f80000000007820 */ /* 0x000fc80000410000 */
[----:B------:R3:W4:Y:S02]  /*c860*/  F2F.F64.F32 R4, R0 ;  /* 0x0000000000047310 */ /* 0x0007240000201800 */
[----:B---34-:R-:W-:Y:S05]  /*c870*/  BRA `(.L_x_8056) ;  /* 0x0000000400147947 */ /* 0x018fea0003800000 */
.L_x_8069:
        /* <DEDUP_REMOVED lines=21> */
.L_x_8074:
[----:B------:R-:W-:Y:S05]  /*c9d0*/  BSYNC.RECONVERGENT B0 ;  /* 0x0000000000007941 */ /* 0x000fea0003800200 */
.L_x_8073:
[----:B------:R-:W-:Y:S01]  /*c9e0*/  IMAD.SHL.U32 R0, R0, 0x200000, RZ ;  /* 0x0020000000007824 */ /* 0x000fe200078e00ff */
[----:B------:R-:W-:-:S04]  /*c9f0*/  LEA R2, R2, 0x37800000, 0x17 ;  /* 0x3780000002027811 */ /* 0x000fc800078eb8ff */
[----:B------:R-:W-:-:S05]  /*ca00*/  LOP3.LUT R0, R2, R0, R7, 0xfe, !PT ;  /* 0x0000000002007212 */ /* 0x000fca00078efe07 */
[----:B------:R-:W-:-:S04]  /*ca10*/  FMUL.FTZ R0, R0, 1 ;  /* 0x3f80000000007820 */ /* 0x000fc80000410000 */
[----:B------:R3:W4:Y:S02]  /*ca20*/  F2F.F64.F32 R4, R0 ;  /* 0x0000000000047310 */ /* 0x0007240000201800 */
[----:B---34-:R-:W-:Y:S05]  /*ca30*/  BRA `(.L_x_8056) ;  /* 0x0000000000a47947 */ /* 0x018fea0003800000 */
.L_x_8068:
        /* <DEDUP_REMOVED lines=16> */
[----:B------:R3:W4:Y:S02]  /*cb40*/  @P0 F2F.F64.F32 R4, R0 ;  /* 0x0000000000040310 */ /* 0x0007240000201800 */
[----:B---34-:R-:W-:Y:S05]  /*cb50*/  BRA `(.L_x_8056) ;  /* 0x00000000005c7947 */ /* 0x018fea0003800000 */
.L_x_8055:
        /* <DEDUP_REMOVED lines=16> */
.L_x_8077:
[----:B------:R-:W-:Y:S01]  /*cc60*/  CS2R R4, SRZ ;  /* 0x0000000000047805 */ /* 0x000fe2000001ff00 */
[----:B------:R-:W-:Y:S06]  /*cc70*/  BRA `(.L_x_8056) ;  /* 0x0000000000147947 */ /* 0x000fec0003800000 */
.L_x_8076:
[----:B------:R-:W2:Y:S02]  /*cc80*/  LDG.E.64 R4, desc[UR36][R2.64] ;  /* 0x0000002402047981 */ /* 0x000ea4000c1e1b00 */
[----:B--2---:R-:W3:Y:S02]  /*cc90*/  I2F.F64.U64 R4, R4 ;  /* 0x0000000400047312 */ /* 0x004ee40000301800 */
[----:B---3--:R-:W-:Y:S05]  /*cca0*/  BRA `(.L_x_8056) ;  /* 0x0000000000087947 */ /* 0x008fea0003800000 */
.L_x_8075:
[----:B------:R-:W2:Y:S02]  /*ccb0*/  LDG.E R2, desc[UR36][R2.64] ;  /* 0x0000002402027981 */ /* 0x000ea4000c1e1900 */
[----:B--2---:R1:W2:Y:S02]  /*ccc0*/  I2F.F64.U32 R4, R2 ;  /* 0x0000000200047312 */ /* 0x0042a40000201800 */
.L_x_8056:
[----:B------:R-:W-:Y:S05]  /*ccd0*/  BSYNC.RECONVERGENT B6 ;  /* 0x0000000000067941 */ /* 0x000fea0003800200 */
.L_x_8050:
[----:B0-23-5:R-:W0:Y:S01]  /*cce0*/  MUFU.RCP64H R3, R5 ;  /* 0x0000000500037308 */ /* 0x02de220000001800 */
[----:B------:R-:W2:Y:S01]  /*ccf0*/  LDCU.64 UR4, c[0x0][0x598] ;  /* 0x0000b300ff0477ac */ /* 0x000ea20008000a00 */
[----:B------:R-:W3:Y:S01]  /*cd00*/  LDC R0, c[0x0][0x59c] ;  /* 0x00016700ff007b82 */ /* 0x000ee20000000800 */
[----:B-1----:R-:W-:Y:S01]  /*cd10*/  MOV R2, 0x1 ;  /* 0x0000000100027802 */ /* 0x002fe20000000f00 */
        /* <DEDUP_REMOVED lines=32> */
[----:B0-----:R-:W0:-:S15]  /*cf20*/  DFMA R8, R6, -R4, UR4 ;  /* 0x0000000406087e2b */ /* 0x001e1e0008000804 */
        /* <DEDUP_REMOVED lines=12> */
.L_x_8079:
[----:B------:R-:W-:Y:S05]  /*cff0*/  BSYNC.RECONVERGENT B0 ;  /* 0x0000000000007941 */ /* 0x000fea0003800200 */
.L_x_8078:
        /* <DEDUP_REMOVED lines=15> */
.L_x_8083:
[----:B------:R-:W0:Y:S02]  /*d0f0*/  F2I.S64.F64.TRUNC R2, R2 ;  /* 0x0000000200027311 */ /* 0x000e24000030d900 */
[----:B0-----:R-:W-:-:S05]  /*d100*/  IMAD.MOV.U32 R5, RZ, RZ, R2 ;  /* 0x000000ffff057224 */ /* 0x001fca00078e0002 */
[----:B------:R-:W-:Y:S01]  /*d110*/  STG.E.U8 desc[UR36][R16.64], R5 ;  /* 0x0000000510007986 */ /* 0x000fe2000c101124 */
[----:B------:R-:W-:Y:S05]  /*d120*/  EXIT ;  /* 0x000000000000794d */ /* 0x000fea0003800000 */
.L_x_8082:
        /* <DEDUP_REMOVED lines=9> */
.L_x_8086:
[----:B------:R-:W0:Y:S02]  /*d1c0*/  F2I.F64.TRUNC R3, R2 ;  /* 0x0000000200037311 */ /* 0x000e24000030d100 */
[----:B0-----:R-:W-:Y:S01]  /*d1d0*/  STG.E desc[UR36][R16.64], R3 ;  /* 0x0000000310007986 */ /* 0x001fe2000c101924 */
[----:B------:R-:W-:Y:S05]  /*d1e0*/  EXIT ;  /* 0x000000000000794d */ /* 0x000fea0003800000 */
.L_x_8085:
[----:B------:R-:W0:Y:S02]  /*d1f0*/  F2I.F64.TRUNC R3, R2 ;  /* 0x0000000200037311 */ /* 0x000e24000030d100 */
[----:B0-----:R-:W-:Y:S01]  /*d200*/  STG.E.U16 desc[UR36][R16.64], R3 ;  /* 0x0000000310007986 */ /* 0x001fe2000c101524 */
[----:B------:R-:W-:Y:S05]  /*d210*/  EXIT ;  /* 0x000000000000794d */ /* 0x000fea0003800000 */
.L_x_8081:
        /* <DEDUP_REMOVED lines=17> */
.L_x_8088:
        /* <DEDUP_REMOVED lines=12> */
.L_x_8087:
        /* <DEDUP_REMOVED lines=18> */
.L_x_8090:
        /* <DEDUP_REMOVED lines=13> */
.L_x_8089:
[----:B------:R-:W-:Y:S01]  /*d5e0*/  STG.E.64 desc[UR36][R16.64], R4 ;  /* 0x0000000410007986 */ /* 0x000fe2000c101b24 */
[----:B------:R-:W-:Y:S05]  /*d5f0*/  EXIT ;  /* 0x000000000000794d */ /* 0x000fea0003800000 */
.L_x_8080:
        /* <DEDUP_REMOVED lines=13> */
.L_x_8094:
        /* <DEDUP_REMOVED lines=25> */
.L_x_8097:
[----:B------:R-:W-:-:S04]  /*d860*/  SHF.R.U32.HI R3, RZ, 0x18, R3 ;  /* 0x00000018ff037819 */ /* 0x000fc80000011603 */
[----:B------:R-:W-:-:S04]  /*d870*/  LOP3.LUT R0, R0, 0x80, R3, 0xf8, !PT ;  /* 0x0000008000007812 */ /* 0x000fc800078ef803 */
[----:B------:R-:W-:-:S07]  /*d880*/  PRMT R8, R0, 0x7610, R8 ;  /* 0x0000761000087816 */ /* 0x000fce0000000008 */
.L_x_8096:
[----:B------:R-:W-:Y:S05]  /*d890*/  BSYNC.RECONVERGENT B0 ;  /* 0x0000000000007941 */ /* 0x000fea0003800200 */
.L_x_8095:
[----:B------:R-:W-:Y:S01]  /*d8a0*/  STG.E.U8 desc[UR36][R16.64], R8 ;  /* 0x0000000810007986 */ /* 0x000fe2000c101124 */
[----:B------:R-:W-:Y:S05]  /*d8b0*/  EXIT ;  /* 0x000000000000794d */ /* 0x000fea0003800000 */
.L_x_8093:
        /* <DEDUP_REMOVED lines=25> */
.L_x_8100:
[----:B------:R-:W-:-:S04]  /*da50*/  SHF.R.U32.HI R3, RZ, 0x18, R3 ;  /* 0x00000018ff037819 */ /* 0x000fc80000011603 */
[----:B------:R-:W-:-:S04]  /*da60*/  LOP3.LUT R0, R0, 0x80, R3, 0xf8, !PT ;  /* 0x0000008000007812 */ /* 0x000fc800078ef803 */
[----:B------:R-:W-:-:S07]  /*da70*/  PRMT R8, R0, 0x7610, R8 ;  /* 0x0000761000087816 */ /* 0x000fce0000000008 */
.L_x_8099:
[----:B------:R-:W-:Y:S05]  /*da80*/  BSYNC.RECONVERGENT B0 ;  /* 0x0000000000007941 */ /* 0x000fea0003800200 */
.L_x_8098:
[----:B------:R-:W-:Y:S01]  /*da90*/  STG.E.U8 desc[UR36][R16.64], R8 ;  /* 0x0000000810007986 */ /* 0x000fe2000c101124 */
[----:B------:R-:W-:Y:S05]  /*daa0*/  EXIT ;  /* 0x000000000000794d */ /* 0x000fea0003800000 */
.L_x_8092:
        /* <DEDUP_REMOVED lines=30> */
.L_x_8102:
[----:B------:R-:W0:Y:S02]  /*dc90*/  F2I.U64.F64.TRUNC R2, R2 ;  /* 0x0000000200027311 */ /* 0x000e24000030d800 */
[----:B0-----:R-:W-:Y:S01]  /*dca0*/  STG.E.64 desc[UR36][R16.64], R2 ;  /* 0x0000000210007986 */ /* 0x001fe2000c101b24 */
[----:B------:R-:W-:Y:S05]  /*dcb0*/  EXIT ;  /* 0x000000000000794d */ /* 0x000fea0003800000 */
.L_x_8101:
[----:B------:R-:W0:Y:S02]  /*dcc0*/  F2I.U32.F64.TRUNC R3, R2 ;  /* 0x0000000200037311 */ /* 0x000e24000030d000 */
[----:B0-----:R-:W-:Y:S01]  /*dcd0*/  STG.E desc[UR36][R16.64], R3 ;  /* 0x0000000310007986 */ /* 0x001fe2000c101924 */
[----:B------:R-:W-:Y:S05]  /*dce0*/  EXIT ;  /* 0x000000000000794d */ /* 0x000fea0003800000 */
.L_x_8091:
        /* <DEDUP_REMOVED lines=10> */
.L_x_8104:
[----:B------:R-:W-:-:S05]  /*dd90*/  CS2R R6, SRZ ;  /* 0x0000000000067805 */ /* 0x000fca000001ff00 */
[----:B------:R-:W-:Y:S01]  /*dda0*/  STG.E.128 desc[UR36][R16.64], R4 ;  /* 0x0000000410007986 */ /* 0x000fe2000c101d24 */
[----:B------:R-:W-:Y:S05]  /*ddb0*/  EXIT ;  /* 0x000000000000794d */ /* 0x000fea0003800000 */
.L_x_8103:
[----:B------:R-:W-:-:S09]  /*ddc0*/  UISETP.NE.AND UP0, UPT, UR4, 0xf, UPT ;  /* 0x0000000f0400788c */ /* 0x000fd2000bf05270 */
[----:B------:R-:W-:Y:S05]  /*ddd0*/  BRA.U !UP0, `(.L_x_8105) ;  /* 0x0000000508287547 */ /* 0x000fea000b800000 */
[----:B------:R-:W-:-:S09]  /*dde0*/  UISETP.NE.AND UP0, UPT, UR4, 0x17, UPT ;  /* 0x000000170400788c */ /* 0x000fd2000bf05270 */
[----:B------:R-:W-:Y:S05]  /*ddf0*/  BRA.U !UP0, `(.L_x_8106) ;  /* 0x0000000108b07547 */ /* 0x000fea000b800000 */
[----:B------:R-:W-:-:S09]  /*de00*/  UISETP.NE.AND UP0, UPT, UR4, 0x18, UPT ;  /* 0x000000180400788c */ /* 0x000fd2000bf05270 */
[----:B------:R-:W-:Y:S05]  /*de10*/  BRA.U !UP0, `(.L_x_8107) ;  /* 0x0000000108447547 */ /* 0x000fea000b800000 */
.L_x_8084:
        /* <DEDUP_REMOVED lines=16> */
.L_x_8108:
[----:B------:R-:W-:Y:S05]  /*df20*/  EXIT ;  /* 0x000000000000794d */ /* 0x000fea0003800000 */
.L_x_8107:
        /* <DEDUP_REMOVED lines=21> */
.L_x_8110:
[----:B------:R-:W-:Y:S05]  /*e080*/  BSYNC.RECONVERGENT B0 ;  /* 0x0000000000007941 */ /* 0x000fea0003800200 */
.L_x_8109:
[----:B------:R-:W-:-:S05]  /*e090*/  LOP3.LUT R3, R0, 0x80, R3, 0xf8, !PT ;  /* 0x0000008000037812 */ /* 0x000fca00078ef803 */
[----:B------:R-:W-:Y:S01]  /*e0a0*/  STG.E.U8 desc[UR36][R16.64], R3 ;  /* 0x0000000310007986 */ /* 0x000fe2000c101124 */
[----:B------:R-:W-:Y:S05]  /*e0b0*/  EXIT ;  /* 0x000000000000794d */ /* 0x000fea0003800000 */
.L_x_8106:
        /* <DEDUP_REMOVED lines=20> */
.L_x_8112:
[----:B------:R-:W-:Y:S01]  /*e200*/  IMAD.MOV.U32 R0, RZ, RZ, 0x7f ;  /* 0x0000007fff007424 */ /* 0x000fe200078e00ff */
[----:B------:R-:W-:-:S04]  /*e210*/  ISETP.GT.U32.AND P0, PT, R2, 0x7f800000, PT ;  /* 0x7f8000000200780c */ /* 0x000fc80003f04070 */
[----:B------:R-:W-:-:S09]  /*e220*/  SEL R0, R0, 0x7c, P0 ;  /* 0x0000007c00007807 */ /* 0x000fd20000000000 */
.L_x_8113:
[----:B------:R-:W-:Y:S05]  /*e230*/  BSYNC.RECONVERGENT B0 ;  /* 0x0000000000007941 */ /* 0x000fea0003800200 */
.L_x_8111:
[----:B------:R-:W-:-:S04]  /*e240*/  SHF.R.U32.HI R3, RZ, 0x18, R3 ;  /* 0x00000018ff037819 */ /* 0x000fc80000011603 */
[----:B------:R-:W-:-:S05]  /*e250*/  LOP3.LUT R3, R0, 0x80, R3, 0xf8, !PT ;  /* 0x0000008000037812 */ /* 0x000fca00078ef803 */
[----:B------:R-:W-:Y:S01]  /*e260*/  STG.E.U8 desc[UR36][R16.64], R3 ;  /* 0x0000000310007986 */ /* 0x000fe2000c101124 */
[----:B------:R-:W-:Y:S05]  /*e270*/  EXIT ;  /* 0x000000000000794d */ /* 0x000fea0003800000 */
.L_x_8105:
        /* <DEDUP_REMOVED lines=12> */
        .weak           $__internal_12_$__cuda_sm20_div_rn_f64_full
        .type           $__internal_12_$__cuda_sm20_div_rn_f64_full,@function
        .size           $__internal_12_$__cuda_sm20_div_rn_f64_full,(.L_x_22251 - $__internal_12_$__cuda_sm20_div_rn_f64_full)
$__internal_12_$__cuda_sm20_div_rn_f64_full:
[C---:B------:R-:W-:Y:S01]  /*e340*/  FSETP.GEU.AND P0, PT, |R5|.reuse, 1.469367938527859385e-39, PT ;  /* 0x001000000500780b */ /* 0x040fe20003f0e200 */
[----:B------:R-:W-:Y:S01]  /*e350*/  IMAD.MOV.U32 R9, RZ, RZ, R5 ;  /* 0x000000ffff097224 */ /* 0x000fe200078e0005 */
[C---:B------:R-:W-:Y:S01]  /*e360*/  LOP3.LUT R6, R5.reuse, 0x800fffff, RZ, 0xc0, !PT ;  /* 0x800fffff05067812 */ /* 0x040fe200078ec0ff */
[----:B------:R-:W-:Y:S01]  /*e370*/  IMAD.MOV.U32 R2, RZ, RZ, 0x1 ;  /* 0x00000001ff027424 */ /* 0x000fe200078e00ff */
[-C--:B------:R-:W-:Y:S01]  /*e380*/  MOV R8, R4.reuse ;  /* 0x0000000400087202 */ /* 0x080fe20000000f00 */
[----:B------:R-:W-:Y:S01]  /*e390*/  IMAD.U32 R13, RZ, RZ, UR41 ;  /* 0x00000029ff0d7e24 */ /* 0x000fe2000f8e00ff */
[----:B------:R-:W-:Y:S02]  /*e3a0*/  LOP3.LUT R7, R6, 0x3ff00000, RZ, 0xfc, !PT ;  /* 0x3ff0000006077812 */ /* 0x000fe400078efcff */
[----:B------:R-:W-:Y:S02]  /*e3b0*/  MOV R6, R4 ;  /* 0x0000000400067202 */ /* 0x000fe40000000f00 */
[----:B------:R-:W-:-:S02]  /*e3c0*/  LOP3.LUT R5, R5, 0x7ff00000, RZ, 0xc0, !PT ;  /* 0x7ff0000005057812 */ /* 0x000fc400078ec0ff */
[----:B------:R-:W-:Y:S02]  /*e3d0*/  MOV R12, UR40 ;  /* 0x00000028000c7c02 */ /* 0x000fe40008000f00 */
[----:B------:R-:W0:Y:S02]  /*e3e0*/  @!P0 DMUL R6, R8, 8.98846567431157953865e+307 ;  /* 0x7fe0000008068828 */ /* 0x000e240000000000 */
[----:B0-----:R-:W0:Y:S01]  /*e3f0*/  MUFU.RCP64H R3, R7 ;  /* 0x0000000700037308 */ /* 0x001e220000001800 */
[----:B------:R-:W-:-:S15]  /*e400*/  MOV R14, R12 ;  /* 0x0000000c000e7202 */ /* 0x000fde0000000f00 */
        /* <DEDUP_REMOVED lines=24> */
[----:B0-----:R0:W1:Y:S02]  /*e590*/  DFMA R10, R10, R2, R10 ;  /* 0x000000020a0a722b */ /* 0x001064000000000a */
[----:B0-----:R-:W-:Y:S02]  /*e5a0*/  LOP3.LUT R2, R13, 0x7ff00000, RZ, 0xc0, !PT ;  /* 0x7ff000000d027812 */ /* 0x001fe400078ec0ff */
[----:B------:R-:W-:Y:S02]  /*e5b0*/  MOV R3, 0x1ca00000 ;  /* 0x1ca0000000037802 */ /* 0x000fe40000000f00 */
[----:B------:R-:W-:Y:S01]  /*e5c0*/  ISETP.GE.U32.AND P1, PT, R2, R5, PT ;  /* 0x000000050200720c */ /* 0x000fe20003f26070 */
[----:B------:R-:W-:-:S03]  /*e5d0*/  IMAD.MOV.U32 R4, RZ, RZ, R2 ;  /* 0x000000ffff047224 */ /* 0x000fc600078e0002 */
[----:B------:R-:W-:Y:S02]  /*e5e0*/  SEL R15, R3, 0x63400000, !P1 ;  /* 0x63400000030f7807 */ /* 0x000fe40004800000 */
[----:B------:R-:W-:Y:S02]  /*e5f0*/  FSETP.GEU.AND P1, PT, |R13|, 1.469367938527859385e-39, PT ;  /* 0x001000000d00780b */ /* 0x000fe40003f2e200 */
[----:B------:R-:W-:-:S11]  /*e600*/  LOP3.LUT R15, R15, 0x800fffff, R13, 0xf8, !PT ;  /* 0x800fffff0f0f7812 */ /* 0x000fd600078ef80d */
[----:B-1----:R-:W-:Y:S05]  /*e610*/  @P1 BRA `(.L_x_8114) ;  /* 0x0000000000201947 */ /* 0x002fea0003800000 */
[----:B------:R-:W-:Y:S01]  /*e620*/  LOP3.LUT R19, R9, 0x7ff00000, RZ, 0xc0, !PT ;  /* 0x7ff0000009137812 */ /* 0x000fe200078ec0ff */
[----:B------:R-:W-:-:S03]  /*e630*/  IMAD.MOV.U32 R18, RZ, RZ, RZ ;  /* 0x000000ffff127224 */ /* 0x000fc600078e00ff */
[----:B------:R-:W-:-:S04]  /*e640*/  ISETP.GE.U32.AND P1, PT, R2, R19, PT ;  /* 0x000000130200720c */ /* 0x000fc80003f26070 */
[----:B------:R-:W-:-:S04]  /*e650*/  SEL R19, R3, 0x63400000, !P1 ;  /* 0x6340000003137807 */ /* 0x000fc80004800000 */
[----:B------:R-:W-:-:S04]  /*e660*/  LOP3.LUT R19, R19, 0x80000000, R13, 0xf8, !PT ;  /* 0x8000000013137812 */ /* 0x000fc800078ef80d */
[----:B------:R-:W-:-:S06]  /*e670*/  LOP3.LUT R19, R19, 0x100000, RZ, 0xfc, !PT ;  /* 0x0010000013137812 */ /* 0x000fcc00078efcff */
[----:B------:R-:W0:Y:S02]  /*e680*/  DFMA R14, R14, 2, -R18 ;  /* 0x400000000e0e782b */ /* 0x000e240000000812 */
[----:B0-----:R-:W-:-:S07]  /*e690*/  LOP3.LUT R4, R15, 0x7ff00000, RZ, 0xc0, !PT ;  /* 0x7ff000000f047812 */ /* 0x001fce00078ec0ff */
.L_x_8114:
[----:B------:R-:W-:Y:S01]  /*e6a0*/  @!P0 LOP3.LUT R5, R7, 0x7ff00000, RZ, 0xc0, !PT ;  /* 0x7ff0000007058812 */ /* 0x000fe200078ec0ff */
[----:B------:R-:W0:Y:S01]  /*e6b0*/  DMUL R18, R10, R14 ;  /* 0x0000000e0a127228 */ /* 0x000e220000000000 */
[----:B------:R-:W-:Y:S01]  /*e6c0*/  IADD3 R24, PT, PT, R4, -0x1, RZ ;  /* 0xffffffff04187810 */ /* 0x000fe20007ffe0ff */
[----:B------:R-:W-:Y:S02]  /*e6d0*/  BSSY.RECONVERGENT B1, `(.L_x_8115) ;  /* 0x0000042000017945 */ /* 0x000fe40003800200 */
[----:B------:R-:W-:Y:S01]  /*e6e0*/  VIADD R25, R5, 0xffffffff ;  /* 0xffffffff05197836 */ /* 0x000fe20000000000 */
[----:B------:R-:W-:-:S04]  /*e6f0*/  ISETP.GT.U32.AND P0, PT, R24, 0x7feffffe, PT ;  /* 0x7feffffe1800780c */ /* 0x000fc80003f04070 */
[----:B------:R-:W-:-:S15]  /*e700*/  ISETP.GT.U32.OR P0, PT, R25, 0x7feffffe, P0 ;  /* 0x7feffffe1900780c */ /* 0x000fde0000704470 */
[----:B------:R-:W-:-:S15]  /*e710*/  NOP ;  /* 0x0000000000007918 */ /* 0x000fde0000000000 */
[----:B------:R-:W-:-:S15]  /*e720*/  NOP ;  /* 0x0000000000007918 */ /* 0x000fde0000000000 */
[----:B------:R-:W-:-:S10]  /*e730*/  NOP ;  /* 0x0000000000007918 */ /* 0x000fd40000000000 */
        /* <DEDUP_REMOVED lines=38> */
.L_x_8116:
        /* <DEDUP_REMOVED lines=16> */
.L_x_8119:
[----:B------:R-:W-:Y:S01]  /*eaa0*/  LOP3.LUT R3, R9, 0x80000, RZ, 0xfc, !PT ;  /* 0x0008000009037812 */ /* 0x000fe200078efcff */
[----:B------:R-:W-:Y:S01]  /*eab0*/  IMAD.MOV.U32 R2, RZ, RZ, R8 ;  /* 0x000000ffff027224 */ /* 0x000fe200078e0008 */
[----:B------:R-:W-:Y:S06]  /*eac0*/  BRA `(.L_x_8117) ;  /* 0x0000000000087947 */ /* 0x000fec0003800000 */
.L_x_8118:
[----:B------:R-:W-:Y:S02]  /*ead0*/  LOP3.LUT R3, R13, 0x80000, RZ, 0xfc, !PT ;  /* 0x000800000d037812 */ /* 0x000fe400078efcff */
[----:B------:R-:W-:-:S07]  /*eae0*/  MOV R2, R12 ;  /* 0x0000000c00027202 */ /* 0x000fce0000000f00 */
.L_x_8117:
[----:B------:R-:W-:Y:S05]  /*eaf0*/  BSYNC.RECONVERGENT B1 ;  /* 0x0000000000017941 */ /* 0x000fea0003800200 */
.L_x_8115:
[----:B------:R-:W-:Y:S01]  /*eb00*/  IMAD.MOV.U32 R4, RZ, RZ, R2 ;  /* 0x000000ffff047224 */ /* 0x000fe200078e0002 */
[----:B------:R-:W-:Y:S01]  /*eb10*/  MOV R5, R3 ;  /* 0x0000000300057202 */ /* 0x000fe20000000f00 */
[----:B------:R-:W-:Y:S02]  /*eb20*/  IMAD.MOV.U32 R2, RZ, RZ, R0 ;  /* 0x000000ffff027224 */ /* 0x000fe400078e0000 */
[----:B------:R-:W-:-:S04]  /*eb30*/  HFMA2 R3, -RZ, RZ, 0, 0 ;  /* 0x00000000ff037431 */ /* 0x000fc800000001ff */
[----:B------:R-:W-:Y:S05]  /*eb40*/  RET.REL.NODEC R2 `(_ZN2at6native18elementwise_kernelILi128ELi4EZNS0_15gpu_kernel_implINS0_13AUnaryFunctorIdddZZZNS0_15binary_internal21div_trunc_kernel_cudaERNS_18TensorIteratorBaseEENKUlvE1_clEvENKUlvE_clEvEUlddE_EEEEvS6_RKT_EUliE_EEviT1_) ;  /* 0xffffff14022c7950 */ /* 0x000fea0003c3ffff */
.L_x_8120:
        /* <DEDUP_REMOVED lines=11> */
.L_x_22251:


//--------------------- .text._ZN2at6native27unrolled_elementwise_kernelINS0_13AUnaryFunctorIdddZZZNS0_15binary_internal21div_trunc_kernel_cudaERNS_18TensorIteratorBaseEENKUlvE1_clEvENKUlvE_clEvEUlddE_EESt5arrayIPcLm2EELi4E23TrivialOffsetCalculatorILi1EjESE_NS0_6memory12LoadWithCastILi1EEENSF_13StoreWithCastILi1EEEEEviT_T0_T2_T3_T4_T5_ --------------------------
	.section	.text._ZN2at6native27unrolled_elementwise_kernelINS0_13AUnaryFunctorIdddZZZNS0_15binary_internal21div_trunc_kernel_cudaERNS_18TensorIteratorBaseEENKUlvE1_clEvENKUlvE_clEvEUlddE_EESt5arrayIPcLm2EELi4E23TrivialOffsetCalculatorILi1EjESE_NS0_6memory12LoadWithCastILi1EEENSF_13StoreWithCastILi1EEEEEviT_T0_T2_T3_T4_T5_,"ax",@progbits
	.align	128
        .global         _ZN2at6native27unrolled_elementwise_kernelINS0_13AUnaryFunctorIdddZZZNS0_15binary_internal21div_trunc_kernel_cudaERNS_18TensorIteratorBaseEENKUlvE1_clEvENKUlvE_clEvEUlddE_EESt5arrayIPcLm2EELi4E23TrivialOffsetCalculatorILi1EjESE_NS0_6memory12LoadWithCastILi1EEENSF_13StoreWithCastILi1EEEEEviT_T0_T2_T3_T4_T5_
        .type           _ZN2at6native27unrolled_elementwise_kernelINS0_13AUnaryFunctorIdddZZZNS0_15binary_internal21div_trunc_kernel_cudaERNS_18TensorIteratorBaseEENKUlvE1_clEvENKUlvE_clEvEUlddE_EESt5arrayIPcLm2EELi4E23TrivialOffsetCalculatorILi1EjESE_NS0_6memory12LoadWithCastILi1EEENSF_13StoreWithCastILi1EEEEEviT_T0_T2_T3_T4_T5_,@function
        .size           _ZN2at6native27unrolled_elementwise_kernelINS0_13AUnaryFunctorIdddZZZNS0_15binary_internal21div_trunc_kernel_cudaERNS_18TensorIteratorBaseEENKUlvE1_clEvENKUlvE_clEvEUlddE_EESt5arrayIPcLm2EELi4E23TrivialOffsetCalculatorILi1EjESE_NS0_6memory12LoadWithCastILi1EEENSF_13StoreWithCastILi1EEEEEviT_T0_T2_T3_T4_T5_,(.L_x_22252 - _ZN2at6native27unrolled_elementwise_kernelINS0_13AUnaryFunctorIdddZZZNS0_15binary_internal21div_trunc_kernel_cudaERNS_18TensorIteratorBaseEENKUlvE1_clEvENKUlvE_clEvEUlddE_EESt5arrayIPcLm2EELi4E23TrivialOffsetCalculatorILi1EjESE_NS0_6memory12LoadWithCastILi1EEENSF_13StoreWithCastILi1EEEEEviT_T0_T2_T3_T4_T5_)
        .other          _ZN2at6native27unrolled_elementwise_kernelINS0_13AUnaryFunctorIdddZZZNS0_15binary_internal21div_trunc_kernel_cudaERNS_18TensorIteratorBaseEENKUlvE1_clEvENKUlvE_clEvEUlddE_EESt5arrayIPcLm2EELi4E23TrivialOffsetCalculatorILi1EjESE_NS0_6memory12LoadWithCastILi1EEENSF_13StoreWithCastILi1EEEEEviT_T0_T2_T3_T4_T5_,@"STO_CUDA_ENTRY STV_DEFAULT"
_ZN2at6native27unrolled_elementwise_kernelINS0_13AUnaryFunctorIdddZZZNS0_15binary_internal21div_trunc_kernel_cudaERNS_18TensorIteratorBaseEENKUlvE1_clEvENKUlvE_clEvEUlddE_EESt5arrayIPcLm2EELi4E23TrivialOffsetCalculatorILi1EjESE_NS0_6memory12LoadWithCastILi1EEENSF_13StoreWithCastILi1EEEEEviT_T0_T2_T3_T4_T5_:
.text._ZN2at6native27unrolled_elementwise_kernelINS0_13AUnaryFunctorIdddZZZNS0_15binary_internal21div_trunc_kernel_cudaERNS_18TensorIteratorBaseEENKUlvE1_clEvENKUlvE_clEvEUlddE_EESt5arrayIPcLm2EELi4E23TrivialOffsetCalculatorILi1EjESE_NS0_6memory12LoadWithCastILi1EEENSF_13StoreWithCastILi1EEEEEviT_T0_T2_T3_T4_T5_:
        /* <DEDUP_REMOVED lines=33> */
.L_x_8127:
[----:B------:R-:W2:Y:S02]  /*0210*/  LDG.E.U8 R4, desc[UR36][R4.64] ;  /* 0x0000002404047981 */ /* 0x000ea4000c1e1100 */
[----:B--2---:R0:W1:Y:S02]  /*0220*/  I2F.F64.U16 R24, R4 ;  /* 0x0000000400187312 */ /* 0x0040640000101800 */
[----:B01----:R-:W-:Y:S05]  /*0230*/  BRA `(.L_x_8129) ;  /* 0x0000000c00647947 */ /* 0x003fea0003800000 */
.L_x_8126:
        /* <DEDUP_REMOVED lines=9> */
.L_x_8131:
[----:B------:R-:W2:Y:S02]  /*02d0*/  LDG.E R4, desc[UR36][R4.64] ;  /* 0x0000002404047981 */ /* 0x000ea4000c1e1900 */
[----:B--2---:R0:W1:Y:S02]  /*02e0*/  I2F.F64 R24, R4 ;  /* 0x0000000400187312 */ /* 0x0040640000201c00 */
[----:B01----:R-:W-:Y:S05]  /*02f0*/  BRA `(.L_x_8129) ;  /* 0x0000000c00347947 */ /* 0x003fea0003800000 */
.L_x_8130:
[----:B------:R-:W2:Y:S02]  /*0300*/  LDG.E.U16 R4, desc[UR36][R4.64] ;  /* 0x0000002404047981 */ /* 0x000ea4000c1e1500 */
[----:B--2---:R0:W1:Y:S02]  /*0310*/  I2F.F64.S16 R24, R4 ;  /* 0x0000000400187312 */ /* 0x0040640000101c00 */
[----:B01----:R-:W-:Y:S05]  /*0320*/  BRA `(.L_x_8129) ;  /* 0x0000000c00287947 */ /* 0x003fea0003800000 */
.L_x_8125:
        /* <DEDUP_REMOVED lines=10> */
.L_x_8133:
[----:B------:R-:W2:Y:S02]  /*03d0*/  LDG.E.U16 R0, desc[UR36][R4.64] ;  /* 0x0000002404007981 */ /* 0x000ea4000c1e1500 */
[----:B--2---:R-:W-:-:S05]  /*03e0*/  HADD2.F32 R0, -RZ, R0.H0_H0 ;  /* 0x20000000ff007230 */ /* 0x004fca0000004100 */
[----:B------:R-:W-:-:S04]  /*03f0*/  FMUL.FTZ R0, R0, 1 ;  /* 0x3f80000000007820 */ /* 0x000fc80000410000 */
[----:B------:R1:W2:Y:S02]  /*0400*/  F2F.F64.F32 R24, R0 ;  /* 0x0000000000187310 */ /* 0x0002a40000201800 */
[----:B-12---:R-:W-:Y:S05]  /*0410*/  BRA `(.L_x_8129) ;  /* 0x0000000800ec7947 */ /* 0x006fea0003800000 */
.L_x_8132:
        /* <DEDUP_REMOVED lines=10> */
.L_x_8135:
[----:B------:R-:W2:Y:S02]  /*04c0*/  LDG.E.U16 R4, desc[UR36][R4.64] ;  /* 0x0000002404047981 */ /* 0x000ea4000c1e1500 */
[----:B--2---:R-:W-:-:S05]  /*04d0*/  HADD2.F32 R0, -RZ, R4.H0_H0 ;  /* 0x20000004ff007230 */ /* 0x004fca0000004100 */
[----:B------:R-:W-:-:S04]  /*04e0*/  FMUL.FTZ R0, R0, 1 ;  /* 0x3f80000000007820 */ /* 0x000fc80000410000 */
[----:B------:R1:W2:Y:S02]  /*04f0*/  F2F.F64.F32 R24, R0 ;  /* 0x0000000000187310 */ /* 0x0002a40000201800 */
[----:B-12---:R-:W-:Y:S05]  /*0500*/  BRA `(.L_x_8129) ;  /* 0x0000000800b07947 */ /* 0x006fea0003800000 */
.L_x_8134:
[----:B------:R0:W5:Y:S01]  /*0510*/  LDG.E.64 R24, desc[UR36][R4.64] ;  /* 0x0000002404187981 */ /* 0x000162000c1e1b00 */
[----:B------:R-:W-:Y:S05]  /*0520*/  BRA `(.L_x_8129) ;  /* 0x0000000800a87947 */ /* 0x000fea0003800000 */
.L_x_8124:
        /* <DEDUP_REMOVED lines=13> */
.L_x_8138:
[----:B------:R1:W5:Y:S01]  /*0600*/  LDG.E.64 R24, desc[UR36][R4.64] ;  /* 0x0000002404187981 */ /* 0x000362000c1e1b00 */
[----:B------:R-:W-:Y:S05]  /*0610*/  BRA `(.L_x_8129) ;  /* 0x00000008006c7947 */ /* 0x000fea0003800000 */
.L_x_8137:
        /* <DEDUP_REMOVED lines=27> */
.L_x_8140:
        /* <DEDUP_REMOVED lines=15> */
.L_x_8139:
[----:B------:R-:W2:Y:S02]  /*08c0*/  LDG.E.U16 R0, desc[UR36][R4.64] ;  /* 0x0000002404007981 */ /* 0x000ea4000c1e1500 */
[----:B--2---:R-:W-:-:S04]  /*08d0*/  IMAD.U32 R0, R0, 0x10000, RZ ;  /* 0x0001000000007824 */ /* 0x004fc800078e00ff */
[----:B------:R-:W-:-:S04]  /*08e0*/  FMUL.FTZ R0, R0, 1 ;  /* 0x3f80000000007820 */ /* 0x000fc80000410000 */
[----:B------:R2:W3:Y:S02]  /*08f0*/  F2F.F64.F32 R24, R0 ;  /* 0x0000000000187310 */ /* 0x0004e40000201800 */
[----:B--23--:R-:W-:Y:S05]  /*0900*/  BRA `(.L_x_8129) ;  /* 0x0000000400b07947 */ /* 0x00cfea0003800000 */
.L_x_8136:
        /* <DEDUP_REMOVED lines=11> */
.L_x_8143:
        /* <DEDUP_REMOVED lines=21> */
.L_x_8145:
[----:B------:R-:W-:Y:S05]  /*0b10*/  BSYNC.RECONVERGENT B0 ;  /* 0x0000000000007941 */ /* 0x000fea0003800200 */
.L_x_8144:
[----:B------:R-:W-:Y:S01]  /*0b20*/  IMAD.SHL.U32 R0, R0, 0x100000, RZ ;  /* 0x0010000000007824 */ /* 0x000fe200078e00ff */
[----:B------:R-:W-:-:S04]  /*0b30*/  LEA R3, R3, 0x3b800000, 0x17 ;  /* 0x3b80000003037811 */ /* 0x000fc800078eb8ff */
[----:B------:R-:W-:-:S05]  /*0b40*/  LOP3.LUT R0, R3, R0, R7, 0xfe, !PT ;  /* 0x0000000003007212 */ /* 0x000fca00078efe07 */
[----:B------:R-:W-:-:S04]  /*0b50*/  FMUL.FTZ R0, R0, 1 ;  /* 0x3f80000000007820 */ /* 0x000fc80000410000 */
[----:B------:R4:W0:Y:S02]  /*0b60*/  F2F.F64.F32 R24, R0 ;  /* 0x0000000000187310 */ /* 0x0008240000201800 */
[----:B0---4-:R-:W-:Y:S05]  /*0b70*/  BRA `(.L_x_8129) ;  /* 0x0000000400147947 */ /* 0x011fea0003800000 */
.L_x_8142:
        /* <DEDUP_REMOVED lines=21> */
.L_x_8147:
[----:B------:R-:W-:Y:S05]  /*0cd0*/  BSYNC.RECONVERGENT B0 ;  /* 0x0000000000007941 */ /* 0x000fea0003800200 */
.L_x_8146:
[----:B------:R-:W-:Y:S01]  /*0ce0*/  IMAD.SHL.U32 R0, R0, 0x200000, RZ ;  /* 0x0020000000007824 */ /* 0x000fe200078e00ff */
[----:B------:R-:W-:-:S04]  /*0cf0*/  LEA R3, R3, 0x37800000, 0x17 ;  /* 0x3780000003037811 */ /* 0x000fc800078eb8ff */
[----:B------:R-:W-:-:S05]  /*0d00*/  LOP3.LUT R0, R3, R0, R7, 0xfe, !PT ;  /* 0x0000000003007212 */ /* 0x000fca00078efe07 */
[----:B------:R-:W-:-:S04]  /*0d10*/  FMUL.FTZ R0, R0, 1 ;  /* 0x3f80000000007820 */ /* 0x000fc80000410000 */
[----:B------:R4:W0:Y:S02]  /*0d20*/  F2F.F64.F32 R24, R0 ;  /* 0x0000000000187310 */ /* 0x0008240000201800 */
[----:B0---4-:R-:W-:Y:S05]  /*0d30*/  BRA `(.L_x_8129) ;  /* 0x0000000000a47947 */ /* 0x011fea0003800000 */
.L_x_8141:
[----:B------:R-:W-:-:S09]  /*0d40*/  UISETP.NE.AND UP0, UPT, UR4, 0x1c, UPT ;  /* 0x0000001c0400788c */ /* 0x000fd2000bf05270 */
[----:B------:R-:W-:Y:S05]  /*0d50*/  BRA.U !UP0, `(.L_x_8148) ;  /* 0x0000000108947547 */ /* 0x000fea000b800000 */
[----:B------:R-:W-:-:S09]  /*0d60*/  UISETP.NE.AND UP0, UPT, UR4, 0x1d, UPT ;  /* 0x0000001d0400788c */ /* 0x000fd2000bf05270 */
[----:B------:R-:W-:Y:S05]  /*0d70*/  BRA.U !UP0, `(.L_x_8149) ;  /* 0x0000000108807547 */ /* 0x000fea000b800000 */
[----:B------:R-:W-:-:S09]  /*0d80*/  UISETP.NE.AND UP0, UPT, UR4, 0x2c, UPT ;  /* 0x0000002c0400788c */ /* 0x000fd2000bf05270 */
[----:B------:R-:W-:Y:S05]  /*0d90*/  BRA.U !UP0, `(.L_x_8150) ;  /* 0x0000000108487547 */ /* 0x000fea000b800000 */
.L_x_8128:
        /* <DEDUP_REMOVED lines=16> */
.L_x_8151:
[----:B------:R-:W-:Y:S01]  /*0ea0*/  CS2R R24, SRZ ;  /* 0x0000000000187805 */ /* 0x000fe2000001ff00 */
[----:B------:R-:W-:Y:S06]  /*0eb0*/  BRA `(.L_x_8129) ;  /* 0x0000000000447947 */ /* 0x000fec0003800000 */
.L_x_8150:
        /* <DEDUP_REMOVED lines=12> */
.L_x_8149:
[----:B------:R-:W2:Y:S02]  /*0f80*/  LDG.E.64 R24, desc[UR36][R4.64] ;  /* 0x0000002404187981 */ /* 0x000ea4000c1e1b00 */
[----:B--2---:R-:W4:Y:S02]  /*0f90*/  I2F.F64.U64 R24, R24 ;  /* 0x0000001800187312 */ /* 0x004f240000301800 */
[----:B----4-:R-:W-:Y:S05]  /*0fa0*/  BRA `(.L_x_8129) ;  /* 0x0000000000087947 */ /* 0x010fea0003800000 */
.L_x_8148:
[----:B------:R-:W2:Y:S02]  /*0fb0*/  LDG.E R4, desc[UR36][R4.64] ;  /* 0x0000002404047981 */ /* 0x000ea4000c1e1900 */
[----:B--2---:R2:W3:Y:S02]  /*0fc0*/  I2F.F64.U32 R24, R4 ;  /* 0x0000000400187312 */ /* 0x0044e40000201800 */
.L_x_8129:
[----:B------:R-:W-:Y:S05]  /*0fd0*/  BSYNC.RECONVERGENT B6 ;  /* 0x0000000000067941 */ /* 0x000fea0003800200 */
.L_x_8123:
[----:B------:R-:W-:-:S07]  /*0fe0*/  VIADD R27, R33, 0x80 ;  /* 0x00000080211b7836 */ /* 0x000fce0000000000 */
.L_x_8122:
[----:B------:R-:W-:Y:S05]  /*0ff0*/  BSYNC.RECONVERGENT B7 ;  /* 0x0000000000077941 */ /* 0x000fea0003800200 */
.L_x_8121:
        /* <DEDUP_REMOVED lines=25> */
.L_x_8158:
[----:B------:R-:W2:Y:S02]  /*1190*/  LDG.E.U8 R4, desc[UR36][R4.64] ;  /* 0x0000002404047981 */ /* 0x000ea4000c1e1100 */
[----:B--2---:R1:W2:Y:S02]  /*11a0*/  I2F.F64.U16 R22, R4 ;  /* 0x0000000400167312 */ /* 0x0042a40000101800 */
[----:B-12---:R-:W-:Y:S05]  /*11b0*/  BRA `(.L_x_8160) ;  /* 0x0000000c00647947 */ /* 0x006fea0003800000 */
.L_x_8157:
        /* <DEDUP_REMOVED lines=9> */
.L_x_8162:
[----:B------:R-:W2:Y:S02]  /*1250*/  LDG.E R4, desc[UR36][R4.64] ;  /* 0x0000002404047981 */ /* 0x000ea4000c1e1900 */
[----:B--2---:R1:W2:Y:S02]  /*1260*/  I2F.F64 R22, R4 ;  /* 0x0000000400167312 */ /* 0x0042a40000201c00 */
[----:B-12---:R-:W-:Y:S05]  /*1270*/  BRA `(.L_x_8160) ;  /* 0x0000000c00347947 */ /* 0x006fea0003800000 */
.L_x_8161:
[----:B------:R-:W2:Y:S02]  /*1280*/  LDG.E.U16 R4, desc[UR36][R4.64] ;  /* 0x0000002404047981 */ /* 0x000ea4000c1e1500 */
[----:B--2---:R1:W2:Y:S02]  /*1290*/  I2F.F64.S16 R22, R4 ;  /* 0x0000000400167312 */ /* 0x0042a40000101c00 */
[----:B-12---:R-:W-:Y:S05]  /*12a0*/  BRA `(.L_x_8160) ;  /* 0x0000000c00287947 */ /* 0x006fea0003800000 */
.L_x_8156:
        /* <DEDUP_REMOVED lines=10> */
.L_x_8164:
[----:B------:R-:W2:Y:S02]  /*1350*/  LDG.E.U16 R0, desc[UR36][R4.64] ;  /* 0x0000002404007981 */ /* 0x000ea4000c1e1500 */
[----:B--2---:R-:W-:-:S05]  /*1360*/  HADD2.F32 R0, -RZ, R0.H0_H0 ;  /* 0x20000000ff007230 */ /* 0x004fca0000004100 */
[----:B------:R-:W-:-:S04]  /*1370*/  FMUL.FTZ R0, R0, 1 ;  /* 0x3f80000000007820 */ /* 0x000fc80000410000 */
[----:B------:R0:W1:Y:S02]  /*1380*/  F2F.F64.F32 R22, R0 ;  /* 0x0000000000167310 */ /* 0x0000640000201800 */
[----:B01----:R-:W-:Y:S05]  /*1390*/  BRA `(.L_x_8160) ;  /* 0x0000000800ec7947 */ /* 0x003fea0003800000 */
.L_x_8163:
        /* <DEDUP_REMOVED lines=10> */
.L_x_8166:
[----:B------:R-:W2:Y:S02]  /*1440*/  LDG.E.U16 R4, desc[UR36][R4.64] ;  /* 0x0000002404047981 */ /* 0x000ea4000c1e1500 */
[----:B--2---:R-:W-:-:S05]  /*1450*/  HADD2.F32 R0, -RZ, R4.H0_H0 ;  /* 0x20000004ff007230 */ /* 0x004fca0000004100 */
[----:B------:R-:W-:-:S04]  /*1460*/  FMUL.FTZ R0, R0, 1 ;  /* 0x3f80000000007820 */ /* 0x000fc80000410000 */
[----:B------:R0:W1:Y:S02]  /*1470*/  F2F.F64.F32 R22, R0 ;  /* 0x0000000000167310 */ /* 0x0000640000201800 */
[----:B01----:R-:W-:Y:S05]  /*1480*/  BRA `(.L_x_8160) ;  /* 0x0000000800b07947 */ /* 0x003fea0003800000 */
.L_x_8165:
[----:B------:R0:W5:Y:S01]  /*1490*/  LDG.E.64 R22, desc[UR36][R4.64] ;  /* 0x0000002404167981 */ /* 0x000162000c1e1b00 */
[----:B------:R-:W-:Y:S05]  /*14a0*/  BRA `(.L_x_8160) ;  /* 0x0000000800a87947 */ /* 0x000fea0003800000 */
.L_x_8155:
        /* <DEDUP_REMOVED lines=13> */
.L_x_8169:
[----:B------:R4:W5:Y:S01]  /*1580*/  LDG.E.64 R22, desc[UR36][R4.64] ;  /* 0x0000002404167981 */ /* 0x000962000c1e1b00 */
[----:B------:R-:W-:Y:S05]  /*1590*/  BRA `(.L_x_8160) ;  /* 0x00000008006c7947 */ /* 0x000fea0003800000 */
.L_x_8168:
        /* <DEDUP_REMOVED lines=27> */
.L_x_8171:
        /* <DEDUP_REMOVED lines=15> */
.L_x_8170:
[----:B------:R-:W2:Y:S02]  /*1840*/  LDG.E.U16 R0, desc[UR36][R4.64] ;  /* 0x0000002404007981 */ /* 0x000ea4000c1e1500 */
[----:B--2---:R-:W-:-:S04]  /*1850*/  IMAD.U32 R0, R0, 0x10000, RZ ;  /* 0x0001000000007824 */ /* 0x004fc800078e00ff */
[----:B------:R-:W-:-:S04]  /*1860*/  FMUL.FTZ R0, R0, 1 ;  /* 0x3f80000000007820 */ /* 0x000fc80000410000 */
[----:B------:R4:W0:Y:S02]  /*1870*/  F2F.F64.F32 R22, R0 ;  /* 0x0000000000167310 */ /* 0x0008240000201800 */
[----:B0---4-:R-:W-:Y:S05]  /*1880*/  BRA `(.L_x_8160) ;  /* 0x0000000400b07947 */ /* 0x011fea0003800000 */
.L_x_8167:
        /* <DEDUP_REMOVED lines=11> */
.L_x_8174:
        /* <DEDUP_REMOVED lines=21> */
.L_x_8176:
[----:B------:R-:W-:Y:S05]  /*1a90*/  BSYNC.RECONVERGENT B0 ;  /* 0x0000000000007941 */ /* 0x000fea0003800200 */
.L_x_8175:
[----:B------:R-:W-:Y:S01]  /*1aa0*/  IMAD.SHL.U32 R0, R0, 0x100000, RZ ;  /* 0x0010000000007824 */ /* 0x000fe200078e00ff */
[----:B------:R-:W-:-:S04]  /*1ab0*/  LEA R3, R3, 0x3b800000, 0x17 ;  /* 0x3b80000003037811 */ /* 0x000fc800078eb8ff */
[----:B------:R-:W-:-:S05]  /*1ac0*/  LOP3.LUT R0, R3, R0, R7, 0xfe, !PT ;  /* 0x0000000003007212 */ /* 0x000fca00078efe07 */
[----:B------:R-:W-:-:S04]  /*1ad0*/  FMUL.FTZ R0, R0, 1 ;  /* 0x3f80000000007820 */ /* 0x000fc80000410000 */
[----:B------:R4:W0:Y:S02]  /*1ae0*/  F2F.F64.F32 R22, R0 ;  /* 0x0000000000167310 */ /* 0x0008240000201800 */
[----:B0---4-:R-:W-:Y:S05]  /*1af0*/  BRA `(.L_x_8160) ;  /* 0x0000000400147947 */ /* 0x011fea0003800000 */
.L_x_8173:
        /* <DEDUP_REMOVED lines=21> */
.L_x_8178:
[----:B------:R-:W-:Y:S05]  /*1c50*/  BSYNC.RECONVERGENT B0 ;  /* 0x0000000000007941 */ /* 0x000fea0003800200 */
.L_x_8177:
[----:B------:R-:W-:Y:S01]  /*1c60*/  IMAD.SHL.U32 R0, R0, 0x200000, RZ ;  /* 0x0020000000007824 */ /* 0x000fe200078e00ff */
[----:B------:R-:W-:-:S04]  /*1c70*/  LEA R3, R3, 0x37800000, 0x17 ;  /* 0x3780000003037811 */ /* 0x000fc800078eb8ff */
[----:B------:R-:W-:-:S05]  /*1c80*/  LOP3.LUT R0, R3, R0, R7, 0xfe, !PT ;  /* 0x0000000003007212 */ /* 0x000fca00078efe07 */
[----:B------:R-:W-:-:S04]  /*1c90*/  FMUL.FTZ R0, R0, 1 ;  /* 0x3f80000000007820 */ /* 0x000fc80000410000 */
[----:B------:R4:W0:Y:S02]  /*1ca0*/  F2F.F64.F32 R22, R0 ;  /* 0x0000000000167310 */ /* 0x0008240000201800 */
[----:B0---4-:R-:W-:Y:S05]  /*1cb0*/  BRA `(.L_x_8160) ;  /* 0x0000000000a47947 */ /* 0x011fea0003800000 */
.L_x_8172:
        /* <DEDUP_REMOVED lines=18> */
.L_x_8159:
        /* <DEDUP_REMOVED lines=16> */
.L_x_8181:
[----:B------:R-:W-:Y:S01]  /*1ee0*/  CS2R R22, SRZ ;  /* 0x0000000000167805 */ /* 0x000fe2000001ff00 */
[----:B------:R-:W-:Y:S06]  /*1ef0*/  BRA `(.L_x_8160) ;  /* 0x0000000000147947 */ /* 0x000fec0003800000 */
.L_x_8180:
[----:B------:R-:W2:Y:S02]  /*1f00*/  LDG.E.64 R22, desc[UR36][R4.64] ;  /* 0x0000002404167981 */ /* 0x000ea4000c1e1b00 */
[----:B--2---:R-:W1:Y:S02]  /*1f10*/  I2F.F64.U64 R22, R22 ;  /* 0x0000001600167312 */ /* 0x004e640000301800 */
[----:B-1----:R-:W-:Y:S05]  /*1f20*/  BRA `(.L_x_8160) ;  /* 0x0000000000087947 */ /* 0x002fea0003800000 */
.L_x_8179:
[----:B------:R-:W2:Y:S02]  /*1f30*/  LDG.E R4, desc[UR36][R4.64] ;  /* 0x0000002404047981 */ /* 0x000ea4000c1e1900 */
[----:B--2---:R1:W2:Y:S02]  /*1f40*/  I2F.F64.U32 R22, R4 ;  /* 0x0000000400167312 */ /* 0x0042a40000201800 */
.L_x_8160:
[----:B------:R-:W-:Y:S05]  /*1f50*/  BSYNC.RECONVERGENT B6 ;  /* 0x0000000000067941 */ /* 0x000fea0003800200 */
.L_x_8154:
[----:B------:R-:W-:-:S07]  /*1f60*/  VIADD R27, R27, 0x80 ;  /* 0x000000801b1b7836 */ /* 0x000fce0000000000 */
.L_x_8153:
[----:B------:R-:W-:Y:S05]  /*1f70*/  BSYNC.RECONVERGENT B7 ;  /* 0x0000000000077941 */ /* 0x000fea0003800200 */
.L_x_8152:
        /* <DEDUP_REMOVED lines=25> */
.L_x_8188:
[----:B------:R-:W2:Y:S02]  /*2110*/  LDG.E.U8 R4, desc[UR36][R4.64] ;  /* 0x0000002404047981 */ /* 0x000ea4000c1e1100 */
[----:B--2---:R0:W1:Y:S02]  /*2120*/  I2F.F64.U16 R18, R4 ;  /* 0x0000000400127312 */ /* 0x0040640000101800 */
[----:B01----:R-:W-:Y:S05]  /*2130*/  BRA `(.L_x_8190) ;  /* 0x0000000c00647947 */ /* 0x003fea0003800000 */
.L_x_8187:
        /* <DEDUP_REMOVED lines=9> */
.L_x_8192:
[----:B------:R-:W2:Y:S02]  /*21d0*/  LDG.E R4, desc[UR36][R4.64] ;  /* 0x0000002404047981 */ /* 0x000ea4000c1e1900 */
[----:B--2---:R0:W1:Y:S02]  /*21e0*/  I2F.F64 R18, R4 ;  /* 0x0000000400127312 */ /* 0x0040640000201c00 */
[----:B01----:R-:W-:Y:S05]  /*21f0*/  BRA `(.L_x_8190) ;  /* 0x0000000c00347947 */ /* 0x003fea0003800000 */
.L_x_8191:
[----:B------:R-:W2:Y:S02]  /*2200*/  LDG.E.U16 R4, desc[UR36][R4.64] ;  /* 0x0000002404047981 */ /* 0x000ea4000c1e1500 */
[----:B--2---:R0:W1:Y:S02]  /*2210*/  I2F.F64.S16 R18, R4 ;  /* 0x0000000400127312 */ /* 0x0040640000101c00 */
[----:B01----:R-:W-:Y:S05]  /*2220*/  BRA `(.L_x_8190) ;  /* 0x0000000c00287947 */ /* 0x003fea0003800000 */
.L_x_8186:
        /* <DEDUP_REMOVED lines=10> */
.L_x_8194:
[----:B------:R-:W2:Y:S02]  /*22d0*/  LDG.E.U16 R0, desc[UR36][R4.64] ;  /* 0x0000002404007981 */ /* 0x000ea4000c1e1500 */
[----:B--2---:R-:W-:-:S05]  /*22e0*/  HADD2.F32 R0, -RZ, R0.H0_H0 ;  /* 0x20000000ff007230 */ /* 0x004fca0000004100 */
[----:B------:R-:W-:-:S04]  /*22f0*/  FMUL.FTZ R0, R0, 1 ;  /* 0x3f80000000007820 */ /* 0x000fc80000410000 */
[----:B------:R1:W2:Y:S02]  /*2300*/  F2F.F64.F32 R18, R0 ;  /* 0x0000000000127310 */ /* 0x0002a40000201800 */
[----:B-12---:R-:W-:Y:S05]  /*2310*/  BRA `(.L_x_8190) ;  /* 0x0000000800ec7947 */ /* 0x006fea0003800000 */
.L_x_8193:
        /* <DEDUP_REMOVED lines=10> */
.L_x_8196:
[----:B------:R-:W2:Y:S02]  /*23c0*/  LDG.E.U16 R4, desc[UR36][R4.64] ;  /* 0x0000002404047981 */ /* 0x000ea4000c1e1500 */
[----:B--2---:R-:W-:-:S05]  /*23d0*/  HADD2.F32 R0, -RZ, R4.H0_H0 ;  /* 0x20000004ff007230 */ /* 0x004fca0000004100 */
[----:B------:R-:W-:-:S04]  /*23e0*/  FMUL.FTZ R0, R0, 1 ;  /* 0x3f80000000007820 */ /* 0x000fc80000410000 */
[----:B------:R1:W2:Y:S02]  /*23f0*/  F2F.F64.F32 R18, R0 ;  /* 0x0000000000127310 */ /* 0x0002a40000201800 */
[----:B-12---:R-:W-:Y:S05]  /*2400*/  BRA `(.L_x_8190) ;  /* 0x0000000800b07947 */ /* 0x006fea0003800000 */
.L_x_8195:
[----:B------:R0:W5:Y:S01]  /*2410*/  LDG.E.64 R18, desc[UR36][R4.64] ;  /* 0x0000002404127981 */ /* 0x000162000c1e1b00 */
[----:B------:R-:W-:Y:S05]  /*2420*/  BRA `(.L_x_8190) ;  /* 0x0000000800a87947 */ /* 0x000fea0003800000 */
.L_x_8185:
        /* <DEDUP_REMOVED lines=13> */
.L_x_8199:
[----:B------:R1:W5:Y:S01]  /*2500*/  LDG.E.64 R18, desc[UR36][R4.64] ;  /* 0x0000002404127981 */ /* 0x000362000c1e1b00 */
[----:B------:R-:W-:Y:S05]  /*2510*/  BRA `(.L_x_8190) ;  /* 0x00000008006c7947 */ /* 0x000fea0003800000 */
.L_x_8198:
        /* <DEDUP_REMOVED lines=27> */
.L_x_8201:
        /* <DEDUP_REMOVED lines=15> */
.L_x_8200:
[----:B------:R-:W2:Y:S02]  /*27c0*/  LDG.E.U16 R0, desc[UR36][R4.64] ;  /* 0x0000002404007981 */ /* 0x000ea4000c1e1500 */
[----:B--2---:R-:W-:-:S04]  /*27d0*/  IMAD.U32 R0, R0, 0x10000, RZ ;  /* 0x0001000000007824 */ /* 0x004fc800078e00ff */
[----:B------:R-:W-:-:S04]  /*27e0*/  FMUL.FTZ R0, R0, 1 ;  /* 0x3f80000000007820 */ /* 0x000fc80000410000 */
[----:B------:R2:W4:Y:S02]  /*27f0*/  F2F.F64.F32 R18, R0 ;  /* 0x0000000000127310 */ /* 0x0005240000201800 */
[----:B--2-4-:R-:W-:Y:S05]  /*2800*/  BRA `(.L_x_8190) ;  /* 0x0000000400b07947 */ /* 0x014fea0003800000 */
.L_x_8197:
        /* <DEDUP_REMOVED lines=11> */
.L_x_8204:
        /* <DEDUP_REMOVED lines=21> */
.L_x_8206:
[----:B------:R-:W-:Y:S05]  /*2a10*/  BSYNC.RECONVERGENT B0 ;  /* 0x0000000000007941 */ /* 0x000fea0003800200 */
.L_x_8205:
[----:B------:R-:W-:Y:S01]  /*2a20*/  IMAD.SHL.U32 R0, R0, 0x100000, RZ ;  /* 0x0010000000007824 */ /* 0x000fe200078e00ff */
[----:B------:R-:W-:-:S04]  /*2a30*/  LEA R3, R3, 0x3b800000, 0x17 ;  /* 0x3b80000003037811 */ /* 0x000fc800078eb8ff */
[----:B------:R-:W-:-:S05]  /*2a40*/  LOP3.LUT R0, R3, R0, R7, 0xfe, !PT ;  /* 0x0000000003007212 */ /* 0x000fca00078efe07 */
[----:B------:R-:W-:-:S04]  /*2a50*/  FMUL.FTZ R0, R0, 1 ;  /* 0x3f80000000007820 */ /* 0x000fc80000410000 */
[----:B------:R0:W1:Y:S02]  /*2a60*/  F2F.F64.F32 R18, R0 ;  /* 0x0000000000127310 */ /* 0x0000640000201800 */
[----:B01----:R-:W-:Y:S05]  /*2a70*/  BRA `(.L_x_8190) ;  /* 0x0000000400147947 */ /* 0x003fea0003800000 */
.L_x_8203:
        /* <DEDUP_REMOVED lines=21> */
.L_x_8208:
[----:B------:R-:W-:Y:S05]  /*2bd0*/  BSYNC.RECONVERGENT B0 ;  /* 0x0000000000007941 */ /* 0x000fea0003800200 */
.L_x_8207:
[----:B------:R-:W-:Y:S01]  /*2be0*/  IMAD.SHL.U32 R0, R0, 0x200000, RZ ;  /* 0x0020000000007824 */ /* 0x000fe200078e00ff */
[----:B------:R-:W-:-:S04]  /*2bf0*/  LEA R3, R3, 0x37800000, 0x17 ;  /* 0x3780000003037811 */ /* 0x000fc800078eb8ff */
[----:B------:R-:W-:-:S05]  /*2c00*/  LOP3.LUT R0, R3, R0, R7, 0xfe, !PT ;  /* 0x0000000003007212 */ /* 0x000fca00078efe07 */
[----:B------:R-:W-:-:S04]  /*2c10*/  FMUL.FTZ R0, R0, 1 ;  /* 0x3f80000000007820 */ /* 0x000fc80000410000 */
[----:B------:R0:W1:Y:S02]  /*2c20*/  F2F.F64.F32 R18, R0 ;  /* 0x0000000000127310 */ /* 0x0000640000201800 */
[----:B01----:R-:W-:Y:S05]  /*2c30*/  BRA `(.L_x_8190) ;  /* 0x0000000000a47947 */ /* 0x003fea0003800000 */
.L_x_8202:
        /* <DEDUP_REMOVED lines=18> */
.L_x_8189:
        /* <DEDUP_REMOVED lines=16> */
.L_x_8211:
[----:B------:R-:W-:Y:S01]  /*2e60*/  CS2R R18, SRZ ;  /* 0x0000000000127805 */ /* 0x000fe2000001ff00 */
[----:B------:R-:W-:Y:S06]  /*2e70*/  BRA `(.L_x_8190) ;  /* 0x0000000000147947 */ /* 0x000fec0003800000 */
.L_x_8210:
[----:B------:R-:W2:Y:S02]  /*2e80*/  LDG.E.64 R18, desc[UR36][R4.64] ;  /* 0x0000002404127981 */ /* 0x000ea4000c1e1b00 */
[----:B--2---:R-:W0:Y:S02]  /*2e90*/  I2F.F64.U64 R18, R18 ;  /* 0x0000001200127312 */ /* 0x004e240000301800 */
[----:B0-----:R-:W-:Y:S05]  /*2ea0*/  BRA `(.L_x_8190) ;  /* 0x0000000000087947 */ /* 0x001fea0003800000 */
.L_x_8209:
[----:B------:R-:W2:Y:S02]  /*2eb0*/  LDG.E R4, desc[UR36][R4.64] ;  /* 0x0000002404047981 */ /* 0x000ea4000c1e1900 */
[----:B--2---:R2:W4:Y:S02]  /*2ec0*/  I2F.F64.U32 R18, R4 ;  /* 0x0000000400127312 */ /* 0x0045240000201800 */
.L_x_8190:
[----:B------:R-:W-:Y:S05]  /*2ed0*/  BSYNC.RECONVERGENT B6 ;  /* 0x0000000000067941 */ /* 0x000fea0003800200 */
.L_x_8184:
[----:B------:R-:W-:-:S07]  /*2ee0*/  VIADD R27, R27, 0x80 ;  /* 0x000000801b1b7836 */ /* 0x000fce0000000000 */
.L_x_8183:
[----:B------:R-:W-:Y:S05]  /*2ef0*/  BSYNC.RECONVERGENT B7 ;  /* 0x0000000000077941 */ /* 0x000fea0003800200 */
.L_x_8182:
        /* <DEDUP_REMOVED lines=24> */
.L_x_8217:
[----:B------:R-:W2:Y:S02]  /*3080*/  LDG.E.U8 R4, desc[UR36][R4.64] ;  /* 0x0000002404047981 */ /* 0x000ea4000c1e1100 */
[----:B--2---:R0:W1:Y:S02]  /*3090*/  I2F.F64.U16 R16, R4 ;  /* 0x0000000400107312 */ /* 0x0040640000101800 */
[----:B01----:R-:W-:Y:S05]  /*30a0*/  BRA `(.L_x_8213) ;  /* 0x0000000c00587947 */ /* 0x003fea0003800000 */
.L_x_8216:
        /* <DEDUP_REMOVED lines=9> */
.L_x_8220:
[----:B------:R-:W2:Y:S02]  /*3140*/  LDG.E R4, desc[UR36][R4.64] ;  /* 0x0000002404047981 */ /* 0x000ea4000c1e1900 */
[----:B--2---:R0:W1:Y:S02]  /*3150*/  I2F.F64 R16, R4 ;  /* 0x0000000400107312 */ /* 0x0040640000201c00 */
[----:B01----:R-:W-:Y:S05]  /*3160*/  BRA `(.L_x_8213) ;  /* 0x0000000c00287947 */ /* 0x003fea0003800000 */
.L_x_8219:
[----:B------:R-:W2:Y:S02]  /*3170*/  LDG.E.U16 R4, desc[UR36][R4.64] ;  /* 0x0000002404047981 */ /* 0x000ea4000c1e1500 */
[----:B--2---:R0:W1:Y:S02]  /*3180*/  I2F.F64.S16 R16, R4 ;  /* 0x0000000400107312 */ /* 0x0040640000101c00 */
[----:B01----:R-:W-:Y:S05]  /*3190*/  BRA `(.L_x_8213) ;  /* 0x0000000c001c7947 */ /* 0x003fea0003800000 */
.L_x_8215:
        /* <DEDUP_REMOVED lines=10> */
.L_x_8222:
[----:B------:R-:W2:Y:S02]  /*3240*/  LDG.E.U16 R0, desc[UR36][R4.64] ;  /* 0x0000002404007981 */ /* 0x000ea4000c1e1500 */
[----:B--2---:R-:W-:-:S05]  /*3250*/  HADD2.F32 R0, -RZ, R0.H0_H0 ;  /* 0x20000000ff007230 */ /* 0x004fca0000004100 */
[----:B------:R-:W-:-:S04]  /*3260*/  FMUL.FTZ R0, R0, 1 ;  /* 0x3f80000000007820 */ /* 0x000fc80000410000 */
[----:B------:R0:W1:Y:S02]  /*3270*/  F2F.F64.F32 R16, R0 ;  /* 0x0000000000107310 */ /* 0x0000640000201800 */
[----:B01----:R-:W-:Y:S05]  /*3280*/  BRA `(.L_x_8213) ;  /* 0x0000000800e07947 */ /* 0x003fea0003800000 */
.L_x_8221:
        /* <DEDUP_REMOVED lines=10> */
.L_x_8224:
[----:B------:R-:W2:Y:S02]  /*3330*/  LDG.E.U16 R4, desc[UR36][R4.64] ;  /* 0x0000002404047981 */ /* 0x000ea4000c1e1500 */
[----:B--2---:R-:W-:-:S05]  /*3340*/  HADD2.F32 R0, -RZ, R4.H0_H0 ;  /* 0x20000004ff007230 */ /* 0x004fca0000004100 */
[----:B------:R-:W-:-:S04]  /*3350*/  FMUL.FTZ R0, R0, 1 ;  /* 0x3f80000000007820 */ /* 0x000fc80000410000 */
[----:B------:R0:W1:Y:S02]  /*3360*/  F2F.F64.F32 R16, R0 ;  /* 0x0000000000107310 */ /* 0x0000640000201800 */
[----:B01----:R-:W-:Y:S05]  /*3370*/  BRA `(.L_x_8213) ;  /* 0x0000000800a47947 */ /* 0x003fea0003800000 */
.L_x_8223:
[----:B------:R0:W5:Y:S01]  /*3380*/  LDG.E.64 R16, desc[UR36][R4.64] ;  /* 0x0000002404107981 */ /* 0x000162000c1e1b00 */
[----:B------:R-:W-:Y:S05]  /*3390*/  BRA `(.L_x_8213) ;  /* 0x00000008009c7947 */ /* 0x000fea0003800000 */
.L_x_8214:
        /* <DEDUP_REMOVED lines=13> */
.L_x_8227:
[----:B------:R0:W5:Y:S01]  /*3470*/  LDG.E.64 R16, desc[UR36][R4.64] ;  /* 0x0000002404107981 */ /* 0x000162000c1e1b00 */
[----:B------:R-:W-:Y:S05]  /*3480*/  BRA `(.L_x_8213) ;  /* 0x0000000800607947 */ /* 0x000fea0003800000 */
.L_x_8226:
        /* <DEDUP_REMOVED lines=27> */
.L_x_8229:
        /* <DEDUP_REMOVED lines=15> */
.L_x_8228:
[----:B------:R-:W2:Y:S02]  /*3730*/  LDG.E.U16 R0, desc[UR36][R4.64] ;  /* 0x0000002404007981 */ /* 0x000ea4000c1e1500 */
[----:B--2---:R-:W-:-:S04]  /*3740*/  IMAD.U32 R0, R0, 0x10000, RZ ;  /* 0x0001000000007824 */ /* 0x004fc800078e00ff */
[----:B------:R-:W-:-:S04]  /*3750*/  FMUL.FTZ R0, R0, 1 ;  /* 0x3f80000000007820 */ /* 0x000fc80000410000 */
[----:B------:R0:W1:Y:S02]  /*3760*/  F2F.F64.F32 R16, R0 ;  /* 0x0000000000107310 */ /* 0x0000640000201800 */
[----:B01----:R-:W-:Y:S05]  /*3770*/  BRA `(.L_x_8213) ;  /* 0x0000000400a47947 */ /* 0x003fea0003800000 */
.L_x_8225:
        /* <DEDUP_REMOVED lines=11> */
.L_x_8232:
        /* <DEDUP_REMOVED lines=20> */
.L_x_8234:
[----:B------:R-:W-:Y:S05]  /*3970*/  BSYNC.RECONVERGENT B0 ;  /* 0x0000000000007941 */ /* 0x000fea0003800200 */
.L_x_8233:
[----:B------:R-:W-:Y:S01]  /*3980*/  IMAD.SHL.U32 R0, R0, 0x100000, RZ ;  /* 0x0010000000007824 */ /* 0x000fe200078e00ff */
[----:B------:R-:W-:-:S04]  /*3990*/  LEA R3, R3, 0x3b800000, 0x17 ;  /* 0x3b80000003037811 */ /* 0x000fc800078eb8ff */
[----:B------:R-:W-:-:S05]  /*39a0*/  LOP3.LUT R0, R3, R0, R7, 0xfe, !PT ;  /* 0x0000000003007212 */ /* 0x000fca00078efe07 */
[----:B------:R-:W-:-:S04]  /*39b0*/  FMUL.FTZ R0, R0, 1 ;  /* 0x3f80000000007820 */ /* 0x000fc80000410000 */
[----:B------:R0:W1:Y:S02]  /*39c0*/  F2F.F64.F32 R16, R0 ;  /* 0x0000000000107310 */ /* 0x0000640000201800 */
[----:B01----:R-:W-:Y:S05]  /*39d0*/  BRA `(.L_x_8213) ;  /* 0x00000004000c7947 */ /* 0x003fea0003800000 */
.L_x_8231:
        /* <DEDUP_REMOVED lines=20> */
.L_x_8236:
[----:B------:R-:W-:Y:S05]  /*3b20*/  BSYNC.RECONVERGENT B0 ;  /* 0x0000000000007941 */ /* 0x000fea0003800200 */
.L_x_8235:
[----:B------:R-:W-:Y:S01]  /*3b30*/  IMAD.SHL.U32 R0, R0, 0x200000, RZ ;  /* 0x0020000000007824 */ /* 0x000fe200078e00ff */
[----:B------:R-:W-:-:S04]  /*3b40*/  LEA R3, R3, 0x37800000, 0x17 ;  /* 0x3780000003037811 */ /* 0x000fc800078eb8ff */
[----:B------:R-:W-:-:S05]  /*3b50*/  LOP3.LUT R0, R3, R0, R7, 0xfe, !PT ;  /* 0x0000000003007212 */ /* 0x000fca00078efe07 */
[----:B------:R-:W-:-:S04]  /*3b60*/  FMUL.FTZ R0, R0, 1 ;  /* 0x3f80000000007820 */ /* 0x000fc80000410000 */
[----:B------:R0:W1:Y:S02]  /*3b70*/  F2F.F64.F32 R16, R0 ;  /* 0x0000000000107310 */ /* 0x0000640000201800 */
[----:B01----:R-:W-:Y:S05]  /*3b80*/  BRA `(.L_x_8213) ;  /* 0x0000000000a07947 */ /* 0x003fea0003800000 */
.L_x_8230:
        /* <DEDUP_REMOVED lines=18> */
.L_x_8218:
        /* <DEDUP_REMOVED lines=16> */
.L_x_8239:
[----:B------:R-:W-:Y:S05]  /*3db0*/  BRA `(.L_x_8213) ;  /* 0x0000000000147947 */ /* 0x000fea0003800000 */
.L_x_8238:
[----:B------:R-:W2:Y:S02]  /*3dc0*/  LDG.E.64 R16, desc[UR36][R4.64] ;  /* 0x0000002404107981 */ /* 0x000ea4000c1e1b00 */
[----:B--2---:R-:W0:Y:S02]  /*3dd0*/  I2F.F64.U64 R16, R16 ;  /* 0x0000001000107312 */ /* 0x004e240000301800 */
[----:B0-----:R-:W-:Y:S05]  /*3de0*/  BRA `(.L_x_8213) ;  /* 0x0000000000087947 */ /* 0x001fea0003800000 */
.L_x_8237:
[----:B------:R-:W2:Y:S02]  /*3df0*/  LDG.E R4, desc[UR36][R4.64] ;  /* 0x0000002404047981 */ /* 0x000ea4000c1e1900 */
[----:B--2---:R0:W1:Y:S02]  /*3e00*/  I2F.F64.U32 R16, R4 ;  /* 0x0000000400107312 */ /* 0x0040640000201800 */
.L_x_8213:
[----:B------:R-:W-:Y:S05]  /*3e10*/  BSYNC.RECONVERGENT B6 ;  /* 0x0000000000067941 */ /* 0x000fea0003800200 */
.L_x_8212:
[----:B------:R-:W0:Y:S01]  /*3e20*/  LDC R14, c[0x0][0x390] ;  /* 0x0000e400ff0e7b82 */ /* 0x000e220000000800 */
[----:B------:R-:W-:Y:S01]  /*3e30*/  ISETP.GE.AND P0, PT, R33, R2, PT ;  /* 0x000000022100720c */ /* 0x000fe20003f06270 */
[----:B------:R-:W-:Y:S06]  /*3e40*/  BSSY.RECONVERGENT B0, `(.L_x_8240) ;  /* 0x0000038000007945 */ /* 0x000fec0003800200 */
[----:B------:R-:W0:Y:S06]  /*3e50*/  LDC R3, c[0x0][0x394] ;  /* 0x0000e500ff037b82 */ /* 0x000e2c0000000800 */
[----:B------:R-:W-:Y:S05]  /*3e60*/  @P0 BRA `(.L_x_8241) ;  /* 0x0000000000d40947 */ /* 0x000fea0003800000 */
[----:B01-345:R-:W0:Y:S01]  /*3e70*/  MUFU.RCP64H R5, R25 ;  /* 0x0000001900057308 */ /* 0x03be220000001800 */
        /* <DEDUP_REMOVED lines=46> */
[----:B------:R-:W-:-:S07]  /*4160*/  IMAD.MOV.U32 R11, RZ, RZ, R25 ;  /* 0x000000ffff0b7224 */ /* 0x000fce00078e0019 */
[----:B------:R-:W-:Y:S05]  /*4170*/  CALL.REL.NOINC `($__internal_13_$__cuda_sm20_div_rn_f64_full) ;  /* 0x0000005800f47944 */ /* 0x000fea0003c00000 */
[----:B------:R-:W-:Y:S02]  /*4180*/  IMAD.MOV.U32 R6, RZ, RZ, R12 ;  /* 0x000000ffff067224 */ /* 0x000fe400078e000c */
[----:B------:R-:W-:-:S07]  /*4190*/  IMAD.MOV.U32 R7, RZ, RZ, R13 ;  /* 0x000000ffff077224 */ /* 0x000fce00078e000d */
.L_x_8243:
[----:B------:R-:W-:Y:S05]  /*41a0*/  BSYNC.RECONVERGENT B1 ;  /* 0x0000000000017941 */ /* 0x000fea0003800200 */
.L_x_8242:
[----:B------:R0:W1:Y:S02]  /*41b0*/  FRND.F64.TRUNC R4, R6 ;  /* 0x0000000600047313 */ /* 0x000064000030d800 */
.L_x_8241:
[----:B------:R-:W-:Y:S05]  /*41c0*/  BSYNC.RECONVERGENT B0 ;  /* 0x0000000000007941 */ /* 0x000fea0003800200 */
.L_x_8240:
[----:B------:R-:W-:Y:S01]  /*41d0*/  VIADD R31, R33, 0x80 ;  /* 0x00000080211f7836 */ /* 0x000fe20000000000 */
[----:B------:R-:W-:Y:S04]  /*41e0*/  BSSY.RECONVERGENT B0, `(.L_x_8244) ;  /* 0x0000038000007945 */ /* 0x000fe80003800200 */
[----:B------:R-:W-:-:S13]  /*41f0*/  ISETP.GE.AND P0, PT, R31, R2, PT ;  /* 0x000000021f00720c */ /* 0x000fda0003f06270 */
[----:B------:R-:W-:Y:S05]  /*4200*/  @P0 BRA `(.L_x_8245) ;  /* 0x0000000000d40947 */ /* 0x000fea0003800000 */
[----:B--2--5:R-:W2:Y:S01]  /*4210*/  MUFU.RCP64H R9, R23 ;  /* 0x0000001700097308 */ /* 0x024ea20000001800 */
[----:B------:R-:W1:Y:S01]  /*4220*/  LDCU.64 UR4, c[0x0][0x390] ;  /* 0x00007200ff0477ac */ /* 0x000e620008000a00 */
[----:B------:R-:W3:Y:S01]  /*4230*/  LDC R0, c[0x0][0x394] ;  /* 0x0000e500ff007b82 */ /* 0x000ee20000000800 */
[----:B------:R-:W-:Y:S01]  /*4240*/  IMAD.MOV.U32 R8, RZ, RZ, 0x1 ;  /* 0x00000001ff087424 */ /* 0x000fe200078e00ff */
[----:B------:R-:W-:Y:S05]  /*4250*/  BSSY.RECONVERGENT B1, `(.L_x_8246) ;  /* 0x000002f000017945 */ /* 0x000fea0003800200 */
[----:B--2---:R-:W2:Y:S01]  /*4260*/  DFMA R10, R8, -R22, 1 ;  /* 0x3ff00000080a742b */ /* 0x004ea20000000816 */
[----:B---3--:R-:W-:-:S15]  /*4270*/  FSETP.GEU.AND P1, PT, |R0|, 6.5827683646048100446e-37, PT ;  /* 0x036000000000780b */ /* 0x008fde0003f2e200 */
[----:B------:R-:W-:-:S15]  /*4280*/  NOP ;  /* 0x0000000000007918 */ /* 0x000fde0000000000 */
[----:B------:R-:W-:-:S15]  /*4290*/  NOP ;  /* 0x0000000000007918 */ /* 0x000fde0000000000 */
[----:B------:R-:W-:-:S15]  /*42a0*/  NOP ;  /* 0x0000000000007918 */ /* 0x000fde0000000000 */
[----:B------:R-:W-:-:S03]  /*42b0*/  NOP ;  /* 0x0000000000007918 */ /* 0x000fc60000000000 */
        /* <DEDUP_REMOVED lines=15> */
[----:B--2---:R-:W1:-:S15]  /*43b0*/  DFMA R8, R10, R8, R10 ;  /* 0x000000080a08722b */ /* 0x004e5e000000000a */
[----:B------:R-:W-:-:S15]  /*43c0*/  NOP ;  /* 0x0000000000007918 */ /* 0x000fde0000000000 */
[----:B------:R-:W-:-:S15]  /*43d0*/  NOP ;  /* 0x0000000000007918 */ /* 0x000fde0000000000 */
[----:B------:R-:W-:-:S15]  /*43e0*/  NOP ;  /* 0x0000000000007918 */ /* 0x000fde0000000000 */
[----:B------:R-:W-:-:S04]  /*43f0*/  NOP ;  /* 0x0000000000007918 */ /* 0x000fc80000000000 */
[----:B-1----:R-:W1:-:S15]  /*4400*/  DMUL R26, R8, UR4 ;  /* 0x00000004081a7c28 */ /* 0x002e5e0008000000 */
[----:B------:R-:W-:-:S15]  /*4410*/  NOP ;  /* 0x0000000000007918 */ /* 0x000fde0000000000 */
[----:B------:R-:W-:-:S15]  /*4420*/  NOP ;  /* 0x0000000000007918 */ /* 0x000fde0000000000 */
[----:B------:R-:W-:-:S15]  /*4430*/  NOP ;  /* 0x0000000000007918 */ /* 0x000fde0000000000 */
[----:B------:R-:W-:-:S04]  /*4440*/  NOP ;  /* 0x0000000000007918 */ /* 0x000fc80000000000 */
[----:B-1----:R-:W1:-:S15]  /*4450*/  DFMA R10, R26, -R22, UR4 ;  /* 0x000000041a0a7e2b */ /* 0x002e5e0008000816 */
        /* <DEDUP_REMOVED lines=10> */
[----:B------:R-:W-:-:S07]  /*4500*/  IMAD.MOV.U32 R11, RZ, RZ, R23 ;  /* 0x000000ffff0b7224 */ /* 0x000fce00078e0017 */
[----:B0---4-:R-:W-:Y:S05]  /*4510*/  CALL.REL.NOINC `($__internal_13_$__cuda_sm20_div_rn_f64_full) ;  /* 0x00000058000c7944 */ /* 0x011fea0003c00000 */
[----:B------:R-:W-:Y:S02]  /*4520*/  IMAD.MOV.U32 R26, RZ, RZ, R12 ;  /* 0x000000ffff1a7224 */ /* 0x000fe400078e000c */
[----:B------:R-:W-:-:S07]  /*4530*/  IMAD.MOV.U32 R27, RZ, RZ, R13 ;  /* 0x000000ffff1b7224 */ /* 0x000fce00078e000d */
.L_x_8247:
[----:B------:R-:W-:Y:S05]  /*4540*/  BSYNC.RECONVERGENT B1 ;  /* 0x0000000000017941 */ /* 0x000fea0003800200 */
.L_x_8246:
[----:B------:R1:W2:Y:S02]  /*4550*/  FRND.F64.TRUNC R28, R26 ;  /* 0x0000001a001c7313 */ /* 0x0002a4000030d800 */
.L_x_8245:
[----:B------:R-:W-:Y:S05]  /*4560*/  BSYNC.RECONVERGENT B0 ;  /* 0x0000000000007941 */ /* 0x000fea0003800200 */
.L_x_8244:
[----:B------:R-:W-:Y:S01]  /*4570*/  VIADD R9, R33, 0x100 ;  /* 0x0000010021097836 */ /* 0x000fe20000000000 */
[----:B------:R-:W-:Y:S04]  /*4580*/  BSSY.RECONVERGENT B0, `(.L_x_8248) ;  /* 0x0000038000007945 */ /* 0x000fe80003800200 */
[----:B------:R-:W-:-:S13]  /*4590*/  ISETP.GE.AND P0, PT, R9, R2, PT ;  /* 0x000000020900720c */ /* 0x000fda0003f06270 */
[----:B------:R-:W-:Y:S05]  /*45a0*/  @P0 BRA `(.L_x_8249) ;  /* 0x0000000000d40947 */ /* 0x000fea0003800000 */
[----:B----45:R-:W4:Y:S01]  /*45b0*/  MUFU.RCP64H R9, R19 ;  /* 0x0000001300097308 */ /* 0x030f220000001800 */
[----:B------:R-:W2:Y:S01]  /*45c0*/  LDCU.64 UR4, c[0x0][0x390] ;  /* 0x00007200ff0477ac */ /* 0x000ea20008000a00 */
[----:B------:R-:W0:Y:S01]  /*45d0*/  LDC R0, c[0x0][0x394] ;  /* 0x0000e500ff007b82 */ /* 0x000e220000000800 */
[----:B------:R-:W-:Y:S01]  /*45e0*/  IMAD.MOV.U32 R8, RZ, RZ, 0x1 ;  /* 0x00000001ff087424 */ /* 0x000fe200078e00ff */
[----:B------:R-:W-:Y:S05]  /*45f0*/  BSSY.RECONVERGENT B1, `(.L_x_8250) ;  /* 0x000002f000017945 */ /* 0x000fea0003800200 */
[----:B----4-:R-:W4:Y:S01]  /*4600*/  DFMA R10, R8, -R18, 1 ;  /* 0x3ff00000080a742b */ /* 0x010f220000000812 */
[----:B0-----:R-:W-:-:S15]  /*4610*/  FSETP.GEU.AND P1, PT, |R0|, 6.5827683646048100446e-37, PT ;  /* 0x036000000000780b */ /* 0x001fde0003f2e200 */
[----:B------:R-:W-:-:S15]  /*4620*/  NOP ;  /* 0x0000000000007918 */ /* 0x000fde0000000000 */
[----:B------:R-:W-:-:S15]  /*4630*/  NOP ;  /* 0x0000000000007918 */ /* 0x000fde0000000000 */
[----:B------:R-:W-:-:S15]  /*4640*/  NOP ;  /* 0x0000000000007918 */ /* 0x000fde0000000000 */
[----:B------:R-:W-:-:S03]  /*4650*/  NOP ;  /* 0x0000000000007918 */ /* 0x000fc60000000000 */
[----:B----4-:R-:W0:-:S15]  /*4660*/  DFMA R10, R10, R10, R10 ;  /* 0x0000000a0a0a722b */ /* 0x010e1e000000000a */
        /* <DEDUP_REMOVED lines=36> */
[----:B-1-3--:R-:W-:Y:S05]  /*48b0*/  CALL.REL.NOINC `($__internal_13_$__cuda_sm20_div_rn_f64_full) ;  /* 0x0000005400247944 */ /* 0x00afea0003c00000 */
[----:B------:R-:W-:Y:S02]  /*48c0*/  IMAD.MOV.U32 R22, RZ, RZ, R12 ;  /* 0x000000ffff167224 */ /* 0x000fe400078e000c */
[----:B------:R-:W-:-:S07]  /*48d0*/  IMAD.MOV.U32 R23, RZ, RZ, R13 ;  /* 0x000000ffff177224 */ /* 0x000fce00078e000d */
.L_x_8251:
[----:B------:R-:W-:Y:S05]  /*48e0*/  BSYNC.RECONVERGENT B1 ;  /* 0x0000000000017941 */ /* 0x000fea0003800200 */
.L_x_8250:
[----:B---3--:R0:W2:Y:S02]  /*48f0*/  FRND.F64.TRUNC R24, R22 ;  /* 0x0000001600187313 */ /* 0x0080a4000030d800 */
.L_x_8249:
[----:B------:R-:W-:Y:S05]  /*4900*/  BSYNC.RECONVERGENT B0 ;  /* 0x0000000000007941 */ /* 0x000fea0003800200 */
.L_x_8248:
[----:B------:R-:W-:Y:S01]  /*4910*/  VIADD R9, R33, 0x180 ;  /* 0x0000018021097836 */ /* 0x000fe20000000000 */
[----:B------:R-:W-:Y:S04]  /*4920*/  BSSY.RECONVERGENT B0, `(.L_x_8252) ;  /* 0x0000038000007945 */ /* 0x000fe80003800200 */
[----:B------:R-:W-:-:S13]  /*4930*/  ISETP.GE.AND P0, PT, R9, R2, PT ;  /* 0x000000020900720c */ /* 0x000fda0003f06270 */
[----:B------:R-:W-:Y:S05]  /*4940*/  @P0 BRA `(.L_x_8253) ;  /* 0x0000000000d40947 */ /* 0x000fea0003800000 */
[----:B-1---5:R-:W1:Y:S01]  /*4950*/  MUFU.RCP64H R9, R17 ;  /* 0x0000001100097308 */ /* 0x022e620000001800 */
[----:B------:R-:W4:Y:S01]  /*4960*/  LDCU.64 UR4, c[0x0][0x390] ;  /* 0x00007200ff0477ac */ /* 0x000f220008000a00 */
[----:B------:R-:W0:Y:S01]  /*4970*/  LDC R0, c[0x0][0x394] ;  /* 0x0000e500ff007b82 */ /* 0x000e220000000800 */
[----:B------:R-:W-:Y:S01]  /*4980*/  IMAD.MOV.U32 R8, RZ, RZ, 0x1 ;  /* 0x00000001ff087424 */ /* 0x000fe200078e00ff */
[----:B------:R-:W-:Y:S05]  /*4990*/  BSSY.RECONVERGENT B1, `(.L_x_8254) ;  /* 0x000002f000017945 */ /* 0x000fea0003800200 */
[----:B-1----:R-:W1:Y:S01]  /*49a0*/  DFMA R10, R8, -R16, 1 ;  /* 0x3ff00000080a742b */ /* 0x002e620000000810 */
[----:B0-----:R-:W-:-:S15]  /*49b0*/  FSETP.GEU.AND P1, PT, |R0|, 6.5827683646048100446e-37, PT ;  /* 0x036000000000780b */ /* 0x001fde0003f2e200 */
[----:B------:R-:W-:-:S15]  /*49c0*/  NOP ;  /* 0x0000000000007918 */ /* 0x000fde0000000000 */
[----:B------:R-:W-:-:S15]  /*49d0*/  NOP ;  /* 0x0000000000007918 */ /* 0x000fde0000000000 */
[----:B------:R-:W-:-:S15]  /*49e0*/  NOP ;  /* 0x0000000000007918 */ /* 0x000fde0000000000 */
[----:B------:R-:W-:-:S03]  /*49f0*/  NOP ;  /* 0x0000000000007918 */ /* 0x000fc60000000000 */
        /* <DEDUP_REMOVED lines=20> */
[----:B----4-:R-:W0:-:S15]  /*4b40*/  DMUL R18, R8, UR4 ;  /* 0x0000000408127c28 */ /* 0x010e1e0008000000 */
        /* <DEDUP_REMOVED lines=16> */
[----:B--23--:R-:W-:Y:S05]  /*4c50*/  CALL.REL.NOINC `($__internal_13_$__cuda_sm20_div_rn_f64_full) ;  /* 0x00000050003c7944 */ /* 0x00cfea0003c00000 */
[----:B------:R-:W-:Y:S02]  /*4c60*/  IMAD.MOV.U32 R18, RZ, RZ, R12 ;  /* 0x000000ffff127224 */ /* 0x000fe400078e000c */
[----:B------:R-:W-:-:S07]  /*4c70*/  IMAD.MOV.U32 R19, RZ, RZ, R13 ;  /* 0x000000ffff137224 */ /* 0x000fce00078e000d */
.L_x_8255:
[----:B------:R-:W-:Y:S05]  /*4c80*/  BSYNC.RECONVERGENT B1 ;  /* 0x0000000000017941 */ /* 0x000fea0003800200 */
.L_x_8254:
[----:B------:R0:W1:Y:S02]  /*4c90*/  FRND.F64.TRUNC R16, R18 ;  /* 0x0000001200107313 */ /* 0x000064000030d800 */
.L_x_8253:
[----:B------:R-:W-:Y:S05]  /*4ca0*/  BSYNC.RECONVERGENT B0 ;  /* 0x0000000000007941 */ /* 0x000fea0003800200 */
.L_x_8252:
[----:B------:R-:W0:Y:S01]  /*4cb0*/  LDC.U8 R34, c[0x0][0x3b4] ;  /* 0x0000ed00ff227b82 */ /* 0x000e220000000000 */
[----:B------:R-:W-:Y:S01]  /*4cc0*/  ISETP.GE.AND P0, PT, R33, R2, PT ;  /* 0x000000022100720c */ /* 0x000fe20003f06270 */
[----:B------:R-:W-:Y:S04]  /*4cd0*/  BSSY.RECONVERGENT B7, `(.L_x_8256) ;  /* 0x00003cc000077945 */ /* 0x000fe80003800200 */
[----:B------:R-:W-:Y:S08]  /*4ce0*/  BSSY.RELIABLE B6, `(.L_x_8257) ;  /* 0x0000290000067945 */ /* 0x000ff00003800100 */
[----:B------:R-:W-:Y:S05]  /*4cf0*/  @P0 BRA `(.L_x_8258) ;  /* 0x00000028002c0947 */ /* 0x000fea0003800000 */
[----:B------:R-:W1:Y:S01]  /*4d00*/  LDCU UR4, c[0x0][0x3b8] ;  /* 0x00007700ff0477ac */ /* 0x000e620008000800 */
[----:B------:R-:W2:Y:S01]  /*4d10*/  LDC.64 R8, c[0x0][0x398] ;  /* 0x0000e600ff087b82 */ /* 0x000ea20000000a00 */
[----:B------:R-:W-:Y:S01]  /*4d20*/  IMAD R0, R32, 0x200, R33 ;  /* 0x0000020020007824 */ /* 0x000fe200078e0221 */
[----:B0-----:R-:W-:-:S03]  /*4d30*/  PRMT R10, R34, 0x9910, RZ ;  /* 0x00009910220a7816 */ /* 0x001fc600000000ff */
        /* <DEDUP_REMOVED lines=18> */
.L_x_8262:
[----:B------:R-:W0:Y:S01]  /*4e60*/  F2I.S64.F64.TRUNC R6, R6 ;  /* 0x0000000600067311 */ /* 0x000e22000030d900 */
[----:B------:R-:W-:Y:S02]  /*4e70*/  IMAD.MOV.U32 R33, RZ, RZ, R31 ;  /* 0x000000ffff217224 */ /* 0x000fe400078e001f */
[----:B0-----:R-:W-:-:S05]  /*4e80*/  IMAD.MOV.U32 R3, RZ, RZ, R6 ;  /* 0x000000ffff037224 */ /* 0x001fca00078e0006 */
[----:B------:R0:W-:Y:S01]  /*4e90*/  STG.E.U8 desc[UR36][R8.64], R3 ;  /* 0x0000000308007986 */ /* 0x0001e2000c101124 */
[----:B------:R-:W-:Y:S05]  /*4ea0*/  BRA `(.L_x_8264) ;  /* 0x0000001000cc7947 */ /* 0x000fea0003800000 */
.L_x_8261:
        /* <DEDUP_REMOVED lines=10> */
.L_x_8266:
[----:B------:R-:W0:Y:S01]  /*4f50*/  F2I.F64.TRUNC R7, R6 ;  /* 0x0000000600077311 */ /* 0x000e22000030d100 */
[----:B------:R-:W-:Y:S01]  /*4f60*/  IMAD.MOV.U32 R33, RZ, RZ, R31 ;  /* 0x000000ffff217224 */ /* 0x000fe200078e001f */
[----:B0-----:R0:W-:Y:S01]  /*4f70*/  STG.E desc[UR36][R8.64], R7 ;  /* 0x0000000708007986 */ /* 0x0011e2000c101924 */
[----:B------:R-:W-:Y:S05]  /*4f80*/  BRA `(.L_x_8264) ;  /* 0x0000001000947947 */ /* 0x000fea0003800000 */
.L_x_8265:
[----:B------:R-:W0:Y:S01]  /*4f90*/  F2I.F64.TRUNC R7, R6 ;  /* 0x0000000600077311 */ /* 0x000e22000030d100 */
[----:B------:R-:W-:Y:S01]  /*4fa0*/  IMAD.MOV.U32 R33, RZ, RZ, R31 ;  /* 0x000000ffff217224 */ /* 0x000fe200078e001f */
[----:B0-----:R0:W-:Y:S01]  /*4fb0*/  STG.E.U16 desc[UR36][R8.64], R7 ;  /* 0x0000000708007986 */ /* 0x0011e2000c101524 */
[----:B------:R-:W-:Y:S05]  /*4fc0*/  BRA `(.L_x_8264) ;  /* 0x0000001000847947 */ /* 0x000fea0003800000 */
.L_x_8260:
        /* <DEDUP_REMOVED lines=18> */
.L_x_8268:
        /* <DEDUP_REMOVED lines=13> */
.L_x_8267:
        /* <DEDUP_REMOVED lines=19> */
.L_x_8270:
        /* <DEDUP_REMOVED lines=14> */
.L_x_8269:
[----:B------:R0:W-:Y:S01]  /*53d0*/  STG.E.64 desc[UR36][R8.64], R4 ;  /* 0x0000000408007986 */ /* 0x0001e2000c101b24 */
[----:B------:R-:W-:Y:S01]  /*53e0*/  IMAD.MOV.U32 R33, RZ, RZ, R31 ;  /* 0x000000ffff217224 */ /* 0x000fe200078e001f */
[----:B------:R-:W-:Y:S06]  /*53f0*/  BRA `(.L_x_8264) ;  /* 0x0000000c00787947 */ /* 0x000fec0003800000 */
.L_x_8259:
        /* <DEDUP_REMOVED lines=13> */
.L_x_8273:
[----:B------:R-:W-:Y:S01]  /*54d0*/  CS2R R6, SRZ ;  /* 0x0000000000067805 */ /* 0x000fe2000001ff00 */
[----:B------:R-:W-:-:S04]  /*54e0*/  IMAD.MOV.U32 R33, RZ, RZ, R31 ;  /* 0x000000ffff217224 */ /* 0x000fc800078e001f */
[----:B------:R0:W-:Y:S01]  /*54f0*/  STG.E.128 desc[UR36][R8.64], R4 ;  /* 0x0000000408007986 */ /* 0x0001e2000c101d24 */
[----:B------:R-:W-:Y:S05]  /*5500*/  BRA `(.L_x_8264) ;  /* 0x0000000c00347947 */ /* 0x000fea0003800000 */
.L_x_8272:
        /* <DEDUP_REMOVED lines=27> */
.L_x_8277:
[----:B------:R-:W-:Y:S05]  /*56c0*/  BSYNC.RECONVERGENT B0 ;  /* 0x0000000000007941 */ /* 0x000fea0003800200 */
.L_x_8276:
[----:B------:R-:W-:Y:S01]  /*56d0*/  LOP3.LUT R7, R0, 0x80, R7, 0xf8, !PT ;  /* 0x0000008000077812 */ /* 0x000fe200078ef807 */
[----:B------:R-:W-:-:S04]  /*56e0*/  IMAD.MOV.U32 R33, RZ, RZ, R31 ;  /* 0x000000ffff217224 */ /* 0x000fc800078e001f */
[----:B------:R0:W-:Y:S01]  /*56f0*/  STG.E.U8 desc[UR36][R8.64], R7 ;  /* 0x0000000708007986 */ /* 0x0001e2000c101124 */
[----:B------:R-:W-:Y:S05]  /*5700*/  BRA `(.L_x_8264) ;  /* 0x0000000800b47947 */ /* 0x000fea0003800000 */
.L_x_8275:
        /* <DEDUP_REMOVED lines=23> */
.L_x_8279:
[----:B------:R-:W-:Y:S05]  /*5880*/  BSYNC.RECONVERGENT B0 ;  /* 0x0000000000007941 */ /* 0x000fea0003800200 */
.L_x_8278:
[----:B------:R-:W-:Y:S01]  /*5890*/  LOP3.LUT R7, R0, 0x80, R7, 0xf8, !PT ;  /* 0x0000008000077812 */ /* 0x000fe200078ef807 */
[----:B------:R-:W-:-:S04]  /*58a0*/  IMAD.MOV.U32 R33, RZ, RZ, R31 ;  /* 0x000000ffff217224 */ /* 0x000fc800078e001f */
[----:B------:R0:W-:Y:S01]  /*58b0*/  STG.E.U8 desc[UR36][R8.64], R7 ;  /* 0x0000000708007986 */ /* 0x0001e2000c101124 */
[----:B------:R-:W-:Y:S05]  /*58c0*/  BRA `(.L_x_8264) ;  /* 0x0000000800447947 */ /* 0x000fea0003800000 */
.L_x_8274:
        /* <DEDUP_REMOVED lines=13> */
.L_x_8271:
        /* <DEDUP_REMOVED lines=12> */
.L_x_8282:
        /* <DEDUP_REMOVED lines=21> */
.L_x_8285:
[----:B------:R-:W-:-:S04]  /*5bb0*/  SHF.R.U32.HI R0, RZ, 0x14, R7 ;  /* 0x00000014ff007819 */ /* 0x000fc80000011607 */
[----:B------:R-:W-:-:S04]  /*5bc0*/  LOP3.LUT R0, R0, 0x1, RZ, 0xc0, !PT ;  /* 0x0000000100007812 */ /* 0x000fc800078ec0ff */
[----:B------:R-:W-:-:S04]  /*5bd0*/  IADD3 R0, PT, PT, R7, 0x487ffff, R0 ;  /* 0x0487ffff07007810 */ /* 0x000fc80007ffe000 */
[----:B------:R-:W-:-:S04]  /*5be0*/  SHF.R.U32.HI R0, RZ, 0x14, R0 ;  /* 0x00000014ff007819 */ /* 0x000fc80000011600 */
[----:B------:R-:W-:-:S07]  /*5bf0*/  LOP3.LUT R3, R0, 0xff, RZ, 0xc0, !PT ;  /* 0x000000ff00037812 */ /* 0x000fce00078ec0ff */
.L_x_8286:
[----:B------:R-:W-:-:S04]  /*5c00*/  SHF.R.U32.HI R0, RZ, 0x18, R7 ;  /* 0x00000018ff007819 */ /* 0x000fc80000011607 */
[----:B------:R-:W-:-:S07]  /*5c10*/  LOP3.LUT R0, R3, 0x80, R0, 0xf8, !PT ;  /* 0x0000008003007812 */ /* 0x000fce00078ef800 */
.L_x_8284:
[----:B------:R-:W-:Y:S05]  /*5c20*/  BSYNC.RECONVERGENT B0 ;  /* 0x0000000000007941 */ /* 0x000fea0003800200 */
.L_x_8283:
[----:B------:R1:W-:Y:S01]  /*5c30*/  STG.E.U8 desc[UR36][R8.64], R0 ;  /* 0x0000000008007986 */ /* 0x0003e2000c101124 */
[----:B------:R-:W-:Y:S01]  /*5c40*/  IMAD.MOV.U32 R33, RZ, RZ, R31 ;  /* 0x000000ffff217224 */ /* 0x000fe200078e001f */
[----:B------:R-:W-:Y:S06]  /*5c50*/  BRA `(.L_x_8264) ;  /* 0x0000000400607947 */ /* 0x000fec0003800000 */
.L_x_8281:
        /* <DEDUP_REMOVED lines=21> */
.L_x_8289:
[----:B------:R-:W-:-:S04]  /*5db0*/  SHF.R.U32.HI R0, RZ, 0x15, R7 ;  /* 0x00000015ff007819 */ /* 0x000fc80000011607 */
[----:B------:R-:W-:-:S04]  /*5dc0*/  LOP3.LUT R0, R0, 0x1, RZ, 0xc0, !PT ;  /* 0x0000000100007812 */ /* 0x000fc800078ec0ff */
[----:B------:R-:W-:-:S04]  /*5dd0*/  IADD3 R0, PT, PT, R7, 0x88fffff, R0 ;  /* 0x088fffff07007810 */ /* 0x000fc80007ffe000 */
[----:B------:R-:W-:-:S04]  /*5de0*/  SHF.R.U32.HI R0, RZ, 0x15, R0 ;  /* 0x00000015ff007819 */ /* 0x000fc80000011600 */
[----:B------:R-:W-:-:S07]  /*5df0*/  LOP3.LUT R3, R0, 0xff, RZ, 0xc0, !PT ;  /* 0x000000ff00037812 */ /* 0x000fce00078ec0ff */
.L_x_8290:
[----:B------:R-:W-:-:S04]  /*5e00*/  SHF.R.U32.HI R0, RZ, 0x18, R7 ;  /* 0x00000018ff007819 */ /* 0x000fc80000011607 */
[----:B------:R-:W-:-:S07]  /*5e10*/  LOP3.LUT R0, R3, 0x80, R0, 0xf8, !PT ;  /* 0x0000008003007812 */ /* 0x000fce00078ef800 */
.L_x_8288:
[----:B------:R-:W-:Y:S05]  /*5e20*/  BSYNC.RECONVERGENT B0 ;  /* 0x0000000000007941 */ /* 0x000fea0003800200 */
.L_x_8287:
[----:B------:R2:W-:Y:S01]  /*5e30*/  STG.E.U8 desc[UR36][R8.64], R0 ;  /* 0x0000000008007986 */ /* 0x0005e2000c101124 */
[----:B------:R-:W-:Y:S01]  /*5e40*/  IMAD.MOV.U32 R33, RZ, RZ, R31 ;  /* 0x000000ffff217224 */ /* 0x000fe200078e001f */
[----:B------:R-:W-:Y:S06]  /*5e50*/  BRA `(.L_x_8264) ;  /* 0x0000000000e07947 */ /* 0x000fec0003800000 */
.L_x_8280:
[----:B------:R-:W-:-:S13]  /*5e60*/  ISETP.NE.AND P0, PT, R0, 0x1c, PT ;  /* 0x0000001c0000780c */ /* 0x000fda0003f05270 */
[----:B------:R-:W-:Y:S05]  /*5e70*/  @!P0 BRA `(.L_x_8291) ;  /* 0x0000000000cc8947 */ /* 0x000fea0003800000 */
[----:B------:R-:W-:-:S13]  /*5e80*/  ISETP.NE.AND P0, PT, R0, 0x1d, PT ;  /* 0x0000001d0000780c */ /* 0x000fda0003f05270 */
[----:B------:R-:W-:Y:S05]  /*5e90*/  @!P0 BRA `(.L_x_8292) ;  /* 0x0000000000b48947 */ /* 0x000fea0003800000 */
[----:B------:R-:W-:-:S13]  /*5ea0*/  ISETP.NE.AND P0, PT, R0, 0x2c, PT ;  /* 0x0000002c0000780c */ /* 0x000fda0003f05270 */
[----:B------:R-:W-:Y:S05]  /*5eb0*/  @!P0 BRA `(.L_x_8293) ;  /* 0x0000000000488947 */ /* 0x000fea0003800000 */
.L_x_8263:
        /* <DEDUP_REMOVED lines=16> */
.L_x_8294:
[----:B------:R-:W-:Y:S01]  /*5fc0*/  IMAD.MOV.U32 R33, RZ, RZ, R31 ;  /* 0x000000ffff217224 */ /* 0x000fe200078e001f */
[----:B------:R-:W-:Y:S06]  /*5fd0*/  BRA `(.L_x_8264) ;  /* 0x0000000000807947 */ /* 0x000fec0003800000 */
.L_x_8293:
        /* <DEDUP_REMOVED lines=25> */
.L_x_8292:
[----:B------:R-:W0:Y:S01]  /*6170*/  F2I.U64.F64.TRUNC R6, R6 ;  /* 0x0000000600067311 */ /* 0x000e22000030d800 */
[----:B------:R-:W-:Y:S01]  /*6180*/  IMAD.MOV.U32 R33, RZ, RZ, R31 ;  /* 0x000000ffff217224 */ /* 0x000fe200078e001f */
[----:B0-----:R0:W-:Y:S01]  /*6190*/  STG.E.64 desc[UR36][R8.64], R6 ;  /* 0x0000000608007986 */ /* 0x0011e2000c101b24 */
[----:B------:R-:W-:Y:S05]  /*61a0*/  BRA `(.L_x_8264) ;  /* 0x00000000000c7947 */ /* 0x000fea0003800000 */
.L_x_8291:
[----:B------:R-:W0:Y:S01]  /*61b0*/  F2I.U32.F64.TRUNC R7, R6 ;  /* 0x0000000600077311 */ /* 0x000e22000030d000 */
[----:B------:R-:W-:Y:S01]  /*61c0*/  IMAD.MOV.U32 R33, RZ, RZ, R31 ;  /* 0x000000ffff217224 */ /* 0x000fe200078e001f */
[----:B0-----:R0:W-:Y:S06]  /*61d0*/  STG.E desc[UR36][R8.64], R7 ;  /* 0x0000000708007986 */ /* 0x0011ec000c101924 */
.L_x_8264:
        /* <DEDUP_REMOVED lines=24> */
.L_x_8299:
[----:B------:R-:W0:Y:S02]  /*6360*/  F2I.S64.F64.TRUNC R26, R26 ;  /* 0x0000001a001a7311 */ /* 0x000e24000030d900 */
[----:B0-----:R-:W-:-:S05]  /*6370*/  IMAD.MOV.U32 R3, RZ, RZ, R26 ;  /* 0x000000ffff037224 */ /* 0x001fca00078e001a */
[----:B------:R0:W-:Y:S01]  /*6380*/  STG.E.U8 desc[UR36][R4.64], R3 ;  /* 0x0000000304007986 */ /* 0x0001e2000c101124 */
[----:B------:R-:W-:Y:S05]  /*6390*/  BRA `(.L_x_8301) ;  /* 0x0000001000807947 */ /* 0x000fea0003800000 */
.L_x_8298:
        /* <DEDUP_REMOVED lines=9> */
.L_x_8303:
[----:B------:R-:W0:Y:S02]  /*6430*/  F2I.F64.TRUNC R27, R26 ;  /* 0x0000001a001b7311 */ /* 0x000e24000030d100 */
[----:B0-----:R0:W-:Y:S01]  /*6440*/  STG.E desc[UR36][R4.64], R27 ;  /* 0x0000001b04007986 */ /* 0x0011e2000c101924 */
[----:B------:R-:W-:Y:S05]  /*6450*/  BRA `(.L_x_8301) ;  /* 0x0000001000507947 */ /* 0x000fea0003800000 */
.L_x_8302:
[----:B------:R-:W0:Y:S02]  /*6460*/  F2I.F64.TRUNC R27, R26 ;  /* 0x0000001a001b7311 */ /* 0x000e24000030d100 */
[----:B0-----:R0:W-:Y:S01]  /*6470*/  STG.E.U16 desc[UR36][R4.64], R27 ;  /* 0x0000001b04007986 */ /* 0x0011e2000c101524 */
[----:B------:R-:W-:Y:S05]  /*6480*/  BRA `(.L_x_8301) ;  /* 0x0000001000447947 */ /* 0x000fea0003800000 */
.L_x_8297:
        /* <DEDUP_REMOVED lines=17> */
.L_x_8305:
        /* <DEDUP_REMOVED lines=12> */
.L_x_8304:
        /* <DEDUP_REMOVED lines=18> */
.L_x_8307:
        /* <DEDUP_REMOVED lines=13> */
.L_x_8306:
[----:B------:R0:W-:Y:S01]  /*6850*/  STG.E.64 desc[UR36][R4.64], R28 ;  /* 0x0000001c04007986 */ /* 0x0001e2000c101b24 */
[----:B------:R-:W-:Y:S05]  /*6860*/  BRA `(.L_x_8301) ;  /* 0x0000000c004c7947 */ /* 0x000fea0003800000 */
.L_x_8296:
        /* <DEDUP_REMOVED lines=13> */
.L_x_8311:
        /* <DEDUP_REMOVED lines=26> */
.L_x_8314:
[----:B------:R-:W-:-:S04]  /*6ae0*/  SHF.R.U32.HI R3, RZ, 0x18, R7 ;  /* 0x00000018ff037819 */ /* 0x000fc80000011607 */
[----:B------:R-:W-:-:S07]  /*6af0*/  LOP3.LUT R0, R0, 0x80, R3, 0xf8, !PT ;  /* 0x0000008000007812 */ /* 0x000fce00078ef803 */
.L_x_8313:
[----:B------:R-:W-:Y:S05]  /*6b00*/  BSYNC.RECONVERGENT B0 ;  /* 0x0000000000007941 */ /* 0x000fea0003800200 */
.L_x_8312:
[----:B------:R3:W-:Y:S01]  /*6b10*/  STG.E.U8 desc[UR36][R4.64], R0 ;  /* 0x0000000004007986 */ /* 0x0007e2000c101124 */
[----:B------:R-:W-:Y:S05]  /*6b20*/  BRA `(.L_x_8301) ;  /* 0x00000008009c7947 */ /* 0x000fea0003800000 */
.L_x_8310:
        /* <DEDUP_REMOVED lines=26> */
.L_x_8317:
[----:B------:R-:W-:-:S04]  /*6cd0*/  SHF.R.U32.HI R3, RZ, 0x18, R7 ;  /* 0x00000018ff037819 */ /* 0x000fc80000011607 */
[----:B------:R-:W-:-:S07]  /*6ce0*/  LOP3.LUT R0, R0, 0x80, R3, 0xf8, !PT ;  /* 0x0000008000007812 */ /* 0x000fce00078ef803 */
.L_x_8316:
[----:B------:R-:W-:Y:S05]  /*6cf0*/  BSYNC.RECONVERGENT B0 ;  /* 0x0000000000007941 */ /* 0x000fea0003800200 */
.L_x_8315:
[----:B------:R0:W-:Y:S01]  /*6d00*/  STG.E.U8 desc[UR36][R4.64], R0 ;  /* 0x0000000004007986 */ /* 0x0001e2000c101124 */
[----:B------:R-:W-:Y:S05]  /*6d10*/  BRA `(.L_x_8301) ;  /* 0x0000000800207947 */ /* 0x000fea0003800000 */
.L_x_8309:
        /* <DEDUP_REMOVED lines=30> */
.L_x_8319:
[----:B------:R-:W0:Y:S02]  /*6f00*/  F2I.U64.F64.TRUNC R26, R26 ;  /* 0x0000001a001a7311 */ /* 0x000e24000030d800 */
[----:B0-----:R1:W-:Y:S01]  /*6f10*/  STG.E.64 desc[UR36][R4.64], R26 ;  /* 0x0000001a04007986 */ /* 0x0013e2000c101b24 */
[----:B------:R-:W-:Y:S05]  /*6f20*/  BRA `(.L_x_8301) ;  /* 0x00000004009c7947 */ /* 0x000fea0003800000 */
.L_x_8318:
[----:B------:R-:W0:Y:S02]  /*6f30*/  F2I.U32.F64.TRUNC R27, R26 ;  /* 0x0000001a001b7311 */ /* 0x000e24000030d000 */
[----:B0-----:R0:W-:Y:S01]  /*6f40*/  STG.E desc[UR36][R4.64], R27 ;  /* 0x0000001b04007986 */ /* 0x0011e2000c101924 */
[----:B------:R-:W-:Y:S05]  /*6f50*/  BRA `(.L_x_8301) ;  /* 0x0000000400907947 */ /* 0x000fea0003800000 */
.L_x_8308:
        /* <DEDUP_REMOVED lines=10> */
.L_x_8321:
[----:B------:R-:W-:-:S05]  /*7000*/  CS2R R30, SRZ ;  /* 0x00000000001e7805 */ /* 0x000fca000001ff00 */
[----:B------:R0:W-:Y:S01]  /*7010*/  STG.E.128 desc[UR36][R4.64], R28 ;  /* 0x0000001c04007986 */ /* 0x0001e2000c101d24 */
[----:B------:R-:W-:Y:S05]  /*7020*/  BRA `(.L_x_8301) ;  /* 0x00000004005c7947 */ /* 0x000fea0003800000 */
.L_x_8320:
[----:B------:R-:W-:-:S13]  /*7030*/  ISETP.NE.AND P0, PT, R0, 0xf, PT ;  /* 0x0000000f0000780c */ /* 0x000fda0003f05270 */
[----:B------:R-:W-:Y:S05]  /*7040*/  @!P0 BRA `(.L_x_8322) ;  /* 0x0000000400288947 */ /* 0x000fea0003800000 */
[----:B------:R-:W-:-:S13]  /*7050*/  ISETP.NE.AND P0, PT, R0, 0x17, PT ;  /* 0x000000170000780c */ /* 0x000fda0003f05270 */
[----:B------:R-:W-:Y:S05]  /*7060*/  @!P0 BRA `(.L_x_8323) ;  /* 0x0000000000b08947 */ /* 0x000fea0003800000 */
[----:B------:R-:W-:-:S13]  /*7070*/  ISETP.NE.AND P0, PT, R0, 0x18, PT ;  /* 0x000000180000780c */ /* 0x000fda0003f05270 */
[----:B------:R-:W-:Y:S05]  /*7080*/  @!P0 BRA `(.L_x_8324) ;  /* 0x0000000000448947 */ /* 0x000fea0003800000 */
.L_x_8300:
        /* <DEDUP_REMOVED lines=16> */
.L_x_8325:
[----:B------:R-:W-:Y:S05]  /*7190*/  BRA `(.L_x_8301) ;  /* 0x0000000400007947 */ /* 0x000fea0003800000 */
.L_x_8324:
        /* <DEDUP_REMOVED lines=21> */
.L_x_8327:
[----:B------:R-:W-:Y:S05]  /*72f0*/  BSYNC.RECONVERGENT B0 ;  /* 0x0000000000007941 */ /* 0x000fea0003800200 */
.L_x_8326:
[----:B------:R-:W-:-:S05]  /*7300*/  LOP3.LUT R3, R0, 0x80, R3, 0xf8, !PT ;  /* 0x0000008000037812 */ /* 0x000fca00078ef803 */
[----:B------:R0:W-:Y:S01]  /*7310*/  STG.E.U8 desc[UR36][R4.64], R3 ;  /* 0x0000000304007986 */ /* 0x0001e2000c101124 */
[----:B------:R-:W-:Y:S05]  /*7320*/  BRA `(.L_x_8301) ;  /* 0x00000000009c7947 */ /* 0x000fea0003800000 */
.L_x_8323:
        /* <DEDUP_REMOVED lines=20> */
.L_x_8329:
[----:B------:R-:W-:Y:S01]  /*7470*/  IMAD.MOV.U32 R0, RZ, RZ, 0x7f ;  /* 0x0000007fff007424 */ /* 0x000fe200078e00ff */
[----:B------:R-:W-:-:S04]  /*7480*/  ISETP.GT.U32.AND P0, PT, R3, 0x7f800000, PT ;  /* 0x7f8000000300780c */ /* 0x000fc80003f04070 */
[----:B------:R-:W-:-:S09]  /*7490*/  SEL R0, R0, 0x7c, P0 ;  /* 0x0000007c00007807 */ /* 0x000fd20000000000 */
.L_x_8330:
[----:B------:R-:W-:Y:S05]  /*74a0*/  BSYNC.RECONVERGENT B0 ;  /* 0x0000000000007941 */ /* 0x000fea0003800200 */
.L_x_8328:
[----:B------:R-:W-:-:S04]  /*74b0*/  SHF.R.U32.HI R3, RZ, 0x18, R7 ;  /* 0x00000018ff037819 */ /* 0x000fc80000011607 */
[----:B------:R-:W-:-:S05]  /*74c0*/  LOP3.LUT R3, R0, 0x80, R3, 0xf8, !PT ;  /* 0x0000008000037812 */ /* 0x000fca00078ef803 */
[----:B------:R0:W-:Y:S01]  /*74d0*/  STG.E.U8 desc[UR36][R4.64], R3 ;  /* 0x0000000304007986 */ /* 0x0001e2000c101124 */
[----:B------:R-:W-:Y:S05]  /*74e0*/  BRA `(.L_x_8301) ;  /* 0x00000000002c7947 */ /* 0x000fea0003800000 */
.L_x_8322:
        /* <DEDUP_REMOVED lines=11> */
.L_x_8301:
[----:B------:R-:W-:-:S07]  /*75a0*/  VIADD R33, R33, 0x80 ;  /* 0x0000008021217836 */ /* 0x000fce0000000000 */
.L_x_8258:
[----:B------:R-:W-:-:S13]  /*75b0*/  ISETP.GE.AND P0, PT, R33, R2, PT ;  /* 0x000000022100720c */ /* 0x000fda0003f06270 */
[----:B------:R-:W-:Y:S05]  /*75c0*/  @P0 BREAK.RELIABLE B6 ;  /* 0x0000000000060942 */ /* 0x000fea0003800100 */
[----:B------:R-:W-:Y:S05]  /*75d0*/  @P0 BRA `(.L_x_8295) ;  /* 0x0000001000ec0947 */ /* 0x000fea0003800000 */
[----:B------:R-:W-:Y:S05]  /*75e0*/  BSYNC.RELIABLE B6 ;  /* 0x0000000000067941 */ /* 0x000fea0003800100 */
.L_x_8257:
        /* <DEDUP_REMOVED lines=21> */
.L_x_8334:
[----:B-----5:R-:W0:Y:S02]  /*7740*/  F2I.S64.F64.TRUNC R22, R22 ;  /* 0x0000001600167311 */ /* 0x020e24000030d900 */
[----:B0-----:R-:W-:-:S05]  /*7750*/  IMAD.MOV.U32 R3, RZ, RZ, R22 ;  /* 0x000000ffff037224 */ /* 0x001fca00078e0016 */
[----:B------:R0:W-:Y:S01]  /*7760*/  STG.E.U8 desc[UR36][R4.64], R3 ;  /* 0x0000000304007986 */ /* 0x0001e2000c101124 */
[----:B------:R-:W-:Y:S05]  /*7770*/  BRA `(.L_x_8336) ;  /* 0x0000001000807947 */ /* 0x000fea0003800000 */
.L_x_8333:
        /* <DEDUP_REMOVED lines=9> */
.L_x_8338:
[----:B-----5:R-:W0:Y:S02]  /*7810*/  F2I.F64.TRUNC R23, R22 ;  /* 0x0000001600177311 */ /* 0x020e24000030d100 */
[----:B0-----:R0:W-:Y:S01]  /*7820*/  STG.E desc[UR36][R4.64], R23 ;  /* 0x0000001704007986 */ /* 0x0011e2000c101924 */
[----:B------:R-:W-:Y:S05]  /*7830*/  BRA `(.L_x_8336) ;  /* 0x0000001000507947 */ /* 0x000fea0003800000 */
.L_x_8337:
[----:B-----5:R-:W0:Y:S02]  /*7840*/  F2I.F64.TRUNC R23, R22 ;  /* 0x0000001600177311 */ /* 0x020e24000030d100 */
[----:B0-----:R0:W-:Y:S01]  /*7850*/  STG.E.U16 desc[UR36][R4.64], R23 ;  /* 0x0000001704007986 */ /* 0x0011e2000c101524 */
[----:B------:R-:W-:Y:S05]  /*7860*/  BRA `(.L_x_8336) ;  /* 0x0000001000447947 */ /* 0x000fea0003800000 */
.L_x_8332:
        /* <DEDUP_REMOVED lines=17> */
.L_x_8340:
        /* <DEDUP_REMOVED lines=12> */
.L_x_8339:
        /* <DEDUP_REMOVED lines=18> */
.L_x_8342:
        /* <DEDUP_REMOVED lines=13> */
.L_x_8341:
[----:B-----5:R0:W-:Y:S01]  /*7c30*/  STG.E.64 desc[UR36][R4.64], R24 ;  /* 0x0000001804007986 */ /* 0x0201e2000c101b24 */
[----:B------:R-:W-:Y:S05]  /*7c40*/  BRA `(.L_x_8336) ;  /* 0x0000000c004c7947 */ /* 0x000fea0003800000 */
.L_x_8331:
        /* <DEDUP_REMOVED lines=13> */
.L_x_8346:
        /* <DEDUP_REMOVED lines=26> */
.L_x_8349:
[----:B------:R-:W-:-:S04]  /*7ec0*/  SHF.R.U32.HI R3, RZ, 0x18, R7 ;  /* 0x00000018ff037819 */ /* 0x000fc80000011607 */
[----:B------:R-:W-:-:S07]  /*7ed0*/  LOP3.LUT R0, R0, 0x80, R3, 0xf8, !PT ;  /* 0x0000008000007812 */ /* 0x000fce00078ef803 */
.L_x_8348:
[----:B------:R-:W-:Y:S05]  /*7ee0*/  BSYNC.RECONVERGENT B0 ;  /* 0x0000000000007941 */ /* 0x000fea0003800200 */
.L_x_8347:
[----:B------:R4:W-:Y:S01]  /*7ef0*/  STG.E.U8 desc[UR36][R4.64], R0 ;  /* 0x0000000004007986 */ /* 0x0009e2000c101124 */
[----:B------:R-:W-:Y:S05]  /*7f00*/  BRA `(.L_x_8336) ;  /* 0x00000008009c7947 */ /* 0x000fea0003800000 */
.L_x_8345:
        /* <DEDUP_REMOVED lines=26> */
.L_x_8352:
[----:B------:R-:W-:-:S04]  /*80b0*/  SHF.R.U32.HI R3, RZ, 0x18, R7 ;  /* 0x00000018ff037819 */ /* 0x000fc80000011607 */
[----:B------:R-:W-:-:S07]  /*80c0*/  LOP3.LUT R0, R0, 0x80, R3, 0xf8, !PT ;  /* 0x0000008000007812 */ /* 0x000fce00078ef803 */
.L_x_8351:
[----:B------:R-:W-:Y:S05]  /*80d0*/  BSYNC.RECONVERGENT B0 ;  /* 0x0000000000007941 */ /* 0x000fea0003800200 */
.L_x_8350:
[----:B------:R3:W-:Y:S01]  /*80e0*/  STG.E.U8 desc[UR36][R4.64], R0 ;  /* 0x0000000004007986 */ /* 0x0007e2000c101124 */
[----:B------:R-:W-:Y:S05]  /*80f0*/  BRA `(.L_x_8336) ;  /* 0x0000000800207947 */ /* 0x000fea0003800000 */
.L_x_8344:
        /* <DEDUP_REMOVED lines=30> */
.L_x_8354:
[----:B-----5:R-:W0:Y:S02]  /*82e0*/  F2I.U64.F64.TRUNC R22, R22 ;  /* 0x0000001600167311 */ /* 0x020e24000030d800 */
[----:B0-----:R0:W-:Y:S01]  /*82f0*/  STG.E.64 desc[UR36][R4.64], R22 ;  /* 0x0000001604007986 */ /* 0x0011e2000c101b24 */
[----:B------:R-:W-:Y:S05]  /*8300*/  BRA `(.L_x_8336) ;  /* 0x00000004009c7947 */ /* 0x000fea0003800000 */
.L_x_8353:
[----:B-----5:R-:W0:Y:S02]  /*8310*/  F2I.U32.F64.TRUNC R23, R22 ;  /* 0x0000001600177311 */ /* 0x020e24000030d000 */
[----:B0-----:R2:W-:Y:S01]  /*8320*/  STG.E desc[UR36][R4.64], R23 ;  /* 0x0000001704007986 */ /* 0x0015e2000c101924 */
[----:B------:R-:W-:Y:S05]  /*8330*/  BRA `(.L_x_8336) ;  /* 0x0000000400907947 */ /* 0x000fea0003800000 */
.L_x_8343:
        /* <DEDUP_REMOVED lines=10> */
.L_x_8356:
[----:B------:R-:W-:-:S05]  /*83e0*/  CS2R R26, SRZ ;  /* 0x00000000001a7805 */ /* 0x000fca000001ff00 */
[----:B-----5:R0:W-:Y:S01]  /*83f0*/  STG.E.128 desc[UR36][R4.64], R24 ;  /* 0x0000001804007986 */ /* 0x0201e2000c101d24 */
[----:B------:R-:W-:Y:S05]  /*8400*/  BRA `(.L_x_8336) ;  /* 0x00000004005c7947 */ /* 0x000fea0003800000 */
.L_x_8355:
[----:B------:R-:W-:-:S13]  /*8410*/  ISETP.NE.AND P0, PT, R0, 0xf, PT ;  /* 0x0000000f0000780c */ /* 0x000fda0003f05270 */
[----:B------:R-:W-:Y:S05]  /*8420*/  @!P0 BRA `(.L_x_8357) ;  /* 0x0000000400288947 */ /* 0x000fea0003800000 */
[----:B------:R-:W-:-:S13]  /*8430*/  ISETP.NE.AND P0, PT, R0, 0x17, PT ;  /* 0x000000170000780c */ /* 0x000fda0003f05270 */
[----:B------:R-:W-:Y:S05]  /*8440*/  @!P0 BRA `(.L_x_8358) ;  /* 0x0000000000b08947 */ /* 0x000fea0003800000 */
[----:B------:R-:W-:-:S13]  /*8450*/  ISETP.NE.AND P0, PT, R0, 0x18, PT ;  /* 0x000000180000780c */ /* 0x000fda0003f05270 */
[----:B------:R-:W-:Y:S05]  /*8460*/  @!P0 BRA `(.L_x_8359) ;  /* 0x0000000000448947 */ /* 0x000fea0003800000 */
.L_x_8335:
        /* <DEDUP_REMOVED lines=16> */
.L_x_8360:
[----:B------:R-:W-:Y:S05]  /*8570*/  BRA `(.L_x_8336) ;  /* 0x0000000400007947 */ /* 0x000fea0003800000 */
.L_x_8359:
        /* <DEDUP_REMOVED lines=21> */
.L_x_8362:
[----:B------:R-:W-:Y:S05]  /*86d0*/  BSYNC.RECONVERGENT B0 ;  /* 0x0000000000007941 */ /* 0x000fea0003800200 */
.L_x_8361:
[----:B------:R-:W-:-:S05]  /*86e0*/  LOP3.LUT R3, R0, 0x80, R3, 0xf8, !PT ;  /* 0x0000008000037812 */ /* 0x000fca00078ef803 */
[----:B------:R0:W-:Y:S01]  /*86f0*/  STG.E.U8 desc[UR36][R4.64], R3 ;  /* 0x0000000304007986 */ /* 0x0001e2000c101124 */
[----:B------:R-:W-:Y:S05]  /*8700*/  BRA `(.L_x_8336) ;  /* 0x00000000009c7947 */ /* 0x000fea0003800000 */
.L_x_8358:
        /* <DEDUP_REMOVED lines=20> */
.L_x_8364:
[----:B------:R-:W-:Y:S01]  /*8850*/  IMAD.MOV.U32 R0, RZ, RZ, 0x7f ;  /* 0x0000007fff007424 */ /* 0x000fe200078e00ff */
[----:B------:R-:W-:-:S04]  /*8860*/  ISETP.GT.U32.AND P0, PT, R3, 0x7f800000, PT ;  /* 0x7f8000000300780c */ /* 0x000fc80003f04070 */
[----:B------:R-:W-:-:S09]  /*8870*/  SEL R0, R0, 0x7c, P0 ;  /* 0x0000007c00007807 */ /* 0x000fd20000000000 */
.L_x_8365:
[----:B------:R-:W-:Y:S05]  /*8880*/  BSYNC.RECONVERGENT B0 ;  /* 0x0000000000007941 */ /* 0x000fea0003800200 */
.L_x_8363:
[----:B------:R-:W-:-:S04]  /*8890*/  SHF.R.U32.HI R3, RZ, 0x18, R7 ;  /* 0x00000018ff037819 */ /* 0x000fc80000011607 */
[----:B------:R-:W-:-:S05]  /*88a0*/  LOP3.LUT R3, R0, 0x80, R3, 0xf8, !PT ;  /* 0x0000008000037812 */ /* 0x000fca00078ef803 */
[----:B------:R0:W-:Y:S01]  /*88b0*/  STG.E.U8 desc[UR36][R4.64], R3 ;  /* 0x0000000304007986 */ /* 0x0001e2000c101124 */
[----:B------:R-:W-:Y:S05]  /*88c0*/  BRA `(.L_x_8336) ;  /* 0x00000000002c7947 */ /* 0x000fea0003800000 */
.L_x_8357:
        /* <DEDUP_REMOVED lines=11> */
.L_x_8336:
[----:B------:R-:W-:-:S07]  /*8980*/  VIADD R33, R33, 0x80 ;  /* 0x0000008021217836 */ /* 0x000fce0000000000 */
.L_x_8295:
[----:B------:R-:W-:Y:S05]  /*8990*/  BSYNC.RECONVERGENT B7 ;  /* 0x0000000000077941 */ /* 0x000fea0003800200 */
.L_x_8256:
        /* <DEDUP_REMOVED lines=22> */
.L_x_8369:
[----:B-----5:R-:W0:Y:S02]  /*8b00*/  F2I.S64.F64.TRUNC R18, R18 ;  /* 0x0000001200127311 */ /* 0x020e24000030d900 */
[----:B0-----:R-:W-:-:S05]  /*8b10*/  IMAD.MOV.U32 R5, RZ, RZ, R18 ;  /* 0x000000ffff057224 */ /* 0x001fca00078e0012 */
[----:B------:R-:W-:Y:S01]  /*8b20*/  STG.E.U8 desc[UR36][R2.64], R5 ;  /* 0x0000000502007986 */ /* 0x000fe2000c101124 */
[----:B------:R-:W-:Y:S05]  /*8b30*/  EXIT ;  /* 0x000000000000794d */ /* 0x000fea0003800000 */
.L_x_8368:
        /* <DEDUP_REMOVED lines=9> */
.L_x_8372:
[----:B-----5:R-:W0:Y:S02]  /*8bd0*/  F2I.F64.TRUNC R19, R18 ;  /* 0x0000001200137311 */ /* 0x020e24000030d100 */
[----:B0-----:R-:W-:Y:S01]  /*8be0*/  STG.E desc[UR36][R2.64], R19 ;  /* 0x0000001302007986 */ /* 0x001fe2000c101924 */
[----:B------:R-:W-:Y:S05]  /*8bf0*/  EXIT ;  /* 0x000000000000794d */ /* 0x000fea0003800000 */
.L_x_8371:
[----:B-----5:R-:W0:Y:S02]  /*8c00*/  F2I.F64.TRUNC R19, R18 ;  /* 0x0000001200137311 */ /* 0x020e24000030d100 */
[----:B0-----:R-:W-:Y:S01]  /*8c10*/  STG.E.U16 desc[UR36][R2.64], R19 ;  /* 0x0000001302007986 */ /* 0x001fe2000c101524 */
[----:B------:R-:W-:Y:S05]  /*8c20*/  EXIT ;  /* 0x000000000000794d */ /* 0x000fea0003800000 */
.L_x_8367:
        /* <DEDUP_REMOVED lines=17> */
.L_x_8374:
        /* <DEDUP_REMOVED lines=12> */
.L_x_8373:
        /* <DEDUP_REMOVED lines=18> */
.L_x_8376:
        /* <DEDUP_REMOVED lines=13> */
.L_x_8375:
[----:B-----5:R-:W-:Y:S01]  /*8ff0*/  STG.E.64 desc[UR36][R2.64], R16 ;  /* 0x0000001002007986 */ /* 0x020fe2000c101b24 */
[----:B------:R-:W-:Y:S05]  /*9000*/  EXIT ;  /* 0x000000000000794d */ /* 0x000fea0003800000 */
.L_x_8366:
        /* <DEDUP_REMOVED lines=13> */
.L_x_8380:
        /* <DEDUP_REMOVED lines=26> */
.L_x_8383:
[----:B------:R-:W-:-:S04]  /*9280*/  SHF.R.U32.HI R5, RZ, 0x18, R5 ;  /* 0x00000018ff057819 */ /* 0x000fc80000011605 */
[----:B------:R-:W-:-:S07]  /*9290*/  LOP3.LUT R0, R0, 0x80, R5, 0xf8, !PT ;  /* 0x0000008000007812 */ /* 0x000fce00078ef805 */
.L_x_8382:
[----:B------:R-:W-:Y:S05]  /*92a0*/  BSYNC.RECONVERGENT B0 ;  /* 0x0000000000007941 */ /* 0x000fea0003800200 */
.L_x_8381:
[----:B------:R-:W-:Y:S01]  /*92b0*/  STG.E.U8 desc[UR36][R2.64], R0 ;  /* 0x0000000002007986 */ /* 0x000fe2000c101124 */
[----:B------:R-:W-:Y:S05]  /*92c0*/  EXIT ;  /* 0x000000000000794d */ /* 0x000fea0003800000 */
.L_x_8379:
        /* <DEDUP_REMOVED lines=26> */
.L_x_8386:
[----:B------:R-:W-:-:S04]  /*9470*/  SHF.R.U32.HI R5, RZ, 0x18, R5 ;  /* 0x00000018ff057819 */ /* 0x000fc80000011605 */
[----:B------:R-:W-:-:S07]  /*9480*/  LOP3.LUT R0, R0, 0x80, R5, 0xf8, !PT ;  /* 0x0000008000007812 */ /* 0x000fce00078ef805 */
.L_x_8385:
[----:B------:R-:W-:Y:S05]  /*9490*/  BSYNC.RECONVERGENT B0 ;  /* 0x0000000000007941 */ /* 0x000fea0003800200 */
.L_x_8384:
[----:B------:R-:W-:Y:S01]  /*94a0*/  STG.E.U8 desc[UR36][R2.64], R0 ;  /* 0x0000000002007986 */ /* 0x000fe2000c101124 */
[----:B------:R-:W-:Y:S05]  /*94b0*/  EXIT ;  /* 0x000000000000794d */ /* 0x000fea0003800000 */
.L_x_8378:
        /* <DEDUP_REMOVED lines=30> */
.L_x_8388:
[----:B-----5:R-:W0:Y:S02]  /*96a0*/  F2I.U64.F64.TRUNC R18, R18 ;  /* 0x0000001200127311 */ /* 0x020e24000030d800 */
[----:B0-----:R-:W-:Y:S01]  /*96b0*/  STG.E.64 desc[UR36][R2.64], R18 ;  /* 0x0000001202007986 */ /* 0x001fe2000c101b24 */
[----:B------:R-:W-:Y:S05]  /*96c0*/  EXIT ;  /* 0x000000000000794d */ /* 0x000fea0003800000 */
.L_x_8387:
[----:B-----5:R-:W0:Y:S02]  /*96d0*/  F2I.U32.F64.TRUNC R19, R18 ;  /* 0x0000001200137311 */ /* 0x020e24000030d000 */
[----:B0-----:R-:W-:Y:S01]  /*96e0*/  STG.E desc[UR36][R2.64], R19 ;  /* 0x0000001302007986 */ /* 0x001fe2000c101924 */
[----:B------:R-:W-:Y:S05]  /*96f0*/  EXIT ;  /* 0x000000000000794d */ /* 0x000fea0003800000 */
.L_x_8377:
        /* <DEDUP_REMOVED lines=10> */
.L_x_8390:
[----:B-----5:R-:W-:-:S05]  /*97a0*/  CS2R R18, SRZ ;  /* 0x0000000000127805 */ /* 0x020fca000001ff00 */
[----:B------:R-:W-:Y:S01]  /*97b0*/  STG.E.128 desc[UR36][R2.64], R16 ;  /* 0x0000001002007986 */ /* 0x000fe2000c101d24 */
[----:B------:R-:W-:Y:S05]  /*97c0*/  EXIT ;  /* 0x000000000000794d */ /* 0x000fea0003800000 */
.L_x_8389:
[----:B------:R-:W-:-:S13]  /*97d0*/  ISETP.NE.AND P0, PT, R0, 0xf, PT ;  /* 0x0000000f0000780c */ /* 0x000fda0003f05270 */
[----:B------:R-:W-:Y:S05]  /*97e0*/  @!P0 BRA `(.L_x_8391) ;  /* 0x0000000400288947 */ /* 0x000fea0003800000 */
[----:B------:R-:W-:-:S13]  /*97f0*/  ISETP.NE.AND P0, PT, R0, 0x17, PT ;  /* 0x000000170000780c */ /* 0x000fda0003f05270 */
[----:B------:R-:W-:Y:S05]  /*9800*/  @!P0 BRA `(.L_x_8392) ;  /* 0x0000000000b08947 */ /* 0x000fea0003800000 */
[----:B------:R-:W-:-:S13]  /*9810*/  ISETP.NE.AND P0, PT, R0, 0x18, PT ;  /* 0x000000180000780c */ /* 0x000fda0003f05270 */
[----:B------:R-:W-:Y:S05]  /*9820*/  @!P0 BRA `(.L_x_8393) ;  /* 0x0000000000448947 */ /* 0x000fea0003800000 */
.L_x_8370:
        /* <DEDUP_REMOVED lines=16> */
.L_x_8394:
[----:B------:R-:W-:Y:S05]  /*9930*/  EXIT ;  /* 0x000000000000794d */ /* 0x000fea0003800000 */
.L_x_8393:
        /* <DEDUP_REMOVED lines=21> */
.L_x_8396:
[----:B------:R-:W-:Y:S05]  /*9a90*/  BSYNC.RECONVERGENT B0 ;  /* 0x0000000000007941 */ /* 0x000fea0003800200 */
.L_x_8395:
[----:B------:R-:W-:-:S05]  /*9aa0*/  LOP3.LUT R5, R0, 0x80, R5, 0xf8, !PT ;  /* 0x0000008000057812 */ /* 0x000fca00078ef805 */
[----:B------:R-:W-:Y:S01]  /*9ab0*/  STG.E.U8 desc[UR36][R2.64], R5 ;  /* 0x0000000502007986 */ /* 0x000fe2000c101124 */
[----:B------:R-:W-:Y:S05]  /*9ac0*/  EXIT ;  /* 0x000000000000794d */ /* 0x000fea0003800000 */
.L_x_8392:
        /* <DEDUP_REMOVED lines=20> */
.L_x_8398:
[----:B------:R-:W-:Y:S01]  /*9c10*/  IMAD.MOV.U32 R0, RZ, RZ, 0x7f ;  /* 0x0000007fff007424 */ /* 0x000fe200078e00ff */
[----:B------:R-:W-:-:S04]  /*9c20*/  ISETP.GT.U32.AND P0, PT, R4, 0x7f800000, PT ;  /* 0x7f8000000400780c */ /* 0x000fc80003f04070 */
[----:B------:R-:W-:-:S09]  /*9c30*/  SEL R0, R0, 0x7c, P0 ;  /* 0x0000007c00007807 */ /* 0x000fd20000000000 */
.L_x_8399:
[----:B------:R-:W-:Y:S05]  /*9c40*/  BSYNC.RECONVERGENT B0 ;  /* 0x0000000000007941 */ /* 0x000fea0003800200 */
.L_x_8397:
[----:B------:R-:W-:-:S04]  /*9c50*/  SHF.R.U32.HI R5, RZ, 0x18, R5 ;  /* 0x00000018ff057819 */ /* 0x000fc80000011605 */
[----:B------:R-:W-:-:S05]  /*9c60*/  LOP3.LUT R5, R0, 0x80, R5, 0xf8, !PT ;  /* 0x0000008000057812 */ /* 0x000fca00078ef805 */
[----:B------:R-:W-:Y:S01]  /*9c70*/  STG.E.U8 desc[UR36][R2.64], R5 ;  /* 0x0000000502007986 */ /* 0x000fe2000c101124 */
[----:B------:R-:W-:Y:S05]  /*9c80*/  EXIT ;  /* 0x000000000000794d */ /* 0x000fea0003800000 */
.L_x_8391:
        /* <DEDUP_REMOVED lines=12> */
        .weak           $__internal_13_$__cuda_sm20_div_rn_f64_full
        .type           $__internal_13_$__cuda_sm20_div_rn_f64_full,@function
        .size           $__internal_13_$__cuda_sm20_div_rn_f64_full,(.L_x_22252 - $__internal_13_$__cuda_sm20_div_rn_f64_full)
$__internal_13_$__cuda_sm20_div_rn_f64_full:
[C---:B------:R-:W-:Y:S01]  /*9d50*/  FSETP.GEU.AND P0, PT, |R11|.reuse, 1.469367938527859385e-39, PT ;  /* 0x001000000b00780b */ /* 0x040fe20003f0e200 */
[----:B------:R-:W-:Y:S01]  /*9d60*/  IMAD.MOV.U32 R15, RZ, RZ, R3 ;  /* 0x000000ffff0f7224 */ /* 0x000fe200078e0003 */
[C---:B------:R-:W-:Y:S01]  /*9d70*/  LOP3.LUT R8, R11.reuse, 0x800fffff, RZ, 0xc0, !PT ;  /* 0x800fffff0b087812 */ /* 0x040fe200078ec0ff */
[----:B------:R-:W-:Y:S01]  /*9d80*/  IMAD.MOV.U32 R12, RZ, RZ, 0x1 ;  /* 0x00000001ff0c7424 */ /* 0x000fe200078e00ff */
[----:B------:R-:W-:Y:S01]  /*9d90*/  LOP3.LUT R39, R11, 0x7ff00000, RZ, 0xc0, !PT ;  /* 0x7ff000000b277812 */ /* 0x000fe200078ec0ff */
[----:B------:R-:W-:Y:S01]  /*9da0*/  IMAD.MOV.U32 R30, RZ, RZ, 0x1ca00000 ;  /* 0x1ca00000ff1e7424 */ /* 0x000fe200078e00ff */
[----:B------:R-:W-:Y:S01]  /*9db0*/  LOP3.LUT R9, R8, 0x3ff00000, RZ, 0xfc, !PT ;  /* 0x3ff0000008097812 */ /* 0x000fe200078efcff */
[----:B------:R-:W-:Y:S01]  /*9dc0*/  IMAD.MOV.U32 R8, RZ, RZ, R10 ;  /* 0x000000ffff087224 */ /* 0x000fe200078e000a */
[----:B------:R-:W-:-:S04]  /*9dd0*/  LOP3.LUT R0, R15, 0x7ff00000, RZ, 0xc0, !PT ;  /* 0x7ff000000f007812 */ /* 0x000fc800078ec0ff */
[----:B------:R-:W-:Y:S01]  /*9de0*/  ISETP.GE.U32.AND P1, PT, R0, R39, PT ;  /* 0x000000270000720c */ /* 0x000fe20003f26070 */
[----:B------:R-:W0:Y:S01]  /*9df0*/  @!P0 DMUL R8, R10, 8.98846567431157953865e+307 ;  /* 0x7fe000000a088828 */ /* 0x000e220000000000 */
[----:B------:R-:W-:Y:S01]  /*9e00*/  IMAD.MOV.U32 R38, RZ, RZ, R0 ;  /* 0x000000ffff267224 */ /* 0x000fe200078e0000 */
[----:B0-----:R-:W0:-:S15]  /*9e10*/  MUFU.RCP64H R13, R9 ;  /* 0x00000009000d7308 */ /* 0x001e1e0000001800 */
[----:B------:R-:W-:-:S15]  /*9e20*/  NOP ;  /* 0x0000000000007918 */ /* 0x000fde0000000000 */
[----:B------:R-:W-:-:S15]  /*9e30*/  NOP ;  /* 0x0000000000007918 */ /* 0x000fde0000000000 */
[----:B------:R-:W-:-:S15]  /*9e40*/  NOP ;  /* 0x0000000000007918 */ /* 0x000fde0000000000 */
[----:B------:R-:W-:-:S02]  /*9e50*/  NOP ;  /* 0x0000000000007918 */ /* 0x000fc40000000000 */
        /* <DEDUP_REMOVED lines=21> */
[----:B0-----:R-:W-:Y:S01]  /*9fb0*/  SEL R21, R30, 0x63400000, !P1 ;  /* 0x634000001e157807 */ /* 0x001fe20004800000 */
[----:B------:R-:W-:Y:S01]  /*9fc0*/  IMAD.MOV.U32 R20, RZ, RZ, R14 ;  /* 0x000000ffff147224 */ /* 0x000fe200078e000e */
        /* <DEDUP_REMOVED lines=11> */
.L_x_8400:
[----:B------:R-:W-:Y:S01]  /*a080*/  VIADD R40, R38, 0xffffffff ;  /* 0xffffffff26287836 */ /* 0x000fe20000000000 */
[----:B------:R-:W-:Y:S01]  /*a090*/  @!P0 LOP3.LUT R39, R9, 0x7ff00000, RZ, 0xc0, !PT ;  /* 0x7ff0000009278812 */ /* 0x000fe200078ec0ff */
[----:B------:R-:W0:Y:S01]  /*a0a0*/  DMUL R34, R12, R20 ;  /* 0x000000140c227228 */ /* 0x000e220000000000 */
[----:B------:R-:W-:Y:S02]  /*a0b0*/  BSSY.RECONVERGENT B2, `(.L_x_8401) ;  /* 0x0000042000027945 */ /* 0x000fe40003800200 */
[----:B------:R-:W-:Y:S01]  /*a0c0*/  ISETP.GT.U32.AND P0, PT, R40, 0x7feffffe, PT ;  /* 0x7feffffe2800780c */ /* 0x000fe20003f04070 */
[----:B------:R-:W-:-:S05]  /*a0d0*/  VIADD R40, R39, 0xffffffff ;  /* 0xffffffff27287836 */ /* 0x000fca0000000000 */
        /* <DEDUP_REMOVED lines=42> */
.L_x_8402:
        /* <DEDUP_REMOVED lines=16> */
.L_x_8405:
[----:B------:R-:W-:Y:S01]  /*a480*/  LOP3.LUT R13, R11, 0x80000, RZ, 0xfc, !PT ;  /* 0x000800000b0d7812 */ /* 0x000fe200078efcff */
[----:B------:R-:W-:Y:S01]  /*a490*/  IMAD.MOV.U32 R12, RZ, RZ, R10 ;  /* 0x000000ffff0c7224 */ /* 0x000fe200078e000a */
[----:B------:R-:W-:Y:S06]  /*a4a0*/  BRA `(.L_x_8403) ;  /* 0x0000000000087947 */ /* 0x000fec0003800000 */
.L_x_8404:
[----:B------:R-:W-:Y:S01]  /*a4b0*/  LOP3.LUT R13, R15, 0x80000, RZ, 0xfc, !PT ;  /* 0x000800000f0d7812 */ /* 0x000fe200078efcff */
[----:B------:R-:W-:-:S07]  /*a4c0*/  IMAD.MOV.U32 R12, RZ, RZ, R14 ;  /* 0x000000ffff0c7224 */ /* 0x000fce00078e000e */
.L_x_8403:
[----:B------:R-:W-:Y:S05]  /*a4d0*/  BSYNC.RECONVERGENT B2 ;  /* 0x0000000000027941 */ /* 0x000fea0003800200 */
.L_x_8401:
[----:B------:R-:W-:-:S04]  /*a4e0*/  IMAD.MOV.U32 R43, RZ, RZ, 0x0 ;  /* 0x00000000ff2b7424 */ /* 0x000fc800078e00ff */
[----:B------:R-:W-:Y:S05]  /*a4f0*/  RET.REL.NODEC R42 `(_ZN2at6native27unrolled_elementwise_kernelINS0_13AUnaryFunctorIdddZZZNS0_15binary_internal21div_trunc_kernel_cudaERNS_18TensorIteratorBaseEENKUlvE1_clEvENKUlvE_clEvEUlddE_EESt5arrayIPcLm2EELi4E23TrivialOffsetCalculatorILi1EjESE_NS0_6memory12LoadWithCastILi1EEENSF_13StoreWithCastILi1EEEEEviT_T0_T2_T3_T4_T5_) ;  /* 0xffffff582ac07950 */ /* 0x000fea0003c3ffff */
.L_x_8406:
        /* <DEDUP_REMOVED lines=16> */
.L_x_22252:


//--------------------- .text._ZN2at6native18elementwise_kernelILi128ELi2EZNS0_22gpu_kernel_impl_nocastINS0_13AUnaryFunctorIdddZZZNS0_15binary_internal21div_trunc_kernel_cudaERNS_18TensorIteratorBaseEENKUlvE1_clEvENKUlvE_clEvEUlddE_EEEEvS6_RKT_EUliE_EEviT1_ --------------------------
	.section	.text._ZN2at6native18elementwise_kernelILi128ELi2EZNS0_22gpu_kernel_impl_nocastINS0_13AUnaryFunctorIdddZZZNS0_15binary_internal21div_trunc_kernel_cudaERNS_18TensorIteratorBaseEENKUlvE1_clEvENKUlvE_clEvEUlddE_EEEEvS6_RKT_EUliE_EEviT1_,"ax",@progbits
	.align	128
        .global         _ZN2at6native18elementwise_kernelILi128ELi2EZNS0_22gpu_kernel_impl_nocastINS0_13AUnaryFunctorIdddZZZNS0_15binary_internal21div_trunc_kernel_cudaERNS_18TensorIteratorBaseEENKUlvE1_clEvENKUlvE_clEvEUlddE_EEEEvS6_RKT_EUliE_EEviT1_
        .type           _ZN2at6native18elementwise_kernelILi128ELi2EZNS0_22gpu_kernel_impl_nocastINS0_13AUnaryFunctorIdddZZZNS0_15binary_internal21div_trunc_kernel_cudaERNS_18TensorIteratorBaseEENKUlvE1_clEvENKUlvE_clEvEUlddE_EEEEvS6_RKT_EUliE_EEviT1_,@function
        .size           _ZN2at6native18elementwise_kernelILi128ELi2EZNS0_22gpu_kernel_impl_nocastINS0_13AUnaryFunctorIdddZZZNS0_15binary_internal21div_trunc_kernel_cudaERNS_18TensorIteratorBaseEENKUlvE1_clEvENKUlvE_clEvEUlddE_EEEEvS6_RKT_EUliE_EEviT1_,(.L_x_22253 - _ZN2at6native18elementwise_kernelILi128ELi2EZNS0_22gpu_kernel_impl_nocastINS0_13AUnaryFunctorIdddZZZNS0_15binary_internal21div_trunc_kernel_cudaERNS_18TensorIteratorBaseEENKUlvE1_clEvENKUlvE_clEvEUlddE_EEEEvS6_RKT_EUliE_EEviT1_)
        .other          _ZN2at6native18elementwise_kernelILi128ELi2EZNS0_22gpu_kernel_impl_nocastINS0_13AUnaryFunctorIdddZZZNS0_15binary_internal21div_trunc_kernel_cudaERNS_18TensorIteratorBaseEENKUlvE1_clEvENKUlvE_clEvEUlddE_EEEEvS6_RKT_EUliE_EEviT1_,@"STO_CUDA_ENTRY STV_DEFAULT"
_ZN2at6native18elementwise_kernelILi128ELi2EZNS0_22gpu_kernel_impl_nocastINS0_13AUnaryFunctorIdddZZZNS0_15binary_internal21div_trunc_kernel_cudaERNS_18TensorIteratorBaseEENKUlvE1_clEvENKUlvE_clEvEUlddE_EEEEvS6_RKT_EUliE_EEviT1_:
.text._ZN2at6native18elementwise_kernelILi128ELi2EZNS0_22gpu_kernel_impl_nocastINS0_13AUnaryFunctorIdddZZZNS0_15binary_internal21div_trunc_kernel_cudaERNS_18TensorIteratorBaseEENKUlvE1_clEvENKUlvE_clEvEUlddE_EEEEvS6_RKT_EUliE_EEviT1_:
[----:B------:R-:W-:Y:S08]  /*0000*/  LDC R1, c[0x0][0x37c] ;  /* 0x0000df00ff017b82 */ /* 0x000ff00000000800 */
[----:B------:R-:W0:Y:S01]  /*0010*/  LDC R18, c[0x0][0x388] ;  /* 0x0000e200ff127b82 */ /* 0x000e220000000800 */
[----:B------:R-:W1:Y:S01]  /*0020*/  S2R R19, SR_TID.X ;  /* 0x0000000000137919 */ /* 0x000e620000002100 */
[----:B------:R-:W2:Y:S01]  /*0030*/  LDCU.64 UR6, c[0x0][0x358] ;  /* 0x00006b00ff0677ac */ /* 0x000ea20008000a00 */
[----:B------:R-:W3:Y:S05]  /*0040*/  LDCU.64 UR8, c[0x0][0x598] ;  /* 0x0000b300ff0877ac */ /* 0x000eea0008000a00 */
[----:B------:R-:W4:Y:S01]  /*0050*/  S2UR UR4, SR_CTAID.X ;  /* 0x00000000000479c3 */ /* 0x000f220000002500 */
[----:B0-----:R-:W-:Y:S01]  /*0060*/  ISETP.NE.AND P0, PT, R18, RZ, PT ;  /* 0x000000ff1200720c */ /* 0x001fe20003f05270 */
[----:B----4-:R-:W-:-:S06]  /*0070*/  USHF.L.U32 UR4, UR4, 0x8, URZ ;  /* 0x0000000804047899 */ /* 0x010fcc00080006ff */
[----:B-1----:R-:W-:-:S06]  /*0080*/  LOP3.LUT R19, R19, UR4, RZ, 0xfc, !PT ;  /* 0x0000000413137c12 */ /* 0x002fcc000f8efcff */
[----:B--23--:R-:W-:Y:S05]  /*0090*/  @P0 BRA `(.L_x_8407) ;  /* 0x0000000400d00947 */ /* 0x00cfea0003800000 */
[----:B------:R-:W0:Y:S01]  /*00a0*/  LDCU UR4, c[0x0][0x380] ;  /* 0x00007000ff0477ac */ /* 0x000e220008000800 */
[----:B------:R-:W-:Y:S01]  /*00b0*/  BSSY.RECONVERGENT B0, `(.L_x_8408) ;  /* 0x0000039000007945 */ /* 0x000fe20003800200 */
[----:B0-----:R-:W-:-:S13]  /*00c0*/  ISETP.GE.AND P0, PT, R19, UR4, PT ;  /* 0x0000000413007c0c */ /* 0x001fda000bf06270 */
[----:B------:R-:W-:Y:S05]  /*00d0*/  @P0 BRA `(.L_x_8409) ;  /* 0x0000000000d80947 */ /* 0x000fea0003800000 */
[----:B------:R-:W0:Y:S01]  /*00e0*/  LDC.64 R2, c[0x0][0x588] ;  /* 0x00016200ff027b82 */ /* 0x000e220000000a00 */
[----:B------:R-:W1:Y:S01]  /*00f0*/  LDCU.64 UR4, c[0x0][0x598] ;  /* 0x0000b300ff0477ac */ /* 0x000e620008000a00 */
[----:B------:R-:W-:-:S06]  /*0100*/  HFMA2 R6, -RZ, RZ, 0, 5.9604644775390625e-08 ;  /* 0x00000001ff067431 */ /* 0x000fcc00000001ff */
[----:B------:R-:W2:Y:S01]  /*0110*/  LDC R0, c[0x0][0x59c] ;  /* 0x00016700ff007b82 */ /* 0x000ea20000000800 */
[----:B0-----:R-:W3:Y:S01]  /*0120*/  LDG.E.64 R4, desc[UR6][R2.64] ;  /* 0x0000000602047981 */ /* 0x001ee2000c1e1b00 */
[----:B--2---:R-:W-:Y:S01]  /*0130*/  FSETP.GEU.AND P1, PT, |R0|, 6.5827683646048100446e-37, PT ;  /* 0x036000000000780b */ /* 0x004fe20003f2e200 */
[----:B---3--:R-:W0:Y:S02]  /*0140*/  MUFU.RCP64H R7, R5 ;  /* 0x0000000500077308 */ /* 0x008e240000001800 */
        /* <DEDUP_REMOVED lines=30> */
[----:B0-----:R-:W0:-:S15]  /*0330*/  DFMA R10, -R4, R8, UR4 ;  /* 0x00000004040a7e2b */ /* 0x001e1e0008000108 */
        /* <DEDUP_REMOVED lines=9> */
[----:B------:R-:W-:Y:S05]  /*03d0*/  CALL.REL.NOINC `($__internal_14_$__cuda_sm20_div_rn_f64_full) ;  /* 0x0000003000547944 */ /* 0x000fea0003c00000 */
[----:B------:R-:W-:Y:S01]  /*03e0*/  IMAD.MOV.U32 R2, RZ, RZ, R12 ;  /* 0x000000ffff027224 */ /* 0x000fe200078e000c */
[----:B------:R-:W-:-:S07]  /*03f0*/  MOV R3, R13 ;  /* 0x0000000d00037202 */ /* 0x000fce0000000f00 */
.L_x_8410:
[----:B------:R-:W0:Y:S01]  /*0400*/  LDC.64 R4, c[0x0][0x580] ;  /* 0x00016000ff047b82 */ /* 0x000e220000000a00 */
[----:B------:R-:W0:Y:S01]  /*0410*/  FRND.F64.TRUNC R2, R2 ;  /* 0x0000000200027313 */ /* 0x000e22000030d800 */
[----:B------:R-:W-:Y:S01]  /*0420*/  VIADD R19, R19, 0x80 ;  /* 0x0000008013137836 */ /* 0x000fe20000000000 */
[----:B0-----:R0:W-:Y:S06]  /*0430*/  STG.E.64 desc[UR6][R4.64], R2 ;  /* 0x0000000204007986 */ /* 0x0011ec000c101b06 */
.L_x_8409:
[----:B------:R-:W-:Y:S05]  /*0440*/  BSYNC.RECONVERGENT B0 ;  /* 0x0000000000007941 */ /* 0x000fea0003800200 */
.L_x_8408:
[----:B------:R-:W1:Y:S02]  /*0450*/  LDCU UR4, c[0x0][0x380] ;  /* 0x00007000ff0477ac */ /* 0x000e640008000800 */
[----:B-1----:R-:W-:-:S13]  /*0460*/  ISETP.GE.AND P0, PT, R19, UR4, PT ;  /* 0x0000000413007c0c */ /* 0x002fda000bf06270 */
[----:B------:R-:W-:Y:S05]  /*0470*/  @P0 EXIT ;  /* 0x000000000000094d */ /* 0x000fea0003800000 */
[----:B0-----:R-:W0:Y:S01]  /*0480*/  LDC.64 R4, c[0x0][0x588] ;  /* 0x00016200ff047b82 */ /* 0x001e220000000a00 */
        /* <DEDUP_REMOVED lines=49> */
.L_x_8411:
[----:B------:R-:W0:Y:S01]  /*07a0*/  LDC.64 R4, c[0x0][0x580] ;  /* 0x00016000ff047b82 */ /* 0x000e220000000a00 */
[----:B------:R-:W0:Y:S02]  /*07b0*/  FRND.F64.TRUNC R2, R2 ;  /* 0x0000000200027313 */ /* 0x000e24000030d800 */
[----:B0-----:R-:W-:Y:S01]  /*07c0*/  STG.E.64 desc[UR6][R4.64], R2 ;  /* 0x0000000204007986 */ /* 0x001fe2000c101b06 */
[----:B------:R-:W-:Y:S05]  /*07d0*/  EXIT ;  /* 0x000000000000794d */ /* 0x000fea0003800000 */
.L_x_8407:
        /* <DEDUP_REMOVED lines=13> */
[----:B0-----:R-:W-:-:S05]  /*08b0*/  IMAD.HI.U32 R2, R19, UR4, R2 ;  /* 0x0000000413027c27 */ /* 0x001fca000f8e0002 */
[----:B------:R-:W-:-:S05]  /*08c0*/  SHF.R.U32.HI R3, RZ, UR5, R2 ;  /* 0x00000005ff037c19 */ /* 0x000fca0008011602 */
[----:B------:R-:W-:-:S04]  /*08d0*/  IMAD.MOV R0, RZ, RZ, -R3 ;  /* 0x000000ffff007224 */ /* 0x000fc800078e0a03 */
[----:B-1----:R-:W-:-:S04]  /*08e0*/  IMAD R0, R0, UR10, R19 ;  /* 0x0000000a00007c24 */ /* 0x002fc8000f8e0213 */
        /* <DEDUP_REMOVED lines=276> */
[----:B------:R-:W-:Y:S02]  /*1a30*/  @P0 IMAD.MOV.U32 R6, RZ, RZ, RZ ;  /* 0x000000ffff060224 */ /* 0x000fe400078e00ff */
        /* <DEDUP_REMOVED lines=11> */
.L_x_8414:
[----:B------:R-:W0:Y:S01]  /*1af0*/  LDCU.128 UR12, c[0x0][0x580] ;  /* 0x0000b000ff0c77ac */ /* 0x000e220008000c00 */
[----:B------:R-:W1:Y:S01]  /*1b00*/  LDCU.64 UR4, c[0x0][0x598] ;  /* 0x0000b300ff0477ac */ /* 0x000e620008000a00 */
[----:B0-----:R-:W-:Y:S02]  /*1b10*/  IADD3 R4, P0, PT, R0, UR14, RZ ;  /* 0x0000000e00047c10 */ /* 0x001fe4000ff1e0ff */
[----:B------:R-:W0:Y:S03]  /*1b20*/  LDC R0, c[0x0][0x59c] ;  /* 0x00016700ff007b82 */ /* 0x000e260000000800 */
[----:B------:R-:W-:-:S06]  /*1b30*/  IMAD.X R5, RZ, RZ, UR15, P0 ;  /* 0x0000000fff057e24 */ /* 0x000fcc00080e06ff */
[----:B------:R-:W2:Y:S01]  /*1b40*/  LDG.E.64 R4, desc[UR6][R4.64] ;  /* 0x0000000604047981 */ /* 0x000ea2000c1e1b00 */
[----:B------:R-:W-:Y:S01]  /*1b50*/  MOV R2, 0x1 ;  /* 0x0000000100027802 */ /* 0x000fe20000000f00 */
[----:B------:R-:W-:Y:S01]  /*1b60*/  BSSY.RECONVERGENT B1, `(.L_x_8415) ;  /* 0x0000030000017945 */ /* 0x000fe20003800200 */
[----:B------:R-:W-:-:S04]  /*1b70*/  IADD3 R8, P1, PT, R9, UR12, RZ ;  /* 0x0000000c09087c10 */ /* 0x000fc8000ff3e0ff */
[----:B------:R-:W-:Y:S02]  /*1b80*/  IADD3.X R9, PT, PT, RZ, UR13, RZ, P1, !PT ;  /* 0x0000000dff097c10 */ /* 0x000fe40008ffe4ff */
[----:B0-----:R-:W-:Y:S01]  /*1b90*/  FSETP.GEU.AND P2, PT, |R0|, 6.5827683646048100446e-37, PT ;  /* 0x036000000000780b */ /* 0x001fe20003f4e200 */
[----:B--2---:R-:W0:Y:S02]  /*1ba0*/  MUFU.RCP64H R3, R5 ;  /* 0x0000000500037308 */ /* 0x004e240000001800 */
        /* <DEDUP_REMOVED lines=43> */
.L_x_8416:
[----:B------:R-:W-:Y:S05]  /*1e60*/  BSYNC.RECONVERGENT B1 ;  /* 0x0000000000017941 */ /* 0x000fea0003800200 */
.L_x_8415:
[----:B------:R-:W0:Y:S01]  /*1e70*/  FRND.F64.TRUNC R2, R2 ;  /* 0x0000000200027313 */ /* 0x000e22000030d800 */
[----:B------:R-:W-:Y:S01]  /*1e80*/  IADD3 R19, PT, PT, R19, 0x80, RZ ;  /* 0x0000008013137810 */ /* 0x000fe20007ffe0ff */
[----:B0-----:R0:W-:Y:S06]  /*1e90*/  STG.E.64 desc[UR6][R8.64], R2 ;  /* 0x0000000208007986 */ /* 0x0011ec000c101b06 */
.L_x_8413:
[----:B------:R-:W-:Y:S05]  /*1ea0*/  BSYNC.RECONVERGENT B0 ;  /* 0x0000000000007941 */ /* 0x000fea0003800200 */
.L_x_8412:
[----:B------:R-:W1:Y:S02]  /*1eb0*/  LDCU UR4, c[0x0][0x380] ;  /* 0x00007000ff0477ac */ /* 0x000e640008000800 */
[----:B-1----:R-:W-:-:S13]  /*1ec0*/  ISETP.GE.AND P0, PT, R19, UR4, PT ;  /* 0x0000000413007c0c */ /* 0x002fda000bf06270 */
[----:B------:R-:W-:Y:S05]  /*1ed0*/  @P0 EXIT ;  /* 0x000000000000094d */ /* 0x000fea0003800000 */
        /* <DEDUP_REMOVED lines=298> */
.L_x_8417:
        /* <DEDUP_REMOVED lines=55> */
.L_x_8419:
[----:B------:R-:W-:Y:S05]  /*34f0*/  BSYNC.RECONVERGENT B0 ;  /* 0x0000000000007941 */ /* 0x000fea0003800200 */
.L_x_8418:
[----:B------:R-:W0:Y:S02]  /*3500*/  FRND.F64.TRUNC R2, R2 ;  /* 0x0000000200027313 */ /* 0x000e24000030d800 */
[----:B0-----:R-:W-:Y:S01]  /*3510*/  STG.E.64 desc[UR6][R8.64], R2 ;  /* 0x0000000208007986 */ /* 0x001fe2000c101b06 */
[----:B------:R-:W-:Y:S05]  /*3520*/  EXIT ;  /* 0x000000000000794d */ /* 0x000fea0003800000 */
        .weak           $__internal_14_$__cuda_sm20_div_rn_f64_full
        .type           $__internal_14_$__cuda_sm20_div_rn_f64_full,@function
        .size           $__internal_14_$__cuda_sm20_div_rn_f64_full,(.L_x_22253 - $__internal_14_$__cuda_sm20_div_rn_f64_full)
$__internal_14_$__cuda_sm20_div_rn_f64_full:
[C---:B------:R-:W-:Y:S01]  /*3530*/  FSETP.GEU.AND P0, PT, |R5|.reuse, 1.469367938527859385e-39, PT ;  /* 0x001000000500780b */ /* 0x040fe20003f0e200 */
[----:B------:R-:W-:Y:S01]  /*3540*/  IMAD.MOV.U32 R2, RZ, RZ, 0x1 ;  /* 0x00000001ff027424 */ /* 0x000fe200078e00ff */
[C---:B------:R-:W-:Y:S01]  /*3550*/  LOP3.LUT R6, R5.reuse, 0x800fffff, RZ, 0xc0, !PT ;  /* 0x800fffff05067812 */ /* 0x040fe200078ec0ff */
[----:B------:R-:W-:Y:S01]  /*3560*/  IMAD.MOV.U32 R22, RZ, RZ, 0x1ca00000 ;  /* 0x1ca00000ff167424 */ /* 0x000fe200078e00ff */
[----:B------:R-:W-:Y:S02]  /*3570*/  LOP3.LUT R23, R5, 0x7ff00000, RZ, 0xc0, !PT ;  /* 0x7ff0000005177812 */ /* 0x000fe400078ec0ff */
[----:B------:R-:W-:Y:S02]  /*3580*/  LOP3.LUT R7, R6, 0x3ff00000, RZ, 0xfc, !PT ;  /* 0x3ff0000006077812 */ /* 0x000fe400078efcff */
[----:B------:R-:W-:-:S06]  /*3590*/  MOV R6, R4 ;  /* 0x0000000400067202 */ /* 0x000fcc0000000f00 */
[----:B------:R-:W0:Y:S02]  /*35a0*/  @!P0 DMUL R6, R4, 8.98846567431157953865e+307 ;  /* 0x7fe0000004068828 */ /* 0x000e240000000000 */
        /* <DEDUP_REMOVED lines=15> */
[----:B0-----:R0:W1:Y:S02]  /*36a0*/  DFMA R10, R2, R10, R2 ;  /* 0x0000000a020a722b */ /* 0x0010640000000002 */
[----:B0-----:R-:W-:Y:S02]  /*36b0*/  MOV R3, UR9 ;  /* 0x0000000900037c02 */ /* 0x001fe40008000f00 */
[----:B------:R-:W-:Y:S02]  /*36c0*/  MOV R2, UR8 ;  /* 0x0000000800027c02 */ /* 0x000fe40008000f00 */
[----:B------:R-:W-:-:S04]  /*36d0*/  LOP3.LUT R21, R3, 0x7ff00000, RZ, 0xc0, !PT ;  /* 0x7ff0000003157812 */ /* 0x000fc800078ec0ff */
[----:B------:R-:W-:Y:S02]  /*36e0*/  ISETP.GE.U32.AND P1, PT, R21, R23, PT ;  /* 0x000000171500720c */ /* 0x000fe40003f26070 */
[----:B------:R-:W-:-:S15]  /*36f0*/  MOV R24, R21 ;  /* 0x0000001500187202 */ /* 0x000fde0000000f00 */
[----:B------:R-:W-:-:S15]  /*3700*/  NOP ;  /* 0x0000000000007918 */ /* 0x000fde0000000000 */
[----:B------:R-:W-:-:S15]  /*3710*/  NOP ;  /* 0x0000000000007918 */ /* 0x000fde0000000000 */
[----:B------:R-:W-:-:S07]  /*3720*/  NOP ;  /* 0x0000000000007918 */ /* 0x000fce0000000000 */
[----:B-1----:R-:W0:-:S15]  /*3730*/  DFMA R12, R10, -R6, 1 ;  /* 0x3ff000000a0c742b */ /* 0x002e1e0000000806 */
[----:B------:R-:W-:-:S15]  /*3740*/  NOP ;  /* 0x0000000000007918 */ /* 0x000fde0000000000 */
[----:B------:R-:W-:-:S15]  /*3750*/  NOP ;  /* 0x0000000000007918 */ /* 0x000fde0000000000 */
[----:B------:R-:W-:-:S15]  /*3760*/  NOP ;  /* 0x0000000000007918 */ /* 0x000fde0000000000 */
[----:B------:R-:W-:-:S04]  /*3770*/  NOP ;  /* 0x0000000000007918 */ /* 0x000fc80000000000 */
[----:B0-----:R0:W1:Y:S02]  /*3780*/  DFMA R12, R10, R12, R10 ;  /* 0x0000000c0a0c722b */ /* 0x001064000000000a */
[----:B0-----:R-:W-:Y:S02]  /*3790*/  SEL R11, R22, 0x63400000, !P1 ;  /* 0x63400000160b7807 */ /* 0x001fe40004800000 */
[----:B------:R-:W-:Y:S02]  /*37a0*/  FSETP.GEU.AND P1, PT, |R3|, 1.469367938527859385e-39, PT ;  /* 0x001000000300780b */ /* 0x000fe40003f2e200 */
[----:B------:R-:W-:Y:S02]  /*37b0*/  LOP3.LUT R11, R11, 0x800fffff, R3, 0xf8, !PT ;  /* 0x800fffff0b0b7812 */ /* 0x000fe400078ef803 */
[----:B------:R-:W-:-:S09]  /*37c0*/  MOV R10, R2 ;  /* 0x00000002000a7202 */ /* 0x000fd20000000f00 */
[----:B-1----:R-:W-:Y:S05]  /*37d0*/  @P1 BRA `(.L_x_8420) ;  /* 0x0000000000201947 */ /* 0x002fea0003800000 */
[----:B------:R-:W-:-:S04]  /*37e0*/  LOP3.LUT R14, R5, 0x7ff00000, RZ, 0xc0, !PT ;  /* 0x7ff00000050e7812 */ /* 0x000fc800078ec0ff */
[----:B------:R-:W-:Y:S01]  /*37f0*/  ISETP.GE.U32.AND P1, PT, R21, R14, PT ;  /* 0x0000000e1500720c */ /* 0x000fe20003f26070 */
[----:B------:R-:W-:-:S03]  /*3800*/  IMAD.MOV.U32 R14, RZ, RZ, RZ ;  /* 0x000000ffff0e7224 */ /* 0x000fc600078e00ff */
[----:B------:R-:W-:-:S04]  /*3810*/  SEL R15, R22, 0x63400000, !P1 ;  /* 0x63400000160f7807 */ /* 0x000fc80004800000 */
[----:B------:R-:W-:-:S04]  /*3820*/  LOP3.LUT R15, R15, 0x80000000, R3, 0xf8, !PT ;  /* 0x800000000f0f7812 */ /* 0x000fc800078ef803 */
[----:B------:R-:W-:-:S06]  /*3830*/  LOP3.LUT R15, R15, 0x100000, RZ, 0xfc, !PT ;  /* 0x001000000f0f7812 */ /* 0x000fcc00078efcff */
[----:B------:R-:W0:Y:S02]  /*3840*/  DFMA R10, R10, 2, -R14 ;  /* 0x400000000a0a782b */ /* 0x000e24000000080e */
[----:B0-----:R-:W-:-:S07]  /*3850*/  LOP3.LUT R24, R11, 0x7ff00000, RZ, 0xc0, !PT ;  /* 0x7ff000000b187812 */ /* 0x001fce00078ec0ff */
.L_x_8420:
[----:B------:R-:W-:Y:S01]  /*3860*/  @!P0 LOP3.LUT R23, R7, 0x7ff00000, RZ, 0xc0, !PT ;  /* 0x7ff0000007178812 */ /* 0x000fe200078ec0ff */
[----:B------:R-:W0:Y:S01]  /*3870*/  DMUL R14, R12, R10 ;  /* 0x0000000a0c0e7228 */ /* 0x000e220000000000 */
[----:B------:R-:W-:Y:S01]  /*3880*/  IADD3 R25, PT, PT, R24, -0x1, RZ ;  /* 0xffffffff18197810 */ /* 0x000fe20007ffe0ff */
[----:B------:R-:W-:Y:S01]  /*3890*/  BSSY.RECONVERGENT B2, `(.L_x_8421) ;  /* 0x0000042000027945 */ /* 0x000fe20003800200 */
[----:B------:R-:W-:Y:S02]  /*38a0*/  IADD3 R26, PT, PT, R23, -0x1, RZ ;  /* 0xffffffff171a7810 */ /* 0x000fe40007ffe0ff */
        /* <DEDUP_REMOVED lines=17> */
[----:B------:R-:W-:Y:S01]  /*39c0*/  IMAD.IADD R14, R2, 0x1, -R3 ;  /* 0x00000001020e7824 */ /* 0x000fe200078e0a03 */
[----:B------:R-:W-:-:S04]  /*39d0*/  MOV R2, RZ ;  /* 0x000000ff00027202 */ /* 0x000fc80000000f00 */
        /* <DEDUP_REMOVED lines=24> */
.L_x_8422:
        /* <DEDUP_REMOVED lines=16> */
.L_x_8425:
[----:B------:R-:W-:Y:S02]  /*3c60*/  LOP3.LUT R13, R5, 0x80000, RZ, 0xfc, !PT ;  /* 0x00080000050d7812 */ /* 0x000fe400078efcff */
[----:B------:R-:W-:Y:S01]  /*3c70*/  MOV R12, R4 ;  /* 0x00000004000c7202 */ /* 0x000fe20000000f00 */
[----:B------:R-:W-:Y:S06]  /*3c80*/  BRA `(.L_x_8423) ;  /* 0x0000000000087947 */ /* 0x000fec0003800000 */
.L_x_8424:
[----:B------:R-:W-:Y:S01]  /*3c90*/  LOP3.LUT R13, R3, 0x80000, RZ, 0xfc, !PT ;  /* 0x00080000030d7812 */ /* 0x000fe200078efcff */
[----:B------:R-:W-:-:S07]  /*3ca0*/  IMAD.MOV.U32 R12, RZ, RZ, R2 ;  /* 0x000000ffff0c7224 */ /* 0x000fce00078e0002 */
.L_x_8423:
[----:B------:R-:W-:Y:S05]  /*3cb0*/  BSYNC.RECONVERGENT B2 ;  /* 0x0000000000027941 */ /* 0x000fea0003800200 */
.L_x_8421:
[----:B------:R-:W-:Y:S01]  /*3cc0*/  MOV R2, R0 ;  /* 0x0000000000027202 */ /* 0x000fe20000000f00 */
[----:B------:R-:W-:-:S04]  /*3cd0*/  HFMA2 R3, -RZ, RZ, 0, 0 ;  /* 0x00000000ff037431 */ /* 0x000fc800000001ff */
[----:B------:R-:W-:Y:S05]  /*3ce0*/  RET.REL.NODEC R2 `(_ZN2at6native18elementwise_kernelILi128ELi2EZNS0_22gpu_kernel_impl_nocastINS0_13AUnaryFunctorIdddZZZNS0_15binary_internal21div_trunc_kernel_cudaERNS_18TensorIteratorBaseEENKUlvE1_clEvENKUlvE_clEvEUlddE_EEEEvS6_RKT_EUliE_EEviT1_) ;  /* 0xffffffc002c47950 */ /* 0x000fea0003c3ffff */
.L_x_8426:
        /* <DEDUP_REMOVED lines=9> */
.L_x_22253:


//--------------------- .text._ZN2at6native27unrolled_elementwise_kernelINS0_13AUnaryFunctorIdddZZZNS0_15binary_internal21div_trunc_kernel_cudaERNS_18TensorIteratorBaseEENKUlvE1_clEvENKUlvE_clEvEUlddE_EESt5arrayIPcLm2EELi4E23TrivialOffsetCalculatorILi1EjESE_NS0_6memory15LoadWithoutCastENSF_16StoreWithoutCastEEEviT_T0_T2_T3_T4_T5_ --------------------------
	.section	.text._ZN2at6native27unrolled_elementwise_kernelINS0_13AUnaryFunctorIdddZZZNS0_15binary_internal21div_trunc_kernel_cudaERNS_18TensorIteratorBaseEENKUlvE1_clEvENKUlvE_clEvEUlddE_EESt5arrayIPcLm2EELi4E23TrivialOffsetCalculatorILi1EjESE_NS0_6memory15LoadWithoutCastENSF_16StoreWithoutCastEEEviT_T0_T2_T3_T4_T5_,"ax",@progbits
	.align	128
        .global         _ZN2at6native27unrolled_elementwise_kernelINS0_13AUnaryFunctorIdddZZZNS0_15binary_internal21div_trunc_kernel_cudaERNS_18TensorIteratorBaseEENKUlvE1_clEvENKUlvE_clEvEUlddE_EESt5arrayIPcLm2EELi4E23TrivialOffsetCalculatorILi1EjESE_NS0_6memory15LoadWithoutCastENSF_16StoreWithoutCastEEEviT_T0_T2_T3_T4_T5_
        .type           _ZN2at6native27unrolled_elementwise_kernelINS0_13AUnaryFunctorIdddZZZNS0_15binary_internal21div_trunc_kernel_cudaERNS_18TensorIteratorBaseEENKUlvE1_clEvENKUlvE_clEvEUlddE_EESt5arrayIPcLm2EELi4E23TrivialOffsetCalculatorILi1EjESE_NS0_6memory15LoadWithoutCastENSF_16StoreWithoutCastEEEviT_T0_T2_T3_T4_T5_,@function
        .size           _ZN2at6native27unrolled_elementwise_kernelINS0_13AUnaryFunctorIdddZZZNS0_15binary_internal21div_trunc_kernel_cudaERNS_18TensorIteratorBaseEENKUlvE1_clEvENKUlvE_clEvEUlddE_EESt5arrayIPcLm2EELi4E23TrivialOffsetCalculatorILi1EjESE_NS0_6memory15LoadWithoutCastENSF_16StoreWithoutCastEEEviT_T0_T2_T3_T4_T5_,(.L_x_22254 - _ZN2at6native27unrolled_elementwise_kernelINS0_13AUnaryFunctorIdddZZZNS0_15binary_internal21div_trunc_kernel_cudaERNS_18TensorIteratorBaseEENKUlvE1_clEvENKUlvE_clEvEUlddE_EESt5arrayIPcLm2EELi4E23TrivialOffsetCalculatorILi1EjESE_NS0_6memory15LoadWithoutCastENSF_16StoreWithoutCastEEEviT_T0_T2_T3_T4_T5_)
        .other          _ZN2at6native27unrolled_elementwise_kernelINS0_13AUnaryFunctorIdddZZZNS0_15binary_internal21div_trunc_kernel_cudaERNS_18TensorIteratorBaseEENKUlvE1_clEvENKUlvE_clEvEUlddE_EESt5arrayIPcLm2EELi4E23TrivialOffsetCalculatorILi1EjESE_NS0_6memory15LoadWithoutCastENSF_16StoreWithoutCastEEEviT_T0_T2_T3_T4_T5_,@"STO_CUDA_ENTRY STV_DEFAULT"
_ZN2at6native27unrolled_elementwise_kernelINS0_13AUnaryFunctorIdddZZZNS0_15binary_internal21div_trunc_kernel_cudaERNS_18TensorIteratorBaseEENKUlvE1_clEvENKUlvE_clEvEUlddE_EESt5arrayIPcLm2EELi4E23TrivialOffsetCalculatorILi1EjESE_NS0_6memory15LoadWithoutCastENSF_16StoreWithoutCastEEEviT_T0_T2_T3_T4_T5_:
.text._ZN2at6native27unrolled_elementwise_kernelINS0_13AUnaryFunctorIdddZZZNS0_15binary_internal21div_trunc_kernel_cudaERNS_18TensorIteratorBaseEENKUlvE1_clEvENKUlvE_clEvEUlddE_EESt5arrayIPcLm2EELi4E23TrivialOffsetCalculatorILi1EjESE_NS0_6memory15LoadWithoutCastENSF_16StoreWithoutCastEEEviT_T0_T2_T3_T4_T5_:
[----:B------:R-:W-:Y:S01]  /*0000*/  LDC R1, c[0x0][0x37c] ;  /* 0x0000df00ff017b82 */ /* 0x000fe20000000800 */
[----:B------:R-:W0:Y:S07]  /*0010*/  S2R R27, SR_CTAID.X ;  /* 0x00000000001b7919 */ /* 0x000e2e0000002500 */
[----:B------:R-:W0:Y:S01]  /*0020*/  LDC R2, c[0x0][0x380] ;  /* 0x0000e000ff027b82 */ /* 0x000e220000000800 */
[----:B------:R-:W1:Y:S01]  /*0030*/  LDCU.64 UR4, c[0x0][0x358] ;  /* 0x00006b00ff0477ac */ /* 0x000e620008000a00 */
[----:B------:R-:W2:Y:S01]  /*0040*/  S2R R0, SR_TID.X ;  /* 0x0000000000007919 */ /* 0x000ea20000002100 */
[----:B------:R-:W3:Y:S01]  /*0050*/  LDCU.64 UR6, c[0x0][0x390] ;  /* 0x00007200ff0677ac */ /* 0x000ee20008000a00 */
        /* <DEDUP_REMOVED lines=11> */
[----:B0-----:R-:W-:Y:S01]  /*0110*/  @!P0 IMAD.WIDE.U32 R4, R7, 0x8, R4 ;  /* 0x0000000807048825 */ /* 0x001fe200078e0004 */
[----:B------:R-:W-:-:S06]  /*0120*/  CS2R R6, SRZ ;  /* 0x0000000000067805 */ /* 0x000fcc000001ff00 */
[----:B-1----:R0:W5:Y:S05]  /*0130*/  @!P0 LDG.E.64 R6, desc[UR4][R4.64] ;  /* 0x0000000404068981 */ /* 0x00216a000c1e1b00 */
[----:B------:R-:W-:Y:S01]  /*0140*/  @!P3 IMAD R17, R27, 0x200, R0 ;  /* 0x000002001b11b824 */ /* 0x000fe200078e0200 */
[----:B------:R-:W1:Y:S01]  /*0150*/  @!P3 LDC.64 R2, c[0x0][0x3a0] ;  /* 0x0000e800ff02bb82 */ /* 0x000e620000000a00 */
[----:B------:R-:W-:Y:S02]  /*0160*/  @!P3 VIADD R0, R0, 0x80 ;  /* 0x000000800000b836 */ /* 0x000fe40000000000 */
[----:B--2---:R-:W-:-:S03]  /*0170*/  @!P1 IMAD.WIDE.U32 R8, R13, 0x8, R8 ;  /* 0x000000080d089825 */ /* 0x004fc600078e0008 */
[----:B------:R-:W-:-:S13]  /*0180*/  ISETP.GE.AND P2, PT, R0, R25, PT ;  /* 0x000000190000720c */ /* 0x000fda0003f46270 */
[----:B------:R-:W2:Y:S01]  /*0190*/  @!P2 LDC.64 R10, c[0x0][0x3a0] ;  /* 0x0000e800ff0aab82 */ /* 0x000ea20000000a00 */
[----:B------:R-:W-:Y:S02]  /*01a0*/  @!P2 IMAD R15, R27, 0x200, R0 ;  /* 0x000002001b0fa824 */ /* 0x000fe400078e0200 */
[----:B-1----:R-:W-:Y:S01]  /*01b0*/  @!P3 IMAD.WIDE.U32 R12, R17, 0x8, R2 ;  /* 0x00000008110cb825 */ /* 0x002fe200078e0002 */
[----:B------:R-:W-:Y:S02]  /*01c0*/  CS2R R16, SRZ ;  /* 0x0000000000107805 */ /* 0x000fe4000001ff00 */
[----:B------:R-:W-:-:S04]  /*01d0*/  CS2R R2, SRZ ;  /* 0x0000000000027805 */ /* 0x000fc8000001ff00 */
[----:B------:R0:W5:Y:S01]  /*01e0*/  @!P1 LDG.E.64 R16, desc[UR4][R8.64] ;  /* 0x0000000408109981 */ /* 0x000162000c1e1b00 */
[----:B--2---:R-:W-:Y:S01]  /*01f0*/  @!P2 IMAD.WIDE.U32 R10, R15, 0x8, R10 ;  /* 0x000000080f0aa825 */ /* 0x004fe200078e000a */
[----:B------:R-:W-:-:S04]  /*0200*/  CS2R R14, SRZ ;  /* 0x00000000000e7805 */ /* 0x000fc8000001ff00 */
[----:B------:R0:W5:Y:S04]  /*0210*/  @!P2 LDG.E.64 R2, desc[UR4][R10.64] ;  /* 0x000000040a02a981 */ /* 0x000168000c1e1b00 */
[----:B------:R0:W5:Y:S01]  /*0220*/  @!P3 LDG.E.64 R14, desc[UR4][R12.64] ;  /* 0x000000040c0eb981 */ /* 0x000162000c1e1b00 */
[----:B------:R-:W-:Y:S01]  /*0230*/  ISETP.GE.AND P0, PT, R24, R25, PT ;  /* 0x000000191800720c */ /* 0x000fe20003f06270 */
[----:B------:R-:W-:-:S12]  /*0240*/  BSSY.RECONVERGENT B0, `(.L_x_8427) ;  /* 0x0000037000007945 */ /* 0x000fd80003800200 */
[----:B0--3--:R-:W-:Y:S05]  /*0250*/  @P0 BRA `(.L_x_8428) ;  /* 0x0000000000d40947 */ /* 0x009fea0003800000 */
[----:B-----5:R-:W0:Y:S01]  /*0260*/  MUFU.RCP64H R5, R7 ;  /* 0x0000000700057308 */ /* 0x020e220000001800 */
[----:B------:R-:W1:Y:S01]  /*0270*/  LDCU.64 UR8, c[0x0][0x390] ;  /* 0x00007200ff0877ac */ /* 0x000e620008000a00 */
[----:B------:R-:W2:Y:S01]  /*0280*/  LDC R0, c[0x0][0x394] ;  /* 0x0000e500ff007b82 */ /* 0x000ea20000000800 */
[----:B------:R-:W-:Y:S01]  /*0290*/  IMAD.MOV.U32 R4, RZ, RZ, 0x1 ;  /* 0x00000001ff047424 */ /* 0x000fe200078e00ff */
[----:B------:R-:W-:Y:S05]  /*02a0*/  BSSY.RECONVERGENT B1, `(.L_x_8429) ;  /* 0x000002f000017945 */ /* 0x000fea0003800200 */
[----:B0-----:R-:W0:Y:S01]  /*02b0*/  DFMA R8, R4, -R6, 1 ;  /* 0x3ff000000408742b */ /* 0x001e220000000806 */
[----:B--2---:R-:W-:-:S15]  /*02c0*/  FSETP.GEU.AND P1, PT, |R0|, 6.5827683646048100446e-37, PT ;  /* 0x036000000000780b */ /* 0x004fde0003f2e200 */
        /* <DEDUP_REMOVED lines=41> */
[----:B------:R-:W-:Y:S05]  /*0560*/  CALL.REL.NOINC `($__internal_15_$__cuda_sm20_div_rn_f64_full) ;  /* 0x0000000c00507944 */ /* 0x000fea0003c00000 */
[----:B------:R-:W-:Y:S02]  /*0570*/  IMAD.MOV.U32 R4, RZ, RZ, R18 ;  /* 0x000000ffff047224 */ /* 0x000fe400078e0012 */
[----:B------:R-:W-:-:S07]  /*0580*/  IMAD.MOV.U32 R5, RZ, RZ, R19 ;  /* 0x000000ffff057224 */ /* 0x000fce00078e0013 */
.L_x_8430:
[----:B------:R-:W-:Y:S05]  /*0590*/  BSYNC.RECONVERGENT B1 ;  /* 0x0000000000017941 */ /* 0x000fea0003800200 */
.L_x_8429:
[----:B------:R-:W0:Y:S02]  /*05a0*/  FRND.F64.TRUNC R4, R4 ;  /* 0x0000000400047313 */ /* 0x000e24000030d800 */
.L_x_8428:
[----:B------:R-:W-:Y:S05]  /*05b0*/  BSYNC.RECONVERGENT B0 ;  /* 0x0000000000007941 */ /* 0x000fea0003800200 */
.L_x_8427:
[----:B------:R-:W-:Y:S01]  /*05c0*/  VIADD R0, R24, 0x80 ;  /* 0x0000008018007836 */ /* 0x000fe20000000000 */
[----:B------:R-:W-:Y:S04]  /*05d0*/  BSSY.RECONVERGENT B0, `(.L_x_8431) ;  /* 0x0000038000007945 */ /* 0x000fe80003800200 */
[----:B------:R-:W-:-:S13]  /*05e0*/  ISETP.GE.AND P0, PT, R0, R25, PT ;  /* 0x000000190000720c */ /* 0x000fda0003f06270 */
[----:B------:R-:W-:Y:S05]  /*05f0*/  @P0 BRA `(.L_x_8432) ;  /* 0x0000000000d40947 */ /* 0x000fea0003800000 */
[----:B-----5:R-:W1:Y:S01]  /*0600*/  MUFU.RCP64H R7, R17 ;  /* 0x0000001100077308 */ /* 0x020e620000001800 */
[----:B------:R-:W2:Y:S01]  /*0610*/  LDCU.64 UR8, c[0x0][0x390] ;  /* 0x00007200ff0877ac */ /* 0x000ea20008000a00 */
[----:B------:R-:W3:Y:S01]  /*0620*/  LDC R12, c[0x0][0x394] ;  /* 0x0000e500ff0c7b82 */ /* 0x000ee20000000800 */
[----:B------:R-:W-:Y:S01]  /*0630*/  IMAD.MOV.U32 R6, RZ, RZ, 0x1 ;  /* 0x00000001ff067424 */ /* 0x000fe200078e00ff */
[----:B------:R-:W-:Y:S05]  /*0640*/  BSSY.RECONVERGENT B1, `(.L_x_8433) ;  /* 0x000002f000017945 */ /* 0x000fea0003800200 */
[----:B-1----:R-:W1:Y:S01]  /*0650*/  DFMA R8, R6, -R16, 1 ;  /* 0x3ff000000608742b */ /* 0x002e620000000810 */
[----:B---3--:R-:W-:-:S15]  /*0660*/  FSETP.GEU.AND P1, PT, |R12|, 6.5827683646048100446e-37, PT ;  /* 0x036000000c00780b */ /* 0x008fde0003f2e200 */
        /* <DEDUP_REMOVED lines=19> */
[----:B-1----:R-:W2:-:S15]  /*07a0*/  DFMA R6, R8, R6, R8 ;  /* 0x000000060806722b */ /* 0x002e9e0000000008 */
[----:B------:R-:W-:-:S15]  /*07b0*/  NOP ;  /* 0x0000000000007918 */ /* 0x000fde0000000000 */
[----:B------:R-:W-:-:S15]  /*07c0*/  NOP ;  /* 0x0000000000007918 */ /* 0x000fde0000000000 */
[----:B------:R-:W-:-:S15]  /*07d0*/  NOP ;  /* 0x0000000000007918 */ /* 0x000fde0000000000 */
[----:B------:R-:W-:-:S04]  /*07e0*/  NOP ;  /* 0x0000000000007918 */ /* 0x000fc80000000000 */
[----:B--2---:R-:W1:-:S15]  /*07f0*/  DMUL R8, R6, UR8 ;  /* 0x0000000806087c28 */ /* 0x004e5e0008000000 */
        /* <DEDUP_REMOVED lines=16> */
[----:B0-----:R-:W-:Y:S05]  /*0900*/  CALL.REL.NOINC `($__internal_15_$__cuda_sm20_div_rn_f64_full) ;  /* 0x0000000800687944 */ /* 0x001fea0003c00000 */
[----:B------:R-:W-:Y:S02]  /*0910*/  IMAD.MOV.U32 R6, RZ, RZ, R18 ;  /* 0x000000ffff067224 */ /* 0x000fe400078e0012 */
[----:B------:R-:W-:-:S07]  /*0920*/  IMAD.MOV.U32 R7, RZ, RZ, R19 ;  /* 0x000000ffff077224 */ /* 0x000fce00078e0013 */
.L_x_8434:
[----:B------:R-:W-:Y:S05]  /*0930*/  BSYNC.RECONVERGENT B1 ;  /* 0x0000000000017941 */ /* 0x000fea0003800200 */
.L_x_8433:
[----:B------:R1:W2:Y:S02]  /*0940*/  FRND.F64.TRUNC R16, R6 ;  /* 0x0000000600107313 */ /* 0x0002a4000030d800 */
.L_x_8432:
[----:B------:R-:W-:Y:S05]  /*0950*/  BSYNC.RECONVERGENT B0 ;  /* 0x0000000000007941 */ /* 0x000fea0003800200 */
.L_x_8431:
[----:B-1---5:R-:W-:Y:S01]  /*0960*/  IADD3 R6, PT, PT, R24, 0x100, RZ ;  /* 0x0000010018067810 */ /* 0x022fe20007ffe0ff */
[----:B------:R-:W-:Y:S03]  /*0970*/  BSSY.RECONVERGENT B0, `(.L_x_8435) ;  /* 0x0000038000007945 */ /* 0x000fe60003800200 */
[----:B------:R-:W-:-:S13]  /*0980*/  ISETP.GE.AND P0, PT, R6, R25, PT ;  /* 0x000000190600720c */ /* 0x000fda0003f06270 */
[----:B------:R-:W-:Y:S05]  /*0990*/  @P0 BRA `(.L_x_8436) ;  /* 0x0000000000d40947 */ /* 0x000fea0003800000 */
[----:B------:R-:W1:Y:S01]  /*09a0*/  MUFU.RCP64H R7, R15 ;  /* 0x0000000f00077308 */ /* 0x000e620000001800 */
[----:B------:R-:W3:Y:S01]  /*09b0*/  LDCU.64 UR8, c[0x0][0x390] ;  /* 0x00007200ff0877ac */ /* 0x000ee20008000a00 */
[----:B------:R-:W4:Y:S01]  /*09c0*/  LDC R12, c[0x0][0x394] ;  /* 0x0000e500ff0c7b82 */ /* 0x000f220000000800 */
[----:B------:R-:W-:Y:S01]  /*09d0*/  IMAD.MOV.U32 R6, RZ, RZ, 0x1 ;  /* 0x00000001ff067424 */ /* 0x000fe200078e00ff */
[----:B------:R-:W-:Y:S05]  /*09e0*/  BSSY.RECONVERGENT B1, `(.L_x_8437) ;  /* 0x000002f000017945 */ /* 0x000fea0003800200 */
[----:B-1----:R-:W1:Y:S01]  /*09f0*/  DFMA R8, R6, -R14, 1 ;  /* 0x3ff000000608742b */ /* 0x002e62000000080e */
[----:B----4-:R-:W-:-:S15]  /*0a00*/  FSETP.GEU.AND P1, PT, |R12|, 6.5827683646048100446e-37, PT ;  /* 0x036000000c00780b */ /* 0x010fde0003f2e200 */
        /* <DEDUP_REMOVED lines=19> */
[----:B-1----:R-:W3:-:S15]  /*0b40*/  DFMA R6, R8, R6, R8 ;  /* 0x000000060806722b */ /* 0x002ede0000000008 */
[----:B------:R-:W-:-:S15]  /*0b50*/  NOP ;  /* 0x0000000000007918 */ /* 0x000fde0000000000 */
[----:B------:R-:W-:-:S15]  /*0b60*/  NOP ;  /* 0x0000000000007918 */ /* 0x000fde0000000000 */
[----:B------:R-:W-:-:S15]  /*0b70*/  NOP ;  /* 0x0000000000007918 */ /* 0x000fde0000000000 */
[----:B------:R-:W-:-:S04]  /*0b80*/  NOP ;  /* 0x0000000000007918 */ /* 0x000fc80000000000 */
[----:B---3--:R-:W1:-:S15]  /*0b90*/  DMUL R8, R6, UR8 ;  /* 0x0000000806087c28 */ /* 0x008e5e0008000000 */
        /* <DEDUP_REMOVED lines=16> */
[----:B0-2---:R-:W-:Y:S05]  /*0ca0*/  CALL.REL.NOINC `($__internal_15_$__cuda_sm20_div_rn_f64_full) ;  /* 0x0000000400807944 */ /* 0x005fea0003c00000 */
[----:B------:R-:W-:Y:S02]  /*0cb0*/  IMAD.MOV.U32 R6, RZ, RZ, R18 ;  /* 0x000000ffff067224 */ /* 0x000fe400078e0012 */
[----:B------:R-:W-:-:S07]  /*0cc0*/  IMAD.MOV.U32 R7, RZ, RZ, R19 ;  /* 0x000000ffff077224 */ /* 0x000fce00078e0013 */
.L_x_8438:
[----:B------:R-:W-:Y:S05]  /*0cd0*/  BSYNC.RECONVERGENT B1 ;  /* 0x0000000000017941 */ /* 0x000fea0003800200 */
.L_x_8437:
[----:B------:R1:W3:Y:S02]  /*0ce0*/  FRND.F64.TRUNC R14, R6 ;  /* 0x00000006000e7313 */ /* 0x0002e4000030d800 */
.L_x_8436:
[----:B------:R-:W-:Y:S05]  /*0cf0*/  BSYNC.RECONVERGENT B0 ;  /* 0x0000000000007941 */ /* 0x000fea0003800200 */
.L_x_8435:
[----:B-1----:R-:W-:Y:S01]  /*0d00*/  VIADD R6, R24, 0x180 ;  /* 0x0000018018067836 */ /* 0x002fe20000000000 */
[----:B------:R-:W-:Y:S04]  /*0d10*/  BSSY.RECONVERGENT B0, `(.L_x_8439) ;  /* 0x0000038000007945 */ /* 0x000fe80003800200 */
[----:B------:R-:W-:-:S13]  /*0d20*/  ISETP.GE.AND P0, PT, R6, R25, PT ;  /* 0x000000190600720c */ /* 0x000fda0003f06270 */
[----:B------:R-:W-:Y:S05]  /*0d30*/  @P0 BRA `(.L_x_8440) ;  /* 0x0000000000d40947 */ /* 0x000fea0003800000 */
[----:B------:R-:W1:Y:S01]  /*0d40*/  MUFU.RCP64H R7, R3 ;  /* 0x0000000300077308 */ /* 0x000e620000001800 */
[----:B------:R-:W4:Y:S01]  /*0d50*/  LDCU.64 UR8, c[0x0][0x390] ;  /* 0x00007200ff0877ac */ /* 0x000f220008000a00 */
[----:B------:R-:W5:Y:S01]  /*0d60*/  LDC R12, c[0x0][0x394] ;  /* 0x0000e500ff0c7b82 */ /* 0x000f620000000800 */
[----:B------:R-:W-:Y:S01]  /*0d70*/  IMAD.MOV.U32 R6, RZ, RZ, 0x1 ;  /* 0x00000001ff067424 */ /* 0x000fe200078e00ff */
[----:B------:R-:W-:Y:S05]  /*0d80*/  BSSY.RECONVERGENT B1, `(.L_x_8441) ;  /* 0x000002f000017945 */ /* 0x000fea0003800200 */
[----:B-1----:R-:W1:Y:S01]  /*0d90*/  DFMA R8, R6, -R2, 1 ;  /* 0x3ff000000608742b */ /* 0x002e620000000802 */
[----:B-----5:R-:W-:-:S15]  /*0da0*/  FSETP.GEU.AND P1, PT, |R12|, 6.5827683646048100446e-37, PT ;  /* 0x036000000c00780b */ /* 0x020fde0003f2e200 */
        /* <DEDUP_REMOVED lines=24> */
[----:B----4-:R-:W1:-:S15]  /*0f30*/  DMUL R8, R6, UR8 ;  /* 0x0000000806087c28 */ /* 0x010e5e0008000000 */
        /* <DEDUP_REMOVED lines=14> */
[----:B------:R-:W-:Y:S02]  /*1020*/  MOV R9, R3 ;  /* 0x0000000300097202 */ /* 0x000fe40000000f00 */
[----:B------:R-:W-:-:S07]  /*1030*/  MOV R26, 0x1050 ;  /* 0x00001050001a7802 */ /* 0x000fce0000000f00 */
[----:B0-23--:R-:W-:Y:S05]  /*1040*/  CALL.REL.NOINC `($__internal_15_$__cuda_sm20_div_rn_f64_full) ;  /* 0x0000000000987944 */ /* 0x00dfea0003c00000 */
[----:B------:R-:W-:Y:S02]  /*1050*/  IMAD.MOV.U32 R6, RZ, RZ, R18 ;  /* 0x000000ffff067224 */ /* 0x000fe400078e0012 */
[----:B------:R-:W-:-:S07]  /*1060*/  IMAD.MOV.U32 R7, RZ, RZ, R19 ;  /* 0x000000ffff077224 */ /* 0x000fce00078e0013 */
.L_x_8442:
[----:B------:R-:W-:Y:S05]  /*1070*/  BSYNC.RECONVERGENT B1 ;  /* 0x0000000000017941 */ /* 0x000fea0003800200 */
.L_x_8441:
[----:B------:R-:W1:Y:S02]  /*1080*/  FRND.F64.TRUNC R6, R6 ;  /* 0x0000000600067313 */ /* 0x000e64000030d800 */
.L_x_8440:
[----:B------:R-:W-:Y:S05]  /*1090*/  BSYNC.RECONVERGENT B0 ;  /* 0x0000000000007941 */ /* 0x000fea0003800200 */
.L_x_8439:
[----:B------:R-:W-:Y:S01]  /*10a0*/  ISETP.GE.AND P0, PT, R24, R25, PT ;  /* 0x000000191800720c */ /* 0x000fe20003f06270 */
[----:B------:R-:W-:Y:S04]  /*10b0*/  BSSY.RECONVERGENT B0, `(.L_x_8443) ;  /* 0x0000017000007945 */ /* 0x000fe80003800200 */
[----:B------:R-:W-:Y:S08]  /*10c0*/  BSSY.RELIABLE B1, `(.L_x_8444) ;  /* 0x000000f000017945 */ /* 0x000ff00003800100 */
[----:B------:R-:W-:Y:S05]  /*10d0*/  @P0 BRA `(.L_x_8445) ;  /* 0x0000000000340947 */ /* 0x000fea0003800000 */
[----:B------:R-:W4:Y:S01]  /*10e0*/  LDC.64 R2, c[0x0][0x398] ;  /* 0x0000e600ff027b82 */ /* 0x000f220000000a00 */
[----:B------:R-:W-:Y:S02]  /*10f0*/  IMAD R9, R27, 0x200, R24 ;  /* 0x000002001b097824 */ /* 0x000fe400078e0218 */
[----:B------:R-:W-:-:S05]  /*1100*/  IMAD.MOV.U32 R24, RZ, RZ, R0 ;  /* 0x000000ffff187224 */ /* 0x000fca00078e0000 */
[----:B------:R-:W-:-:S13]  /*1110*/  ISETP.GE.AND P0, PT, R24, R25, PT ;  /* 0x000000191800720c */ /* 0x000fda0003f06270 */
[----:B------:R-:W-:Y:S05]  /*1120*/  @P0 BREAK.RELIABLE B1 ;  /* 0x0000000000010942 */ /* 0x000fea0003800100 */
[----:B----4-:R-:W-:-:S05]  /*1130*/  IMAD.WIDE.U32 R2, R9, 0x8, R2 ;  /* 0x0000000809027825 */ /* 0x010fca00078e0002 */
[----:B0-----:R0:W-:Y:S01]  /*1140*/  STG.E.64 desc[UR4][R2.64], R4 ;  /* 0x0000000402007986 */ /* 0x0011e2000c101b04 */
[----:B------:R-:W-:Y:S05]  /*1150*/  @P0 BRA `(.L_x_8446) ;  /* 0x0000000000300947 */ /* 0x000fea0003800000 */
[----:B0-----:R-:W0:Y:S01]  /*1160*/  LDC.64 R2, c[0x0][0x398] ;  /* 0x0000e600ff027b82 */ /* 0x001e220000000a00 */
[----:B------:R-:W-:Y:S02]  /*1170*/  IMAD R5, R27, 0x200, R24 ;  /* 0x000002001b057824 */ /* 0x000fe400078e0218 */
[----:B------:R-:W-:Y:S02]  /*1180*/  VIADD R24, R24, 0x80 ;  /* 0x0000008018187836 */ /* 0x000fe40000000000 */
[----:B0-----:R-:W-:-:S05]  /*1190*/  IMAD.WIDE.U32 R2, R5, 0x8, R2 ;  /* 0x0000000805027825 */ /* 0x001fca00078e0002 */
[----:B--2---:R4:W-:Y:S02]  /*11a0*/  STG.E.64 desc[UR4][R2.64], R16 ;  /* 0x0000001002007986 */ /* 0x0049e4000c101b04 */
.L_x_8445:
[----:B------:R-:W-:Y:S05]  /*11b0*/  BSYNC.RELIABLE B1 ;  /* 0x0000000000017941 */ /* 0x000fea0003800100 */
.L_x_8444:
[----:B------:R-:W-:-:S13]  /*11c0*/  ISETP.GE.AND P0, PT, R24, R25, PT ;  /* 0x000000191800720c */ /* 0x000fda0003f06270 */
[----:B----4-:R-:W4:Y:S01]  /*11d0*/  @!P0 LDC.64 R2, c[0x0][0x398] ;  /* 0x0000e600ff028b82 */ /* 0x010f220000000a00 */
[----:B0-----:R-:W-:Y:S02]  /*11e0*/  @!P0 IMAD R5, R27, 0x200, R24 ;  /* 0x000002001b058824 */ /* 0x001fe400078e0218 */
[----:B------:R-:W-:Y:S02]  /*11f0*/  @!P0 VIADD R24, R24, 0x80 ;  /* 0x0000008018188836 */ /* 0x000fe40000000000 */
[----:B----4-:R-:W-:-:S05]  /*1200*/  @!P0 IMAD.WIDE.U32 R2, R5, 0x8, R2 ;  /* 0x0000000805028825 */ /* 0x010fca00078e0002 */
[----:B---3--:R4:W-:Y:S02]  /*1210*/  @!P0 STG.E.64 desc[UR4][R2.64], R14 ;  /* 0x0000000e02008986 */ /* 0x0089e4000c101b04 */
.L_x_8446:
[----:B------:R-:W-:Y:S05]  /*1220*/  BSYNC.RECONVERGENT B0 ;  /* 0x0000000000007941 */ /* 0x000fea0003800200 */
.L_x_8443:
[----:B------:R-:W-:Y:S05]  /*1230*/  WARPSYNC.ALL ;  /* 0x0000000000007948 */ /* 0x000fea0003800000 */
[----:B------:R-:W-:-:S13]  /*1240*/  ISETP.GE.AND P0, PT, R24, R25, PT ;  /* 0x000000191800720c */ /* 0x000fda0003f06270 */
[----:B------:R-:W-:Y:S05]  /*1250*/  @P0 EXIT ;  /* 0x000000000000094d */ /* 0x000fea0003800000 */
[----:B0---4-:R-:W0:Y:S01]  /*1260*/  LDC.64 R2, c[0x0][0x398] ;  /* 0x0000e600ff027b82 */ /* 0x011e220000000a00 */
[----:B------:R-:W-:-:S05]  /*1270*/  LEA R27, R27, R24, 0x9 ;  /* 0x000000181b1b7211 */ /* 0x000fca00078e48ff */
[----:B0-----:R-:W-:-:S05]  /*1280*/  IMAD.WIDE.U32 R2, R27, 0x8, R2 ;  /* 0x000000081b027825 */ /* 0x001fca00078e0002 */
[----:B-1----:R-:W-:Y:S01]  /*1290*/  STG.E.64 desc[UR4][R2.64], R6 ;  /* 0x0000000602007986 */ /* 0x002fe2000c101b04 */
[----:B------:R-:W-:Y:S05]  /*12a0*/  EXIT ;  /* 0x000000000000794d */ /* 0x000fea0003800000 */
        .weak           $__internal_15_$__cuda_sm20_div_rn_f64_full
        .type           $__internal_15_$__cuda_sm20_div_rn_f64_full,@function
        .size           $__internal_15_$__cuda_sm20_div_rn_f64_full,(.L_x_22254 - $__internal_15_$__cuda_sm20_div_rn_f64_full)
$__internal_15_$__cuda_sm20_div_rn_f64_full:
[C---:B------:R-:W-:Y:S01]  /*12b0*/  FSETP.GEU.AND P0, PT, |R9|.reuse, 1.469367938527859385e-39, PT ;  /* 0x001000000900780b */ /* 0x040fe20003f0e200 */
[----:B------:R-:W-:Y:S01]  /*12c0*/  IMAD.MOV.U32 R10, RZ, RZ, 0x1 ;  /* 0x00000001ff0a7424 */ /* 0x000fe200078e00ff */
[C---:B------:R-:W-:Y:S01]  /*12d0*/  LOP3.LUT R6, R9.reuse, 0x800fffff, RZ, 0xc0, !PT ;  /* 0x800fffff09067812 */ /* 0x040fe200078ec0ff */
[----:B------:R-:W-:Y:S01]  /*12e0*/  IMAD.MOV.U32 R31, RZ, RZ, 0x1ca00000 ;  /* 0x1ca00000ff1f7424 */ /* 0x000fe200078e00ff */
[----:B------:R-:W-:Y:S02]  /*12f0*/  LOP3.LUT R29, R9, 0x7ff00000, RZ, 0xc0, !PT ;  /* 0x7ff00000091d7812 */ /* 0x000fe400078ec0ff */
[----:B------:R-:W-:Y:S01]  /*1300*/  LOP3.LUT R7, R6, 0x3ff00000, RZ, 0xfc, !PT ;  /* 0x3ff0000006077812 */ /* 0x000fe200078efcff */
[----:B------:R-:W-:-:S06]  /*1310*/  IMAD.MOV.U32 R6, RZ, RZ, R8 ;  /* 0x000000ffff067224 */ /* 0x000fcc00078e0008 */
        /* <DEDUP_REMOVED lines=17> */
[----:B0-----:R-:W-:Y:S02]  /*1430*/  IMAD.U32 R11, RZ, RZ, UR7 ;  /* 0x00000007ff0b7e24 */ /* 0x001fe4000f8e00ff */
[----:B------:R-:W-:-:S03]  /*1440*/  IMAD.U32 R10, RZ, RZ, UR6 ;  /* 0x00000006ff0a7e24 */ /* 0x000fc6000f8e00ff */
[----:B------:R-:W-:-:S04]  /*1450*/  LOP3.LUT R30, R11, 0x7ff00000, RZ, 0xc0, !PT ;  /* 0x7ff000000b1e7812 */ /* 0x000fc800078ec0ff */
[----:B------:R-:W-:Y:S01]  /*1460*/  ISETP.GE.U32.AND P1, PT, R30, R29, PT ;  /* 0x0000001d1e00720c */ /* 0x000fe20003f26070 */
[----:B------:R-:W-:-:S15]  /*1470*/  IMAD.MOV.U32 R28, RZ, RZ, R30 ;  /* 0x000000ffff1c7224 */ /* 0x000fde00078e001e */
        /* <DEDUP_REMOVED lines=22> */
.L_x_8447:
[----:B------:R-:W-:Y:S01]  /*15e0*/  IADD3 R32, PT, PT, R28, -0x1, RZ ;  /* 0xffffffff1c207810 */ /* 0x000fe20007ffe0ff */
[----:B------:R-:W0:Y:S01]  /*15f0*/  DMUL R20, R18, R12 ;  /* 0x0000000c12147228 */ /* 0x000e220000000000 */
[----:B------:R-:W-:Y:S01]  /*1600*/  @!P0 LOP3.LUT R29, R7, 0x7ff00000, RZ, 0xc0, !PT ;  /* 0x7ff00000071d8812 */ /* 0x000fe200078ec0ff */
[----:B------:R-:W-:Y:S01]  /*1610*/  BSSY.RECONVERGENT B2, `(.L_x_8448) ;  /* 0x0000042000027945 */ /* 0x000fe20003800200 */
[----:B------:R-:W-:-:S03]  /*1620*/  ISETP.GT.U32.AND P0, PT, R32, 0x7feffffe, PT ;  /* 0x7feffffe2000780c */ /* 0x000fc60003f04070 */
[----:B------:R-:W-:-:S05]  /*1630*/  VIADD R32, R29, 0xffffffff ;  /* 0xffffffff1d207836 */ /* 0x000fca0000000000 */
[----:B------:R-:W-:-:S15]  /*1640*/  ISETP.GT.U32.OR P0, PT, R32, 0x7feffffe, P0 ;  /* 0x7feffffe2000780c */ /* 0x000fde0000704470 */
[----:B------:R-:W-:-:S15]  /*1650*/  NOP ;  /* 0x0000000000007918 */ /* 0x000fde0000000000 */
[----:B------:R-:W-:-:S15]  /*1660*/  NOP ;  /* 0x0000000000007918 */ /* 0x000fde0000000000 */
[----:B------:R-:W-:-:S08]  /*1670*/  NOP ;  /* 0x0000000000007918 */ /* 0x000fd00000000000 */
        /* <DEDUP_REMOVED lines=38> */
.L_x_8449:
        /* <DEDUP_REMOVED lines=16> */
.L_x_8452:
[----:B------:R-:W-:Y:S01]  /*19e0*/  LOP3.LUT R19, R9, 0x80000, RZ, 0xfc, !PT ;  /* 0x0008000009137812 */ /* 0x000fe200078efcff */
[----:B------:R-:W-:Y:S01]  /*19f0*/  IMAD.MOV.U32 R18, RZ, RZ, R8 ;  /* 0x000000ffff127224 */ /* 0x000fe200078e0008 */
[----:B------:R-:W-:Y:S06]  /*1a00*/  BRA `(.L_x_8450) ;  /* 0x0000000000087947 */ /* 0x000fec0003800000 */
.L_x_8451:
[----:B------:R-:W-:Y:S01]  /*1a10*/  LOP3.LUT R19, R11, 0x80000, RZ, 0xfc, !PT ;  /* 0x000800000b137812 */ /* 0x000fe200078efcff */
[----:B------:R-:W-:-:S07]  /*1a20*/  IMAD.MOV.U32 R18, RZ, RZ, R10 ;  /* 0x000000ffff127224 */ /* 0x000fce00078e000a */
.L_x_8450:
[----:B------:R-:W-:Y:S05]  /*1a30*/  BSYNC.RECONVERGENT B2 ;  /* 0x0000000000027941 */ /* 0x000fea0003800200 */
.L_x_8448:
[----:B------:R-:W-:Y:S02]  /*1a40*/  IMAD.MOV.U32 R6, RZ, RZ, R26 ;  /* 0x000000ffff067224 */ /* 0x000fe400078e001a */
[----:B------:R-:W-:-:S04]  /*1a50*/  IMAD.MOV.U32 R7, RZ, RZ, 0x0 ;  /* 0x00000000ff077424 */ /* 0x000fc800078e00ff */
[----:B------:R-:W-:Y:S05]  /*1a60*/  RET.REL.NODEC R6 `(_ZN2at6native27unrolled_elementwise_kernelINS0_13AUnaryFunctorIdddZZZNS0_15binary_internal21div_trunc_kernel_cudaERNS_18TensorIteratorBaseEENKUlvE1_clEvENKUlvE_clEvEUlddE_EESt5arrayIPcLm2EELi4E23TrivialOffsetCalculatorILi1EjESE_NS0_6memory15LoadWithoutCastENSF_16StoreWithoutCastEEEviT_T0_T2_T3_T4_T5_) ;  /* 0xffffffe406647950 */ /* 0x000fea0003c3ffff */
.L_x_8453:
        /* <DEDUP_REMOVED lines=9> */
.L_x_22254:


//--------------------- .text._ZN2at6native29vectorized_elementwise_kernelILi2ENS0_13AUnaryFunctorIdddZZZNS0_15binary_internal21div_trunc_kernel_cudaERNS_18TensorIteratorBaseEENKUlvE1_clEvENKUlvE_clEvEUlddE_EESt5arrayIPcLm2EEEEviT0_T1_ --------------------------
	.section	.text._ZN2at6native29vectorized_elementwise_kernelILi2ENS0_13AUnaryFunctorIdddZZZNS0_15binary_internal21div_trunc_kernel_cudaERNS_18TensorIteratorBaseEENKUlvE1_clEvENKUlvE_clEvEUlddE_EESt5arrayIPcLm2EEEEviT0_T1_,"ax",@progbits
	.align	128
        .global         _ZN2at6native29vectorized_elementwise_kernelILi2ENS0_13AUnaryFunctorIdddZZZNS0_15binary_internal21div_trunc_kernel_cudaERNS_18TensorIteratorBaseEENKUlvE1_clEvENKUlvE_clEvEUlddE_EESt5arrayIPcLm2EEEEviT0_T1_
        .type           _ZN2at6native29vectorized_elementwise_kernelILi2ENS0_13AUnaryFunctorIdddZZZNS0_15binary_internal21div_trunc_kernel_cudaERNS_18TensorIteratorBaseEENKUlvE1_clEvENKUlvE_clEvEUlddE_EESt5arrayIPcLm2EEEEviT0_T1_,@function
        .size           _ZN2at6native29vectorized_elementwise_kernelILi2ENS0_13AUnaryFunctorIdddZZZNS0_15binary_internal21div_trunc_kernel_cudaERNS_18TensorIteratorBaseEENKUlvE1_clEvENKUlvE_clEvEUlddE_EESt5arrayIPcLm2EEEEviT0_T1_,(.L_x_22255 - _ZN2at6native29vectorized_elementwise_kernelILi2ENS0_13AUnaryFunctorIdddZZZNS0_15binary_internal21div_trunc_kernel_cudaERNS_18TensorIteratorBaseEENKUlvE1_clEvENKUlvE_clEvEUlddE_EESt5arrayIPcLm2EEEEviT0_T1_)
        .other          _ZN2at6native29vectorized_elementwise_kernelILi2ENS0_13AUnaryFunctorIdddZZZNS0_15binary_internal21div_trunc_kernel_cudaERNS_18TensorIteratorBaseEENKUlvE1_clEvENKUlvE_clEvEUlddE_EESt5arrayIPcLm2EEEEviT0_T1_,@"STO_CUDA_ENTRY STV_DEFAULT"
_ZN2at6native29vectorized_elementwise_kernelILi2ENS0_13AUnaryFunctorIdddZZZNS0_15binary_internal21div_trunc_kernel_cudaERNS_18TensorIteratorBaseEENKUlvE1_clEvENKUlvE_clEvEUlddE_EESt5arrayIPcLm2EEEEviT0_T1_:
.text._ZN2at6native29vectorized_elementwise_kernelILi2ENS0_13AUnaryFunctorIdddZZZNS0_15binary_internal21div_trunc_kernel_cudaERNS_18TensorIteratorBaseEENKUlvE1_clEvENKUlvE_clEvEUlddE_EESt5arrayIPcLm2EEEEviT0_T1_:
[----:B------:R-:W-:Y:S01]  /*0000*/  LDC R1, c[0x0][0x37c] ;  /* 0x0000df00ff017b82 */ /* 0x000fe20000000800 */
[----:B------:R-:W0:Y:S01]  /*0010*/  S2R R34, SR_CTAID.X ;  /* 0x0000000000227919 */ /* 0x000e220000002500 */
[----:B------:R-:W1:Y:S01]  /*0020*/  LDCU UR8, c[0x0][0x380] ;  /* 0x00007000ff0877ac */ /* 0x000e620008000800 */
[----:B------:R-:W2:Y:S01]  /*0030*/  LDCU.64 UR4, c[0x0][0x358] ;  /* 0x00006b00ff0477ac */ /* 0x000ea20008000a00 */
[----:B------:R-:W3:Y:S01]  /*0040*/  LDCU.64 UR6, c[0x0][0x390] ;  /* 0x00007200ff0677ac */ /* 0x000ee20008000a00 */
[----:B0-----:R-:W-:-:S05]  /*0050*/  IMAD.SHL.U32 R34, R34, 0x400, RZ ;  /* 0x0000040022227824 */ /* 0x001fca00078e00ff */
[----:B-1----:R-:W-:-:S04]  /*0060*/  IADD3 R29, PT, PT, -R34, UR8, RZ ;  /* 0x00000008221d7c10 */ /* 0x002fc8000fffe1ff */
[----:B------:R-:W-:-:S13]  /*0070*/  ISETP.GT.U32.AND P0, PT, R29, 0x3ff, PT ;  /* 0x000003ff1d00780c */ /* 0x000fda0003f04070 */
[----:B--23--:R-:W-:Y:S05]  /*0080*/  @P0 BRA `(.L_x_8454) ;  /* 0x0000002000d40947 */ /* 0x00cfea0003800000 */
        /* <DEDUP_REMOVED lines=16> */
[----:B------:R-:W2:Y:S04]  /*0190*/  @!P4 LDC.64 R14, c[0x0][0x3a0] ;  /* 0x0000e800ff0ecb82 */ /* 0x000ea80000000a00 */
[----:B------:R-:W-:-:S13]  /*01a0*/  ISETP.GE.U32.AND P3, PT, R0, R29, PT ;  /* 0x0000001d0000720c */ /* 0x000fda0003f66070 */
[----:B------:R-:W-:Y:S01]  /*01b0*/  @!P3 IMAD.IADD R27, R34, 0x1, R0 ;  /* 0x00000001221bb824 */ /* 0x000fe200078e0200 */
[----:B------:R-:W3:Y:S01]  /*01c0*/  @!P3 LDC.64 R2, c[0x0][0x3a0] ;  /* 0x0000e800ff02bb82 */ /* 0x000ee20000000a00 */
[----:B------:R-:W-:-:S05]  /*01d0*/  @!P3 VIADD R0, R0, 0x80 ;  /* 0x000000800000b836 */ /* 0x000fca0000000000 */
[----:B------:R-:W-:-:S13]  /*01e0*/  ISETP.GE.U32.AND P2, PT, R0, R29, PT ;  /* 0x0000001d0000720c */ /* 0x000fda0003f46070 */
[----:B------:R-:W-:Y:S01]  /*01f0*/  @!P2 IMAD.IADD R25, R34, 0x1, R0 ;  /* 0x000000012219a824 */ /* 0x000fe200078e0200 */
[----:B------:R-:W4:Y:S01]  /*0200*/  @!P2 LDC.64 R20, c[0x0][0x3a0] ;  /* 0x0000e800ff14ab82 */ /* 0x000f220000000a00 */
[----:B------:R-:W-:-:S05]  /*0210*/  @!P2 VIADD R0, R0, 0x80 ;  /* 0x000000800000a836 */ /* 0x000fca0000000000 */
[----:B------:R-:W-:-:S13]  /*0220*/  ISETP.GE.U32.AND P1, PT, R0, R29, PT ;  /* 0x0000001d0000720c */ /* 0x000fda0003f26070 */
[----:B------:R-:W-:Y:S01]  /*0230*/  @!P1 IADD3 R11, PT, PT, R34, R0, RZ ;  /* 0x00000000220b9210 */ /* 0x000fe20007ffe0ff */
[----:B------:R-:W-:Y:S01]  /*0240*/  @!P1 VIADD R0, R0, 0x80 ;  /* 0x0000008000009836 */ /* 0x000fe20000000000 */
[----:B------:R-:W3:Y:S04]  /*0250*/  @!P1 LDC.64 R8, c[0x0][0x3a0] ;  /* 0x0000e800ff089b82 */ /* 0x000ee80000000a00 */
[----:B------:R-:W-:-:S13]  /*0260*/  ISETP.GE.U32.AND P0, PT, R0, R29, PT ;  /* 0x0000001d0000720c */ /* 0x000fda0003f06070 */
[----:B------:R-:W-:Y:S01]  /*0270*/  @!P0 IMAD.IADD R13, R34, 0x1, R0 ;  /* 0x00000001220d8824 */ /* 0x000fe200078e0200 */
[----:B------:R-:W3:Y:S01]  /*0280*/  @!P0 LDC.64 R4, c[0x0][0x3a0] ;  /* 0x0000e800ff048b82 */ /* 0x000ee20000000a00 */
[----:B------:R-:W-:-:S05]  /*0290*/  @!P0 VIADD R0, R0, 0x80 ;  /* 0x0000008000008836 */ /* 0x000fca0000000000 */
[----:B------:R-:W-:-:S13]  /*02a0*/  ISETP.GE.U32.AND P6, PT, R0, R29, PT ;  /* 0x0000001d0000720c */ /* 0x000fda0003fc6070 */
[----:B------:R-:W3:Y:S01]  /*02b0*/  @!P6 LDC.64 R6, c[0x0][0x3a0] ;  /* 0x0000e800ff06eb82 */ /* 0x000ee20000000a00 */
[----:B-1----:R-:W-:Y:S01]  /*02c0*/  @!P5 IMAD.WIDE.U32 R22, R31, 0x8, R22 ;  /* 0x000000081f16d825 */ /* 0x002fe200078e0016 */
[----:B0-----:R-:W-:-:S03]  /*02d0*/  CS2R R18, SRZ ;  /* 0x0000000000127805 */ /* 0x001fc6000001ff00 */
[----:B------:R-:W-:Y:S02]  /*02e0*/  @!P6 IMAD.IADD R35, R34, 0x1, R0 ;  /* 0x000000012223e824 */ /* 0x000fe400078e0200 */
[----:B--2---:R-:W-:Y:S01]  /*02f0*/  @!P4 IMAD.WIDE.U32 R30, R33, 0x8, R14 ;  /* 0x00000008211ec825 */ /* 0x004fe200078e000e */
[----:B------:R-:W-:Y:S01]  /*0300*/  CS2R R14, SRZ ;  /* 0x00000000000e7805 */ /* 0x000fe2000001ff00 */
[----:B------:R0:W5:Y:S02]  /*0310*/  @!P5 LDG.E.64 R18, desc[UR4][R22.64] ;  /* 0x000000041612d981 */ /* 0x000164000c1e1b00 */
[----:B----4-:R-:W-:-:S03]  /*0320*/  @!P2 IMAD.WIDE.U32 R20, R25, 0x8, R20 ;  /* 0x000000081914a825 */ /* 0x010fc600078e0014 */
[----:B------:R0:W5:Y:S01]  /*0330*/  @!P4 LDG.E.64 R14, desc[UR4][R30.64] ;  /* 0x000000041e0ec981 */ /* 0x000162000c1e1b00 */
[----:B---3--:R-:W-:Y:S01]  /*0340*/  @!P1 IMAD.WIDE.U32 R24, R11, 0x8, R8 ;  /* 0x000000080b189825 */ /* 0x008fe200078e0008 */
[----:B------:R-:W-:Y:S02]  /*0350*/  CS2R R10, SRZ ;  /* 0x00000000000a7805 */ /* 0x000fe4000001ff00 */
[----:B------:R-:W-:Y:S01]  /*0360*/  CS2R R8, SRZ ;  /* 0x0000000000087805 */ /* 0x000fe2000001ff00 */
[----:B------:R-:W-:Y:S01]  /*0370*/  @!P0 IMAD.WIDE.U32 R32, R13, 0x8, R4 ;  /* 0x000000080d208825 */ /* 0x000fe200078e0004 */
[----:B------:R-:W-:Y:S02]  /*0380*/  CS2R R12, SRZ ;  /* 0x00000000000c7805 */ /* 0x000fe4000001ff00 */
[----:B------:R-:W-:Y:S01]  /*0390*/  CS2R R4, SRZ ;  /* 0x0000000000047805 */ /* 0x000fe2000001ff00 */
[----:B------:R0:W5:Y:S01]  /*03a0*/  @!P2 LDG.E.64 R10, desc[UR4][R20.64] ;  /* 0x00000004140aa981 */ /* 0x000162000c1e1b00 */
[----:B------:R-:W-:-:S03]  /*03b0*/  @!P3 IMAD.WIDE.U32 R2, R27, 0x8, R2 ;  /* 0x000000081b02b825 */ /* 0x000fc600078e0002 */
[----:B------:R0:W5:Y:S01]  /*03c0*/  @!P1 LDG.E.64 R8, desc[UR4][R24.64] ;  /* 0x0000000418089981 */ /* 0x000162000c1e1b00 */
[----:B------:R-:W-:-:S03]  /*03d0*/  @!P6 IMAD.WIDE.U32 R26, R35, 0x8, R6 ;  /* 0x00000008231ae825 */ /* 0x000fc600078e0006 */
[----:B------:R0:W5:Y:S04]  /*03e0*/  @!P3 LDG.E.64 R12, desc[UR4][R2.64] ;  /* 0x00000004020cb981 */ /* 0x000168000c1e1b00 */
[----:B------:R0:W5:Y:S01]  /*03f0*/  @!P6 LDG.E.64 R4, desc[UR4][R26.64] ;  /* 0x000000041a04e981 */ /* 0x000162000c1e1b00 */
[----:B------:R-:W-:-:S06]  /*0400*/  CS2R R6, SRZ ;  /* 0x0000000000067805 */ /* 0x000fcc000001ff00 */
[----:B------:R0:W5:Y:S01]  /*0410*/  @!P0 LDG.E.64 R6, desc[UR4][R32.64] ;  /* 0x0000000420068981 */ /* 0x000162000c1e1b00 */
[----:B------:R-:W-:Y:S01]  /*0420*/  ISETP.GE.U32.AND P0, PT, R28, R29, PT ;  /* 0x0000001d1c00720c */ /* 0x000fe20003f06070 */
[----:B------:R-:W-:-:S12]  /*0430*/  BSSY.RECONVERGENT B1, `(.L_x_8455) ;  /* 0x0000035000017945 */ /* 0x000fd80003800200 */
[----:B0-----:R-:W-:Y:S05]  /*0440*/  @P0 BRA `(.L_x_8456) ;  /* 0x0000000000cc0947 */ /* 0x001fea0003800000 */
[----:B-----5:R-:W0:Y:S01]  /*0450*/  MUFU.RCP64H R3, R17 ;  /* 0x0000001100037308 */ /* 0x020e220000001800 */
[----:B------:R-:W1:Y:S01]  /*0460*/  LDCU.64 UR8, c[0x0][0x390] ;  /* 0x00007200ff0877ac */ /* 0x000e620008000a00 */
[----:B------:R-:W2:Y:S01]  /*0470*/  LDC R0, c[0x0][0x394] ;  /* 0x0000e500ff007b82 */ /* 0x000ea20000000800 */
[----:B------:R-:W-:Y:S01]  /*0480*/  HFMA2 R2, -RZ, RZ, 0, 5.9604644775390625e-08 ;  /* 0x00000001ff027431 */ /* 0x000fe200000001ff */
        /* <DEDUP_REMOVED lines=44> */
[----:B------:R-:W-:Y:S05]  /*0750*/  CALL.REL.NOINC `($__internal_16_$__cuda_sm20_div_rn_f64_full) ;  /* 0x00000038003c7944 */ /* 0x000fea0003c00000 */
.L_x_8458:
[----:B------:R-:W-:Y:S05]  /*0760*/  BSYNC.RECONVERGENT B2 ;  /* 0x0000000000027941 */ /* 0x000fea0003800200 */
.L_x_8457:
[----:B------:R0:W1:Y:S02]  /*0770*/  FRND.F64.TRUNC R30, R2 ;  /* 0x00000002001e7313 */ /* 0x000064000030d800 */
.L_x_8456:
[----:B------:R-:W-:Y:S05]  /*0780*/  BSYNC.RECONVERGENT B1 ;  /* 0x0000000000017941 */ /* 0x000fea0003800200 */
.L_x_8455:
[----:B------:R-:W-:Y:S01]  /*0790*/  VIADD R35, R28, 0x80 ;  /* 0x000000801c237836 */ /* 0x000fe20000000000 */
[----:B------:R-:W-:Y:S04]  /*07a0*/  BSSY.RECONVERGENT B1, `(.L_x_8459) ;  /* 0x0000036000017945 */ /* 0x000fe80003800200 */
[----:B------:R-:W-:-:S13]  /*07b0*/  ISETP.GE.U32.AND P0, PT, R35, R29, PT ;  /* 0x0000001d2300720c */ /* 0x000fda0003f06070 */
[----:B------:R-:W-:Y:S05]  /*07c0*/  @P0 BRA `(.L_x_8460) ;  /* 0x0000000000cc0947 */ /* 0x000fea0003800000 */
[----:B0----5:R-:W0:Y:S01]  /*07d0*/  MUFU.RCP64H R3, R19 ;  /* 0x0000001300037308 */ /* 0x021e220000001800 */
[----:B------:R-:W2:Y:S01]  /*07e0*/  LDCU.64 UR8, c[0x0][0x390] ;  /* 0x00007200ff0877ac */ /* 0x000ea20008000a00 */
[----:B------:R-:W3:Y:S01]  /*07f0*/  LDC R0, c[0x0][0x394] ;  /* 0x0000e500ff007b82 */ /* 0x000ee20000000800 */
[----:B------:R-:W-:Y:S01]  /*0800*/  IMAD.MOV.U32 R2, RZ, RZ, 0x1 ;  /* 0x00000001ff027424 */ /* 0x000fe200078e00ff */
        /* <DEDUP_REMOVED lines=44> */
[----:B-1----:R-:W-:Y:S05]  /*0ad0*/  CALL.REL.NOINC `($__internal_16_$__cuda_sm20_div_rn_f64_full) ;  /* 0x00000034005c7944 */ /* 0x002fea0003c00000 */
.L_x_8462:
[----:B------:R-:W-:Y:S05]  /*0ae0*/  BSYNC.RECONVERGENT B2 ;  /* 0x0000000000027941 */ /* 0x000fea0003800200 */
.L_x_8461:
[----:B------:R2:W3:Y:S02]  /*0af0*/  FRND.F64.TRUNC R18, R2 ;  /* 0x0000000200127313 */ /* 0x0004e4000030d800 */
.L_x_8460:
[----:B------:R-:W-:Y:S05]  /*0b00*/  BSYNC.RECONVERGENT B1 ;  /* 0x0000000000017941 */ /* 0x000fea0003800200 */
.L_x_8459:
[----:B------:R-:W-:Y:S01]  /*0b10*/  VIADD R0, R28, 0x100 ;  /* 0x000001001c007836 */ /* 0x000fe20000000000 */
[----:B------:R-:W-:Y:S04]  /*0b20*/  BSSY.RECONVERGENT B1, `(.L_x_8463) ;  /* 0x0000036000017945 */ /* 0x000fe80003800200 */
[----:B------:R-:W-:-:S13]  /*0b30*/  ISETP.GE.U32.AND P0, PT, R0, R29, PT ;  /* 0x0000001d0000720c */ /* 0x000fda0003f06070 */
[----:B------:R-:W-:Y:S05]  /*0b40*/  @P0 BRA `(.L_x_8464) ;  /* 0x0000000000cc0947 */ /* 0x000fea0003800000 */
[----:B0-2--5:R-:W0:Y:S01]  /*0b50*/  MUFU.RCP64H R3, R15 ;  /* 0x0000000f00037308 */ /* 0x025e220000001800 */
[----:B------:R-:W2:Y:S01]  /*0b60*/  LDCU.64 UR8, c[0x0][0x390] ;  /* 0x00007200ff0877ac */ /* 0x000ea20008000a00 */
[----:B------:R-:W4:Y:S01]  /*0b70*/  LDC R0, c[0x0][0x394] ;  /* 0x0000e500ff007b82 */ /* 0x000f220000000800 */
[----:B------:R-:W-:Y:S01]  /*0b80*/  IMAD.MOV.U32 R2, RZ, RZ, 0x1 ;  /* 0x00000001ff027424 */ /* 0x000fe200078e00ff */
[----:B------:R-:W-:Y:S05]  /*0b90*/  BSSY.RECONVERGENT B2, `(.L_x_8465) ;  /* 0x000002d000027945 */ /* 0x000fea0003800200 */
[----:B0-----:R-:W0:Y:S01]  /*0ba0*/  DFMA R16, R2, -R14, 1 ;  /* 0x3ff000000210742b */ /* 0x001e22000000080e */
[----:B----4-:R-:W-:-:S15]  /*0bb0*/  FSETP.GEU.AND P1, PT, |R0|, 6.5827683646048100446e-37, PT ;  /* 0x036000000000780b */ /* 0x010fde0003f2e200 */
        /* <DEDUP_REMOVED lines=41> */
[----:B-1-3--:R-:W-:Y:S05]  /*0e50*/  CALL.REL.NOINC `($__internal_16_$__cuda_sm20_div_rn_f64_full) ;  /* 0x00000030007c7944 */ /* 0x00afea0003c00000 */
.L_x_8466:
[----:B------:R-:W-:Y:S05]  /*0e60*/  BSYNC.RECONVERGENT B2 ;  /* 0x0000000000027941 */ /* 0x000fea0003800200 */
.L_x_8465:
[----:B------:R4:W0:Y:S02]  /*0e70*/  FRND.F64.TRUNC R14, R2 ;  /* 0x00000002000e7313 */ /* 0x000824000030d800 */
.L_x_8464:
[----:B------:R-:W-:Y:S05]  /*0e80*/  BSYNC.RECONVERGENT B1 ;  /* 0x0000000000017941 */ /* 0x000fea0003800200 */
.L_x_8463:
[----:B------:R-:W-:Y:S01]  /*0e90*/  VIADD R0, R28, 0x180 ;  /* 0x000001801c007836 */ /* 0x000fe20000000000 */
[----:B------:R-:W-:Y:S04]  /*0ea0*/  BSSY.RECONVERGENT B1, `(.L_x_8467) ;  /* 0x0000036000017945 */ /* 0x000fe80003800200 */
[----:B------:R-:W-:-:S13]  /*0eb0*/  ISETP.GE.U32.AND P0, PT, R0, R29, PT ;  /* 0x0000001d0000720c */ /* 0x000fda0003f06070 */
[----:B------:R-:W-:Y:S05]  /*0ec0*/  @P0 BRA `(.L_x_8468) ;  /* 0x0000000000cc0947 */ /* 0x000fea0003800000 */
[----:B0-2-45:R-:W0:Y:S01]  /*0ed0*/  MUFU.RCP64H R3, R13 ;  /* 0x0000000d00037308 */ /* 0x035e220000001800 */
[----:B------:R-:W2:Y:S01]  /*0ee0*/  LDCU.64 UR8, c[0x0][0x390] ;  /* 0x00007200ff0877ac */ /* 0x000ea20008000a00 */
[----:B------:R-:W4:Y:S01]  /*0ef0*/  LDC R0, c[0x0][0x394] ;  /* 0x0000e500ff007b82 */ /* 0x000f220000000800 */
[----:B------:R-:W-:Y:S01]  /*0f00*/  MOV R2, 0x1 ;  /* 0x0000000100027802 */ /* 0x000fe20000000f00 */
        /* <DEDUP_REMOVED lines=45> */
.L_x_8470:
[----:B------:R-:W-:Y:S05]  /*11e0*/  BSYNC.RECONVERGENT B2 ;  /* 0x0000000000027941 */ /* 0x000fea0003800200 */
.L_x_8469:
[----:B------:R0:W2:Y:S02]  /*11f0*/  FRND.F64.TRUNC R12, R2 ;  /* 0x00000002000c7313 */ /* 0x0000a4000030d800 */
.L_x_8468:
[----:B------:R-:W-:Y:S05]  /*1200*/  BSYNC.RECONVERGENT B1 ;  /* 0x0000000000017941 */ /* 0x000fea0003800200 */
.L_x_8467:
[----:B------:R-:W-:Y:S01]  /*1210*/  VIADD R0, R28, 0x200 ;  /* 0x000002001c007836 */ /* 0x000fe20000000000 */
[----:B------:R-:W-:Y:S04]  /*1220*/  BSSY.RECONVERGENT B1, `(.L_x_8471) ;  /* 0x0000036000017945 */ /* 0x000fe80003800200 */
[----:B------:R-:W-:-:S13]  /*1230*/  ISETP.GE.U32.AND P0, PT, R0, R29, PT ;  /* 0x0000001d0000720c */ /* 0x000fda0003f06070 */
[----:B------:R-:W-:Y:S05]  /*1240*/  @P0 BRA `(.L_x_8472) ;  /* 0x0000000000cc0947 */ /* 0x000fea0003800000 */
[----:B0-2-45:R-:W0:Y:S01]  /*1250*/  MUFU.RCP64H R3, R11 ;  /* 0x0000000b00037308 */ /* 0x035e220000001800 */
        /* <DEDUP_REMOVED lines=47> */
[----:B-1-3--:R-:W-:Y:S05]  /*1550*/  CALL.REL.NOINC `($__internal_16_$__cuda_sm20_div_rn_f64_full) ;  /* 0x0000002800bc7944 */ /* 0x00afea0003c00000 */
.L_x_8474:
[----:B------:R-:W-:Y:S05]  /*1560*/  BSYNC.RECONVERGENT B2 ;  /* 0x0000000000027941 */ /* 0x000fea0003800200 */
.L_x_8473:
[----:B------:R0:W2:Y:S02]  /*1570*/  FRND.F64.TRUNC R10, R2 ;  /* 0x00000002000a7313 */ /* 0x0000a4000030d800 */
.L_x_8472:
[----:B------:R-:W-:Y:S05]  /*1580*/  BSYNC.RECONVERGENT B1 ;  /* 0x0000000000017941 */ /* 0x000fea0003800200 */
.L_x_8471:
        /* <DEDUP_REMOVED lines=53> */
.L_x_8478:
[----:B------:R-:W-:Y:S05]  /*18e0*/  BSYNC.RECONVERGENT B2 ;  /* 0x0000000000027941 */ /* 0x000fea0003800200 */
.L_x_8477:
[----:B------:R0:W2:Y:S02]  /*18f0*/  FRND.F64.TRUNC R8, R2 ;  /* 0x0000000200087313 */ /* 0x0000a4000030d800 */
.L_x_8476:
[----:B------:R-:W-:Y:S05]  /*1900*/  BSYNC.RECONVERGENT B1 ;  /* 0x0000000000017941 */ /* 0x000fea0003800200 */
.L_x_8475:
        /* <DEDUP_REMOVED lines=53> */
.L_x_8482:
[----:B------:R-:W-:Y:S05]  /*1c60*/  BSYNC.RECONVERGENT B2 ;  /* 0x0000000000027941 */ /* 0x000fea0003800200 */
.L_x_8481:
[----:B------:R0:W2:Y:S02]  /*1c70*/  FRND.F64.TRUNC R6, R2 ;  /* 0x0000000200067313 */ /* 0x0000a4000030d800 */
.L_x_8480:
[----:B------:R-:W-:Y:S05]  /*1c80*/  BSYNC.RECONVERGENT B1 ;  /* 0x0000000000017941 */ /* 0x000fea0003800200 */
.L_x_8479:
        /* <DEDUP_REMOVED lines=52> */
[----:B-1-3--:R-:W-:Y:S05]  /*1fd0*/  CALL.REL.NOINC `($__internal_16_$__cuda_sm20_div_rn_f64_full) ;  /* 0x00000020001c7944 */ /* 0x00afea0003c00000 */
.L_x_8486:
[----:B------:R-:W-:Y:S05]  /*1fe0*/  BSYNC.RECONVERGENT B2 ;  /* 0x0000000000027941 */ /* 0x000fea0003800200 */
.L_x_8485:
[----:B------:R-:W0:Y:S02]  /*1ff0*/  FRND.F64.TRUNC R2, R2 ;  /* 0x0000000200027313 */ /* 0x000e24000030d800 */
.L_x_8484:
[----:B------:R-:W-:Y:S05]  /*2000*/  BSYNC.RECONVERGENT B1 ;  /* 0x0000000000017941 */ /* 0x000fea0003800200 */
.L_x_8483:
        /* <DEDUP_REMOVED lines=12> */
[----:B------:R-:W-:Y:S01]  /*20d0*/  IMAD.IADD R17, R34, 0x1, R28 ;  /* 0x0000000122117824 */ /* 0x000fe200078e021c */
[----:B------:R-:W-:-:S03]  /*20e0*/  IADD3 R28, PT, PT, R28, 0x80, RZ ;  /* 0x000000801c1c7810 */ /* 0x000fc60007ffe0ff */
[----:B0-----:R-:W-:-:S05]  /*20f0*/  IMAD.WIDE.U32 R4, R17, 0x8, R4 ;  /* 0x0000000811047825 */ /* 0x001fca00078e0004 */
[----:B---3--:R0:W-:Y:S02]  /*2100*/  STG.E.64 desc[UR4][R4.64], R18 ;  /* 0x0000001204007986 */ /* 0x0081e4000c101b04 */
.L_x_8489:
[----:B------:R-:W-:-:S13]  /*2110*/  ISETP.GE.U32.AND P0, PT, R28, R29, PT ;  /* 0x0000001d1c00720c */ /* 0x000fda0003f06070 */
[----:B------:R-:W-:Y:S05]  /*2120*/  @P0 BRA `(.L_x_8491) ;  /* 0x0000000000300947 */ /* 0x000fea0003800000 */
[----:B0----5:R-:W0:Y:S01]  /*2130*/  LDC.64 R4, c[0x0][0x398] ;  /* 0x0000e600ff047b82 */ /* 0x021e220000000a00 */
[----:B------:R-:W-:Y:S02]  /*2140*/  IMAD.IADD R17, R34, 0x1, R28 ;  /* 0x0000000122117824 */ /* 0x000fe400078e021c */
[----:B------:R-:W-:Y:S02]  /*2150*/  VIADD R28, R28, 0x80 ;  /* 0x000000801c1c7836 */ /* 0x000fe40000000000 */
[----:B0-----:R-:W-:-:S05]  /*2160*/  IMAD.WIDE.U32 R4, R17, 0x8, R4 ;  /* 0x0000000811047825 */ /* 0x001fca00078e0004 */
[----:B------:R0:W-:Y:S02]  /*2170*/  STG.E.64 desc[UR4][R4.64], R14 ;  /* 0x0000000e04007986 */ /* 0x0001e4000c101b04 */
.L_x_8490:
[----:B------:R-:W-:-:S13]  /*2180*/  ISETP.GE.U32.AND P0, PT, R28, R29, PT ;  /* 0x0000001d1c00720c */ /* 0x000fda0003f06070 */
[----:B------:R-:W-:Y:S05]  /*2190*/  @P0 BRA `(.L_x_8492) ;  /* 0x0000000000300947 */ /* 0x000fea0003800000 */
[----:B0-----:R-:W0:Y:S01]  /*21a0*/  LDC.64 R4, c[0x0][0x398] ;  /* 0x0000e600ff047b82 */ /* 0x001e220000000a00 */
[----:B------:R-:W-:Y:S02]  /*21b0*/  IMAD.IADD R15, R34, 0x1, R28 ;  /* 0x00000001220f7824 */ /* 0x000fe400078e021c */
[----:B------:R-:W-:Y:S02]  /*21c0*/  VIADD R28, R28, 0x80 ;  /* 0x000000801c1c7836 */ /* 0x000fe40000000000 */
[----:B0-----:R-:W-:-:S05]  /*21d0*/  IMAD.WIDE.U32 R4, R15, 0x8, R4 ;  /* 0x000000080f047825 */ /* 0x001fca00078e0004 */
[----:B--2---:R0:W-:Y:S02]  /*21e0*/  STG.E.64 desc[UR4][R4.64], R12 ;  /* 0x0000000c04007986 */ /* 0x0041e4000c101b04 */
.L_x_8491:
[----:B------:R-:W-:-:S13]  /*21f0*/  ISETP.GE.U32.AND P0, PT, R28, R29, PT ;  /* 0x0000001d1c00720c */ /* 0x000fda0003f06070 */
[----:B------:R-:W-:Y:S05]  /*2200*/  @P0 BRA `(.L_x_8493) ;  /* 0x0000000000340947 */ /* 0x000fea0003800000 */
[----:B0----5:R-:W0:Y:S01]  /*2210*/  LDC.64 R4, c[0x0][0x398] ;  /* 0x0000e600ff047b82 */ /* 0x021e220000000a00 */
[----:B--2---:R-:W-:Y:S01]  /*2220*/  IADD3 R13, PT, PT, R34, R28, RZ ;  /* 0x0000001c220d7210 */ /* 0x004fe20007ffe0ff */
[----:B------:R-:W-:-:S04]  /*2230*/  VIADD R28, R28, 0x80 ;  /* 0x000000801c1c7836 */ /* 0x000fc80000000000 */
[----:B0-----:R-:W-:-:S05]  /*2240*/  IMAD.WIDE.U32 R4, R13, 0x8, R4 ;  /* 0x000000080d047825 */ /* 0x001fca00078e0004 */
[----:B------:R0:W-:Y:S02]  /*2250*/  STG.E.64 desc[UR4][R4.64], R10 ;  /* 0x0000000a04007986 */ /* 0x0001e4000c101b04 */
.L_x_8492:
[----:B------:R-:W-:-:S13]  /*2260*/  ISETP.GE.U32.AND P0, PT, R28, R29, PT ;  /* 0x0000001d1c00720c */ /* 0x000fda0003f06070 */
[----:B------:R-:W-:Y:S05]  /*2270*/  @P0 BREAK.RELIABLE B1 ;  /* 0x0000000000010942 */ /* 0x000fea0003800100 */
[----:B------:R-:W-:Y:S05]  /*2280*/  @P0 BRA `(.L_x_8494) ;  /* 0x0000000000300947 */ /* 0x000fea0003800000 */
[----:B0-----:R-:W0:Y:S01]  /*2290*/  LDC.64 R4, c[0x0][0x398] ;  /* 0x0000e600ff047b82 */ /* 0x001e220000000a00 */
[----:B--2---:R-:W-:Y:S02]  /*22a0*/  IMAD.IADD R11, R34, 0x1, R28 ;  /* 0x00000001220b7824 */ /* 0x004fe400078e021c */
[----:B------:R-:W-:Y:S02]  /*22b0*/  VIADD R28, R28, 0x80 ;  /* 0x000000801c1c7836 */ /* 0x000fe40000000000 */
[----:B0-----:R-:W-:-:S05]  /*22c0*/  IMAD.WIDE.U32 R4, R11, 0x8, R4 ;  /* 0x000000080b047825 */ /* 0x001fca00078e0004 */
[----:B------:R0:W-:Y:S02]  /*22d0*/  STG.E.64 desc[UR4][R4.64], R8 ;  /* 0x0000000804007986 */ /* 0x0001e4000c101b04 */
.L_x_8493:
[----:B------:R-:W-:Y:S05]  /*22e0*/  BSYNC.RELIABLE B1 ;  /* 0x0000000000017941 */ /* 0x000fea0003800100 */
.L_x_8488:
[----:B------:R-:W-:-:S13]  /*22f0*/  ISETP.GE.U32.AND P0, PT, R28, R29, PT ;  /* 0x0000001d1c00720c */ /* 0x000fda0003f06070 */
[----:B0----5:R-:W0:Y:S01]  /*2300*/  @!P0 LDC.64 R4, c[0x0][0x398] ;  /* 0x0000e600ff048b82 */ /* 0x021e220000000a00 */
[----:B--2---:R-:W-:Y:S01]  /*2310*/  @!P0 IMAD.IADD R9, R34, 0x1, R28 ;  /* 0x0000000122098824 */ /* 0x004fe200078e021c */
[----:B------:R-:W-:-:S03]  /*2320*/  @!P0 IADD3 R28, PT, PT, R28, 0x80, RZ ;  /* 0x000000801c1c8810 */ /* 0x000fc60007ffe0ff */
[----:B0-----:R-:W-:-:S05]  /*2330*/  @!P0 IMAD.WIDE.U32 R4, R9, 0x8, R4 ;  /* 0x0000000809048825 */ /* 0x001fca00078e0004 */
[----:B------:R0:W-:Y:S02]  /*2340*/  @!P0 STG.E.64 desc[UR4][R4.64], R6 ;  /* 0x0000000604008986 */ /* 0x0001e4000c101b04 */
.L_x_8494:
[----:B------:R-:W-:Y:S05]  /*2350*/  BSYNC.RECONVERGENT B0 ;  /* 0x0000000000007941 */ /* 0x000fea0003800200 */
.L_x_8487:
[----:B------:R-:W-:Y:S05]  /*2360*/  WARPSYNC.ALL ;  /* 0x0000000000007948 */ /* 0x000fea0003800000 */
[----:B------:R-:W-:-:S13]  /*2370*/  ISETP.GE.U32.AND P0, PT, R28, R29, PT ;  /* 0x0000001d1c00720c */ /* 0x000fda0003f06070 */
[----:B------:R-:W-:Y:S05]  /*2380*/  @P0 EXIT ;  /* 0x000000000000094d */ /* 0x000fea0003800000 */
[----:B0-----:R-:W0:Y:S01]  /*2390*/  LDC.64 R4, c[0x0][0x398] ;  /* 0x0000e600ff047b82 */ /* 0x001e220000000a00 */
[----:B--2---:R-:W-:-:S04]  /*23a0*/  IMAD.IADD R7, R34, 0x1, R28 ;  /* 0x0000000122077824 */ /* 0x004fc800078e021c */
[----:B0-----:R-:W-:-:S05]  /*23b0*/  IMAD.WIDE.U32 R4, R7, 0x8, R4 ;  /* 0x0000000807047825 */ /* 0x001fca00078e0004 */
[----:B------:R-:W-:Y:S01]  /*23c0*/  STG.E.64 desc[UR4][R4.64], R2 ;  /* 0x0000000204007986 */ /* 0x000fe2000c101b04 */
[----:B------:R-:W-:Y:S05]  /*23d0*/  EXIT ;  /* 0x000000000000794d */ /* 0x000fea0003800000 */
.L_x_8454:
[----:B------:R-:W0:Y:S01]  /*23e0*/  S2R R35, SR_TID.X ;  /* 0x0000000000237919 */ /* 0x000e220000002100 */
[----:B------:R-:W1:Y:S01]  /*23f0*/  LDC.64 R2, c[0x0][0x3a0] ;  /* 0x0000e800ff027b82 */ /* 0x000e620000000a00 */
[----:B------:R-:W2:Y:S01]  /*2400*/  LDCU.64 UR8, c[0x0][0x390] ;  /* 0x00007200ff0877ac */ /* 0x000ea20008000a00 */
[----:B------:R-:W-:-:S06]  /*2410*/  IMAD.MOV.U32 R20, RZ, RZ, 0x1 ;  /* 0x00000001ff147424 */ /* 0x000fcc00078e00ff */
[----:B------:R-:W3:Y:S01]  /*2420*/  LDC R0, c[0x0][0x394] ;  /* 0x0000e500ff007b82 */ /* 0x000ee20000000800 */
[----:B-1----:R-:W-:-:S04]  /*2430*/  IMAD.WIDE.U32 R2, R34, 0x8, R2 ;  /* 0x0000000822027825 */ /* 0x002fc800078e0002 */
[----:B0-----:R-:W-:-:S05]  /*2440*/  IMAD.WIDE.U32 R2, R35, 0x10, R2 ;  /* 0x0000001023027825 */ /* 0x001fca00078e0002 */
[----:B------:R-:W4:Y:S04]  /*2450*/  LDG.E.128 R16, desc[UR4][R2.64] ;  /* 0x0000000402107981 */ /* 0x000f28000c1e1d00 */
[----:B------:R-:W5:Y:S04]  /*2460*/  LDG.E.128 R12, desc[UR4][R2.64+0x800] ;  /* 0x00080004020c7981 */ /* 0x000f68000c1e1d00 */
[----:B------:R-:W5:Y:S04]  /*2470*/  LDG.E.128 R8, desc[UR4][R2.64+0x1000] ;  /* 0x0010000402087981 */ /* 0x000f68000c1e1d00 */
[----:B------:R0:W5:Y:S01]  /*2480*/  LDG.E.128 R4, desc[UR4][R2.64+0x1800] ;  /* 0x0018000402047981 */ /* 0x000162000c1e1d00 */
[----:B---3--:R-:W-:Y:S01]  /*2490*/  FSETP.GEU.AND P1, PT, |R0|, 6.5827683646048100446e-37, PT ;  /* 0x036000000000780b */ /* 0x008fe20003f2e200 */
[----:B------:R-:W-:Y:S01]  /*24a0*/  BSSY.RECONVERGENT B1, `(.L_x_8495) ;  /* 0x000002d000017945 */ /* 0x000fe20003800200 */
[----:B----4-:R-:W1:Y:S02]  /*24b0*/  MUFU.RCP64H R21, R17 ;  /* 0x0000001100157308 */ /* 0x010e640000001800 */
        /* <DEDUP_REMOVED lines=30> */
[----:B-1----:R-:W0:-:S15]  /*26a0*/  DFMA R24, -R16, R22, UR8 ;  /* 0x0000000810187e2b */ /* 0x002e1e0008000116 */
        /* <DEDUP_REMOVED lines=11> */
[----:B-----5:R-:W-:Y:S05]  /*2760*/  CALL.REL.NOINC `($__internal_16_$__cuda_sm20_div_rn_f64_full) ;  /* 0x0000001800387944 */ /* 0x020fea0003c00000 */
.L_x_8496:
[----:B------:R-:W-:Y:S05]  /*2770*/  BSYNC.RECONVERGENT B1 ;  /* 0x0000000000017941 */ /* 0x000fea0003800200 */
.L_x_8495:
[----:B------:R-:W0:Y:S01]  /*2780*/  MUFU.RCP64H R17, R19 ;  /* 0x0000001300117308 */ /* 0x000e220000001800 */
[----:B------:R-:W1:Y:S01]  /*2790*/  LDCU.64 UR8, c[0x0][0x390] ;  /* 0x00007200ff0877ac */ /* 0x000e620008000a00 */
[----:B------:R-:W2:Y:S01]  /*27a0*/  LDC R0, c[0x0][0x394] ;  /* 0x0000e500ff007b82 */ /* 0x000ea20000000800 */
[----:B------:R-:W-:Y:S01]  /*27b0*/  MOV R16, 0x1 ;  /* 0x0000000100107802 */ /* 0x000fe20000000f00 */
[----:B------:R-:W-:Y:S01]  /*27c0*/  BSSY.RECONVERGENT B1, `(.L_x_8497) ;  /* 0x0000034000017945 */ /* 0x000fe20003800200 */
[----:B------:R3:W4:-:S15]  /*27d0*/  FRND.F64.TRUNC R28, R2 ;  /* 0x00000002001c7313 */ /* 0x00071e000030d800 */
[----:B------:R-:W-:-:S15]  /*27e0*/  NOP ;  /* 0x0000000000007918 */ /* 0x000fde0000000000 */
[----:B------:R-:W-:-:S15]  /*27f0*/  NOP ;  /* 0x0000000000007918 */ /* 0x000fde0000000000 */
[----:B------:R-:W-:-:S15]  /*2800*/  NOP ;  /* 0x0000000000007918 */ /* 0x000fde0000000000 */
[----:B------:R-:W-:-:S04]  /*2810*/  NOP ;  /* 0x0000000000007918 */ /* 0x000fc80000000000 */
[----:B0-----:R-:W0:Y:S01]  /*2820*/  DFMA R20, -R18, R16, 1 ;  /* 0x3ff000001214742b */ /* 0x001e220000000110 */
        /* <DEDUP_REMOVED lines=38> */
[----:B---34-:R-:W-:Y:S05]  /*2a90*/  @P0 BRA P1, `(.L_x_8498) ;  /* 0x0000000000180947 */ /* 0x018fea0000800000 */
[----:B------:R-:W-:Y:S01]  /*2aa0*/  IMAD.MOV.U32 R2, RZ, RZ, R18 ;  /* 0x000000ffff027224 */ /* 0x000fe200078e0012 */
[----:B------:R-:W-:Y:S01]  /*2ab0*/  MOV R0, 0x2ae0 ;  /* 0x00002ae000007802 */ /* 0x000fe20000000f00 */
[----:B------:R-:W-:-:S07]  /*2ac0*/  IMAD.MOV.U32 R3, RZ, RZ, R19 ;  /* 0x000000ffff037224 */ /* 0x000fce00078e0013 */
[----:B-----5:R-:W-:Y:S05]  /*2ad0*/  CALL.REL.NOINC `($__internal_16_$__cuda_sm20_div_rn_f64_full) ;  /* 0x00000014005c7944 */ /* 0x020fea0003c00000 */
[----:B------:R-:W-:Y:S02]  /*2ae0*/  IMAD.MOV.U32 R30, RZ, RZ, R2 ;  /* 0x000000ffff1e7224 */ /* 0x000fe400078e0002 */
[----:B------:R-:W-:-:S07]  /*2af0*/  IMAD.MOV.U32 R31, RZ, RZ, R3 ;  /* 0x000000ffff1f7224 */ /* 0x000fce00078e0003 */
.L_x_8498:
[----:B------:R-:W-:Y:S05]  /*2b00*/  BSYNC.RECONVERGENT B1 ;  /* 0x0000000000017941 */ /* 0x000fea0003800200 */
.L_x_8497:
[----:B-----5:R-:W0:Y:S01]  /*2b10*/  MUFU.RCP64H R3, R13 ;  /* 0x0000000d00037308 */ /* 0x020e220000001800 */
[----:B------:R-:W1:Y:S01]  /*2b20*/  LDCU.64 UR8, c[0x0][0x390] ;  /* 0x00007200ff0877ac */ /* 0x000e620008000a00 */
[----:B------:R-:W2:Y:S01]  /*2b30*/  LDC R0, c[0x0][0x394] ;  /* 0x0000e500ff007b82 */ /* 0x000ea20000000800 */
[----:B------:R-:W-:Y:S01]  /*2b40*/  MOV R2, 0x1 ;  /* 0x0000000100027802 */ /* 0x000fe20000000f00 */
[----:B------:R-:W-:Y:S01]  /*2b50*/  BSSY.RECONVERGENT B1, `(.L_x_8499) ;  /* 0x0000032000017945 */ /* 0x000fe20003800200 */
[----:B------:R-:W3:-:S15]  /*2b60*/  FRND.F64.TRUNC R30, R30 ;  /* 0x0000001e001e7313 */ /* 0x000ede000030d800 */
        /* <DEDUP_REMOVED lines=43> */
[----:B---3--:R-:W-:Y:S05]  /*2e20*/  @P0 BRA P1, `(.L_x_8500) ;  /* 0x0000000000100947 */ /* 0x008fea0000800000 */
[----:B------:R-:W-:Y:S01]  /*2e30*/  IMAD.MOV.U32 R2, RZ, RZ, R12 ;  /* 0x000000ffff027224 */ /* 0x000fe200078e000c */
[----:B------:R-:W-:Y:S01]  /*2e40*/  MOV R0, 0x2e70 ;  /* 0x00002e7000007802 */ /* 0x000fe20000000f00 */
[----:B------:R-:W-:-:S07]  /*2e50*/  IMAD.MOV.U32 R3, RZ, RZ, R13 ;  /* 0x000000ffff037224 */ /* 0x000fce00078e000d */
[----:B------:R-:W-:Y:S05]  /*2e60*/  CALL.REL.NOINC `($__internal_16_$__cuda_sm20_div_rn_f64_full) ;  /* 0x0000001000787944 */ /* 0x000fea0003c00000 */
.L_x_8500:
[----:B------:R-:W-:Y:S05]  /*2e70*/  BSYNC.RECONVERGENT B1 ;  /* 0x0000000000017941 */ /* 0x000fea0003800200 */
.L_x_8499:
[----:B------:R-:W0:Y:S01]  /*2e80*/  MUFU.RCP64H R13, R15 ;  /* 0x0000000f000d7308 */ /* 0x000e220000001800 */
[----:B------:R-:W1:Y:S01]  /*2e90*/  LDCU.64 UR8, c[0x0][0x390] ;  /* 0x00007200ff0877ac */ /* 0x000e620008000a00 */
[----:B------:R-:W2:Y:S01]  /*2ea0*/  LDC R0, c[0x0][0x394] ;  /* 0x0000e500ff007b82 */ /* 0x000ea20000000800 */
[----:B------:R-:W-:Y:S01]  /*2eb0*/  IMAD.MOV.U32 R12, RZ, RZ, 0x1 ;  /* 0x00000001ff0c7424 */ /* 0x000fe200078e00ff */
[----:B------:R-:W-:Y:S05]  /*2ec0*/  BSSY.RECONVERGENT B1, `(.L_x_8501) ;  /* 0x0000033000017945 */ /* 0x000fea0003800200 */
        /* <DEDUP_REMOVED lines=38> */
[----:B------:R-:W-:-:S15]  /*3130*/  FSETP.GT.AND P0, PT, |R12|, 1.469367938527859385e-39, PT ;  /* 0x001000000c00780b */ /* 0x000fde0003f04200 */
[----:B------:R-:W-:-:S15]  /*3140*/  NOP ;  /* 0x0000000000007918 */ /* 0x000fde0000000000 */
[----:B------:R-:W-:-:S15]  /*3150*/  NOP ;  /* 0x0000000000007918 */ /* 0x000fde0000000000 */
[----:B------:R-:W-:-:S12]  /*3160*/  NOP ;  /* 0x0000000000007918 */ /* 0x000fd80000000000 */
[----:B------:R0:W1:Y:S02]  /*3170*/  FRND.F64.TRUNC R12, R2 ;  /* 0x00000002000c7313 */ /* 0x000064000030d800 */
[----:B01----:R-:W-:Y:S05]  /*3180*/  @P0 BRA P1, `(.L_x_8502) ;  /* 0x0000000000180947 */ /* 0x003fea0000800000 */
[----:B------:R-:W-:Y:S01]  /*3190*/  IMAD.MOV.U32 R2, RZ, RZ, R14 ;  /* 0x000000ffff027224 */ /* 0x000fe200078e000e */
[----:B------:R-:W-:Y:S02]  /*31a0*/  MOV R3, R15 ;  /* 0x0000000f00037202 */ /* 0x000fe40000000f00 */
[----:B------:R-:W-:-:S07]  /*31b0*/  MOV R0, 0x31d0 ;  /* 0x000031d000007802 */ /* 0x000fce0000000f00 */
[----:B------:R-:W-:Y:S05]  /*31c0*/  CALL.REL.NOINC `($__internal_16_$__cuda_sm20_div_rn_f64_full) ;  /* 0x0000000c00a07944 */ /* 0x000fea0003c00000 */
[----:B------:R-:W-:Y:S02]  /*31d0*/  IMAD.MOV.U32 R16, RZ, RZ, R2 ;  /* 0x000000ffff107224 */ /* 0x000fe400078e0002 */
[----:B------:R-:W-:-:S07]  /*31e0*/  IMAD.MOV.U32 R17, RZ, RZ, R3 ;  /* 0x000000ffff117224 */ /* 0x000fce00078e0003 */
.L_x_8502:
[----:B------:R-:W-:Y:S05]  /*31f0*/  BSYNC.RECONVERGENT B1 ;  /* 0x0000000000017941 */ /* 0x000fea0003800200 */
.L_x_8501:
        /* <DEDUP_REMOVED lines=53> */
.L_x_8504:
[----:B------:R-:W-:Y:S05]  /*3550*/  BSYNC.RECONVERGENT B1 ;  /* 0x0000000000017941 */ /* 0x000fea0003800200 */
.L_x_8503:
        /* <DEDUP_REMOVED lines=50> */
[----:B------:R-:W-:Y:S01]  /*3880*/  MOV R0, 0x38b0 ;  /* 0x000038b000007802 */ /* 0x000fe20000000f00 */
[----:B------:R-:W-:-:S07]  /*3890*/  IMAD.MOV.U32 R3, RZ, RZ, R11 ;  /* 0x000000ffff037224 */ /* 0x000fce00078e000b */
[----:B------:R-:W-:Y:S05]  /*38a0*/  CALL.REL.NOINC `($__internal_16_$__cuda_sm20_div_rn_f64_full) ;  /* 0x0000000400e87944 */ /* 0x000fea0003c00000 */
[----:B------:R-:W-:Y:S01]  /*38b0*/  IMAD.MOV.U32 R16, RZ, RZ, R2 ;  /* 0x000000ffff107224 */ /* 0x000fe200078e0002 */
[----:B------:R-:W-:-:S07]  /*38c0*/  MOV R17, R3 ;  /* 0x0000000300117202 */ /* 0x000fce0000000f00 */
.L_x_8506:
[----:B------:R-:W-:Y:S05]  /*38d0*/  BSYNC.RECONVERGENT B1 ;  /* 0x0000000000017941 */ /* 0x000fea0003800200 */
.L_x_8505:
        /* <DEDUP_REMOVED lines=53> */
.L_x_8508:
[----:B------:R-:W-:Y:S05]  /*3c30*/  BSYNC.RECONVERGENT B1 ;  /* 0x0000000000017941 */ /* 0x000fea0003800200 */
.L_x_8507:
        /* <DEDUP_REMOVED lines=49> */
[----:B------:R-:W-:Y:S01]  /*3f50*/  MOV R2, R6 ;  /* 0x0000000600027202 */ /* 0x000fe20000000f00 */
[----:B------:R-:W-:Y:S01]  /*3f60*/  IMAD.MOV.U32 R3, RZ, RZ, R7 ;  /* 0x000000ffff037224 */ /* 0x000fe200078e0007 */
[----:B------:R-:W-:-:S07]  /*3f70*/  MOV R0, 0x3f90 ;  /* 0x00003f9000007802 */ /* 0x000fce0000000f00 */
[----:B------:R-:W-:Y:S05]  /*3f80*/  CALL.REL.NOINC `($__internal_16_$__cuda_sm20_div_rn_f64_full) ;  /* 0x0000000000307944 */ /* 0x000fea0003c00000 */
[----:B------:R-:W-:Y:S02]  /*3f90*/  IMAD.MOV.U32 R16, RZ, RZ, R2 ;  /* 0x000000ffff107224 */ /* 0x000fe400078e0002 */
[----:B------:R-:W-:-:S07]  /*3fa0*/  IMAD.MOV.U32 R17, RZ, RZ, R3 ;  /* 0x000000ffff117224 */ /* 0x000fce00078e0003 */
.L_x_8510:
[----:B------:R-:W-:Y:S05]  /*3fb0*/  BSYNC.RECONVERGENT B1 ;  /* 0x0000000000017941 */ /* 0x000fea0003800200 */
.L_x_8509:
        /* <DEDUP_REMOVED lines=9> */
        .weak           $__internal_16_$__cuda_sm20_div_rn_f64_full
        .type           $__internal_16_$__cuda_sm20_div_rn_f64_full,@function
        .size           $__internal_16_$__cuda_sm20_div_rn_f64_full,(.L_x_22255 - $__internal_16_$__cuda_sm20_div_rn_f64_full)
$__internal_16_$__cuda_sm20_div_rn_f64_full:
[----:B------:R-:W-:Y:S01]  /*4050*/  IMAD.U32 R21, RZ, RZ, UR7 ;  /* 0x00000007ff157e24 */ /* 0x000fe2000f8e00ff */
[C---:B------:R-:W-:Y:S01]  /*4060*/  FSETP.GEU.AND P0, PT, |R3|.reuse, 1.469367938527859385e-39, PT ;  /* 0x001000000300780b */ /* 0x040fe20003f0e200 */
[----:B------:R-:W-:Y:S01]  /*4070*/  IMAD.MOV.U32 R24, RZ, RZ, 0x1ca00000 ;  /* 0x1ca00000ff187424 */ /* 0x000fe200078e00ff */
[C---:B------:R-:W-:Y:S02]  /*4080*/  LOP3.LUT R16, R3.reuse, 0x800fffff, RZ, 0xc0, !PT ;  /* 0x800fffff03107812 */ /* 0x040fe400078ec0ff */
[----:B------:R-:W-:Y:S02]  /*4090*/  LOP3.LUT R26, R3, 0x7ff00000, RZ, 0xc0, !PT ;  /* 0x7ff00000031a7812 */ /* 0x000fe400078ec0ff */
[----:B------:R-:W-:Y:S02]  /*40a0*/  LOP3.LUT R36, R21, 0x7ff00000, RZ, 0xc0, !PT ;  /* 0x7ff0000015247812 */ /* 0x000fe400078ec0ff */
[----:B------:R-:W-:Y:S01]  /*40b0*/  LOP3.LUT R17, R16, 0x3ff00000, RZ, 0xfc, !PT ;  /* 0x3ff0000010117812 */ /* 0x000fe200078efcff */
[----:B------:R-:W-:Y:S01]  /*40c0*/  IMAD.MOV.U32 R16, RZ, RZ, R2 ;  /* 0x000000ffff107224 */ /* 0x000fe200078e0002 */
[----:B------:R-:W-:Y:S01]  /*40d0*/  ISETP.GE.U32.AND P1, PT, R36, R26, PT ;  /* 0x0000001a2400720c */ /* 0x000fe20003f26070 */
[----:B------:R-:W-:Y:S01]  /*40e0*/  IMAD.MOV.U32 R27, RZ, RZ, R36 ;  /* 0x000000ffff1b7224 */ /* 0x000fe200078e0024 */
[----:B------:R-:W-:-:S02]  /*40f0*/  MOV R20, UR6 ;  /* 0x0000000600147c02 */ /* 0x000fc40008000f00 */
[----:B------:R-:W-:Y:S01]  /*4100*/  SEL R22, R24, 0x63400000, !P1 ;  /* 0x6340000018167807 */ /* 0x000fe20004800000 */
[----:B------:R-:W0:Y:S01]  /*4110*/  @!P0 DMUL R16, R2, 8.98846567431157953865e+307 ;  /* 0x7fe0000002108828 */ /* 0x000e220000000000 */
[----:B------:R-:W-:Y:S01]  /*4120*/  FSETP.GEU.AND P1, PT, |R21|, 1.469367938527859385e-39, PT ;  /* 0x001000001500780b */ /* 0x000fe20003f2e200 */
[----:B0-----:R0:W1:Y:S01]  /*4130*/  MUFU.RCP64H R25, R17 ;  /* 0x0000001100197308 */ /* 0x0010620000001800 */
[----:B------:R-:W-:Y:S01]  /*4140*/  LOP3.LUT R23, R22, 0x800fffff, R21, 0xf8, !PT ;  /* 0x800fffff16177812 */ /* 0x000fe200078ef815 */
[----:B------:R-:W-:-:S10]  /*4150*/  IMAD.MOV.U32 R22, RZ, RZ, R20 ;  /* 0x000000ffff167224 */ /* 0x000fd400078e0014 */
[----:B0-----:R-:W-:Y:S05]  /*4160*/  @P1 BRA `(.L_x_8511) ;  /* 0x0000000000201947 */ /* 0x001fea0003800000 */
[----:B------:R-:W-:-:S04]  /*4170*/  LOP3.LUT R20, R3, 0x7ff00000, RZ, 0xc0, !PT ;  /* 0x7ff0000003147812 */ /* 0x000fc800078ec0ff */
[----:B------:R-:W-:-:S04]  /*4180*/  ISETP.GE.U32.AND P1, PT, R36, R20, PT ;  /* 0x000000142400720c */ /* 0x000fc80003f26070 */
[----:B------:R-:W-:-:S04]  /*4190*/  SEL R20, R24, 0x63400000, !P1 ;  /* 0x6340000018147807 */ /* 0x000fc80004800000 */
[----:B------:R-:W-:-:S04]  /*41a0*/  LOP3.LUT R20, R20, 0x80000000, R21, 0xf8, !PT ;  /* 0x8000000014147812 */ /* 0x000fc800078ef815 */
[----:B------:R-:W-:Y:S02]  /*41b0*/  LOP3.LUT R21, R20, 0x100000, RZ, 0xfc, !PT ;  /* 0x0010000014157812 */ /* 0x000fe400078efcff */
[----:B------:R-:W-:-:S06]  /*41c0*/  MOV R20, RZ ;  /* 0x000000ff00147202 */ /* 0x000fcc0000000f00 */
[----:B------:R-:W0:Y:S02]  /*41d0*/  DFMA R22, R22, 2, -R20 ;  /* 0x400000001616782b */ /* 0x000e240000000814 */
[----:B0-----:R-:W-:-:S07]  /*41e0*/  LOP3.LUT R27, R23, 0x7ff00000, RZ, 0xc0, !PT ;  /* 0x7ff00000171b7812 */ /* 0x001fce00078ec0ff */
.L_x_8511:
[----:B------:R-:W-:Y:S01]  /*41f0*/  IMAD.MOV.U32 R24, RZ, RZ, 0x1 ;  /* 0x00000001ff187424 */ /* 0x000fe200078e00ff */
[----:B------:R-:W-:Y:S01]  /*4200*/  @!P0 LOP3.LUT R26, R17, 0x7ff00000, RZ, 0xc0, !PT ;  /* 0x7ff00000111a8812 */ /* 0x000fe200078ec0ff */
[----:B------:R-:W-:Y:S04]  /*4210*/  BSSY.RECONVERGENT B0, `(.L_x_8512) ;  /* 0x0000066000007945 */ /* 0x000fe80003800200 */
        /* <DEDUP_REMOVED lines=41> */
[----:B------:R-:W-:Y:S01]  /*44b0*/  LOP3.LUT R20, R3, 0x7ff00000, RZ, 0xc0, !PT ;  /* 0x7ff0000003147812 */ /* 0x000fe200078ec0ff */
[----:B------:R-:W-:Y:S02]  /*44c0*/  IMAD.MOV.U32 R32, RZ, RZ, 0x1ca00000 ;  /* 0x1ca00000ff207424 */ /* 0x000fe400078e00ff */
[----:B------:R-:W-:Y:S01]  /*44d0*/  IMAD.MOV.U32 R26, RZ, RZ, RZ ;  /* 0x000000ffff1a7224 */ /* 0x000fe200078e00ff */
[CC--:B------:R-:W-:Y:S02]  /*44e0*/  ISETP.GE.U32.AND P0, PT, R36.reuse, R20.reuse, PT ;  /* 0x000000142400720c */ /* 0x0c0fe40003f06070 */
[----:B------:R-:W-:Y:S02]  /*44f0*/  VIADDMNMX R20, R36, -R20, 0xb9600000, !PT ;  /* 0xb960000024147446 */ /* 0x000fe40007800914 */
[----:B------:R-:W-:Y:S02]  /*4500*/  SEL R32, R32, 0x63400000, !P0 ;  /* 0x6340000020207807 */ /* 0x000fe40004000000 */
[----:B------:R-:W-:-:S04]  /*4510*/  VIMNMX R20, PT, PT, R20, 0x46a00000, PT ;  /* 0x46a0000014147848 */ /* 0x000fc80003fe0100 */
[----:B------:R-:W-:-:S05]  /*4520*/  IADD3 R32, PT, PT, -R32, R20, RZ ;  /* 0x0000001420207210 */ /* 0x000fca0007ffe1ff */
        /* <DEDUP_REMOVED lines=11> */
[----:B------:R-:W-:Y:S02]  /*45e0*/  MOV R2, RZ ;  /* 0x000000ff00027202 */ /* 0x000fe40000000f00 */
[----:B------:R-:W-:-:S04]  /*45f0*/  IADD3 R32, PT, PT, -R32, -0x43300000, RZ ;  /* 0xbcd0000020207810 */ /* 0x000fc80007ffe1ff */
[----:B------:R-:W0:Y:S02]  /*4600*/  DFMA R22, R20, -R2, R24 ;  /* 0x800000021416722b */ /* 0x000e240000000018 */
[----:B0-----:R-:W-:-:S15]  /*4610*/  FSETP.NEU.AND P0, PT, |R23|, R32, PT ;  /* 0x000000201700720b */ /* 0x001fde0003f0d200 */
[----:B------:R-:W-:-:S15]  /*4620*/  NOP ;  /* 0x0000000000007918 */ /* 0x000fde0000000000 */
[----:B------:R-:W-:-:S15]  /*4630*/  NOP ;  /* 0x0000000000007918 */ /* 0x000fde0000000000 */
[----:B------:R-:W-:-:S15]  /*4640*/  NOP ;  /* 0x0000000000007918 */ /* 0x000fde0000000000 */
[----:B------:R-:W-:-:S02]  /*4650*/  NOP ;  /* 0x0000000000007918 */ /* 0x000fc40000000000 */
[----:B------:R-:W0:Y:S02]  /*4660*/  DMUL.RP R2, R24, R16 ;  /* 0x0000001018027228 */ /* 0x000e240000008000 */
[----:B0-----:R-:W-:Y:S02]  /*4670*/  LOP3.LUT R26, R3, R26, RZ, 0x3c, !PT ;  /* 0x0000001a031a7212 */ /* 0x001fe400078e3cff */
[----:B------:R-:W-:Y:S02]  /*4680*/  FSEL R2, R2, R20, !P0 ;  /* 0x0000001402027208 */ /* 0x000fe40004000000 */
[----:B------:R-:W-:-:S05]  /*4690*/  FSEL R20, R26, R21, !P0 ;  /* 0x000000151a147208 */ /* 0x000fca0004000000 */
[----:B------:R-:W-:Y:S02]  /*46a0*/  IMAD.MOV.U32 R21, RZ, RZ, R20 ;  /* 0x000000ffff157224 */ /* 0x000fe400078e0014 */
[----:B------:R-:W-:Y:S01]  /*46b0*/  IMAD.MOV.U32 R20, RZ, RZ, R2 ;  /* 0x000000ffff147224 */ /* 0x000fe200078e0002 */
[----:B------:R-:W-:Y:S06]  /*46c0*/  BRA `(.L_x_8514) ;  /* 0x0000000000687947 */ /* 0x000fec0003800000 */
.L_x_8513:
[----:B------:R-:W-:Y:S02]  /*46d0*/  IMAD.U32 R16, RZ, RZ, UR6 ;  /* 0x00000006ff107e24 */ /* 0x000fe4000f8e00ff */
[----:B------:R-:W-:-:S06]  /*46e0*/  IMAD.U32 R17, RZ, RZ, UR7 ;  /* 0x00000007ff117e24 */ /* 0x000fcc000f8e00ff */
        /* <DEDUP_REMOVED lines=12> */
[----:B------:R-:W-:Y:S02]  /*47b0*/  @!P0 IMAD.MOV.U32 R20, RZ, RZ, RZ ;  /* 0x000000ffff148224 */ /* 0x000fe400078e00ff */
[----:B------:R-:W-:Y:S01]  /*47c0*/  @!P0 IMAD.MOV.U32 R21, RZ, RZ, R2 ;  /* 0x000000ffff158224 */ /* 0x000fe200078e0002 */
[----:B------:R-:W-:Y:S01]  /*47d0*/  @P0 MOV R21, R3 ;  /* 0x0000000300150202 */ /* 0x000fe20000000f00 */
[----:B------:R-:W-:Y:S01]  /*47e0*/  @P0 IMAD.MOV.U32 R20, RZ, RZ, RZ ;  /* 0x000000ffff140224 */ /* 0x000fe200078e00ff */
[----:B------:R-:W-:Y:S06]  /*47f0*/  BRA `(.L_x_8514) ;  /* 0x00000000001c7947 */ /* 0x000fec0003800000 */
.L_x_8516:
[----:B------:R-:W-:-:S05]  /*4800*/  LOP3.LUT R20, R3, 0x80000, RZ, 0xfc, !PT ;  /* 0x0008000003147812 */ /* 0x000fca00078efcff */
[----:B------:R-:W-:Y:S02]  /*4810*/  IMAD.MOV.U32 R21, RZ, RZ, R20 ;  /* 0x000000ffff157224 */ /* 0x000fe400078e0014 */
[----:B------:R-:W-:Y:S01]  /*4820*/  IMAD.MOV.U32 R20, RZ, RZ, R2 ;  /* 0x000000ffff147224 */ /* 0x000fe200078e0002 */
[----:B------:R-:W-:Y:S06]  /*4830*/  BRA `(.L_x_8514) ;  /* 0x00000000000c7947 */ /* 0x000fec0003800000 */
.L_x_8515:
[----:B------:R-:W-:-:S05]  /*4840*/  LOP3.LUT R20, R17, 0x80000, RZ, 0xfc, !PT ;  /* 0x0008000011147812 */ /* 0x000fca00078efcff */
[----:B------:R-:W-:Y:S02]  /*4850*/  IMAD.MOV.U32 R21, RZ, RZ, R20 ;  /* 0x000000ffff157224 */ /* 0x000fe400078e0014 */
[----:B------:R-:W-:-:S07]  /*4860*/  IMAD.MOV.U32 R20, RZ, RZ, R16 ;  /* 0x000000ffff147224 */ /* 0x000fce00078e0010 */
.L_x_8514:
[----:B------:R-:W-:Y:S05]  /*4870*/  BSYNC.RECONVERGENT B0 ;  /* 0x0000000000007941 */ /* 0x000fea0003800200 */
.L_x_8512:
[----:B------:R-:W-:Y:S01]  /*4880*/  IMAD.MOV.U32 R16, RZ, RZ, R0 ;  /* 0x000000ffff107224 */ /* 0x000fe200078e0000 */
[----:B------:R-:W-:Y:S01]  /*4890*/  MOV R2, R20 ;  /* 0x0000001400027202 */ /* 0x000fe20000000f00 */
[----:B------:R-:W-:Y:S02]  /*48a0*/  IMAD.MOV.U32 R17, RZ, RZ, 0x0 ;  /* 0x00000000ff117424 */ /* 0x000fe400078e00ff */
[----:B------:R-:W-:Y:S02]  /*48b0*/  IMAD.MOV.U32 R3, RZ, RZ, R21 ;  /* 0x000000ffff037224 */ /* 0x000fe400078e0015 */
[----:B------:R-:W-:Y:S05]  /*48c0*/  RET.REL.NODEC R16 `(_ZN2at6native29vectorized_elementwise_kernelILi2ENS0_13AUnaryFunctorIdddZZZNS0_15binary_internal21div_trunc_kernel_cudaERNS_18TensorIteratorBaseEENKUlvE1_clEvENKUlvE_clEvEUlddE_EESt5arrayIPcLm2EEEEviT0_T1_) ;  /* 0xffffffb410cc7950 */ /* 0x000fea0003c3ffff */
.L_x_8517:
        /* <DEDUP_REMOVED lines=11> */
.L_x_22255:


//--------------------- .text._ZN2at6native29vectorized_elementwise_kernelILi4ENS0_13AUnaryFunctorIdddZZZNS0_15binary_internal21div_trunc_kernel_cudaERNS_18TensorIteratorBaseEENKUlvE1_clEvENKUlvE_clEvEUlddE_EESt5arrayIPcLm2EEEEviT0_T1_ --------------------------
	.section	.text._ZN2at6native29vectorized_elementwise_kernelILi4ENS0_13AUnaryFunctorIdddZZZNS0_15binary_internal21div_trunc_kernel_cudaERNS_18TensorIteratorBaseEENKUlvE1_clEvENKUlvE_clEvEUlddE_EESt5arrayIPcLm2EEEEviT0_T1_,"ax",@progbits
	.align	128
        .global         _ZN2at6native29vectorized_elementwise_kernelILi4ENS0_13AUnaryFunctorIdddZZZNS0_15binary_internal21div_trunc_kernel_cudaERNS_18TensorIteratorBaseEENKUlvE1_clEvENKUlvE_clEvEUlddE_EESt5arrayIPcLm2EEEEviT0_T1_
        .type           _ZN2at6native29vectorized_elementwise_kernelILi4ENS0_13AUnaryFunctorIdddZZZNS0_15binary_internal21div_trunc_kernel_cudaERNS_18TensorIteratorBaseEENKUlvE1_clEvENKUlvE_clEvEUlddE_EESt5arrayIPcLm2EEEEviT0_T1_,@function
        .size           _ZN2at6native29vectorized_elementwise_kernelILi4ENS0_13AUnaryFunctorIdddZZZNS0_15binary_internal21div_trunc_kernel_cudaERNS_18TensorIteratorBaseEENKUlvE1_clEvENKUlvE_clEvEUlddE_EESt5arrayIPcLm2EEEEviT0_T1_,(.L_x_22256 - _ZN2at6native29vectorized_elementwise_kernelILi4ENS0_13AUnaryFunctorIdddZZZNS0_15binary_internal21div_trunc_kernel_cudaERNS_18TensorIteratorBaseEENKUlvE1_clEvENKUlvE_clEvEUlddE_EESt5arrayIPcLm2EEEEviT0_T1_)
        .other          _ZN2at6native29vectorized_elementwise_kernelILi4ENS0_13AUnaryFunctorIdddZZZNS0_15binary_internal21div_trunc_kernel_cudaERNS_18TensorIteratorBaseEENKUlvE1_clEvENKUlvE_clEvEUlddE_EESt5arrayIPcLm2EEEEviT0_T1_,@"STO_CUDA_ENTRY STV_DEFAULT"
_ZN2at6native29vectorized_elementwise_kernelILi4ENS0_13AUnaryFunctorIdddZZZNS0_15binary_internal21div_trunc_kernel_cudaERNS_18TensorIteratorBaseEENKUlvE1_clEvENKUlvE_clEvEUlddE_EESt5arrayIPcLm2EEEEviT0_T1_:
.text._ZN2at6native29vectorized_elementwise_kernelILi4ENS0_13AUnaryFunctorIdddZZZNS0_15binary_internal21div_trunc_kernel_cudaERNS_18TensorIteratorBaseEENKUlvE1_clEvENKUlvE_clEvEUlddE_EESt5arrayIPcLm2EEEEviT0_T1_:
        /* <DEDUP_REMOVED lines=117> */
[----:B------:R-:W-:Y:S05]  /*0750*/  CALL.REL.NOINC `($__internal_17_$__cuda_sm20_div_rn_f64_full) ;  /* 0x00000038002c7944 */ /* 0x000fea0003c00000 */
.L_x_8522:
[----:B------:R-:W-:Y:S05]  /*0760*/  BSYNC.RECONVERGENT B2 ;  /* 0x0000000000027941 */ /* 0x000fea0003800200 */
.L_x_8521:
[----:B------:R0:W1:Y:S02]  /*0770*/  FRND.F64.TRUNC R30, R2 ;  /* 0x00000002001e7313 */ /* 0x000064000030d800 */
.L_x_8520:
[----:B------:R-:W-:Y:S05]  /*0780*/  BSYNC.RECONVERGENT B1 ;  /* 0x0000000000017941 */ /* 0x000fea0003800200 */
.L_x_8519:
        /* <DEDUP_REMOVED lines=52> */
[----:B-1----:R-:W-:Y:S05]  /*0ad0*/  CALL.REL.NOINC `($__internal_17_$__cuda_sm20_div_rn_f64_full) ;  /* 0x00000034004c7944 */ /* 0x002fea0003c00000 */
.L_x_8526:
[----:B------:R-:W-:Y:S05]  /*0ae0*/  BSYNC.RECONVERGENT B2 ;  /* 0x0000000000027941 */ /* 0x000fea0003800200 */
.L_x_8525:
[----:B------:R2:W3:Y:S02]  /*0af0*/  FRND.F64.TRUNC R18, R2 ;  /* 0x0000000200127313 */ /* 0x0004e4000030d800 */
.L_x_8524:
[----:B------:R-:W-:Y:S05]  /*0b00*/  BSYNC.RECONVERGENT B1 ;  /* 0x0000000000017941 */ /* 0x000fea0003800200 */
.L_x_8523:
        /* <DEDUP_REMOVED lines=52> */
[----:B-1-3--:R-:W-:Y:S05]  /*0e50*/  CALL.REL.NOINC `($__internal_17_$__cuda_sm20_div_rn_f64_full) ;  /* 0x00000030006c7944 */ /* 0x00afea0003c00000 */
.L_x_8530:
[----:B------:R-:W-:Y:S05]  /*0e60*/  BSYNC.RECONVERGENT B2 ;  /* 0x0000000000027941 */ /* 0x000fea0003800200 */
.L_x_8529:
[----:B------:R4:W0:Y:S02]  /*0e70*/  FRND.F64.TRUNC R14, R2 ;  /* 0x00000002000e7313 */ /* 0x000824000030d800 */
.L_x_8528:
[----:B------:R-:W-:Y:S05]  /*0e80*/  BSYNC.RECONVERGENT B1 ;  /* 0x0000000000017941 */ /* 0x000fea0003800200 */
.L_x_8527:
        /* <DEDUP_REMOVED lines=53> */
.L_x_8534:
[----:B------:R-:W-:Y:S05]  /*11e0*/  BSYNC.RECONVERGENT B2 ;  /* 0x0000000000027941 */ /* 0x000fea0003800200 */
.L_x_8533:
[----:B------:R0:W2:Y:S02]  /*11f0*/  FRND.F64.TRUNC R12, R2 ;  /* 0x00000002000c7313 */ /* 0x0000a4000030d800 */
.L_x_8532:
[----:B------:R-:W-:Y:S05]  /*1200*/  BSYNC.RECONVERGENT B1 ;  /* 0x0000000000017941 */ /* 0x000fea0003800200 */
.L_x_8531:
        /* <DEDUP_REMOVED lines=52> */
[----:B-1-3--:R-:W-:Y:S05]  /*1550*/  CALL.REL.NOINC `($__internal_17_$__cuda_sm20_div_rn_f64_full) ;  /* 0x0000002800ac7944 */ /* 0x00afea0003c00000 */
.L_x_8538:
[----:B------:R-:W-:Y:S05]  /*1560*/  BSYNC.RECONVERGENT B2 ;  /* 0x0000000000027941 */ /* 0x000fea0003800200 */
.L_x_8537:
[----:B------:R0:W2:Y:S02]  /*1570*/  FRND.F64.TRUNC R10, R2 ;  /* 0x00000002000a7313 */ /* 0x0000a4000030d800 */
.L_x_8536:
[----:B------:R-:W-:Y:S05]  /*1580*/  BSYNC.RECONVERGENT B1 ;  /* 0x0000000000017941 */ /* 0x000fea0003800200 */
.L_x_8535:
        /* <DEDUP_REMOVED lines=53> */
.L_x_8542:
[----:B------:R-:W-:Y:S05]  /*18e0*/  BSYNC.RECONVERGENT B2 ;  /* 0x0000000000027941 */ /* 0x000fea0003800200 */
.L_x_8541:
[----:B------:R0:W2:Y:S02]  /*18f0*/  FRND.F64.TRUNC R8, R2 ;  /* 0x0000000200087313 */ /* 0x0000a4000030d800 */
.L_x_8540:
[----:B------:R-:W-:Y:S05]  /*1900*/  BSYNC.RECONVERGENT B1 ;  /* 0x0000000000017941 */ /* 0x000fea0003800200 */
.L_x_8539:
        /* <DEDUP_REMOVED lines=53> */
.L_x_8546:
[----:B------:R-:W-:Y:S05]  /*1c60*/  BSYNC.RECONVERGENT B2 ;  /* 0x0000000000027941 */ /* 0x000fea0003800200 */
.L_x_8545:
[----:B------:R0:W2:Y:S02]  /*1c70*/  FRND.F64.TRUNC R6, R2 ;  /* 0x0000000200067313 */ /* 0x0000a4000030d800 */
.L_x_8544:
[----:B------:R-:W-:Y:S05]  /*1c80*/  BSYNC.RECONVERGENT B1 ;  /* 0x0000000000017941 */ /* 0x000fea0003800200 */
.L_x_8543:
        /* <DEDUP_REMOVED lines=52> */
[----:B-1-3--:R-:W-:Y:S05]  /*1fd0*/  CALL.REL.NOINC `($__internal_17_$__cuda_sm20_div_rn_f64_full) ;  /* 0x00000020000c7944 */ /* 0x00afea0003c00000 */
.L_x_8550:
[----:B------:R-:W-:Y:S05]  /*1fe0*/  BSYNC.RECONVERGENT B2 ;  /* 0x0000000000027941 */ /* 0x000fea0003800200 */
.L_x_8549:
[----:B------:R-:W0:Y:S02]  /*1ff0*/  FRND.F64.TRUNC R2, R2 ;  /* 0x0000000200027313 */ /* 0x000e24000030d800 */
.L_x_8548:
[----:B------:R-:W-:Y:S05]  /*2000*/  BSYNC.RECONVERGENT B1 ;  /* 0x0000000000017941 */ /* 0x000fea0003800200 */
.L_x_8547:
        /* <DEDUP_REMOVED lines=16> */
.L_x_8553:
[----:B------:R-:W-:-:S13]  /*2110*/  ISETP.GE.U32.AND P0, PT, R28, R29, PT ;  /* 0x0000001d1c00720c */ /* 0x000fda0003f06070 */
[----:B------:R-:W-:Y:S05]  /*2120*/  @P0 BRA `(.L_x_8555) ;  /* 0x0000000000300947 */ /* 0x000fea0003800000 */
[----:B0----5:R-:W0:Y:S01]  /*2130*/  LDC.64 R4, c[0x0][0x398] ;  /* 0x0000e600ff047b82 */ /* 0x021e220000000a00 */
[----:B------:R-:W-:Y:S02]  /*2140*/  IMAD.IADD R17, R34, 0x1, R28 ;  /* 0x0000000122117824 */ /* 0x000fe400078e021c */
[----:B------:R-:W-:Y:S02]  /*2150*/  VIADD R28, R28, 0x80 ;  /* 0x000000801c1c7836 */ /* 0x000fe40000000000 */
[----:B0-----:R-:W-:-:S05]  /*2160*/  IMAD.WIDE.U32 R4, R17, 0x8, R4 ;  /* 0x0000000811047825 */ /* 0x001fca00078e0004 */
[----:B------:R0:W-:Y:S02]  /*2170*/  STG.E.64 desc[UR4][R4.64], R14 ;  /* 0x0000000e04007986 */ /* 0x0001e4000c101b04 */
.L_x_8554:
[----:B------:R-:W-:-:S13]  /*2180*/  ISETP.GE.U32.AND P0, PT, R28, R29, PT ;  /* 0x0000001d1c00720c */ /* 0x000fda0003f06070 */
[----:B------:R-:W-:Y:S05]  /*2190*/  @P0 BRA `(.L_x_8556) ;  /* 0x0000000000300947 */ /* 0x000fea0003800000 */
[----:B0-----:R-:W0:Y:S01]  /*21a0*/  LDC.64 R4, c[0x0][0x398] ;  /* 0x0000e600ff047b82 */ /* 0x001e220000000a00 */
[----:B------:R-:W-:Y:S02]  /*21b0*/  IMAD.IADD R15, R34, 0x1, R28 ;  /* 0x00000001220f7824 */ /* 0x000fe400078e021c */
[----:B------:R-:W-:Y:S02]  /*21c0*/  VIADD R28, R28, 0x80 ;  /* 0x000000801c1c7836 */ /* 0x000fe40000000000 */
[----:B0-----:R-:W-:-:S05]  /*21d0*/  IMAD.WIDE.U32 R4, R15, 0x8, R4 ;  /* 0x000000080f047825 */ /* 0x001fca00078e0004 */
[----:B--2---:R0:W-:Y:S02]  /*21e0*/  STG.E.64 desc[UR4][R4.64], R12 ;  /* 0x0000000c04007986 */ /* 0x0041e4000c101b04 */
.L_x_8555:
[----:B------:R-:W-:-:S13]  /*21f0*/  ISETP.GE.U32.AND P0, PT, R28, R29, PT ;  /* 0x0000001d1c00720c */ /* 0x000fda0003f06070 */
[----:B------:R-:W-:Y:S05]  /*2200*/  @P0 BRA `(.L_x_8557) ;  /* 0x0000000000340947 */ /* 0x000fea0003800000 */
[----:B0----5:R-:W0:Y:S01]  /*2210*/  LDC.64 R4, c[0x0][0x398] ;  /* 0x0000e600ff047b82 */ /* 0x021e220000000a00 */
[----:B--2---:R-:W-:Y:S01]  /*2220*/  IADD3 R13, PT, PT, R34, R28, RZ ;  /* 0x0000001c220d7210 */ /* 0x004fe20007ffe0ff */
[----:B------:R-:W-:-:S04]  /*2230*/  VIADD R28, R28, 0x80 ;  /* 0x000000801c1c7836 */ /* 0x000fc80000000000 */
[----:B0-----:R-:W-:-:S05]  /*2240*/  IMAD.WIDE.U32 R4, R13, 0x8, R4 ;  /* 0x000000080d047825 */ /* 0x001fca00078e0004 */
[----:B------:R0:W-:Y:S02]  /*2250*/  STG.E.64 desc[UR4][R4.64], R10 ;  /* 0x0000000a04007986 */ /* 0x0001e4000c101b04 */
.L_x_8556:
        /* <DEDUP_REMOVED lines=8> */
.L_x_8557:
[----:B------:R-:W-:Y:S05]  /*22e0*/  BSYNC.RELIABLE B1 ;  /* 0x0000000000017941 */ /* 0x000fea0003800100 */
.L_x_8552:
[----:B------:R-:W-:-:S13]  /*22f0*/  ISETP.GE.U32.AND P0, PT, R28, R29, PT ;  /* 0x0000001d1c00720c */ /* 0x000fda0003f06070 */
[----:B0----5:R-:W0:Y:S01]  /*2300*/  @!P0 LDC.64 R4, c[0x0][0x398] ;  /* 0x0000e600ff048b82 */ /* 0x021e220000000a00 */
[----:B--2---:R-:W-:Y:S01]  /*2310*/  @!P0 IMAD.IADD R9, R34, 0x1, R28 ;  /* 0x0000000122098824 */ /* 0x004fe200078e021c */
[----:B------:R-:W-:-:S03]  /*2320*/  @!P0 IADD3 R28, PT, PT, R28, 0x80, RZ ;  /* 0x000000801c1c8810 */ /* 0x000fc60007ffe0ff */
[----:B0-----:R-:W-:-:S05]  /*2330*/  @!P0 IMAD.WIDE.U32 R4, R9, 0x8, R4 ;  /* 0x0000000809048825 */ /* 0x001fca00078e0004 */
[----:B------:R0:W-:Y:S02]  /*2340*/  @!P0 STG.E.64 desc[UR4][R4.64], R6 ;  /* 0x0000000604008986 */ /* 0x0001e4000c101b04 */
.L_x_8558:
[----:B------:R-:W-:Y:S05]  /*2350*/  BSYNC.RECONVERGENT B0 ;  /* 0x0000000000007941 */ /* 0x000fea0003800200 */
.L_x_8551:
        /* <DEDUP_REMOVED lines=8> */
.L_x_8518:
[----:B------:R-:W0:Y:S01]  /*23e0*/  S2R R35, SR_TID.X ;  /* 0x0000000000237919 */ /* 0x000e220000002100 */
[----:B------:R-:W1:Y:S01]  /*23f0*/  LDC.64 R2, c[0x0][0x3a0] ;  /* 0x0000e800ff027b82 */ /* 0x000e620000000a00 */
[----:B------:R-:W2:Y:S01]  /*2400*/  LDCU.64 UR8, c[0x0][0x390] ;  /* 0x00007200ff0877ac */ /* 0x000ea20008000a00 */
[----:B------:R-:W-:-:S06]  /*2410*/  IMAD.MOV.U32 R20, RZ, RZ, 0x1 ;  /* 0x00000001ff147424 */ /* 0x000fcc00078e00ff */
[----:B------:R-:W3:Y:S01]  /*2420*/  LDC R0, c[0x0][0x394] ;  /* 0x0000e500ff007b82 */ /* 0x000ee20000000800 */
[----:B-1----:R-:W-:-:S04]  /*2430*/  IMAD.WIDE.U32 R2, R34, 0x8, R2 ;  /* 0x0000000822027825 */ /* 0x002fc800078e0002 */
[----:B0-----:R-:W-:-:S05]  /*2440*/  IMAD.WIDE.U32 R2, R35, 0x20, R2 ;  /* 0x0000002023027825 */ /* 0x001fca00078e0002 */
[----:B------:R-:W4:Y:S04]  /*2450*/  LDG.E.ENL2.256 R12, R16, desc[UR4][R2.64] ;  /* 0xfe0000040210797e */ /* 0x000f28000812190c */
[----:B------:R0:W5:Y:S01]  /*2460*/  LDG.E.ENL2.256 R4, R8, desc[UR4][R2.64+0x1000] ;  /* 0xfe0080040208797e */ /* 0x0001620008121904 */
        /* <DEDUP_REMOVED lines=45> */
[----:B-----5:R-:W-:Y:S05]  /*2740*/  CALL.REL.NOINC `($__internal_17_$__cuda_sm20_div_rn_f64_full) ;  /* 0x0000001800307944 */ /* 0x020fea0003c00000 */
.L_x_8560:
[----:B------:R-:W-:Y:S05]  /*2750*/  BSYNC.RECONVERGENT B1 ;  /* 0x0000000000017941 */ /* 0x000fea0003800200 */
.L_x_8559:
        /* <DEDUP_REMOVED lines=53> */
[----:B-----5:R-:W-:Y:S05]  /*2ab0*/  CALL.REL.NOINC `($__internal_17_$__cuda_sm20_div_rn_f64_full) ;  /* 0x0000001400547944 */ /* 0x020fea0003c00000 */
[----:B------:R-:W-:Y:S02]  /*2ac0*/  IMAD.MOV.U32 R30, RZ, RZ, R2 ;  /* 0x000000ffff1e7224 */ /* 0x000fe400078e0002 */
[----:B------:R-:W-:-:S07]  /*2ad0*/  IMAD.MOV.U32 R31, RZ, RZ, R3 ;  /* 0x000000ffff1f7224 */ /* 0x000fce00078e0003 */
.L_x_8562:
[----:B------:R-:W-:Y:S05]  /*2ae0*/  BSYNC.RECONVERGENT B1 ;  /* 0x0000000000017941 */ /* 0x000fea0003800200 */
.L_x_8561:
[----:B------:R-:W0:Y:S01]  /*2af0*/  MUFU.RCP64H R3, R13 ;  /* 0x0000000d00037308 */ /* 0x000e220000001800 */
        /* <DEDUP_REMOVED lines=52> */
[----:B-----5:R-:W-:Y:S05]  /*2e40*/  CALL.REL.NOINC `($__internal_17_$__cuda_sm20_div_rn_f64_full) ;  /* 0x0000001000707944 */ /* 0x020fea0003c00000 */
.L_x_8564:
[----:B------:R-:W-:Y:S05]  /*2e50*/  BSYNC.RECONVERGENT B1 ;  /* 0x0000000000017941 */ /* 0x000fea0003800200 */
.L_x_8563:
        /* <DEDUP_REMOVED lines=52> */
[----:B-----5:R-:W-:Y:S05]  /*31a0*/  CALL.REL.NOINC `($__internal_17_$__cuda_sm20_div_rn_f64_full) ;  /* 0x0000000c00987944 */ /* 0x020fea0003c00000 */
[----:B------:R-:W-:Y:S02]  /*31b0*/  IMAD.MOV.U32 R16, RZ, RZ, R2 ;  /* 0x000000ffff107224 */ /* 0x000fe400078e0002 */
[----:B------:R-:W-:-:S07]  /*31c0*/  IMAD.MOV.U32 R17, RZ, RZ, R3 ;  /* 0x000000ffff117224 */ /* 0x000fce00078e0003 */
.L_x_8566:
[----:B------:R-:W-:Y:S05]  /*31d0*/  BSYNC.RECONVERGENT B1 ;  /* 0x0000000000017941 */ /* 0x000fea0003800200 */
.L_x_8565:
[----:B-----5:R-:W0:Y:S01]  /*31e0*/  MUFU.RCP64H R3, R9 ;  /* 0x0000000900037308 */ /* 0x020e220000001800 */
        /* <DEDUP_REMOVED lines=51> */
[----:B------:R-:W-:Y:S05]  /*3520*/  CALL.REL.NOINC `($__internal_17_$__cuda_sm20_div_rn_f64_full) ;  /* 0x0000000800b87944 */ /* 0x000fea0003c00000 */
.L_x_8568:
[----:B------:R-:W-:Y:S05]  /*3530*/  BSYNC.RECONVERGENT B1 ;  /* 0x0000000000017941 */ /* 0x000fea0003800200 */
.L_x_8567:
        /* <DEDUP_REMOVED lines=52> */
[----:B------:R-:W-:Y:S05]  /*3880*/  CALL.REL.NOINC `($__internal_17_$__cuda_sm20_div_rn_f64_full) ;  /* 0x0000000400e07944 */ /* 0x000fea0003c00000 */
[----:B------:R-:W-:Y:S01]  /*3890*/  IMAD.MOV.U32 R16, RZ, RZ, R2 ;  /* 0x000000ffff107224 */ /* 0x000fe200078e0002 */
[----:B------:R-:W-:-:S07]  /*38a0*/  MOV R17, R3 ;  /* 0x0000000300117202 */ /* 0x000fce0000000f00 */
.L_x_8570:
[----:B------:R-:W-:Y:S05]  /*38b0*/  BSYNC.RECONVERGENT B1 ;  /* 0x0000000000017941 */ /* 0x000fea0003800200 */
.L_x_8569:
        /* <DEDUP_REMOVED lines=53> */
.L_x_8572:
[----:B------:R-:W-:Y:S05]  /*3c10*/  BSYNC.RECONVERGENT B1 ;  /* 0x0000000000017941 */ /* 0x000fea0003800200 */
.L_x_8571:
        /* <DEDUP_REMOVED lines=52> */
[----:B------:R-:W-:Y:S05]  /*3f60*/  CALL.REL.NOINC `($__internal_17_$__cuda_sm20_div_rn_f64_full) ;  /* 0x0000000000287944 */ /* 0x000fea0003c00000 */
[----:B------:R-:W-:Y:S02]  /*3f70*/  IMAD.MOV.U32 R16, RZ, RZ, R2 ;  /* 0x000000ffff107224 */ /* 0x000fe400078e0002 */
[----:B------:R-:W-:-:S07]  /*3f80*/  IMAD.MOV.U32 R17, RZ, RZ, R3 ;  /* 0x000000ffff117224 */ /* 0x000fce00078e0003 */
.L_x_8574:
[----:B------:R-:W-:Y:S05]  /*3f90*/  BSYNC.RECONVERGENT B1 ;  /* 0x0000000000017941 */ /* 0x000fea0003800200 */
.L_x_8573:
[----:B------:R-:W0:Y:S01]  /*3fa0*/  LDC.64 R2, c[0x0][0x398] ;  /* 0x0000e600ff027b82 */ /* 0x000e220000000a00 */
[----:B------:R-:W1:Y:S01]  /*3fb0*/  FRND.F64.TRUNC R6, R16 ;  /* 0x0000001000067313 */ /* 0x000e62000030d800 */
[----:B0-----:R-:W-:-:S04]  /*3fc0*/  IMAD.WIDE.U32 R2, R34, 0x8, R2 ;  /* 0x0000000822027825 */ /* 0x001fc800078e0002 */
[----:B------:R-:W-:-:S05]  /*3fd0*/  IMAD.WIDE.U32 R2, R35, 0x20, R2 ;  /* 0x0000002023027825 */ /* 0x000fca00078e0002 */
[----:B------:R-:W-:Y:S04]  /*3fe0*/  STG.E.ENL2.256 desc[UR4][R2.64], R28, R12 ;  /* 0xf800001c020c797f */ /* 0x000fe8000f121804 */
[----:B-1----:R-:W-:Y:S01]  /*3ff0*/  STG.E.ENL2.256 desc[UR4][R2.64+0x1000], R8, R4 ;  /* 0xf80080080204797f */ /* 0x002fe2000f121804 */
[----:B------:R-:W-:Y:S05]  /*4000*/  EXIT ;  /* 0x000000000000794d */ /* 0x000fea0003800000 */
        .weak           $__internal_17_$__cuda_sm20_div_rn_f64_full
        .type           $__internal_17_$__cuda_sm20_div_rn_f64_full,@function
        .size           $__internal_17_$__cuda_sm20_div_rn_f64_full,(.L_x_22256 - $__internal_17_$__cuda_sm20_div_rn_f64_full)
$__internal_17_$__cuda_sm20_div_rn_f64_full:
        /* <DEDUP_REMOVED lines=26> */
.L_x_8575:
        /* <DEDUP_REMOVED lines=78> */
.L_x_8577:
        /* <DEDUP_REMOVED lines=19> */
.L_x_8580:
[----:B------:R-:W-:-:S05]  /*47c0*/  LOP3.LUT R20, R3, 0x80000, RZ, 0xfc, !PT ;  /* 0x0008000003147812 */ /* 0x000fca00078efcff */
[----:B------:R-:W-:Y:S02]  /*47d0*/  IMAD.MOV.U32 R21, RZ, RZ, R20 ;  /* 0x000000ffff157224 */ /* 0x000fe400078e0014 */
[----:B------:R-:W-:Y:S01]  /*47e0*/  IMAD.MOV.U32 R20, RZ, RZ, R2 ;  /* 0x000000ffff147224 */ /* 0x000fe200078e0002 */
[----:B------:R-:W-:Y:S06]  /*47f0*/  BRA `(.L_x_8578) ;  /* 0x00000000000c7947 */ /* 0x000fec0003800000 */
.L_x_8579:
[----:B------:R-:W-:-:S05]  /*4800*/  LOP3.LUT R20, R17, 0x80000, RZ, 0xfc, !PT ;  /* 0x0008000011147812 */ /* 0x000fca00078efcff */
[----:B------:R-:W-:Y:S02]  /*4810*/  IMAD.MOV.U32 R21, RZ, RZ, R20 ;  /* 0x000000ffff157224 */ /* 0x000fe400078e0014 */
[----:B------:R-:W-:-:S07]  /*4820*/  IMAD.MOV.U32 R20, RZ, RZ, R16 ;  /* 0x000000ffff147224 */ /* 0x000fce00078e0010 */
.L_x_8578:
[----:B------:R-:W-:Y:S05]  /*4830*/  BSYNC.RECONVERGENT B0 ;  /* 0x0000000000007941 */ /* 0x000fea0003800200 */
.L_x_8576:
[----:B------:R-:W-:Y:S01]  /*4840*/  IMAD.MOV.U32 R16, RZ, RZ, R0 ;  /* 0x000000ffff107224 */ /* 0x000fe200078e0000 */
[----:B------:R-:W-:Y:S01]  /*4850*/  MOV R2, R20 ;  /* 0x0000001400027202 */ /* 0x000fe20000000f00 */
[----:B------:R-:W-:Y:S02]  /*4860*/  IMAD.MOV.U32 R17, RZ, RZ, 0x0 ;  /* 0x00000000ff117424 */ /* 0x000fe400078e00ff */
[----:B------:R-:W-:Y:S02]  /*4870*/  IMAD.MOV.U32 R3, RZ, RZ, R21 ;  /* 0x000000ffff037224 */ /* 0x000fe400078e0015 */
[----:B------:R-:W-:Y:S05]  /*4880*/  RET.REL.NODEC R16 `(_ZN2at6native29vectorized_elementwise_kernelILi4ENS0_13AUnaryFunctorIdddZZZNS0_15binary_internal21div_trunc_kernel_cudaERNS_18TensorIteratorBaseEENKUlvE1_clEvENKUlvE_clEvEUlddE_EESt5arrayIPcLm2EEEEviT0_T1_) ;  /* 0xffffffb410dc7950 */ /* 0x000fea0003c3ffff */
.L_x_8581:
        /* <DEDUP_REMOVED lines=15> */
.L_x_22256:


//--------------------- .text._ZN2at6native29vectorized_elementwise_kernelILi8ENS0_13AUnaryFunctorIdddZZZNS0_15binary_internal21div_trunc_kernel_cudaERNS_18TensorIteratorBaseEENKUlvE1_clEvENKUlvE_clEvEUlddE_EESt5arrayIPcLm2EEEEviT0_T1_ --------------------------
	.section	.text._ZN2at6native29vectorized_elementwise_kernelILi8ENS0_13AUnaryFunctorIdddZZZNS0_15binary_internal21div_trunc_kernel_cudaERNS_18TensorIteratorBaseEENKUlvE1_clEvENKUlvE_clEvEUlddE_EESt5arrayIPcLm2EEEEviT0_T1_,"ax",@progbits
	.align	128
        .global         _ZN2at6native29vectorized_elementwise_kernelILi8ENS0_13AUnaryFunctorIdddZZZNS0_15binary_internal21div_trunc_kernel_cudaERNS_18TensorIteratorBaseEENKUlvE1_clEvENKUlvE_clEvEUlddE_EESt5arrayIPcLm2EEEEviT0_T1_
        .type           _ZN2at6native29vectorized_elementwise_kernelILi8ENS0_13AUnaryFunctorIdddZZZNS0_15binary_internal21div_trunc_kernel_cudaERNS_18TensorIteratorBaseEENKUlvE1_clEvENKUlvE_clEvEUlddE_EESt5arrayIPcLm2EEEEviT0_T1_,@function
        .size           _ZN2at6native29vectorized_elementwise_kernelILi8ENS0_13AUnaryFunctorIdddZZZNS0_15binary_internal21div_trunc_kernel_cudaERNS_18TensorIteratorBaseEENKUlvE1_clEvENKUlvE_clEvEUlddE_EESt5arrayIPcLm2EEEEviT0_T1_,(.L_x_22394 - _ZN2at6native29vectorized_elementwise_kernelILi8ENS0_13AUnaryFunctorIdddZZZNS0_15binary_internal21div_trunc_kernel_cudaERNS_18TensorIteratorBaseEENKUlvE1_clEvENKUlvE_clEvEUlddE_EESt5arrayIPcLm2EEEEviT0_T1_)
        .other          _ZN2at6native29vectorized_elementwise_kernelILi8ENS0_13AUnaryFunctorIdddZZZNS0_15binary_internal21div_trunc_kernel_cudaERNS_18TensorIteratorBaseEENKUlvE1_clEvENKUlvE_clEvEUlddE_EESt5arrayIPcLm2EEEEviT0_T1_,@"STO_CUDA_ENTRY STV_DEFAULT"
_ZN2at6native29vectorized_elementwise_kernelILi8ENS0_13AUnaryFunctorIdddZZZNS0_15binary_internal21div_trunc_kernel_cudaERNS_18TensorIteratorBaseEENKUlvE1_clEvENKUlvE_clEvEUlddE_EESt5arrayIPcLm2EEEEviT0_T1_:
.text._ZN2at6native29vectorized_elementwise_kernelILi8ENS0_13AUnaryFunctorIdddZZZNS0_15binary_internal21div_trunc_kernel_cudaERNS_18TensorIteratorBaseEENKUlvE1_clEvENKUlvE_clEvEUlddE_EESt5arrayIPcLm2EEEEviT0_T1_:
[----:B------:R-:W-:Y:S01]  /*0000*/  LDC R1, c[0x0][0x37c] ;  /* 0x0000df00ff017b82 */ /* 0x000fe20000000800 */
[----:B------:R-:W-:Y:S05]  /*0010*/  EXIT ;  /* 0x000000000000794d */ /* 0x000fea0003800000 */
.L_x_8582:
        /* <DEDUP_REMOVED lines=14> */
.L_x_22394:


//--------------------- .text._ZN2at6native18elementwise_kernelILi128ELi4EZNS0_15gpu_kernel_implIZZZNS0_15binary_internal21div_trunc_kernel_cudaERNS_18TensorIteratorBaseEENKUlvE0_clEvENKUlvE2_clEvEUlN3c108BFloat16EE_EEvS5_RKT_EUliE_EEviT1_ --------------------------
	.section	.text._ZN2at6native18elementwise_kernelILi128ELi4EZNS0_15gpu_kernel_implIZZZNS0_15binary_internal21div_trunc_kernel_cudaERNS_18TensorIteratorBaseEENKUlvE0_clEvENKUlvE2_clEvEUlN3c108BFloat16EE_EEvS5_RKT_EUliE_EEviT1_,"ax",@progbits
	.align	128
        .global         _ZN2at6native18elementwise_kernelILi128ELi4EZNS0_15gpu_kernel_implIZZZNS0_15binary_internal21div_trunc_kernel_cudaERNS_18TensorIteratorBaseEENKUlvE0_clEvENKUlvE2_clEvEUlN3c108BFloat16EE_EEvS5_RKT_EUliE_EEviT1_
        .type           _ZN2at6native18elementwise_kernelILi128ELi4EZNS0_15gpu_kernel_implIZZZNS0_15binary_internal21div_trunc_kernel_cudaERNS_18TensorIteratorBaseEENKUlvE0_clEvENKUlvE2_clEvEUlN3c108BFloat16EE_EEvS5_RKT_EUliE_EEviT1_,@function
        .size           _ZN2at6native18elementwise_kernelILi128ELi4EZNS0_15gpu_kernel_implIZZZNS0_15binary_internal21div_trunc_kernel_cudaERNS_18TensorIteratorBaseEENKUlvE0_clEvENKUlvE2_clEvEUlN3c108BFloat16EE_EEvS5_RKT_EUliE_EEviT1_,(.L_x_22395 - _ZN2at6native18elementwise_kernelILi128ELi4EZNS0_15gpu_kernel_implIZZZNS0_15binary_internal21div_trunc_kernel_cudaERNS_18TensorIteratorBaseEENKUlvE0_clEvENKUlvE2_clEvEUlN3c108BFloat16EE_EEvS5_RKT_EUliE_EEviT1_)
        .other          _ZN2at6native18elementwise_kernelILi128ELi4EZNS0_15gpu_kernel_implIZZZNS0_15binary_internal21div_trunc_kernel_cudaERNS_18TensorIteratorBaseEENKUlvE0_clEvENKUlvE2_clEvEUlN3c108BFloat16EE_EEvS5_RKT_EUliE_EEviT1_,@"STO_CUDA_ENTRY STV_DEFAULT"
_ZN2at6native18elementwise_kernelILi128ELi4EZNS0_15gpu_kernel_implIZZZNS0_15binary_internal21div_trunc_kernel_cudaERNS_18TensorIteratorBaseEENKUlvE0_clEvENKUlvE2_clEvEUlN3c108BFloat16EE_EEvS5_RKT_EUliE_EEviT1_:
.text._ZN2at6native18elementwise_kernelILi128ELi4EZNS0_15gpu_kernel_implIZZZNS0_15binary_internal21div_trunc_kernel_cudaERNS_18TensorIteratorBaseEENKUlvE0_clEvENKUlvE2_clEvEUlN3c108BFloat16EE_EEvS5_RKT_EUliE_EEviT1_:
        /* <DEDUP_REMOVED lines=319> */
.L_x_8585:
        /* <DEDUP_REMOVED lines=18> */
.L_x_8589:
[----:B------:R-:W2:Y:S02]  /*1510*/  LDG.E.U8 R2, desc[UR36][R2.64] ;  /* 0x0000002402027981 */ /* 0x000ea4000c1e1100 */
[----:B--2---:R-:W-:-:S04]  /*1520*/  I2FP.F32.U32 R0, R2 ;  /* 0x0000000200007245 */ /* 0x004fc80000201000 */
[----:B------:R-:W-:Y:S01]  /*1530*/  F2FP.BF16.F32.PACK_AB R0, RZ, R0 ;  /* 0x00000000ff00723e */ /* 0x000fe200000010ff */
[----:B------:R-:W-:Y:S06]  /*1540*/  BRA `(.L_x_8591) ;  /* 0x0000000c00a47947 */ /* 0x000fec0003800000 */
.L_x_8588:
        /* <DEDUP_REMOVED lines=10> */
.L_x_8593:
[----:B------:R-:W2:Y:S02]  /*15f0*/  LDG.E R2, desc[UR36][R2.64] ;  /* 0x0000002402027981 */ /* 0x000ea4000c1e1900 */
[----:B--2---:R-:W-:-:S04]  /*1600*/  I2FP.F32.S32 R0, R2 ;  /* 0x0000000200007245 */ /* 0x004fc80000201400 */
[----:B------:R-:W-:Y:S01]  /*1610*/  F2FP.BF16.F32.PACK_AB R0, RZ, R0 ;  /* 0x00000000ff00723e */ /* 0x000fe200000010ff */
[----:B------:R-:W-:Y:S06]  /*1620*/  BRA `(.L_x_8591) ;  /* 0x0000000c006c7947 */ /* 0x000fec0003800000 */
.L_x_8592:
[----:B------:R-:W2:Y:S02]  /*1630*/  LDG.E.U16 R2, desc[UR36][R2.64] ;  /* 0x0000002402027981 */ /* 0x000ea4000c1e1500 */
[----:B--2---:R-:W0:Y:S02]  /*1640*/  I2F.S16 R0, R2 ;  /* 0x0000000200007306 */ /* 0x004e240000101400 */
[----:B0-----:R-:W-:Y:S01]  /*1650*/  F2FP.BF16.F32.PACK_AB R0, RZ, R0 ;  /* 0x00000000ff00723e */ /* 0x001fe200000010ff */
[----:B------:R-:W-:Y:S06]  /*1660*/  BRA `(.L_x_8591) ;  /* 0x0000000c005c7947 */ /* 0x000fec0003800000 */
.L_x_8587:
        /* <DEDUP_REMOVED lines=9> */
.L_x_8595:
[----:B------:R-:W2:Y:S02]  /*1700*/  LDG.E.U16 R0, desc[UR36][R2.64] ;  /* 0x0000002402007981 */ /* 0x000ea4000c1e1500 */
[----:B--2---:R-:W-:-:S05]  /*1710*/  HADD2.F32 R0, -RZ, R0.H0_H0 ;  /* 0x20000000ff007230 */ /* 0x004fca0000004100 */
[----:B------:R-:W-:Y:S01]  /*1720*/  F2FP.BF16.F32.PACK_AB R0, RZ, R0 ;  /* 0x00000000ff00723e */ /* 0x000fe200000010ff */
[----:B------:R-:W-:Y:S06]  /*1730*/  BRA `(.L_x_8591) ;  /* 0x0000000c00287947 */ /* 0x000fec0003800000 */
.L_x_8594:
        /* <DEDUP_REMOVED lines=9> */
.L_x_8597:
[----:B------:R-:W2:Y:S02]  /*17d0*/  LDG.E.U16 R2, desc[UR36][R2.64] ;  /* 0x0000002402027981 */ /* 0x000ea4000c1e1500 */
[----:B--2---:R-:W-:-:S05]  /*17e0*/  HADD2.F32 R0, -RZ, R2.H0_H0 ;  /* 0x20000002ff007230 */ /* 0x004fca0000004100 */
[----:B------:R-:W-:Y:S01]  /*17f0*/  F2FP.BF16.F32.PACK_AB R0, RZ, R0 ;  /* 0x00000000ff00723e */ /* 0x000fe200000010ff */
[----:B------:R-:W-:Y:S06]  /*1800*/  BRA `(.L_x_8591) ;  /* 0x0000000800f47947 */ /* 0x000fec0003800000 */
.L_x_8596:
        /* <DEDUP_REMOVED lines=12> */
.L_x_8586:
        /* <DEDUP_REMOVED lines=13> */
.L_x_8600:
        /* <DEDUP_REMOVED lines=12> */
.L_x_8599:
        /* <DEDUP_REMOVED lines=27> */
.L_x_8602:
        /* <DEDUP_REMOVED lines=13> */
.L_x_8601:
[----:B------:R0:W5:Y:S01]  /*1ce0*/  LDG.E.U16 R0, desc[UR36][R2.64] ;  /* 0x0000002402007981 */ /* 0x000162000c1e1500 */
[----:B------:R-:W-:Y:S05]  /*1cf0*/  BRA `(.L_x_8591) ;  /* 0x0000000400b87947 */ /* 0x000fea0003800000 */
.L_x_8598:
        /* <DEDUP_REMOVED lines=12> */
.L_x_8605:
        /* <DEDUP_REMOVED lines=21> */
.L_x_8609:
[----:B------:R-:W-:Y:S05]  /*1f10*/  BSYNC.RECONVERGENT B1 ;  /* 0x0000000000017941 */ /* 0x000fea0003800200 */
.L_x_8608:
[----:B------:R-:W-:Y:S01]  /*1f20*/  IMAD.SHL.U32 R0, R0, 0x100000, RZ ;  /* 0x0010000000007824 */ /* 0x000fe200078e00ff */
[----:B------:R-:W-:-:S04]  /*1f30*/  LEA R2, R2, 0x3b800000, 0x17 ;  /* 0x3b80000002027811 */ /* 0x000fc800078eb8ff */
[----:B------:R-:W-:-:S07]  /*1f40*/  LOP3.LUT R0, R2, R0, R7, 0xfe, !PT ;  /* 0x0000000002007212 */ /* 0x000fce00078efe07 */
.L_x_8607:
[----:B------:R-:W-:Y:S05]  /*1f50*/  BSYNC.RECONVERGENT B0 ;  /* 0x0000000000007941 */ /* 0x000fea0003800200 */
.L_x_8606:
[----:B------:R-:W-:Y:S01]  /*1f60*/  F2FP.BF16.F32.PACK_AB R0, RZ, R0 ;  /* 0x00000000ff00723e */ /* 0x000fe200000010ff */
[----:B------:R-:W-:Y:S06]  /*1f70*/  BRA `(.L_x_8591) ;  /* 0x0000000400187947 */ /* 0x000fec0003800000 */
.L_x_8604:
        /* <DEDUP_REMOVED lines=21> */
.L_x_8613:
[----:B------:R-:W-:Y:S05]  /*20d0*/  BSYNC.RECONVERGENT B1 ;  /* 0x0000000000017941 */ /* 0x000fea0003800200 */
.L_x_8612:
[----:B------:R-:W-:Y:S02]  /*20e0*/  SHF.L.U32 R0, R0, 0x15, RZ ;  /* 0x0000001500007819 */ /* 0x000fe400000006ff */
[----:B------:R-:W-:-:S04]  /*20f0*/  LEA R2, R2, 0x37800000, 0x17 ;  /* 0x3780000002027811 */ /* 0x000fc800078eb8ff */
[----:B------:R-:W-:-:S07]  /*2100*/  LOP3.LUT R0, R2, R0, R7, 0xfe, !PT ;  /* 0x0000000002007212 */ /* 0x000fce00078efe07 */
.L_x_8611:
[----:B------:R-:W-:Y:S05]  /*2110*/  BSYNC.RECONVERGENT B0 ;  /* 0x0000000000007941 */ /* 0x000fea0003800200 */
.L_x_8610:
[----:B------:R-:W-:Y:S01]  /*2120*/  F2FP.BF16.F32.PACK_AB R0, RZ, R0 ;  /* 0x00000000ff00723e */ /* 0x000fe200000010ff */
[----:B------:R-:W-:Y:S06]  /*2130*/  BRA `(.L_x_8591) ;  /* 0x0000000000a87947 */ /* 0x000fec0003800000 */
.L_x_8603:
[----:B------:R-:W-:-:S09]  /*2140*/  UISETP.NE.AND UP0, UPT, UR4, 0x1c, UPT ;  /* 0x0000001c0400788c */ /* 0x000fd2000bf05270 */
[----:B------:R-:W-:Y:S05]  /*2150*/  BRA.U !UP0, `(.L_x_8614) ;  /* 0x0000000108947547 */ /* 0x000fea000b800000 */
[----:B------:R-:W-:-:S09]  /*2160*/  UISETP.NE.AND UP0, UPT, UR4, 0x1d, UPT ;  /* 0x0000001d0400788c */ /* 0x000fd2000bf05270 */
[----:B------:R-:W-:Y:S05]  /*2170*/  BRA.U !UP0, `(.L_x_8615) ;  /* 0x00000001087c7547 */ /* 0x000fea000b800000 */
[----:B------:R-:W-:-:S09]  /*2180*/  UISETP.NE.AND UP0, UPT, UR4, 0x2c, UPT ;  /* 0x0000002c0400788c */ /* 0x000fd2000bf05270 */
[----:B------:R-:W-:Y:S05]  /*2190*/  BRA.U !UP0, `(.L_x_8616) ;  /* 0x0000000108487547 */ /* 0x000fea000b800000 */
.L_x_8590:
        /* <DEDUP_REMOVED lines=16> */
.L_x_8617:
[----:B------:R-:W-:Y:S01]  /*22a0*/  PRMT R0, RZ, 0x7610, R0 ;  /* 0x00007610ff007816 */ /* 0x000fe20000000000 */
[----:B------:R-:W-:Y:S06]  /*22b0*/  BRA `(.L_x_8591) ;  /* 0x0000000000487947 */ /* 0x000fec0003800000 */
.L_x_8616:
        /* <DEDUP_REMOVED lines=8> */
.L_x_8619:
[----:B------:R-:W-:Y:S05]  /*2340*/  BSYNC.RECONVERGENT B0 ;  /* 0x0000000000007941 */ /* 0x000fea0003800200 */
.L_x_8618:
[----:B------:R-:W-:Y:S01]  /*2350*/  F2FP.BF16.F32.PACK_AB R0, RZ, R0 ;  /* 0x00000000ff00723e */ /* 0x000fe200000010ff */
[----:B------:R-:W-:Y:S06]  /*2360*/  BRA `(.L_x_8591) ;  /* 0x00000000001c7947 */ /* 0x000fec0003800000 */
.L_x_8615:
[----:B------:R-:W2:Y:S02]  /*2370*/  LDG.E.64 R2, desc[UR36][R2.64] ;  /* 0x0000002402027981 */ /* 0x000ea4000c1e1b00 */
[----:B--2---:R-:W0:Y:S02]  /*2380*/  I2F.U64 R0, R2 ;  /* 0x0000000200007312 */ /* 0x004e240000301000 */
[----:B0-----:R-:W-:Y:S01]  /*2390*/  F2FP.BF16.F32.PACK_AB R0, RZ, R0 ;  /* 0x00000000ff00723e */ /* 0x001fe200000010ff */
[----:B------:R-:W-:Y:S06]  /*23a0*/  BRA `(.L_x_8591) ;  /* 0x00000000000c7947 */ /* 0x000fec0003800000 */
.L_x_8614:
[----:B------:R-:W2:Y:S02]  /*23b0*/  LDG.E R2, desc[UR36][R2.64] ;  /* 0x0000002402027981 */ /* 0x000ea4000c1e1900 */
[----:B--2---:R-:W-:-:S04]  /*23c0*/  I2FP.F32.U32 R0, R2 ;  /* 0x0000000200007245 */ /* 0x004fc80000201000 */
[----:B------:R-:W-:-:S07]  /*23d0*/  F2FP.BF16.F32.PACK_AB R0, RZ, R0 ;  /* 0x00000000ff00723e */ /* 0x000fce00000010ff */
.L_x_8591:
[----:B------:R-:W1:Y:S01]  /*23e0*/  LDCU UR4, c[0x0][0x590] ;  /* 0x0000b200ff0477ac */ /* 0x000e620008000800 */
[----:B-----5:R-:W-:Y:S01]  /*23f0*/  IMAD.U32 R0, R0, 0x10000, RZ ;  /* 0x0001000000007824 */ /* 0x020fe200078e00ff */
[----:B------:R-:W0:Y:S03]  /*2400*/  LDCU.64 UR6, c[0x0][0x580] ;  /* 0x0000b000ff0677ac */ /* 0x000e260008000a00 */
[----:B-1----:R-:W-:Y:S01]  /*2410*/  FMUL.FTZ R0, R0, UR4 ;  /* 0x0000000400007c20 */ /* 0x002fe20008410000 */
[----:B------:R-:W-:Y:S01]  /*2420*/  UPRMT UR4, UR41, 0x9910, URZ ;  /* 0x0000991029047896 */ /* 0x000fe200080000ff */
[----:B0-----:R-:W-:-:S03]  /*2430*/  IADD3 R2, P0, PT, R16, UR6, RZ ;  /* 0x0000000610027c10 */ /* 0x001fc6000ff1e0ff */
[----:B------:R-:W-:Y:S01]  /*2440*/  UISETP.GT.AND UP0, UPT, UR4, 0x9, UPT ;  /* 0x000000090400788c */ /* 0x000fe2000bf04270 */
[----:B------:R-:W0:Y:S01]  /*2450*/  FRND.TRUNC R0, R0 ;  /* 0x0000000000007307 */ /* 0x000e22000020d000 */
[----:B------:R-:W-:-:S07]  /*2460*/  IMAD.X R3, RZ, RZ, UR7, P0 ;  /* 0x00000007ff037e24 */ /* 0x000fce00080e06ff */
        /* <DEDUP_REMOVED lines=10> */
[----:B01----:R-:W-:-:S04]  /*2510*/  IMAD.U32 R0, R5, 0x10000, RZ ;  /* 0x0001000005007824 */ /* 0x003fc800078e00ff */
[----:B------:R-:W0:Y:S02]  /*2520*/  F2I.FTZ.TRUNC.NTZ R5, R0 ;  /* 0x0000000000057305 */ /* 0x000e24000021f100 */
[----:B0-----:R0:W-:Y:S01]  /*2530*/  STG.E.U8 desc[UR36][R2.64], R5 ;  /* 0x0000000502007986 */ /* 0x0011e2000c101124 */
[----:B------:R-:W-:Y:S05]  /*2540*/  BRA `(.L_x_8625) ;  /* 0x0000000c00807947 */ /* 0x000fea0003800000 */
.L_x_8623:
[----:B-1----:R-:W-:-:S06]  /*2550*/  SHF.L.U32 R5, R5, 0x10, RZ ;  /* 0x0000001005057819 */ /* 0x002fcc00000006ff */
[----:B------:R-:W1:Y:S02]  /*2560*/  F2I.S64.TRUNC R4, R5 ;  /* 0x0000000500047311 */ /* 0x000e64000020d900 */
[----:B-1----:R4:W-:Y:S01]  /*2570*/  STG.E.U8 desc[UR36][R2.64], R4 ;  /* 0x0000000402007986 */ /* 0x0029e2000c101124 */
[----:B------:R-:W-:Y:S05]  /*2580*/  BRA `(.L_x_8625) ;  /* 0x0000000c00707947 */ /* 0x000fea0003800000 */
.L_x_8622:
[----:B------:R-:W-:-:S09]  /*2590*/  UISETP.NE.AND UP0, UPT, UR4, 0x2, UPT ;  /* 0x000000020400788c */ /* 0x000fd2000bf05270 */
[----:B------:R-:W-:Y:S05]  /*25a0*/  BRA.U !UP0, `(.L_x_8626) ;  /* 0x0000000108307547 */ /* 0x000fea000b800000 */
[----:B------:R-:W-:-:S09]  /*25b0*/  UISETP.NE.AND UP0, UPT, UR4, 0x3, UPT ;  /* 0x000000030400788c */ /* 0x000fd2000bf05270 */
[----:B------:R-:W-:Y:S05]  /*25c0*/  BRA.U !UP0, `(.L_x_8627) ;  /* 0x0000000108187547 */ /* 0x000fea000b800000 */
[----:B------:R-:W-:-:S09]  /*25d0*/  UISETP.NE.AND UP0, UPT, UR4, 0x4, UPT ;  /* 0x000000040400788c */ /* 0x000fd2000bf05270 */
[----:B------:R-:W-:Y:S05]  /*25e0*/  BRA.U UP0, `(.L_x_8624) ;  /* 0x0000000900b87547 */ /* 0x000fea000b800000 */
[----:B-1----:R-:W-:-:S06]  /*25f0*/  IMAD.U32 R5, R5, 0x10000, RZ ;  /* 0x0001000005057824 */ /* 0x002fcc00078e00ff */
[----:B------:R-:W1:Y:S02]  /*2600*/  F2I.S64.TRUNC R4, R5 ;  /* 0x0000000500047311 */ /* 0x000e64000020d900 */
[----:B-1----:R1:W-:Y:S01]  /*2610*/  STG.E.64 desc[UR36][R2.64], R4 ;  /* 0x0000000402007986 */ /* 0x0023e2000c101b24 */
[----:B------:R-:W-:Y:S05]  /*2620*/  BRA `(.L_x_8625) ;  /* 0x0000000c00487947 */ /* 0x000fea0003800000 */
.L_x_8627:
[----:B-1----:R-:W-:-:S06]  /*2630*/  IMAD.U32 R5, R5, 0x10000, RZ ;  /* 0x0001000005057824 */ /* 0x002fcc00078e00ff */
[----:B------:R-:W1:Y:S02]  /*2640*/  F2I.FTZ.TRUNC.NTZ R5, R5 ;  /* 0x0000000500057305 */ /* 0x000e64000021f100 */
[----:B-1----:R2:W-:Y:S01]  /*2650*/  STG.E desc[UR36][R2.64], R5 ;  /* 0x0000000502007986 */ /* 0x0025e2000c101924 */
[----:B------:R-:W-:Y:S05]  /*2660*/  BRA `(.L_x_8625) ;  /* 0x0000000c00387947 */ /* 0x000fea0003800000 */
.L_x_8626:
[----:B-1----:R-:W-:-:S06]  /*2670*/  IMAD.U32 R5, R5, 0x10000, RZ ;  /* 0x0001000005057824 */ /* 0x002fcc00078e00ff */
[----:B------:R-:W1:Y:S02]  /*2680*/  F2I.FTZ.TRUNC.NTZ R5, R5 ;  /* 0x0000000500057305 */ /* 0x000e64000021f100 */
[----:B-1----:R3:W-:Y:S01]  /*2690*/  STG.E.U16 desc[UR36][R2.64], R5 ;  /* 0x0000000502007986 */ /* 0x0027e2000c101524 */
[----:B------:R-:W-:Y:S05]  /*26a0*/  BRA `(.L_x_8625) ;  /* 0x0000000c00287947 */ /* 0x000fea0003800000 */
.L_x_8621:
        /* <DEDUP_REMOVED lines=9> */
.L_x_8629:
[----:B01----:R-:W-:-:S05]  /*2740*/  IMAD.U32 R0, R5, 0x10000, RZ ;  /* 0x0001000005007824 */ /* 0x003fca00078e00ff */
[----:B------:R-:W-:-:S05]  /*2750*/  F2FP.F16.F32.PACK_AB R0, RZ, R0 ;  /* 0x00000000ff00723e */ /* 0x000fca00000000ff */
[----:B------:R0:W-:Y:S01]  /*2760*/  STG.E.U16 desc[UR36][R2.64], R0 ;  /* 0x0000000002007986 */ /* 0x0001e2000c101524 */
[----:B------:R-:W-:Y:S05]  /*2770*/  BRA `(.L_x_8625) ;  /* 0x0000000800f47947 */ /* 0x000fea0003800000 */
.L_x_8628:
[----:B------:R-:W-:-:S09]  /*2780*/  UISETP.NE.AND UP0, UPT, UR4, 0x7, UPT ;  /* 0x000000070400788c */ /* 0x000fd2000bf05270 */
[----:B------:R-:W-:Y:S05]  /*2790*/  BRA.U !UP0, `(.L_x_8630) ;  /* 0x0000000108347547 */ /* 0x000fea000b800000 */
[----:B------:R-:W-:-:S09]  /*27a0*/  UISETP.NE.AND UP0, UPT, UR4, 0x8, UPT ;  /* 0x000000080400788c */ /* 0x000fd2000bf05270 */
[----:B------:R-:W-:Y:S05]  /*27b0*/  BRA.U !UP0, `(.L_x_8631) ;  /* 0x0000000108187547 */ /* 0x000fea000b800000 */
[----:B------:R-:W-:-:S09]  /*27c0*/  UISETP.NE.AND UP0, UPT, UR4, 0x9, UPT ;  /* 0x000000090400788c */ /* 0x000fd2000bf05270 */
[----:B------:R-:W-:Y:S05]  /*27d0*/  BRA.U UP0, `(.L_x_8624) ;  /* 0x00000009003c7547 */ /* 0x000fea000b800000 */
[----:B-1----:R-:W-:Y:S02]  /*27e0*/  IMAD.U32 R4, R5, 0x10000, RZ ;  /* 0x0001000005047824 */ /* 0x002fe400078e00ff */
[----:B------:R-:W-:-:S05]  /*27f0*/  IMAD.MOV.U32 R5, RZ, RZ, RZ ;  /* 0x000000ffff057224 */ /* 0x000fca00078e00ff */
[----:B------:R1:W-:Y:S01]  /*2800*/  STG.E.64 desc[UR36][R2.64], R4 ;  /* 0x0000000402007986 */ /* 0x0003e2000c101b24 */
[----:B------:R-:W-:Y:S05]  /*2810*/  BRA `(.L_x_8625) ;  /* 0x0000000800cc7947 */ /* 0x000fea0003800000 */
.L_x_8631:
[----:B-1----:R-:W-:-:S04]  /*2820*/  SHF.L.U32 R5, R5, 0x10, RZ ;  /* 0x0000001005057819 */ /* 0x002fc800000006ff */
[----:B------:R-:W-:-:S04]  /*2830*/  F2FP.F16.F32.PACK_AB R5, RZ, R5 ;  /* 0x00000005ff05723e */ /* 0x000fc800000000ff */
[----:B------:R-:W-:-:S05]  /*2840*/  PRMT R5, R5, 0x5410, RZ ;  /* 0x0000541005057816 */ /* 0x000fca00000000ff */
[----:B------:R1:W-:Y:S01]  /*2850*/  STG.E desc[UR36][R2.64], R5 ;  /* 0x0000000502007986 */ /* 0x0003e2000c101924 */
[----:B------:R-:W-:Y:S05]  /*2860*/  BRA `(.L_x_8625) ;  /* 0x0000000800b87947 */ /* 0x000fea0003800000 */
.L_x_8630:
[----:B-1----:R-:W-:-:S04]  /*2870*/  IMAD.U32 R4, R5, 0x10000, RZ ;  /* 0x0001000005047824 */ /* 0x002fc800078e00ff */
[----:B------:R-:W-:-:S06]  /*2880*/  FMUL.FTZ R4, R4, 1 ;  /* 0x3f80000004047820 */ /* 0x000fcc0000410000 */
[----:B------:R-:W1:Y:S02]  /*2890*/  F2F.F64.F32 R4, R4 ;  /* 0x0000000400047310 */ /* 0x000e640000201800 */
[----:B-1----:R1:W-:Y:S01]  /*28a0*/  STG.E.64 desc[UR36][R2.64], R4 ;  /* 0x0000000402007986 */ /* 0x0023e2000c101b24 */
[----:B------:R-:W-:Y:S05]  /*28b0*/  BRA `(.L_x_8625) ;  /* 0x0000000800a47947 */ /* 0x000fea0003800000 */
.L_x_8620:
        /* <DEDUP_REMOVED lines=13> */
.L_x_8634:
[----:B-1----:R-:W-:Y:S01]  /*2990*/  IMAD.U32 R5, R5, 0x10000, RZ ;  /* 0x0001000005057824 */ /* 0x002fe200078e00ff */
[----:B------:R-:W-:-:S03]  /*29a0*/  CS2R R6, SRZ ;  /* 0x0000000000067805 */ /* 0x000fc6000001ff00 */
[----:B------:R-:W-:-:S06]  /*29b0*/  FMUL.FTZ R5, R5, 1 ;  /* 0x3f80000005057820 */ /* 0x000fcc0000410000 */
[----:B------:R-:W1:Y:S02]  /*29c0*/  F2F.F64.F32 R4, R5 ;  /* 0x0000000500047310 */ /* 0x000e640000201800 */
[----:B-1----:R1:W-:Y:S01]  /*29d0*/  STG.E.128 desc[UR36][R2.64], R4 ;  /* 0x0000000402007986 */ /* 0x0023e2000c101d24 */
[----:B------:R-:W-:Y:S05]  /*29e0*/  BRA `(.L_x_8625) ;  /* 0x0000000800587947 */ /* 0x000fea0003800000 */
.L_x_8633:
[----:B------:R-:W-:-:S09]  /*29f0*/  UISETP.NE.AND UP0, UPT, UR4, 0xf, UPT ;  /* 0x0000000f0400788c */ /* 0x000fd2000bf05270 */
[----:B------:R-:W-:Y:S05]  /*2a00*/  BRA.U !UP0, `(.L_x_8635) ;  /* 0x0000000108a07547 */ /* 0x000fea000b800000 */
[----:B------:R-:W-:-:S09]  /*2a10*/  UISETP.NE.AND UP0, UPT, UR4, 0x17, UPT ;  /* 0x000000170400788c */ /* 0x000fd2000bf05270 */
[----:B------:R-:W-:Y:S05]  /*2a20*/  BRA.U !UP0, `(.L_x_8636) ;  /* 0x00000001084c7547 */ /* 0x000fea000b800000 */
[----:B------:R-:W-:-:S09]  /*2a30*/  UISETP.NE.AND UP0, UPT, UR4, 0x18, UPT ;  /* 0x000000180400788c */ /* 0x000fd2000bf05270 */
[----:B------:R-:W-:Y:S05]  /*2a40*/  BRA.U UP0, `(.L_x_8624) ;  /* 0x0000000500a07547 */ /* 0x000fea000b800000 */
[----:B-1----:R-:W-:Y:S01]  /*2a50*/  SHF.L.U32 R7, R5, 0x10, RZ ;  /* 0x0000001005077819 */ /* 0x002fe200000006ff */
[----:B------:R-:W-:Y:S01]  /*2a60*/  BSSY.RECONVERGENT B0, `(.L_x_8637) ;  /* 0x000000c000007945 */ /* 0x000fe20003800200 */
[----:B0-----:R-:W-:Y:S02]  /*2a70*/  IMAD.MOV.U32 R0, RZ, RZ, 0x7f ;  /* 0x0000007fff007424 */ /* 0x001fe400078e00ff */
        /* <DEDUP_REMOVED lines=10> */
.L_x_8638:
[----:B------:R-:W-:Y:S05]  /*2b20*/  BSYNC.RECONVERGENT B0 ;  /* 0x0000000000007941 */ /* 0x000fea0003800200 */
.L_x_8637:
[----:B------:R-:W-:-:S05]  /*2b30*/  LOP3.LUT R5, R0, 0x80, R5, 0xf8, !PT ;  /* 0x0000008000057812 */ /* 0x000fca00078ef805 */
[----:B------:R0:W-:Y:S01]  /*2b40*/  STG.E.U8 desc[UR36][R2.64], R5 ;  /* 0x0000000502007986 */ /* 0x0001e2000c101124 */
[----:B------:R-:W-:Y:S05]  /*2b50*/  BRA `(.L_x_8625) ;  /* 0x0000000400fc7947 */ /* 0x000fea0003800000 */
.L_x_8636:
[----:B-1----:R-:W-:Y:S01]  /*2b60*/  IMAD.U32 R7, R5, 0x10000, RZ ;  /* 0x0001000005077824 */ /* 0x002fe200078e00ff */
[----:B------:R-:W-:Y:S04]  /*2b70*/  BSSY.RECONVERGENT B0, `(.L_x_8639) ;  /* 0x000000e000007945 */ /* 0x000fe80003800200 */
[----:B------:R-:W-:Y:S02]  /*2b80*/  LOP3.LUT R6, R7, 0x7fffffff, RZ, 0xc0, !PT ;  /* 0x7fffffff07067812 */ /* 0x000fe400078ec0ff */
        /* <DEDUP_REMOVED lines=12> */
.L_x_8640:
[----:B------:R-:W-:Y:S05]  /*2c50*/  BSYNC.RECONVERGENT B0 ;  /* 0x0000000000007941 */ /* 0x000fea0003800200 */
.L_x_8639:
[----:B------:R-:W-:-:S05]  /*2c60*/  LOP3.LUT R5, R0, 0x80, R5, 0xf8, !PT ;  /* 0x0000008000057812 */ /* 0x000fca00078ef805 */
[----:B------:R0:W-:Y:S01]  /*2c70*/  STG.E.U8 desc[UR36][R2.64], R5 ;  /* 0x0000000502007986 */ /* 0x0001e2000c101124 */
[----:B------:R-:W-:Y:S05]  /*2c80*/  BRA `(.L_x_8625) ;  /* 0x0000000400b07947 */ /* 0x000fea0003800000 */
.L_x_8635:
[----:B-1----:R1:W-:Y:S01]  /*2c90*/  STG.E.U16 desc[UR36][R2.64], R5 ;  /* 0x0000000502007986 */ /* 0x0023e2000c101524 */
[----:B------:R-:W-:Y:S05]  /*2ca0*/  BRA `(.L_x_8625) ;  /* 0x0000000400a87947 */ /* 0x000fea0003800000 */
.L_x_8632:
        /* <DEDUP_REMOVED lines=12> */
.L_x_8643:
[----:B-1----:R-:W-:Y:S01]  /*2d70*/  IMAD.U32 R5, R5, 0x10000, RZ ;  /* 0x0001000005057824 */ /* 0x002fe200078e00ff */
[----:B------:R-:W-:Y:S01]  /*2d80*/  BSSY.RECONVERGENT B0, `(.L_x_8644) ;  /* 0x0000014000007945 */ /* 0x000fe20003800200 */
[----:B0-----:R-:W-:-:S03]  /*2d90*/  IMAD.MOV.U32 R0, RZ, RZ, 0x80 ;  /* 0x00000080ff007424 */ /* 0x001fc600078e00ff */
        /* <DEDUP_REMOVED lines=10> */
.L_x_8646:
[----:B------:R-:W-:-:S04]  /*2e40*/  SHF.R.U32.HI R0, RZ, 0x14, R5 ;  /* 0x00000014ff007819 */ /* 0x000fc80000011605 */
[----:B------:R-:W-:-:S04]  /*2e50*/  LOP3.LUT R0, R0, 0x1, RZ, 0xc0, !PT ;  /* 0x0000000100007812 */ /* 0x000fc800078ec0ff */
[----:B------:R-:W-:-:S04]  /*2e60*/  IADD3 R0, PT, PT, R5, 0x487ffff, R0 ;  /* 0x0487ffff05007810 */ /* 0x000fc80007ffe000 */
[----:B------:R-:W-:-:S04]  /*2e70*/  SHF.R.U32.HI R0, RZ, 0x14, R0 ;  /* 0x00000014ff007819 */ /* 0x000fc80000011600 */
[----:B------:R-:W-:-:S07]  /*2e80*/  LOP3.LUT R4, R0, 0xff, RZ, 0xc0, !PT ;  /* 0x000000ff00047812 */ /* 0x000fce00078ec0ff */
.L_x_8647:
[----:B------:R-:W-:-:S04]  /*2e90*/  SHF.R.U32.HI R5, RZ, 0x18, R5 ;  /* 0x00000018ff057819 */ /* 0x000fc80000011605 */
[----:B------:R-:W-:-:S04]  /*2ea0*/  LOP3.LUT R4, R4, 0x80, R5, 0xf8, !PT ;  /* 0x0000008004047812 */ /* 0x000fc800078ef805 */
[----:B------:R-:W-:-:S07]  /*2eb0*/  PRMT R0, R4, 0x7610, R0 ;  /* 0x0000761004007816 */ /* 0x000fce0000000000 */
.L_x_8645:
[----:B------:R-:W-:Y:S05]  /*2ec0*/  BSYNC.RECONVERGENT B0 ;  /* 0x0000000000007941 */ /* 0x000fea0003800200 */
.L_x_8644:
[----:B------:R0:W-:Y:S01]  /*2ed0*/  STG.E.U8 desc[UR36][R2.64], R0 ;  /* 0x0000000002007986 */ /* 0x0001e2000c101124 */
[----:B------:R-:W-:Y:S05]  /*2ee0*/  BRA `(.L_x_8625) ;  /* 0x0000000400187947 */ /* 0x000fea0003800000 */
.L_x_8642:
[----:B-1----:R-:W-:Y:S01]  /*2ef0*/  IMAD.U32 R5, R5, 0x10000, RZ ;  /* 0x0001000005057824 */ /* 0x002fe200078e00ff */
[----:B------:R-:W-:Y:S01]  /*2f00*/  BSSY.RECONVERGENT B0, `(.L_x_8648) ;  /* 0x0000014000007945 */ /* 0x000fe20003800200 */
[----:B0-----:R-:W-:-:S03]  /*2f10*/  MOV R0, 0x80 ;  /* 0x0000008000007802 */ /* 0x001fc60000000f00 */
        /* <DEDUP_REMOVED lines=10> */
.L_x_8650:
[----:B------:R-:W-:-:S04]  /*2fc0*/  SHF.R.U32.HI R0, RZ, 0x15, R5 ;  /* 0x00000015ff007819 */ /* 0x000fc80000011605 */
[----:B------:R-:W-:-:S04]  /*2fd0*/  LOP3.LUT R0, R0, 0x1, RZ, 0xc0, !PT ;  /* 0x0000000100007812 */ /* 0x000fc800078ec0ff */
[----:B------:R-:W-:-:S04]  /*2fe0*/  IADD3 R0, PT, PT, R5, 0x88fffff, R0 ;  /* 0x088fffff05007810 */ /* 0x000fc80007ffe000 */
[----:B------:R-:W-:-:S04]  /*2ff0*/  SHF.R.U32.HI R0, RZ, 0x15, R0 ;  /* 0x00000015ff007819 */ /* 0x000fc80000011600 */
[----:B------:R-:W-:-:S07]  /*3000*/  LOP3.LUT R4, R0, 0xff, RZ, 0xc0, !PT ;  /* 0x000000ff00047812 */ /* 0x000fce00078ec0ff */
.L_x_8651:
[----:B------:R-:W-:-:S04]  /*3010*/  SHF.R.U32.HI R5, RZ, 0x18, R5 ;  /* 0x00000018ff057819 */ /* 0x000fc80000011605 */
[----:B------:R-:W-:-:S04]  /*3020*/  LOP3.LUT R4, R4, 0x80, R5, 0xf8, !PT ;  /* 0x0000008004047812 */ /* 0x000fc800078ef805 */
[----:B------:R-:W-:-:S07]  /*3030*/  PRMT R0, R4, 0x7610, R0 ;  /* 0x0000761004007816 */ /* 0x000fce0000000000 */
.L_x_8649:
[----:B------:R-:W-:Y:S05]  /*3040*/  BSYNC.RECONVERGENT B0 ;  /* 0x0000000000007941 */ /* 0x000fea0003800200 */
.L_x_8648:
[----:B------:R0:W-:Y:S01]  /*3050*/  STG.E.U8 desc[UR36][R2.64], R0 ;  /* 0x0000000002007986 */ /* 0x0001e2000c101124 */
[----:B------:R-:W-:Y:S05]  /*3060*/  BRA `(.L_x_8625) ;  /* 0x0000000000b87947 */ /* 0x000fea0003800000 */
.L_x_8641:
[----:B------:R-:W-:-:S09]  /*3070*/  UISETP.NE.AND UP0, UPT, UR4, 0x1c, UPT ;  /* 0x0000001c0400788c */ /* 0x000fd2000bf05270 */
[----:B------:R-:W-:Y:S05]  /*3080*/  BRA.U !UP0, `(.L_x_8652) ;  /* 0x0000000108a47547 */ /* 0x000fea000b800000 */
[----:B------:R-:W-:-:S09]  /*3090*/  UISETP.NE.AND UP0, UPT, UR4, 0x1d, UPT ;  /* 0x0000001d0400788c */ /* 0x000fd2000bf05270 */
[----:B------:R-:W-:Y:S05]  /*30a0*/  BRA.U !UP0, `(.L_x_8653) ;  /* 0x00000001088c7547 */ /* 0x000fea000b800000 */
[----:B------:R-:W-:-:S09]  /*30b0*/  UISETP.NE.AND UP0, UPT, UR4, 0x2c, UPT ;  /* 0x0000002c0400788c */ /* 0x000fd2000bf05270 */
[----:B------:R-:W-:Y:S05]  /*30c0*/  BRA.U !UP0, `(.L_x_8654) ;  /* 0x0000000108447547 */ /* 0x000fea000b800000 */
.L_x_8624:
[----:B0-----:R-:W-:Y:S01]  /*30d0*/  MOV R0, 0x0 ;  /* 0x0000000000007802 */ /* 0x001fe20000000f00 */
[----:B------:R-:W0:Y:S01]  /*30e0*/  LDCU.64 UR6, c[0x4][0x178] ;  /* 0x01002f00ff0677ac */ /* 0x000e220008000a00 */
[----:B------:R-:W-:Y:S02]  /*30f0*/  HFMA2 R12, -RZ, RZ, 0, 5.9604644775390625e-08 ;  /* 0x00000001ff0c7431 */ /* 0x000fe400000001ff */
[----:B------:R-:W-:Y:S01]  /*3100*/  IMAD.MOV.U32 R8, RZ, RZ, 0x65 ;  /* 0x00000065ff087424 */ /* 0x000fe200078e00ff */
[----:B------:R2:W3:Y:S01]  /*3110*/  LDC.64 R2, c[0x4][R0] ;  /* 0x0100000000027b82 */ /* 0x0004e20000000a00 */
[----:B------:R-:W4:Y:S01]  /*3120*/  LDCU.64 UR8, c[0x4][0x180] ;  /* 0x01003000ff0877ac */ /* 0x000f220008000a00 */
[----:B------:R-:W-:Y:S01]  /*3130*/  IMAD.MOV.U32 R13, RZ, RZ, RZ ;  /* 0x000000ffff0d7224 */ /* 0x000fe200078e00ff */
[----:B------:R-:W5:Y:S01]  /*3140*/  LDCU.64 UR4, c[0x4][0x90] ;  /* 0x01001200ff0477ac */ /* 0x000f620008000a00 */
[----:B0-----:R-:W-:Y:S02]  /*3150*/  IMAD.U32 R4, RZ, RZ, UR6 ;  /* 0x00000006ff047e24 */ /* 0x001fe4000f8e00ff */
[----:B-1----:R-:W-:-:S02]  /*3160*/  IMAD.U32 R5, RZ, RZ, UR7 ;  /* 0x00000007ff057e24 */ /* 0x002fc4000f8e00ff */
[----:B----4-:R-:W-:Y:S01]  /*3170*/  IMAD.U32 R6, RZ, RZ, UR8 ;  /* 0x00000008ff067e24 */ /* 0x010fe2000f8e00ff */
[----:B------:R-:W-:Y:S01]  /*3180*/  MOV R7, UR9 ;  /* 0x0000000900077c02 */ /* 0x000fe20008000f00 */
[----:B-----5:R-:W-:Y:S02]  /*3190*/  IMAD.U32 R10, RZ, RZ, UR4 ;  /* 0x00000004ff0a7e24 */ /* 0x020fe4000f8e00ff */
[----:B--2---:R-:W-:-:S07]  /*31a0*/  IMAD.U32 R11, RZ, RZ, UR5 ;  /* 0x00000005ff0b7e24 */ /* 0x004fce000f8e00ff */
[----:B------:R-:W-:-:S07]  /*31b0*/  LEPC R20, `(.L_x_8655) ;  /* 0x000000001014794e */ /* 0x000fce0000000000 */
[----:B---3--:R-:W-:Y:S05]  /*31c0*/  CALL.ABS.NOINC R2 ;  /* 0x0000000002007343 */ /* 0x008fea0003c00000 */
.L_x_8655:
[----:B------:R-:W-:Y:S05]  /*31d0*/  BRA `(.L_x_8625) ;  /* 0x00000000005c7947 */ /* 0x000fea0003800000 */
.L_x_8654:
[----:B-1----:R-:W-:-:S05]  /*31e0*/  IMAD.U32 R5, R5, 0x10000, RZ ;  /* 0x0001000005057824 */ /* 0x002fca00078e00ff */
[----:B------:R-:W-:-:S04]  /*31f0*/  SHF.R.U32.HI R6, RZ, 0x17, R5 ;  /* 0x00000017ff067819 */ /* 0x000fc80000011605 */
[----:B------:R-:W-:-:S04]  /*3200*/  LOP3.LUT R4, R6, 0xff, RZ, 0xc0, !PT ;  /* 0x000000ff06047812 */ /* 0x000fc800078ec0ff */
[----:B------:R-:W-:-:S13]  /*3210*/  ISETP.NE.AND P1, PT, R4, 0xff, PT ;  /* 0x000000ff0400780c */ /* 0x000fda0003f25270 */
[--C-:B0-----:R-:W-:Y:S02]  /*3220*/  @P1 SHF.R.U32.HI R0, RZ, 0x16, R5.reuse ;  /* 0x00000016ff001819 */ /* 0x101fe40000011605 */
        /* <DEDUP_REMOVED lines=11> */
.L_x_8653:
[----:B-1----:R-:W-:-:S06]  /*32e0*/  IMAD.U32 R5, R5, 0x10000, RZ ;  /* 0x0001000005057824 */ /* 0x002fcc00078e00ff */
[----:B------:R-:W1:Y:S02]  /*32f0*/  F2I.U64.TRUNC R4, R5 ;  /* 0x0000000500047311 */ /* 0x000e64000020d800 */
[----:B-1----:R1:W-:Y:S01]  /*3300*/  STG.E.64 desc[UR36][R2.64], R4 ;  /* 0x0000000402007986 */ /* 0x0023e2000c101b24 */
[----:B------:R-:W-:Y:S05]  /*3310*/  BRA `(.L_x_8625) ;  /* 0x00000000000c7947 */ /* 0x000fea0003800000 */
.L_x_8652:
[----:B-1----:R-:W-:-:S06]  /*3320*/  SHF.L.U32 R5, R5, 0x10, RZ ;  /* 0x0000001005057819 */ /* 0x002fcc00000006ff */
[----:B------:R-:W1:Y:S02]  /*3330*/  F2I.FTZ.U32.TRUNC.NTZ R5, R5 ;  /* 0x0000000500057305 */ /* 0x000e64000021f000 */
[----:B-1----:R1:W-:Y:S02]  /*3340*/  STG.E desc[UR36][R2.64], R5 ;  /* 0x0000000502007986 */ /* 0x0023e4000c101924 */
.L_x_8625:
[----:B------:R-:W-:-:S07]  /*3350*/  VIADD R17, R17, 0x80 ;  /* 0x0000008011117836 */ /* 0x000fce0000000000 */
.L_x_8584:
[----:B------:R-:W-:Y:S05]  /*3360*/  BSYNC.RECONVERGENT B6 ;  /* 0x0000000000067941 */ /* 0x000fea0003800200 */
.L_x_8583:
        /* <DEDUP_REMOVED lines=307> */
.L_x_8658:
[----:B------:R-:W1:Y:S01]  /*46a0*/  LDCU.64 UR6, c[0x0][0x588] ;  /* 0x0000b100ff0677ac */ /* 0x000e620008000a00 */
        /* <DEDUP_REMOVED lines=17> */
.L_x_8662:
[----:B------:R-:W2:Y:S02]  /*47c0*/  LDG.E.U8 R2, desc[UR36][R2.64] ;  /* 0x0000002402027981 */ /* 0x000ea4000c1e1100 */
[----:B--2---:R-:W-:-:S04]  /*47d0*/  I2FP.F32.U32 R0, R2 ;  /* 0x0000000200007245 */ /* 0x004fc80000201000 */
[----:B------:R-:W-:Y:S01]  /*47e0*/  F2FP.BF16.F32.PACK_AB R0, RZ, R0 ;  /* 0x00000000ff00723e */ /* 0x000fe200000010ff */
[----:B------:R-:W-:Y:S06]  /*47f0*/  BRA `(.L_x_8664) ;  /* 0x0000000c00a47947 */ /* 0x000fec0003800000 */
.L_x_8661:
        /* <DEDUP_REMOVED lines=10> */
.L_x_8666:
[----:B------:R-:W2:Y:S02]  /*48a0*/  LDG.E R2, desc[UR36][R2.64] ;  /* 0x0000002402027981 */ /* 0x000ea4000c1e1900 */
[----:B--2---:R-:W-:-:S04]  /*48b0*/  I2FP.F32.S32 R0, R2 ;  /* 0x0000000200007245 */ /* 0x004fc80000201400 */
[----:B------:R-:W-:Y:S01]  /*48c0*/  F2FP.BF16.F32.PACK_AB R0, RZ, R0 ;  /* 0x00000000ff00723e */ /* 0x000fe200000010ff */
[----:B------:R-:W-:Y:S06]  /*48d0*/  BRA `(.L_x_8664) ;  /* 0x0000000c006c7947 */ /* 0x000fec0003800000 */
.L_x_8665:
[----:B------:R-:W2:Y:S02]  /*48e0*/  LDG.E.U16 R2, desc[UR36][R2.64] ;  /* 0x0000002402027981 */ /* 0x000ea4000c1e1500 */
[----:B--2---:R-:W0:Y:S02]  /*48f0*/  I2F.S16 R0, R2 ;  /* 0x0000000200007306 */ /* 0x004e240000101400 */
[----:B0-----:R-:W-:Y:S01]  /*4900*/  F2FP.BF16.F32.PACK_AB R0, RZ, R0 ;  /* 0x00000000ff00723e */ /* 0x001fe200000010ff */
[----:B------:R-:W-:Y:S06]  /*4910*/  BRA `(.L_x_8664) ;  /* 0x0000000c005c7947 */ /* 0x000fec0003800000 */
.L_x_8660:
        /* <DEDUP_REMOVED lines=9> */
.L_x_8668:
[----:B------:R-:W2:Y:S02]  /*49b0*/  LDG.E.U16 R0, desc[UR36][R2.64] ;  /* 0x0000002402007981 */ /* 0x000ea4000c1e1500 */
[----:B--2---:R-:W-:-:S05]  /*49c0*/  HADD2.F32 R0, -RZ, R0.H0_H0 ;  /* 0x20000000ff007230 */ /* 0x004fca0000004100 */
[----:B------:R-:W-:Y:S01]  /*49d0*/  F2FP.BF16.F32.PACK_AB R0, RZ, R0 ;  /* 0x00000000ff00723e */ /* 0x000fe200000010ff */
[----:B------:R-:W-:Y:S06]  /*49e0*/  BRA `(.L_x_8664) ;  /* 0x0000000c00287947 */ /* 0x000fec0003800000 */
.L_x_8667:
        /* <DEDUP_REMOVED lines=9> */
.L_x_8670:
[----:B------:R-:W2:Y:S02]  /*4a80*/  LDG.E.U16 R2, desc[UR36][R2.64] ;  /* 0x0000002402027981 */ /* 0x000ea4000c1e1500 */
[----:B--2---:R-:W-:-:S05]  /*4a90*/  HADD2.F32 R0, -RZ, R2.H0_H0 ;  /* 0x20000002ff007230 */ /* 0x004fca0000004100 */
[----:B------:R-:W-:Y:S01]  /*4aa0*/  F2FP.BF16.F32.PACK_AB R0, RZ, R0 ;  /* 0x00000000ff00723e */ /* 0x000fe200000010ff */
[----:B------:R-:W-:Y:S06]  /*4ab0*/  BRA `(.L_x_8664) ;  /* 0x0000000800f47947 */ /* 0x000fec0003800000 */
.L_x_8669:
        /* <DEDUP_REMOVED lines=12> */
.L_x_8659:
        /* <DEDUP_REMOVED lines=13> */
.L_x_8673:
        /* <DEDUP_REMOVED lines=12> */
.L_x_8672:
        /* <DEDUP_REMOVED lines=27> */
.L_x_8675:
        /* <DEDUP_REMOVED lines=13> */
.L_x_8674:
[----:B------:R0:W5:Y:S01]  /*4f90*/  LDG.E.U16 R0, desc[UR36][R2.64] ;  /* 0x0000002402007981 */ /* 0x000162000c1e1500 */
[----:B------:R-:W-:Y:S05]  /*4fa0*/  BRA `(.L_x_8664) ;  /* 0x0000000400b87947 */ /* 0x000fea0003800000 */
.L_x_8671:
        /* <DEDUP_REMOVED lines=12> */
.L_x_8678:
        /* <DEDUP_REMOVED lines=21> */
.L_x_8682:
[----:B------:R-:W-:Y:S05]  /*51c0*/  BSYNC.RECONVERGENT B1 ;  /* 0x0000000000017941 */ /* 0x000fea0003800200 */
.L_x_8681:
[----:B------:R-:W-:Y:S01]  /*51d0*/  IMAD.SHL.U32 R0, R0, 0x100000, RZ ;  /* 0x0010000000007824 */ /* 0x000fe200078e00ff */
[----:B------:R-:W-:-:S04]  /*51e0*/  LEA R2, R2, 0x3b800000, 0x17 ;  /* 0x3b80000002027811 */ /* 0x000fc800078eb8ff */
[----:B------:R-:W-:-:S07]  /*51f0*/  LOP3.LUT R0, R2, R0, R7, 0xfe, !PT ;  /* 0x0000000002007212 */ /* 0x000fce00078efe07 */
.L_x_8680:
[----:B------:R-:W-:Y:S05]  /*5200*/  BSYNC.RECONVERGENT B0 ;  /* 0x0000000000007941 */ /* 0x000fea0003800200 */
.L_x_8679:
[----:B------:R-:W-:Y:S01]  /*5210*/  F2FP.BF16.F32.PACK_AB R0, RZ, R0 ;  /* 0x00000000ff00723e */ /* 0x000fe200000010ff */
[----:B------:R-:W-:Y:S06]  /*5220*/  BRA `(.L_x_8664) ;  /* 0x0000000400187947 */ /* 0x000fec0003800000 */
.L_x_8677:
        /* <DEDUP_REMOVED lines=21> */
.L_x_8686:
[----:B------:R-:W-:Y:S05]  /*5380*/  BSYNC.RECONVERGENT B1 ;  /* 0x0000000000017941 */ /* 0x000fea0003800200 */
.L_x_8685:
[----:B------:R-:W-:Y:S01]  /*5390*/  IMAD.SHL.U32 R0, R0, 0x200000, RZ ;  /* 0x0020000000007824 */ /* 0x000fe200078e00ff */
[----:B------:R-:W-:-:S04]  /*53a0*/  LEA R2, R2, 0x37800000, 0x17 ;  /* 0x3780000002027811 */ /* 0x000fc800078eb8ff */
[----:B------:R-:W-:-:S07]  /*53b0*/  LOP3.LUT R0, R2, R0, R7, 0xfe, !PT ;  /* 0x0000000002007212 */ /* 0x000fce00078efe07 */
.L_x_8684:
[----:B------:R-:W-:Y:S05]  /*53c0*/  BSYNC.RECONVERGENT B0 ;  /* 0x0000000000007941 */ /* 0x000fea0003800200 */
.L_x_8683:
[----:B------:R-:W-:Y:S01]  /*53d0*/  F2FP.BF16.F32.PACK_AB R0, RZ, R0 ;  /* 0x00000000ff00723e */ /* 0x000fe200000010ff */
[----:B------:R-:W-:Y:S06]  /*53e0*/  BRA `(.L_x_8664) ;  /* 0x0000000000a87947 */ /* 0x000fec0003800000 */
.L_x_8676:
        /* <DEDUP_REMOVED lines=14> */
.L_x_8690:
[----:B------:R-:W-:Y:S05]  /*54d0*/  BSYNC.RECONVERGENT B0 ;  /* 0x0000000000007941 */ /* 0x000fea0003800200 */
.L_x_8689:
[----:B------:R-:W-:Y:S01]  /*54e0*/  F2FP.BF16.F32.PACK_AB R0, RZ, R0 ;  /* 0x00000000ff00723e */ /* 0x000fe200000010ff */
[----:B------:R-:W-:Y:S06]  /*54f0*/  BRA `(.L_x_8664) ;  /* 0x0000000000647947 */ /* 0x000fec0003800000 */
.L_x_8663:
        /* <DEDUP_REMOVED lines=16> */
.L_x_8691:
[----:B------:R-:W-:Y:S01]  /*5600*/  PRMT R0, RZ, 0x7610, R0 ;  /* 0x00007610ff007816 */ /* 0x000fe20000000000 */
[----:B------:R-:W-:Y:S06]  /*5610*/  BRA `(.L_x_8664) ;  /* 0x00000000001c7947 */ /* 0x000fec0003800000 */
.L_x_8688:
[----:B------:R-:W2:Y:S02]  /*5620*/  LDG.E.64 R2, desc[UR36][R2.64] ;  /* 0x0000002402027981 */ /* 0x000ea4000c1e1b00 */
[----:B--2---:R-:W0:Y:S02]  /*5630*/  I2F.U64 R0, R2 ;  /* 0x0000000200007312 */ /* 0x004e240000301000 */
[----:B0-----:R-:W-:Y:S01]  /*5640*/  F2FP.BF16.F32.PACK_AB R0, RZ, R0 ;  /* 0x00000000ff00723e */ /* 0x001fe200000010ff */
[----:B------:R-:W-:Y:S06]  /*5650*/  BRA `(.L_x_8664) ;  /* 0x00000000000c7947 */ /* 0x000fec0003800000 */
.L_x_8687:
[----:B------:R-:W2:Y:S02]  /*5660*/  LDG.E R2, desc[UR36][R2.64] ;  /* 0x0000002402027981 */ /* 0x000ea4000c1e1900 */
[----:B--2---:R-:W-:-:S04]  /*5670*/  I2FP.F32.U32 R0, R2 ;  /* 0x0000000200007245 */ /* 0x004fc80000201000 */
[----:B------:R-:W-:-:S07]  /*5680*/  F2FP.BF16.F32.PACK_AB R0, RZ, R0 ;  /* 0x00000000ff00723e */ /* 0x000fce00000010ff */
.L_x_8664:
        /* <DEDUP_REMOVED lines=8> */
[----:B------:R-:W-:-:S07]  /*5710*/  IADD3.X R3, PT, PT, RZ, UR7, RZ, P0, !PT ;  /* 0x00000007ff037c10 */ /* 0x000fce00087fe4ff */
        /* <DEDUP_REMOVED lines=14> */
.L_x_8695:
[----:B-1----:R-:W-:-:S06]  /*5800*/  IMAD.U32 R5, R5, 0x10000, RZ ;  /* 0x0001000005057824 */ /* 0x002fcc00078e00ff */
[----:B------:R-:W1:Y:S02]  /*5810*/  F2I.S64.TRUNC R4, R5 ;  /* 0x0000000500047311 */ /* 0x000e64000020d900 */
[----:B-1----:R1:W-:Y:S01]  /*5820*/  STG.E.U8 desc[UR36][R2.64], R4 ;  /* 0x0000000402007986 */ /* 0x0023e2000c101124 */
[----:B------:R-:W-:Y:S05]  /*5830*/  BRA `(.L_x_8697) ;  /* 0x0000000c006c7947 */ /* 0x000fea0003800000 */
.L_x_8694:
[----:B------:R-:W-:-:S09]  /*5840*/  UISETP.NE.AND UP0, UPT, UR4, 0x2, UPT ;  /* 0x000000020400788c */ /* 0x000fd2000bf05270 */
[----:B------:R-:W-:Y:S05]  /*5850*/  BRA.U !UP0, `(.L_x_8698) ;  /* 0x0000000108307547 */ /* 0x000fea000b800000 */
[----:B------:R-:W-:-:S09]  /*5860*/  UISETP.NE.AND UP0, UPT, UR4, 0x3, UPT ;  /* 0x000000030400788c */ /* 0x000fd2000bf05270 */
[----:B------:R-:W-:Y:S05]  /*5870*/  BRA.U !UP0, `(.L_x_8699) ;  /* 0x0000000108187547 */ /* 0x000fea000b800000 */
[----:B------:R-:W-:-:S09]  /*5880*/  UISETP.NE.AND UP0, UPT, UR4, 0x4, UPT ;  /* 0x000000040400788c */ /* 0x000fd2000bf05270 */
[----:B------:R-:W-:Y:S05]  /*5890*/  BRA.U UP0, `(.L_x_8696) ;  /* 0x0000000900787547 */ /* 0x000fea000b800000 */
[----:B-1----:R-:W-:-:S06]  /*58a0*/  SHF.L.U32 R5, R5, 0x10, RZ ;  /* 0x0000001005057819 */ /* 0x002fcc00000006ff */
[----:B------:R-:W1:Y:S02]  /*58b0*/  F2I.S64.TRUNC R4, R5 ;  /* 0x0000000500047311 */ /* 0x000e64000020d900 */
[----:B-1----:R1:W-:Y:S01]  /*58c0*/  STG.E.64 desc[UR36][R2.64], R4 ;  /* 0x0000000402007986 */ /* 0x0023e2000c101b24 */
[----:B------:R-:W-:Y:S05]  /*58d0*/  BRA `(.L_x_8697) ;  /* 0x0000000c00447947 */ /* 0x000fea0003800000 */
.L_x_8699:
[----:B-1----:R-:W-:-:S06]  /*58e0*/  IMAD.U32 R5, R5, 0x10000, RZ ;  /* 0x0001000005057824 */ /* 0x002fcc00078e00ff */
[----:B------:R-:W1:Y:S02]  /*58f0*/  F2I.FTZ.TRUNC.NTZ R5, R5 ;  /* 0x0000000500057305 */ /* 0x000e64000021f100 */
[----:B-1----:R1:W-:Y:S01]  /*5900*/  STG.E desc[UR36][R2.64], R5 ;  /* 0x0000000502007986 */ /* 0x0023e2000c101924 */
[----:B------:R-:W-:Y:S05]  /*5910*/  BRA `(.L_x_8697) ;  /* 0x0000000c00347947 */ /* 0x000fea0003800000 */
.L_x_8698:
[----:B-1----:R-:W-:-:S06]  /*5920*/  IMAD.U32 R5, R5, 0x10000, RZ ;  /* 0x0001000005057824 */ /* 0x002fcc00078e00ff */
[----:B------:R-:W1:Y:S02]  /*5930*/  F2I.FTZ.TRUNC.NTZ R5, R5 ;  /* 0x0000000500057305 */ /* 0x000e64000021f100 */
[----:B-1----:R1:W-:Y:S01]  /*5940*/  STG.E.U16 desc[UR36][R2.64], R5 ;  /* 0x0000000502007986 */ /* 0x0023e2000c101524 */
[----:B------:R-:W-:Y:S05]  /*5950*/  BRA `(.L_x_8697) ;  /* 0x0000000c00247947 */ /* 0x000fea0003800000 */
.L_x_8693:
        /* <DEDUP_REMOVED lines=9> */
.L_x_8701:
[----:B01----:R-:W-:-:S05]  /*59f0*/  IMAD.U32 R0, R5, 0x10000, RZ ;  /* 0x0001000005007824 */ /* 0x003fca00078e00ff */
[----:B------:R-:W-:-:S05]  /*5a00*/  F2FP.F16.F32.PACK_AB R0, RZ, R0 ;  /* 0x00000000ff00723e */ /* 0x000fca00000000ff */
[----:B------:R0:W-:Y:S01]  /*5a10*/  STG.E.U16 desc[UR36][R2.64], R0 ;  /* 0x0000000002007986 */ /* 0x0001e2000c101524 */
[----:B------:R-:W-:Y:S05]  /*5a20*/  BRA `(.L_x_8697) ;  /* 0x0000000800f07947 */ /* 0x000fea0003800000 */
.L_x_8700:
[----:B------:R-:W-:-:S09]  /*5a30*/  UISETP.NE.AND UP0, UPT, UR4, 0x7, UPT ;  /* 0x000000070400788c */ /* 0x000fd2000bf05270 */
[----:B------:R-:W-:Y:S05]  /*5a40*/  BRA.U !UP0, `(.L_x_8702) ;  /* 0x0000000108347547 */ /* 0x000fea000b800000 */
[----:B------:R-:W-:-:S09]  /*5a50*/  UISETP.NE.AND UP0, UPT, UR4, 0x8, UPT ;  /* 0x000000080400788c */ /* 0x000fd2000bf05270 */
[----:B------:R-:W-:Y:S05]  /*5a60*/  BRA.U !UP0, `(.L_x_8703) ;  /* 0x0000000108187547 */ /* 0x000fea000b800000 */
[----:B------:R-:W-:-:S09]  /*5a70*/  UISETP.NE.AND UP0, UPT, UR4, 0x9, UPT ;  /* 0x000000090400788c */ /* 0x000fd2000bf05270 */
[----:B------:R-:W-:Y:S05]  /*5a80*/  BRA.U UP0, `(.L_x_8696) ;  /* 0x0000000500fc7547 */ /* 0x000fea000b800000 */
[----:B-1----:R-:W-:Y:S01]  /*5a90*/  IMAD.U32 R4, R5, 0x10000, RZ ;  /* 0x0001000005047824 */ /* 0x002fe200078e00ff */
[----:B------:R-:W-:-:S05]  /*5aa0*/  MOV R5, RZ ;  /* 0x000000ff00057202 */ /* 0x000fca0000000f00 */
[----:B------:R1:W-:Y:S01]  /*5ab0*/  STG.E.64 desc[UR36][R2.64], R4 ;  /* 0x0000000402007986 */ /* 0x0003e2000c101b24 */
[----:B------:R-:W-:Y:S05]  /*5ac0*/  BRA `(.L_x_8697) ;  /* 0x0000000800c87947 */ /* 0x000fea0003800000 */
.L_x_8703:
[----:B-1----:R-:W-:-:S05]  /*5ad0*/  IMAD.U32 R5, R5, 0x10000, RZ ;  /* 0x0001000005057824 */ /* 0x002fca00078e00ff */
[----:B------:R-:W-:-:S04]  /*5ae0*/  F2FP.F16.F32.PACK_AB R5, RZ, R5 ;  /* 0x00000005ff05723e */ /* 0x000fc800000000ff */
[----:B------:R-:W-:-:S05]  /*5af0*/  PRMT R5, R5, 0x5410, RZ ;  /* 0x0000541005057816 */ /* 0x000fca00000000ff */
[----:B------:R1:W-:Y:S01]  /*5b00*/  STG.E desc[UR36][R2.64], R5 ;  /* 0x0000000502007986 */ /* 0x0003e2000c101924 */
[----:B------:R-:W-:Y:S05]  /*5b10*/  BRA `(.L_x_8697) ;  /* 0x0000000800b47947 */ /* 0x000fea0003800000 */
.L_x_8702:
[----:B-1----:R-:W-:-:S04]  /*5b20*/  IMAD.U32 R4, R5, 0x10000, RZ ;  /* 0x0001000005047824 */ /* 0x002fc800078e00ff */
[----:B------:R-:W-:-:S06]  /*5b30*/  FMUL.FTZ R4, R4, 1 ;  /* 0x3f80000004047820 */ /* 0x000fcc0000410000 */
[----:B------:R-:W1:Y:S02]  /*5b40*/  F2F.F64.F32 R4, R4 ;  /* 0x0000000400047310 */ /* 0x000e640000201800 */
[----:B-1----:R1:W-:Y:S01]  /*5b50*/  STG.E.64 desc[UR36][R2.64], R4 ;  /* 0x0000000402007986 */ /* 0x0023e2000c101b24 */
[----:B------:R-:W-:Y:S05]  /*5b60*/  BRA `(.L_x_8697) ;  /* 0x0000000800a07947 */ /* 0x000fea0003800000 */
.L_x_8692:
        /* <DEDUP_REMOVED lines=14> */
.L_x_8707:
[----:B-1----:R-:W-:Y:S01]  /*5c50*/  IMAD.U32 R5, R5, 0x10000, RZ ;  /* 0x0001000005057824 */ /* 0x002fe200078e00ff */
[----:B------:R-:W-:Y:S01]  /*5c60*/  BSSY.RECONVERGENT B0, `(.L_x_8708) ;  /* 0x0000013000007945 */ /* 0x000fe20003800200 */
[----:B0-----:R-:W-:-:S03]  /*5c70*/  IMAD.MOV.U32 R0, RZ, RZ, 0x80 ;  /* 0x00000080ff007424 */ /* 0x001fc600078e00ff */
        /* <DEDUP_REMOVED lines=15> */
.L_x_8710:
[----:B------:R-:W-:-:S04]  /*5d70*/  SHF.R.U32.HI R5, RZ, 0x18, R5 ;  /* 0x00000018ff057819 */ /* 0x000fc80000011605 */
[----:B------:R-:W-:-:S07]  /*5d80*/  LOP3.LUT R0, R0, 0x80, R5, 0xf8, !PT ;  /* 0x0000008000007812 */ /* 0x000fce00078ef805 */
.L_x_8709:
[----:B------:R-:W-:Y:S05]  /*5d90*/  BSYNC.RECONVERGENT B0 ;  /* 0x0000000000007941 */ /* 0x000fea0003800200 */
.L_x_8708:
[----:B------:R0:W-:Y:S01]  /*5da0*/  STG.E.U8 desc[UR36][R2.64], R0 ;  /* 0x0000000002007986 */ /* 0x0001e2000c101124 */
[----:B------:R-:W-:Y:S05]  /*5db0*/  BRA `(.L_x_8697) ;  /* 0x00000008000c7947 */ /* 0x000fea0003800000 */
.L_x_8706:
        /* <DEDUP_REMOVED lines=18> */
.L_x_8713:
[----:B------:R-:W-:-:S04]  /*5ee0*/  SHF.R.U32.HI R5, RZ, 0x18, R5 ;  /* 0x00000018ff057819 */ /* 0x000fc80000011605 */
[----:B------:R-:W-:-:S07]  /*5ef0*/  LOP3.LUT R0, R0, 0x80, R5, 0xf8, !PT ;  /* 0x0000008000007812 */ /* 0x000fce00078ef805 */
.L_x_8712:
[----:B------:R-:W-:Y:S05]  /*5f00*/  BSYNC.RECONVERGENT B0 ;  /* 0x0000000000007941 */ /* 0x000fea0003800200 */
.L_x_8711:
[----:B------:R0:W-:Y:S01]  /*5f10*/  STG.E.U8 desc[UR36][R2.64], R0 ;  /* 0x0000000002007986 */ /* 0x0001e2000c101124 */
[----:B------:R-:W-:Y:S05]  /*5f20*/  BRA `(.L_x_8697) ;  /* 0x0000000400b07947 */ /* 0x000fea0003800000 */
.L_x_8705:
        /* <DEDUP_REMOVED lines=22> */
.L_x_8715:
[----:B-1----:R-:W-:-:S06]  /*6090*/  SHF.L.U32 R5, R5, 0x10, RZ ;  /* 0x0000001005057819 */ /* 0x002fcc00000006ff */
[----:B------:R-:W1:Y:S02]  /*60a0*/  F2I.U64.TRUNC R4, R5 ;  /* 0x0000000500047311 */ /* 0x000e64000020d800 */
[----:B-1----:R1:W-:Y:S01]  /*60b0*/  STG.E.64 desc[UR36][R2.64], R4 ;  /* 0x0000000402007986 */ /* 0x0023e2000c101b24 */
[----:B------:R-:W-:Y:S05]  /*60c0*/  BRA `(.L_x_8697) ;  /* 0x0000000400487947 */ /* 0x000fea0003800000 */
.L_x_8714:
[----:B-1----:R-:W-:-:S06]  /*60d0*/  IMAD.U32 R5, R5, 0x10000, RZ ;  /* 0x0001000005057824 */ /* 0x002fcc00078e00ff */
[----:B------:R-:W1:Y:S02]  /*60e0*/  F2I.FTZ.U32.TRUNC.NTZ R5, R5 ;  /* 0x0000000500057305 */ /* 0x000e64000021f000 */
[----:B-1----:R1:W-:Y:S01]  /*60f0*/  STG.E desc[UR36][R2.64], R5 ;  /* 0x0000000502007986 */ /* 0x0023e2000c101924 */
[----:B------:R-:W-:Y:S05]  /*6100*/  BRA `(.L_x_8697) ;  /* 0x0000000400387947 */ /* 0x000fea0003800000 */
.L_x_8704:
        /* <DEDUP_REMOVED lines=11> */
.L_x_8717:
[----:B-1----:R-:W-:Y:S02]  /*61c0*/  SHF.L.U32 R5, R5, 0x10, RZ ;  /* 0x0000001005057819 */ /* 0x002fe400000006ff */
[----:B------:R-:W-:-:S03]  /*61d0*/  CS2R R6, SRZ ;  /* 0x0000000000067805 */ /* 0x000fc6000001ff00 */
[----:B------:R-:W-:-:S06]  /*61e0*/  FMUL.FTZ R5, R5, 1 ;  /* 0x3f80000005057820 */ /* 0x000fcc0000410000 */
[----:B------:R-:W1:Y:S02]  /*61f0*/  F2F.F64.F32 R4, R5 ;  /* 0x0000000500047310 */ /* 0x000e640000201800 */
[----:B-1----:R1:W-:Y:S01]  /*6200*/  STG.E.128 desc[UR36][R2.64], R4 ;  /* 0x0000000402007986 */ /* 0x0023e2000c101d24 */
[----:B------:R-:W-:Y:S05]  /*6210*/  BRA `(.L_x_8697) ;  /* 0x0000000000f47947 */ /* 0x000fea0003800000 */
.L_x_8716:
[----:B------:R-:W-:-:S09]  /*6220*/  UISETP.NE.AND UP0, UPT, UR4, 0xf, UPT ;  /* 0x0000000f0400788c */ /* 0x000fd2000bf05270 */
[----:B------:R-:W-:Y:S05]  /*6230*/  BRA.U !UP0, `(.L_x_8718) ;  /* 0x0000000108e87547 */ /* 0x000fea000b800000 */
[----:B------:R-:W-:-:S09]  /*6240*/  UISETP.NE.AND UP0, UPT, UR4, 0x17, UPT ;  /* 0x000000170400788c */ /* 0x000fd2000bf05270 */
[----:B------:R-:W-:Y:S05]  /*6250*/  BRA.U !UP0, `(.L_x_8719) ;  /* 0x0000000108907547 */ /* 0x000fea000b800000 */
[----:B------:R-:W-:-:S09]  /*6260*/  UISETP.NE.AND UP0, UPT, UR4, 0x18, UPT ;  /* 0x000000180400788c */ /* 0x000fd2000bf05270 */
[----:B------:R-:W-:Y:S05]  /*6270*/  BRA.U !UP0, `(.L_x_8720) ;  /* 0x0000000108447547 */ /* 0x000fea000b800000 */
.L_x_8696:
[----:B0-----:R-:W-:Y:S01]  /*6280*/  MOV R0, 0x0 ;  /* 0x0000000000007802 */ /* 0x001fe20000000f00 */
        /* <DEDUP_REMOVED lines=15> */
.L_x_8721:
[----:B------:R-:W-:Y:S05]  /*6380*/  BRA `(.L_x_8697) ;  /* 0x0000000000987947 */ /* 0x000fea0003800000 */
.L_x_8720:
[----:B-1----:R-:W-:Y:S01]  /*6390*/  IMAD.U32 R7, R5, 0x10000, RZ ;  /* 0x0001000005077824 */ /* 0x002fe200078e00ff */
[----:B------:R-:W-:Y:S01]  /*63a0*/  BSSY.RECONVERGENT B0, `(.L_x_8722) ;  /* 0x000000c000007945 */ /* 0x000fe20003800200 */
[----:B0-----:R-:W-:-:S03]  /*63b0*/  IMAD.MOV.U32 R0, RZ, RZ, 0x7f ;  /* 0x0000007fff007424 */ /* 0x001fc600078e00ff */
        /* <DEDUP_REMOVED lines=10> */
.L_x_8723:
[----:B------:R-:W-:Y:S05]  /*6460*/  BSYNC.RECONVERGENT B0 ;  /* 0x0000000000007941 */ /* 0x000fea0003800200 */
.L_x_8722:
[----:B------:R-:W-:-:S05]  /*6470*/  LOP3.LUT R5, R0, 0x80, R5, 0xf8, !PT ;  /* 0x0000008000057812 */ /* 0x000fca00078ef805 */
[----:B------:R3:W-:Y:S01]  /*6480*/  STG.E.U8 desc[UR36][R2.64], R5 ;  /* 0x0000000502007986 */ /* 0x0007e2000c101124 */
[----:B------:R-:W-:Y:S05]  /*6490*/  BRA `(.L_x_8697) ;  /* 0x0000000000547947 */ /* 0x000fea0003800000 */
.L_x_8719:
[----:B-1----:R-:W-:Y:S01]  /*64a0*/  SHF.L.U32 R5, R5, 0x10, RZ ;  /* 0x0000001005057819 */ /* 0x002fe200000006ff */
[----:B------:R-:W-:Y:S03]  /*64b0*/  BSSY.RECONVERGENT B0, `(.L_x_8724) ;  /* 0x000000e000007945 */ /* 0x000fe60003800200 */
[----:B------:R-:W-:-:S04]  /*64c0*/  LOP3.LUT R4, R5, 0x7fffffff, RZ, 0xc0, !PT ;  /* 0x7fffffff05047812 */ /* 0x000fc800078ec0ff */
[----:B------:R-:W-:-:S13]  /*64d0*/  ISETP.GT.U32.AND P0, PT, R4, 0x477fffff, PT ;  /* 0x477fffff0400780c */ /* 0x000fda0003f04070 */
[----:B------:R-:W-:Y:S05]  /*64e0*/  @P0 BRA `(.L_x_8725) ;  /* 0x00000000001c0947 */ /* 0x000fea0003800000 */
[----:B------:R-:W-:-:S13]  /*64f0*/  ISETP.GE.U32.AND P0, PT, R4, 0x38800000, PT ;  /* 0x388000000400780c */ /* 0x000fda0003f06070 */
[----:B0-----:R-:W-:-:S04]  /*6500*/  @P0 SHF.R.U32.HI R0, RZ, 0x15, R5 ;  /* 0x00000015ff000819 */ /* 0x001fc80000011605 */
[----:B------:R-:W-:-:S04]  /*6510*/  @P0 LOP3.LUT R0, R0, 0x1, RZ, 0xc0, !PT ;  /* 0x0000000100000812 */ /* 0x000fc800078ec0ff */
[----:B------:R-:W-:-:S04]  /*6520*/  @P0 IADD3 R0, PT, PT, R5, 0x80fffff, R0 ;  /* 0x080fffff05000810 */ /* 0x000fc80007ffe000 */
[----:B------:R-:W-:Y:S01]  /*6530*/  @P0 SHF.R.U32.HI R0, RZ, 0x15, R0 ;  /* 0x00000015ff000819 */ /* 0x000fe20000011600 */
[----:B------:R-:W-:Y:S01]  /*6540*/  @!P0 FADD.FTZ R0, R4, 128 ;  /* 0x4300000004008421 */ /* 0x000fe20000010000 */
[----:B------:R-:W-:Y:S06]  /*6550*/  BRA `(.L_x_8726) ;  /* 0x00000000000c7947 */ /* 0x000fec0003800000 */
.L_x_8725:
[----:B0-----:R-:W-:Y:S01]  /*6560*/  IMAD.MOV.U32 R0, RZ, RZ, 0x7f ;  /* 0x0000007fff007424 */ /* 0x001fe200078e00ff */
[----:B------:R-:W-:-:S04]  /*6570*/  ISETP.GT.U32.AND P0, PT, R4, 0x7f800000, PT ;  /* 0x7f8000000400780c */ /* 0x000fc80003f04070 */
[----:B------:R-:W-:-:S09]  /*6580*/  SEL R0, R0, 0x7c, P0 ;  /* 0x0000007c00007807 */ /* 0x000fd20000000000 */
.L_x_8726:
[----:B------:R-:W-:Y:S05]  /*6590*/  BSYNC.RECONVERGENT B0 ;  /* 0x0000000000007941 */ /* 0x000fea0003800200 */
.L_x_8724:
[----:B------:R-:W-:-:S04]  /*65a0*/  SHF.R.U32.HI R5, RZ, 0x18, R5 ;  /* 0x00000018ff057819 */ /* 0x000fc80000011605 */
[----:B------:R-:W-:-:S05]  /*65b0*/  LOP3.LUT R5, R0, 0x80, R5, 0xf8, !PT ;  /* 0x0000008000057812 */ /* 0x000fca00078ef805 */
[----:B------:R2:W-:Y:S01]  /*65c0*/  STG.E.U8 desc[UR36][R2.64], R5 ;  /* 0x0000000502007986 */ /* 0x0005e2000c101124 */
[----:B------:R-:W-:Y:S05]  /*65d0*/  BRA `(.L_x_8697) ;  /* 0x0000000000047947 */ /* 0x000fea0003800000 */
.L_x_8718:
[----:B-1----:R1:W-:Y:S02]  /*65e0*/  STG.E.U16 desc[UR36][R2.64], R5 ;  /* 0x0000000502007986 */ /* 0x0023e4000c101524 */
.L_x_8697:
[----:B------:R-:W-:-:S07]  /*65f0*/  VIADD R17, R17, 0x80 ;  /* 0x0000008011117836 */ /* 0x000fce0000000000 */
.L_x_8657:
[----:B------:R-:W-:Y:S05]  /*6600*/  BSYNC.RECONVERGENT B6 ;  /* 0x0000000000067941 */ /* 0x000fea0003800200 */
.L_x_8656:
[----:B------:R-:W5:Y:S01]  /*6610*/  LDCU UR4, c[0x0][0x380] ;  /* 0x00007000ff0477ac */ /* 0x000f620008000800 */
[----:B------:R-:W-:Y:S01]  /*6620*/  BSSY.RECONVERGENT B6, `(.L_x_8727) ;  /* 0x0000328000067945 */ /* 0x000fe20003800200 */
[----:B-----5:R-:W-:-:S13]  /*6630*/  ISETP.GE.AND P0, PT, R17, UR4, PT ;  /* 0x0000000411007c0c */ /* 0x020fda000bf06270 */
[----:B------:R-:W-:Y:S05]  /*6640*/  @P0 BRA `(.L_x_8728) ;  /* 0x0000003000940947 */ /* 0x000fea0003800000 */
[----:B------:R-:W5:Y:S01]  /*6650*/  LDCU UR4, c[0x0][0x388] ;  /* 0x00007100ff0477ac */ /* 0x000f620008000800 */
[----:B0-----:R-:W-:Y:S01]  /*6660*/  MOV R0, RZ ;  /* 0x000000ff00007202 */ /* 0x001fe20000000f00 */
        /* <DEDUP_REMOVED lines=301> */
.L_x_8729:
        /* <DEDUP_REMOVED lines=18> */
.L_x_8733:
[----:B------:R-:W2:Y:S02]  /*7a60*/  LDG.E.U8 R2, desc[UR36][R2.64] ;  /* 0x0000002402027981 */ /* 0x000ea4000c1e1100 */
[----:B--2---:R-:W-:-:S04]  /*7a70*/  I2FP.F32.U32 R0, R2 ;  /* 0x0000000200007245 */ /* 0x004fc80000201000 */
[----:B------:R-:W-:Y:S01]  /*7a80*/  F2FP.BF16.F32.PACK_AB R0, RZ, R0 ;  /* 0x00000000ff00723e */ /* 0x000fe200000010ff */
[----:B------:R-:W-:Y:S06]  /*7a90*/  BRA `(.L_x_8735) ;  /* 0x0000000c00a47947 */ /* 0x000fec0003800000 */
.L_x_8732:
        /* <DEDUP_REMOVED lines=10> */
.L_x_8737:
[----:B------:R-:W2:Y:S02]  /*7b40*/  LDG.E R2, desc[UR36][R2.64] ;  /* 0x0000002402027981 */ /* 0x000ea4000c1e1900 */
[----:B--2---:R-:W-:-:S04]  /*7b50*/  I2FP.F32.S32 R0, R2 ;  /* 0x0000000200007245 */ /* 0x004fc80000201400 */
[----:B------:R-:W-:Y:S01]  /*7b60*/  F2FP.BF16.F32.PACK_AB R0, RZ, R0 ;  /* 0x00000000ff00723e */ /* 0x000fe200000010ff */
[----:B------:R-:W-:Y:S06]  /*7b70*/  BRA `(.L_x_8735) ;  /* 0x0000000c006c7947 */ /* 0x000fec0003800000 */
.L_x_8736:
[----:B------:R-:W2:Y:S02]  /*7b80*/  LDG.E.U16 R2, desc[UR36][R2.64] ;  /* 0x0000002402027981 */ /* 0x000ea4000c1e1500 */
[----:B--2---:R-:W0:Y:S02]  /*7b90*/  I2F.S16 R0, R2 ;  /* 0x0000000200007306 */ /* 0x004e240000101400 */
[----:B0-----:R-:W-:Y:S01]  /*7ba0*/  F2FP.BF16.F32.PACK_AB R0, RZ, R0 ;  /* 0x00000000ff00723e */ /* 0x001fe200000010ff */
[----:B------:R-:W-:Y:S06]  /*7bb0*/  BRA `(.L_x_8735) ;  /* 0x0000000c005c7947 */ /* 0x000fec0003800000 */
.L_x_8731:
        /* <DEDUP_REMOVED lines=9> */
.L_x_8739:
[----:B------:R-:W2:Y:S02]  /*7c50*/  LDG.E.U16 R0, desc[UR36][R2.64] ;  /* 0x0000002402007981 */ /* 0x000ea4000c1e1500 */
[----:B--2---:R-:W-:-:S05]  /*7c60*/  HADD2.F32 R0, -RZ, R0.H0_H0 ;  /* 0x20000000ff007230 */ /* 0x004fca0000004100 */
[----:B------:R-:W-:Y:S01]  /*7c70*/  F2FP.BF16.F32.PACK_AB R0, RZ, R0 ;  /* 0x00000000ff00723e */ /* 0x000fe200000010ff */
[----:B------:R-:W-:Y:S06]  /*7c80*/  BRA `(.L_x_8735) ;  /* 0x0000000c00287947 */ /* 0x000fec0003800000 */
.L_x_8738:
        /* <DEDUP_REMOVED lines=9> */
.L_x_8741:
[----:B------:R-:W2:Y:S02]  /*7d20*/  LDG.E.U16 R2, desc[UR36][R2.64] ;  /* 0x0000002402027981 */ /* 0x000ea4000c1e1500 */
[----:B--2---:R-:W-:-:S05]  /*7d30*/  HADD2.F32 R0, -RZ, R2.H0_H0 ;  /* 0x20000002ff007230 */ /* 0x004fca0000004100 */
[----:B------:R-:W-:Y:S01]  /*7d40*/  F2FP.BF16.F32.PACK_AB R0, RZ, R0 ;  /* 0x00000000ff00723e */ /* 0x000fe200000010ff */
[----:B------:R-:W-:Y:S06]  /*7d50*/  BRA `(.L_x_8735) ;  /* 0x0000000800f47947 */ /* 0x000fec0003800000 */
.L_x_8740:
        /* <DEDUP_REMOVED lines=12> */
.L_x_8730:
        /* <DEDUP_REMOVED lines=13> */
.L_x_8744:
        /* <DEDUP_REMOVED lines=12> */
.L_x_8743:
        /* <DEDUP_REMOVED lines=27> */
.L_x_8746:
        /* <DEDUP_REMOVED lines=13> */
.L_x_8745:
[----:B------:R0:W5:Y:S01]  /*8230*/  LDG.E.U16 R0, desc[UR36][R2.64] ;  /* 0x0000002402007981 */ /* 0x000162000c1e1500 */
[----:B------:R-:W-:Y:S05]  /*8240*/  BRA `(.L_x_8735) ;  /* 0x0000000400b87947 */ /* 0x000fea0003800000 */
.L_x_8742:
        /* <DEDUP_REMOVED lines=12> */
.L_x_8749:
        /* <DEDUP_REMOVED lines=21> */
.L_x_8753:
[----:B------:R-:W-:Y:S05]  /*8460*/  BSYNC.RECONVERGENT B1 ;  /* 0x0000000000017941 */ /* 0x000fea0003800200 */
.L_x_8752:
[----:B------:R-:W-:Y:S02]  /*8470*/  SHF.L.U32 R0, R0, 0x14, RZ ;  /* 0x0000001400007819 */ /* 0x000fe400000006ff */
[----:B------:R-:W-:-:S04]  /*8480*/  LEA R2, R2, 0x3b800000, 0x17 ;  /* 0x3b80000002027811 */ /* 0x000fc800078eb8ff */
[----:B------:R-:W-:-:S07]  /*8490*/  LOP3.LUT R0, R2, R0, R7, 0xfe, !PT ;  /* 0x0000000002007212 */ /* 0x000fce00078efe07 */
.L_x_8751:
[----:B------:R-:W-:Y:S05]  /*84a0*/  BSYNC.RECONVERGENT B0 ;  /* 0x0000000000007941 */ /* 0x000fea0003800200 */
.L_x_8750:
[----:B------:R-:W-:Y:S01]  /*84b0*/  F2FP.BF16.F32.PACK_AB R0, RZ, R0 ;  /* 0x00000000ff00723e */ /* 0x000fe200000010ff */
[----:B------:R-:W-:Y:S06]  /*84c0*/  BRA `(.L_x_8735) ;  /* 0x0000000400187947 */ /* 0x000fec0003800000 */
.L_x_8748:
        /* <DEDUP_REMOVED lines=21> */
.L_x_8757:
[----:B------:R-:W-:Y:S05]  /*8620*/  BSYNC.RECONVERGENT B1 ;  /* 0x0000000000017941 */ /* 0x000fea0003800200 */
.L_x_8756:
[----:B------:R-:W-:Y:S01]  /*8630*/  IMAD.SHL.U32 R0, R0, 0x200000, RZ ;  /* 0x0020000000007824 */ /* 0x000fe200078e00ff */
[----:B------:R-:W-:-:S04]  /*8640*/  LEA R2, R2, 0x37800000, 0x17 ;  /* 0x3780000002027811 */ /* 0x000fc800078eb8ff */
[----:B------:R-:W-:-:S07]  /*8650*/  LOP3.LUT R0, R2, R0, R7, 0xfe, !PT ;  /* 0x0000000002007212 */ /* 0x000fce00078efe07 */
.L_x_8755:
[----:B------:R-:W-:Y:S05]  /*8660*/  BSYNC.RECONVERGENT B0 ;  /* 0x0000000000007941 */ /* 0x000fea0003800200 */
.L_x_8754:
[----:B------:R-:W-:Y:S01]  /*8670*/  F2FP.BF16.F32.PACK_AB R0, RZ, R0 ;  /* 0x00000000ff00723e */ /* 0x000fe200000010ff */
[----:B------:R-:W-:Y:S06]  /*8680*/  BRA `(.L_x_8735) ;  /* 0x0000000000a87947 */ /* 0x000fec0003800000 */
.L_x_8747:
        /* <DEDUP_REMOVED lines=14> */
.L_x_8761:
[----:B------:R-:W-:Y:S05]  /*8770*/  BSYNC.RECONVERGENT B0 ;  /* 0x0000000000007941 */ /* 0x000fea0003800200 */
.L_x_8760:
[----:B------:R-:W-:Y:S01]  /*8780*/  F2FP.BF16.F32.PACK_AB R0, RZ, R0 ;  /* 0x00000000ff00723e */ /* 0x000fe200000010ff */
[----:B------:R-:W-:Y:S06]  /*8790*/  BRA `(.L_x_8735) ;  /* 0x0000000000647947 */ /* 0x000fec0003800000 */
.L_x_8734:
        /* <DEDUP_REMOVED lines=16> */
.L_x_8762:
[----:B------:R-:W-:Y:S01]  /*88a0*/  PRMT R0, RZ, 0x7610, R0 ;  /* 0x00007610ff007816 */ /* 0x000fe20000000000 */
[----:B------:R-:W-:Y:S06]  /*88b0*/  BRA `(.L_x_8735) ;  /* 0x00000000001c7947 */ /* 0x000fec0003800000 */
.L_x_8759:
[----:B------:R-:W2:Y:S02]  /*88c0*/  LDG.E.64 R2, desc[UR36][R2.64] ;  /* 0x0000002402027981 */ /* 0x000ea4000c1e1b00 */
[----:B--2---:R-:W0:Y:S02]  /*88d0*/  I2F.U64 R0, R2 ;  /* 0x0000000200007312 */ /* 0x004e240000301000 */
[----:B0-----:R-:W-:Y:S01]  /*88e0*/  F2FP.BF16.F32.PACK_AB R0, RZ, R0 ;  /* 0x00000000ff00723e */ /* 0x001fe200000010ff */
[----:B------:R-:W-:Y:S06]  /*88f0*/  BRA `(.L_x_8735) ;  /* 0x00000000000c7947 */ /* 0x000fec0003800000 */
.L_x_8758:
[----:B------:R-:W2:Y:S02]  /*8900*/  LDG.E R2, desc[UR36][R2.64] ;  /* 0x0000002402027981 */ /* 0x000ea4000c1e1900 */
[----:B--2---:R-:W-:-:S04]  /*8910*/  I2FP.F32.U32 R0, R2 ;  /* 0x0000000200007245 */ /* 0x004fc80000201000 */
[----:B------:R-:W-:-:S07]  /*8920*/  F2FP.BF16.F32.PACK_AB R0, RZ, R0 ;  /* 0x00000000ff00723e */ /* 0x000fce00000010ff */
.L_x_8735:
[----:B------:R-:W1:Y:S01]  /*8930*/  LDCU UR4, c[0x0][0x590] ;  /* 0x0000b200ff0477ac */ /* 0x000e620008000800 */
[----:B-----5:R-:W-:Y:S01]  /*8940*/  SHF.L.U32 R0, R0, 0x10, RZ ;  /* 0x0000001000007819 */ /* 0x020fe200000006ff */
[----:B------:R-:W0:Y:S04]  /*8950*/  LDCU.64 UR6, c[0x0][0x580] ;  /* 0x0000b000ff0677ac */ /* 0x000e280008000a00 */
        /* <DEDUP_REMOVED lines=20> */
.L_x_8766:
[----:B-1----:R-:W-:-:S06]  /*8aa0*/  SHF.L.U32 R5, R5, 0x10, RZ ;  /* 0x0000001005057819 */ /* 0x002fcc00000006ff */
[----:B------:R-:W1:Y:S02]  /*8ab0*/  F2I.S64.TRUNC R4, R5 ;  /* 0x0000000500047311 */ /* 0x000e64000020d900 */
[----:B-1----:R1:W-:Y:S01]  /*8ac0*/  STG.E.U8 desc[UR36][R2.64], R4 ;  /* 0x0000000402007986 */ /* 0x0023e2000c101124 */
[----:B------:R-:W-:Y:S05]  /*8ad0*/  BRA `(.L_x_8768) ;  /* 0x0000000c006c7947 */ /* 0x000fea0003800000 */
.L_x_8765:
        /* <DEDUP_REMOVED lines=10> */
.L_x_8770:
[----:B-1----:R-:W-:-:S06]  /*8b80*/  IMAD.U32 R5, R5, 0x10000, RZ ;  /* 0x0001000005057824 */ /* 0x002fcc00078e00ff */
[----:B------:R-:W1:Y:S02]  /*8b90*/  F2I.FTZ.TRUNC.NTZ R5, R5 ;  /* 0x0000000500057305 */ /* 0x000e64000021f100 */
[----:B-1----:R3:W-:Y:S01]  /*8ba0*/  STG.E desc[UR36][R2.64], R5 ;  /* 0x0000000502007986 */ /* 0x0027e2000c101924 */
[----:B------:R-:W-:Y:S05]  /*8bb0*/  BRA `(.L_x_8768) ;  /* 0x0000000c00347947 */ /* 0x000fea0003800000 */
.L_x_8769:
[----:B-1----:R-:W-:-:S06]  /*8bc0*/  SHF.L.U32 R5, R5, 0x10, RZ ;  /* 0x0000001005057819 */ /* 0x002fcc00000006ff */
[----:B------:R-:W1:Y:S02]  /*8bd0*/  F2I.FTZ.TRUNC.NTZ R5, R5 ;  /* 0x0000000500057305 */ /* 0x000e64000021f100 */
[----:B-1----:R1:W-:Y:S01]  /*8be0*/  STG.E.U16 desc[UR36][R2.64], R5 ;  /* 0x0000000502007986 */ /* 0x0023e2000c101524 */
[----:B------:R-:W-:Y:S05]  /*8bf0*/  BRA `(.L_x_8768) ;  /* 0x0000000c00247947 */ /* 0x000fea0003800000 */
.L_x_8764:
        /* <DEDUP_REMOVED lines=9> */
.L_x_8772:
[----:B01----:R-:W-:-:S05]  /*8c90*/  IMAD.U32 R0, R5, 0x10000, RZ ;  /* 0x0001000005007824 */ /* 0x003fca00078e00ff */
[----:B------:R-:W-:-:S05]  /*8ca0*/  F2FP.F16.F32.PACK_AB R0, RZ, R0 ;  /* 0x00000000ff00723e */ /* 0x000fca00000000ff */
[----:B------:R0:W-:Y:S01]  /*8cb0*/  STG.E.U16 desc[UR36][R2.64], R0 ;  /* 0x0000000002007986 */ /* 0x0001e2000c101524 */
[----:B------:R-:W-:Y:S05]  /*8cc0*/  BRA `(.L_x_8768) ;  /* 0x0000000800f07947 */ /* 0x000fea0003800000 */
.L_x_8771:
[----:B------:R-:W-:-:S09]  /*8cd0*/  UISETP.NE.AND UP0, UPT, UR4, 0x7, UPT ;  /* 0x000000070400788c */ /* 0x000fd2000bf05270 */
[----:B------:R-:W-:Y:S05]  /*8ce0*/  BRA.U !UP0, `(.L_x_8773) ;  /* 0x0000000108347547 */ /* 0x000fea000b800000 */
[----:B------:R-:W-:-:S09]  /*8cf0*/  UISETP.NE.AND UP0, UPT, UR4, 0x8, UPT ;  /* 0x000000080400788c */ /* 0x000fd2000bf05270 */
[----:B------:R-:W-:Y:S05]  /*8d00*/  BRA.U !UP0, `(.L_x_8774) ;  /* 0x0000000108187547 */ /* 0x000fea000b800000 */
[----:B------:R-:W-:-:S09]  /*8d10*/  UISETP.NE.AND UP0, UPT, UR4, 0x9, UPT ;  /* 0x000000090400788c */ /* 0x000fd2000bf05270 */
[----:B------:R-:W-:Y:S05]  /*8d20*/  BRA.U UP0, `(.L_x_8767) ;  /* 0x0000000500fc7547 */ /* 0x000fea000b800000 */
[----:B-1----:R-:W-:Y:S01]  /*8d30*/  SHF.L.U32 R4, R5, 0x10, RZ ;  /* 0x0000001005047819 */ /* 0x002fe200000006ff */
[----:B------:R-:W-:-:S05]  /*8d40*/  IMAD.MOV.U32 R5, RZ, RZ, RZ ;  /* 0x000000ffff057224 */ /* 0x000fca00078e00ff */
[----:B------:R1:W-:Y:S01]  /*8d50*/  STG.E.64 desc[UR36][R2.64], R4 ;  /* 0x0000000402007986 */ /* 0x0003e2000c101b24 */
[----:B------:R-:W-:Y:S05]  /*8d60*/  BRA `(.L_x_8768) ;  /* 0x0000000800c87947 */ /* 0x000fea0003800000 */
.L_x_8774:
[----:B-1----:R-:W-:-:S05]  /*8d70*/  IMAD.U32 R5, R5, 0x10000, RZ ;  /* 0x0001000005057824 */ /* 0x002fca00078e00ff */
[----:B------:R-:W-:-:S04]  /*8d80*/  F2FP.F16.F32.PACK_AB R5, RZ, R5 ;  /* 0x00000005ff05723e */ /* 0x000fc800000000ff */
[----:B------:R-:W-:-:S05]  /*8d90*/  PRMT R5, R5, 0x5410, RZ ;  /* 0x0000541005057816 */ /* 0x000fca00000000ff */
[----:B------:R1:W-:Y:S01]  /*8da0*/  STG.E desc[UR36][R2.64], R5 ;  /* 0x0000000502007986 */ /* 0x0003e2000c101924 */
[----:B------:R-:W-:Y:S05]  /*8db0*/  BRA `(.L_x_8768) ;  /* 0x0000000800b47947 */ /* 0x000fea0003800000 */
.L_x_8773:
[----:B-1----:R-:W-:-:S05]  /*8dc0*/  SHF.L.U32 R4, R5, 0x10, RZ ;  /* 0x0000001005047819 */ /* 0x002fca00000006ff */
[----:B------:R-:W-:-:S06]  /*8dd0*/  FMUL.FTZ R4, R4, 1 ;  /* 0x3f80000004047820 */ /* 0x000fcc0000410000 */
[----:B------:R-:W1:Y:S02]  /*8de0*/  F2F.F64.F32 R4, R4 ;  /* 0x0000000400047310 */ /* 0x000e640000201800 */
[----:B-1----:R1:W-:Y:S01]  /*8df0*/  STG.E.64 desc[UR36][R2.64], R4 ;  /* 0x0000000402007986 */ /* 0x0023e2000c101b24 */
[----:B------:R-:W-:Y:S05]  /*8e00*/  BRA `(.L_x_8768) ;  /* 0x0000000800a07947 */ /* 0x000fea0003800000 */
.L_x_8763:
        /* <DEDUP_REMOVED lines=14> */
.L_x_8778:
[----:B-1----:R-:W-:Y:S01]  /*8ef0*/  IMAD.U32 R5, R5, 0x10000, RZ ;  /* 0x0001000005057824 */ /* 0x002fe200078e00ff */
[----:B------:R-:W-:Y:S01]  /*8f00*/  BSSY.RECONVERGENT B0, `(.L_x_8779) ;  /* 0x0000013000007945 */ /* 0x000fe20003800200 */
[----:B0-----:R-:W-:-:S03]  /*8f10*/  MOV R0, 0x80 ;  /* 0x0000008000007802 */ /* 0x001fc60000000f00 */
        /* <DEDUP_REMOVED lines=15> */
.L_x_8781:
[----:B------:R-:W-:-:S04]  /*9010*/  SHF.R.U32.HI R5, RZ, 0x18, R5 ;  /* 0x00000018ff057819 */ /* 0x000fc80000011605 */
[----:B------:R-:W-:-:S07]  /*9020*/  LOP3.LUT R0, R0, 0x80, R5, 0xf8, !PT ;  /* 0x0000008000007812 */ /* 0x000fce00078ef805 */
.L_x_8780:
[----:B------:R-:W-:Y:S05]  /*9030*/  BSYNC.RECONVERGENT B0 ;  /* 0x0000000000007941 */ /* 0x000fea0003800200 */
.L_x_8779:
[----:B------:R0:W-:Y:S01]  /*9040*/  STG.E.U8 desc[UR36][R2.64], R0 ;  /* 0x0000000002007986 */ /* 0x0001e2000c101124 */
[----:B------:R-:W-:Y:S05]  /*9050*/  BRA `(.L_x_8768) ;  /* 0x00000008000c7947 */ /* 0x000fea0003800000 */
.L_x_8777:
[----:B-1----:R-:W-:Y:S01]  /*9060*/  IMAD.U32 R5, R5, 0x10000, RZ ;  /* 0x0001000005057824 */ /* 0x002fe200078e00ff */
[----:B------:R-:W-:Y:S01]  /*9070*/  BSSY.RECONVERGENT B0, `(.L_x_8782) ;  /* 0x0000013000007945 */ /* 0x000fe20003800200 */
[----:B0-----:R-:W-:-:S03]  /*9080*/  HFMA2 R0, -RZ, RZ, 0, 7.62939453125e-06 ;  /* 0x00000080ff007431 */ /* 0x001fc600000001ff */
        /* <DEDUP_REMOVED lines=15> */
.L_x_8784:
[----:B------:R-:W-:-:S04]  /*9180*/  SHF.R.U32.HI R5, RZ, 0x18, R5 ;  /* 0x00000018ff057819 */ /* 0x000fc80000011605 */
[----:B------:R-:W-:-:S07]  /*9190*/  LOP3.LUT R0, R0, 0x80, R5, 0xf8, !PT ;  /* 0x0000008000007812 */ /* 0x000fce00078ef805 */
.L_x_8783:
[----:B------:R-:W-:Y:S05]  /*91a0*/  BSYNC.RECONVERGENT B0 ;  /* 0x0000000000007941 */ /* 0x000fea0003800200 */
.L_x_8782:
[----:B------:R0:W-:Y:S01]  /*91b0*/  STG.E.U8 desc[UR36][R2.64], R0 ;  /* 0x0000000002007986 */ /* 0x0001e2000c101124 */
[----:B------:R-:W-:Y:S05]  /*91c0*/  BRA `(.L_x_8768) ;  /* 0x0000000400b07947 */ /* 0x000fea0003800000 */
.L_x_8776:
        /* <DEDUP_REMOVED lines=22> */
.L_x_8786:
[----:B-1----:R-:W-:-:S06]  /*9330*/  IMAD.U32 R5, R5, 0x10000, RZ ;  /* 0x0001000005057824 */ /* 0x002fcc00078e00ff */
[----:B------:R-:W1:Y:S02]  /*9340*/  F2I.U64.TRUNC R4, R5 ;  /* 0x0000000500047311 */ /* 0x000e64000020d800 */
[----:B-1----:R1:W-:Y:S01]  /*9350*/  STG.E.64 desc[UR36][R2.64], R4 ;  /* 0x0000000402007986 */ /* 0x0023e2000c101b24 */
[----:B------:R-:W-:Y:S05]  /*9360*/  BRA `(.L_x_8768) ;  /* 0x0000000400487947 */ /* 0x000fea0003800000 */
.L_x_8785:
[----:B-1----:R-:W-:-:S06]  /*9370*/  IMAD.U32 R5, R5, 0x10000, RZ ;  /* 0x0001000005057824 */ /* 0x002fcc00078e00ff */
[----:B------:R-:W1:Y:S02]  /*9380*/  F2I.FTZ.U32.TRUNC.NTZ R5, R5 ;  /* 0x0000000500057305 */ /* 0x000e64000021f000 */
[----:B-1----:R1:W-:Y:S01]  /*9390*/  STG.E desc[UR36][R2.64], R5 ;  /* 0x0000000502007986 */ /* 0x0023e2000c101924 */
[----:B------:R-:W-:Y:S05]  /*93a0*/  BRA `(.L_x_8768) ;  /* 0x0000000400387947 */ /* 0x000fea0003800000 */
.L_x_8775:
        /* <DEDUP_REMOVED lines=11> */
.L_x_8788:
[----:B-1----:R-:W-:Y:S01]  /*9460*/  IMAD.U32 R5, R5, 0x10000, RZ ;  /* 0x0001000005057824 */ /* 0x002fe200078e00ff */
[----:B------:R-:W-:-:S03]  /*9470*/  CS2R R6, SRZ ;  /* 0x0000000000067805 */ /* 0x000fc6000001ff00 */
[----:B------:R-:W-:-:S06]  /*9480*/  FMUL.FTZ R5, R5, 1 ;  /* 0x3f80000005057820 */ /* 0x000fcc0000410000 */
[----:B------:R-:W1:Y:S02]  /*9490*/  F2F.F64.F32 R4, R5 ;  /* 0x0000000500047310 */ /* 0x000e640000201800 */
[----:B-1----:R1:W-:Y:S01]  /*94a0*/  STG.E.128 desc[UR36][R2.64], R4 ;  /* 0x0000000402007986 */ /* 0x0023e2000c101d24 */
[----:B------:R-:W-:Y:S05]  /*94b0*/  BRA `(.L_x_8768) ;  /* 0x0000000000f47947 */ /* 0x000fea0003800000 */
.L_x_8787:
[----:B------:R-:W-:-:S09]  /*94c0*/  UISETP.NE.AND UP0, UPT, UR4, 0xf, UPT ;  /* 0x0000000f0400788c */ /* 0x000fd2000bf05270 */
[----:B------:R-:W-:Y:S05]  /*94d0*/  BRA.U !UP0, `(.L_x_8789) ;  /* 0x0000000108e87547 */ /* 0x000fea000b800000 */
[----:B------:R-:W-:-:S09]  /*94e0*/  UISETP.NE.AND UP0, UPT, UR4, 0x17, UPT ;  /* 0x000000170400788c */ /* 0x000fd2000bf05270 */
[----:B------:R-:W-:Y:S05]  /*94f0*/  BRA.U !UP0, `(.L_x_8790) ;  /* 0x0000000108907547 */ /* 0x000fea000b800000 */
[----:B------:R-:W-:-:S09]  /*9500*/  UISETP.NE.AND UP0, UPT, UR4, 0x18, UPT ;  /* 0x000000180400788c */ /* 0x000fd2000bf05270 */
[----:B------:R-:W-:Y:S05]  /*9510*/  BRA.U !UP0, `(.L_x_8791) ;  /* 0x0000000108447547 */ /* 0x000fea000b800000 */
.L_x_8767:
        /* <DEDUP_REMOVED lines=16> */
.L_x_8792:
[----:B------:R-:W-:Y:S05]  /*9620*/  BRA `(.L_x_8768) ;  /* 0x0000000000987947 */ /* 0x000fea0003800000 */
.L_x_8791:
[----:B-1----:R-:W-:Y:S01]  /*9630*/  IMAD.U32 R7, R5, 0x10000, RZ ;  /* 0x0001000005077824 */ /* 0x002fe200078e00ff */
[----:B------:R-:W-:Y:S01]  /*9640*/  BSSY.RECONVERGENT B0, `(.L_x_8793) ;  /* 0x000000c000007945 */ /* 0x000fe20003800200 */
[----:B0-----:R-:W-:-:S03]  /*9650*/  MOV R0, 0x7f ;  /* 0x0000007f00007802 */ /* 0x001fc60000000f00 */
        /* <DEDUP_REMOVED lines=10> */
.L_x_8794:
[----:B------:R-:W-:Y:S05]  /*9700*/  BSYNC.RECONVERGENT B0 ;  /* 0x0000000000007941 */ /* 0x000fea0003800200 */
.L_x_8793:
[----:B------:R-:W-:-:S05]  /*9710*/  LOP3.LUT R5, R0, 0x80, R5, 0xf8, !PT ;  /* 0x0000008000057812 */ /* 0x000fca00078ef805 */
[----:B------:R0:W-:Y:S01]  /*9720*/  STG.E.U8 desc[UR36][R2.64], R5 ;  /* 0x0000000502007986 */ /* 0x0001e2000c101124 */
[----:B------:R-:W-:Y:S05]  /*9730*/  BRA `(.L_x_8768) ;  /* 0x0000000000547947 */ /* 0x000fea0003800000 */
.L_x_8790:
[----:B-1----:R-:W-:Y:S01]  /*9740*/  IMAD.U32 R5, R5, 0x10000, RZ ;  /* 0x0001000005057824 */ /* 0x002fe200078e00ff */
[----:B------:R-:W-:Y:S04]  /*9750*/  BSSY.RECONVERGENT B0, `(.L_x_8795) ;  /* 0x000000e000007945 */ /* 0x000fe80003800200 */
        /* <DEDUP_REMOVED lines=10> */
.L_x_8796:
[----:B0-----:R-:W-:Y:S01]  /*9800*/  IMAD.MOV.U32 R0, RZ, RZ, 0x7f ;  /* 0x0000007fff007424 */ /* 0x001fe200078e00ff */
[----:B------:R-:W-:-:S04]  /*9810*/  ISETP.GT.U32.AND P0, PT, R4, 0x7f800000, PT ;  /* 0x7f8000000400780c */ /* 0x000fc80003f04070 */
[----:B------:R-:W-:-:S09]  /*9820*/  SEL R0, R0, 0x7c, P0 ;  /* 0x0000007c00007807 */ /* 0x000fd20000000000 */
.L_x_8797:
[----:B------:R-:W-:Y:S05]  /*9830*/  BSYNC.RECONVERGENT B0 ;  /* 0x0000000000007941 */ /* 0x000fea0003800200 */
.L_x_8795:
[----:B------:R-:W-:-:S04]  /*9840*/  SHF.R.U32.HI R5, RZ, 0x18, R5 ;  /* 0x00000018ff057819 */ /* 0x000fc80000011605 */
[----:B------:R-:W-:-:S05]  /*9850*/  LOP3.LUT R5, R0, 0x80, R5, 0xf8, !PT ;  /* 0x0000008000057812 */ /* 0x000fca00078ef805 */
[----:B------:R0:W-:Y:S01]  /*9860*/  STG.E.U8 desc[UR36][R2.64], R5 ;  /* 0x0000000502007986 */ /* 0x0001e2000c101124 */
[----:B------:R-:W-:Y:S05]  /*9870*/  BRA `(.L_x_8768) ;  /* 0x0000000000047947 */ /* 0x000fea0003800000 */
.L_x_8789:
[----:B-1----:R1:W-:Y:S02]  /*9880*/  STG.E.U16 desc[UR36][R2.64], R5 ;  /* 0x0000000502007986 */ /* 0x0023e4000c101524 */
.L_x_8768:
[----:B------:R-:W-:-:S07]  /*9890*/  IADD3 R17, PT, PT, R17, 0x80, RZ ;  /* 0x0000008011117810 */ /* 0x000fce0007ffe0ff */
.L_x_8728:
[----:B------:R-:W-:Y:S05]  /*98a0*/  BSYNC.RECONVERGENT B6 ;  /* 0x0000000000067941 */ /* 0x000fea0003800200 */
.L_x_8727:
[----:B------:R-:W5:Y:S02]  /*98b0*/  LDCU UR4, c[0x0][0x380] ;  /* 0x00007000ff0477ac */ /* 0x000f640008000800 */
[----:B-----5:R-:W-:-:S13]  /*98c0*/  ISETP.GE.AND P0, PT, R17, UR4, PT ;  /* 0x0000000411007c0c */ /* 0x020fda000bf06270 */
[----:B------:R-:W-:Y:S05]  /*98d0*/  @P0 EXIT ;  /* 0x000000000000094d */ /* 0x000fea0003800000 */
        /* <DEDUP_REMOVED lines=303> */
.L_x_8798:
        /* <DEDUP_REMOVED lines=20> */
.L_x_8802:
[----:B------:R-:W2:Y:S02]  /*ad10*/  LDG.E.U8 R2, desc[UR36][R2.64] ;  /* 0x0000002402027981 */ /* 0x000ea4000c1e1100 */
[----:B--2---:R-:W-:-:S04]  /*ad20*/  I2FP.F32.U32 R0, R2 ;  /* 0x0000000200007245 */ /* 0x004fc80000201000 */
[----:B------:R-:W-:Y:S01]  /*ad30*/  F2FP.BF16.F32.PACK_AB R0, RZ, R0 ;  /* 0x00000000ff00723e */ /* 0x000fe200000010ff */
[----:B------:R-:W-:Y:S06]  /*ad40*/  BRA `(.L_x_8804) ;  /* 0x0000000c00a47947 */ /* 0x000fec0003800000 */
.L_x_8801:
        /* <DEDUP_REMOVED lines=10> */
.L_x_8806:
[----:B------:R-:W2:Y:S02]  /*adf0*/  LDG.E R2, desc[UR36][R2.64] ;  /* 0x0000002402027981 */ /* 0x000ea4000c1e1900 */
[----:B--2---:R-:W-:-:S04]  /*ae00*/  I2FP.F32.S32 R0, R2 ;  /* 0x0000000200007245 */ /* 0x004fc80000201400 */
[----:B------:R-:W-:Y:S01]  /*ae10*/  F2FP.BF16.F32.PACK_AB R0, RZ, R0 ;  /* 0x00000000ff00723e */ /* 0x000fe200000010ff */
[----:B------:R-:W-:Y:S06]  /*ae20*/  BRA `(.L_x_8804) ;  /* 0x0000000c006c7947 */ /* 0x000fec0003800000 */
.L_x_8805:
[----:B------:R-:W2:Y:S02]  /*ae30*/  LDG.E.U16 R2, desc[UR36][R2.64] ;  /* 0x0000002402027981 */ /* 0x000ea4000c1e1500 */
[----:B--2---:R-:W0:Y:S02]  /*ae40*/  I2F.S16 R0, R2 ;  /* 0x0000000200007306 */ /* 0x004e240000101400 */
[----:B0-----:R-:W-:Y:S01]  /*ae50*/  F2FP.BF16.F32.PACK_AB R0, RZ, R0 ;  /* 0x00000000ff00723e */ /* 0x001fe200000010ff */
[----:B------:R-:W-:Y:S06]  /*ae60*/  BRA `(.L_x_8804) ;  /* 0x0000000c005c7947 */ /* 0x000fec0003800000 */
.L_x_8800:
        /* <DEDUP_REMOVED lines=9> */
.L_x_8808:
[----:B------:R-:W2:Y:S02]  /*af00*/  LDG.E.U16 R0, desc[UR36][R2.64] ;  /* 0x0000002402007981 */ /* 0x000ea4000c1e1500 */
[----:B--2---:R-:W-:-:S05]  /*af10*/  HADD2.F32 R0, -RZ, R0.H0_H0 ;  /* 0x20000000ff007230 */ /* 0x004fca0000004100 */
[----:B------:R-:W-:Y:S01]  /*af20*/  F2FP.BF16.F32.PACK_AB R0, RZ, R0 ;  /* 0x00000000ff00723e */ /* 0x000fe200000010ff */
[----:B------:R-:W-:Y:S06]  /*af30*/  BRA `(.L_x_8804) ;  /* 0x0000000c00287947 */ /* 0x000fec0003800000 */
.L_x_8807:
        /* <DEDUP_REMOVED lines=9> */
.L_x_8810:
[----:B------:R-:W2:Y:S02]  /*afd0*/  LDG.E.U16 R2, desc[UR36][R2.64] ;  /* 0x0000002402027981 */ /* 0x000ea4000c1e1500 */
[----:B--2---:R-:W-:-:S05]  /*afe0*/  HADD2.F32 R0, -RZ, R2.H0_H0 ;  /* 0x20000002ff007230 */ /* 0x004fca0000004100 */
[----:B------:R-:W-:Y:S01]  /*aff0*/  F2FP.BF16.F32.PACK_AB R0, RZ, R0 ;  /* 0x00000000ff00723e */ /* 0x000fe200000010ff */
[----:B------:R-:W-:Y:S06]  /*b000*/  BRA `(.L_x_8804) ;  /* 0x0000000800f47947 */ /* 0x000fec0003800000 */
.L_x_8809:
        /* <DEDUP_REMOVED lines=12> */
.L_x_8799:
        /* <DEDUP_REMOVED lines=13> */
.L_x_8813:
        /* <DEDUP_REMOVED lines=12> */
.L_x_8812:
        /* <DEDUP_REMOVED lines=27> */
.L_x_8815:
        /* <DEDUP_REMOVED lines=13> */
.L_x_8814:
[----:B------:R0:W5:Y:S01]  /*b4e0*/  LDG.E.U16 R0, desc[UR36][R2.64] ;  /* 0x0000002402007981 */ /* 0x000162000c1e1500 */
[----:B------:R-:W-:Y:S05]  /*b4f0*/  BRA `(.L_x_8804) ;  /* 0x0000000400b87947 */ /* 0x000fea0003800000 */
.L_x_8811:
        /* <DEDUP_REMOVED lines=12> */
.L_x_8818:
        /* <DEDUP_REMOVED lines=21> */
.L_x_8822:
[----:B------:R-:W-:Y:S05]  /*b710*/  BSYNC.RECONVERGENT B1 ;  /* 0x0000000000017941 */ /* 0x000fea0003800200 */
.L_x_8821:
[----:B------:R-:W-:Y:S01]  /*b720*/  IMAD.SHL.U32 R0, R0, 0x100000, RZ ;  /* 0x0010000000007824 */ /* 0x000fe200078e00ff */
[----:B------:R-:W-:-:S04]  /*b730*/  LEA R2, R2, 0x3b800000, 0x17 ;  /* 0x3b80000002027811 */ /* 0x000fc800078eb8ff */
[----:B------:R-:W-:-:S07]  /*b740*/  LOP3.LUT R0, R2, R0, R7, 0xfe, !PT ;  /* 0x0000000002007212 */ /* 0x000fce00078efe07 */
.L_x_8820:
[----:B------:R-:W-:Y:S05]  /*b750*/  BSYNC.RECONVERGENT B0 ;  /* 0x0000000000007941 */ /* 0x000fea0003800200 */
.L_x_8819:
[----:B------:R-:W-:Y:S01]  /*b760*/  F2FP.BF16.F32.PACK_AB R0, RZ, R0 ;  /* 0x00000000ff00723e */ /* 0x000fe200000010ff */
[----:B------:R-:W-:Y:S06]  /*b770*/  BRA `(.L_x_8804) ;  /* 0x0000000400187947 */ /* 0x000fec0003800000 */
.L_x_8817:
        /* <DEDUP_REMOVED lines=21> */
.L_x_8826:
[----:B------:R-:W-:Y:S05]  /*b8d0*/  BSYNC.RECONVERGENT B1 ;  /* 0x0000000000017941 */ /* 0x000fea0003800200 */
.L_x_8825:
[----:B------:R-:W-:Y:S01]  /*b8e0*/  IMAD.SHL.U32 R0, R0, 0x200000, RZ ;  /* 0x0020000000007824 */ /* 0x000fe200078e00ff */
[----:B------:R-:W-:-:S04]  /*b8f0*/  LEA R2, R2, 0x37800000, 0x17 ;  /* 0x3780000002027811 */ /* 0x000fc800078eb8ff */
[----:B------:R-:W-:-:S07]  /*b900*/  LOP3.LUT R0, R2, R0, R7, 0xfe, !PT ;  /* 0x0000000002007212 */ /* 0x000fce00078efe07 */
.L_x_8824:
[----:B------:R-:W-:Y:S05]  /*b910*/  BSYNC.RECONVERGENT B0 ;  /* 0x0000000000007941 */ /* 0x000fea0003800200 */
.L_x_8823:
[----:B------:R-:W-:Y:S01]  /*b920*/  F2FP.BF16.F32.PACK_AB R0, RZ, R0 ;  /* 0x00000000ff00723e */ /* 0x000fe200000010ff */
[----:B------:R-:W-:Y:S06]  /*b930*/  BRA `(.L_x_8804) ;  /* 0x0000000000a87947 */ /* 0x000fec0003800000 */
.L_x_8816:
        /* <DEDUP_REMOVED lines=14> */
.L_x_8830:
[----:B------:R-:W-:Y:S05]  /*ba20*/  BSYNC.RECONVERGENT B0 ;  /* 0x0000000000007941 */ /* 0x000fea0003800200 */
.L_x_8829:
[----:B------:R-:W-:Y:S01]  /*ba30*/  F2FP.BF16.F32.PACK_AB R0, RZ, R0 ;  /* 0x00000000ff00723e */ /* 0x000fe200000010ff */
[----:B------:R-:W-:Y:S06]  /*ba40*/  BRA `(.L_x_8804) ;  /* 0x0000000000647947 */ /* 0x000fec0003800000 */
.L_x_8803:
        /* <DEDUP_REMOVED lines=16> */
.L_x_8831:
[----:B------:R-:W-:Y:S01]  /*bb50*/  PRMT R0, RZ, 0x7610, R0 ;  /* 0x00007610ff007816 */ /* 0x000fe20000000000 */
[----:B------:R-:W-:Y:S06]  /*bb60*/  BRA `(.L_x_8804) ;  /* 0x00000000001c7947 */ /* 0x000fec0003800000 */
.L_x_8828:
[----:B------:R-:W2:Y:S02]  /*bb70*/  LDG.E.64 R2, desc[UR36][R2.64] ;  /* 0x0000002402027981 */ /* 0x000ea4000c1e1b00 */
[----:B--2---:R-:W0:Y:S02]  /*bb80*/  I2F.U64 R0, R2 ;  /* 0x0000000200007312 */ /* 0x004e240000301000 */
[----:B0-----:R-:W-:Y:S01]  /*bb90*/  F2FP.BF16.F32.PACK_AB R0, RZ, R0 ;  /* 0x00000000ff00723e */ /* 0x001fe200000010ff */
[----:B------:R-:W-:Y:S06]  /*bba0*/  BRA `(.L_x_8804) ;  /* 0x00000000000c7947 */ /* 0x000fec0003800000 */
.L_x_8827:
[----:B------:R-:W2:Y:S02]  /*bbb0*/  LDG.E R2, desc[UR36][R2.64] ;  /* 0x0000002402027981 */ /* 0x000ea4000c1e1900 */
[----:B--2---:R-:W-:-:S04]  /*bbc0*/  I2FP.F32.U32 R0, R2 ;  /* 0x0000000200007245 */ /* 0x004fc80000201000 */
[----:B------:R-:W-:-:S07]  /*bbd0*/  F2FP.BF16.F32.PACK_AB R0, RZ, R0 ;  /* 0x00000000ff00723e */ /* 0x000fce00000010ff */
.L_x_8804:
[----:B------:R-:W1:Y:S01]  /*bbe0*/  LDCU UR4, c[0x0][0x590] ;  /* 0x0000b200ff0477ac */ /* 0x000e620008000800 */
[----:B-----5:R-:W-:-:S04]  /*bbf0*/  IMAD.U32 R0, R0, 0x10000, RZ ;  /* 0x0001000000007824 */ /* 0x020fc800078e00ff */
[----:B-1----:R-:W-:Y:S01]  /*bc00*/  FMUL.FTZ R0, R0, UR4 ;  /* 0x0000000400007c20 */ /* 0x002fe20008410000 */
[----:B------:R-:W-:-:S04]  /*bc10*/  UPRMT UR4, UR41, 0x9910, URZ ;  /* 0x0000991029047896 */ /* 0x000fc800080000ff */
[----:B------:R-:W-:Y:S01]  /*bc20*/  UISETP.GT.AND UP0, UPT, UR4, 0x9, UPT ;  /* 0x000000090400788c */ /* 0x000fe2000bf04270 */
        /* <DEDUP_REMOVED lines=11> */
[----:B01----:R-:W-:-:S04]  /*bce0*/  SHF.L.U32 R0, R3, 0x10, RZ ;  /* 0x0000001003007819 */ /* 0x003fc800000006ff */
[----:B------:R-:W0:Y:S02]  /*bcf0*/  F2I.FTZ.TRUNC.NTZ R3, R0 ;  /* 0x0000000000037305 */ /* 0x000e24000021f100 */
[----:B0-----:R-:W-:Y:S01]  /*bd00*/  STG.E.U8 desc[UR36][R16.64], R3 ;  /* 0x0000000310007986 */ /* 0x001fe2000c101124 */
[----:B------:R-:W-:Y:S05]  /*bd10*/  EXIT ;  /* 0x000000000000794d */ /* 0x000fea0003800000 */
.L_x_8835:
[----:B-1----:R-:W-:-:S06]  /*bd20*/  IMAD.U32 R3, R3, 0x10000, RZ ;  /* 0x0001000003037824 */ /* 0x002fcc00078e00ff */
[----:B------:R-:W1:Y:S02]  /*bd30*/  F2I.S64.TRUNC R2, R3 ;  /* 0x0000000300027311 */ /* 0x000e64000020d900 */
[----:B-1----:R-:W-:Y:S01]  /*bd40*/  STG.E.U8 desc[UR36][R16.64], R2 ;  /* 0x0000000210007986 */ /* 0x002fe2000c101124 */
[----:B------:R-:W-:Y:S05]  /*bd50*/  EXIT ;  /* 0x000000000000794d */ /* 0x000fea0003800000 */
.L_x_8834:
        /* <DEDUP_REMOVED lines=8> */
[----:B-1----:R-:W-:Y:S01]  /*bde0*/  STG.E.64 desc[UR36][R16.64], R2 ;  /* 0x0000000210007986 */ /* 0x002fe2000c101b24 */
[----:B------:R-:W-:Y:S05]  /*bdf0*/  EXIT ;  /* 0x000000000000794d */ /* 0x000fea0003800000 */
.L_x_8838:
[----:B-1----:R-:W-:-:S06]  /*be00*/  SHF.L.U32 R3, R3, 0x10, RZ ;  /* 0x0000001003037819 */ /* 0x002fcc00000006ff */
[----:B------:R-:W1:Y:S02]  /*be10*/  F2I.FTZ.TRUNC.NTZ R3, R3 ;  /* 0x0000000300037305 */ /* 0x000e64000021f100 */
[----:B-1----:R-:W-:Y:S01]  /*be20*/  STG.E desc[UR36][R16.64], R3 ;  /* 0x0000000310007986 */ /* 0x002fe2000c101924 */
[----:B------:R-:W-:Y:S05]  /*be30*/  EXIT ;  /* 0x000000000000794d */ /* 0x000fea0003800000 */
.L_x_8837:
[----:B-1----:R-:W-:-:S06]  /*be40*/  IMAD.U32 R3, R3, 0x10000, RZ ;  /* 0x0001000003037824 */ /* 0x002fcc00078e00ff */
[----:B------:R-:W1:Y:S02]  /*be50*/  F2I.FTZ.TRUNC.NTZ R3, R3 ;  /* 0x0000000300037305 */ /* 0x000e64000021f100 */
[----:B-1----:R-:W-:Y:S01]  /*be60*/  STG.E.U16 desc[UR36][R16.64], R3 ;  /* 0x0000000310007986 */ /* 0x002fe2000c101524 */
[----:B------:R-:W-:Y:S05]  /*be70*/  EXIT ;  /* 0x000000000000794d */ /* 0x000fea0003800000 */
.L_x_8833:
        /* <DEDUP_REMOVED lines=9> */
.L_x_8840:
[----:B01----:R-:W-:-:S04]  /*bf10*/  SHF.L.U32 R0, R3, 0x10, RZ ;  /* 0x0000001003007819 */ /* 0x003fc800000006ff */
[----:B------:R-:W-:-:S05]  /*bf20*/  F2FP.F16.F32.PACK_AB R0, RZ, R0 ;  /* 0x00000000ff00723e */ /* 0x000fca00000000ff */
[----:B------:R-:W-:Y:S01]  /*bf30*/  STG.E.U16 desc[UR36][R16.64], R0 ;  /* 0x0000000010007986 */ /* 0x000fe2000c101524 */
[----:B------:R-:W-:Y:S05]  /*bf40*/  EXIT ;  /* 0x000000000000794d */ /* 0x000fea0003800000 */
.L_x_8839:
        /* <DEDUP_REMOVED lines=8> */
[----:B------:R-:W-:Y:S01]  /*bfd0*/  STG.E.64 desc[UR36][R16.64], R2 ;  /* 0x0000000210007986 */ /* 0x000fe2000c101b24 */
[----:B------:R-:W-:Y:S05]  /*bfe0*/  EXIT ;  /* 0x000000000000794d */ /* 0x000fea0003800000 */
.L_x_8842:
[----:B-1----:R-:W-:-:S04]  /*bff0*/  SHF.L.U32 R3, R3, 0x10, RZ ;  /* 0x0000001003037819 */ /* 0x002fc800000006ff */
[----:B------:R-:W-:-:S04]  /*c000*/  F2FP.F16.F32.PACK_AB R3, RZ, R3 ;  /* 0x00000003ff03723e */ /* 0x000fc800000000ff */
[----:B------:R-:W-:-:S05]  /*c010*/  PRMT R3, R3, 0x5410, RZ ;  /* 0x0000541003037816 */ /* 0x000fca00000000ff */
[----:B------:R-:W-:Y:S01]  /*c020*/  STG.E desc[UR36][R16.64], R3 ;  /* 0x0000000310007986 */ /* 0x000fe2000c101924 */
[----:B------:R-:W-:Y:S05]  /*c030*/  EXIT ;  /* 0x000000000000794d */ /* 0x000fea0003800000 */
.L_x_8841:
[----:B-1----:R-:W-:-:S04]  /*c040*/  IMAD.U32 R2, R3, 0x10000, RZ ;  /* 0x0001000003027824 */ /* 0x002fc800078e00ff */
[----:B------:R-:W-:-:S06]  /*c050*/  FMUL.FTZ R2, R2, 1 ;  /* 0x3f80000002027820 */ /* 0x000fcc0000410000 */
[----:B------:R-:W1:Y:S02]  /*c060*/  F2F.F64.F32 R2, R2 ;  /* 0x0000000200027310 */ /* 0x000e640000201800 */
[----:B-1----:R-:W-:Y:S01]  /*c070*/  STG.E.64 desc[UR36][R16.64], R2 ;  /* 0x0000000210007986 */ /* 0x002fe2000c101b24 */
[----:B------:R-:W-:Y:S05]  /*c080*/  EXIT ;  /* 0x000000000000794d */ /* 0x000fea0003800000 */
.L_x_8832:
        /* <DEDUP_REMOVED lines=14> */
.L_x_8846:
[----:B-1----:R-:W-:Y:S01]  /*c170*/  SHF.L.U32 R3, R3, 0x10, RZ ;  /* 0x0000001003037819 */ /* 0x002fe200000006ff */
[----:B------:R-:W-:Y:S01]  /*c180*/  BSSY.RECONVERGENT B0, `(.L_x_8847) ;  /* 0x0000013000007945 */ /* 0x000fe20003800200 */
[----:B------:R-:W-:Y:S02]  /*c190*/  IMAD.MOV.U32 R8, RZ, RZ, 0x80 ;  /* 0x00000080ff087424 */ /* 0x000fe400078e00ff */
[----:B------:R-:W-:-:S04]  /*c1a0*/  LOP3.LUT R2, R3, 0x7fffffff, RZ, 0xc0, !PT ;  /* 0x7fffffff03027812 */ /* 0x000fc800078ec0ff */
[----:B------:R-:W-:-:S13]  /*c1b0*/  ISETP.GT.U32.AND P0, PT, R2, 0x437fffff, PT ;  /* 0x437fffff0200780c */ /* 0x000fda0003f04070 */
[----:B------:R-:W-:Y:S05]  /*c1c0*/  @P0 BRA `(.L_x_8848) ;  /* 0x0000000000380947 */ /* 0x000fea0003800000 */
[----:B------:R-:W-:-:S13]  /*c1d0*/  ISETP.GE.U32.AND P0, PT, R2, 0x3c000000, PT ;  /* 0x3c0000000200780c */ /* 0x000fda0003f06070 */
[----:B0-----:R-:W-:-:S04]  /*c1e0*/  @P0 SHF.R.U32.HI R0, RZ, 0x14, R3 ;  /* 0x00000014ff000819 */ /* 0x001fc80000011603 */
        /* <DEDUP_REMOVED lines=9> */
.L_x_8849:
[----:B------:R-:W-:-:S04]  /*c280*/  SHF.R.U32.HI R3, RZ, 0x18, R3 ;  /* 0x00000018ff037819 */ /* 0x000fc80000011603 */
[----:B------:R-:W-:-:S04]  /*c290*/  LOP3.LUT R0, R0, 0x80, R3, 0xf8, !PT ;  /* 0x0000008000007812 */ /* 0x000fc800078ef803 */
[----:B------:R-:W-:-:S07]  /*c2a0*/  PRMT R8, R0, 0x7610, R8 ;  /* 0x0000761000087816 */ /* 0x000fce0000000008 */
.L_x_8848:
[----:B------:R-:W-:Y:S05]  /*c2b0*/  BSYNC.RECONVERGENT B0 ;  /* 0x0000000000007941 */ /* 0x000fea0003800200 */
.L_x_8847:
[----:B------:R-:W-:Y:S01]  /*c2c0*/  STG.E.U8 desc[UR36][R16.64], R8 ;  /* 0x0000000810007986 */ /* 0x000fe2000c101124 */
[----:B------:R-:W-:Y:S05]  /*c2d0*/  EXIT ;  /* 0x000000000000794d */ /* 0x000fea0003800000 */
.L_x_8845:
[----:B-1----:R-:W-:Y:S01]  /*c2e0*/  IMAD.U32 R3, R3, 0x10000, RZ ;  /* 0x0001000003037824 */ /* 0x002fe200078e00ff */
[----:B------:R-:W-:Y:S01]  /*c2f0*/  BSSY.RECONVERGENT B0, `(.L_x_8850) ;  /* 0x0000013000007945 */ /* 0x000fe20003800200 */
[----:B------:R-:W-:-:S03]  /*c300*/  MOV R8, 0x80 ;  /* 0x0000008000087802 */ /* 0x000fc60000000f00 */
        /* <DEDUP_REMOVED lines=14> */
.L_x_8852:
[----:B------:R-:W-:-:S04]  /*c3f0*/  SHF.R.U32.HI R3, RZ, 0x18, R3 ;  /* 0x00000018ff037819 */ /* 0x000fc80000011603 */
[----:B------:R-:W-:-:S04]  /*c400*/  LOP3.LUT R0, R0, 0x80, R3, 0xf8, !PT ;  /* 0x0000008000007812 */ /* 0x000fc800078ef803 */
[----:B------:R-:W-:-:S07]  /*c410*/  PRMT R8, R0, 0x7610, R8 ;  /* 0x0000761000087816 */ /* 0x000fce0000000008 */
.L_x_8851:
[----:B------:R-:W-:Y:S05]  /*c420*/  BSYNC.RECONVERGENT B0 ;  /* 0x0000000000007941 */ /* 0x000fea0003800200 */
.L_x_8850:
[----:B------:R-:W-:Y:S01]  /*c430*/  STG.E.U8 desc[UR36][R16.64], R8 ;  /* 0x0000000810007986 */ /* 0x000fe2000c101124 */
[----:B------:R-:W-:Y:S05]  /*c440*/  EXIT ;  /* 0x000000000000794d */ /* 0x000fea0003800000 */
.L_x_8844:
        /* <DEDUP_REMOVED lines=22> */
.L_x_8854:
[----:B-1----:R-:W-:-:S06]  /*c5b0*/  SHF.L.U32 R3, R3, 0x10, RZ ;  /* 0x0000001003037819 */ /* 0x002fcc00000006ff */
[----:B------:R-:W1:Y:S02]  /*c5c0*/  F2I.U64.TRUNC R2, R3 ;  /* 0x0000000300027311 */ /* 0x000e64000020d800 */
[----:B-1----:R-:W-:Y:S01]  /*c5d0*/  STG.E.64 desc[UR36][R16.64], R2 ;  /* 0x0000000210007986 */ /* 0x002fe2000c101b24 */
[----:B------:R-:W-:Y:S05]  /*c5e0*/  EXIT ;  /* 0x000000000000794d */ /* 0x000fea0003800000 */
.L_x_8853:
[----:B-1----:R-:W-:-:S06]  /*c5f0*/  IMAD.U32 R3, R3, 0x10000, RZ ;  /* 0x0001000003037824 */ /* 0x002fcc00078e00ff */
[----:B------:R-:W1:Y:S02]  /*c600*/  F2I.FTZ.U32.TRUNC.NTZ R3, R3 ;  /* 0x0000000300037305 */ /* 0x000e64000021f000 */
[----:B-1----:R-:W-:Y:S01]  /*c610*/  STG.E desc[UR36][R16.64], R3 ;  /* 0x0000000310007986 */ /* 0x002fe2000c101924 */
[----:B------:R-:W-:Y:S05]  /*c620*/  EXIT ;  /* 0x000000000000794d */ /* 0x000fea0003800000 */
.L_x_8843:
        /* <DEDUP_REMOVED lines=11> */
.L_x_8856:
[----:B-1----:R-:W-:Y:S02]  /*c6e0*/  SHF.L.U32 R3, R3, 0x10, RZ ;  /* 0x0000001003037819 */ /* 0x002fe400000006ff */
[----:B------:R-:W-:-:S03]  /*c6f0*/  CS2R R6, SRZ ;  /* 0x0000000000067805 */ /* 0x000fc6000001ff00 */
[----:B------:R-:W-:-:S04]  /*c700*/  FMUL.FTZ R3, R3, 1 ;  /* 0x3f80000003037820 */ /* 0x000fc80000410000 */
[----:B------:R-:W1:Y:S02]  /*c710*/  F2F.F64.F32 R4, R3 ;  /* 0x0000000300047310 */ /* 0x000e640000201800 */
[----:B-1----:R-:W-:Y:S01]  /*c720*/  STG.E.128 desc[UR36][R16.64], R4 ;  /* 0x0000000410007986 */ /* 0x002fe2000c101d24 */
[----:B------:R-:W-:Y:S05]  /*c730*/  EXIT ;  /* 0x000000000000794d */ /* 0x000fea0003800000 */
.L_x_8855:
[----:B------:R-:W-:-:S09]  /*c740*/  UISETP.NE.AND UP0, UPT, UR4, 0xf, UPT ;  /* 0x0000000f0400788c */ /* 0x000fd2000bf05270 */
[----:B------:R-:W-:Y:S05]  /*c750*/  BRA.U !UP0, `(.L_x_8857) ;  /* 0x0000000108e87547 */ /* 0x000fea000b800000 */
[----:B------:R-:W-:-:S09]  /*c760*/  UISETP.NE.AND UP0, UPT, UR4, 0x17, UPT ;  /* 0x000000170400788c */ /* 0x000fd2000bf05270 */
[----:B------:R-:W-:Y:S05]  /*c770*/  BRA.U !UP0, `(.L_x_8858) ;  /* 0x0000000108907547 */ /* 0x000fea000b800000 */
[----:B------:R-:W-:-:S09]  /*c780*/  UISETP.NE.AND UP0, UPT, UR4, 0x18, UPT ;  /* 0x000000180400788c */ /* 0x000fd2000bf05270 */
[----:B------:R-:W-:Y:S05]  /*c790*/  BRA.U !UP0, `(.L_x_8859) ;  /* 0x0000000108447547 */ /* 0x000fea000b800000 */
.L_x_8836:
[----:B0-----:R-:W-:Y:S01]  /*c7a0*/  MOV R0, 0x0 ;  /* 0x0000000000007802 */ /* 0x001fe20000000f00 */
[----:B------:R-:W0:Y:S01]  /*c7b0*/  LDCU.64 UR4, c[0x4][0x178] ;  /* 0x01002f00ff0477ac */ /* 0x000e220008000a00 */
[----:B------:R-:W-:Y:S02]  /*c7c0*/  HFMA2 R13, -RZ, RZ, 0, 0 ;  /* 0x00000000ff0d7431 */ /* 0x000fe400000001ff */
[----:B------:R-:W-:Y:S01]  /*c7d0*/  IMAD.MOV.U32 R8, RZ, RZ, 0x65 ;  /* 0x00000065ff087424 */ /* 0x000fe200078e00ff */
[----:B-1----:R1:W2:Y:S01]  /*c7e0*/  LDC.64 R2, c[0x4][R0] ;  /* 0x0100000000027b82 */ /* 0x0022a20000000a00 */
        /* <DEDUP_REMOVED lines=11> */
.L_x_8860:
[----:B------:R-:W-:Y:S05]  /*c8a0*/  EXIT ;  /* 0x000000000000794d */ /* 0x000fea0003800000 */
.L_x_8859:
        /* <DEDUP_REMOVED lines=13> */
.L_x_8862:
[----:B------:R-:W-:Y:S05]  /*c980*/  BSYNC.RECONVERGENT B0 ;  /* 0x0000000000007941 */ /* 0x000fea0003800200 */
.L_x_8861:
[----:B------:R-:W-:-:S05]  /*c990*/  LOP3.LUT R3, R0, 0x80, R3, 0xf8, !PT ;  /* 0x0000008000037812 */ /* 0x000fca00078ef803 */
[----:B------:R-:W-:Y:S01]  /*c9a0*/  STG.E.U8 desc[UR36][R16.64], R3 ;  /* 0x0000000310007986 */ /* 0x000fe2000c101124 */
[----:B------:R-:W-:Y:S05]  /*c9b0*/  EXIT ;  /* 0x000000000000794d */ /* 0x000fea0003800000 */
.L_x_8858:
        /* <DEDUP_REMOVED lines=12> */
.L_x_8864:
[----:B0-----:R-:W-:Y:S01]  /*ca80*/  IMAD.MOV.U32 R0, RZ, RZ, 0x7f ;  /* 0x0000007fff007424 */ /* 0x001fe200078e00ff */
[----:B------:R-:W-:-:S04]  /*ca90*/  ISETP.GT.U32.AND P0, PT, R2, 0x7f800000, PT ;  /* 0x7f8000000200780c */ /* 0x000fc80003f04070 */
[----:B------:R-:W-:-:S09]  /*caa0*/  SEL R0, R0, 0x7c, P0 ;  /* 0x0000007c00007807 */ /* 0x000fd20000000000 */
.L_x_8865:
[----:B------:R-:W-:Y:S05]  /*cab0*/  BSYNC.RECONVERGENT B0 ;  /* 0x0000000000007941 */ /* 0x000fea0003800200 */
.L_x_8863:
[----:B------:R-:W-:-:S04]  /*cac0*/  SHF.R.U32.HI R3, RZ, 0x18, R3 ;  /* 0x00000018ff037819 */ /* 0x000fc80000011603 */
[----:B------:R-:W-:-:S05]  /*cad0*/  LOP3.LUT R3, R0, 0x80, R3, 0xf8, !PT ;  /* 0x0000008000037812 */ /* 0x000fca00078ef803 */
[----:B------:R-:W-:Y:S01]  /*cae0*/  STG.E.U8 desc[UR36][R16.64], R3 ;  /* 0x0000000310007986 */ /* 0x000fe2000c101124 */
[----:B------:R-:W-:Y:S05]  /*caf0*/  EXIT ;  /* 0x000000000000794d */ /* 0x000fea0003800000 */
.L_x_8857:
[----:B-1----:R-:W-:Y:S01]  /*cb00*/  STG.E.U16 desc[UR36][R16.64], R3 ;  /* 0x0000000310007986 */ /* 0x002fe2000c101524 */
[----:B------:R-:W-:Y:S05]  /*cb10*/  EXIT ;  /* 0x000000000000794d */ /* 0x000fea0003800000 */
.L_x_8866:
        /* <DEDUP_REMOVED lines=14> */
.L_x_22395:


//--------------------- .text._ZN2at6native27unrolled_elementwise_kernelIZZZNS0_15binary_internal21div_trunc_kernel_cudaERNS_18TensorIteratorBaseEENKUlvE0_clEvENKUlvE2_clEvEUlN3c108BFloat16EE_St5arrayIPcLm2EELi4E23TrivialOffsetCalculatorILi1EjESE_NS0_6memory12LoadWithCastILi1EEENSF_13StoreWithCastILi1EEEEEviT_T0_T2_T3_T4_T5_ --------------------------
	.section	.text._ZN2at6native27unrolled_elementwise_kernelIZZZNS0_15binary_internal21div_trunc_kernel_cudaERNS_18TensorIteratorBaseEENKUlvE0_clEvENKUlvE2_clEvEUlN3c108BFloat16EE_St5arrayIPcLm2EELi4E23TrivialOffsetCalculatorILi1EjESE_NS0_6memory12LoadWithCastILi1EEENSF_13StoreWithCastILi1EEEEEviT_T0_T2_T3_T4_T5_,"ax",@progbits
	.align	128
        .global         _ZN2at6native27unrolled_elementwise_kernelIZZZNS0_15binary_internal21div_trunc_kernel_cudaERNS_18TensorIteratorBaseEENKUlvE0_clEvENKUlvE2_clEvEUlN3c108BFloat16EE_St5arrayIPcLm2EELi4E23TrivialOffsetCalculatorILi1EjESE_NS0_6memory12LoadWithCastILi1EEENSF_13StoreWithCastILi1EEEEEviT_T0_T2_T3_T4_T5_
        .type           _ZN2at6native27unrolled_elementwise_kernelIZZZNS0_15binary_internal21div_trunc_kernel_cudaERNS_18TensorIteratorBaseEENKUlvE0_clEvENKUlvE2_clEvEUlN3c108BFloat16EE_St5arrayIPcLm2EELi4E23TrivialOffsetCalculatorILi1EjESE_NS0_6memory12LoadWithCastILi1EEENSF_13StoreWithCastILi1EEEEEviT_T0_T2_T3_T4_T5_,@function
        .size           _ZN2at6native27unrolled_elementwise_kernelIZZZNS0_15binary_internal21div_trunc_kernel_cudaERNS_18TensorIteratorBaseEENKUlvE0_clEvENKUlvE2_clEvEUlN3c108BFloat16EE_St5arrayIPcLm2EELi4E23TrivialOffsetCalculatorILi1EjESE_NS0_6memory12LoadWithCastILi1EEENSF_13StoreWithCastILi1EEEEEviT_T0_T2_T3_T4_T5_,(.L_x_22396 - _ZN2at6native27unrolled_elementwise_kernelIZZZNS0_15binary_internal21div_trunc_kernel_cudaERNS_18TensorIteratorBaseEENKUlvE0_clEvENKUlvE2_clEvEUlN3c108BFloat16EE_St5arrayIPcLm2EELi4E23TrivialOffsetCalculatorILi1EjESE_NS0_6memory12LoadWithCastILi1EEENSF_13StoreWithCastILi1EEEEEviT_T0_T2_T3_T4_T5_)
        .other          _ZN2at6native27unrolled_elementwise_kernelIZZZNS0_15binary_internal21div_trunc_kernel_cudaERNS_18TensorIteratorBaseEENKUlvE0_clEvENKUlvE2_clEvEUlN3c108BFloat16EE_St5arrayIPcLm2EELi4E23TrivialOffsetCalculatorILi1EjESE_NS0_6memory12LoadWithCastILi1EEENSF_13StoreWithCastILi1EEEEEviT_T0_T2_T3_T4_T5_,@"STO_CUDA_ENTRY STV_DEFAULT"
_ZN2at6native27unrolled_elementwise_kernelIZZZNS0_15binary_internal21div_trunc_kernel_cudaERNS_18TensorIteratorBaseEENKUlvE0_clEvENKUlvE2_clEvEUlN3c108BFloat16EE_St5arrayIPcLm2EELi4E23TrivialOffsetCalculatorILi1EjESE_NS0_6memory12LoadWithCastILi1EEENSF_13StoreWithCastILi1EEEEEviT_T0_T2_T3_T4_T5_:
.text._ZN2at6native27unrolled_elementwise_kernelIZZZNS0_15binary_internal21div_trunc_kernel_cudaERNS_18TensorIteratorBaseEENKUlvE0_clEvENKUlvE2_clEvEUlN3c108BFloat16EE_St5arrayIPcLm2EELi4E23TrivialOffsetCalculatorILi1EjESE_NS0_6memory12LoadWithCastILi1EEENSF_13StoreWithCastILi1EEEEEviT_T0_T2_T3_T4_T5_:
        /* <DEDUP_REMOVED lines=34> */
.L_x_8872:
[----:B------:R-:W2:Y:S02]  /*0220*/  LDG.E.U8 R4, desc[UR36][R4.64] ;  /* 0x0000002404047981 */ /* 0x000ea4000c1e1100 */
[----:B--2---:R-:W-:-:S04]  /*0230*/  I2FP.F32.U32 R0, R4 ;  /* 0x0000000400007245 */ /* 0x004fc80000201000 */
[----:B------:R-:W-:-:S04]  /*0240*/  F2FP.BF16.F32.PACK_AB R0, RZ, R0 ;  /* 0x00000000ff00723e */ /* 0x000fc800000010ff */
[----:B------:R-:W-:Y:S01]  /*0250*/  PRMT R17, R0, 0x7610, R17 ;  /* 0x0000761000117816 */ /* 0x000fe20000000011 */
[----:B------:R-:W-:Y:S06]  /*0260*/  BRA `(.L_x_8874) ;  /* 0x0000000c00e47947 */ /* 0x000fec0003800000 */
.L_x_8871:
        /* <DEDUP_REMOVED lines=11> */
.L_x_8876:
[----:B------:R-:W2:Y:S02]  /*0320*/  LDG.E R4, desc[UR36][R4.64] ;  /* 0x0000002404047981 */ /* 0x000ea4000c1e1900 */
[----:B--2---:R-:W-:-:S04]  /*0330*/  I2FP.F32.S32 R0, R4 ;  /* 0x0000000400007245 */ /* 0x004fc80000201400 */
[----:B------:R-:W-:-:S04]  /*0340*/  F2FP.BF16.F32.PACK_AB R0, RZ, R0 ;  /* 0x00000000ff00723e */ /* 0x000fc800000010ff */
[----:B------:R-:W-:Y:S01]  /*0350*/  PRMT R17, R0, 0x7610, R17 ;  /* 0x0000761000117816 */ /* 0x000fe20000000011 */
[----:B------:R-:W-:Y:S06]  /*0360*/  BRA `(.L_x_8874) ;  /* 0x0000000c00a47947 */ /* 0x000fec0003800000 */
.L_x_8875:
[----:B------:R-:W2:Y:S02]  /*0370*/  LDG.E.U16 R4, desc[UR36][R4.64] ;  /* 0x0000002404047981 */ /* 0x000ea4000c1e1500 */
[----:B--2---:R-:W0:Y:S02]  /*0380*/  I2F.S16 R0, R4 ;  /* 0x0000000400007306 */ /* 0x004e240000101400 */
[----:B0-----:R-:W-:-:S04]  /*0390*/  F2FP.BF16.F32.PACK_AB R0, RZ, R0 ;  /* 0x00000000ff00723e */ /* 0x001fc800000010ff */
[----:B------:R-:W-:Y:S01]  /*03a0*/  PRMT R17, R0, 0x7610, R17 ;  /* 0x0000761000117816 */ /* 0x000fe20000000011 */
[----:B------:R-:W-:Y:S06]  /*03b0*/  BRA `(.L_x_8874) ;  /* 0x0000000c00907947 */ /* 0x000fec0003800000 */
.L_x_8870:
        /* <DEDUP_REMOVED lines=9> */
.L_x_8878:
[----:B------:R-:W2:Y:S02]  /*0450*/  LDG.E.U16 R0, desc[UR36][R4.64] ;  /* 0x0000002404007981 */ /* 0x000ea4000c1e1500 */
[----:B--2---:R-:W-:-:S05]  /*0460*/  HADD2.F32 R0, -RZ, R0.H0_H0 ;  /* 0x20000000ff007230 */ /* 0x004fca0000004100 */
[----:B------:R-:W-:-:S04]  /*0470*/  F2FP.BF16.F32.PACK_AB R0, RZ, R0 ;  /* 0x00000000ff00723e */ /* 0x000fc800000010ff */
[----:B------:R-:W-:Y:S01]  /*0480*/  PRMT R17, R0, 0x7610, R17 ;  /* 0x0000761000117816 */ /* 0x000fe20000000011 */
[----:B------:R-:W-:Y:S06]  /*0490*/  BRA `(.L_x_8874) ;  /* 0x0000000c00587947 */ /* 0x000fec0003800000 */
.L_x_8877:
        /* <DEDUP_REMOVED lines=9> */
.L_x_8880:
[----:B------:R-:W2:Y:S02]  /*0530*/  LDG.E.U16 R4, desc[UR36][R4.64] ;  /* 0x0000002404047981 */ /* 0x000ea4000c1e1500 */
[----:B--2---:R-:W-:-:S05]  /*0540*/  HADD2.F32 R0, -RZ, R4.H0_H0 ;  /* 0x20000004ff007230 */ /* 0x004fca0000004100 */
[----:B------:R-:W-:-:S04]  /*0550*/  F2FP.BF16.F32.PACK_AB R0, RZ, R0 ;  /* 0x00000000ff00723e */ /* 0x000fc800000010ff */
[----:B------:R-:W-:Y:S01]  /*0560*/  PRMT R17, R0, 0x7610, R17 ;  /* 0x0000761000117816 */ /* 0x000fe20000000011 */
[----:B------:R-:W-:Y:S06]  /*0570*/  BRA `(.L_x_8874) ;  /* 0x0000000c00207947 */ /* 0x000fec0003800000 */
.L_x_8879:
        /* <DEDUP_REMOVED lines=13> */
.L_x_8869:
        /* <DEDUP_REMOVED lines=14> */
.L_x_8883:
        /* <DEDUP_REMOVED lines=13> */
.L_x_8882:
        /* <DEDUP_REMOVED lines=27> */
.L_x_8885:
        /* <DEDUP_REMOVED lines=15> */
.L_x_8884:
[----:B------:R0:W5:Y:S01]  /*0aa0*/  LDG.E.U16 R17, desc[UR36][R4.64] ;  /* 0x0000002404117981 */ /* 0x000162000c1e1500 */
[----:B------:R-:W-:Y:S05]  /*0ab0*/  BRA `(.L_x_8874) ;  /* 0x0000000400d07947 */ /* 0x000fea0003800000 */
.L_x_8881:
        /* <DEDUP_REMOVED lines=13> */
.L_x_8888:
        /* <DEDUP_REMOVED lines=21> */
.L_x_8892:
[----:B------:R-:W-:Y:S05]  /*0ce0*/  BSYNC.RECONVERGENT B1 ;  /* 0x0000000000017941 */ /* 0x000fea0003800200 */
.L_x_8891:
[----:B------:R-:W-:Y:S01]  /*0cf0*/  IMAD.SHL.U32 R0, R0, 0x100000, RZ ;  /* 0x0010000000007824 */ /* 0x000fe200078e00ff */
[----:B------:R-:W-:-:S04]  /*0d00*/  LEA R3, R3, 0x3b800000, 0x17 ;  /* 0x3b80000003037811 */ /* 0x000fc800078eb8ff */
[----:B------:R-:W-:-:S07]  /*0d10*/  LOP3.LUT R0, R3, R0, R7, 0xfe, !PT ;  /* 0x0000000003007212 */ /* 0x000fce00078efe07 */
.L_x_8890:
[----:B------:R-:W-:Y:S05]  /*0d20*/  BSYNC.RECONVERGENT B0 ;  /* 0x0000000000007941 */ /* 0x000fea0003800200 */
.L_x_8889:
[----:B------:R-:W-:-:S04]  /*0d30*/  F2FP.BF16.F32.PACK_AB R0, RZ, R0 ;  /* 0x00000000ff00723e */ /* 0x000fc800000010ff */
[----:B------:R-:W-:Y:S01]  /*0d40*/  PRMT R17, R0, 0x7610, R17 ;  /* 0x0000761000117816 */ /* 0x000fe20000000011 */
[----:B------:R-:W-:Y:S06]  /*0d50*/  BRA `(.L_x_8874) ;  /* 0x0000000400287947 */ /* 0x000fec0003800000 */
.L_x_8887:
        /* <DEDUP_REMOVED lines=21> */
.L_x_8896:
[----:B------:R-:W-:Y:S05]  /*0eb0*/  BSYNC.RECONVERGENT B1 ;  /* 0x0000000000017941 */ /* 0x000fea0003800200 */
.L_x_8895:
[----:B------:R-:W-:Y:S01]  /*0ec0*/  IMAD.SHL.U32 R0, R0, 0x200000, RZ ;  /* 0x0020000000007824 */ /* 0x000fe200078e00ff */
[----:B------:R-:W-:-:S04]  /*0ed0*/  LEA R3, R3, 0x37800000, 0x17 ;  /* 0x3780000003037811 */ /* 0x000fc800078eb8ff */
[----:B------:R-:W-:-:S07]  /*0ee0*/  LOP3.LUT R0, R3, R0, R7, 0xfe, !PT ;  /* 0x0000000003007212 */ /* 0x000fce00078efe07 */
.L_x_8894:
[----:B------:R-:W-:Y:S05]  /*0ef0*/  BSYNC.RECONVERGENT B0 ;  /* 0x0000000000007941 */ /* 0x000fea0003800200 */
.L_x_8893:
[----:B------:R-:W-:-:S04]  /*0f00*/  F2FP.BF16.F32.PACK_AB R0, RZ, R0 ;  /* 0x00000000ff00723e */ /* 0x000fc800000010ff */
[----:B------:R-:W-:Y:S01]  /*0f10*/  PRMT R17, R0, 0x7610, R17 ;  /* 0x0000761000117816 */ /* 0x000fe20000000011 */
[----:B------:R-:W-:Y:S06]  /*0f20*/  BRA `(.L_x_8874) ;  /* 0x0000000000b47947 */ /* 0x000fec0003800000 */
.L_x_8886:
[----:B------:R-:W-:-:S09]  /*0f30*/  UISETP.NE.AND UP0, UPT, UR4, 0x1c, UPT ;  /* 0x0000001c0400788c */ /* 0x000fd2000bf05270 */
[----:B------:R-:W-:Y:S05]  /*0f40*/  BRA.U !UP0, `(.L_x_8897) ;  /* 0x00000001089c7547 */ /* 0x000fea000b800000 */
[----:B------:R-:W-:-:S09]  /*0f50*/  UISETP.NE.AND UP0, UPT, UR4, 0x1d, UPT ;  /* 0x0000001d0400788c */ /* 0x000fd2000bf05270 */
[----:B------:R-:W-:Y:S05]  /*0f60*/  BRA.U !UP0, `(.L_x_8898) ;  /* 0x0000000108807547 */ /* 0x000fea000b800000 */
[----:B------:R-:W-:-:S09]  /*0f70*/  UISETP.NE.AND UP0, UPT, UR4, 0x2c, UPT ;  /* 0x0000002c0400788c */ /* 0x000fd2000bf05270 */
[----:B------:R-:W-:Y:S05]  /*0f80*/  BRA.U !UP0, `(.L_x_8899) ;  /* 0x0000000108487547 */ /* 0x000fea000b800000 */
.L_x_8873:
        /* <DEDUP_REMOVED lines=16> */
.L_x_8900:
[----:B------:R-:W-:Y:S01]  /*1090*/  PRMT R17, RZ, 0x7610, R17 ;  /* 0x00007610ff117816 */ /* 0x000fe20000000011 */
[----:B------:R-:W-:Y:S06]  /*10a0*/  BRA `(.L_x_8874) ;  /* 0x0000000000547947 */ /* 0x000fec0003800000 */
.L_x_8899:
        /* <DEDUP_REMOVED lines=8> */
.L_x_8902:
[----:B------:R-:W-:Y:S05]  /*1130*/  BSYNC.RECONVERGENT B0 ;  /* 0x0000000000007941 */ /* 0x000fea0003800200 */
.L_x_8901:
[----:B------:R-:W-:-:S04]  /*1140*/  F2FP.BF16.F32.PACK_AB R0, RZ, R0 ;  /* 0x00000000ff00723e */ /* 0x000fc800000010ff */
[----:B------:R-:W-:Y:S01]  /*1150*/  PRMT R17, R0, 0x7610, R17 ;  /* 0x0000761000117816 */ /* 0x000fe20000000011 */
[----:B------:R-:W-:Y:S06]  /*1160*/  BRA `(.L_x_8874) ;  /* 0x0000000000247947 */ /* 0x000fec0003800000 */
.L_x_8898:
[----:B------:R-:W2:Y:S02]  /*1170*/  LDG.E.64 R4, desc[UR36][R4.64] ;  /* 0x0000002404047981 */ /* 0x000ea4000c1e1b00 */
[----:B--2---:R-:W0:Y:S02]  /*1180*/  I2F.U64 R0, R4 ;  /* 0x0000000400007312 */ /* 0x004e240000301000 */
[----:B0-----:R-:W-:-:S04]  /*1190*/  F2FP.BF16.F32.PACK_AB R0, RZ, R0 ;  /* 0x00000000ff00723e */ /* 0x001fc800000010ff */
[----:B------:R-:W-:Y:S01]  /*11a0*/  PRMT R17, R0, 0x7610, R17 ;  /* 0x0000761000117816 */ /* 0x000fe20000000011 */
[----:B------:R-:W-:Y:S06]  /*11b0*/  BRA `(.L_x_8874) ;  /* 0x0000000000107947 */ /* 0x000fec0003800000 */
.L_x_8897:
[----:B------:R-:W2:Y:S02]  /*11c0*/  LDG.E R4, desc[UR36][R4.64] ;  /* 0x0000002404047981 */ /* 0x000ea4000c1e1900 */
[----:B--2---:R-:W-:-:S04]  /*11d0*/  I2FP.F32.U32 R0, R4 ;  /* 0x0000000400007245 */ /* 0x004fc80000201000 */
[----:B------:R-:W-:-:S04]  /*11e0*/  F2FP.BF16.F32.PACK_AB R0, RZ, R0 ;  /* 0x00000000ff00723e */ /* 0x000fc800000010ff */
[----:B------:R-:W-:-:S07]  /*11f0*/  PRMT R17, R0, 0x7610, R17 ;  /* 0x0000761000117816 */ /* 0x000fce0000000011 */
.L_x_8874:
[----:B------:R-:W-:-:S07]  /*1200*/  VIADD R23, R25, 0x80 ;  /* 0x0000008019177836 */ /* 0x000fce0000000000 */
.L_x_8868:
[----:B------:R-:W-:Y:S05]  /*1210*/  BSYNC.RECONVERGENT B6 ;  /* 0x0000000000067941 */ /* 0x000fea0003800200 */
.L_x_8867:
        /* <DEDUP_REMOVED lines=26> */
.L_x_8908:
[----:B------:R-:W2:Y:S02]  /*13c0*/  LDG.E.U8 R4, desc[UR36][R4.64] ;  /* 0x0000002404047981 */ /* 0x000ea4000c1e1100 */
[----:B--2---:R-:W-:-:S04]  /*13d0*/  I2FP.F32.U32 R0, R4 ;  /* 0x0000000400007245 */ /* 0x004fc80000201000 */
[----:B------:R-:W-:-:S04]  /*13e0*/  F2FP.BF16.F32.PACK_AB R0, RZ, R0 ;  /* 0x00000000ff00723e */ /* 0x000fc800000010ff */
[----:B------:R-:W-:Y:S01]  /*13f0*/  PRMT R18, R0, 0x7610, R18 ;  /* 0x0000761000127816 */ /* 0x000fe20000000012 */
[----:B------:R-:W-:Y:S06]  /*1400*/  BRA `(.L_x_8910) ;  /* 0x0000000c00e47947 */ /* 0x000fec0003800000 */
.L_x_8907:
        /* <DEDUP_REMOVED lines=11> */
.L_x_8912:
[----:B------:R-:W2:Y:S02]  /*14c0*/  LDG.E R4, desc[UR36][R4.64] ;  /* 0x0000002404047981 */ /* 0x000ea4000c1e1900 */
[----:B--2---:R-:W-:-:S04]  /*14d0*/  I2FP.F32.S32 R0, R4 ;  /* 0x0000000400007245 */ /* 0x004fc80000201400 */
[----:B------:R-:W-:-:S04]  /*14e0*/  F2FP.BF16.F32.PACK_AB R0, RZ, R0 ;  /* 0x00000000ff00723e */ /* 0x000fc800000010ff */
[----:B------:R-:W-:Y:S01]  /*14f0*/  PRMT R18, R0, 0x7610, R18 ;  /* 0x0000761000127816 */ /* 0x000fe20000000012 */
[----:B------:R-:W-:Y:S06]  /*1500*/  BRA `(.L_x_8910) ;  /* 0x0000000c00a47947 */ /* 0x000fec0003800000 */
.L_x_8911:
[----:B------:R-:W2:Y:S02]  /*1510*/  LDG.E.U16 R4, desc[UR36][R4.64] ;  /* 0x0000002404047981 */ /* 0x000ea4000c1e1500 */
[----:B--2---:R-:W0:Y:S02]  /*1520*/  I2F.S16 R0, R4 ;  /* 0x0000000400007306 */ /* 0x004e240000101400 */
[----:B0-----:R-:W-:-:S04]  /*1530*/  F2FP.BF16.F32.PACK_AB R0, RZ, R0 ;  /* 0x00000000ff00723e */ /* 0x001fc800000010ff */
[----:B------:R-:W-:Y:S01]  /*1540*/  PRMT R18, R0, 0x7610, R18 ;  /* 0x0000761000127816 */ /* 0x000fe20000000012 */
[----:B------:R-:W-:Y:S06]  /*1550*/  BRA `(.L_x_8910) ;  /* 0x0000000c00907947 */ /* 0x000fec0003800000 */
.L_x_8906:
        /* <DEDUP_REMOVED lines=9> */
.L_x_8914:
[----:B------:R-:W2:Y:S02]  /*15f0*/  LDG.E.U16 R0, desc[UR36][R4.64] ;  /* 0x0000002404007981 */ /* 0x000ea4000c1e1500 */
[----:B--2---:R-:W-:-:S05]  /*1600*/  HADD2.F32 R0, -RZ, R0.H0_H0 ;  /* 0x20000000ff007230 */ /* 0x004fca0000004100 */
[----:B------:R-:W-:-:S04]  /*1610*/  F2FP.BF16.F32.PACK_AB R0, RZ, R0 ;  /* 0x00000000ff00723e */ /* 0x000fc800000010ff */
[----:B------:R-:W-:Y:S01]  /*1620*/  PRMT R18, R0, 0x7610, R18 ;  /* 0x0000761000127816 */ /* 0x000fe20000000012 */
[----:B------:R-:W-:Y:S06]  /*1630*/  BRA `(.L_x_8910) ;  /* 0x0000000c00587947 */ /* 0x000fec0003800000 */
.L_x_8913:
        /* <DEDUP_REMOVED lines=9> */
.L_x_8916:
[----:B------:R-:W2:Y:S02]  /*16d0*/  LDG.E.U16 R4, desc[UR36][R4.64] ;  /* 0x0000002404047981 */ /* 0x000ea4000c1e1500 */
[----:B--2---:R-:W-:-:S05]  /*16e0*/  HADD2.F32 R0, -RZ, R4.H0_H0 ;  /* 0x20000004ff007230 */ /* 0x004fca0000004100 */
[----:B------:R-:W-:-:S04]  /*16f0*/  F2FP.BF16.F32.PACK_AB R0, RZ, R0 ;  /* 0x00000000ff00723e */ /* 0x000fc800000010ff */
[----:B------:R-:W-:Y:S01]  /*1700*/  PRMT R18, R0, 0x7610, R18 ;  /* 0x0000761000127816 */ /* 0x000fe20000000012 */
[----:B------:R-:W-:Y:S06]  /*1710*/  BRA `(.L_x_8910) ;  /* 0x0000000c00207947 */ /* 0x000fec0003800000 */
.L_x_8915:
        /* <DEDUP_REMOVED lines=13> */
.L_x_8905:
        /* <DEDUP_REMOVED lines=14> */
.L_x_8919:
        /* <DEDUP_REMOVED lines=13> */
.L_x_8918:
        /* <DEDUP_REMOVED lines=27> */
.L_x_8921:
        /* <DEDUP_REMOVED lines=15> */
.L_x_8920:
[----:B------:R0:W5:Y:S01]  /*1c40*/  LDG.E.U16 R18, desc[UR36][R4.64] ;  /* 0x0000002404127981 */ /* 0x000162000c1e1500 */
[----:B------:R-:W-:Y:S05]  /*1c50*/  BRA `(.L_x_8910) ;  /* 0x0000000400d07947 */ /* 0x000fea0003800000 */
.L_x_8917:
        /* <DEDUP_REMOVED lines=13> */
.L_x_8924:
        /* <DEDUP_REMOVED lines=21> */
.L_x_8928:
[----:B------:R-:W-:Y:S05]  /*1e80*/  BSYNC.RECONVERGENT B1 ;  /* 0x0000000000017941 */ /* 0x000fea0003800200 */
.L_x_8927:
[----:B------:R-:W-:Y:S01]  /*1e90*/  IMAD.SHL.U32 R0, R0, 0x100000, RZ ;  /* 0x0010000000007824 */ /* 0x000fe200078e00ff */
[----:B------:R-:W-:-:S04]  /*1ea0*/  LEA R3, R3, 0x3b800000, 0x17 ;  /* 0x3b80000003037811 */ /* 0x000fc800078eb8ff */
[----:B------:R-:W-:-:S07]  /*1eb0*/  LOP3.LUT R0, R3, R0, R7, 0xfe, !PT ;  /* 0x0000000003007212 */ /* 0x000fce00078efe07 */
.L_x_8926:
[----:B------:R-:W-:Y:S05]  /*1ec0*/  BSYNC.RECONVERGENT B0 ;  /* 0x0000000000007941 */ /* 0x000fea0003800200 */
.L_x_8925:
[----:B------:R-:W-:-:S04]  /*1ed0*/  F2FP.BF16.F32.PACK_AB R0, RZ, R0 ;  /* 0x00000000ff00723e */ /* 0x000fc800000010ff */
[----:B------:R-:W-:Y:S01]  /*1ee0*/  PRMT R18, R0, 0x7610, R18 ;  /* 0x0000761000127816 */ /* 0x000fe20000000012 */
[----:B------:R-:W-:Y:S06]  /*1ef0*/  BRA `(.L_x_8910) ;  /* 0x0000000400287947 */ /* 0x000fec0003800000 */
.L_x_8923:
        /* <DEDUP_REMOVED lines=21> */
.L_x_8932:
[----:B------:R-:W-:Y:S05]  /*2050*/  BSYNC.RECONVERGENT B1 ;  /* 0x0000000000017941 */ /* 0x000fea0003800200 */
.L_x_8931:
[----:B------:R-:W-:Y:S01]  /*2060*/  IMAD.SHL.U32 R0, R0, 0x200000, RZ ;  /* 0x0020000000007824 */ /* 0x000fe200078e00ff */
[----:B------:R-:W-:-:S04]  /*2070*/  LEA R3, R3, 0x37800000, 0x17 ;  /* 0x3780000003037811 */ /* 0x000fc800078eb8ff */
[----:B------:R-:W-:-:S07]  /*2080*/  LOP3.LUT R0, R3, R0, R7, 0xfe, !PT ;  /* 0x0000000003007212 */ /* 0x000fce00078efe07 */
.L_x_8930:
[----:B------:R-:W-:Y:S05]  /*2090*/  BSYNC.RECONVERGENT B0 ;  /* 0x0000000000007941 */ /* 0x000fea0003800200 */
.L_x_8929:
[----:B------:R-:W-:-:S04]  /*20a0*/  F2FP.BF16.F32.PACK_AB R0, RZ, R0 ;  /* 0x00000000ff00723e */ /* 0x000fc800000010ff */
[----:B------:R-:W-:Y:S01]  /*20b0*/  PRMT R18, R0, 0x7610, R18 ;  /* 0x0000761000127816 */ /* 0x000fe20000000012 */
[----:B------:R-:W-:Y:S06]  /*20c0*/  BRA `(.L_x_8910) ;  /* 0x0000000000b47947 */ /* 0x000fec0003800000 */
.L_x_8922:
        /* <DEDUP_REMOVED lines=14> */
.L_x_8936:
[----:B------:R-:W-:Y:S05]  /*21b0*/  BSYNC.RECONVERGENT B0 ;  /* 0x0000000000007941 */ /* 0x000fea0003800200 */
.L_x_8935:
[----:B------:R-:W-:-:S04]  /*21c0*/  F2FP.BF16.F32.PACK_AB R0, RZ, R0 ;  /* 0x00000000ff00723e */ /* 0x000fc800000010ff */
[----:B------:R-:W-:Y:S01]  /*21d0*/  PRMT R18, R0, 0x7610, R18 ;  /* 0x0000761000127816 */ /* 0x000fe20000000012 */
[----:B------:R-:W-:Y:S06]  /*21e0*/  BRA `(.L_x_8910) ;  /* 0x00000000006c7947 */ /* 0x000fec0003800000 */
.L_x_8909:
        /* <DEDUP_REMOVED lines=16> */
.L_x_8937:
[----:B------:R-:W-:Y:S01]  /*22f0*/  PRMT R18, RZ, 0x7610, R18 ;  /* 0x00007610ff127816 */ /* 0x000fe20000000012 */
[----:B------:R-:W-:Y:S06]  /*2300*/  BRA `(.L_x_8910) ;  /* 0x0000000000247947 */ /* 0x000fec0003800000 */
.L_x_8934:
[----:B------:R-:W2:Y:S02]  /*2310*/  LDG.E.64 R4, desc[UR36][R4.64] ;  /* 0x0000002404047981 */ /* 0x000ea4000c1e1b00 */
[----:B--2---:R-:W0:Y:S02]  /*2320*/  I2F.U64 R0, R4 ;  /* 0x0000000400007312 */ /* 0x004e240000301000 */
[----:B0-----:R-:W-:-:S04]  /*2330*/  F2FP.BF16.F32.PACK_AB R0, RZ, R0 ;  /* 0x00000000ff00723e */ /* 0x001fc800000010ff */
[----:B------:R-:W-:Y:S01]  /*2340*/  PRMT R18, R0, 0x7610, R18 ;  /* 0x0000761000127816 */ /* 0x000fe20000000012 */
[----:B------:R-:W-:Y:S06]  /*2350*/  BRA `(.L_x_8910) ;  /* 0x0000000000107947 */ /* 0x000fec0003800000 */
.L_x_8933:
[----:B------:R-:W2:Y:S02]  /*2360*/  LDG.E R4, desc[UR36][R4.64] ;  /* 0x0000002404047981 */ /* 0x000ea4000c1e1900 */
[----:B--2---:R-:W-:-:S04]  /*2370*/  I2FP.F32.U32 R0, R4 ;  /* 0x0000000400007245 */ /* 0x004fc80000201000 */
[----:B------:R-:W-:-:S04]  /*2380*/  F2FP.BF16.F32.PACK_AB R0, RZ, R0 ;  /* 0x00000000ff00723e */ /* 0x000fc800000010ff */
[----:B------:R-:W-:-:S07]  /*2390*/  PRMT R18, R0, 0x7610, R18 ;  /* 0x0000761000127816 */ /* 0x000fce0000000012 */
.L_x_8910:
[----:B------:R-:W-:-:S07]  /*23a0*/  VIADD R23, R23, 0x80 ;  /* 0x0000008017177836 */ /* 0x000fce0000000000 */
.L_x_8904:
[----:B------:R-:W-:Y:S05]  /*23b0*/  BSYNC.RECONVERGENT B6 ;  /* 0x0000000000067941 */ /* 0x000fea0003800200 */
.L_x_8903:
        /* <DEDUP_REMOVED lines=26> */
.L_x_8943:
[----:B------:R-:W2:Y:S02]  /*2560*/  LDG.E.U8 R4, desc[UR36][R4.64] ;  /* 0x0000002404047981 */ /* 0x000ea4000c1e1100 */
[----:B--2---:R-:W-:-:S04]  /*2570*/  I2FP.F32.U32 R0, R4 ;  /* 0x0000000400007245 */ /* 0x004fc80000201000 */
[----:B------:R-:W-:-:S04]  /*2580*/  F2FP.BF16.F32.PACK_AB R0, RZ, R0 ;  /* 0x00000000ff00723e */ /* 0x000fc800000010ff */
[----:B------:R-:W-:Y:S01]  /*2590*/  PRMT R19, R0, 0x7610, R19 ;  /* 0x0000761000137816 */ /* 0x000fe20000000013 */
[----:B------:R-:W-:Y:S06]  /*25a0*/  BRA `(.L_x_8945) ;  /* 0x0000000c00e47947 */ /* 0x000fec0003800000 */
.L_x_8942:
        /* <DEDUP_REMOVED lines=11> */
.L_x_8947:
[----:B------:R-:W2:Y:S02]  /*2660*/  LDG.E R4, desc[UR36][R4.64] ;  /* 0x0000002404047981 */ /* 0x000ea4000c1e1900 */
[----:B--2---:R-:W-:-:S04]  /*2670*/  I2FP.F32.S32 R0, R4 ;  /* 0x0000000400007245 */ /* 0x004fc80000201400 */
[----:B------:R-:W-:-:S04]  /*2680*/  F2FP.BF16.F32.PACK_AB R0, RZ, R0 ;  /* 0x00000000ff00723e */ /* 0x000fc800000010ff */
[----:B------:R-:W-:Y:S01]  /*2690*/  PRMT R19, R0, 0x7610, R19 ;  /* 0x0000761000137816 */ /* 0x000fe20000000013 */
[----:B------:R-:W-:Y:S06]  /*26a0*/  BRA `(.L_x_8945) ;  /* 0x0000000c00a47947 */ /* 0x000fec0003800000 */
.L_x_8946:
[----:B------:R-:W2:Y:S02]  /*26b0*/  LDG.E.U16 R4, desc[UR36][R4.64] ;  /* 0x0000002404047981 */ /* 0x000ea4000c1e1500 */
[----:B--2---:R-:W0:Y:S02]  /*26c0*/  I2F.S16 R0, R4 ;  /* 0x0000000400007306 */ /* 0x004e240000101400 */
[----:B0-----:R-:W-:-:S04]  /*26d0*/  F2FP.BF16.F32.PACK_AB R0, RZ, R0 ;  /* 0x00000000ff00723e */ /* 0x001fc800000010ff */
[----:B------:R-:W-:Y:S01]  /*26e0*/  PRMT R19, R0, 0x7610, R19 ;  /* 0x0000761000137816 */ /* 0x000fe20000000013 */
[----:B------:R-:W-:Y:S06]  /*26f0*/  BRA `(.L_x_8945) ;  /* 0x0000000c00907947 */ /* 0x000fec0003800000 */
.L_x_8941:
        /* <DEDUP_REMOVED lines=9> */
.L_x_8949:
[----:B------:R-:W2:Y:S02]  /*2790*/  LDG.E.U16 R0, desc[UR36][R4.64] ;  /* 0x0000002404007981 */ /* 0x000ea4000c1e1500 */
[----:B--2---:R-:W-:-:S05]  /*27a0*/  HADD2.F32 R0, -RZ, R0.H0_H0 ;  /* 0x20000000ff007230 */ /* 0x004fca0000004100 */
[----:B------:R-:W-:-:S04]  /*27b0*/  F2FP.BF16.F32.PACK_AB R0, RZ, R0 ;  /* 0x00000000ff00723e */ /* 0x000fc800000010ff */
[----:B------:R-:W-:Y:S01]  /*27c0*/  PRMT R19, R0, 0x7610, R19 ;  /* 0x0000761000137816 */ /* 0x000fe20000000013 */
[----:B------:R-:W-:Y:S06]  /*27d0*/  BRA `(.L_x_8945) ;  /* 0x0000000c00587947 */ /* 0x000fec0003800000 */
.L_x_8948:
        /* <DEDUP_REMOVED lines=9> */
.L_x_8951:
[----:B------:R-:W2:Y:S02]  /*2870*/  LDG.E.U16 R4, desc[UR36][R4.64] ;  /* 0x0000002404047981 */ /* 0x000ea4000c1e1500 */
[----:B--2---:R-:W-:-:S05]  /*2880*/  HADD2.F32 R0, -RZ, R4.H0_H0 ;  /* 0x20000004ff007230 */ /* 0x004fca0000004100 */
[----:B------:R-:W-:-:S04]  /*2890*/  F2FP.BF16.F32.PACK_AB R0, RZ, R0 ;  /* 0x00000000ff00723e */ /* 0x000fc800000010ff */
[----:B------:R-:W-:Y:S01]  /*28a0*/  PRMT R19, R0, 0x7610, R19 ;  /* 0x0000761000137816 */ /* 0x000fe20000000013 */
[----:B------:R-:W-:Y:S06]  /*28b0*/  BRA `(.L_x_8945) ;  /* 0x0000000c00207947 */ /* 0x000fec0003800000 */
.L_x_8950:
        /* <DEDUP_REMOVED lines=13> */
.L_x_8940:
        /* <DEDUP_REMOVED lines=14> */
.L_x_8954:
        /* <DEDUP_REMOVED lines=13> */
.L_x_8953:
        /* <DEDUP_REMOVED lines=27> */
.L_x_8956:
        /* <DEDUP_REMOVED lines=15> */
.L_x_8955:
[----:B------:R0:W5:Y:S01]  /*2de0*/  LDG.E.U16 R19, desc[UR36][R4.64] ;  /* 0x0000002404137981 */ /* 0x000162000c1e1500 */
[----:B------:R-:W-:Y:S05]  /*2df0*/  BRA `(.L_x_8945) ;  /* 0x0000000400d07947 */ /* 0x000fea0003800000 */
.L_x_8952:
        /* <DEDUP_REMOVED lines=13> */
.L_x_8959:
        /* <DEDUP_REMOVED lines=21> */
.L_x_8963:
[----:B------:R-:W-:Y:S05]  /*3020*/  BSYNC.RECONVERGENT B1 ;  /* 0x0000000000017941 */ /* 0x000fea0003800200 */
.L_x_8962:
[----:B------:R-:W-:Y:S01]  /*3030*/  IMAD.SHL.U32 R0, R0, 0x100000, RZ ;  /* 0x0010000000007824 */ /* 0x000fe200078e00ff */
[----:B------:R-:W-:-:S04]  /*3040*/  LEA R3, R3, 0x3b800000, 0x17 ;  /* 0x3b80000003037811 */ /* 0x000fc800078eb8ff */
[----:B------:R-:W-:-:S07]  /*3050*/  LOP3.LUT R0, R3, R0, R7, 0xfe, !PT ;  /* 0x0000000003007212 */ /* 0x000fce00078efe07 */
.L_x_8961:
[----:B------:R-:W-:Y:S05]  /*3060*/  BSYNC.RECONVERGENT B0 ;  /* 0x0000000000007941 */ /* 0x000fea0003800200 */
.L_x_8960:
[----:B------:R-:W-:-:S04]  /*3070*/  F2FP.BF16.F32.PACK_AB R0, RZ, R0 ;  /* 0x00000000ff00723e */ /* 0x000fc800000010ff */
[----:B------:R-:W-:Y:S01]  /*3080*/  PRMT R19, R0, 0x7610, R19 ;  /* 0x0000761000137816 */ /* 0x000fe20000000013 */
[----:B------:R-:W-:Y:S06]  /*3090*/  BRA `(.L_x_8945) ;  /* 0x0000000400287947 */ /* 0x000fec0003800000 */
.L_x_8958:
        /* <DEDUP_REMOVED lines=21> */
.L_x_8967:
[----:B------:R-:W-:Y:S05]  /*31f0*/  BSYNC.RECONVERGENT B1 ;  /* 0x0000000000017941 */ /* 0x000fea0003800200 */
.L_x_8966:
[----:B------:R-:W-:Y:S01]  /*3200*/  IMAD.SHL.U32 R0, R0, 0x200000, RZ ;  /* 0x0020000000007824 */ /* 0x000fe200078e00ff */
[----:B------:R-:W-:-:S04]  /*3210*/  LEA R3, R3, 0x37800000, 0x17 ;  /* 0x3780000003037811 */ /* 0x000fc800078eb8ff */
[----:B------:R-:W-:-:S07]  /*3220*/  LOP3.LUT R0, R3, R0, R7, 0xfe, !PT ;  /* 0x0000000003007212 */ /* 0x000fce00078efe07 */
.L_x_8965:
[----:B------:R-:W-:Y:S05]  /*3230*/  BSYNC.RECONVERGENT B0 ;  /* 0x0000000000007941 */ /* 0x000fea0003800200 */
.L_x_8964:
[----:B------:R-:W-:-:S04]  /*3240*/  F2FP.BF16.F32.PACK_AB R0, RZ, R0 ;  /* 0x00000000ff00723e */ /* 0x000fc800000010ff */
[----:B------:R-:W-:Y:S01]  /*3250*/  PRMT R19, R0, 0x7610, R19 ;  /* 0x0000761000137816 */ /* 0x000fe20000000013 */
[----:B------:R-:W-:Y:S06]  /*3260*/  BRA `(.L_x_8945) ;  /* 0x0000000000b47947 */ /* 0x000fec0003800000 */
.L_x_8957:
        /* <DEDUP_REMOVED lines=14> */
.L_x_8971:
[----:B------:R-:W-:Y:S05]  /*3350*/  BSYNC.RECONVERGENT B0 ;  /* 0x0000000000007941 */ /* 0x000fea0003800200 */
.L_x_8970:
[----:B------:R-:W-:-:S04]  /*3360*/  F2FP.BF16.F32.PACK_AB R0, RZ, R0 ;  /* 0x00000000ff00723e */ /* 0x000fc800000010ff */
[----:B------:R-:W-:Y:S01]  /*3370*/  PRMT R19, R0, 0x7610, R19 ;  /* 0x0000761000137816 */ /* 0x000fe20000000013 */
[----:B------:R-:W-:Y:S06]  /*3380*/  BRA `(.L_x_8945) ;  /* 0x00000000006c7947 */ /* 0x000fec0003800000 */
.L_x_8944:
        /* <DEDUP_REMOVED lines=16> */
.L_x_8972:
[----:B------:R-:W-:Y:S01]  /*3490*/  PRMT R19, RZ, 0x7610, R19 ;  /* 0x00007610ff137816 */ /* 0x000fe20000000013 */
[----:B------:R-:W-:Y:S06]  /*34a0*/  BRA `(.L_x_8945) ;  /* 0x0000000000247947 */ /* 0x000fec0003800000 */
.L_x_8969:
[----:B------:R-:W2:Y:S02]  /*34b0*/  LDG.E.64 R4, desc[UR36][R4.64] ;  /* 0x0000002404047981 */ /* 0x000ea4000c1e1b00 */
[----:B--2---:R-:W0:Y:S02]  /*34c0*/  I2F.U64 R0, R4 ;  /* 0x0000000400007312 */ /* 0x004e240000301000 */
[----:B0-----:R-:W-:-:S04]  /*34d0*/  F2FP.BF16.F32.PACK_AB R0, RZ, R0 ;  /* 0x00000000ff00723e */ /* 0x001fc800000010ff */
[----:B------:R-:W-:Y:S01]  /*34e0*/  PRMT R19, R0, 0x7610, R19 ;  /* 0x0000761000137816 */ /* 0x000fe20000000013 */
[----:B------:R-:W-:Y:S06]  /*34f0*/  BRA `(.L_x_8945) ;  /* 0x0000000000107947 */ /* 0x000fec0003800000 */
.L_x_8968:
[----:B------:R-:W2:Y:S02]  /*3500*/  LDG.E R4, desc[UR36][R4.64] ;  /* 0x0000002404047981 */ /* 0x000ea4000c1e1900 */
[----:B--2---:R-:W-:-:S04]  /*3510*/  I2FP.F32.U32 R0, R4 ;  /* 0x0000000400007245 */ /* 0x004fc80000201000 */
[----:B------:R-:W-:-:S04]  /*3520*/  F2FP.BF16.F32.PACK_AB R0, RZ, R0 ;  /* 0x00000000ff00723e */ /* 0x000fc800000010ff */
[----:B------:R-:W-:-:S07]  /*3530*/  PRMT R19, R0, 0x7610, R19 ;  /* 0x0000761000137816 */ /* 0x000fce0000000013 */
.L_x_8945:
[----:B------:R-:W-:-:S07]  /*3540*/  VIADD R23, R23, 0x80 ;  /* 0x0000008017177836 */ /* 0x000fce0000000000 */
.L_x_8939:
[----:B------:R-:W-:Y:S05]  /*3550*/  BSYNC.RECONVERGENT B6 ;  /* 0x0000000000067941 */ /* 0x000fea0003800200 */
.L_x_8938:
        /* <DEDUP_REMOVED lines=25> */
.L_x_8978:
[----:B------:R-:W2:Y:S02]  /*36f0*/  LDG.E.U8 R4, desc[UR36][R4.64] ;  /* 0x0000002404047981 */ /* 0x000ea4000c1e1100 */
[----:B--2---:R-:W-:-:S04]  /*3700*/  I2FP.F32.U32 R0, R4 ;  /* 0x0000000400007245 */ /* 0x004fc80000201000 */
[----:B------:R-:W-:Y:S01]  /*3710*/  F2FP.BF16.F32.PACK_AB R0, RZ, R0 ;  /* 0x00000000ff00723e */ /* 0x000fe200000010ff */
[----:B------:R-:W-:Y:S06]  /*3720*/  BRA `(.L_x_8974) ;  /* 0x0000000c00a87947 */ /* 0x000fec0003800000 */
.L_x_8977:
        /* <DEDUP_REMOVED lines=10> */
.L_x_8981:
[----:B------:R-:W2:Y:S02]  /*37d0*/  LDG.E R4, desc[UR36][R4.64] ;  /* 0x0000002404047981 */ /* 0x000ea4000c1e1900 */
[----:B--2---:R-:W-:-:S04]  /*37e0*/  I2FP.F32.S32 R0, R4 ;  /* 0x0000000400007245 */ /* 0x004fc80000201400 */
[----:B------:R-:W-:Y:S01]  /*37f0*/  F2FP.BF16.F32.PACK_AB R0, RZ, R0 ;  /* 0x00000000ff00723e */ /* 0x000fe200000010ff */
[----:B------:R-:W-:Y:S06]  /*3800*/  BRA `(.L_x_8974) ;  /* 0x0000000c00707947 */ /* 0x000fec0003800000 */
.L_x_8980:
[----:B------:R-:W2:Y:S02]  /*3810*/  LDG.E.U16 R4, desc[UR36][R4.64] ;  /* 0x0000002404047981 */ /* 0x000ea4000c1e1500 */
[----:B--2---:R-:W0:Y:S02]  /*3820*/  I2F.S16 R0, R4 ;  /* 0x0000000400007306 */ /* 0x004e240000101400 */
[----:B0-----:R-:W-:Y:S01]  /*3830*/  F2FP.BF16.F32.PACK_AB R0, RZ, R0 ;  /* 0x00000000ff00723e */ /* 0x001fe200000010ff */
[----:B------:R-:W-:Y:S06]  /*3840*/  BRA `(.L_x_8974) ;  /* 0x0000000c00607947 */ /* 0x000fec0003800000 */
.L_x_8976:
        /* <DEDUP_REMOVED lines=9> */
.L_x_8983:
[----:B------:R-:W2:Y:S02]  /*38e0*/  LDG.E.U16 R0, desc[UR36][R4.64] ;  /* 0x0000002404007981 */ /* 0x000ea4000c1e1500 */
[----:B--2---:R-:W-:-:S05]  /*38f0*/  HADD2.F32 R0, -RZ, R0.H0_H0 ;  /* 0x20000000ff007230 */ /* 0x004fca0000004100 */
[----:B------:R-:W-:Y:S01]  /*3900*/  F2FP.BF16.F32.PACK_AB R0, RZ, R0 ;  /* 0x00000000ff00723e */ /* 0x000fe200000010ff */
[----:B------:R-:W-:Y:S06]  /*3910*/  BRA `(.L_x_8974) ;  /* 0x0000000c002c7947 */ /* 0x000fec0003800000 */
.L_x_8982:
        /* <DEDUP_REMOVED lines=9> */
.L_x_8985:
[----:B------:R-:W2:Y:S02]  /*39b0*/  LDG.E.U16 R4, desc[UR36][R4.64] ;  /* 0x0000002404047981 */ /* 0x000ea4000c1e1500 */
[----:B--2---:R-:W-:-:S05]  /*39c0*/  HADD2.F32 R0, -RZ, R4.H0_H0 ;  /* 0x20000004ff007230 */ /* 0x004fca0000004100 */
[----:B------:R-:W-:Y:S01]  /*39d0*/  F2FP.BF16.F32.PACK_AB R0, RZ, R0 ;  /* 0x00000000ff00723e */ /* 0x000fe200000010ff */
[----:B------:R-:W-:Y:S06]  /*39e0*/  BRA `(.L_x_8974) ;  /* 0x0000000800f87947 */ /* 0x000fec0003800000 */
.L_x_8984:
        /* <DEDUP_REMOVED lines=12> */
.L_x_8975:
        /* <DEDUP_REMOVED lines=13> */
.L_x_8988:
        /* <DEDUP_REMOVED lines=12> */
.L_x_8987:
        /* <DEDUP_REMOVED lines=27> */
.L_x_8990:
        /* <DEDUP_REMOVED lines=14> */
.L_x_8989:
[----:B------:R1:W5:Y:S01]  /*3ed0*/  LDG.E.U16 R0, desc[UR36][R4.64] ;  /* 0x0000002404007981 */ /* 0x000362000c1e1500 */
[----:B------:R-:W-:Y:S05]  /*3ee0*/  BRA `(.L_x_8974) ;  /* 0x0000000400b87947 */ /* 0x000fea0003800000 */
.L_x_8986:
        /* <DEDUP_REMOVED lines=12> */
.L_x_8993:
        /* <DEDUP_REMOVED lines=21> */
.L_x_8997:
[----:B------:R-:W-:Y:S05]  /*4100*/  BSYNC.RECONVERGENT B1 ;  /* 0x0000000000017941 */ /* 0x000fea0003800200 */
.L_x_8996:
[----:B------:R-:W-:Y:S01]  /*4110*/  IMAD.SHL.U32 R0, R0, 0x100000, RZ ;  /* 0x0010000000007824 */ /* 0x000fe200078e00ff */
[----:B------:R-:W-:-:S04]  /*4120*/  LEA R3, R3, 0x3b800000, 0x17 ;  /* 0x3b80000003037811 */ /* 0x000fc800078eb8ff */
[----:B------:R-:W-:-:S07]  /*4130*/  LOP3.LUT R0, R3, R0, R7, 0xfe, !PT ;  /* 0x0000000003007212 */ /* 0x000fce00078efe07 */
.L_x_8995:
[----:B------:R-:W-:Y:S05]  /*4140*/  BSYNC.RECONVERGENT B0 ;  /* 0x0000000000007941 */ /* 0x000fea0003800200 */
.L_x_8994:
[----:B------:R-:W-:Y:S01]  /*4150*/  F2FP.BF16.F32.PACK_AB R0, RZ, R0 ;  /* 0x00000000ff00723e */ /* 0x000fe200000010ff */
[----:B------:R-:W-:Y:S06]  /*4160*/  BRA `(.L_x_8974) ;  /* 0x0000000400187947 */ /* 0x000fec0003800000 */
.L_x_8992:
        /* <DEDUP_REMOVED lines=21> */
.L_x_9001:
[----:B------:R-:W-:Y:S05]  /*42c0*/  BSYNC.RECONVERGENT B1 ;  /* 0x0000000000017941 */ /* 0x000fea0003800200 */
.L_x_9000:
[----:B------:R-:W-:Y:S01]  /*42d0*/  IMAD.SHL.U32 R0, R0, 0x200000, RZ ;  /* 0x0020000000007824 */ /* 0x000fe200078e00ff */
[----:B------:R-:W-:-:S04]  /*42e0*/  LEA R3, R3, 0x37800000, 0x17 ;  /* 0x3780000003037811 */ /* 0x000fc800078eb8ff */
[----:B------:R-:W-:-:S07]  /*42f0*/  LOP3.LUT R0, R3, R0, R7, 0xfe, !PT ;  /* 0x0000000003007212 */ /* 0x000fce00078efe07 */
.L_x_8999:
[----:B------:R-:W-:Y:S05]  /*4300*/  BSYNC.RECONVERGENT B0 ;  /* 0x0000000000007941 */ /* 0x000fea0003800200 */
.L_x_8998:
[----:B------:R-:W-:Y:S01]  /*4310*/  F2FP.BF16.F32.PACK_AB R0, RZ, R0 ;  /* 0x00000000ff00723e */ /* 0x000fe200000010ff */
[----:B------:R-:W-:Y:S06]  /*4320*/  BRA `(.L_x_8974) ;  /* 0x0000000000a87947 */ /* 0x000fec0003800000 */
.L_x_8991:
        /* <DEDUP_REMOVED lines=14> */
.L_x_9005:
[----:B------:R-:W-:Y:S05]  /*4410*/  BSYNC.RECONVERGENT B0 ;  /* 0x0000000000007941 */ /* 0x000fea0003800200 */
.L_x_9004:
[----:B------:R-:W-:Y:S01]  /*4420*/  F2FP.BF16.F32.PACK_AB R0, RZ, R0 ;  /* 0x00000000ff00723e */ /* 0x000fe200000010ff */
[----:B------:R-:W-:Y:S06]  /*4430*/  BRA `(.L_x_8974) ;  /* 0x0000000000647947 */ /* 0x000fec0003800000 */
.L_x_8979:
        /* <DEDUP_REMOVED lines=16> */
.L_x_9006:
[----:B------:R-:W-:Y:S01]  /*4540*/  PRMT R0, RZ, 0x7610, R0 ;  /* 0x00007610ff007816 */ /* 0x000fe20000000000 */
[----:B------:R-:W-:Y:S06]  /*4550*/  BRA `(.L_x_8974) ;  /* 0x00000000001c7947 */ /* 0x000fec0003800000 */
.L_x_9003:
[----:B------:R-:W2:Y:S02]  /*4560*/  LDG.E.64 R4, desc[UR36][R4.64] ;  /* 0x0000002404047981 */ /* 0x000ea4000c1e1b00 */
[----:B--2---:R-:W0:Y:S02]  /*4570*/  I2F.U64 R0, R4 ;  /* 0x0000000400007312 */ /* 0x004e240000301000 */
[----:B0-----:R-:W-:Y:S01]  /*4580*/  F2FP.BF16.F32.PACK_AB R0, RZ, R0 ;  /* 0x00000000ff00723e */ /* 0x001fe200000010ff */
[----:B------:R-:W-:Y:S06]  /*4590*/  BRA `(.L_x_8974) ;  /* 0x00000000000c7947 */ /* 0x000fec0003800000 */
.L_x_9002:
[----:B------:R-:W2:Y:S02]  /*45a0*/  LDG.E R4, desc[UR36][R4.64] ;  /* 0x0000002404047981 */ /* 0x000ea4000c1e1900 */
[----:B--2---:R-:W-:-:S04]  /*45b0*/  I2FP.F32.U32 R0, R4 ;  /* 0x0000000400007245 */ /* 0x004fc80000201000 */
[----:B------:R-:W-:-:S07]  /*45c0*/  F2FP.BF16.F32.PACK_AB R0, RZ, R0 ;  /* 0x00000000ff00723e */ /* 0x000fce00000010ff */
.L_x_8974:
[----:B------:R-:W-:Y:S05]  /*45d0*/  BSYNC.RECONVERGENT B6 ;  /* 0x0000000000067941 */ /* 0x000fea0003800200 */
.L_x_8973:
[C---:B------:R-:W-:Y:S01]  /*45e0*/  ISETP.GE.AND P0, PT, R25.reuse, R16, PT ;  /* 0x000000101900720c */ /* 0x040fe20003f06270 */
[C---:B01----:R-:W-:Y:S01]  /*45f0*/  VIADD R5, R25.reuse, 0x100 ;  /* 0x0000010019057836 */ /* 0x043fe20000000000 */
[----:B------:R-:W-:Y:S01]  /*4600*/  BSSY.RECONVERGENT B6, `(.L_x_9007) ;  /* 0x0000128000067945 */ /* 0x000fe20003800200 */
[----:B------:R-:W-:-:S03]  /*4610*/  VIADD R23, R25, 0x80 ;  /* 0x0000008019177836 */ /* 0x000fc60000000000 */
[-C--:B------:R-:W-:Y:S01]  /*4620*/  ISETP.GE.AND P2, PT, R5, R16.reuse, PT ;  /* 0x000000100500720c */ /* 0x080fe20003f46270 */
[----:B------:R-:W-:Y:S01]  /*4630*/  VIADD R5, R25, 0x180 ;  /* 0x0000018019057836 */ /* 0x000fe20000000000 */
[----:B------:R-:W-:-:S04]  /*4640*/  ISETP.GE.AND P1, PT, R23, R16, PT ;  /* 0x000000101700720c */ /* 0x000fc80003f26270 */
[----:B------:R-:W-:Y:S01]  /*4650*/  ISETP.GE.AND P3, PT, R5, R16, PT ;  /* 0x000000100500720c */ /* 0x000fe20003f66270 */
[----:B------:R-:W0:Y:S01]  /*4660*/  @!P0 LDC R7, c[0x0][0x388] ;  /* 0x0000e200ff078b82 */ /* 0x000e220000000800 */
[----:B-----5:R-:W-:-:S05]  /*4670*/  @!P0 IMAD.U32 R4, R17, 0x10000, RZ ;  /* 0x0001000011048824 */ /* 0x020fca00078e00ff */
[----:B------:R-:W-:Y:S02]  /*4680*/  @!P2 IMAD.U32 R5, R19, 0x10000, RZ ;  /* 0x000100001305a824 */ /* 0x000fe400078e00ff */
[----:B------:R-:W1:Y:S01]  /*4690*/  @!P2 LDC R6, c[0x0][0x388] ;  /* 0x0000e200ff06ab82 */ /* 0x000e620000000800 */
[----:B------:R-:W-:-:S03]  /*46a0*/  @!P1 IMAD.U32 R18, R18, 0x10000, RZ ;  /* 0x0001000012129824 */ /* 0x000fc600078e00ff */
[----:B------:R-:W-:-:S04]  /*46b0*/  @!P3 IMAD.U32 R0, R0, 0x10000, RZ ;  /* 0x000100000000b824 */ /* 0x000fc800078e00ff */
[----:B------:R-:W2:Y:S01]  /*46c0*/  @!P3 LDC R9, c[0x0][0x388] ;  /* 0x0000e200ff09bb82 */ /* 0x000ea20000000800 */
[----:B0-----:R-:W-:-:S07]  /*46d0*/  @!P0 FMUL.FTZ R4, R4, R7 ;  /* 0x0000000704048220 */ /* 0x001fce0000410000 */
[----:B------:R-:W0:Y:S01]  /*46e0*/  @!P1 LDC R7, c[0x0][0x388] ;  /* 0x0000e200ff079b82 */ /* 0x000e220000000800 */
[----:B------:R-:W3:Y:S01]  /*46f0*/  @!P0 FRND.TRUNC R4, R4 ;  /* 0x0000000400048307 */ /* 0x000ee2000020d000 */
[----:B-1----:R-:W-:-:S07]  /*4700*/  @!P2 FMUL.FTZ R5, R5, R6 ;  /* 0x000000060505a220 */ /* 0x002fce0000410000 */
[----:B------:R-:W1:Y:S01]  /*4710*/  @!P2 FRND.TRUNC R5, R5 ;  /* 0x000000050005a307 */ /* 0x000e62000020d000 */
[----:B--2---:R-:W-:-:S07]  /*4720*/  @!P3 FMUL.FTZ R6, R0, R9 ;  /* 0x000000090006b220 */ /* 0x004fce0000410000 */
[----:B------:R-:W2:Y:S01]  /*4730*/  @!P3 FRND.TRUNC R6, R6 ;  /* 0x000000060006b307 */ /* 0x000ea2000020d000 */
[----:B0-----:R-:W-:Y:S02]  /*4740*/  @!P1 FMUL.FTZ R0, R18, R7 ;  /* 0x0000000712009220 */ /* 0x001fe40000410000 */
[----:B------:R-:W0:Y:S05]  /*4750*/  LDC.U8 R18, c[0x0][0x3b4] ;  /* 0x0000ed00ff127b82 */ /* 0x000e2a0000000000 */
[----:B---3--:R-:W-:Y:S08]  /*4760*/  @!P0 F2F.BF16.F32 R3, R4 ;  /* 0x0000000400038304 */ /* 0x008ff00000202000 */
[----:B------:R-:W3:Y:S08]  /*4770*/  @!P1 FRND.TRUNC R0, R0 ;  /* 0x0000000000009307 */ /* 0x000ef0000020d000 */
[----:B-1----:R1:W4:Y:S08]  /*4780*/  @!P2 F2F.BF16.F32 R17, R5 ;  /* 0x000000050011a304 */ /* 0x0023300000202000 */
[----:B--2---:R1:W2:Y:S08]  /*4790*/  @!P3 F2F.BF16.F32 R19, R6 ;  /* 0x000000060013b304 */ /* 0x0042b00000202000 */
[----:B---3--:R1:W3:Y:S01]  /*47a0*/  @!P1 F2F.BF16.F32 R22, R0 ;  /* 0x0000000000169304 */ /* 0x0082e20000202000 */
[----:B----4-:R-:W-:Y:S05]  /*47b0*/  @P0 BRA `(.L_x_9008) ;  /* 0x0000001000300947 */ /* 0x010fea0003800000 */
[----:B------:R-:W4:Y:S01]  /*47c0*/  LDCU UR4, c[0x0][0x3b8] ;  /* 0x00007700ff0477ac */ /* 0x000f220008000800 */
[----:B------:R-:W5:Y:S01]  /*47d0*/  LDC.64 R8, c[0x0][0x398] ;  /* 0x0000e600ff087b82 */ /* 0x000f620000000a00 */
[----:B-1----:R-:W-:Y:S01]  /*47e0*/  IMAD R0, R2, 0x200, R25 ;  /* 0x0000020002007824 */ /* 0x002fe200078e0219 */
[----:B0-----:R-:W-:-:S03]  /*47f0*/  PRMT R4, R18, 0x9910, RZ ;  /* 0x0000991012047816 */ /* 0x001fc600000000ff */
[----:B----4-:R-:W-:Y:S02]  /*4800*/  IMAD R5, R0, UR4, RZ ;  /* 0x0000000400057c24 */ /* 0x010fe4000f8e02ff */
[----:B------:R-:W-:-:S05]  /*4810*/  IMAD.MOV.U32 R0, RZ, RZ, R4 ;  /* 0x000000ffff007224 */ /* 0x000fca00078e0004 */
[----:B------:R-:W-:Y:S02]  /*4820*/  ISETP.GT.AND P0, PT, R0, 0x9, PT ;  /* 0x000000090000780c */ /* 0x000fe40003f04270 */
[----:B-----5:R-:W-:-:S05]  /*4830*/  IADD3 R8, P1, PT, R5, R8, RZ ;  /* 0x0000000805087210 */ /* 0x020fca0007f3e0ff */
        /* <DEDUP_REMOVED lines=15> */
.L_x_9012:
[----:B------:R-:W-:Y:S02]  /*4930*/  IMAD.U32 R5, R3, 0x10000, RZ ;  /* 0x0001000003057824 */ /* 0x000fe400078e00ff */
[----:B------:R-:W-:-:S04]  /*4940*/  IMAD.MOV.U32 R25, RZ, RZ, R23 ;  /* 0x000000ffff197224 */ /* 0x000fc800078e0017 */
[----:B------:R-:W0:Y:S02]  /*4950*/  F2I.S64.TRUNC R4, R5 ;  /* 0x0000000500047311 */ /* 0x000e24000020d900 */
[----:B0-----:R0:W-:Y:S01]  /*4960*/  STG.E.U8 desc[UR36][R8.64], R4 ;  /* 0x0000000408007986 */ /* 0x0011e2000c101124 */
[----:B------:R-:W-:Y:S05]  /*4970*/  BRA `(.L_x_9008) ;  /* 0x0000000c00c07947 */ /* 0x000fea0003800000 */
.L_x_9011:
        /* <DEDUP_REMOVED lines=11> */
.L_x_9015:
[----:B------:R-:W-:Y:S02]  /*4a30*/  IMAD.U32 R3, R3, 0x10000, RZ ;  /* 0x0001000003037824 */ /* 0x000fe400078e00ff */
[----:B------:R-:W-:-:S04]  /*4a40*/  IMAD.MOV.U32 R25, RZ, RZ, R23 ;  /* 0x000000ffff197224 */ /* 0x000fc800078e0017 */
[----:B------:R-:W0:Y:S02]  /*4a50*/  F2I.FTZ.TRUNC.NTZ R3, R3 ;  /* 0x0000000300037305 */ /* 0x000e24000021f100 */
[----:B0-----:R0:W-:Y:S01]  /*4a60*/  STG.E desc[UR36][R8.64], R3 ;  /* 0x0000000308007986 */ /* 0x0011e2000c101924 */
[----:B------:R-:W-:Y:S05]  /*4a70*/  BRA `(.L_x_9008) ;  /* 0x0000000c00807947 */ /* 0x000fea0003800000 */
.L_x_9014:
[----:B------:R-:W-:Y:S02]  /*4a80*/  IMAD.U32 R3, R3, 0x10000, RZ ;  /* 0x0001000003037824 */ /* 0x000fe400078e00ff */
[----:B------:R-:W-:-:S04]  /*4a90*/  IMAD.MOV.U32 R25, RZ, RZ, R23 ;  /* 0x000000ffff197224 */ /* 0x000fc800078e0017 */
[----:B------:R-:W0:Y:S02]  /*4aa0*/  F2I.FTZ.TRUNC.NTZ R3, R3 ;  /* 0x0000000300037305 */ /* 0x000e24000021f100 */
[----:B0-----:R0:W-:Y:S01]  /*4ab0*/  STG.E.U16 desc[UR36][R8.64], R3 ;  /* 0x0000000308007986 */ /* 0x0011e2000c101524 */
[----:B------:R-:W-:Y:S05]  /*4ac0*/  BRA `(.L_x_9008) ;  /* 0x0000000c006c7947 */ /* 0x000fea0003800000 */
.L_x_9010:
        /* <DEDUP_REMOVED lines=10> */
.L_x_9017:
[----:B------:R-:W-:Y:S02]  /*4b70*/  IMAD.U32 R0, R3, 0x10000, RZ ;  /* 0x0001000003007824 */ /* 0x000fe400078e00ff */
[----:B------:R-:W-:-:S03]  /*4b80*/  IMAD.MOV.U32 R25, RZ, RZ, R23 ;  /* 0x000000ffff197224 */ /* 0x000fc600078e0017 */
[----:B------:R-:W-:-:S05]  /*4b90*/  F2FP.F16.F32.PACK_AB R0, RZ, R0 ;  /* 0x00000000ff00723e */ /* 0x000fca00000000ff */
[----:B------:R0:W-:Y:S01]  /*4ba0*/  STG.E.U16 desc[UR36][R8.64], R0 ;  /* 0x0000000008007986 */ /* 0x0001e2000c101524 */
[----:B------:R-:W-:Y:S05]  /*4bb0*/  BRA `(.L_x_9008) ;  /* 0x0000000c00307947 */ /* 0x000fea0003800000 */
.L_x_9016:
        /* <DEDUP_REMOVED lines=11> */
.L_x_9019:
[----:B------:R-:W-:Y:S02]  /*4c70*/  IMAD.U32 R3, R3, 0x10000, RZ ;  /* 0x0001000003037824 */ /* 0x000fe400078e00ff */
[----:B------:R-:W-:-:S03]  /*4c80*/  IMAD.MOV.U32 R25, RZ, RZ, R23 ;  /* 0x000000ffff197224 */ /* 0x000fc600078e0017 */
[----:B------:R-:W-:-:S04]  /*4c90*/  F2FP.F16.F32.PACK_AB R3, RZ, R3 ;  /* 0x00000003ff03723e */ /* 0x000fc800000000ff */
[----:B------:R-:W-:-:S05]  /*4ca0*/  PRMT R3, R3, 0x5410, RZ ;  /* 0x0000541003037816 */ /* 0x000fca00000000ff */
[----:B------:R0:W-:Y:S01]  /*4cb0*/  STG.E desc[UR36][R8.64], R3 ;  /* 0x0000000308007986 */ /* 0x0001e2000c101924 */
[----:B------:R-:W-:Y:S05]  /*4cc0*/  BRA `(.L_x_9008) ;  /* 0x0000000800ec7947 */ /* 0x000fea0003800000 */
.L_x_9018:
[----:B------:R-:W-:Y:S02]  /*4cd0*/  IMAD.U32 R4, R3, 0x10000, RZ ;  /* 0x0001000003047824 */ /* 0x000fe400078e00ff */
[----:B------:R-:W-:Y:S02]  /*4ce0*/  IMAD.MOV.U32 R25, RZ, RZ, R23 ;  /* 0x000000ffff197224 */ /* 0x000fe400078e0017 */
[----:B------:R-:W-:-:S06]  /*4cf0*/  FMUL.FTZ R4, R4, 1 ;  /* 0x3f80000004047820 */ /* 0x000fcc0000410000 */
[----:B------:R-:W0:Y:S02]  /*4d00*/  F2F.F64.F32 R4, R4 ;  /* 0x0000000400047310 */ /* 0x000e240000201800 */
[----:B0-----:R0:W-:Y:S01]  /*4d10*/  STG.E.64 desc[UR36][R8.64], R4 ;  /* 0x0000000408007986 */ /* 0x0011e2000c101b24 */
[----:B------:R-:W-:Y:S05]  /*4d20*/  BRA `(.L_x_9008) ;  /* 0x0000000800d47947 */ /* 0x000fea0003800000 */
.L_x_9009:
        /* <DEDUP_REMOVED lines=14> */
.L_x_9022:
[----:B------:R-:W-:Y:S01]  /*4e10*/  IMAD.U32 R3, R3, 0x10000, RZ ;  /* 0x0001000003037824 */ /* 0x000fe200078e00ff */
[----:B------:R-:W-:Y:S01]  /*4e20*/  CS2R R6, SRZ ;  /* 0x0000000000067805 */ /* 0x000fe2000001ff00 */
[----:B------:R-:W-:Y:S02]  /*4e30*/  IMAD.MOV.U32 R25, RZ, RZ, R23 ;  /* 0x000000ffff197224 */ /* 0x000fe400078e0017 */
[----:B------:R-:W-:-:S04]  /*4e40*/  FMUL.FTZ R3, R3, 1 ;  /* 0x3f80000003037820 */ /* 0x000fc80000410000 */
[----:B------:R-:W0:Y:S02]  /*4e50*/  F2F.F64.F32 R4, R3 ;  /* 0x0000000300047310 */ /* 0x000e240000201800 */
[----:B0-----:R0:W-:Y:S01]  /*4e60*/  STG.E.128 desc[UR36][R8.64], R4 ;  /* 0x0000000408007986 */ /* 0x0011e2000c101d24 */
[----:B------:R-:W-:Y:S05]  /*4e70*/  BRA `(.L_x_9008) ;  /* 0x0000000800807947 */ /* 0x000fea0003800000 */
.L_x_9021:
        /* <DEDUP_REMOVED lines=19> */
.L_x_9026:
[----:B------:R-:W-:Y:S05]  /*4fb0*/  BSYNC.RECONVERGENT B0 ;  /* 0x0000000000007941 */ /* 0x000fea0003800200 */
.L_x_9025:
[----:B------:R-:W-:Y:S01]  /*4fc0*/  LOP3.LUT R5, R0, 0x80, R5, 0xf8, !PT ;  /* 0x0000008000057812 */ /* 0x000fe200078ef805 */
[----:B------:R-:W-:-:S04]  /*4fd0*/  IMAD.MOV.U32 R25, RZ, RZ, R23 ;  /* 0x000000ffff197224 */ /* 0x000fc800078e0017 */
[----:B------:R0:W-:Y:S01]  /*4fe0*/  STG.E.U8 desc[UR36][R8.64], R5 ;  /* 0x0000000508007986 */ /* 0x0001e2000c101124 */
[----:B------:R-:W-:Y:S05]  /*4ff0*/  BRA `(.L_x_9008) ;  /* 0x0000000800207947 */ /* 0x000fea0003800000 */
.L_x_9024:
        /* <DEDUP_REMOVED lines=15> */
.L_x_9028:
[----:B------:R-:W-:Y:S05]  /*50f0*/  BSYNC.RECONVERGENT B0 ;  /* 0x0000000000007941 */ /* 0x000fea0003800200 */
.L_x_9027:
[----:B------:R-:W-:Y:S01]  /*5100*/  LOP3.LUT R5, R0, 0x80, R5, 0xf8, !PT ;  /* 0x0000008000057812 */ /* 0x000fe200078ef805 */
[----:B------:R-:W-:-:S04]  /*5110*/  IMAD.MOV.U32 R25, RZ, RZ, R23 ;  /* 0x000000ffff197224 */ /* 0x000fc800078e0017 */
[----:B------:R0:W-:Y:S01]  /*5120*/  STG.E.U8 desc[UR36][R8.64], R5 ;  /* 0x0000000508007986 */ /* 0x0001e2000c101124 */
[----:B------:R-:W-:Y:S05]  /*5130*/  BRA `(.L_x_9008) ;  /* 0x0000000400d07947 */ /* 0x000fea0003800000 */
.L_x_9023:
[----:B------:R4:W-:Y:S01]  /*5140*/  STG.E.U16 desc[UR36][R8.64], R3 ;  /* 0x0000000308007986 */ /* 0x0009e2000c101524 */
[----:B------:R-:W-:Y:S01]  /*5150*/  IMAD.MOV.U32 R25, RZ, RZ, R23 ;  /* 0x000000ffff197224 */ /* 0x000fe200078e0017 */
[----:B------:R-:W-:Y:S06]  /*5160*/  BRA `(.L_x_9008) ;  /* 0x0000000400c47947 */ /* 0x000fec0003800000 */
.L_x_9020:
        /* <DEDUP_REMOVED lines=13> */
.L_x_9031:
        /* <DEDUP_REMOVED lines=13> */
.L_x_9034:
[----:B------:R-:W-:-:S04]  /*5310*/  SHF.R.U32.HI R0, RZ, 0x14, R3 ;  /* 0x00000014ff007819 */ /* 0x000fc80000011603 */
[----:B------:R-:W-:-:S04]  /*5320*/  LOP3.LUT R0, R0, 0x1, RZ, 0xc0, !PT ;  /* 0x0000000100007812 */ /* 0x000fc800078ec0ff */
[----:B------:R-:W-:-:S04]  /*5330*/  IADD3 R0, PT, PT, R3, 0x487ffff, R0 ;  /* 0x0487ffff03007810 */ /* 0x000fc80007ffe000 */
[----:B------:R-:W-:-:S04]  /*5340*/  SHF.R.U32.HI R0, RZ, 0x14, R0 ;  /* 0x00000014ff007819 */ /* 0x000fc80000011600 */
[----:B------:R-:W-:-:S07]  /*5350*/  LOP3.LUT R0, R0, 0xff, RZ, 0xc0, !PT ;  /* 0x000000ff00007812 */ /* 0x000fce00078ec0ff */
.L_x_9035:
[----:B------:R-:W-:-:S04]  /*5360*/  SHF.R.U32.HI R3, RZ, 0x18, R3 ;  /* 0x00000018ff037819 */ /* 0x000fc80000011603 */
[----:B------:R-:W-:-:S04]  /*5370*/  LOP3.LUT R0, R0, 0x80, R3, 0xf8, !PT ;  /* 0x0000008000007812 */ /* 0x000fc800078ef803 */
[----:B------:R-:W-:-:S07]  /*5380*/  PRMT R4, R0, 0x7610, R4 ;  /* 0x0000761000047816 */ /* 0x000fce0000000004 */
.L_x_9033:
[----:B------:R-:W-:Y:S05]  /*5390*/  BSYNC.RECONVERGENT B0 ;  /* 0x0000000000007941 */ /* 0x000fea0003800200 */
.L_x_9032:
[----:B------:R0:W-:Y:S01]  /*53a0*/  STG.E.U8 desc[UR36][R8.64], R4 ;  /* 0x0000000408007986 */ /* 0x0001e2000c101124 */
[----:B------:R-:W-:Y:S01]  /*53b0*/  IMAD.MOV.U32 R25, RZ, RZ, R23 ;  /* 0x000000ffff197224 */ /* 0x000fe200078e0017 */
[----:B------:R-:W-:Y:S06]  /*53c0*/  BRA `(.L_x_9008) ;  /* 0x00000004002c7947 */ /* 0x000fec0003800000 */
.L_x_9030:
        /* <DEDUP_REMOVED lines=13> */
.L_x_9038:
[----:B------:R-:W-:-:S04]  /*54a0*/  SHF.R.U32.HI R0, RZ, 0x15, R3 ;  /* 0x00000015ff007819 */ /* 0x000fc80000011603 */
[----:B------:R-:W-:-:S04]  /*54b0*/  LOP3.LUT R0, R0, 0x1, RZ, 0xc0, !PT ;  /* 0x0000000100007812 */ /* 0x000fc800078ec0ff */
[----:B------:R-:W-:-:S04]  /*54c0*/  IADD3 R0, PT, PT, R3, 0x88fffff, R0 ;  /* 0x088fffff03007810 */ /* 0x000fc80007ffe000 */
[----:B------:R-:W-:-:S04]  /*54d0*/  SHF.R.U32.HI R0, RZ, 0x15, R0 ;  /* 0x00000015ff007819 */ /* 0x000fc80000011600 */
[----:B------:R-:W-:-:S07]  /*54e0*/  LOP3.LUT R0, R0, 0xff, RZ, 0xc0, !PT ;  /* 0x000000ff00007812 */ /* 0x000fce00078ec0ff */
.L_x_9039:
[----:B------:R-:W-:-:S04]  /*54f0*/  SHF.R.U32.HI R3, RZ, 0x18, R3 ;  /* 0x00000018ff037819 */ /* 0x000fc80000011603 */
[----:B------:R-:W-:-:S04]  /*5500*/  LOP3.LUT R0, R0, 0x80, R3, 0xf8, !PT ;  /* 0x0000008000007812 */ /* 0x000fc800078ef803 */
[----:B------:R-:W-:-:S07]  /*5510*/  PRMT R4, R0, 0x7610, R4 ;  /* 0x0000761000047816 */ /* 0x000fce0000000004 */
.L_x_9037:
[----:B------:R-:W-:Y:S05]  /*5520*/  BSYNC.RECONVERGENT B0 ;  /* 0x0000000000007941 */ /* 0x000fea0003800200 */
.L_x_9036:
[----:B------:R0:W-:Y:S01]  /*5530*/  STG.E.U8 desc[UR36][R8.64], R4 ;  /* 0x0000000408007986 */ /* 0x0001e2000c101124 */
[----:B------:R-:W-:Y:S01]  /*5540*/  IMAD.MOV.U32 R25, RZ, RZ, R23 ;  /* 0x000000ffff197224 */ /* 0x000fe200078e0017 */
[----:B------:R-:W-:Y:S06]  /*5550*/  BRA `(.L_x_9008) ;  /* 0x0000000000c87947 */ /* 0x000fec0003800000 */
.L_x_9029:
[----:B------:R-:W-:-:S13]  /*5560*/  ISETP.NE.AND P0, PT, R0, 0x1c, PT ;  /* 0x0000001c0000780c */ /* 0x000fda0003f05270 */
[----:B------:R-:W-:Y:S05]  /*5570*/  @!P0 BRA `(.L_x_9040) ;  /* 0x0000000000b08947 */ /* 0x000fea0003800000 */
[----:B------:R-:W-:-:S13]  /*5580*/  ISETP.NE.AND P0, PT, R0, 0x1d, PT ;  /* 0x0000001d0000780c */ /* 0x000fda0003f05270 */
[----:B------:R-:W-:Y:S05]  /*5590*/  @!P0 BRA `(.L_x_9041) ;  /* 0x0000000000948947 */ /* 0x000fea0003800000 */
[----:B------:R-:W-:-:S13]  /*55a0*/  ISETP.NE.AND P0, PT, R0, 0x2c, PT ;  /* 0x0000002c0000780c */ /* 0x000fda0003f05270 */
[----:B------:R-:W-:Y:S05]  /*55b0*/  @!P0 BRA `(.L_x_9042) ;  /* 0x0000000000488947 */ /* 0x000fea0003800000 */
.L_x_9013:
[----:B------:R-:W-:Y:S01]  /*55c0*/  MOV R14, 0x0 ;  /* 0x00000000000e7802 */ /* 0x000fe20000000f00 */
[----:B------:R-:W0:Y:S01]  /*55d0*/  LDCU.64 UR6, c[0x4][0x178] ;  /* 0x01002f00ff0677ac */ /* 0x000e220008000a00 */
[----:B------:R-:W-:Y:S02]  /*55e0*/  IMAD.MOV.U32 R8, RZ, RZ, 0x65 ;  /* 0x00000065ff087424 */ /* 0x000fe400078e00ff */
[----:B------:R-:W-:Y:S01]  /*55f0*/  IMAD.MOV.U32 R12, RZ, RZ, 0x1 ;  /* 0x00000001ff0c7424 */ /* 0x000fe200078e00ff */
[----:B------:R-:W1:Y:S01]  /*5600*/  LDCU.64 UR8, c[0x4][0x180] ;  /* 0x01003000ff0877ac */ /* 0x000e620008000a00 */
[----:B------:R-:W4:Y:S01]  /*5610*/  LDC.64 R14, c[0x4][R14] ;  /* 0x010000000e0e7b82 */ /* 0x000f220000000a00 */
        /* <DEDUP_REMOVED lines=10> */
.L_x_9043:
[----:B------:R-:W-:Y:S01]  /*56c0*/  IMAD.MOV.U32 R25, RZ, RZ, R23 ;  /* 0x000000ffff197224 */ /* 0x000fe200078e0017 */
[----:B------:R-:W-:Y:S06]  /*56d0*/  BRA `(.L_x_9008) ;  /* 0x0000000000687947 */ /* 0x000fec0003800000 */
.L_x_9042:
        /* <DEDUP_REMOVED lines=17> */
.L_x_9041:
[----:B------:R-:W-:Y:S02]  /*57f0*/  IMAD.U32 R4, R3, 0x10000, RZ ;  /* 0x0001000003047824 */ /* 0x000fe400078e00ff */
[----:B------:R-:W-:-:S04]  /*5800*/  IMAD.MOV.U32 R25, RZ, RZ, R23 ;  /* 0x000000ffff197224 */ /* 0x000fc800078e0017 */
[----:B------:R-:W0:Y:S02]  /*5810*/  F2I.U64.TRUNC R4, R4 ;  /* 0x0000000400047311 */ /* 0x000e24000020d800 */
[----:B0-----:R0:W-:Y:S01]  /*5820*/  STG.E.64 desc[UR36][R8.64], R4 ;  /* 0x0000000408007986 */ /* 0x0011e2000c101b24 */
[----:B------:R-:W-:Y:S05]  /*5830*/  BRA `(.L_x_9008) ;  /* 0x0000000000107947 */ /* 0x000fea0003800000 */
.L_x_9040:
[----:B------:R-:W-:Y:S02]  /*5840*/  IMAD.U32 R3, R3, 0x10000, RZ ;  /* 0x0001000003037824 */ /* 0x000fe400078e00ff */
[----:B------:R-:W-:-:S04]  /*5850*/  IMAD.MOV.U32 R25, RZ, RZ, R23 ;  /* 0x000000ffff197224 */ /* 0x000fc800078e0017 */
[----:B------:R-:W0:Y:S02]  /*5860*/  F2I.FTZ.U32.TRUNC.NTZ R3, R3 ;  /* 0x0000000300037305 */ /* 0x000e24000021f000 */
[----:B0-----:R0:W-:Y:S02]  /*5870*/  STG.E desc[UR36][R8.64], R3 ;  /* 0x0000000308007986 */ /* 0x0011e4000c101924 */
.L_x_9008:
[----:B------:R-:W-:Y:S05]  /*5880*/  BSYNC.RECONVERGENT B6 ;  /* 0x0000000000067941 */ /* 0x000fea0003800200 */
.L_x_9007:
[----:B------:R-:W-:Y:S01]  /*5890*/  ISETP.GE.AND P0, PT, R25, R16, PT ;  /* 0x000000101900720c */ /* 0x000fe20003f06270 */
[----:B------:R-:W-:-:S12]  /*58a0*/  BSSY.RECONVERGENT B6, `(.L_x_9044) ;  /* 0x00001f0000067945 */ /* 0x000fd80003800200 */
[----:B------:R-:W-:Y:S05]  /*58b0*/  @P0 BRA `(.L_x_9045) ;  /* 0x0000001c00b80947 */ /* 0x000fea0003800000 */
[----:B------:R-:W5:Y:S01]  /*58c0*/  LDCU UR4, c[0x0][0x3b8] ;  /* 0x00007700ff0477ac */ /* 0x000f620008000800 */
[----:B0---4-:R-:W0:Y:S01]  /*58d0*/  LDC.64 R8, c[0x0][0x398] ;  /* 0x0000e600ff087b82 */ /* 0x011e220000000a00 */
        /* <DEDUP_REMOVED lines=20> */
.L_x_9049:
[----:B---3--:R-:W-:-:S06]  /*5a20*/  IMAD.U32 R5, R22, 0x10000, RZ ;  /* 0x0001000016057824 */ /* 0x008fcc00078e00ff */
[----:B------:R-:W0:Y:S02]  /*5a30*/  F2I.S64.TRUNC R4, R5 ;  /* 0x0000000500047311 */ /* 0x000e24000020d900 */
[----:B0-----:R0:W-:Y:S01]  /*5a40*/  STG.E.U8 desc[UR36][R8.64], R4 ;  /* 0x0000000408007986 */ /* 0x0011e2000c101124 */
[----:B------:R-:W-:Y:S05]  /*5a50*/  BRA `(.L_x_9051) ;  /* 0x0000000c006c7947 */ /* 0x000fea0003800000 */
.L_x_9048:
        /* <DEDUP_REMOVED lines=10> */
.L_x_9053:
[----:B---3--:R-:W-:-:S04]  /*5b00*/  IMAD.U32 R22, R22, 0x10000, RZ ;  /* 0x0001000016167824 */ /* 0x008fc800078e00ff */
[----:B------:R-:W0:Y:S02]  /*5b10*/  F2I.FTZ.TRUNC.NTZ R3, R22 ;  /* 0x0000001600037305 */ /* 0x000e24000021f100 */
[----:B0-----:R0:W-:Y:S01]  /*5b20*/  STG.E desc[UR36][R8.64], R3 ;  /* 0x0000000308007986 */ /* 0x0011e2000c101924 */
[----:B------:R-:W-:Y:S05]  /*5b30*/  BRA `(.L_x_9051) ;  /* 0x0000000c00347947 */ /* 0x000fea0003800000 */
.L_x_9052:
[----:B---3--:R-:W-:-:S04]  /*5b40*/  IMAD.U32 R22, R22, 0x10000, RZ ;  /* 0x0001000016167824 */ /* 0x008fc800078e00ff */
[----:B------:R-:W0:Y:S02]  /*5b50*/  F2I.FTZ.TRUNC.NTZ R3, R22 ;  /* 0x0000001600037305 */ /* 0x000e24000021f100 */
[----:B0-----:R0:W-:Y:S01]  /*5b60*/  STG.E.U16 desc[UR36][R8.64], R3 ;  /* 0x0000000308007986 */ /* 0x0011e2000c101524 */
[----:B------:R-:W-:Y:S05]  /*5b70*/  BRA `(.L_x_9051) ;  /* 0x0000000c00247947 */ /* 0x000fea0003800000 */
.L_x_9047:
        /* <DEDUP_REMOVED lines=9> */
.L_x_9055:
[----:B---3--:R-:W-:-:S05]  /*5c10*/  IMAD.U32 R0, R22, 0x10000, RZ ;  /* 0x0001000016007824 */ /* 0x008fca00078e00ff */
[----:B------:R-:W-:-:S05]  /*5c20*/  F2FP.F16.F32.PACK_AB R0, RZ, R0 ;  /* 0x00000000ff00723e */ /* 0x000fca00000000ff */
[----:B------:R0:W-:Y:S01]  /*5c30*/  STG.E.U16 desc[UR36][R8.64], R0 ;  /* 0x0000000008007986 */ /* 0x0001e2000c101524 */
[----:B------:R-:W-:Y:S05]  /*5c40*/  BRA `(.L_x_9051) ;  /* 0x0000000800f07947 */ /* 0x000fea0003800000 */
.L_x_9054:
        /* <DEDUP_REMOVED lines=10> */
.L_x_9057:
[----:B---3--:R-:W-:-:S05]  /*5cf0*/  IMAD.U32 R22, R22, 0x10000, RZ ;  /* 0x0001000016167824 */ /* 0x008fca00078e00ff */
[----:B------:R-:W-:-:S04]  /*5d00*/  F2FP.F16.F32.PACK_AB R3, RZ, R22 ;  /* 0x00000016ff03723e */ /* 0x000fc800000000ff */
[----:B------:R-:W-:-:S05]  /*5d10*/  PRMT R3, R3, 0x5410, RZ ;  /* 0x0000541003037816 */ /* 0x000fca00000000ff */
[----:B------:R0:W-:Y:S01]  /*5d20*/  STG.E desc[UR36][R8.64], R3 ;  /* 0x0000000308007986 */ /* 0x0001e2000c101924 */
[----:B------:R-:W-:Y:S05]  /*5d30*/  BRA `(.L_x_9051) ;  /* 0x0000000800b47947 */ /* 0x000fea0003800000 */
.L_x_9056:
[----:B---3--:R-:W-:-:S04]  /*5d40*/  IMAD.U32 R4, R22, 0x10000, RZ ;  /* 0x0001000016047824 */ /* 0x008fc800078e00ff */
[----:B------:R-:W-:-:S06]  /*5d50*/  FMUL.FTZ R4, R4, 1 ;  /* 0x3f80000004047820 */ /* 0x000fcc0000410000 */
[----:B------:R-:W0:Y:S02]  /*5d60*/  F2F.F64.F32 R4, R4 ;  /* 0x0000000400047310 */ /* 0x000e240000201800 */
[----:B0-----:R0:W-:Y:S01]  /*5d70*/  STG.E.64 desc[UR36][R8.64], R4 ;  /* 0x0000000408007986 */ /* 0x0011e2000c101b24 */
[----:B------:R-:W-:Y:S05]  /*5d80*/  BRA `(.L_x_9051) ;  /* 0x0000000800a07947 */ /* 0x000fea0003800000 */
.L_x_9046:
        /* <DEDUP_REMOVED lines=14> */
.L_x_9061:
        /* <DEDUP_REMOVED lines=17> */
.L_x_9064:
[----:B------:R-:W-:-:S04]  /*5f80*/  SHF.R.U32.HI R3, RZ, 0x18, R5 ;  /* 0x00000018ff037819 */ /* 0x000fc80000011605 */
[----:B------:R-:W-:-:S04]  /*5f90*/  LOP3.LUT R0, R0, 0x80, R3, 0xf8, !PT ;  /* 0x0000008000007812 */ /* 0x000fc800078ef803 */
[----:B------:R-:W-:-:S07]  /*5fa0*/  PRMT R4, R0, 0x7610, R4 ;  /* 0x0000761000047816 */ /* 0x000fce0000000004 */
.L_x_9063:
[----:B------:R-:W-:Y:S05]  /*5fb0*/  BSYNC.RECONVERGENT B0 ;  /* 0x0000000000007941 */ /* 0x000fea0003800200 */
.L_x_9062:
[----:B------:R0:W-:Y:S01]  /*5fc0*/  STG.E.U8 desc[UR36][R8.64], R4 ;  /* 0x0000000408007986 */ /* 0x0001e2000c101124 */
[----:B------:R-:W-:Y:S05]  /*5fd0*/  BRA `(.L_x_9051) ;  /* 0x00000008000c7947 */ /* 0x000fea0003800000 */
.L_x_9060:
        /* <DEDUP_REMOVED lines=17> */
.L_x_9067:
[----:B------:R-:W-:-:S04]  /*60f0*/  SHF.R.U32.HI R3, RZ, 0x18, R5 ;  /* 0x00000018ff037819 */ /* 0x000fc80000011605 */
[----:B------:R-:W-:-:S04]  /*6100*/  LOP3.LUT R0, R0, 0x80, R3, 0xf8, !PT ;  /* 0x0000008000007812 */ /* 0x000fc800078ef803 */
[----:B------:R-:W-:-:S07]  /*6110*/  PRMT R4, R0, 0x7610, R4 ;  /* 0x0000761000047816 */ /* 0x000fce0000000004 */
.L_x_9066:
[----:B------:R-:W-:Y:S05]  /*6120*/  BSYNC.RECONVERGENT B0 ;  /* 0x0000000000007941 */ /* 0x000fea0003800200 */
.L_x_9065:
[----:B------:R0:W-:Y:S01]  /*6130*/  STG.E.U8 desc[UR36][R8.64], R4 ;  /* 0x0000000408007986 */ /* 0x0001e2000c101124 */
[----:B------:R-:W-:Y:S05]  /*6140*/  BRA `(.L_x_9051) ;  /* 0x0000000400b07947 */ /* 0x000fea0003800000 */
.L_x_9059:
        /* <DEDUP_REMOVED lines=22> */
.L_x_9069:
[----:B---3--:R-:W-:-:S06]  /*62b0*/  IMAD.U32 R4, R22, 0x10000, RZ ;  /* 0x0001000016047824 */ /* 0x008fcc00078e00ff */
[----:B------:R-:W0:Y:S02]  /*62c0*/  F2I.U64.TRUNC R4, R4 ;  /* 0x0000000400047311 */ /* 0x000e24000020d800 */
[----:B0-----:R0:W-:Y:S01]  /*62d0*/  STG.E.64 desc[UR36][R8.64], R4 ;  /* 0x0000000408007986 */ /* 0x0011e2000c101b24 */
[----:B------:R-:W-:Y:S05]  /*62e0*/  BRA `(.L_x_9051) ;  /* 0x0000000400487947 */ /* 0x000fea0003800000 */
.L_x_9068:
[----:B---3--:R-:W-:-:S04]  /*62f0*/  IMAD.U32 R22, R22, 0x10000, RZ ;  /* 0x0001000016167824 */ /* 0x008fc800078e00ff */
[----:B------:R-:W0:Y:S02]  /*6300*/  F2I.FTZ.U32.TRUNC.NTZ R3, R22 ;  /* 0x0000001600037305 */ /* 0x000e24000021f000 */
[----:B0-----:R0:W-:Y:S01]  /*6310*/  STG.E desc[UR36][R8.64], R3 ;  /* 0x0000000308007986 */ /* 0x0011e2000c101924 */
[----:B------:R-:W-:Y:S05]  /*6320*/  BRA `(.L_x_9051) ;  /* 0x0000000400387947 */ /* 0x000fea0003800000 */
.L_x_9058:
        /* <DEDUP_REMOVED lines=11> */
.L_x_9071:
[----:B---3--:R-:W-:Y:S01]  /*63e0*/  IMAD.U32 R22, R22, 0x10000, RZ ;  /* 0x0001000016167824 */ /* 0x008fe200078e00ff */
[----:B------:R-:W-:-:S03]  /*63f0*/  CS2R R6, SRZ ;  /* 0x0000000000067805 */ /* 0x000fc6000001ff00 */
[----:B------:R-:W-:-:S06]  /*6400*/  FMUL.FTZ R4, R22, 1 ;  /* 0x3f80000016047820 */ /* 0x000fcc0000410000 */
[----:B------:R-:W0:Y:S02]  /*6410*/  F2F.F64.F32 R4, R4 ;  /* 0x0000000400047310 */ /* 0x000e240000201800 */
[----:B0-----:R0:W-:Y:S01]  /*6420*/  STG.E.128 desc[UR36][R8.64], R4 ;  /* 0x0000000408007986 */ /* 0x0011e2000c101d24 */
[----:B------:R-:W-:Y:S05]  /*6430*/  BRA `(.L_x_9051) ;  /* 0x0000000000f47947 */ /* 0x000fea0003800000 */
.L_x_9070:
[----:B------:R-:W-:-:S13]  /*6440*/  ISETP.NE.AND P0, PT, R0, 0xf, PT ;  /* 0x0000000f0000780c */ /* 0x000fda0003f05270 */
[----:B------:R-:W-:Y:S05]  /*6450*/  @!P0 BRA `(.L_x_9072) ;  /* 0x0000000000e88947 */ /* 0x000fea0003800000 */
[----:B------:R-:W-:-:S13]  /*6460*/  ISETP.NE.AND P0, PT, R0, 0x17, PT ;  /* 0x000000170000780c */ /* 0x000fda0003f05270 */
[----:B------:R-:W-:Y:S05]  /*6470*/  @!P0 BRA `(.L_x_9073) ;  /* 0x0000000000908947 */ /* 0x000fea0003800000 */
[----:B------:R-:W-:-:S13]  /*6480*/  ISETP.NE.AND P0, PT, R0, 0x18, PT ;  /* 0x000000180000780c */ /* 0x000fda0003f05270 */
[----:B------:R-:W-:Y:S05]  /*6490*/  @!P0 BRA `(.L_x_9074) ;  /* 0x0000000000448947 */ /* 0x000fea0003800000 */
.L_x_9050:
        /* <DEDUP_REMOVED lines=16> */
.L_x_9075:
[----:B------:R-:W-:Y:S05]  /*65a0*/  BRA `(.L_x_9051) ;  /* 0x0000000000987947 */ /* 0x000fea0003800000 */
.L_x_9074:
        /* <DEDUP_REMOVED lines=13> */
.L_x_9077:
[----:B------:R-:W-:Y:S05]  /*6680*/  BSYNC.RECONVERGENT B0 ;  /* 0x0000000000007941 */ /* 0x000fea0003800200 */
.L_x_9076:
[----:B------:R-:W-:-:S05]  /*6690*/  LOP3.LUT R3, R0, 0x80, R3, 0xf8, !PT ;  /* 0x0000008000037812 */ /* 0x000fca00078ef803 */
[----:B------:R3:W-:Y:S01]  /*66a0*/  STG.E.U8 desc[UR36][R8.64], R3 ;  /* 0x0000000308007986 */ /* 0x0007e2000c101124 */
[----:B------:R-:W-:Y:S05]  /*66b0*/  BRA `(.L_x_9051) ;  /* 0x0000000000547947 */ /* 0x000fea0003800000 */
.L_x_9073:
        /* <DEDUP_REMOVED lines=12> */
.L_x_9079:
[----:B------:R-:W-:Y:S01]  /*6780*/  IMAD.MOV.U32 R0, RZ, RZ, 0x7f ;  /* 0x0000007fff007424 */ /* 0x000fe200078e00ff */
[----:B------:R-:W-:-:S04]  /*6790*/  ISETP.GT.U32.AND P0, PT, R4, 0x7f800000, PT ;  /* 0x7f8000000400780c */ /* 0x000fc80003f04070 */
[----:B------:R-:W-:-:S09]  /*67a0*/  SEL R0, R0, 0x7c, P0 ;  /* 0x0000007c00007807 */ /* 0x000fd20000000000 */
.L_x_9080:
[----:B------:R-:W-:Y:S05]  /*67b0*/  BSYNC.RECONVERGENT B0 ;  /* 0x0000000000007941 */ /* 0x000fea0003800200 */
.L_x_9078:
[----:B------:R-:W-:-:S04]  /*67c0*/  SHF.R.U32.HI R3, RZ, 0x18, R3 ;  /* 0x00000018ff037819 */ /* 0x000fc80000011603 */
[----:B------:R-:W-:-:S05]  /*67d0*/  LOP3.LUT R3, R0, 0x80, R3, 0xf8, !PT ;  /* 0x0000008000037812 */ /* 0x000fca00078ef803 */
[----:B------:R1:W-:Y:S01]  /*67e0*/  STG.E.U8 desc[UR36][R8.64], R3 ;  /* 0x0000000308007986 */ /* 0x0003e2000c101124 */
[----:B------:R-:W-:Y:S05]  /*67f0*/  BRA `(.L_x_9051) ;  /* 0x0000000000047947 */ /* 0x000fea0003800000 */
.L_x_9072:
[----:B---3--:R0:W-:Y:S02]  /*6800*/  STG.E.U16 desc[UR36][R8.64], R22 ;  /* 0x0000001608007986 */ /* 0x0081e4000c101524 */
.L_x_9051:
        /* <DEDUP_REMOVED lines=25> */
.L_x_9084:
[----:B------:R-:W-:-:S06]  /*69a0*/  IMAD.U32 R5, R17, 0x10000, RZ ;  /* 0x0001000011057824 */ /* 0x000fcc00078e00ff */
[----:B------:R-:W0:Y:S02]  /*69b0*/  F2I.S64.TRUNC R4, R5 ;  /* 0x0000000500047311 */ /* 0x000e24000020d900 */
[----:B0-----:R0:W-:Y:S01]  /*69c0*/  STG.E.U8 desc[UR36][R8.64], R4 ;  /* 0x0000000408007986 */ /* 0x0011e2000c101124 */
[----:B------:R-:W-:Y:S05]  /*69d0*/  BRA `(.L_x_9086) ;  /* 0x0000000c006c7947 */ /* 0x000fea0003800000 */
.L_x_9083:
        /* <DEDUP_REMOVED lines=10> */
.L_x_9088:
[----:B------:R-:W-:-:S06]  /*6a80*/  IMAD.U32 R17, R17, 0x10000, RZ ;  /* 0x0001000011117824 */ /* 0x000fcc00078e00ff */
[----:B------:R-:W0:Y:S02]  /*6a90*/  F2I.FTZ.TRUNC.NTZ R17, R17 ;  /* 0x0000001100117305 */ /* 0x000e24000021f100 */
[----:B0-----:R4:W-:Y:S01]  /*6aa0*/  STG.E desc[UR36][R8.64], R17 ;  /* 0x0000001108007986 */ /* 0x0019e2000c101924 */
[----:B------:R-:W-:Y:S05]  /*6ab0*/  BRA `(.L_x_9086) ;  /* 0x0000000c00347947 */ /* 0x000fea0003800000 */
.L_x_9087:
[----:B------:R-:W-:-:S06]  /*6ac0*/  IMAD.U32 R17, R17, 0x10000, RZ ;  /* 0x0001000011117824 */ /* 0x000fcc00078e00ff */
[----:B------:R-:W0:Y:S02]  /*6ad0*/  F2I.FTZ.TRUNC.NTZ R17, R17 ;  /* 0x0000001100117305 */ /* 0x000e24000021f100 */
[----:B0-----:R3:W-:Y:S01]  /*6ae0*/  STG.E.U16 desc[UR36][R8.64], R17 ;  /* 0x0000001108007986 */ /* 0x0017e2000c101524 */
[----:B------:R-:W-:Y:S05]  /*6af0*/  BRA `(.L_x_9086) ;  /* 0x0000000c00247947 */ /* 0x000fea0003800000 */
.L_x_9082:
        /* <DEDUP_REMOVED lines=9> */
.L_x_9090:
[----:B------:R-:W-:-:S05]  /*6b90*/  IMAD.U32 R0, R17, 0x10000, RZ ;  /* 0x0001000011007824 */ /* 0x000fca00078e00ff */
[----:B------:R-:W-:-:S05]  /*6ba0*/  F2FP.F16.F32.PACK_AB R0, RZ, R0 ;  /* 0x00000000ff00723e */ /* 0x000fca00000000ff */
[----:B------:R0:W-:Y:S01]  /*6bb0*/  STG.E.U16 desc[UR36][R8.64], R0 ;  /* 0x0000000008007986 */ /* 0x0001e2000c101524 */
[----:B------:R-:W-:Y:S05]  /*6bc0*/  BRA `(.L_x_9086) ;  /* 0x0000000800f07947 */ /* 0x000fea0003800000 */
.L_x_9089:
        /* <DEDUP_REMOVED lines=10> */
.L_x_9092:
[----:B------:R-:W-:-:S05]  /*6c70*/  IMAD.U32 R17, R17, 0x10000, RZ ;  /* 0x0001000011117824 */ /* 0x000fca00078e00ff */
[----:B------:R-:W-:-:S04]  /*6c80*/  F2FP.F16.F32.PACK_AB R3, RZ, R17 ;  /* 0x00000011ff03723e */ /* 0x000fc800000000ff */
[----:B------:R-:W-:-:S05]  /*6c90*/  PRMT R3, R3, 0x5410, RZ ;  /* 0x0000541003037816 */ /* 0x000fca00000000ff */
[----:B------:R0:W-:Y:S01]  /*6ca0*/  STG.E desc[UR36][R8.64], R3 ;  /* 0x0000000308007986 */ /* 0x0001e2000c101924 */
[----:B------:R-:W-:Y:S05]  /*6cb0*/  BRA `(.L_x_9086) ;  /* 0x0000000800b47947 */ /* 0x000fea0003800000 */
.L_x_9091:
[----:B------:R-:W-:-:S04]  /*6cc0*/  IMAD.U32 R4, R17, 0x10000, RZ ;  /* 0x0001000011047824 */ /* 0x000fc800078e00ff */
[----:B------:R-:W-:-:S06]  /*6cd0*/  FMUL.FTZ R4, R4, 1 ;  /* 0x3f80000004047820 */ /* 0x000fcc0000410000 */
[----:B------:R-:W0:Y:S02]  /*6ce0*/  F2F.F64.F32 R4, R4 ;  /* 0x0000000400047310 */ /* 0x000e240000201800 */
[----:B0-----:R0:W-:Y:S01]  /*6cf0*/  STG.E.64 desc[UR36][R8.64], R4 ;  /* 0x0000000408007986 */ /* 0x0011e2000c101b24 */
[----:B------:R-:W-:Y:S05]  /*6d00*/  BRA `(.L_x_9086) ;  /* 0x0000000800a07947 */ /* 0x000fea0003800000 */
.L_x_9081:
        /* <DEDUP_REMOVED lines=14> */
.L_x_9096:
        /* <DEDUP_REMOVED lines=17> */
.L_x_9099:
[----:B------:R-:W-:-:S04]  /*6f00*/  SHF.R.U32.HI R3, RZ, 0x18, R17 ;  /* 0x00000018ff037819 */ /* 0x000fc80000011611 */
[----:B------:R-:W-:-:S04]  /*6f10*/  LOP3.LUT R0, R0, 0x80, R3, 0xf8, !PT ;  /* 0x0000008000007812 */ /* 0x000fc800078ef803 */
[----:B------:R-:W-:-:S07]  /*6f20*/  PRMT R4, R0, 0x7610, R4 ;  /* 0x0000761000047816 */ /* 0x000fce0000000004 */
.L_x_9098:
[----:B------:R-:W-:Y:S05]  /*6f30*/  BSYNC.RECONVERGENT B0 ;  /* 0x0000000000007941 */ /* 0x000fea0003800200 */
.L_x_9097:
[----:B------:R0:W-:Y:S01]  /*6f40*/  STG.E.U8 desc[UR36][R8.64], R4 ;  /* 0x0000000408007986 */ /* 0x0001e2000c101124 */
[----:B------:R-:W-:Y:S05]  /*6f50*/  BRA `(.L_x_9086) ;  /* 0x00000008000c7947 */ /* 0x000fea0003800000 */
.L_x_9095:
        /* <DEDUP_REMOVED lines=17> */
.L_x_9102:
[----:B------:R-:W-:-:S04]  /*7070*/  SHF.R.U32.HI R3, RZ, 0x18, R17 ;  /* 0x00000018ff037819 */ /* 0x000fc80000011611 */
[----:B------:R-:W-:-:S04]  /*7080*/  LOP3.LUT R0, R0, 0x80, R3, 0xf8, !PT ;  /* 0x0000008000007812 */ /* 0x000fc800078ef803 */
[----:B------:R-:W-:-:S07]  /*7090*/  PRMT R4, R0, 0x7610, R4 ;  /* 0x0000761000047816 */ /* 0x000fce0000000004 */
.L_x_9101:
[----:B------:R-:W-:Y:S05]  /*70a0*/  BSYNC.RECONVERGENT B0 ;  /* 0x0000000000007941 */ /* 0x000fea0003800200 */
.L_x_9100:
[----:B------:R0:W-:Y:S01]  /*70b0*/  STG.E.U8 desc[UR36][R8.64], R4 ;  /* 0x0000000408007986 */ /* 0x0001e2000c101124 */
[----:B------:R-:W-:Y:S05]  /*70c0*/  BRA `(.L_x_9086) ;  /* 0x0000000400b07947 */ /* 0x000fea0003800000 */
.L_x_9094:
        /* <DEDUP_REMOVED lines=22> */
.L_x_9104:
[----:B------:R-:W-:-:S06]  /*7230*/  IMAD.U32 R4, R17, 0x10000, RZ ;  /* 0x0001000011047824 */ /* 0x000fcc00078e00ff */
[----:B------:R-:W0:Y:S02]  /*7240*/  F2I.U64.TRUNC R4, R4 ;  /* 0x0000000400047311 */ /* 0x000e24000020d800 */
[----:B0-----:R0:W-:Y:S01]  /*7250*/  STG.E.64 desc[UR36][R8.64], R4 ;  /* 0x0000000408007986 */ /* 0x0011e2000c101b24 */
[----:B------:R-:W-:Y:S05]  /*7260*/  BRA `(.L_x_9086) ;  /* 0x0000000400487947 */ /* 0x000fea0003800000 */
.L_x_9103:
[----:B------:R-:W-:-:S06]  /*7270*/  IMAD.U32 R17, R17, 0x10000, RZ ;  /* 0x0001000011117824 */ /* 0x000fcc00078e00ff */
[----:B------:R-:W0:Y:S02]  /*7280*/  F2I.FTZ.U32.TRUNC.NTZ R17, R17 ;  /* 0x0000001100117305 */ /* 0x000e24000021f000 */
[----:B0-----:R0:W-:Y:S01]  /*7290*/  STG.E desc[UR36][R8.64], R17 ;  /* 0x0000001108007986 */ /* 0x0011e2000c101924 */
[----:B------:R-:W-:Y:S05]  /*72a0*/  BRA `(.L_x_9086) ;  /* 0x0000000400387947 */ /* 0x000fea0003800000 */
.L_x_9093:
        /* <DEDUP_REMOVED lines=11> */
.L_x_9106:
[----:B------:R-:W-:Y:S01]  /*7360*/  IMAD.U32 R17, R17, 0x10000, RZ ;  /* 0x0001000011117824 */ /* 0x000fe200078e00ff */
[----:B------:R-:W-:-:S03]  /*7370*/  CS2R R6, SRZ ;  /* 0x0000000000067805 */ /* 0x000fc6000001ff00 */
[----:B------:R-:W-:-:S06]  /*7380*/  FMUL.FTZ R4, R17, 1 ;  /* 0x3f80000011047820 */ /* 0x000fcc0000410000 */
[----:B------:R-:W0:Y:S02]  /*7390*/  F2F.F64.F32 R4, R4 ;  /* 0x0000000400047310 */ /* 0x000e240000201800 */
[----:B0-----:R0:W-:Y:S01]  /*73a0*/  STG.E.128 desc[UR36][R8.64], R4 ;  /* 0x0000000408007986 */ /* 0x0011e2000c101d24 */
[----:B------:R-:W-:Y:S05]  /*73b0*/  BRA `(.L_x_9086) ;  /* 0x0000000000f47947 */ /* 0x000fea0003800000 */
.L_x_9105:
[----:B------:R-:W-:-:S13]  /*73c0*/  ISETP.NE.AND P0, PT, R0, 0xf, PT ;  /* 0x0000000f0000780c */ /* 0x000fda0003f05270 */
[----:B------:R-:W-:Y:S05]  /*73d0*/  @!P0 BRA `(.L_x_9107) ;  /* 0x0000000000e88947 */ /* 0x000fea0003800000 */
[----:B------:R-:W-:-:S13]  /*73e0*/  ISETP.NE.AND P0, PT, R0, 0x17, PT ;  /* 0x000000170000780c */ /* 0x000fda0003f05270 */
[----:B------:R-:W-:Y:S05]  /*73f0*/  @!P0 BRA `(.L_x_9108) ;  /* 0x0000000000908947 */ /* 0x000fea0003800000 */
[----:B------:R-:W-:-:S13]  /*7400*/  ISETP.NE.AND P0, PT, R0, 0x18, PT ;  /* 0x000000180000780c */ /* 0x000fda0003f05270 */
[----:B------:R-:W-:Y:S05]  /*7410*/  @!P0 BRA `(.L_x_9109) ;  /* 0x0000000000448947 */ /* 0x000fea0003800000 */
.L_x_9085:
        /* <DEDUP_REMOVED lines=16> */
.L_x_9110:
[----:B------:R-:W-:Y:S05]  /*7520*/  BRA `(.L_x_9086) ;  /* 0x0000000000987947 */ /* 0x000fea0003800000 */
.L_x_9109:
        /* <DEDUP_REMOVED lines=13> */
.L_x_9112:
[----:B------:R-:W-:Y:S05]  /*7600*/  BSYNC.RECONVERGENT B0 ;  /* 0x0000000000007941 */ /* 0x000fea0003800200 */
.L_x_9111:
[----:B------:R-:W-:-:S05]  /*7610*/  LOP3.LUT R3, R0, 0x80, R3, 0xf8, !PT ;  /* 0x0000008000037812 */ /* 0x000fca00078ef803 */
[----:B------:R0:W-:Y:S01]  /*7620*/  STG.E.U8 desc[UR36][R8.64], R3 ;  /* 0x0000000308007986 */ /* 0x0001e2000c101124 */
[----:B------:R-:W-:Y:S05]  /*7630*/  BRA `(.L_x_9086) ;  /* 0x0000000000547947 */ /* 0x000fea0003800000 */
.L_x_9108:
        /* <DEDUP_REMOVED lines=12> */
.L_x_9114:
[----:B------:R-:W-:Y:S01]  /*7700*/  IMAD.MOV.U32 R0, RZ, RZ, 0x7f ;  /* 0x0000007fff007424 */ /* 0x000fe200078e00ff */
[----:B------:R-:W-:-:S04]  /*7710*/  ISETP.GT.U32.AND P0, PT, R4, 0x7f800000, PT ;  /* 0x7f8000000400780c */ /* 0x000fc80003f04070 */
[----:B------:R-:W-:-:S09]  /*7720*/  SEL R0, R0, 0x7c, P0 ;  /* 0x0000007c00007807 */ /* 0x000fd20000000000 */
.L_x_9115:
[----:B------:R-:W-:Y:S05]  /*7730*/  BSYNC.RECONVERGENT B0 ;  /* 0x0000000000007941 */ /* 0x000fea0003800200 */
.L_x_9113:
[----:B------:R-:W-:-:S04]  /*7740*/  SHF.R.U32.HI R3, RZ, 0x18, R3 ;  /* 0x00000018ff037819 */ /* 0x000fc80000011603 */
[----:B------:R-:W-:-:S05]  /*7750*/  LOP3.LUT R3, R0, 0x80, R3, 0xf8, !PT ;  /* 0x0000008000037812 */ /* 0x000fca00078ef803 */
[----:B------:R0:W-:Y:S01]  /*7760*/  STG.E.U8 desc[UR36][R8.64], R3 ;  /* 0x0000000308007986 */ /* 0x0001e2000c101124 */
[----:B------:R-:W-:Y:S05]  /*7770*/  BRA `(.L_x_9086) ;  /* 0x0000000000047947 */ /* 0x000fea0003800000 */
.L_x_9107:
[----:B------:R0:W-:Y:S02]  /*7780*/  STG.E.U16 desc[UR36][R8.64], R17 ;  /* 0x0000001108007986 */ /* 0x0001e4000c101524 */
.L_x_9086:
[----:B------:R-:W-:-:S07]  /*7790*/  VIADD R25, R25, 0x80 ;  /* 0x0000008019197836 */ /* 0x000fce0000000000 */
.L_x_9045:
[----:B------:R-:W-:Y:S05]  /*77a0*/  BSYNC.RECONVERGENT B6 ;  /* 0x0000000000067941 */ /* 0x000fea0003800200 */
.L_x_9044:
[----:B------:R-:W-:-:S13]  /*77b0*/  ISETP.GE.AND P0, PT, R25, R16, PT ;  /* 0x000000101900720c */ /* 0x000fda0003f06270 */
[----:B------:R-:W-:Y:S05]  /*77c0*/  @P0 EXIT ;  /* 0x000000000000094d */ /* 0x000fea0003800000 */
[----:B01----:R-:W0:Y:S01]  /*77d0*/  LDC.64 R4, c[0x0][0x398] ;  /* 0x0000e600ff047b82 */ /* 0x003e220000000a00 */
[----:B------:R-:W3:Y:S01]  /*77e0*/  LDCU UR4, c[0x0][0x3b8] ;  /* 0x00007700ff0477ac */ /* 0x000ee20008000800 */
[----:B------:R-:W-:Y:S01]  /*77f0*/  PRMT R0, R18, 0x9910, RZ ;  /* 0x0000991012007816 */ /* 0x000fe200000000ff */
[----:B------:R-:W-:-:S03]  /*7800*/  IMAD R2, R2, 0x200, R25 ;  /* 0x0000020002027824 */ /* 0x000fc600078e0219 */
[----:B------:R-:W-:Y:S01]  /*7810*/  ISETP.GT.AND P1, PT, R0, 0x9, PT ;  /* 0x000000090000780c */ /* 0x000fe20003f24270 */
[----:B---34-:R-:W-:-:S05]  /*7820*/  IMAD R3, R2, UR4, RZ ;  /* 0x0000000402037c24 */ /* 0x018fca000f8e02ff */
        /* <DEDUP_REMOVED lines=11> */
[----:B--2---:R-:W-:-:S06]  /*78e0*/  IMAD.U32 R19, R19, 0x10000, RZ ;  /* 0x0001000013137824 */ /* 0x004fcc00078e00ff */
[----:B------:R-:W0:Y:S02]  /*78f0*/  F2I.FTZ.TRUNC.NTZ R19, R19 ;  /* 0x0000001300137305 */ /* 0x000e24000021f100 */
[----:B0-----:R-:W-:Y:S01]  /*7900*/  STG.E.U8 desc[UR36][R2.64], R19 ;  /* 0x0000001302007986 */ /* 0x001fe2000c101124 */
[----:B------:R-:W-:Y:S05]  /*7910*/  EXIT ;  /* 0x000000000000794d */ /* 0x000fea0003800000 */
.L_x_9119:
[----:B--2---:R-:W-:-:S06]  /*7920*/  IMAD.U32 R5, R19, 0x10000, RZ ;  /* 0x0001000013057824 */ /* 0x004fcc00078e00ff */
[----:B------:R-:W0:Y:S02]  /*7930*/  F2I.S64.TRUNC R4, R5 ;  /* 0x0000000500047311 */ /* 0x000e24000020d900 */
[----:B0-----:R-:W-:Y:S01]  /*7940*/  STG.E.U8 desc[UR36][R2.64], R4 ;  /* 0x0000000402007986 */ /* 0x001fe2000c101124 */
[----:B------:R-:W-:Y:S05]  /*7950*/  EXIT ;  /* 0x000000000000794d */ /* 0x000fea0003800000 */
.L_x_9118:
[----:B------:R-:W-:-:S13]  /*7960*/  ISETP.NE.AND P0, PT, R0, 0x2, PT ;  /* 0x000000020000780c */ /* 0x000fda0003f05270 */
[----:B------:R-:W-:Y:S05]  /*7970*/  @!P0 BRA `(.L_x_9121) ;  /* 0x0000000000308947 */ /* 0x000fea0003800000 */
[----:B------:R-:W-:-:S13]  /*7980*/  ISETP.NE.AND P0, PT, R0, 0x3, PT ;  /* 0x000000030000780c */ /* 0x000fda0003f05270 */
[----:B------:R-:W-:Y:S05]  /*7990*/  @!P0 BRA `(.L_x_9122) ;  /* 0x0000000000188947 */ /* 0x000fea0003800000 */
[----:B------:R-:W-:-:S13]  /*79a0*/  ISETP.NE.AND P0, PT, R0, 0x4, PT ;  /* 0x000000040000780c */ /* 0x000fda0003f05270 */
[----:B------:R-:W-:Y:S05]  /*79b0*/  @P0 BRA `(.L_x_9120) ;  /* 0x0000000800780947 */ /* 0x000fea0003800000 */
[----:B--2---:R-:W-:-:S06]  /*79c0*/  IMAD.U32 R4, R19, 0x10000, RZ ;  /* 0x0001000013047824 */ /* 0x004fcc00078e00ff */
[----:B------:R-:W0:Y:S02]  /*79d0*/  F2I.S64.TRUNC R4, R4 ;  /* 0x0000000400047311 */ /* 0x000e24000020d900 */
[----:B0-----:R-:W-:Y:S01]  /*79e0*/  STG.E.64 desc[UR36][R2.64], R4 ;  /* 0x0000000402007986 */ /* 0x001fe2000c101b24 */
[----:B------:R-:W-:Y:S05]  /*79f0*/  EXIT ;  /* 0x000000000000794d */ /* 0x000fea0003800000 */
.L_x_9122:
[----:B--2---:R-:W-:-:S06]  /*7a00*/  IMAD.U32 R19, R19, 0x10000, RZ ;  /* 0x0001000013137824 */ /* 0x004fcc00078e00ff */
[----:B------:R-:W0:Y:S02]  /*7a10*/  F2I.FTZ.TRUNC.NTZ R19, R19 ;  /* 0x0000001300137305 */ /* 0x000e24000021f100 */
[----:B0-----:R-:W-:Y:S01]  /*7a20*/  STG.E desc[UR36][R2.64], R19 ;  /* 0x0000001302007986 */ /* 0x001fe2000c101924 */
[----:B------:R-:W-:Y:S05]  /*7a30*/  EXIT ;  /* 0x000000000000794d */ /* 0x000fea0003800000 */
.L_x_9121:
[----:B--2---:R-:W-:-:S06]  /*7a40*/  IMAD.U32 R19, R19, 0x10000, RZ ;  /* 0x0001000013137824 */ /* 0x004fcc00078e00ff */
[----:B------:R-:W0:Y:S02]  /*7a50*/  F2I.FTZ.TRUNC.NTZ R19, R19 ;  /* 0x0000001300137305 */ /* 0x000e24000021f100 */
[----:B0-----:R-:W-:Y:S01]  /*7a60*/  STG.E.U16 desc[UR36][R2.64], R19 ;  /* 0x0000001302007986 */ /* 0x001fe2000c101524 */
[----:B------:R-:W-:Y:S05]  /*7a70*/  EXIT ;  /* 0x000000000000794d */ /* 0x000fea0003800000 */
.L_x_9117:
[----:B------:R-:W-:-:S13]  /*7a80*/  ISETP.GT.AND P0, PT, R0, 0x6, PT ;  /* 0x000000060000780c */ /* 0x000fda0003f04270 */
[----:B------:R-:W-:Y:S05]  /*7a90*/  @P0 BRA `(.L_x_9123) ;  /* 0x00000000002c0947 */ /* 0x000fea0003800000 */
[----:B------:R-:W-:-:S13]  /*7aa0*/  ISETP.NE.AND P0, PT, R0, 0x5, PT ;  /* 0x000000050000780c */ /* 0x000fda0003f05270 */
[----:B------:R-:W-:Y:S05]  /*7ab0*/  @!P0 BRA `(.L_x_9124) ;  /* 0x0000000000148947 */ /* 0x000fea0003800000 */
[----:B------:R-:W-:-:S13]  /*7ac0*/  ISETP.NE.AND P0, PT, R0, 0x6, PT ;  /* 0x000000060000780c */ /* 0x000fda0003f05270 */
[----:B------:R-:W-:Y:S05]  /*7ad0*/  @P0 BRA `(.L_x_9120) ;  /* 0x0000000800300947 */ /* 0x000fea0003800000 */
[----:B--2---:R-:W-:-:S05]  /*7ae0*/  IMAD.U32 R19, R19, 0x10000, RZ ;  /* 0x0001000013137824 */ /* 0x004fca00078e00ff */
[----:B------:R-:W-:Y:S01]  /*7af0*/  STG.E desc[UR36][R2.64], R19 ;  /* 0x0000001302007986 */ /* 0x000fe2000c101924 */
[----:B------:R-:W-:Y:S05]  /*7b00*/  EXIT ;  /* 0x000000000000794d */ /* 0x000fea0003800000 */
.L_x_9124:
[----:B--2---:R-:W-:-:S05]  /*7b10*/  IMAD.U32 R0, R19, 0x10000, RZ ;  /* 0x0001000013007824 */ /* 0x004fca00078e00ff */
[----:B------:R-:W-:-:S05]  /*7b20*/  F2FP.F16.F32.PACK_AB R0, RZ, R0 ;  /* 0x00000000ff00723e */ /* 0x000fca00000000ff */
[----:B------:R-:W-:Y:S01]  /*7b30*/  STG.E.U16 desc[UR36][R2.64], R0 ;  /* 0x0000000002007986 */ /* 0x000fe2000c101524 */
[----:B------:R-:W-:Y:S05]  /*7b40*/  EXIT ;  /* 0x000000000000794d */ /* 0x000fea0003800000 */
.L_x_9123:
[----:B------:R-:W-:-:S13]  /*7b50*/  ISETP.NE.AND P0, PT, R0, 0x7, PT ;  /* 0x000000070000780c */ /* 0x000fda0003f05270 */
[----:B------:R-:W-:Y:S05]  /*7b60*/  @!P0 BRA `(.L_x_9125) ;  /* 0x0000000000348947 */ /* 0x000fea0003800000 */
[----:B------:R-:W-:-:S13]  /*7b70*/  ISETP.NE.AND P0, PT, R0, 0x8, PT ;  /* 0x000000080000780c */ /* 0x000fda0003f05270 */
[----:B------:R-:W-:Y:S05]  /*7b80*/  @!P0 BRA `(.L_x_9126) ;  /* 0x0000000000188947 */ /* 0x000fea0003800000 */
[----:B------:R-:W-:-:S13]  /*7b90*/  ISETP.NE.AND P0, PT, R0, 0x9, PT ;  /* 0x000000090000780c */ /* 0x000fda0003f05270 */
[----:B------:R-:W-:Y:S05]  /*7ba0*/  @P0 BRA `(.L_x_9120) ;  /* 0x0000000400fc0947 */ /* 0x000fea0003800000 */
[----:B--2---:R-:W-:Y:S02]  /*7bb0*/  IMAD.U32 R4, R19, 0x10000, RZ ;  /* 0x0001000013047824 */ /* 0x004fe400078e00ff */
[----:B------:R-:W-:-:S05]  /*7bc0*/  IMAD.MOV.U32 R5, RZ, RZ, RZ ;  /* 0x000000ffff057224 */ /* 0x000fca00078e00ff */
[----:B------:R-:W-:Y:S01]  /*7bd0*/  STG.E.64 desc[UR36][R2.64], R4 ;  /* 0x0000000402007986 */ /* 0x000fe2000c101b24 */
[----:B------:R-:W-:Y:S05]  /*7be0*/  EXIT ;  /* 0x000000000000794d */ /* 0x000fea0003800000 */
.L_x_9126:
[----:B--2---:R-:W-:-:S05]  /*7bf0*/  IMAD.U32 R19, R19, 0x10000, RZ ;  /* 0x0001000013137824 */ /* 0x004fca00078e00ff */
[----:B------:R-:W-:-:S04]  /*7c00*/  F2FP.F16.F32.PACK_AB R5, RZ, R19 ;  /* 0x00000013ff05723e */ /* 0x000fc800000000ff */
[----:B------:R-:W-:-:S05]  /*7c10*/  PRMT R5, R5, 0x5410, RZ ;  /* 0x0000541005057816 */ /* 0x000fca00000000ff */
[----:B------:R-:W-:Y:S01]  /*7c20*/  STG.E desc[UR36][R2.64], R5 ;  /* 0x0000000502007986 */ /* 0x000fe2000c101924 */
[----:B------:R-:W-:Y:S05]  /*7c30*/  EXIT ;  /* 0x000000000000794d */ /* 0x000fea0003800000 */
.L_x_9125:
[----:B--2---:R-:W-:-:S04]  /*7c40*/  IMAD.U32 R4, R19, 0x10000, RZ ;  /* 0x0001000013047824 */ /* 0x004fc800078e00ff */
[----:B------:R-:W-:-:S06]  /*7c50*/  FMUL.FTZ R4, R4, 1 ;  /* 0x3f80000004047820 */ /* 0x000fcc0000410000 */
[----:B------:R-:W0:Y:S02]  /*7c60*/  F2F.F64.F32 R4, R4 ;  /* 0x0000000400047310 */ /* 0x000e240000201800 */
[----:B0-----:R-:W-:Y:S01]  /*7c70*/  STG.E.64 desc[UR36][R2.64], R4 ;  /* 0x0000000402007986 */ /* 0x001fe2000c101b24 */
[----:B------:R-:W-:Y:S05]  /*7c80*/  EXIT ;  /* 0x000000000000794d */ /* 0x000fea0003800000 */
.L_x_9116:
        /* <DEDUP_REMOVED lines=10> */
[----:B--2---:R-:W-:-:S06]  /*7d30*/  IMAD.U32 R5, R19, 0x10000, RZ ;  /* 0x0001000013057824 */ /* 0x004fcc00078e00ff */
[----:B------:R-:W0:Y:S02]  /*7d40*/  F2I.FTZ.U32.TRUNC.NTZ R5, R5 ;  /* 0x0000000500057305 */ /* 0x000e24000021f000 */
[----:B0-----:R-:W-:Y:S01]  /*7d50*/  STG.E.U16 desc[UR36][R2.64], R5 ;  /* 0x0000000502007986 */ /* 0x001fe2000c101524 */
[----:B------:R-:W-:Y:S05]  /*7d60*/  EXIT ;  /* 0x000000000000794d */ /* 0x000fea0003800000 */
.L_x_9130:
[----:B--2---:R-:W-:Y:S01]  /*7d70*/  IMAD.U32 R5, R19, 0x10000, RZ ;  /* 0x0001000013057824 */ /* 0x004fe200078e00ff */
        /* <DEDUP_REMOVED lines=17> */
.L_x_9133:
[----:B------:R-:W-:-:S04]  /*7e90*/  SHF.R.U32.HI R5, RZ, 0x18, R5 ;  /* 0x00000018ff057819 */ /* 0x000fc80000011605 */
[----:B------:R-:W-:-:S07]  /*7ea0*/  LOP3.LUT R0, R0, 0x80, R5, 0xf8, !PT ;  /* 0x0000008000007812 */ /* 0x000fce00078ef805 */
.L_x_9132:
[----:B------:R-:W-:Y:S05]  /*7eb0*/  BSYNC.RECONVERGENT B0 ;  /* 0x0000000000007941 */ /* 0x000fea0003800200 */
.L_x_9131:
[----:B------:R-:W-:Y:S01]  /*7ec0*/  STG.E.U8 desc[UR36][R2.64], R0 ;  /* 0x0000000002007986 */ /* 0x000fe2000c101124 */
[----:B------:R-:W-:Y:S05]  /*7ed0*/  EXIT ;  /* 0x000000000000794d */ /* 0x000fea0003800000 */
.L_x_9129:
        /* <DEDUP_REMOVED lines=18> */
.L_x_9136:
[----:B------:R-:W-:-:S04]  /*8000*/  SHF.R.U32.HI R5, RZ, 0x18, R5 ;  /* 0x00000018ff057819 */ /* 0x000fc80000011605 */
[----:B------:R-:W-:-:S07]  /*8010*/  LOP3.LUT R0, R0, 0x80, R5, 0xf8, !PT ;  /* 0x0000008000007812 */ /* 0x000fce00078ef805 */
.L_x_9135:
[----:B------:R-:W-:Y:S05]  /*8020*/  BSYNC.RECONVERGENT B0 ;  /* 0x0000000000007941 */ /* 0x000fea0003800200 */
.L_x_9134:
[----:B------:R-:W-:Y:S01]  /*8030*/  STG.E.U8 desc[UR36][R2.64], R0 ;  /* 0x0000000002007986 */ /* 0x000fe2000c101124 */
[----:B------:R-:W-:Y:S05]  /*8040*/  EXIT ;  /* 0x000000000000794d */ /* 0x000fea0003800000 */
.L_x_9128:
[----:B------:R-:W-:-:S13]  /*8050*/  ISETP.NE.AND P0, PT, R0, 0x1c, PT ;  /* 0x0000001c0000780c */ /* 0x000fda0003f05270 */
[----:B------:R-:W-:Y:S05]  /*8060*/  @!P0 BRA `(.L_x_9137) ;  /* 0x0000000000608947 */ /* 0x000fea0003800000 */
[----:B------:R-:W-:-:S13]  /*8070*/  ISETP.NE.AND P0, PT, R0, 0x1d, PT ;  /* 0x0000001d0000780c */ /* 0x000fda0003f05270 */
[----:B------:R-:W-:Y:S05]  /*8080*/  @!P0 BRA `(.L_x_9138) ;  /* 0x0000000000488947 */ /* 0x000fea0003800000 */
[----:B------:R-:W-:-:S13]  /*8090*/  ISETP.NE.AND P0, PT, R0, 0x2c, PT ;  /* 0x0000002c0000780c */ /* 0x000fda0003f05270 */
[----:B------:R-:W-:Y:S05]  /*80a0*/  @P0 BRA `(.L_x_9120) ;  /* 0x0000000000bc0947 */ /* 0x000fea0003800000 */
[----:B--2---:R-:W-:Y:S02]  /*80b0*/  IMAD.U32 R19, R19, 0x10000, RZ ;  /* 0x0001000013137824 */ /* 0x004fe400078e00ff */
        /* <DEDUP_REMOVED lines=15> */
.L_x_9138:
[----:B--2---:R-:W-:-:S06]  /*81b0*/  IMAD.U32 R4, R19, 0x10000, RZ ;  /* 0x0001000013047824 */ /* 0x004fcc00078e00ff */
[----:B------:R-:W0:Y:S02]  /*81c0*/  F2I.U64.TRUNC R4, R4 ;  /* 0x0000000400047311 */ /* 0x000e24000020d800 */
[----:B0-----:R-:W-:Y:S01]  /*81d0*/  STG.E.64 desc[UR36][R2.64], R4 ;  /* 0x0000000402007986 */ /* 0x001fe2000c101b24 */
[----:B------:R-:W-:Y:S05]  /*81e0*/  EXIT ;  /* 0x000000000000794d */ /* 0x000fea0003800000 */
.L_x_9137:
[----:B--2---:R-:W-:-:S06]  /*81f0*/  IMAD.U32 R19, R19, 0x10000, RZ ;  /* 0x0001000013137824 */ /* 0x004fcc00078e00ff */
[----:B------:R-:W0:Y:S02]  /*8200*/  F2I.FTZ.U32.TRUNC.NTZ R19, R19 ;  /* 0x0000001300137305 */ /* 0x000e24000021f000 */
[----:B0-----:R-:W-:Y:S01]  /*8210*/  STG.E desc[UR36][R2.64], R19 ;  /* 0x0000001302007986 */ /* 0x001fe2000c101924 */
[----:B------:R-:W-:Y:S05]  /*8220*/  EXIT ;  /* 0x000000000000794d */ /* 0x000fea0003800000 */
.L_x_9127:
[----:B------:R-:W-:-:S13]  /*8230*/  ISETP.GT.AND P0, PT, R0, 0xe, PT ;  /* 0x0000000e0000780c */ /* 0x000fda0003f04270 */
[----:B------:R-:W-:Y:S05]  /*8240*/  @P0 BRA `(.L_x_9139) ;  /* 0x00000000003c0947 */ /* 0x000fea0003800000 */
[----:B------:R-:W-:-:S13]  /*8250*/  ISETP.NE.AND P0, PT, R0, 0xa, PT ;  /* 0x0000000a0000780c */ /* 0x000fda0003f05270 */
[----:B------:R-:W-:Y:S05]  /*8260*/  @!P0 BRA `(.L_x_9140) ;  /* 0x00000000001c8947 */ /* 0x000fea0003800000 */
[----:B------:R-:W-:-:S13]  /*8270*/  ISETP.NE.AND P0, PT, R0, 0xb, PT ;  /* 0x0000000b0000780c */ /* 0x000fda0003f05270 */
[----:B------:R-:W-:Y:S05]  /*8280*/  @P0 BRA `(.L_x_9120) ;  /* 0x0000000000440947 */ /* 0x000fea0003800000 */
[----:B--2---:R-:W-:-:S05]  /*8290*/  IMAD.U32 R19, R19, 0x10000, RZ ;  /* 0x0001000013137824 */ /* 0x004fca00078e00ff */
[----:B------:R-:W-:-:S04]  /*82a0*/  FSETP.NEU.FTZ.AND P0, PT, R19, RZ, PT ;  /* 0x000000ff1300720b */ /* 0x000fc80003f1d000 */
[----:B------:R-:W-:-:S05]  /*82b0*/  SEL R5, RZ, 0x1, !P0 ;  /* 0x00000001ff057807 */ /* 0x000fca0004000000 */
[----:B------:R-:W-:Y:S01]  /*82c0*/  STG.E.U8 desc[UR36][R2.64], R5 ;  /* 0x0000000502007986 */ /* 0x000fe2000c101124 */
[----:B------:R-:W-:Y:S05]  /*82d0*/  EXIT ;  /* 0x000000000000794d */ /* 0x000fea0003800000 */
.L_x_9140:
[----:B--2---:R-:W-:Y:S01]  /*82e0*/  IMAD.U32 R19, R19, 0x10000, RZ ;  /* 0x0001000013137824 */ /* 0x004fe200078e00ff */
[----:B------:R-:W-:-:S03]  /*82f0*/  CS2R R6, SRZ ;  /* 0x0000000000067805 */ /* 0x000fc6000001ff00 */
[----:B------:R-:W-:-:S06]  /*8300*/  FMUL.FTZ R4, R19, 1 ;  /* 0x3f80000013047820 */ /* 0x000fcc0000410000 */
[----:B------:R-:W0:Y:S02]  /*8310*/  F2F.F64.F32 R4, R4 ;  /* 0x0000000400047310 */ /* 0x000e240000201800 */
[----:B0-----:R-:W-:Y:S01]  /*8320*/  STG.E.128 desc[UR36][R2.64], R4 ;  /* 0x0000000402007986 */ /* 0x001fe2000c101d24 */
[----:B------:R-:W-:Y:S05]  /*8330*/  EXIT ;  /* 0x000000000000794d */ /* 0x000fea0003800000 */
.L_x_9139:
[----:B------:R-:W-:-:S13]  /*8340*/  ISETP.NE.AND P0, PT, R0, 0xf, PT ;  /* 0x0000000f0000780c */ /* 0x000fda0003f05270 */
[----:B------:R-:W-:Y:S05]  /*8350*/  @!P0 BRA `(.L_x_9141) ;  /* 0x0000000000e88947 */ /* 0x000fea0003800000 */
[----:B------:R-:W-:-:S13]  /*8360*/  ISETP.NE.AND P0, PT, R0, 0x17, PT ;  /* 0x000000170000780c */ /* 0x000fda0003f05270 */
[----:B------:R-:W-:Y:S05]  /*8370*/  @!P0 BRA `(.L_x_9142) ;  /* 0x0000000000908947 */ /* 0x000fea0003800000 */
[----:B------:R-:W-:-:S13]  /*8380*/  ISETP.NE.AND P0, PT, R0, 0x18, PT ;  /* 0x000000180000780c */ /* 0x000fda0003f05270 */
[----:B------:R-:W-:Y:S05]  /*8390*/  @!P0 BRA `(.L_x_9143) ;  /* 0x0000000000448947 */ /* 0x000fea0003800000 */
.L_x_9120:
        /* <DEDUP_REMOVED lines=16> */
.L_x_9144:
[----:B------:R-:W-:Y:S05]  /*84a0*/  EXIT ;  /* 0x000000000000794d */ /* 0x000fea0003800000 */
.L_x_9143:
[----:B--2---:R-:W-:Y:S01]  /*84b0*/  IMAD.U32 R19, R19, 0x10000, RZ ;  /* 0x0001000013137824 */ /* 0x004fe200078e00ff */
        /* <DEDUP_REMOVED lines=12> */
.L_x_9146:
[----:B------:R-:W-:Y:S05]  /*8580*/  BSYNC.RECONVERGENT B0 ;  /* 0x0000000000007941 */ /* 0x000fea0003800200 */
.L_x_9145:
[----:B------:R-:W-:-:S05]  /*8590*/  LOP3.LUT R5, R0, 0x80, R5, 0xf8, !PT ;  /* 0x0000008000057812 */ /* 0x000fca00078ef805 */
[----:B------:R-:W-:Y:S01]  /*85a0*/  STG.E.U8 desc[UR36][R2.64], R5 ;  /* 0x0000000502007986 */ /* 0x000fe2000c101124 */
[----:B------:R-:W-:Y:S05]  /*85b0*/  EXIT ;  /* 0x000000000000794d */ /* 0x000fea0003800000 */
.L_x_9142:
[----:B--2---:R-:W-:Y:S01]  /*85c0*/  IMAD.U32 R5, R19, 0x10000, RZ ;  /* 0x0001000013057824 */ /* 0x004fe200078e00ff */
        /* <DEDUP_REMOVED lines=11> */
.L_x_9148:
[----:B------:R-:W-:Y:S01]  /*8680*/  IMAD.MOV.U32 R0, RZ, RZ, 0x7f ;  /* 0x0000007fff007424 */ /* 0x000fe200078e00ff */
[----:B------:R-:W-:-:S04]  /*8690*/  ISETP.GT.U32.AND P0, PT, R4, 0x7f800000, PT ;  /* 0x7f8000000400780c */ /* 0x000fc80003f04070 */
[----:B------:R-:W-:-:S09]  /*86a0*/  SEL R0, R0, 0x7c, P0 ;  /* 0x0000007c00007807 */ /* 0x000fd20000000000 */
.L_x_9149:
[----:B------:R-:W-:Y:S05]  /*86b0*/  BSYNC.RECONVERGENT B0 ;  /* 0x0000000000007941 */ /* 0x000fea0003800200 */
.L_x_9147:
[----:B------:R-:W-:-:S04]  /*86c0*/  SHF.R.U32.HI R5, RZ, 0x18, R5 ;  /* 0x00000018ff057819 */ /* 0x000fc80000011605 */
[----:B------:R-:W-:-:S05]  /*86d0*/  LOP3.LUT R5, R0, 0x80, R5, 0xf8, !PT ;  /* 0x0000008000057812 */ /* 0x000fca00078ef805 */
[----:B------:R-:W-:Y:S01]  /*86e0*/  STG.E.U8 desc[UR36][R2.64], R5 ;  /* 0x0000000502007986 */ /* 0x000fe2000c101124 */
[----:B------:R-:W-:Y:S05]  /*86f0*/  EXIT ;  /* 0x000000000000794d */ /* 0x000fea0003800000 */
.L_x_9141:
[----:B--2---:R-:W-:Y:S01]  /*8700*/  STG.E.U16 desc[UR36][R2.64], R19 ;  /* 0x0000001302007986 */ /* 0x004fe2000c101524 */
[----:B------:R-:W-:Y:S05]  /*8710*/  EXIT ;  /* 0x000000000000794d */ /* 0x000fea0003800000 */
.L_x_9150:
        /* <DEDUP_REMOVED lines=14> */
.L_x_22396:


//--------------------- .text._ZN2at6native18elementwise_kernelILi128ELi4EZNS0_22gpu_kernel_impl_nocastIZZZNS0_15binary_internal21div_trunc_kernel_cudaERNS_18TensorIteratorBaseEENKUlvE0_clEvENKUlvE2_clEvEUlN3c108BFloat16EE_EEvS5_RKT_EUliE_EEviT1_ --------------------------
	.section	.text._ZN2at6native18elementwise_kernelILi128ELi4EZNS0_22gpu_kernel_impl_nocastIZZZNS0_15binary_internal21div_trunc_kernel_cudaERNS_18TensorIteratorBaseEENKUlvE0_clEvENKUlvE2_clEvEUlN3c108BFloat16EE_EEvS5_RKT_EUliE_EEviT1_,"ax",@progbits
	.align	128
        .global         _ZN2at6native18elementwise_kernelILi128ELi4EZNS0_22gpu_kernel_impl_nocastIZZZNS0_15binary_internal21div_trunc_kernel_cudaERNS_18TensorIteratorBaseEENKUlvE0_clEvENKUlvE2_clEvEUlN3c108BFloat16EE_EEvS5_RKT_EUliE_EEviT1_
        .type           _ZN2at6native18elementwise_kernelILi128ELi4EZNS0_22gpu_kernel_impl_nocastIZZZNS0_15binary_internal21div_trunc_kernel_cudaERNS_18TensorIteratorBaseEENKUlvE0_clEvENKUlvE2_clEvEUlN3c108BFloat16EE_EEvS5_RKT_EUliE_EEviT1_,@function
        .size           _ZN2at6native18elementwise_kernelILi128ELi4EZNS0_22gpu_kernel_impl_nocastIZZZNS0_15binary_internal21div_trunc_kernel_cudaERNS_18TensorIteratorBaseEENKUlvE0_clEvENKUlvE2_clEvEUlN3c108BFloat16EE_EEvS5_RKT_EUliE_EEviT1_,(.L_x_22397 - _ZN2at6native18elementwise_kernelILi128ELi4EZNS0_22gpu_kernel_impl_nocastIZZZNS0_15binary_internal21div_trunc_kernel_cudaERNS_18TensorIteratorBaseEENKUlvE0_clEvENKUlvE2_clEvEUlN3c108BFloat16EE_EEvS5_RKT_EUliE_EEviT1_)
        .other          _ZN2at6native18elementwise_kernelILi128ELi4EZNS0_22gpu_kernel_impl_nocastIZZZNS0_15binary_internal21div_trunc_kernel_cudaERNS_18TensorIteratorBaseEENKUlvE0_clEvENKUlvE2_clEvEUlN3c108BFloat16EE_EEvS5_RKT_EUliE_EEviT1_,@"STO_CUDA_ENTRY STV_DEFAULT"
_ZN2at6native18elementwise_kernelILi128ELi4EZNS0_22gpu_kernel_impl_nocastIZZZNS0_15binary_internal21div_trunc_kernel_cudaERNS_18TensorIteratorBaseEENKUlvE0_clEvENKUlvE2_clEvEUlN3c108BFloat16EE_EEvS5_RKT_EUliE_EEviT1_:
.text._ZN2at6native18elementwise_kernelILi128ELi4EZNS0_22gpu_kernel_impl_nocastIZZZNS0_15binary_internal21div_trunc_kernel_cudaERNS_18TensorIteratorBaseEENKUlvE0_clEvENKUlvE2_clEvEUlN3c108BFloat16EE_EEvS5_RKT_EUliE_EEviT1_:
        /* <DEDUP_REMOVED lines=14> */
[----:B------:R-:W0:Y:S01]  /*00e0*/  LDC.64 R4, c[0x0][0x588] ;  /* 0x00016200ff047b82 */ /* 0x000e220000000a00 */
[----:B------:R-:W1:Y:S01]  /*00f0*/  LDCU UR5, c[0x0][0x590] ;  /* 0x0000b200ff0577ac */ /* 0x000e620008000800 */
[----:B0-----:R-:W2:Y:S06]  /*0100*/  LDG.E.U16 R4, desc[UR6][R4.64] ;  /* 0x0000000604047981 */ /* 0x001eac000c1e1500 */
[----:B------:R-:W0:Y:S01]  /*0110*/  LDC.64 R6, c[0x0][0x580] ;  /* 0x00016000ff067b82 */ /* 0x000e220000000a00 */
[----:B------:R-:W-:-:S04]  /*0120*/  IADD3 R3, PT, PT, R3, 0x80, RZ ;  /* 0x0000008003037810 */ /* 0x000fc80007ffe0ff */
[----:B------:R-:W-:Y:S02]  /*0130*/  ISETP.GE.AND P0, PT, R3, UR4, PT ;  /* 0x0000000403007c0c */ /* 0x000fe4000bf06270 */
[----:B--2---:R-:W-:-:S05]  /*0140*/  SHF.L.U32 R0, R4, 0x10, RZ ;  /* 0x0000001004007819 */ /* 0x004fca00000006ff */
[----:B-1----:R-:W-:-:S06]  /*0150*/  FMUL.FTZ R0, R0, UR5 ;  /* 0x0000000500007c20 */ /* 0x002fcc0008410000 */
[----:B------:R-:W-:Y:S05]  /*0160*/  @P0 BREAK.RELIABLE B1 ;  /* 0x0000000000010942 */ /* 0x000fea0003800100 */
[----:B------:R-:W1:Y:S02]  /*0170*/  FRND.TRUNC R0, R0 ;  /* 0x0000000000007307 */ /* 0x000e64000020d000 */
[----:B-1----:R-:W-:-:S05]  /*0180*/  F2FP.BF16.F32.PACK_AB R2, RZ, R0 ;  /* 0x00000000ff02723e */ /* 0x002fca00000010ff */
[----:B0-----:R0:W-:Y:S01]  /*0190*/  STG.E.U16 desc[UR6][R6.64], R2 ;  /* 0x0000000206007986 */ /* 0x0011e2000c101506 */
[----:B------:R-:W-:Y:S05]  /*01a0*/  @P0 BRA `(.L_x_9155) ;  /* 0x0000000000600947 */ /* 0x000fea0003800000 */
[----:B------:R-:W1:Y:S01]  /*01b0*/  LDC.64 R4, c[0x0][0x588] ;  /* 0x00016200ff047b82 */ /* 0x000e620000000a00 */
[----:B------:R-:W2:Y:S01]  /*01c0*/  LDCU UR5, c[0x0][0x590] ;  /* 0x0000b200ff0577ac */ /* 0x000ea20008000800 */
[----:B-1----:R-:W3:Y:S06]  /*01d0*/  LDG.E.U16 R4, desc[UR6][R4.64] ;  /* 0x0000000604047981 */ /* 0x002eec000c1e1500 */
[----:B0-----:R-:W0:Y:S01]  /*01e0*/  LDC.64 R6, c[0x0][0x580] ;  /* 0x00016000ff067b82 */ /* 0x001e220000000a00 */
[----:B------:R-:W-:Y:S02]  /*01f0*/  IADD3 R3, PT, PT, R3, 0x80, RZ ;  /* 0x0000008003037810 */ /* 0x000fe40007ffe0ff */
[----:B---3--:R-:W-:-:S05]  /*0200*/  SHF.L.U32 R0, R4, 0x10, RZ ;  /* 0x0000001004007819 */ /* 0x008fca00000006ff */
[----:B--2---:R-:W-:-:S06]  /*0210*/  FMUL.FTZ R0, R0, UR5 ;  /* 0x0000000500007c20 */ /* 0x004fcc0008410000 */
[----:B------:R-:W1:Y:S02]  /*0220*/  FRND.TRUNC R0, R0 ;  /* 0x0000000000007307 */ /* 0x000e64000020d000 */
[----:B-1----:R-:W-:-:S05]  /*0230*/  F2FP.BF16.F32.PACK_AB R2, RZ, R0 ;  /* 0x00000000ff02723e */ /* 0x002fca00000010ff */
[----:B0-----:R0:W-:Y:S02]  /*0240*/  STG.E.U16 desc[UR6][R6.64], R2 ;  /* 0x0000000206007986 */ /* 0x0011e4000c101506 */
.L_x_9154:
[----:B------:R-:W-:-:S13]  /*0250*/  ISETP.GE.AND P0, PT, R3, UR4, PT ;  /* 0x0000000403007c0c */ /* 0x000fda000bf06270 */
[----:B------:R-:W-:Y:S05]  /*0260*/  @P0 BREAK.RELIABLE B1 ;  /* 0x0000000000010942 */ /* 0x000fea0003800100 */
[----:B------:R-:W-:Y:S05]  /*0270*/  @P0 BRA `(.L_x_9155) ;  /* 0x00000000002c0947 */ /* 0x000fea0003800000 */
[----:B------:R-:W-:Y:S05]  /*0280*/  BSYNC.RELIABLE B1 ;  /* 0x0000000000017941 */ /* 0x000fea0003800100 */
.L_x_9153:
        /* <DEDUP_REMOVED lines=10> */
.L_x_9155:
[----:B------:R-:W-:Y:S05]  /*0330*/  BSYNC.RECONVERGENT B0 ;  /* 0x0000000000007941 */ /* 0x000fea0003800200 */
.L_x_9152:
[----:B------:R-:W-:Y:S05]  /*0340*/  WARPSYNC.ALL ;  /* 0x0000000000007948 */ /* 0x000fea0003800000 */
[----:B------:R-:W-:-:S13]  /*0350*/  ISETP.GE.AND P0, PT, R3, UR4, PT ;  /* 0x0000000403007c0c */ /* 0x000fda000bf06270 */
[----:B------:R-:W-:Y:S05]  /*0360*/  @P0 EXIT ;  /* 0x000000000000094d */ /* 0x000fea0003800000 */
[----:B01----:R-:W0:Y:S01]  /*0370*/  LDC.64 R2, c[0x0][0x588] ;  /* 0x00016200ff027b82 */ /* 0x003e220000000a00 */
[----:B------:R-:W1:Y:S01]  /*0380*/  LDCU UR4, c[0x0][0x590] ;  /* 0x0000b200ff0477ac */ /* 0x000e620008000800 */
[----:B0-----:R-:W2:Y:S06]  /*0390*/  LDG.E.U16 R2, desc[UR6][R2.64] ;  /* 0x0000000602027981 */ /* 0x001eac000c1e1500 */
[----:B------:R-:W0:Y:S01]  /*03a0*/  LDC.64 R4, c[0x0][0x580] ;  /* 0x00016000ff047b82 */ /* 0x000e220000000a00 */
[----:B--2---:R-:W-:-:S05]  /*03b0*/  SHF.L.U32 R0, R2, 0x10, RZ ;  /* 0x0000001002007819 */ /* 0x004fca00000006ff */
[----:B-1----:R-:W-:-:S06]  /*03c0*/  FMUL.FTZ R0, R0, UR4 ;  /* 0x0000000400007c20 */ /* 0x002fcc0008410000 */
[----:B------:R-:W1:Y:S02]  /*03d0*/  FRND.TRUNC R0, R0 ;  /* 0x0000000000007307 */ /* 0x000e64000020d000 */
[----:B-1----:R-:W-:-:S05]  /*03e0*/  F2FP.BF16.F32.PACK_AB R3, RZ, R0 ;  /* 0x00000000ff03723e */ /* 0x002fca00000010ff */
[----:B0-----:R-:W-:Y:S01]  /*03f0*/  STG.E.U16 desc[UR6][R4.64], R3 ;  /* 0x0000000304007986 */ /* 0x001fe2000c101506 */
[----:B------:R-:W-:Y:S05]  /*0400*/  EXIT ;  /* 0x000000000000794d */ /* 0x000fea0003800000 */
.L_x_9151:
        /* <DEDUP_REMOVED lines=299> */
[----:B------:R-:W-:-:S04]  /*16c0*/  IMAD R6, R13, UR8, R7 ;  /* 0x000000080d067c24 */ /* 0x000fc8000f8e0207 */
[----:B------:R-:W-:Y:S02]  /*16d0*/  @P0 IMAD.MOV R10, RZ, RZ, -R10 ;  /* 0x000000ffff0a0224 */ /* 0x000fe400078e0a0a */
[----:B--2---:R-:W-:Y:S02]  /*16e0*/  IMAD R5, R6, UR10, R5 ;  /* 0x0000000a06057c24 */ /* 0x004fe4000f8e0205 */
[----:B0-----:R-:W-:Y:S02]  /*16f0*/  @P0 IMAD R10, R10, R17, R11 ;  /* 0x000000110a0a0224 */ /* 0x001fe400078e020b */
[----:B------:R-:W-:Y:S02]  /*1700*/  IMAD R4, R6, UR11, R4 ;  /* 0x0000000b06047c24 */ /* 0x000fe4000f8e0204 */
[C---:B-1----:R-:W-:Y:S02]  /*1710*/  @P0 IMAD R5, R10.reuse, R8, R5 ;  /* 0x000000080a050224 */ /* 0x042fe400078e0205 */
[----:B------:R-:W-:-:S07]  /*1720*/  @P0 IMAD R4, R10, R9, R4 ;  /* 0x000000090a040224 */ /* 0x000fce00078e0204 */
.L_x_9159:
[----:B------:R-:W0:Y:S01]  /*1730*/  LDCU.128 UR8, c[0x0][0x580] ;  /* 0x0000b000ff0877ac */ /* 0x000e220008000c00 */
[----:B------:R-:W1:Y:S01]  /*1740*/  LDCU UR5, c[0x0][0x590] ;  /* 0x0000b200ff0577ac */ /* 0x000e620008000800 */
[----:B0-----:R-:W-:-:S04]  /*1750*/  IADD3 R6, P0, PT, R4, UR10, RZ ;  /* 0x0000000a04067c10 */ /* 0x001fc8000ff1e0ff */
[----:B------:R-:W-:-:S05]  /*1760*/  IADD3.X R7, PT, PT, RZ, UR11, RZ, P0, !PT ;  /* 0x0000000bff077c10 */ /* 0x000fca00087fe4ff */
[----:B------:R-:W2:Y:S01]  /*1770*/  LDG.E.U16 R6, desc[UR6][R6.64] ;  /* 0x0000000606067981 */ /* 0x000ea2000c1e1500 */
[----:B------:R-:W-:Y:S02]  /*1780*/  IADD3 R3, PT, PT, R3, 0x80, RZ ;  /* 0x0000008003037810 */ /* 0x000fe40007ffe0ff */
[----:B--2---:R-:W-:-:S05]  /*1790*/  SHF.L.U32 R4, R6, 0x10, RZ ;  /* 0x0000001006047819 */ /* 0x004fca00000006ff */
[----:B-1----:R-:W-:Y:S01]  /*17a0*/  FMUL.FTZ R8, R4, UR5 ;  /* 0x0000000504087c20 */ /* 0x002fe20008410000 */
[----:B------:R-:W-:-:S04]  /*17b0*/  IADD3 R4, P0, PT, R5, UR8, RZ ;  /* 0x0000000805047c10 */ /* 0x000fc8000ff1e0ff */
[----:B------:R-:W-:Y:S01]  /*17c0*/  IADD3.X R5, PT, PT, RZ, UR9, RZ, P0, !PT ;  /* 0x00000009ff057c10 */ /* 0x000fe200087fe4ff */
[----:B------:R-:W0:Y:S01]  /*17d0*/  FRND.TRUNC R8, R8 ;  /* 0x0000000800087307 */ /* 0x000e22000020d000 */
[----:B------:R-:W-:-:S13]  /*17e0*/  ISETP.GE.AND P0, PT, R3, UR4, PT ;  /* 0x0000000403007c0c */ /* 0x000fda000bf06270 */
[----:B------:R-:W-:Y:S05]  /*17f0*/  @P0 BREAK.RELIABLE B1 ;  /* 0x0000000000010942 */ /* 0x000fea0003800100 */
[----:B0-----:R-:W-:-:S05]  /*1800*/  F2FP.BF16.F32.PACK_AB R7, RZ, R8 ;  /* 0x00000008ff07723e */ /* 0x001fca00000010ff */
[----:B------:R0:W-:Y:S01]  /*1810*/  STG.E.U16 desc[UR6][R4.64], R7 ;  /* 0x0000000704007986 */ /* 0x0001e2000c101506 */
[----:B------:R-:W-:Y:S05]  /*1820*/  @P0 BRA `(.L_x_9160) ;  /* 0x0000002400c80947 */ /* 0x000fea0003800000 */
        /* <DEDUP_REMOVED lines=298> */
.L_x_9161:
        /* <DEDUP_REMOVED lines=10> */
[----:B------:R-:W0:Y:S02]  /*2b70*/  FRND.TRUNC R8, R8 ;  /* 0x0000000800087307 */ /* 0x000e24000020d000 */
[----:B0-----:R-:W-:-:S05]  /*2b80*/  F2FP.BF16.F32.PACK_AB R7, RZ, R8 ;  /* 0x00000008ff07723e */ /* 0x001fca00000010ff */
[----:B------:R0:W-:Y:S02]  /*2b90*/  STG.E.U16 desc[UR6][R4.64], R7 ;  /* 0x0000000704007986 */ /* 0x0001e4000c101506 */
.L_x_9158:
[----:B------:R-:W-:-:S13]  /*2ba0*/  ISETP.GE.AND P0, PT, R3, UR4, PT ;  /* 0x0000000403007c0c */ /* 0x000fda000bf06270 */
[----:B------:R-:W-:Y:S05]  /*2bb0*/  @P0 BREAK.RELIABLE B1 ;  /* 0x0000000000010942 */ /* 0x000fea0003800100 */
[----:B------:R-:W-:Y:S05]  /*2bc0*/  @P0 BRA `(.L_x_9160) ;  /* 0x0000001000e00947 */ /* 0x000fea0003800000 */
[----:B------:R-:W-:Y:S05]  /*2bd0*/  BSYNC.RELIABLE B1 ;  /* 0x0000000000017941 */ /* 0x000fea0003800100 */
.L_x_9157:
        /* <DEDUP_REMOVED lines=298> */
.L_x_9162:
[----:B------:R-:W0:Y:S01]  /*3e80*/  LDCU.128 UR8, c[0x0][0x580] ;  /* 0x0000b000ff0877ac */ /* 0x000e220008000c00 */
[----:B------:R-:W1:Y:S01]  /*3e90*/  LDCU UR5, c[0x0][0x590] ;  /* 0x0000b200ff0577ac */ /* 0x000e620008000800 */
[----:B0-----:R-:W-:-:S04]  /*3ea0*/  IADD3 R6, P0, PT, R4, UR10, RZ ;  /* 0x0000000a04067c10 */ /* 0x001fc8000ff1e0ff */
[----:B------:R-:W-:-:S05]  /*3eb0*/  IADD3.X R7, PT, PT, RZ, UR11, RZ, P0, !PT ;  /* 0x0000000bff077c10 */ /* 0x000fca00087fe4ff */
[----:B------:R-:W2:Y:S01]  /*3ec0*/  LDG.E.U16 R6, desc[UR6][R6.64] ;  /* 0x0000000606067981 */ /* 0x000ea2000c1e1500 */
[----:B------:R-:W-:Y:S01]  /*3ed0*/  VIADD R3, R3, 0x80 ;  /* 0x0000008003037836 */ /* 0x000fe20000000000 */
[----:B--2---:R-:W-:-:S05]  /*3ee0*/  SHF.L.U32 R4, R6, 0x10, RZ ;  /* 0x0000001006047819 */ /* 0x004fca00000006ff */
[----:B-1----:R-:W-:Y:S01]  /*3ef0*/  FMUL.FTZ R8, R4, UR5 ;  /* 0x0000000504087c20 */ /* 0x002fe20008410000 */
[----:B------:R-:W-:-:S04]  /*3f00*/  IADD3 R4, P0, PT, R5, UR8, RZ ;  /* 0x0000000805047c10 */ /* 0x000fc8000ff1e0ff */
[----:B------:R-:W-:Y:S01]  /*3f10*/  IADD3.X R5, PT, PT, RZ, UR9, RZ, P0, !PT ;  /* 0x00000009ff057c10 */ /* 0x000fe200087fe4ff */
[----:B------:R-:W0:Y:S02]  /*3f20*/  FRND.TRUNC R8, R8 ;  /* 0x0000000800087307 */ /* 0x000e24000020d000 */
[----:B0-----:R-:W-:-:S05]  /*3f30*/  F2FP.BF16.F32.PACK_AB R7, RZ, R8 ;  /* 0x00000008ff07723e */ /* 0x001fca00000010ff */
[----:B------:R1:W-:Y:S02]  /*3f40*/  STG.E.U16 desc[UR6][R4.64], R7 ;  /* 0x0000000704007986 */ /* 0x0003e4000c101506 */
.L_x_9160:
[----:B------:R-:W-:Y:S05]  /*3f50*/  BSYNC.RECONVERGENT B0 ;  /* 0x0000000000007941 */ /* 0x000fea0003800200 */
.L_x_9156:
        /* <DEDUP_REMOVED lines=301> */
.L_x_9163:
[----:B------:R-:W0:Y:S01]  /*5230*/  LDCU.128 UR8, c[0x0][0x580] ;  /* 0x0000b000ff0877ac */ /* 0x000e220008000c00 */
[----:B------:R-:W1:Y:S01]  /*5240*/  LDCU UR4, c[0x0][0x590] ;  /* 0x0000b200ff0477ac */ /* 0x000e620008000800 */
[----:B0-----:R-:W-:-:S04]  /*5250*/  IADD3 R4, P0, PT, R2, UR10, RZ ;  /* 0x0000000a02047c10 */ /* 0x001fc8000ff1e0ff */
[----:B------:R-:W-:-:S05]  /*5260*/  IADD3.X R5, PT, PT, RZ, UR11, RZ, P0, !PT ;  /* 0x0000000bff057c10 */ /* 0x000fca00087fe4ff */
[----:B------:R-:W2:Y:S01]  /*5270*/  LDG.E.U16 R4, desc[UR6][R4.64] ;  /* 0x0000000604047981 */ /* 0x000ea2000c1e1500 */
[----:B------:R-:W-:-:S04]  /*5280*/  IADD3 R2, P0, PT, R3, UR8, RZ ;  /* 0x0000000803027c10 */ /* 0x000fc8000ff1e0ff */
[----:B------:R-:W-:Y:S02]  /*5290*/  IADD3.X R3, PT, PT, RZ, UR9, RZ, P0, !PT ;  /* 0x00000009ff037c10 */ /* 0x000fe400087fe4ff */
[----:B--2---:R-:W-:-:S05]  /*52a0*/  SHF.L.U32 R0, R4, 0x10, RZ ;  /* 0x0000001004007819 */ /* 0x004fca00000006ff */
[----:B-1----:R-:W-:-:S06]  /*52b0*/  FMUL.FTZ R0, R0, UR4 ;  /* 0x0000000400007c20 */ /* 0x002fcc0008410000 */
[----:B------:R-:W0:Y:S02]  /*52c0*/  FRND.TRUNC R0, R0 ;  /* 0x0000000000007307 */ /* 0x000e24000020d000 */
[----:B0-----:R-:W-:-:S05]  /*52d0*/  F2FP.BF16.F32.PACK_AB R5, RZ, R0 ;  /* 0x00000000ff05723e */ /* 0x001fca00000010ff */
[----:B------:R-:W-:Y:S01]  /*52e0*/  STG.E.U16 desc[UR6][R2.64], R5 ;  /* 0x0000000502007986 */ /* 0x000fe2000c101506 */
[----:B------:R-:W-:Y:S05]  /*52f0*/  EXIT ;  /* 0x000000000000794d */ /* 0x000fea0003800000 */
.L_x_9164:
        /* <DEDUP_REMOVED lines=16> */
.L_x_22397:


//--------------------- .text._ZN2at6native27unrolled_elementwise_kernelIZZZNS0_15binary_internal21div_trunc_kernel_cudaERNS_18TensorIteratorBaseEENKUlvE0_clEvENKUlvE2_clEvEUlN3c108BFloat16EE_St5arrayIPcLm2EELi4E23TrivialOffsetCalculatorILi1EjESE_NS0_6memory15LoadWithoutCastENSF_16StoreWithoutCastEEEviT_T0_T2_T3_T4_T5_ --------------------------
	.section	.text._ZN2at6native27unrolled_elementwise_kernelIZZZNS0_15binary_internal21div_trunc_kernel_cudaERNS_18TensorIteratorBaseEENKUlvE0_clEvENKUlvE2_clEvEUlN3c108BFloat16EE_St5arrayIPcLm2EELi4E23TrivialOffsetCalculatorILi1EjESE_NS0_6memory15LoadWithoutCastENSF_16StoreWithoutCastEEEviT_T0_T2_T3_T4_T5_,"ax",@progbits
	.align	128
        .global         _ZN2at6native27unrolled_elementwise_kernelIZZZNS0_15binary_internal21div_trunc_kernel_cudaERNS_18TensorIteratorBaseEENKUlvE0_clEvENKUlvE2_clEvEUlN3c108BFloat16EE_St5arrayIPcLm2EELi4E23TrivialOffsetCalculatorILi1EjESE_NS0_6memory15LoadWithoutCastENSF_16StoreWithoutCastEEEviT_T0_T2_T3_T4_T5_
        .type           _ZN2at6native27unrolled_elementwise_kernelIZZZNS0_15binary_internal21div_trunc_kernel_cudaERNS_18TensorIteratorBaseEENKUlvE0_clEvENKUlvE2_clEvEUlN3c108BFloat16EE_St5arrayIPcLm2EELi4E23TrivialOffsetCalculatorILi1EjESE_NS0_6memory15LoadWithoutCastENSF_16StoreWithoutCastEEEviT_T0_T2_T3_T4_T5_,@function
        .size           _ZN2at6native27unrolled_elementwise_kernelIZZZNS0_15binary_internal21div_trunc_kernel_cudaERNS_18TensorIteratorBaseEENKUlvE0_clEvENKUlvE2_clEvEUlN3c108BFloat16EE_St5arrayIPcLm2EELi4E23TrivialOffsetCalculatorILi1EjESE_NS0_6memory15LoadWithoutCastENSF_16StoreWithoutCastEEEviT_T0_T2_T3_T4_T5_,(.L_x_22398 - _ZN2at6native27unrolled_elementwise_kernelIZZZNS0_15binary_internal21div_trunc_kernel_cudaERNS_18TensorIteratorBaseEENKUlvE0_clEvENKUlvE2_clEvEUlN3c108BFloat16EE_St5arrayIPcLm2EELi4E23TrivialOffsetCalculatorILi1EjESE_NS0_6memory15LoadWithoutCastENSF_16StoreWithoutCastEEEviT_T0_T2_T3_T4_T5_)
        .other          _ZN2at6native27unrolled_elementwise_kernelIZZZNS0_15binary_internal21div_trunc_kernel_cudaERNS_18TensorIteratorBaseEENKUlvE0_clEvENKUlvE2_clEvEUlN3c108BFloat16EE_St5arrayIPcLm2EELi4E23TrivialOffsetCalculatorILi1EjESE_NS0_6memory15LoadWithoutCastENSF_16StoreWithoutCastEEEviT_T0_T2_T3_T4_T5_,@"STO_CUDA_ENTRY STV_DEFAULT"
_ZN2at6native27unrolled_elementwise_kernelIZZZNS0_15binary_internal21div_trunc_kernel_cudaERNS_18TensorIteratorBaseEENKUlvE0_clEvENKUlvE2_clEvEUlN3c108BFloat16EE_St5arrayIPcLm2EELi4E23TrivialOffsetCalculatorILi1EjESE_NS0_6memory15LoadWithoutCastENSF_16StoreWithoutCastEEEviT_T0_T2_T3_T4_T5_:
.text._ZN2at6native27unrolled_elementwise_kernelIZZZNS0_15binary_internal21div_trunc_kernel_cudaERNS_18TensorIteratorBaseEENKUlvE0_clEvENKUlvE2_clEvEUlN3c108BFloat16EE_St5arrayIPcLm2EELi4E23TrivialOffsetCalculatorILi1EjESE_NS0_6memory15LoadWithoutCastENSF_16StoreWithoutCastEEEviT_T0_T2_T3_T4_T5_:
[----:B------:R-:W-:Y:S01]  /*0000*/  LDC R1, c[0x0][0x37c] ;  /* 0x0000df00ff017b82 */ /* 0x000fe20000000800 */
[----:B------:R-:W0:Y:S07]  /*0010*/  S2R R0, SR_CTAID.X ;  /* 0x0000000000007919 */ /* 0x000e2e0000002500 */
[----:B------:R-:W0:Y:S01]  /*0020*/  LDC R3, c[0x0][0x380] ;  /* 0x0000e000ff037b82 */ /* 0x000e220000000800 */
[----:B------:R-:W1:Y:S01]  /*0030*/  LDCU.64 UR4, c[0x0][0x358] ;  /* 0x00006b00ff0477ac */ /* 0x000e620008000a00 */
[----:B------:R-:W-:Y:S01]  /*0040*/  PRMT R10, RZ, 0x7610, R10 ;  /* 0x00007610ff0a7816 */ /* 0x000fe2000000000a */
        /* <DEDUP_REMOVED lines=12> */
[----:B0-----:R-:W-:-:S05]  /*0110*/  @!P0 IMAD.WIDE.U32 R14, R11, 0x2, R14 ;  /* 0x000000020b0e8825 */ /* 0x001fca00078e000e */
[----:B-1----:R-:W3:Y:S07]  /*0120*/  @!P0 LDG.E.U16 R10, desc[UR4][R14.64] ;  /* 0x000000040e0a8981 */ /* 0x002eee000c1e1500 */
[----:B------:R-:W0:Y:S01]  /*0130*/  @!P2 LDC.64 R12, c[0x0][0x3a0] ;  /* 0x0000e800ff0cab82 */ /* 0x000e220000000a00 */
[----:B------:R-:W-:Y:S01]  /*0140*/  @!P2 LEA R19, R0, R7, 0x9 ;  /* 0x000000070013a211 */ /* 0x000fe200078e48ff */
[----:B------:R-:W-:Y:S01]  /*0150*/  @!P2 VIADD R7, R7, 0x80 ;  /* 0x000000800707a836 */ /* 0x000fe20000000000 */
[----:B------:R-:W-:Y:S01]  /*0160*/  PRMT R11, RZ, 0x7610, R11 ;  /* 0x00007610ff0b7816 */ /* 0x000fe2000000000b */
[----:B--2---:R-:W-:-:S04]  /*0170*/  @!P1 IMAD.WIDE.U32 R8, R17, 0x2, R8 ;  /* 0x0000000211089825 */ /* 0x004fc800078e0008 */
[----:B0-----:R-:W-:Y:S01]  /*0180*/  @!P2 IMAD.WIDE.U32 R18, R19, 0x2, R12 ;  /* 0x000000021312a825 */ /* 0x001fe200078e000c */
[----:B------:R-:W-:-:S04]  /*0190*/  PRMT R12, RZ, 0x7610, R12 ;  /* 0x00007610ff0c7816 */ /* 0x000fc8000000000c */
[----:B------:R0:W2:Y:S04]  /*01a0*/  @!P2 LDG.E.U16 R11, desc[UR4][R18.64] ;  /* 0x00000004120ba981 */ /* 0x0000a8000c1e1500 */
[----:B------:R1:W4:Y:S01]  /*01b0*/  @!P1 LDG.E.U16 R12, desc[UR4][R8.64] ;  /* 0x00000004080c9981 */ /* 0x000322000c1e1500 */
[-C--:B------:R-:W-:Y:S02]  /*01c0*/  ISETP.GE.AND P0, PT, R7, R2.reuse, PT ;  /* 0x000000020700720c */ /* 0x080fe40003f06270 */
[----:B------:R-:W-:-:S11]  /*01d0*/  ISETP.GE.AND P1, PT, R3, R2, PT ;  /* 0x000000020300720c */ /* 0x000fd60003f26270 */
[----:B------:R-:W1:Y:S01]  /*01e0*/  @!P0 LDC.64 R16, c[0x0][0x3a0] ;  /* 0x0000e800ff108b82 */ /* 0x000e620000000a00 */
[----:B0-----:R-:W-:-:S07]  /*01f0*/  VIADD R19, R3, 0x80 ;  /* 0x0000008003137836 */ /* 0x001fce0000000000 */
[----:B------:R-:W0:Y:S01]  /*0200*/  @!P1 LDC R15, c[0x0][0x388] ;  /* 0x0000e200ff0f9b82 */ /* 0x000e220000000800 */
[----:B------:R-:W-:Y:S01]  /*0210*/  IADD3 R13, PT, PT, R3, 0x100, RZ ;  /* 0x00000100030d7810 */ /* 0x000fe20007ffe0ff */
[----:B------:R-:W-:Y:S01]  /*0220*/  @!P0 IMAD R7, R0, 0x200, R7 ;  /* 0x0000020000078824 */ /* 0x000fe200078e0207 */
[-C--:B------:R-:W-:Y:S02]  /*0230*/  ISETP.GE.AND P2, PT, R19, R2.reuse, PT ;  /* 0x000000021300720c */ /* 0x080fe40003f46270 */
[----:B------:R-:W-:Y:S01]  /*0240*/  ISETP.GE.AND P3, PT, R13, R2, PT ;  /* 0x000000020d00720c */ /* 0x000fe20003f66270 */
[----:B------:R-:W-:Y:S02]  /*0250*/  VIADD R13, R3, 0x180 ;  /* 0x00000180030d7836 */ /* 0x000fe40000000000 */
[----:B-1----:R-:W1:Y:S01]  /*0260*/  @!P1 LDC.64 R8, c[0x0][0x398] ;  /* 0x0000e600ff089b82 */ /* 0x002e620000000a00 */
[----:B------:R-:W-:Y:S01]  /*0270*/  @!P0 IMAD.WIDE.U32 R16, R7, 0x2, R16 ;  /* 0x0000000207108825 */ /* 0x000fe200078e0010 */
[----:B------:R-:W-:-:S08]  /*0280*/  PRMT R7, RZ, 0x7610, R7 ;  /* 0x00007610ff077816 */ /* 0x000fd00000000007 */
[----:B------:R-:W4:Y:S01]  /*0290*/  @!P3 LDC R14, c[0x0][0x388] ;  /* 0x0000e200ff0ebb82 */ /* 0x000f220000000800 */
[----:B------:R0:W5:Y:S01]  /*02a0*/  @!P0 LDG.E.U16 R7, desc[UR4][R16.64] ;  /* 0x0000000410078981 */ /* 0x000162000c1e1500 */
[----:B------:R-:W-:-:S06]  /*02b0*/  ISETP.GE.AND P0, PT, R13, R2, PT ;  /* 0x000000020d00720c */ /* 0x000fcc0003f06270 */
[----:B------:R-:W4:Y:S01]  /*02c0*/  @!P2 LDC R21, c[0x0][0x388] ;  /* 0x0000e200ff15ab82 */ /* 0x000f220000000800 */
[----:B------:R-:W-:Y:S01]  /*02d0*/  BSSY.RECONVERGENT B0, `(.L_x_9165) ;  /* 0x000001e000007945 */ /* 0x000fe20003800200 */
[----:B---3--:R-:W-:-:S05]  /*02e0*/  @!P1 SHF.L.U32 R10, R10, 0x10, RZ ;  /* 0x000000100a0a9819 */ /* 0x008fca00000006ff */
[----:B0-----:R-:W-:Y:S02]  /*02f0*/  @!P1 FMUL.FTZ R13, R10, R15 ;  /* 0x0000000f0a0d9220 */ /* 0x001fe40000410000 */
[----:B------:R-:W0:Y:S04]  /*0300*/  @!P0 LDC R10, c[0x0][0x388] ;  /* 0x0000e200ff0a8b82 */ /* 0x000e280000000800 */
[----:B------:R-:W3:Y:S01]  /*0310*/  @!P1 FRND.TRUNC R13, R13 ;  /* 0x0000000d000d9307 */ /* 0x000ee2000020d000 */
[----:B------:R-:W-:-:S04]  /*0320*/  @!P1 IMAD R15, R0, 0x200, R3 ;  /* 0x00000200000f9824 */ /* 0x000fc800078e0203 */
[----:B-1----:R-:W-:Y:S01]  /*0330*/  @!P1 IMAD.WIDE.U32 R8, R15, 0x2, R8 ;  /* 0x000000020f089825 */ /* 0x002fe200078e0008 */
[----:B------:R-:W-:Y:S02]  /*0340*/  @!P1 MOV R3, R19 ;  /* 0x0000001300039202 */ /* 0x000fe40000000f00 */
[----:B---3--:R-:W-:-:S05]  /*0350*/  @!P1 F2FP.BF16.F32.PACK_AB R4, RZ, R13 ;  /* 0x0000000dff04923e */ /* 0x008fca00000010ff */
[----:B------:R1:W-:Y:S01]  /*0360*/  @!P1 STG.E.U16 desc[UR4][R8.64], R4 ;  /* 0x0000000408009986 */ /* 0x0003e2000c101504 */
[----:B--2---:R-:W-:Y:S01]  /*0370*/  @!P3 IMAD.U32 R11, R11, 0x10000, RZ ;  /* 0x000100000b0bb824 */ /* 0x004fe200078e00ff */
[----:B----4-:R-:W-:-:S03]  /*0380*/  @!P2 SHF.L.U32 R12, R12, 0x10, RZ ;  /* 0x000000100c0ca819 */ /* 0x010fc600000006ff */
[----:B------:R-:W-:Y:S02]  /*0390*/  @!P3 FMUL.FTZ R11, R11, R14 ;  /* 0x0000000e0b0bb220 */ /* 0x000fe40000410000 */
[----:B------:R-:W-:Y:S01]  /*03a0*/  @!P2 FMUL.FTZ R12, R12, R21 ;  /* 0x000000150c0ca220 */ /* 0x000fe20000410000 */
[----:B------:R-:W-:-:S03]  /*03b0*/  ISETP.GE.AND P4, PT, R3, R2, PT ;  /* 0x000000020300720c */ /* 0x000fc60003f86270 */
[----:B------:R-:W2:Y:S08]  /*03c0*/  @!P3 FRND.TRUNC R11, R11 ;  /* 0x0000000b000bb307 */ /* 0x000eb0000020d000 */
[----:B------:R-:W3:Y:S01]  /*03d0*/  @!P2 FRND.TRUNC R12, R12 ;  /* 0x0000000c000ca307 */ /* 0x000ee2000020d000 */
[----:B--2---:R-:W-:Y:S02]  /*03e0*/  @!P3 F2FP.BF16.F32.PACK_AB R5, RZ, R11 ;  /* 0x0000000bff05b23e */ /* 0x004fe400000010ff */
[----:B---3--:R-:W-:Y:S01]  /*03f0*/  @!P2 F2FP.BF16.F32.PACK_AB R6, RZ, R12 ;  /* 0x0000000cff06a23e */ /* 0x008fe200000010ff */
[----:B01----:R-:W-:Y:S06]  /*0400*/  @P4 BRA `(.L_x_9166) ;  /* 0x0000000000284947 */ /* 0x003fec0003800000 */
        /* <DEDUP_REMOVED lines=10> */
.L_x_9166:
[----:B------:R-:W-:Y:S05]  /*04b0*/  BSYNC.RECONVERGENT B0 ;  /* 0x0000000000007941 */ /* 0x000fea0003800200 */
.L_x_9165:
[----:B------:R-:W-:Y:S01]  /*04c0*/  ISETP.GE.AND P1, PT, R3, R2, PT ;  /* 0x000000020300720c */ /* 0x000fe20003f26270 */
[----:B-----5:R-:W-:-:S04]  /*04d0*/  @!P0 IMAD.U32 R7, R7, 0x10000, RZ ;  /* 0x0001000007078824 */ /* 0x020fc800078e00ff */
[----:B------:R-:W-:-:S08]  /*04e0*/  @!P0 FMUL.FTZ R7, R7, R10 ;  /* 0x0000000a07078220 */ /* 0x000fd00000410000 */
        /* <DEDUP_REMOVED lines=9> */
.L_x_9167:
        /* <DEDUP_REMOVED lines=16> */
.L_x_22398:


//--------------------- .text._ZN2at6native29vectorized_elementwise_kernelILi2EZZZNS0_15binary_internal21div_trunc_kernel_cudaERNS_18TensorIteratorBaseEENKUlvE0_clEvENKUlvE2_clEvEUlN3c108BFloat16EE_St5arrayIPcLm2EEEEviT0_T1_ --------------------------
	.section	.text._ZN2at6native29vectorized_elementwise_kernelILi2EZZZNS0_15binary_internal21div_trunc_kernel_cudaERNS_18TensorIteratorBaseEENKUlvE0_clEvENKUlvE2_clEvEUlN3c108BFloat16EE_St5arrayIPcLm2EEEEviT0_T1_,"ax",@progbits
	.align	128
        .global         _ZN2at6native29vectorized_elementwise_kernelILi2EZZZNS0_15binary_internal21div_trunc_kernel_cudaERNS_18TensorIteratorBaseEENKUlvE0_clEvENKUlvE2_clEvEUlN3c108BFloat16EE_St5arrayIPcLm2EEEEviT0_T1_
        .type           _ZN2at6native29vectorized_elementwise_kernelILi2EZZZNS0_15binary_internal21div_trunc_kernel_cudaERNS_18TensorIteratorBaseEENKUlvE0_clEvENKUlvE2_clEvEUlN3c108BFloat16EE_St5arrayIPcLm2EEEEviT0_T1_,@function
        .size           _ZN2at6native29vectorized_elementwise_kernelILi2EZZZNS0_15binary_internal21div_trunc_kernel_cudaERNS_18TensorIteratorBaseEENKUlvE0_clEvENKUlvE2_clEvEUlN3c108BFloat16EE_St5arrayIPcLm2EEEEviT0_T1_,(.L_x_22399 - _ZN2at6native29vectorized_elementwise_kernelILi2EZZZNS0_15binary_internal21div_trunc_kernel_cudaERNS_18TensorIteratorBaseEENKUlvE0_clEvENKUlvE2_clEvEUlN3c108BFloat16EE_St5arrayIPcLm2EEEEviT0_T1_)
        .other          _ZN2at6native29vectorized_elementwise_kernelILi2EZZZNS0_15binary_internal21div_trunc_kernel_cudaERNS_18TensorIteratorBaseEENKUlvE0_clEvENKUlvE2_clEvEUlN3c108BFloat16EE_St5arrayIPcLm2EEEEviT0_T1_,@"STO_CUDA_ENTRY STV_DEFAULT"
_ZN2at6native29vectorized_elementwise_kernelILi2EZZZNS0_15binary_internal21div_trunc_kernel_cudaERNS_18TensorIteratorBaseEENKUlvE0_clEvENKUlvE2_clEvEUlN3c108BFloat16EE_St5arrayIPcLm2EEEEviT0_T1_:
.text._ZN2at6native29vectorized_elementwise_kernelILi2EZZZNS0_15binary_internal21div_trunc_kernel_cudaERNS_18TensorIteratorBaseEENKUlvE0_clEvENKUlvE2_clEvEUlN3c108BFloat16EE_St5arrayIPcLm2EEEEviT0_T1_:
        /* <DEDUP_REMOVED lines=9> */
[----:B------:R-:W-:Y:S02]  /*0090*/  PRMT R23, RZ, 0x7610, R23 ;  /* 0x00007610ff177816 */ /* 0x000fe40000000017 */
[----:B0-----:R-:W-:Y:S01]  /*00a0*/  ISETP.GE.U32.AND P5, PT, R21, R2, PT ;  /* 0x000000021500720c */ /* 0x001fe20003fa6070 */
[----:B------:R-:W-:-:S12]  /*00b0*/  IMAD.MOV.U32 R3, RZ, RZ, R21 ;  /* 0x000000ffff037224 */ /* 0x000fd800078e0015 */
[----:B------:R-:W-:Y:S01]  /*00c0*/  @!P5 IADD3 R21, PT, PT, R3, 0x80, RZ ;  /* 0x000000800315d810 */ /* 0x000fe20007ffe0ff */
[----:B------:R-:W0:Y:S03]  /*00d0*/  @!P5 LDC.64 R14, c[0x0][0x3a0] ;  /* 0x0000e800ff0edb82 */ /* 0x000e260000000a00 */
[----:B------:R-:W-:-:S13]  /*00e0*/  ISETP.GE.U32.AND P0, PT, R21, R2, PT ;  /* 0x000000021500720c */ /* 0x000fda0003f06070 */
[----:B------:R-:W-:Y:S02]  /*00f0*/  @!P0 IMAD.IADD R25, R0, 0x1, R21 ;  /* 0x0000000100198824 */ /* 0x000fe400078e0215 */
[----:B------:R-:W-:-:S05]  /*0100*/  @!P0 VIADD R21, R21, 0x80 ;  /* 0x0000008015158836 */ /* 0x000fca0000000000 */
[----:B------:R-:W-:-:S13]  /*0110*/  ISETP.GE.U32.AND P6, PT, R21, R2, PT ;  /* 0x000000021500720c */ /* 0x000fda0003fc6070 */
[----:B------:R-:W-:Y:S01]  /*0120*/  @!P6 IADD3 R13, PT, PT, R0, R21, RZ ;  /* 0x00000015000de210 */ /* 0x000fe20007ffe0ff */
[----:B------:R-:W-:Y:S01]  /*0130*/  @!P6 VIADD R21, R21, 0x80 ;  /* 0x000000801515e836 */ /* 0x000fe20000000000 */
[----:B------:R-:W1:Y:S04]  /*0140*/  @!P6 LDC.64 R16, c[0x0][0x3a0] ;  /* 0x0000e800ff10eb82 */ /* 0x000e680000000a00 */
[----:B------:R-:W-:-:S13]  /*0150*/  ISETP.GE.U32.AND P1, PT, R21, R2, PT ;  /* 0x000000021500720c */ /* 0x000fda0003f26070 */
[----:B------:R-:W-:Y:S01]  /*0160*/  @!P1 IMAD.IADD R11, R0, 0x1, R21 ;  /* 0x00000001000b9824 */ /* 0x000fe200078e0215 */
[----:B------:R-:W-:-:S04]  /*0170*/  @!P1 IADD3 R21, PT, PT, R21, 0x80, RZ ;  /* 0x0000008015159810 */ /* 0x000fc80007ffe0ff */
[-C--:B------:R-:W-:Y:S01]  /*0180*/  ISETP.GE.U32.AND P2, PT, R21, R2.reuse, PT ;  /* 0x000000021500720c */ /* 0x080fe20003f46070 */
[----:B-1----:R-:W-:Y:S02]  /*0190*/  @!P6 IMAD.WIDE.U32 R16, R13, 0x2, R16 ;  /* 0x000000020d10e825 */ /* 0x002fe400078e0010 */
[----:B------:R-:W1:Y:S03]  /*01a0*/  @!P1 LDC.64 R12, c[0x0][0x3a0] ;  /* 0x0000e800ff0c9b82 */ /* 0x000e660000000a00 */
[----:B------:R2:W3:Y:S07]  /*01b0*/  @!P6 LDG.E.U16 R23, desc[UR4][R16.64] ;  /* 0x000000041017e981 */ /* 0x0004ee000c1e1500 */
[----:B------:R-:W-:Y:S01]  /*01c0*/  @!P2 IMAD.IADD R24, R0, 0x1, R21 ;  /* 0x000000010018a824 */ /* 0x000fe200078e0215 */
[----:B------:R-:W-:Y:S01]  /*01d0*/  PRMT R22, RZ, 0x7610, R22 ;  /* 0x00007610ff167816 */ /* 0x000fe20000000016 */
[----:B------:R-:W-:Y:S01]  /*01e0*/  @!P2 VIADD R21, R21, 0x80 ;  /* 0x000000801515a836 */ /* 0x000fe20000000000 */
[----:B------:R-:W4:Y:S04]  /*01f0*/  @!P2 LDC.64 R28, c[0x0][0x3a0] ;  /* 0x0000e800ff1cab82 */ /* 0x000f280000000a00 */
[----:B------:R-:W-:-:S13]  /*0200*/  ISETP.GE.U32.AND P3, PT, R21, R2, PT ;  /* 0x000000021500720c */ /* 0x000fda0003f66070 */
[----:B------:R-:W-:Y:S01]  /*0210*/  @!P3 IADD3 R26, PT, PT, R0, R21, RZ ;  /* 0x00000015001ab210 */ /* 0x000fe20007ffe0ff */
[----:B------:R-:W-:-:S05]  /*0220*/  @!P3 VIADD R21, R21, 0x80 ;  /* 0x000000801515b836 */ /* 0x000fca0000000000 */
[----:B------:R-:W-:Y:S01]  /*0230*/  ISETP.GE.U32.AND P4, PT, R21, R2, PT ;  /* 0x000000021500720c */ /* 0x000fe20003f86070 */
[----:B------:R-:W-:-:S04]  /*0240*/  @!P5 IMAD.IADD R19, R0, 0x1, R3 ;  /* 0x000000010013d824 */ /* 0x000fc800078e0203 */
[----:B0-----:R-:W-:Y:S02]  /*0250*/  @!P5 IMAD.WIDE.U32 R14, R19, 0x2, R14 ;  /* 0x00000002130ed825 */ /* 0x001fe400078e000e */
[----:B------:R-:W0:Y:S02]  /*0260*/  @!P3 LDC.64 R18, c[0x0][0x3a0] ;  /* 0x0000e800ff12bb82 */ /* 0x000e240000000a00 */
[----:B-1----:R-:W-:Y:S01]  /*0270*/  @!P1 IMAD.WIDE.U32 R12, R11, 0x2, R12 ;  /* 0x000000020b0c9825 */ /* 0x002fe200078e000c */
[----:B------:R-:W5:Y:S03]  /*0280*/  @!P5 LDG.E.U16 R22, desc[UR4][R14.64] ;  /* 0x000000040e16d981 */ /* 0x000f66000c1e1500 */
[----:B------:R-:W-:Y:S01]  /*0290*/  @!P4 IADD3 R27, PT, PT, R0, R21, RZ ;  /* 0x00000015001bc210 */ /* 0x000fe20007ffe0ff */
[----:B------:R-:W-:Y:S01]  /*02a0*/  @!P4 VIADD R21, R21, 0x80 ;  /* 0x000000801515c836 */ /* 0x000fe20000000000 */
[----:B------:R-:W-:Y:S01]  /*02b0*/  PRMT R11, RZ, 0x7610, R11 ;  /* 0x00007610ff0b7816 */ /* 0x000fe2000000000b */
[----:B--2---:R-:W1:Y:S03]  /*02c0*/  @!P4 LDC.64 R16, c[0x0][0x3a0] ;  /* 0x0000e800ff10cb82 */ /* 0x004e660000000a00 */
[----:B------:R-:W-:-:S02]  /*02d0*/  ISETP.GE.U32.AND P5, PT, R21, R2, PT ;  /* 0x000000021500720c */ /* 0x000fc40003fa6070 */
[----:B------:R2:W5:Y:S03]  /*02e0*/  @!P1 LDG.E.U16 R11, desc[UR4][R12.64] ;  /* 0x000000040c0b9981 */ /* 0x000566000c1e1500 */
[----:B--2---:R-:W2:Y:S08]  /*02f0*/  @!P0 LDC.64 R12, c[0x0][0x3a0] ;  /* 0x0000e800ff0c8b82 */ /* 0x004eb00000000a00 */
[----:B------:R-:W2:Y:S01]  /*0300*/  @!P5 LDC.64 R14, c[0x0][0x3a0] ;  /* 0x0000e800ff0edb82 */ /* 0x000ea20000000a00 */
[----:B----4-:R-:W-:Y:S01]  /*0310*/  @!P2 IMAD.WIDE.U32 R28, R24, 0x2, R28 ;  /* 0x00000002181ca825 */ /* 0x010fe200078e001c */
[----:B------:R-:W-:-:S03]  /*0320*/  PRMT R24, RZ, 0x7610, R24 ;  /* 0x00007610ff187816 */ /* 0x000fc60000000018 */
[----:B------:R-:W-:Y:S02]  /*0330*/  @!P5 IMAD.IADD R21, R0, 0x1, R21 ;  /* 0x000000010015d824 */ /* 0x000fe400078e0215 */
[----:B-1----:R-:W-:Y:S01]  /*0340*/  @!P4 IMAD.WIDE.U32 R16, R27, 0x2, R16 ;  /* 0x000000021b10c825 */ /* 0x002fe200078e0010 */
[----:B------:R-:W-:Y:S01]  /*0350*/  PRMT R27, RZ, 0x7610, R27 ;  /* 0x00007610ff1b7816 */ /* 0x000fe2000000001b */
[----:B------:R-:W4:Y:S02]  /*0360*/  @!P2 LDG.E.U16 R24, desc[UR4][R28.64] ;  /* 0x000000041c18a981 */ /* 0x000f24000c1e1500 */
[----:B0-----:R-:W-:Y:S01]  /*0370*/  @!P3 IMAD.WIDE.U32 R18, R26, 0x2, R18 ;  /* 0x000000021a12b825 */ /* 0x001fe200078e0012 */
[----:B------:R-:W-:Y:S02]  /*0380*/  PRMT R26, RZ, 0x7610, R26 ;  /* 0x00007610ff1a7816 */ /* 0x000fe4000000001a */
[----:B------:R-:W4:Y:S01]  /*0390*/  @!P4 LDG.E.U16 R27, desc[UR4][R16.64] ;  /* 0x00000004101bc981 */ /* 0x000f22000c1e1500 */
[----:B--2---:R-:W-:Y:S01]  /*03a0*/  @!P0 IMAD.WIDE.U32 R12, R25, 0x2, R12 ;  /* 0x00000002190c8825 */ /* 0x004fe200078e000c */
[----:B------:R-:W-:-:S02]  /*03b0*/  PRMT R25, RZ, 0x7610, R25 ;  /* 0x00007610ff197816 */ /* 0x000fc40000000019 */
[----:B------:R0:W2:Y:S04]  /*03c0*/  @!P3 LDG.E.U16 R26, desc[UR4][R18.64] ;  /* 0x00000004121ab981 */ /* 0x0000a8000c1e1500 */
[----:B------:R1:W2:Y:S01]  /*03d0*/  @!P0 LDG.E.U16 R25, desc[UR4][R12.64] ;  /* 0x000000040c198981 */ /* 0x0002a2000c1e1500 */
[----:B------:R-:W-:Y:S01]  /*03e0*/  @!P5 IMAD.WIDE.U32 R14, R21, 0x2, R14 ;  /* 0x00000002150ed825 */ /* 0x000fe200078e000e */
[----:B------:R-:W-:-:S06]  /*03f0*/  PRMT R21, RZ, 0x7610, R21 ;  /* 0x00007610ff157816 */ /* 0x000fcc0000000015 */
[----:B------:R1:W2:Y:S01]  /*0400*/  @!P5 LDG.E.U16 R21, desc[UR4][R14.64] ;  /* 0x000000040e15d981 */ /* 0x0002a2000c1e1500 */
[----:B0-----:R-:W-:-:S04]  /*0410*/  IADD3 R19, PT, PT, R3, 0x100, RZ ;  /* 0x0000010003137810 */ /* 0x001fc80007ffe0ff */
[----:B------:R-:W-:-:S13]  /*0420*/  ISETP.GE.U32.AND P5, PT, R19, R2, PT ;  /* 0x000000021300720c */ /* 0x000fda0003fa6070 */
[----:B------:R-:W0:Y:S01]  /*0430*/  @!P5 LDC R18, c[0x0][0x388] ;  /* 0x0000e200ff12db82 */ /* 0x000e220000000800 */
[C---:B------:R-:W-:Y:S01]  /*0440*/  VIADD R17, R3.reuse, 0x180 ;  /* 0x0000018003117836 */ /* 0x040fe20000000000 */
[C---:B------:R-:W-:Y:S01]  /*0450*/  ISETP.GE.U32.AND P0, PT, R3.reuse, R2, PT ;  /* 0x000000020300720c */ /* 0x040fe20003f06070 */
[----:B-1----:R-:W-:-:S03]  /*0460*/  VIADD R13, R3, 0x280 ;  /* 0x00000280030d7836 */ /* 0x002fc60000000000 */
[-C--:B------:R-:W-:Y:S02]  /*0470*/  ISETP.GE.U32.AND P1, PT, R17, R2.reuse, PT ;  /* 0x000000021100720c */ /* 0x080fe40003f26070 */
[----:B------:R-:W-:Y:S01]  /*0480*/  ISETP.GE.U32.AND P3, PT, R13, R2, PT ;  /* 0x000000020d00720c */ /* 0x000fe20003f66070 */
[C---:B------:R-:W-:Y:S01]  /*0490*/  VIADD R13, R3.reuse, 0x300 ;  /* 0x00000300030d7836 */ /* 0x040fe20000000000 */
[----:B------:R-:W-:-:S05]  /*04a0*/  IADD3 R17, PT, PT, R3, 0x200, RZ ;  /* 0x0000020003117810 */ /* 0x000fca0007ffe0ff */
[----:B------:R-:W1:Y:S01]  /*04b0*/  @!P0 LDC R15, c[0x0][0x388] ;  /* 0x0000e200ff0f8b82 */ /* 0x000e620000000800 */
[----:B------:R-:W-:Y:S02]  /*04c0*/  ISETP.GE.U32.AND P4, PT, R13, R2, PT ;  /* 0x000000020d00720c */ /* 0x000fe40003f86070 */
[----:B------:R-:W-:-:S05]  /*04d0*/  IADD3 R13, PT, PT, R3, 0x380, RZ ;  /* 0x00000380030d7810 */ /* 0x000fca0007ffe0ff */
[----:B------:R-:W1:Y:S01]  /*04e0*/  @!P1 LDC R12, c[0x0][0x388] ;  /* 0x0000e200ff0c9b82 */ /* 0x000e620000000800 */
[-C--:B------:R-:W-:Y:S02]  /*04f0*/  ISETP.GE.U32.AND P2, PT, R17, R2.reuse, PT ;  /* 0x000000021100720c */ /* 0x080fe40003f46070 */
[----:B------:R-:W-:-:S05]  /*0500*/  ISETP.GE.U32.AND P6, PT, R13, R2, PT ;  /* 0x000000020d00720c */ /* 0x000fca0003fc6070 */
[----:B------:R-:W2:Y:S08]  /*0510*/  @!P3 LDC R14, c[0x0][0x388] ;  /* 0x0000e200ff0ebb82 */ /* 0x000eb00000000800 */
[----:B------:R-:W4:Y:S08]  /*0520*/  @!P2 LDC R17, c[0x0][0x388] ;  /* 0x0000e200ff11ab82 */ /* 0x000f300000000800 */
[----:B------:R-:W2:Y:S01]  /*0530*/  @!P6 LDC R19, c[0x0][0x388] ;  /* 0x0000e200ff13eb82 */ /* 0x000ea20000000800 */
[----:B------:R-:W-:Y:S04]  /*0540*/  BSSY.RECONVERGENT B0, `(.L_x_9169) ;  /* 0x0000056000007945 */ /* 0x000fe80003800200 */
[----:B------:R-:W-:Y:S01]  /*0550*/  BSSY.RELIABLE B1, `(.L_x_9170) ;  /* 0x000004e000017945 */ /* 0x000fe20003800100 */
[----:B---3--:R-:W-:-:S04]  /*0560*/  @!P5 IMAD.U32 R23, R23, 0x10000, RZ ;  /* 0x000100001717d824 */ /* 0x008fc800078e00ff */
[----:B0-----:R-:W-:Y:S02]  /*0570*/  @!P5 FMUL.FTZ R23, R23, R18 ;  /* 0x000000121717d220 */ /* 0x001fe40000410000 */
[----:B------:R-:W0:Y:S04]  /*0580*/  @!P4 LDC R18, c[0x0][0x388] ;  /* 0x0000e200ff12cb82 */ /* 0x000e280000000800 */
[----:B------:R-:W3:Y:S02]  /*0590*/  @!P5 FRND.TRUNC R23, R23 ;  /* 0x000000170017d307 */ /* 0x000ee4000020d000 */
[----:B---3--:R-:W-:Y:S01]  /*05a0*/  @!P5 F2FP.BF16.F32.PACK_AB R4, RZ, R23 ;  /* 0x00000017ff04d23e */ /* 0x008fe200000010ff */
[----:B-----5:R-:W-:Y:S01]  /*05b0*/  @!P1 IMAD.U32 R13, R11, 0x10000, RZ ;  /* 0x000100000b0d9824 */ /* 0x020fe200078e00ff */
[----:B------:R-:W-:-:S04]  /*05c0*/  IADD3 R11, PT, PT, R3, 0x80, RZ ;  /* 0x00000080030b7810 */ /* 0x000fc80007ffe0ff */
[----:B------:R-:W-:Y:S01]  /*05d0*/  ISETP.GE.U32.AND P5, PT, R11, R2, PT ;  /* 0x000000020b00720c */ /* 0x000fe20003fa6070 */
[----:B------:R-:W-:-:S04]  /*05e0*/  @!P0 IMAD.U32 R22, R22, 0x10000, RZ ;  /* 0x0001000016168824 */ /* 0x000fc800078e00ff */
[----:B-1----:R-:W-:Y:S01]  /*05f0*/  @!P0 FMUL.FTZ R16, R22, R15 ;  /* 0x0000000f16108220 */ /* 0x002fe20000410000 */
[----:B------:R-:W-:Y:S02]  /*0600*/  @!P1 FMUL.FTZ R15, R13, R12 ;  /* 0x0000000c0d0f9220 */ /* 0x000fe40000410000 */
[----:B------:R-:W1:Y:S08]  /*0610*/  @!P0 LDC.64 R12, c[0x0][0x398] ;  /* 0x0000e600ff0c8b82 */ /* 0x000e700000000a00 */
[----:B------:R-:W3:Y:S01]  /*0620*/  @!P5 LDC R22, c[0x0][0x388] ;  /* 0x0000e200ff16db82 */ /* 0x000ee20000000800 */
[----:B------:R-:W5:Y:S01]  /*0630*/  @!P0 FRND.TRUNC R16, R16 ;  /* 0x0000001000108307 */ /* 0x000f62000020d000 */
[----:B----4-:R-:W-:-:S04]  /*0640*/  @!P2 IMAD.U32 R24, R24, 0x10000, RZ ;  /* 0x000100001818a824 */ /* 0x010fc800078e00ff */
[----:B------:R-:W-:Y:S01]  /*0650*/  @!P2 FMUL.FTZ R17, R24, R17 ;  /* 0x000000111811a220 */ /* 0x000fe20000410000 */
[----:B------:R-:W-:Y:S01]  /*0660*/  @!P4 SHF.L.U32 R27, R27, 0x10, RZ ;  /* 0x000000101b1bc819 */ /* 0x000fe200000006ff */
[----:B--2---:R-:W-:Y:S01]  /*0670*/  @!P3 IMAD.U32 R23, R26, 0x10000, RZ ;  /* 0x000100001a17b824 */ /* 0x004fe200078e00ff */
[----:B------:R-:W-:-:S03]  /*0680*/  @!P5 SHF.L.U32 R25, R25, 0x10, RZ ;  /* 0x000000101919d819 */ /* 0x000fc600000006ff */
[----:B------:R-:W-:Y:S01]  /*0690*/  @!P3 FMUL.FTZ R14, R23, R14 ;  /* 0x0000000e170eb220 */ /* 0x000fe20000410000 */
[----:B0-----:R-:W-:Y:S01]  /*06a0*/  @!P4 FMUL.FTZ R18, R27, R18 ;  /* 0x000000121b12c220 */ /* 0x001fe20000410000 */
[----:B-----5:R-:W-:Y:S01]  /*06b0*/  @!P0 F2FP.BF16.F32.PACK_AB R20, RZ, R16 ;  /* 0x00000010ff14823e */ /* 0x020fe200000010ff */
[----:B------:R-:W-:Y:S02]  /*06c0*/  @!P6 IMAD.U32 R24, R21, 0x10000, RZ ;  /* 0x000100001518e824 */ /* 0x000fe400078e00ff */
[----:B------:R-:W-:Y:S02]  /*06d0*/  @!P0 IMAD.IADD R21, R0, 0x1, R3 ;  /* 0x0000000100158824 */ /* 0x000fe400078e0203 */
[----:B---3--:R-:W-:Y:S01]  /*06e0*/  @!P5 FMUL.FTZ R22, R25, R22 ;  /* 0x000000161916d220 */ /* 0x008fe20000410000 */
[----:B------:R-:W-:Y:S01]  /*06f0*/  @!P6 FMUL.FTZ R19, R24, R19 ;  /* 0x000000131813e220 */ /* 0x000fe20000410000 */
[----:B------:R-:W-:Y:S02]  /*0700*/  @!P0 IMAD.MOV.U32 R3, RZ, RZ, R11 ;  /* 0x000000ffff038224 */ /* 0x000fe400078e000b */
[----:B-1----:R-:W-:Y:S01]  /*0710*/  @!P0 IMAD.WIDE.U32 R12, R21, 0x2, R12 ;  /* 0x00000002150c8825 */ /* 0x002fe200078e000c */
[----:B------:R-:W0:Y:S04]  /*0720*/  @!P1 FRND.TRUNC R15, R15 ;  /* 0x0000000f000f9307 */ /* 0x000e28000020d000 */
[----:B------:R1:W-:Y:S01]  /*0730*/  @!P0 STG.E.U16 desc[UR4][R12.64], R20 ;  /* 0x000000140c008986 */ /* 0x0003e2000c101504 */
[----:B------:R-:W-:-:S03]  /*0740*/  ISETP.GE.U32.AND P0, PT, R3, R2, PT ;  /* 0x000000020300720c */ /* 0x000fc60003f06070 */
[----:B------:R-:W2:Y:S08]  /*0750*/  @!P2 FRND.TRUNC R17, R17 ;  /* 0x000000110011a307 */ /* 0x000eb0000020d000 */
[----:B------:R-:W3:Y:S08]  /*0760*/  @!P3 FRND.TRUNC R14, R14 ;  /* 0x0000000e000eb307 */ /* 0x000ef0000020d000 */
[----:B------:R-:W4:Y:S08]  /*0770*/  @!P4 FRND.TRUNC R18, R18 ;  /* 0x000000120012c307 */ /* 0x000f30000020d000 */
[----:B------:R-:W5:Y:S08]  /*0780*/  @!P6 FRND.TRUNC R19, R19 ;  /* 0x000000130013e307 */ /* 0x000f70000020d000 */
[----:B------:R-:W1:Y:S01]  /*0790*/  @!P5 FRND.TRUNC R22, R22 ;  /* 0x000000160016d307 */ /* 0x000e62000020d000 */
[----:B0-----:R-:W-:-:S02]  /*07a0*/  @!P1 F2FP.BF16.F32.PACK_AB R5, RZ, R15 ;  /* 0x0000000fff05923e */ /* 0x001fc400000010ff */
[----:B--2---:R-:W-:Y:S02]  /*07b0*/  @!P2 F2FP.BF16.F32.PACK_AB R6, RZ, R17 ;  /* 0x00000011ff06a23e */ /* 0x004fe400000010ff */
[----:B---3--:R-:W-:Y:S02]  /*07c0*/  @!P3 F2FP.BF16.F32.PACK_AB R7, RZ, R14 ;  /* 0x0000000eff07b23e */ /* 0x008fe400000010ff */
[----:B----4-:R-:W-:Y:S02]  /*07d0*/  @!P4 F2FP.BF16.F32.PACK_AB R8, RZ, R18 ;  /* 0x00000012ff08c23e */ /* 0x010fe400000010ff */
[----:B-----5:R-:W-:Y:S02]  /*07e0*/  @!P6 F2FP.BF16.F32.PACK_AB R9, RZ, R19 ;  /* 0x00000013ff09e23e */ /* 0x020fe400000010ff */
[----:B-1----:R-:W-:Y:S01]  /*07f0*/  @!P5 F2FP.BF16.F32.PACK_AB R10, RZ, R22 ;  /* 0x00000016ff0ad23e */ /* 0x002fe200000010ff */
        /* <DEDUP_REMOVED lines=13> */
.L_x_9171:
[----:B------:R-:W-:-:S13]  /*08d0*/  ISETP.GE.U32.AND P0, PT, R3, R2, PT ;  /* 0x000000020300720c */ /* 0x000fda0003f06070 */
[----:B------:R-:W-:Y:S05]  /*08e0*/  @P0 BRA `(.L_x_9173) ;  /* 0x0000000000300947 */ /* 0x000fea0003800000 */
[----:B0-----:R-:W0:Y:S01]  /*08f0*/  LDC.64 R10, c[0x0][0x398] ;  /* 0x0000e600ff0a7b82 */ /* 0x001e220000000a00 */
[----:B------:R-:W-:Y:S01]  /*0900*/  IADD3 R13, PT, PT, R0, R3, RZ ;  /* 0x00000003000d7210 */ /* 0x000fe20007ffe0ff */
[----:B------:R-:W-:-:S04]  /*0910*/  VIADD R3, R3, 0x80 ;  /* 0x0000008003037836 */ /* 0x000fc80000000000 */
[----:B0-----:R-:W-:-:S05]  /*0920*/  IMAD.WIDE.U32 R10, R13, 0x2, R10 ;  /* 0x000000020d0a7825 */ /* 0x001fca00078e000a */
[----:B------:R1:W-:Y:S02]  /*0930*/  STG.E.U16 desc[UR4][R10.64], R5 ;  /* 0x000000050a007986 */ /* 0x0003e4000c101504 */
.L_x_9172:
[----:B------:R-:W-:-:S13]  /*0940*/  ISETP.GE.U32.AND P0, PT, R3, R2, PT ;  /* 0x000000020300720c */ /* 0x000fda0003f06070 */
[----:B------:R-:W-:Y:S05]  /*0950*/  @P0 BRA `(.L_x_9174) ;  /* 0x0000000000340947 */ /* 0x000fea0003800000 */
[----:B-1----:R-:W1:Y:S01]  /*0960*/  LDC.64 R4, c[0x0][0x398] ;  /* 0x0000e600ff047b82 */ /* 0x002e620000000a00 */
[----:B------:R-:W-:Y:S01]  /*0970*/  IADD3 R11, PT, PT, R0, R3, RZ ;  /* 0x00000003000b7210 */ /* 0x000fe20007ffe0ff */
[----:B------:R-:W-:-:S04]  /*0980*/  VIADD R3, R3, 0x80 ;  /* 0x0000008003037836 */ /* 0x000fc80000000000 */
[----:B-1----:R-:W-:-:S05]  /*0990*/  IMAD.WIDE.U32 R4, R11, 0x2, R4 ;  /* 0x000000020b047825 */ /* 0x002fca00078e0004 */
[----:B------:R1:W-:Y:S02]  /*09a0*/  STG.E.U16 desc[UR4][R4.64], R6 ;  /* 0x0000000604007986 */ /* 0x0003e4000c101504 */
.L_x_9173:
        /* <DEDUP_REMOVED lines=8> */
.L_x_9174:
[----:B------:R-:W-:Y:S05]  /*0a30*/  BSYNC.RELIABLE B1 ;  /* 0x0000000000017941 */ /* 0x000fea0003800100 */
.L_x_9170:
[----:B------:R-:W-:-:S13]  /*0a40*/  ISETP.GE.U32.AND P0, PT, R3, R2, PT ;  /* 0x000000020300720c */ /* 0x000fda0003f06070 */
[----:B-12---:R-:W1:Y:S01]  /*0a50*/  @!P0 LDC.64 R4, c[0x0][0x398] ;  /* 0x0000e600ff048b82 */ /* 0x006e620000000a00 */
[----:B------:R-:W-:Y:S01]  /*0a60*/  @!P0 IADD3 R7, PT, PT, R0, R3, RZ ;  /* 0x0000000300078210 */ /* 0x000fe20007ffe0ff */
[----:B------:R-:W-:-:S04]  /*0a70*/  @!P0 VIADD R3, R3, 0x80 ;  /* 0x0000008003038836 */ /* 0x000fc80000000000 */
[----:B-1----:R-:W-:-:S05]  /*0a80*/  @!P0 IMAD.WIDE.U32 R4, R7, 0x2, R4 ;  /* 0x0000000207048825 */ /* 0x002fca00078e0004 */
[----:B------:R2:W-:Y:S02]  /*0a90*/  @!P0 STG.E.U16 desc[UR4][R4.64], R8 ;  /* 0x0000000804008986 */ /* 0x0005e4000c101504 */
.L_x_9175:
[----:B------:R-:W-:Y:S05]  /*0aa0*/  BSYNC.RECONVERGENT B0 ;  /* 0x0000000000007941 */ /* 0x000fea0003800200 */
.L_x_9169:
        /* <DEDUP_REMOVED lines=8> */
.L_x_9168:
[----:B------:R-:W0:Y:S01]  /*0b30*/  S2R R2, SR_TID.X ;  /* 0x0000000000027919 */ /* 0x000e220000002100 */
[----:B------:R-:W1:Y:S01]  /*0b40*/  LDC.64 R4, c[0x0][0x3a0] ;  /* 0x0000e800ff047b82 */ /* 0x000e620000000a00 */
[----:B------:R-:W2:Y:S01]  /*0b50*/  LDCU UR6, c[0x0][0x388] ;  /* 0x00007100ff0677ac */ /* 0x000ea20008000800 */
[----:B-1----:R-:W-:-:S04]  /*0b60*/  IMAD.WIDE.U32 R4, R0, 0x2, R4 ;  /* 0x0000000200047825 */ /* 0x002fc800078e0004 */
[----:B0-----:R-:W-:-:S05]  /*0b70*/  IMAD.WIDE.U32 R4, R2, 0x4, R4 ;  /* 0x0000000402047825 */ /* 0x001fca00078e0004 */
[----:B------:R-:W3:Y:S04]  /*0b80*/  LDG.E R8, desc[UR4][R4.64] ;  /* 0x0000000404087981 */ /* 0x000ee8000c1e1900 */
[----:B------:R-:W4:Y:S04]  /*0b90*/  LDG.E R11, desc[UR4][R4.64+0x600] ;  /* 0x00060004040b7981 */ /* 0x000f28000c1e1900 */
[----:B------:R-:W5:Y:S04]  /*0ba0*/  LDG.E R9, desc[UR4][R4.64+0x200] ;  /* 0x0002000404097981 */ /* 0x000f68000c1e1900 */
[----:B------:R0:W2:Y:S01]  /*0bb0*/  LDG.E R10, desc[UR4][R4.64+0x400] ;  /* 0x00040004040a7981 */ /* 0x0000a2000c1e1900 */
[C---:B---3--:R-:W-:Y:S01]  /*0bc0*/  IMAD.U32 R3, R8.reuse, 0x10000, RZ ;  /* 0x0001000008037824 */ /* 0x048fe200078e00ff */
[----:B------:R-:W-:-:S02]  /*0bd0*/  PRMT R8, R8, 0x7632, R8 ;  /* 0x0000763208087816 */ /* 0x000fc40000000008 */
[----:B----4-:R-:W-:-:S03]  /*0be0*/  SHF.L.U32 R12, R11, 0x10, RZ ;  /* 0x000000100b0c7819 */ /* 0x010fc600000006ff */
[----:B0-----:R-:W-:Y:S01]  /*0bf0*/  IMAD.U32 R4, R8, 0x10000, RZ ;  /* 0x0001000008047824 */ /* 0x001fe200078e00ff */
[C---:B-----5:R-:W-:Y:S01]  /*0c00*/  SHF.L.U32 R6, R9.reuse, 0x10, RZ ;  /* 0x0000001009067819 */ /* 0x060fe200000006ff */
[----:B--2---:R-:W-:Y:S01]  /*0c10*/  FMUL.FTZ R13, R12, UR6 ;  /* 0x000000060c0d7c20 */ /* 0x004fe20008410000 */
[----:B------:R-:W-:Y:S01]  /*0c20*/  PRMT R9, R9, 0x7632, R9 ;  /* 0x0000763209097816 */ /* 0x000fe20000000009 */
[----:B------:R-:W-:Y:S01]  /*0c30*/  FMUL.FTZ R12, R4, UR6 ;  /* 0x00000006040c7c20 */ /* 0x000fe20008410000 */
[C---:B------:R-:W-:Y:S01]  /*0c40*/  IMAD.U32 R7, R10.reuse, 0x10000, RZ ;  /* 0x000100000a077824 */ /* 0x040fe200078e00ff */
[----:B------:R-:W0:Y:S01]  /*0c50*/  LDC.64 R4, c[0x0][0x398] ;  /* 0x0000e600ff047b82 */ /* 0x000e220000000a00 */
[----:B------:R-:W-:Y:S02]  /*0c60*/  PRMT R10, R10, 0x7632, R10 ;  /* 0x000076320a0a7816 */ /* 0x000fe4000000000a */
[----:B------:R-:W-:Y:S02]  /*0c70*/  PRMT R11, R11, 0x7632, R11 ;  /* 0x000076320b0b7816 */ /* 0x000fe4000000000b */
[----:B------:R-:W-:Y:S01]  /*0c80*/  SHF.L.U32 R9, R9, 0x10, RZ ;  /* 0x0000001009097819 */ /* 0x000fe200000006ff */
[----:B------:R-:W-:Y:S01]  /*0c90*/  IMAD.U32 R10, R10, 0x10000, RZ ;  /* 0x000100000a0a7824 */ /* 0x000fe200078e00ff */
[----:B------:R-:W-:Y:S01]  /*0ca0*/  SHF.L.U32 R11, R11, 0x10, RZ ;  /* 0x000000100b0b7819 */ /* 0x000fe200000006ff */
[----:B------:R-:W-:Y:S01]  /*0cb0*/  FMUL.FTZ R6, R6, UR6 ;  /* 0x0000000606067c20 */ /* 0x000fe20008410000 */
[----:B------:R-:W-:Y:S01]  /*0cc0*/  FMUL.FTZ R3, R3, UR6 ;  /* 0x0000000603037c20 */ /* 0x000fe20008410000 */
[----:B------:R-:W-:Y:S01]  /*0cd0*/  FMUL.FTZ R9, R9, UR6 ;  /* 0x0000000609097c20 */ /* 0x000fe20008410000 */
[----:B------:R-:W-:Y:S01]  /*0ce0*/  FMUL.FTZ R7, R7, UR6 ;  /* 0x0000000607077c20 */ /* 0x000fe20008410000 */
[----:B------:R-:W-:Y:S01]  /*0cf0*/  FMUL.FTZ R10, R10, UR6 ;  /* 0x000000060a0a7c20 */ /* 0x000fe20008410000 */
[----:B------:R-:W-:Y:S01]  /*0d00*/  FMUL.FTZ R11, R11, UR6 ;  /* 0x000000060b0b7c20 */ /* 0x000fe20008410000 */
[----:B------:R-:W-:Y:S08]  /*0d10*/  FRND.TRUNC R6, R6 ;  /* 0x0000000600067307 */ /* 0x000ff0000020d000 */
[----:B------:R-:W1:Y:S08]  /*0d20*/  FRND.TRUNC R9, R9 ;  /* 0x0000000900097307 */ /* 0x000e70000020d000 */
[----:B------:R-:W-:Y:S08]  /*0d30*/  FRND.TRUNC R3, R3 ;  /* 0x0000000300037307 */ /* 0x000ff0000020d000 */
[----:B------:R-:W-:Y:S08]  /*0d40*/  FRND.TRUNC R7, R7 ;  /* 0x0000000700077307 */ /* 0x000ff0000020d000 */
[----:B------:R1:W-:Y:S08]  /*0d50*/  FRND.TRUNC R8, R13 ;  /* 0x0000000d00087307 */ /* 0x0003f0000020d000 */
        /* <DEDUP_REMOVED lines=14> */
.L_x_9176:
        /* <DEDUP_REMOVED lines=12> */
.L_x_22399:


//--------------------- .text._ZN2at6native29vectorized_elementwise_kernelILi4EZZZNS0_15binary_internal21div_trunc_kernel_cudaERNS_18TensorIteratorBaseEENKUlvE0_clEvENKUlvE2_clEvEUlN3c108BFloat16EE_St5arrayIPcLm2EEEEviT0_T1_ --------------------------
	.section	.text._ZN2at6native29vectorized_elementwise_kernelILi4EZZZNS0_15binary_internal21div_trunc_kernel_cudaERNS_18TensorIteratorBaseEENKUlvE0_clEvENKUlvE2_clEvEUlN3c108BFloat16EE_St5arrayIPcLm2EEEEviT0_T1_,"ax",@progbits
	.align	128
        .global         _ZN2at6native29vectorized_elementwise_kernelILi4EZZZNS0_15binary_internal21div_trunc_kernel_cudaERNS_18TensorIteratorBaseEENKUlvE0_clEvENKUlvE2_clEvEUlN3c108BFloat16EE_St5arrayIPcLm2EEEEviT0_T1_
        .type           _ZN2at6native29vectorized_elementwise_kernelILi4EZZZNS0_15binary_internal21div_trunc_kernel_cudaERNS_18TensorIteratorBaseEENKUlvE0_clEvENKUlvE2_clEvEUlN3c108BFloat16EE_St5arrayIPcLm2EEEEviT0_T1_,@function
        .size           _ZN2at6native29vectorized_elementwise_kernelILi4EZZZNS0_15binary_internal21div_trunc_kernel_cudaERNS_18TensorIteratorBaseEENKUlvE0_clEvENKUlvE2_clEvEUlN3c108BFloat16EE_St5arrayIPcLm2EEEEviT0_T1_,(.L_x_22400 - _ZN2at6native29vectorized_elementwise_kernelILi4EZZZNS0_15binary_internal21div_trunc_kernel_cudaERNS_18TensorIteratorBaseEENKUlvE0_clEvENKUlvE2_clEvEUlN3c108BFloat16EE_St5arrayIPcLm2EEEEviT0_T1_)
        .other          _ZN2at6native29vectorized_elementwise_kernelILi4EZZZNS0_15binary_internal21div_trunc_kernel_cudaERNS_18TensorIteratorBaseEENKUlvE0_clEvENKUlvE2_clEvEUlN3c108BFloat16EE_St5arrayIPcLm2EEEEviT0_T1_,@"STO_CUDA_ENTRY STV_DEFAULT"
_ZN2at6native29vectorized_elementwise_kernelILi4EZZZNS0_15binary_internal21div_trunc_kernel_cudaERNS_18TensorIteratorBaseEENKUlvE0_clEvENKUlvE2_clEvEUlN3c108BFloat16EE_St5arrayIPcLm2EEEEviT0_T1_:
.text._ZN2at6native29vectorized_elementwise_kernelILi4EZZZNS0_15binary_internal21div_trunc_kernel_cudaERNS_18TensorIteratorBaseEENKUlvE0_clEvENKUlvE2_clEvEUlN3c108BFloat16EE_St5arrayIPcLm2EEEEviT0_T1_:
        /* <DEDUP_REMOVED lines=141> */
.L_x_9180:
[----:B------:R-:W-:-:S13]  /*08d0*/  ISETP.GE.U32.AND P0, PT, R3, R2, PT ;  /* 0x000000020300720c */ /* 0x000fda0003f06070 */
[----:B------:R-:W-:Y:S05]  /*08e0*/  @P0 BRA `(.L_x_9182) ;  /* 0x0000000000300947 */ /* 0x000fea0003800000 */
[----:B0-----:R-:W0:Y:S01]  /*08f0*/  LDC.64 R10, c[0x0][0x398] ;  /* 0x0000e600ff0a7b82 */ /* 0x001e220000000a00 */
[----:B------:R-:W-:Y:S01]  /*0900*/  IADD3 R13, PT, PT, R0, R3, RZ ;  /* 0x00000003000d7210 */ /* 0x000fe20007ffe0ff */
[----:B------:R-:W-:-:S04]  /*0910*/  VIADD R3, R3, 0x80 ;  /* 0x0000008003037836 */ /* 0x000fc80000000000 */
[----:B0-----:R-:W-:-:S05]  /*0920*/  IMAD.WIDE.U32 R10, R13, 0x2, R10 ;  /* 0x000000020d0a7825 */ /* 0x001fca00078e000a */
[----:B------:R1:W-:Y:S02]  /*0930*/  STG.E.U16 desc[UR4][R10.64], R5 ;  /* 0x000000050a007986 */ /* 0x0003e4000c101504 */
.L_x_9181:
[----:B------:R-:W-:-:S13]  /*0940*/  ISETP.GE.U32.AND P0, PT, R3, R2, PT ;  /* 0x000000020300720c */ /* 0x000fda0003f06070 */
[----:B------:R-:W-:Y:S05]  /*0950*/  @P0 BRA `(.L_x_9183) ;  /* 0x0000000000340947 */ /* 0x000fea0003800000 */
[----:B-1----:R-:W1:Y:S01]  /*0960*/  LDC.64 R4, c[0x0][0x398] ;  /* 0x0000e600ff047b82 */ /* 0x002e620000000a00 */
[----:B------:R-:W-:Y:S01]  /*0970*/  IADD3 R11, PT, PT, R0, R3, RZ ;  /* 0x00000003000b7210 */ /* 0x000fe20007ffe0ff */
[----:B------:R-:W-:-:S04]  /*0980*/  VIADD R3, R3, 0x80 ;  /* 0x0000008003037836 */ /* 0x000fc80000000000 */
[----:B-1----:R-:W-:-:S05]  /*0990*/  IMAD.WIDE.U32 R4, R11, 0x2, R4 ;  /* 0x000000020b047825 */ /* 0x002fca00078e0004 */
[----:B------:R1:W-:Y:S02]  /*09a0*/  STG.E.U16 desc[UR4][R4.64], R6 ;  /* 0x0000000604007986 */ /* 0x0003e4000c101504 */
.L_x_9182:
        /* <DEDUP_REMOVED lines=8> */
.L_x_9183:
[----:B------:R-:W-:Y:S05]  /*0a30*/  BSYNC.RELIABLE B1 ;  /* 0x0000000000017941 */ /* 0x000fea0003800100 */
.L_x_9179:
[----:B------:R-:W-:-:S13]  /*0a40*/  ISETP.GE.U32.AND P0, PT, R3, R2, PT ;  /* 0x000000020300720c */ /* 0x000fda0003f06070 */
[----:B-12---:R-:W1:Y:S01]  /*0a50*/  @!P0 LDC.64 R4, c[0x0][0x398] ;  /* 0x0000e600ff048b82 */ /* 0x006e620000000a00 */
[----:B------:R-:W-:Y:S01]  /*0a60*/  @!P0 IADD3 R7, PT, PT, R0, R3, RZ ;  /* 0x0000000300078210 */ /* 0x000fe20007ffe0ff */
[----:B------:R-:W-:-:S04]  /*0a70*/  @!P0 VIADD R3, R3, 0x80 ;  /* 0x0000008003038836 */ /* 0x000fc80000000000 */
[----:B-1----:R-:W-:-:S05]  /*0a80*/  @!P0 IMAD.WIDE.U32 R4, R7, 0x2, R4 ;  /* 0x0000000207048825 */ /* 0x002fca00078e0004 */
[----:B------:R2:W-:Y:S02]  /*0a90*/  @!P0 STG.E.U16 desc[UR4][R4.64], R8 ;  /* 0x0000000804008986 */ /* 0x0005e4000c101504 */
.L_x_9184:
[----:B------:R-:W-:Y:S05]  /*0aa0*/  BSYNC.RECONVERGENT B0 ;  /* 0x0000000000007941 */ /* 0x000fea0003800200 */
.L_x_9178:
        /* <DEDUP_REMOVED lines=8> */
.L_x_9177:
[----:B------:R-:W0:Y:S01]  /*0b30*/  S2R R2, SR_TID.X ;  /* 0x0000000000027919 */ /* 0x000e220000002100 */
[----:B------:R-:W1:Y:S01]  /*0b40*/  LDC.64 R4, c[0x0][0x3a0] ;  /* 0x0000e800ff047b82 */ /* 0x000e620000000a00 */
[----:B------:R-:W2:Y:S01]  /*0b50*/  LDCU UR6, c[0x0][0x388] ;  /* 0x00007100ff0677ac */ /* 0x000ea20008000800 */
[----:B-1----:R-:W-:-:S04]  /*0b60*/  IMAD.WIDE.U32 R4, R0, 0x2, R4 ;  /* 0x0000000200047825 */ /* 0x002fc800078e0004 */
[----:B0-----:R-:W-:-:S05]  /*0b70*/  IMAD.WIDE.U32 R10, R2, 0x8, R4 ;  /* 0x00000008020a7825 */ /* 0x001fca00078e0004 */
[----:B------:R-:W3:Y:S04]  /*0b80*/  LDG.E.64 R6, desc[UR4][R10.64] ;  /* 0x000000040a067981 */ /* 0x000ee8000c1e1b00 */
[----:B------:R-:W4:Y:S01]  /*0b90*/  LDG.E.64 R4, desc[UR4][R10.64+0x400] ;  /* 0x000400040a047981 */ /* 0x000f22000c1e1b00 */
[C---:B---3--:R-:W-:Y:S01]  /*0ba0*/  IMAD.U32 R3, R6.reuse, 0x10000, RZ ;  /* 0x0001000006037824 */ /* 0x048fe200078e00ff */
[----:B------:R-:W-:Y:S02]  /*0bb0*/  PRMT R6, R6, 0x7632, R6 ;  /* 0x0000763206067816 */ /* 0x000fe40000000006 */
[C---:B------:R-:W-:Y:S01]  /*0bc0*/  SHF.L.U32 R8, R7.reuse, 0x10, RZ ;  /* 0x0000001007087819 */ /* 0x040fe200000006ff */
[----:B----4-:R-:W-:Y:S01]  /*0bd0*/  IMAD.U32 R9, R4, 0x10000, RZ ;  /* 0x0001000004097824 */ /* 0x010fe200078e00ff */
[----:B------:R-:W-:Y:S01]  /*0be0*/  PRMT R4, R7, 0x7632, R4 ;  /* 0x0000763207047816 */ /* 0x000fe20000000004 */
[----:B------:R-:W-:Y:S01]  /*0bf0*/  IMAD.U32 R6, R6, 0x10000, RZ ;  /* 0x0001000006067824 */ /* 0x000fe200078e00ff */
[----:B------:R-:W-:Y:S01]  /*0c00*/  SHF.L.U32 R12, R5, 0x10, RZ ;  /* 0x00000010050c7819 */ /* 0x000fe200000006ff */
[----:B--2---:R-:W-:Y:S01]  /*0c10*/  FMUL.FTZ R3, R3, UR6 ;  /* 0x0000000603037c20 */ /* 0x004fe20008410000 */
[----:B------:R-:W-:Y:S01]  /*0c20*/  SHF.L.U32 R13, R4, 0x10, RZ ;  /* 0x00000010040d7819 */ /* 0x000fe200000006ff */
[----:B------:R-:W-:Y:S01]  /*0c30*/  FMUL.FTZ R11, R6, UR6 ;  /* 0x00000006060b7c20 */ /* 0x000fe20008410000 */
[----:B------:R-:W-:Y:S01]  /*0c40*/  PRMT R4, R4, 0x7632, R4 ;  /* 0x0000763204047816 */ /* 0x000fe20000000004 */
[----:B------:R-:W0:Y:S01]  /*0c50*/  LDC.64 R6, c[0x0][0x398] ;  /* 0x0000e600ff067b82 */ /* 0x000e220000000a00 */
[----:B------:R-:W-:Y:S01]  /*0c60*/  PRMT R5, R5, 0x7632, R5 ;  /* 0x0000763205057816 */ /* 0x000fe20000000005 */
[----:B------:R-:W-:Y:S01]  /*0c70*/  FMUL.FTZ R8, R8, UR6 ;  /* 0x0000000608087c20 */ /* 0x000fe20008410000 */
[----:B------:R-:W-:Y:S01]  /*0c80*/  FMUL.FTZ R13, R13, UR6 ;  /* 0x000000060d0d7c20 */ /* 0x000fe20008410000 */
[----:B------:R-:W-:Y:S01]  /*0c90*/  IMAD.U32 R4, R4, 0x10000, RZ ;  /* 0x0001000004047824 */ /* 0x000fe200078e00ff */
[----:B------:R-:W-:Y:S01]  /*0ca0*/  SHF.L.U32 R5, R5, 0x10, RZ ;  /* 0x0000001005057819 */ /* 0x000fe200000006ff */
[----:B------:R-:W-:Y:S01]  /*0cb0*/  FMUL.FTZ R9, R9, UR6 ;  /* 0x0000000609097c20 */ /* 0x000fe20008410000 */
[----:B------:R-:W-:Y:S01]  /*0cc0*/  FMUL.FTZ R10, R12, UR6 ;  /* 0x000000060c0a7c20 */ /* 0x000fe20008410000 */
[----:B------:R-:W-:Y:S01]  /*0cd0*/  FMUL.FTZ R4, R4, UR6 ;  /* 0x0000000604047c20 */ /* 0x000fe20008410000 */
[----:B------:R-:W-:Y:S01]  /*0ce0*/  FRND.TRUNC R3, R3 ;  /* 0x0000000300037307 */ /* 0x000fe2000020d000 */
[----:B------:R-:W-:-:S07]  /*0cf0*/  FMUL.FTZ R5, R5, UR6 ;  /* 0x0000000605057c20 */ /* 0x000fce0008410000 */
[----:B------:R-:W1:Y:S01]  /*0d00*/  FRND.TRUNC R12, R11 ;  /* 0x0000000b000c7307 */ /* 0x000e62000020d000 */
[----:B0-----:R-:W-:-:S07]  /*0d10*/  IMAD.WIDE.U32 R6, R0, 0x2, R6 ;  /* 0x0000000200067825 */ /* 0x001fce00078e0006 */
[----:B------:R-:W-:Y:S01]  /*0d20*/  FRND.TRUNC R8, R8 ;  /* 0x0000000800087307 */ /* 0x000fe2000020d000 */
[----:B------:R-:W-:Y:S01]  /*0d30*/  IMAD.WIDE.U32 R6, R2, 0x8, R6 ;  /* 0x0000000802067825 */ /* 0x000fe200078e0006 */
[----:B-1----:R-:W-:-:S06]  /*0d40*/  F2FP.BF16.F32.PACK_AB R2, R12, R3 ;  /* 0x000000030c02723e */ /* 0x002fcc00000010ff */
[----:B------:R-:W0:Y:S08]  /*0d50*/  FRND.TRUNC R13, R13 ;  /* 0x0000000d000d7307 */ /* 0x000e30000020d000 */
[----:B------:R-:W-:Y:S01]  /*0d60*/  FRND.TRUNC R9, R9 ;  /* 0x0000000900097307 */ /* 0x000fe2000020d000 */
[----:B0-----:R-:W-:-:S07]  /*0d70*/  F2FP.BF16.F32.PACK_AB R3, R13, R8 ;  /* 0x000000080d03723e */ /* 0x001fce00000010ff */
[----:B------:R-:W0:Y:S01]  /*0d80*/  FRND.TRUNC R4, R4 ;  /* 0x0000000400047307 */ /* 0x000e22000020d000 */
[----:B------:R-:W-:Y:S07]  /*0d90*/  STG.E.64 desc[UR4][R6.64], R2 ;  /* 0x0000000206007986 */ /* 0x000fee000c101b04 */
[----:B------:R-:W-:Y:S01]  /*0da0*/  FRND.TRUNC R10, R10 ;  /* 0x0000000a000a7307 */ /* 0x000fe2000020d000 */
[----:B0-----:R-:W-:-:S07]  /*0db0*/  F2FP.BF16.F32.PACK_AB R8, R4, R9 ;  /* 0x000000090408723e */ /* 0x001fce00000010ff */
[----:B------:R-:W0:Y:S02]  /*0dc0*/  FRND.TRUNC R5, R5 ;  /* 0x0000000500057307 */ /* 0x000e24000020d000 */
[----:B0-----:R-:W-:-:S05]  /*0dd0*/  F2FP.BF16.F32.PACK_AB R9, R5, R10 ;  /* 0x0000000a0509723e */ /* 0x001fca00000010ff */
[----:B------:R-:W-:Y:S01]  /*0de0*/  STG.E.64 desc[UR4][R6.64+0x400], R8 ;  /* 0x0004000806007986 */ /* 0x000fe2000c101b04 */
[----:B------:R-:W-:Y:S05]  /*0df0*/  EXIT ;  /* 0x000000000000794d */ /* 0x000fea0003800000 */
.L_x_9185:
        /* <DEDUP_REMOVED lines=16> */
.L_x_22400:


//--------------------- .text._ZN2at6native29vectorized_elementwise_kernelILi8EZZZNS0_15binary_internal21div_trunc_kernel_cudaERNS_18TensorIteratorBaseEENKUlvE0_clEvENKUlvE2_clEvEUlN3c108BFloat16EE_St5arrayIPcLm2EEEEviT0_T1_ --------------------------
	.section	.text._ZN2at6native29vectorized_elementwise_kernelILi8EZZZNS0_15binary_internal21div_trunc_kernel_cudaERNS_18TensorIteratorBaseEENKUlvE0_clEvENKUlvE2_clEvEUlN3c108BFloat16EE_St5arrayIPcLm2EEEEviT0_T1_,"ax",@progbits
	.align	128
        .global         _ZN2at6native29vectorized_elementwise_kernelILi8EZZZNS0_15binary_internal21div_trunc_kernel_cudaERNS_18TensorIteratorBaseEENKUlvE0_clEvENKUlvE2_clEvEUlN3c108BFloat16EE_St5arrayIPcLm2EEEEviT0_T1_
        .type           _ZN2at6native29vectorized_elementwise_kernelILi8EZZZNS0_15binary_internal21div_trunc_kernel_cudaERNS_18TensorIteratorBaseEENKUlvE0_clEvENKUlvE2_clEvEUlN3c108BFloat16EE_St5arrayIPcLm2EEEEviT0_T1_,@function
        .size           _ZN2at6native29vectorized_elementwise_kernelILi8EZZZNS0_15binary_internal21div_trunc_kernel_cudaERNS_18TensorIteratorBaseEENKUlvE0_clEvENKUlvE2_clEvEUlN3c108BFloat16EE_St5arrayIPcLm2EEEEviT0_T1_,(.L_x_22401 - _ZN2at6native29vectorized_elementwise_kernelILi8EZZZNS0_15binary_internal21div_trunc_kernel_cudaERNS_18TensorIteratorBaseEENKUlvE0_clEvENKUlvE2_clEvEUlN3c108BFloat16EE_St5arrayIPcLm2EEEEviT0_T1_)
        .other          _ZN2at6native29vectorized_elementwise_kernelILi8EZZZNS0_15binary_internal21div_trunc_kernel_cudaERNS_18TensorIteratorBaseEENKUlvE0_clEvENKUlvE2_clEvEUlN3c108BFloat16EE_St5arrayIPcLm2EEEEviT0_T1_,@"STO_CUDA_ENTRY STV_DEFAULT"
_ZN2at6native29vectorized_elementwise_kernelILi8EZZZNS0_15binary_internal21div_trunc_kernel_cudaERNS_18TensorIteratorBaseEENKUlvE0_clEvENKUlvE2_clEvEUlN3c108BFloat16EE_St5arrayIPcLm2EEEEviT0_T1_:
.text._ZN2at6native29vectorized_elementwise_kernelILi8EZZZNS0_15binary_internal21div_trunc_kernel_cudaERNS_18TensorIteratorBaseEENKUlvE0_clEvENKUlvE2_clEvEUlN3c108BFloat16EE_St5arrayIPcLm2EEEEviT0_T1_:
[----:B------:R-:W-:Y:S01]  /*0000*/  LDC R1, c[0x0][0x37c] ;  /* 0x0000df00ff017b82 */ /* 0x000fe20000000800 */
[----:B------:R-:W-:Y:S05]  /*0010*/  EXIT ;  /* 0x000000000000794d */ /* 0x000fea0003800000 */
.L_x_9186:
        /* <DEDUP_REMOVED lines=14> */
.L_x_22401:


//--------------------- .text._ZN2at6native18elementwise_kernelILi128ELi4EZNS0_15gpu_kernel_implIZZZNS0_15binary_internal21div_trunc_kernel_cudaERNS_18TensorIteratorBaseEENKUlvE0_clEvENKUlvE1_clEvEUlN3c104HalfEE_EEvS5_RKT_EUliE_EEviT1_ --------------------------
	.section	.text._ZN2at6native18elementwise_kernelILi128ELi4EZNS0_15gpu_kernel_implIZZZNS0_15binary_internal21div_trunc_kernel_cudaERNS_18TensorIteratorBaseEENKUlvE0_clEvENKUlvE1_clEvEUlN3c104HalfEE_EEvS5_RKT_EUliE_EEviT1_,"ax",@progbits
	.align	128
        .global         _ZN2at6native18elementwise_kernelILi128ELi4EZNS0_15gpu_kernel_implIZZZNS0_15binary_internal21div_trunc_kernel_cudaERNS_18TensorIteratorBaseEENKUlvE0_clEvENKUlvE1_clEvEUlN3c104HalfEE_EEvS5_RKT_EUliE_EEviT1_
        .type           _ZN2at6native18elementwise_kernelILi128ELi4EZNS0_15gpu_kernel_implIZZZNS0_15binary_internal21div_trunc_kernel_cudaERNS_18TensorIteratorBaseEENKUlvE0_clEvENKUlvE1_clEvEUlN3c104HalfEE_EEvS5_RKT_EUliE_EEviT1_,@function
        .size           _ZN2at6native18elementwise_kernelILi128ELi4EZNS0_15gpu_kernel_implIZZZNS0_15binary_internal21div_trunc_kernel_cudaERNS_18TensorIteratorBaseEENKUlvE0_clEvENKUlvE1_clEvEUlN3c104HalfEE_EEvS5_RKT_EUliE_EEviT1_,(.L_x_22402 - _ZN2at6native18elementwise_kernelILi128ELi4EZNS0_15gpu_kernel_implIZZZNS0_15binary_internal21div_trunc_kernel_cudaERNS_18TensorIteratorBaseEENKUlvE0_clEvENKUlvE1_clEvEUlN3c104HalfEE_EEvS5_RKT_EUliE_EEviT1_)
        .other          _ZN2at6native18elementwise_kernelILi128ELi4EZNS0_15gpu_kernel_implIZZZNS0_15binary_internal21div_trunc_kernel_cudaERNS_18TensorIteratorBaseEENKUlvE0_clEvENKUlvE1_clEvEUlN3c104HalfEE_EEvS5_RKT_EUliE_EEviT1_,@"STO_CUDA_ENTRY STV_DEFAULT"
_ZN2at6native18elementwise_kernelILi128ELi4EZNS0_15gpu_kernel_implIZZZNS0_15binary_internal21div_trunc_kernel_cudaERNS_18TensorIteratorBaseEENKUlvE0_clEvENKUlvE1_clEvEUlN3c104HalfEE_EEvS5_RKT_EUliE_EEviT1_:
.text._ZN2at6native18elementwise_kernelILi128ELi4EZNS0_15gpu_kernel_implIZZZNS0_15binary_internal21div_trunc_kernel_cudaERNS_18TensorIteratorBaseEENKUlvE0_clEvENKUlvE1_clEvEUlN3c104HalfEE_EEvS5_RKT_EUliE_EEviT1_:
        /* <DEDUP_REMOVED lines=319> */
.L_x_9189:
        /* <DEDUP_REMOVED lines=18> */
.L_x_9193:
[----:B------:R-:W2:Y:S02]  /*1510*/  LDG.E.U8 R2, desc[UR36][R2.64] ;  /* 0x0000002402027981 */ /* 0x000ea4000c1e1100 */
[----:B--2---:R-:W-:-:S04]  /*1520*/  I2FP.F32.U32 R0, R2 ;  /* 0x0000000200007245 */ /* 0x004fc80000201000 */
[----:B------:R-:W-:Y:S01]  /*1530*/  F2FP.F16.F32.PACK_AB R0, RZ, R0 ;  /* 0x00000000ff00723e */ /* 0x000fe200000000ff */
[----:B------:R-:W-:Y:S06]  /*1540*/  BRA `(.L_x_9195) ;  /* 0x0000000c009c7947 */ /* 0x000fec0003800000 */
.L_x_9192:
        /* <DEDUP_REMOVED lines=10> */
.L_x_9197:
[----:B------:R-:W2:Y:S02]  /*15f0*/  LDG.E R2, desc[UR36][R2.64] ;  /* 0x0000002402027981 */ /* 0x000ea4000c1e1900 */
[----:B--2---:R-:W-:-:S04]  /*1600*/  I2FP.F32.S32 R0, R2 ;  /* 0x0000000200007245 */ /* 0x004fc80000201400 */
[----:B------:R-:W-:Y:S01]  /*1610*/  F2FP.F16.F32.PACK_AB R0, RZ, R0 ;  /* 0x00000000ff00723e */ /* 0x000fe200000000ff */
[----:B------:R-:W-:Y:S06]  /*1620*/  BRA `(.L_x_9195) ;  /* 0x0000000c00647947 */ /* 0x000fec0003800000 */
.L_x_9196:
[----:B------:R-:W2:Y:S02]  /*1630*/  LDG.E.U16 R2, desc[UR36][R2.64] ;  /* 0x0000002402027981 */ /* 0x000ea4000c1e1500 */
[----:B--2---:R-:W0:Y:S02]  /*1640*/  I2F.S16 R0, R2 ;  /* 0x0000000200007306 */ /* 0x004e240000101400 */
[----:B0-----:R-:W-:Y:S01]  /*1650*/  F2FP.F16.F32.PACK_AB R0, RZ, R0 ;  /* 0x00000000ff00723e */ /* 0x001fe200000000ff */
[----:B------:R-:W-:Y:S06]  /*1660*/  BRA `(.L_x_9195) ;  /* 0x0000000c00547947 */ /* 0x000fec0003800000 */
.L_x_9191:
        /* <DEDUP_REMOVED lines=9> */
.L_x_9199:
[----:B------:R0:W5:Y:S01]  /*1700*/  LDG.E.U16 R0, desc[UR36][R2.64] ;  /* 0x0000002402007981 */ /* 0x000162000c1e1500 */
[----:B------:R-:W-:Y:S05]  /*1710*/  BRA `(.L_x_9195) ;  /* 0x0000000c00287947 */ /* 0x000fea0003800000 */
.L_x_9198:
        /* <DEDUP_REMOVED lines=9> */
.L_x_9201:
[----:B------:R1:W5:Y:S01]  /*17b0*/  LDG.E.U16 R0, desc[UR36][R2.64] ;  /* 0x0000002402007981 */ /* 0x000362000c1e1500 */
[----:B------:R-:W-:Y:S05]  /*17c0*/  BRA `(.L_x_9195) ;  /* 0x0000000800fc7947 */ /* 0x000fea0003800000 */
.L_x_9200:
        /* <DEDUP_REMOVED lines=12> */
.L_x_9190:
        /* <DEDUP_REMOVED lines=13> */
.L_x_9204:
        /* <DEDUP_REMOVED lines=12> */
.L_x_9203:
        /* <DEDUP_REMOVED lines=27> */
.L_x_9206:
        /* <DEDUP_REMOVED lines=13> */
.L_x_9205:
[----:B------:R-:W2:Y:S02]  /*1ca0*/  LDG.E.U16 R0, desc[UR36][R2.64] ;  /* 0x0000002402007981 */ /* 0x000ea4000c1e1500 */
[----:B--2---:R-:W-:-:S04]  /*1cb0*/  SHF.L.U32 R0, R0, 0x10, RZ ;  /* 0x0000001000007819 */ /* 0x004fc800000006ff */
[----:B------:R-:W-:Y:S01]  /*1cc0*/  F2FP.F16.F32.PACK_AB R0, RZ, R0 ;  /* 0x00000000ff00723e */ /* 0x000fe200000000ff */
[----:B------:R-:W-:Y:S06]  /*1cd0*/  BRA `(.L_x_9195) ;  /* 0x0000000400b87947 */ /* 0x000fec0003800000 */
.L_x_9202:
        /* <DEDUP_REMOVED lines=12> */
.L_x_9209:
        /* <DEDUP_REMOVED lines=21> */
.L_x_9213:
[----:B------:R-:W-:Y:S05]  /*1ef0*/  BSYNC.RECONVERGENT B1 ;  /* 0x0000000000017941 */ /* 0x000fea0003800200 */
.L_x_9212:
[----:B------:R-:W-:Y:S01]  /*1f00*/  IMAD.SHL.U32 R0, R0, 0x100000, RZ ;  /* 0x0010000000007824 */ /* 0x000fe200078e00ff */
[----:B------:R-:W-:-:S04]  /*1f10*/  LEA R2, R2, 0x3b800000, 0x17 ;  /* 0x3b80000002027811 */ /* 0x000fc800078eb8ff */
[----:B------:R-:W-:-:S07]  /*1f20*/  LOP3.LUT R0, R2, R0, R7, 0xfe, !PT ;  /* 0x0000000002007212 */ /* 0x000fce00078efe07 */
.L_x_9211:
[----:B------:R-:W-:Y:S05]  /*1f30*/  BSYNC.RECONVERGENT B0 ;  /* 0x0000000000007941 */ /* 0x000fea0003800200 */
.L_x_9210:
[----:B------:R-:W-:Y:S01]  /*1f40*/  F2FP.F16.F32.PACK_AB R0, RZ, R0 ;  /* 0x00000000ff00723e */ /* 0x000fe200000000ff */
[----:B------:R-:W-:Y:S06]  /*1f50*/  BRA `(.L_x_9195) ;  /* 0x0000000400187947 */ /* 0x000fec0003800000 */
.L_x_9208:
        /* <DEDUP_REMOVED lines=21> */
.L_x_9217:
[----:B------:R-:W-:Y:S05]  /*20b0*/  BSYNC.RECONVERGENT B1 ;  /* 0x0000000000017941 */ /* 0x000fea0003800200 */
.L_x_9216:
[----:B------:R-:W-:Y:S01]  /*20c0*/  IMAD.SHL.U32 R0, R0, 0x200000, RZ ;  /* 0x0020000000007824 */ /* 0x000fe200078e00ff */
[----:B------:R-:W-:-:S04]  /*20d0*/  LEA R2, R2, 0x37800000, 0x17 ;  /* 0x3780000002027811 */ /* 0x000fc800078eb8ff */
[----:B------:R-:W-:-:S07]  /*20e0*/  LOP3.LUT R0, R2, R0, R7, 0xfe, !PT ;  /* 0x0000000002007212 */ /* 0x000fce00078efe07 */
.L_x_9215:
[----:B------:R-:W-:Y:S05]  /*20f0*/  BSYNC.RECONVERGENT B0 ;  /* 0x0000000000007941 */ /* 0x000fea0003800200 */
.L_x_9214:
[----:B------:R-:W-:Y:S01]  /*2100*/  F2FP.F16.F32.PACK_AB R0, RZ, R0 ;  /* 0x00000000ff00723e */ /* 0x000fe200000000ff */
[----:B------:R-:W-:Y:S06]  /*2110*/  BRA `(.L_x_9195) ;  /* 0x0000000000a87947 */ /* 0x000fec0003800000 */
.L_x_9207:
[----:B------:R-:W-:-:S09]  /*2120*/  UISETP.NE.AND UP0, UPT, UR4, 0x1c, UPT ;  /* 0x0000001c0400788c */ /* 0x000fd2000bf05270 */
[----:B------:R-:W-:Y:S05]  /*2130*/  BRA.U !UP0, `(.L_x_9218) ;  /* 0x0000000108947547 */ /* 0x000fea000b800000 */
[----:B------:R-:W-:-:S09]  /*2140*/  UISETP.NE.AND UP0, UPT, UR4, 0x1d, UPT ;  /* 0x0000001d0400788c */ /* 0x000fd2000bf05270 */
[----:B------:R-:W-:Y:S05]  /*2150*/  BRA.U !UP0, `(.L_x_9219) ;  /* 0x00000001087c7547 */ /* 0x000fea000b800000 */
[----:B------:R-:W-:-:S09]  /*2160*/  UISETP.NE.AND UP0, UPT, UR4, 0x2c, UPT ;  /* 0x0000002c0400788c */ /* 0x000fd2000bf05270 */
[----:B------:R-:W-:Y:S05]  /*2170*/  BRA.U !UP0, `(.L_x_9220) ;  /* 0x0000000108487547 */ /* 0x000fea000b800000 */
.L_x_9194:
        /* <DEDUP_REMOVED lines=16> */
.L_x_9221:
[----:B------:R-:W-:Y:S01]  /*2280*/  PRMT R0, RZ, 0x7610, R0 ;  /* 0x00007610ff007816 */ /* 0x000fe20000000000 */
[----:B------:R-:W-:Y:S06]  /*2290*/  BRA `(.L_x_9195) ;  /* 0x0000000000487947 */ /* 0x000fec0003800000 */
.L_x_9220:
        /* <DEDUP_REMOVED lines=8> */
.L_x_9223:
[----:B------:R-:W-:Y:S05]  /*2320*/  BSYNC.RECONVERGENT B0 ;  /* 0x0000000000007941 */ /* 0x000fea0003800200 */
.L_x_9222:
[----:B------:R-:W-:Y:S01]  /*2330*/  F2FP.F16.F32.PACK_AB R0, RZ, R0 ;  /* 0x00000000ff00723e */ /* 0x000fe200000000ff */
[----:B------:R-:W-:Y:S06]  /*2340*/  BRA `(.L_x_9195) ;  /* 0x00000000001c7947 */ /* 0x000fec0003800000 */
.L_x_9219:
[----:B------:R-:W2:Y:S02]  /*2350*/  LDG.E.64 R2, desc[UR36][R2.64] ;  /* 0x0000002402027981 */ /* 0x000ea4000c1e1b00 */
[----:B--2---:R-:W0:Y:S02]  /*2360*/  I2F.U64 R0, R2 ;  /* 0x0000000200007312 */ /* 0x004e240000301000 */
[----:B0-----:R-:W-:Y:S01]  /*2370*/  F2FP.F16.F32.PACK_AB R0, RZ, R0 ;  /* 0x00000000ff00723e */ /* 0x001fe200000000ff */
[----:B------:R-:W-:Y:S06]  /*2380*/  BRA `(.L_x_9195) ;  /* 0x00000000000c7947 */ /* 0x000fec0003800000 */
.L_x_9218:
[----:B------:R-:W2:Y:S02]  /*2390*/  LDG.E R2, desc[UR36][R2.64] ;  /* 0x0000002402027981 */ /* 0x000ea4000c1e1900 */
[----:B--2---:R-:W-:-:S04]  /*23a0*/  I2FP.F32.U32 R0, R2 ;  /* 0x0000000200007245 */ /* 0x004fc80000201000 */
[----:B------:R-:W-:-:S07]  /*23b0*/  F2FP.F16.F32.PACK_AB R0, RZ, R0 ;  /* 0x00000000ff00723e */ /* 0x000fce00000000ff */
.L_x_9195:
[----:B------:R-:W2:Y:S01]  /*23c0*/  LDCU UR4, c[0x0][0x590] ;  /* 0x0000b200ff0477ac */ /* 0x000ea20008000800 */
[----:B-----5:R-:W-:Y:S01]  /*23d0*/  HADD2.F32 R0, -RZ, R0.H0_H0 ;  /* 0x20000000ff007230 */ /* 0x020fe20000004100 */
[----:B------:R-:W0:Y:S04]  /*23e0*/  LDCU.64 UR6, c[0x0][0x580] ;  /* 0x0000b000ff0677ac */ /* 0x000e280008000a00 */
[----:B--2---:R-:W-:Y:S01]  /*23f0*/  FMUL.FTZ R0, R0, UR4 ;  /* 0x0000000400007c20 */ /* 0x004fe20008410000 */
[----:B------:R-:W-:Y:S01]  /*2400*/  UPRMT UR4, UR41, 0x9910, URZ ;  /* 0x0000991029047896 */ /* 0x000fe200080000ff */
[----:B01----:R-:W-:-:S03]  /*2410*/  IADD3 R2, P0, PT, R16, UR6, RZ ;  /* 0x0000000610027c10 */ /* 0x003fc6000ff1e0ff */
[----:B------:R-:W-:Y:S01]  /*2420*/  UISETP.GT.AND UP0, UPT, UR4, 0x9, UPT ;  /* 0x000000090400788c */ /* 0x000fe2000bf04270 */
[----:B------:R-:W0:Y:S01]  /*2430*/  FRND.TRUNC R0, R0 ;  /* 0x0000000000007307 */ /* 0x000e22000020d000 */
[----:B------:R-:W-:Y:S01]  /*2440*/  IMAD.X R3, RZ, RZ, UR7, P0 ;  /* 0x00000007ff037e24 */ /* 0x000fe200080e06ff */
[----:B0-----:R-:W-:-:S06]  /*2450*/  F2FP.F16.F32.PACK_AB R4, RZ, R0 ;  /* 0x00000000ff04723e */ /* 0x001fcc00000000ff */
        /* <DEDUP_REMOVED lines=13> */
.L_x_9227:
[----:B------:R-:W-:-:S06]  /*2530*/  HADD2.F32 R5, -RZ, R4.H0_H0 ;  /* 0x20000004ff057230 */ /* 0x000fcc0000004100 */
[----:B------:R-:W0:Y:S02]  /*2540*/  F2I.S64.TRUNC R4, R5 ;  /* 0x0000000500047311 */ /* 0x000e24000020d900 */
[----:B0-----:R3:W-:Y:S01]  /*2550*/  STG.E.U8 desc[UR36][R2.64], R4 ;  /* 0x0000000402007986 */ /* 0x0017e2000c101124 */
[----:B------:R-:W-:Y:S05]  /*2560*/  BRA `(.L_x_9229) ;  /* 0x0000000c00707947 */ /* 0x000fea0003800000 */
.L_x_9226:
        /* <DEDUP_REMOVED lines=10> */
.L_x_9231:
[----:B------:R-:W-:-:S04]  /*2610*/  HADD2.F32 R4, -RZ, R4.H0_H0 ;  /* 0x20000004ff047230 */ /* 0x000fc80000004100 */
[----:B------:R-:W0:Y:S02]  /*2620*/  F2I.FTZ.TRUNC.NTZ R5, R4 ;  /* 0x0000000400057305 */ /* 0x000e24000021f100 */
[----:B0-----:R1:W-:Y:S01]  /*2630*/  STG.E desc[UR36][R2.64], R5 ;  /* 0x0000000502007986 */ /* 0x0013e2000c101924 */
[----:B------:R-:W-:Y:S05]  /*2640*/  BRA `(.L_x_9229) ;  /* 0x0000000c00387947 */ /* 0x000fea0003800000 */
.L_x_9230:
[----:B------:R-:W-:-:S04]  /*2650*/  HADD2.F32 R4, -RZ, R4.H0_H0 ;  /* 0x20000004ff047230 */ /* 0x000fc80000004100 */
[----:B------:R-:W0:Y:S02]  /*2660*/  F2I.FTZ.TRUNC.NTZ R5, R4 ;  /* 0x0000000400057305 */ /* 0x000e24000021f100 */
[----:B0-----:R2:W-:Y:S01]  /*2670*/  STG.E.U16 desc[UR36][R2.64], R5 ;  /* 0x0000000502007986 */ /* 0x0015e2000c101524 */
[----:B------:R-:W-:Y:S05]  /*2680*/  BRA `(.L_x_9229) ;  /* 0x0000000c00287947 */ /* 0x000fea0003800000 */
.L_x_9225:
        /* <DEDUP_REMOVED lines=9> */
.L_x_9233:
[----:B------:R0:W-:Y:S01]  /*2720*/  STG.E.U16 desc[UR36][R2.64], R4 ;  /* 0x0000000402007986 */ /* 0x0001e2000c101524 */
[----:B------:R-:W-:Y:S05]  /*2730*/  BRA `(.L_x_9229) ;  /* 0x0000000800fc7947 */ /* 0x000fea0003800000 */
.L_x_9232:
        /* <DEDUP_REMOVED lines=10> */
.L_x_9235:
[----:B------:R-:W-:-:S05]  /*27e0*/  HADD2.F32 R0, -RZ, R4.H0_H0 ;  /* 0x20000004ff007230 */ /* 0x000fca0000004100 */
[----:B------:R-:W-:-:S04]  /*27f0*/  F2FP.F16.F32.PACK_AB R0, RZ, R0 ;  /* 0x00000000ff00723e */ /* 0x000fc800000000ff */
[----:B------:R-:W-:-:S05]  /*2800*/  PRMT R0, R0, 0x5410, RZ ;  /* 0x0000541000007816 */ /* 0x000fca00000000ff */
[----:B------:R0:W-:Y:S01]  /*2810*/  STG.E desc[UR36][R2.64], R0 ;  /* 0x0000000002007986 */ /* 0x0001e2000c101924 */
[----:B------:R-:W-:Y:S05]  /*2820*/  BRA `(.L_x_9229) ;  /* 0x0000000800c07947 */ /* 0x000fea0003800000 */
.L_x_9234:
[----:B------:R-:W-:-:S05]  /*2830*/  HADD2.F32 R4, -RZ, R4.H0_H0 ;  /* 0x20000004ff047230 */ /* 0x000fca0000004100 */
[----:B------:R-:W-:-:S06]  /*2840*/  FMUL.FTZ R4, R4, 1 ;  /* 0x3f80000004047820 */ /* 0x000fcc0000410000 */
[----:B------:R-:W0:Y:S02]  /*2850*/  F2F.F64.F32 R4, R4 ;  /* 0x0000000400047310 */ /* 0x000e240000201800 */
[----:B0-----:R0:W-:Y:S01]  /*2860*/  STG.E.64 desc[UR36][R2.64], R4 ;  /* 0x0000000402007986 */ /* 0x0011e2000c101b24 */
[----:B------:R-:W-:Y:S05]  /*2870*/  BRA `(.L_x_9229) ;  /* 0x0000000800ac7947 */ /* 0x000fea0003800000 */
.L_x_9224:
        /* <DEDUP_REMOVED lines=13> */
.L_x_9238:
[----:B------:R-:W-:Y:S01]  /*2950*/  HADD2.F32 R4, -RZ, R4.H0_H0 ;  /* 0x20000004ff047230 */ /* 0x000fe20000004100 */
[----:B------:R-:W-:-:S04]  /*2960*/  CS2R R6, SRZ ;  /* 0x0000000000067805 */ /* 0x000fc8000001ff00 */
[----:B------:R-:W-:-:S06]  /*2970*/  FMUL.FTZ R4, R4, 1 ;  /* 0x3f80000004047820 */ /* 0x000fcc0000410000 */
[----:B------:R-:W0:Y:S02]  /*2980*/  F2F.F64.F32 R4, R4 ;  /* 0x0000000400047310 */ /* 0x000e240000201800 */
[----:B0-----:R0:W-:Y:S01]  /*2990*/  STG.E.128 desc[UR36][R2.64], R4 ;  /* 0x0000000402007986 */ /* 0x0011e2000c101d24 */
[----:B------:R-:W-:Y:S05]  /*29a0*/  BRA `(.L_x_9229) ;  /* 0x0000000800607947 */ /* 0x000fea0003800000 */
.L_x_9237:
        /* <DEDUP_REMOVED lines=19> */
.L_x_9242:
[----:B------:R-:W-:Y:S05]  /*2ae0*/  BSYNC.RECONVERGENT B0 ;  /* 0x0000000000007941 */ /* 0x000fea0003800200 */
.L_x_9241:
[----:B------:R-:W-:-:S05]  /*2af0*/  LOP3.LUT R5, R0, 0x80, R5, 0xf8, !PT ;  /* 0x0000008000057812 */ /* 0x000fca00078ef805 */
[----:B------:R0:W-:Y:S01]  /*2b00*/  STG.E.U8 desc[UR36][R2.64], R5 ;  /* 0x0000000502007986 */ /* 0x0001e2000c101124 */
[----:B------:R-:W-:Y:S05]  /*2b10*/  BRA `(.L_x_9229) ;  /* 0x0000000800047947 */ /* 0x000fea0003800000 */
.L_x_9240:
        /* <DEDUP_REMOVED lines=15> */
.L_x_9244:
[----:B------:R-:W-:Y:S05]  /*2c10*/  BSYNC.RECONVERGENT B0 ;  /* 0x0000000000007941 */ /* 0x000fea0003800200 */
.L_x_9243:
[----:B------:R-:W-:-:S05]  /*2c20*/  LOP3.LUT R5, R0, 0x80, R5, 0xf8, !PT ;  /* 0x0000008000057812 */ /* 0x000fca00078ef805 */
[----:B------:R0:W-:Y:S01]  /*2c30*/  STG.E.U8 desc[UR36][R2.64], R5 ;  /* 0x0000000502007986 */ /* 0x0001e2000c101124 */
[----:B------:R-:W-:Y:S05]  /*2c40*/  BRA `(.L_x_9229) ;  /* 0x0000000400b87947 */ /* 0x000fea0003800000 */
.L_x_9239:
[----:B------:R-:W-:-:S05]  /*2c50*/  HADD2.F32 R0, -RZ, R4.H0_H0 ;  /* 0x20000004ff007230 */ /* 0x000fca0000004100 */
[----:B------:R-:W-:-:S05]  /*2c60*/  F2FP.BF16.F32.PACK_AB R0, RZ, R0 ;  /* 0x00000000ff00723e */ /* 0x000fca00000010ff */
[----:B------:R0:W-:Y:S01]  /*2c70*/  STG.E.U16 desc[UR36][R2.64], R0 ;  /* 0x0000000002007986 */ /* 0x0001e2000c101524 */
[----:B------:R-:W-:Y:S05]  /*2c80*/  BRA `(.L_x_9229) ;  /* 0x0000000400a87947 */ /* 0x000fea0003800000 */
.L_x_9236:
        /* <DEDUP_REMOVED lines=12> */
.L_x_9247:
        /* <DEDUP_REMOVED lines=13> */
.L_x_9250:
[----:B------:R-:W-:-:S04]  /*2e20*/  SHF.R.U32.HI R0, RZ, 0x14, R5 ;  /* 0x00000014ff007819 */ /* 0x000fc80000011605 */
[----:B------:R-:W-:-:S04]  /*2e30*/  LOP3.LUT R0, R0, 0x1, RZ, 0xc0, !PT ;  /* 0x0000000100007812 */ /* 0x000fc800078ec0ff */
[----:B------:R-:W-:-:S04]  /*2e40*/  IADD3 R0, PT, PT, R5, 0x487ffff, R0 ;  /* 0x0487ffff05007810 */ /* 0x000fc80007ffe000 */
[----:B------:R-:W-:-:S04]  /*2e50*/  SHF.R.U32.HI R0, RZ, 0x14, R0 ;  /* 0x00000014ff007819 */ /* 0x000fc80000011600 */
[----:B------:R-:W-:-:S07]  /*2e60*/  LOP3.LUT R4, R0, 0xff, RZ, 0xc0, !PT ;  /* 0x000000ff00047812 */ /* 0x000fce00078ec0ff */
.L_x_9251:
[----:B------:R-:W-:-:S04]  /*2e70*/  SHF.R.U32.HI R5, RZ, 0x18, R5 ;  /* 0x00000018ff057819 */ /* 0x000fc80000011605 */
[----:B------:R-:W-:-:S04]  /*2e80*/  LOP3.LUT R4, R4, 0x80, R5, 0xf8, !PT ;  /* 0x0000008004047812 */ /* 0x000fc800078ef805 */
[----:B------:R-:W-:-:S07]  /*2e90*/  PRMT R0, R4, 0x7610, R0 ;  /* 0x0000761004007816 */ /* 0x000fce0000000000 */
.L_x_9249:
[----:B------:R-:W-:Y:S05]  /*2ea0*/  BSYNC.RECONVERGENT B0 ;  /* 0x0000000000007941 */ /* 0x000fea0003800200 */
.L_x_9248:
[----:B------:R0:W-:Y:S01]  /*2eb0*/  STG.E.U8 desc[UR36][R2.64], R0 ;  /* 0x0000000002007986 */ /* 0x0001e2000c101124 */
[----:B------:R-:W-:Y:S05]  /*2ec0*/  BRA `(.L_x_9229) ;  /* 0x0000000400187947 */ /* 0x000fea0003800000 */
.L_x_9246:
        /* <DEDUP_REMOVED lines=13> */
.L_x_9254:
[----:B------:R-:W-:-:S04]  /*2fa0*/  SHF.R.U32.HI R0, RZ, 0x15, R5 ;  /* 0x00000015ff007819 */ /* 0x000fc80000011605 */
[----:B------:R-:W-:-:S04]  /*2fb0*/  LOP3.LUT R0, R0, 0x1, RZ, 0xc0, !PT ;  /* 0x0000000100007812 */ /* 0x000fc800078ec0ff */
[----:B------:R-:W-:-:S04]  /*2fc0*/  IADD3 R0, PT, PT, R5, 0x88fffff, R0 ;  /* 0x088fffff05007810 */ /* 0x000fc80007ffe000 */
[----:B------:R-:W-:-:S04]  /*2fd0*/  SHF.R.U32.HI R0, RZ, 0x15, R0 ;  /* 0x00000015ff007819 */ /* 0x000fc80000011600 */
[----:B------:R-:W-:-:S07]  /*2fe0*/  LOP3.LUT R4, R0, 0xff, RZ, 0xc0, !PT ;  /* 0x000000ff00047812 */ /* 0x000fce00078ec0ff */
.L_x_9255:
[----:B------:R-:W-:-:S04]  /*2ff0*/  SHF.R.U32.HI R5, RZ, 0x18, R5 ;  /* 0x00000018ff057819 */ /* 0x000fc80000011605 */
[----:B------:R-:W-:-:S04]  /*3000*/  LOP3.LUT R4, R4, 0x80, R5, 0xf8, !PT ;  /* 0x0000008004047812 */ /* 0x000fc800078ef805 */
[----:B------:R-:W-:-:S07]  /*3010*/  PRMT R0, R4, 0x7610, R0 ;  /* 0x0000761004007816 */ /* 0x000fce0000000000 */
.L_x_9253:
[----:B------:R-:W-:Y:S05]  /*3020*/  BSYNC.RECONVERGENT B0 ;  /* 0x0000000000007941 */ /* 0x000fea0003800200 */
.L_x_9252:
[----:B------:R0:W-:Y:S01]  /*3030*/  STG.E.U8 desc[UR36][R2.64], R0 ;  /* 0x0000000002007986 */ /* 0x0001e2000c101124 */
[----:B------:R-:W-:Y:S05]  /*3040*/  BRA `(.L_x_9229) ;  /* 0x0000000000b87947 */ /* 0x000fea0003800000 */
.L_x_9245:
[----:B------:R-:W-:-:S09]  /*3050*/  UISETP.NE.AND UP0, UPT, UR4, 0x1c, UPT ;  /* 0x0000001c0400788c */ /* 0x000fd2000bf05270 */
[----:B------:R-:W-:Y:S05]  /*3060*/  BRA.U !UP0, `(.L_x_9256) ;  /* 0x0000000108a47547 */ /* 0x000fea000b800000 */
[----:B------:R-:W-:-:S09]  /*3070*/  UISETP.NE.AND UP0, UPT, UR4, 0x1d, UPT ;  /* 0x0000001d0400788c */ /* 0x000fd2000bf05270 */
[----:B------:R-:W-:Y:S05]  /*3080*/  BRA.U !UP0, `(.L_x_9257) ;  /* 0x00000001088c7547 */ /* 0x000fea000b800000 */
[----:B------:R-:W-:-:S09]  /*3090*/  UISETP.NE.AND UP0, UPT, UR4, 0x2c, UPT ;  /* 0x0000002c0400788c */ /* 0x000fd2000bf05270 */
[----:B------:R-:W-:Y:S05]  /*30a0*/  BRA.U !UP0, `(.L_x_9258) ;  /* 0x0000000108447547 */ /* 0x000fea000b800000 */
.L_x_9228:
        /* <DEDUP_REMOVED lines=16> */
.L_x_9259:
[----:B------:R-:W-:Y:S05]  /*31b0*/  BRA `(.L_x_9229) ;  /* 0x00000000005c7947 */ /* 0x000fea0003800000 */
.L_x_9258:
        /* <DEDUP_REMOVED lines=16> */
.L_x_9257:
[----:B------:R-:W-:-:S06]  /*32c0*/  HADD2.F32 R4, -RZ, R4.H0_H0 ;  /* 0x20000004ff047230 */ /* 0x000fcc0000004100 */
[----:B------:R-:W0:Y:S02]  /*32d0*/  F2I.U64.TRUNC R4, R4 ;  /* 0x0000000400047311 */ /* 0x000e24000020d800 */
[----:B0-----:R0:W-:Y:S01]  /*32e0*/  STG.E.64 desc[UR36][R2.64], R4 ;  /* 0x0000000402007986 */ /* 0x0011e2000c101b24 */
[----:B------:R-:W-:Y:S05]  /*32f0*/  BRA `(.L_x_9229) ;  /* 0x00000000000c7947 */ /* 0x000fea0003800000 */
.L_x_9256:
[----:B------:R-:W-:-:S04]  /*3300*/  HADD2.F32 R4, -RZ, R4.H0_H0 ;  /* 0x20000004ff047230 */ /* 0x000fc80000004100 */
[----:B------:R-:W0:Y:S02]  /*3310*/  F2I.FTZ.U32.TRUNC.NTZ R5, R4 ;  /* 0x0000000400057305 */ /* 0x000e24000021f000 */
[----:B0-----:R0:W-:Y:S02]  /*3320*/  STG.E desc[UR36][R2.64], R5 ;  /* 0x0000000502007986 */ /* 0x0011e4000c101924 */
.L_x_9229:
[----:B------:R-:W-:-:S07]  /*3330*/  IADD3 R17, PT, PT, R17, 0x80, RZ ;  /* 0x0000008011117810 */ /* 0x000fce0007ffe0ff */
.L_x_9188:
[----:B------:R-:W-:Y:S05]  /*3340*/  BSYNC.RECONVERGENT B6 ;  /* 0x0000000000067941 */ /* 0x000fea0003800200 */
.L_x_9187:
        /* <DEDUP_REMOVED lines=307> */
.L_x_9262:
        /* <DEDUP_REMOVED lines=18> */
.L_x_9266:
[----:B------:R-:W2:Y:S02]  /*47a0*/  LDG.E.U8 R2, desc[UR36][R2.64] ;  /* 0x0000002402027981 */ /* 0x000ea4000c1e1100 */
[----:B--2---:R-:W-:-:S04]  /*47b0*/  I2FP.F32.U32 R0, R2 ;  /* 0x0000000200007245 */ /* 0x004fc80000201000 */
[----:B------:R-:W-:Y:S01]  /*47c0*/  F2FP.F16.F32.PACK_AB R0, RZ, R0 ;  /* 0x00000000ff00723e */ /* 0x000fe200000000ff */
[----:B------:R-:W-:Y:S06]  /*47d0*/  BRA `(.L_x_9268) ;  /* 0x0000000c009c7947 */ /* 0x000fec0003800000 */
.L_x_9265:
        /* <DEDUP_REMOVED lines=10> */
.L_x_9270:
[----:B------:R-:W2:Y:S02]  /*4880*/  LDG.E R2, desc[UR36][R2.64] ;  /* 0x0000002402027981 */ /* 0x000ea4000c1e1900 */
[----:B--2---:R-:W-:-:S04]  /*4890*/  I2FP.F32.S32 R0, R2 ;  /* 0x0000000200007245 */ /* 0x004fc80000201400 */
[----:B------:R-:W-:Y:S01]  /*48a0*/  F2FP.F16.F32.PACK_AB R0, RZ, R0 ;  /* 0x00000000ff00723e */ /* 0x000fe200000000ff */
[----:B------:R-:W-:Y:S06]  /*48b0*/  BRA `(.L_x_9268) ;  /* 0x0000000c00647947 */ /* 0x000fec0003800000 */
.L_x_9269:
[----:B------:R-:W2:Y:S02]  /*48c0*/  LDG.E.U16 R2, desc[UR36][R2.64] ;  /* 0x0000002402027981 */ /* 0x000ea4000c1e1500 */
[----:B--2---:R-:W0:Y:S02]  /*48d0*/  I2F.S16 R0, R2 ;  /* 0x0000000200007306 */ /* 0x004e240000101400 */
[----:B0-----:R-:W-:Y:S01]  /*48e0*/  F2FP.F16.F32.PACK_AB R0, RZ, R0 ;  /* 0x00000000ff00723e */ /* 0x001fe200000000ff */
[----:B------:R-:W-:Y:S06]  /*48f0*/  BRA `(.L_x_9268) ;  /* 0x0000000c00547947 */ /* 0x000fec0003800000 */
.L_x_9264:
        /* <DEDUP_REMOVED lines=9> */
.L_x_9272:
[----:B------:R1:W5:Y:S01]  /*4990*/  LDG.E.U16 R0, desc[UR36][R2.64] ;  /* 0x0000002402007981 */ /* 0x000362000c1e1500 */
[----:B------:R-:W-:Y:S05]  /*49a0*/  BRA `(.L_x_9268) ;  /* 0x0000000c00287947 */ /* 0x000fea0003800000 */
.L_x_9271:
        /* <DEDUP_REMOVED lines=9> */
.L_x_9274:
[----:B------:R0:W5:Y:S01]  /*4a40*/  LDG.E.U16 R0, desc[UR36][R2.64] ;  /* 0x0000002402007981 */ /* 0x000162000c1e1500 */
[----:B------:R-:W-:Y:S05]  /*4a50*/  BRA `(.L_x_9268) ;  /* 0x0000000800fc7947 */ /* 0x000fea0003800000 */
.L_x_9273:
        /* <DEDUP_REMOVED lines=12> */
.L_x_9263:
        /* <DEDUP_REMOVED lines=13> */
.L_x_9277:
        /* <DEDUP_REMOVED lines=12> */
.L_x_9276:
        /* <DEDUP_REMOVED lines=27> */
.L_x_9279:
        /* <DEDUP_REMOVED lines=13> */
.L_x_9278:
[----:B------:R-:W2:Y:S02]  /*4f30*/  LDG.E.U16 R0, desc[UR36][R2.64] ;  /* 0x0000002402007981 */ /* 0x000ea4000c1e1500 */
[----:B--2---:R-:W-:-:S04]  /*4f40*/  SHF.L.U32 R0, R0, 0x10, RZ ;  /* 0x0000001000007819 */ /* 0x004fc800000006ff */
[----:B------:R-:W-:Y:S01]  /*4f50*/  F2FP.F16.F32.PACK_AB R0, RZ, R0 ;  /* 0x00000000ff00723e */ /* 0x000fe200000000ff */
[----:B------:R-:W-:Y:S06]  /*4f60*/  BRA `(.L_x_9268) ;  /* 0x0000000400b87947 */ /* 0x000fec0003800000 */
.L_x_9275:
        /* <DEDUP_REMOVED lines=12> */
.L_x_9282:
        /* <DEDUP_REMOVED lines=21> */
.L_x_9286:
[----:B------:R-:W-:Y:S05]  /*5180*/  BSYNC.RECONVERGENT B1 ;  /* 0x0000000000017941 */ /* 0x000fea0003800200 */
.L_x_9285:
[----:B------:R-:W-:Y:S01]  /*5190*/  IMAD.SHL.U32 R0, R0, 0x100000, RZ ;  /* 0x0010000000007824 */ /* 0x000fe200078e00ff */
[----:B------:R-:W-:-:S04]  /*51a0*/  LEA R2, R2, 0x3b800000, 0x17 ;  /* 0x3b80000002027811 */ /* 0x000fc800078eb8ff */
[----:B------:R-:W-:-:S07]  /*51b0*/  LOP3.LUT R0, R2, R0, R7, 0xfe, !PT ;  /* 0x0000000002007212 */ /* 0x000fce00078efe07 */
.L_x_9284:
[----:B------:R-:W-:Y:S05]  /*51c0*/  BSYNC.RECONVERGENT B0 ;  /* 0x0000000000007941 */ /* 0x000fea0003800200 */
.L_x_9283:
[----:B------:R-:W-:Y:S01]  /*51d0*/  F2FP.F16.F32.PACK_AB R0, RZ, R0 ;  /* 0x00000000ff00723e */ /* 0x000fe200000000ff */
[----:B------:R-:W-:Y:S06]  /*51e0*/  BRA `(.L_x_9268) ;  /* 0x0000000400187947 */ /* 0x000fec0003800000 */
.L_x_9281:
        /* <DEDUP_REMOVED lines=21> */
.L_x_9290:
[----:B------:R-:W-:Y:S05]  /*5340*/  BSYNC.RECONVERGENT B1 ;  /* 0x0000000000017941 */ /* 0x000fea0003800200 */
.L_x_9289:
[----:B------:R-:W-:Y:S01]  /*5350*/  IMAD.SHL.U32 R0, R0, 0x200000, RZ ;  /* 0x0020000000007824 */ /* 0x000fe200078e00ff */
[----:B------:R-:W-:-:S04]  /*5360*/  LEA R2, R2, 0x37800000, 0x17 ;  /* 0x3780000002027811 */ /* 0x000fc800078eb8ff */
[----:B------:R-:W-:-:S07]  /*5370*/  LOP3.LUT R0, R2, R0, R7, 0xfe, !PT ;  /* 0x0000000002007212 */ /* 0x000fce00078efe07 */
.L_x_9288:
[----:B------:R-:W-:Y:S05]  /*5380*/  BSYNC.RECONVERGENT B0 ;  /* 0x0000000000007941 */ /* 0x000fea0003800200 */
.L_x_9287:
[----:B------:R-:W-:Y:S01]  /*5390*/  F2FP.F16.F32.PACK_AB R0, RZ, R0 ;  /* 0x00000000ff00723e */ /* 0x000fe200000000ff */
[----:B------:R-:W-:Y:S06]  /*53a0*/  BRA `(.L_x_9268) ;  /* 0x0000000000a87947 */ /* 0x000fec0003800000 */
.L_x_9280:
        /* <DEDUP_REMOVED lines=14> */
.L_x_9294:
[----:B------:R-:W-:Y:S05]  /*5490*/  BSYNC.RECONVERGENT B0 ;  /* 0x0000000000007941 */ /* 0x000fea0003800200 */
.L_x_9293:
[----:B------:R-:W-:Y:S01]  /*54a0*/  F2FP.F16.F32.PACK_AB R0, RZ, R0 ;  /* 0x00000000ff00723e */ /* 0x000fe200000000ff */
[----:B------:R-:W-:Y:S06]  /*54b0*/  BRA `(.L_x_9268) ;  /* 0x0000000000647947 */ /* 0x000fec0003800000 */
.L_x_9267:
        /* <DEDUP_REMOVED lines=16> */
.L_x_9295:
[----:B------:R-:W-:Y:S01]  /*55c0*/  PRMT R0, RZ, 0x7610, R0 ;  /* 0x00007610ff007816 */ /* 0x000fe20000000000 */
[----:B------:R-:W-:Y:S06]  /*55d0*/  BRA `(.L_x_9268) ;  /* 0x00000000001c7947 */ /* 0x000fec0003800000 */
.L_x_9292:
[----:B------:R-:W2:Y:S02]  /*55e0*/  LDG.E.64 R2, desc[UR36][R2.64] ;  /* 0x0000002402027981 */ /* 0x000ea4000c1e1b00 */
[----:B--2---:R-:W0:Y:S02]  /*55f0*/  I2F.U64 R0, R2 ;  /* 0x0000000200007312 */ /* 0x004e240000301000 */
[----:B0-----:R-:W-:Y:S01]  /*5600*/  F2FP.F16.F32.PACK_AB R0, RZ, R0 ;  /* 0x00000000ff00723e */ /* 0x001fe200000000ff */
[----:B------:R-:W-:Y:S06]  /*5610*/  BRA `(.L_x_9268) ;  /* 0x00000000000c7947 */ /* 0x000fec0003800000 */
.L_x_9291:
[----:B------:R-:W2:Y:S02]  /*5620*/  LDG.E R2, desc[UR36][R2.64] ;  /* 0x0000002402027981 */ /* 0x000ea4000c1e1900 */
[----:B--2---:R-:W-:-:S04]  /*5630*/  I2FP.F32.U32 R0, R2 ;  /* 0x0000000200007245 */ /* 0x004fc80000201000 */
[----:B------:R-:W-:-:S07]  /*5640*/  F2FP.F16.F32.PACK_AB R0, RZ, R0 ;  /* 0x00000000ff00723e */ /* 0x000fce00000000ff */
.L_x_9268:
        /* <DEDUP_REMOVED lines=23> */
.L_x_9299:
[----:B------:R-:W-:-:S06]  /*57c0*/  HADD2.F32 R5, -RZ, R4.H0_H0 ;  /* 0x20000004ff057230 */ /* 0x000fcc0000004100 */
[----:B------:R-:W0:Y:S02]  /*57d0*/  F2I.S64.TRUNC R4, R5 ;  /* 0x0000000500047311 */ /* 0x000e24000020d900 */
[----:B0-----:R0:W-:Y:S01]  /*57e0*/  STG.E.U8 desc[UR36][R2.64], R4 ;  /* 0x0000000402007986 */ /* 0x0011e2000c101124 */
[----:B------:R-:W-:Y:S05]  /*57f0*/  BRA `(.L_x_9301) ;  /* 0x0000000c006c7947 */ /* 0x000fea0003800000 */
.L_x_9298:
        /* <DEDUP_REMOVED lines=10> */
.L_x_9303:
[----:B------:R-:W-:-:S04]  /*58a0*/  HADD2.F32 R4, -RZ, R4.H0_H0 ;  /* 0x20000004ff047230 */ /* 0x000fc80000004100 */
[----:B------:R-:W0:Y:S02]  /*58b0*/  F2I.FTZ.TRUNC.NTZ R5, R4 ;  /* 0x0000000400057305 */ /* 0x000e24000021f100 */
[----:B0-----:R0:W-:Y:S01]  /*58c0*/  STG.E desc[UR36][R2.64], R5 ;  /* 0x0000000502007986 */ /* 0x0011e2000c101924 */
[----:B------:R-:W-:Y:S05]  /*58d0*/  BRA `(.L_x_9301) ;  /* 0x0000000c00347947 */ /* 0x000fea0003800000 */
.L_x_9302:
[----:B------:R-:W-:-:S04]  /*58e0*/  HADD2.F32 R4, -RZ, R4.H0_H0 ;  /* 0x20000004ff047230 */ /* 0x000fc80000004100 */
[----:B------:R-:W0:Y:S02]  /*58f0*/  F2I.FTZ.TRUNC.NTZ R5, R4 ;  /* 0x0000000400057305 */ /* 0x000e24000021f100 */
[----:B0-----:R0:W-:Y:S01]  /*5900*/  STG.E.U16 desc[UR36][R2.64], R5 ;  /* 0x0000000502007986 */ /* 0x0011e2000c101524 */
[----:B------:R-:W-:Y:S05]  /*5910*/  BRA `(.L_x_9301) ;  /* 0x0000000c00247947 */ /* 0x000fea0003800000 */
.L_x_9297:
        /* <DEDUP_REMOVED lines=9> */
.L_x_9305:
[----:B------:R0:W-:Y:S01]  /*59b0*/  STG.E.U16 desc[UR36][R2.64], R4 ;  /* 0x0000000402007986 */ /* 0x0001e2000c101524 */
[----:B------:R-:W-:Y:S05]  /*59c0*/  BRA `(.L_x_9301) ;  /* 0x0000000800f87947 */ /* 0x000fea0003800000 */
.L_x_9304:
        /* <DEDUP_REMOVED lines=10> */
.L_x_9307:
[----:B------:R-:W-:-:S05]  /*5a70*/  HADD2.F32 R0, -RZ, R4.H0_H0 ;  /* 0x20000004ff007230 */ /* 0x000fca0000004100 */
[----:B------:R-:W-:-:S04]  /*5a80*/  F2FP.F16.F32.PACK_AB R0, RZ, R0 ;  /* 0x00000000ff00723e */ /* 0x000fc800000000ff */
[----:B------:R-:W-:-:S05]  /*5a90*/  PRMT R0, R0, 0x5410, RZ ;  /* 0x0000541000007816 */ /* 0x000fca00000000ff */
[----:B------:R0:W-:Y:S01]  /*5aa0*/  STG.E desc[UR36][R2.64], R0 ;  /* 0x0000000002007986 */ /* 0x0001e2000c101924 */
[----:B------:R-:W-:Y:S05]  /*5ab0*/  BRA `(.L_x_9301) ;  /* 0x0000000800bc7947 */ /* 0x000fea0003800000 */
.L_x_9306:
[----:B------:R-:W-:-:S05]  /*5ac0*/  HADD2.F32 R4, -RZ, R4.H0_H0 ;  /* 0x20000004ff047230 */ /* 0x000fca0000004100 */
[----:B------:R-:W-:-:S06]  /*5ad0*/  FMUL.FTZ R4, R4, 1 ;  /* 0x3f80000004047820 */ /* 0x000fcc0000410000 */
[----:B------:R-:W0:Y:S02]  /*5ae0*/  F2F.F64.F32 R4, R4 ;  /* 0x0000000400047310 */ /* 0x000e240000201800 */
[----:B0-----:R0:W-:Y:S01]  /*5af0*/  STG.E.64 desc[UR36][R2.64], R4 ;  /* 0x0000000402007986 */ /* 0x0011e2000c101b24 */
[----:B------:R-:W-:Y:S05]  /*5b00*/  BRA `(.L_x_9301) ;  /* 0x0000000800a87947 */ /* 0x000fea0003800000 */
.L_x_9296:
        /* <DEDUP_REMOVED lines=14> */
.L_x_9311:
        /* <DEDUP_REMOVED lines=18> */
.L_x_9314:
[----:B------:R-:W-:-:S04]  /*5d10*/  SHF.R.U32.HI R5, RZ, 0x18, R5 ;  /* 0x00000018ff057819 */ /* 0x000fc80000011605 */
[----:B------:R-:W-:-:S07]  /*5d20*/  LOP3.LUT R0, R0, 0x80, R5, 0xf8, !PT ;  /* 0x0000008000007812 */ /* 0x000fce00078ef805 */
.L_x_9313:
[----:B------:R-:W-:Y:S05]  /*5d30*/  BSYNC.RECONVERGENT B0 ;  /* 0x0000000000007941 */ /* 0x000fea0003800200 */
.L_x_9312:
[----:B------:R0:W-:Y:S01]  /*5d40*/  STG.E.U8 desc[UR36][R2.64], R0 ;  /* 0x0000000002007986 */ /* 0x0001e2000c101124 */
[----:B------:R-:W-:Y:S05]  /*5d50*/  BRA `(.L_x_9301) ;  /* 0x0000000800147947 */ /* 0x000fea0003800000 */
.L_x_9310:
        /* <DEDUP_REMOVED lines=18> */
.L_x_9317:
[----:B------:R-:W-:-:S04]  /*5e80*/  SHF.R.U32.HI R5, RZ, 0x18, R5 ;  /* 0x00000018ff057819 */ /* 0x000fc80000011605 */
[----:B------:R-:W-:-:S07]  /*5e90*/  LOP3.LUT R0, R0, 0x80, R5, 0xf8, !PT ;  /* 0x0000008000007812 */ /* 0x000fce00078ef805 */
.L_x_9316:
[----:B------:R-:W-:Y:S05]  /*5ea0*/  BSYNC.RECONVERGENT B0 ;  /* 0x0000000000007941 */ /* 0x000fea0003800200 */
.L_x_9315:
[----:B------:R0:W-:Y:S01]  /*5eb0*/  STG.E.U8 desc[UR36][R2.64], R0 ;  /* 0x0000000002007986 */ /* 0x0001e2000c101124 */
[----:B------:R-:W-:Y:S05]  /*5ec0*/  BRA `(.L_x_9301) ;  /* 0x0000000400b87947 */ /* 0x000fea0003800000 */
.L_x_9309:
        /* <DEDUP_REMOVED lines=22> */
.L_x_9319:
[----:B------:R-:W-:-:S06]  /*6030*/  HADD2.F32 R4, -RZ, R4.H0_H0 ;  /* 0x20000004ff047230 */ /* 0x000fcc0000004100 */
[----:B------:R-:W0:Y:S02]  /*6040*/  F2I.U64.TRUNC R4, R4 ;  /* 0x0000000400047311 */ /* 0x000e24000020d800 */
[----:B0-----:R0:W-:Y:S01]  /*6050*/  STG.E.64 desc[UR36][R2.64], R4 ;  /* 0x0000000402007986 */ /* 0x0011e2000c101b24 */
[----:B------:R-:W-:Y:S05]  /*6060*/  BRA `(.L_x_9301) ;  /* 0x0000000400507947 */ /* 0x000fea0003800000 */
.L_x_9318:
[----:B------:R-:W-:-:S04]  /*6070*/  HADD2.F32 R4, -RZ, R4.H0_H0 ;  /* 0x20000004ff047230 */ /* 0x000fc80000004100 */
[----:B------:R-:W0:Y:S02]  /*6080*/  F2I.FTZ.U32.TRUNC.NTZ R5, R4 ;  /* 0x0000000400057305 */ /* 0x000e24000021f000 */
[----:B0-----:R0:W-:Y:S01]  /*6090*/  STG.E desc[UR36][R2.64], R5 ;  /* 0x0000000502007986 */ /* 0x0011e2000c101924 */
[----:B------:R-:W-:Y:S05]  /*60a0*/  BRA `(.L_x_9301) ;  /* 0x0000000400407947 */ /* 0x000fea0003800000 */
.L_x_9308:
        /* <DEDUP_REMOVED lines=11> */
.L_x_9321:
[----:B------:R-:W-:Y:S01]  /*6160*/  HADD2.F32 R4, -RZ, R4.H0_H0 ;  /* 0x20000004ff047230 */ /* 0x000fe20000004100 */
[----:B------:R-:W-:-:S04]  /*6170*/  CS2R R6, SRZ ;  /* 0x0000000000067805 */ /* 0x000fc8000001ff00 */
[----:B------:R-:W-:-:S06]  /*6180*/  FMUL.FTZ R4, R4, 1 ;  /* 0x3f80000004047820 */ /* 0x000fcc0000410000 */
[----:B------:R-:W0:Y:S02]  /*6190*/  F2F.F64.F32 R4, R4 ;  /* 0x0000000400047310 */ /* 0x000e240000201800 */
[----:B0-----:R4:W-:Y:S01]  /*61a0*/  STG.E.128 desc[UR36][R2.64], R4 ;  /* 0x0000000402007986 */ /* 0x0019e2000c101d24 */
[----:B------:R-:W-:Y:S05]  /*61b0*/  BRA `(.L_x_9301) ;  /* 0x0000000000fc7947 */ /* 0x000fea0003800000 */
.L_x_9320:
[----:B------:R-:W-:-:S09]  /*61c0*/  UISETP.NE.AND UP0, UPT, UR4, 0xf, UPT ;  /* 0x0000000f0400788c */ /* 0x000fd2000bf05270 */
[----:B------:R-:W-:Y:S05]  /*61d0*/  BRA.U !UP0, `(.L_x_9322) ;  /* 0x0000000108e87547 */ /* 0x000fea000b800000 */
[----:B------:R-:W-:-:S09]  /*61e0*/  UISETP.NE.AND UP0, UPT, UR4, 0x17, UPT ;  /* 0x000000170400788c */ /* 0x000fd2000bf05270 */
[----:B------:R-:W-:Y:S05]  /*61f0*/  BRA.U !UP0, `(.L_x_9323) ;  /* 0x0000000108907547 */ /* 0x000fea000b800000 */
[----:B------:R-:W-:-:S09]  /*6200*/  UISETP.NE.AND UP0, UPT, UR4, 0x18, UPT ;  /* 0x000000180400788c */ /* 0x000fd2000bf05270 */
[----:B------:R-:W-:Y:S05]  /*6210*/  BRA.U !UP0, `(.L_x_9324) ;  /* 0x0000000108447547 */ /* 0x000fea000b800000 */
.L_x_9300:
        /* <DEDUP_REMOVED lines=16> */
.L_x_9325:
[----:B------:R-:W-:Y:S05]  /*6320*/  BRA `(.L_x_9301) ;  /* 0x0000000000a07947 */ /* 0x000fea0003800000 */
.L_x_9324:
        /* <DEDUP_REMOVED lines=13> */
.L_x_9327:
[----:B------:R-:W-:Y:S05]  /*6400*/  BSYNC.RECONVERGENT B0 ;  /* 0x0000000000007941 */ /* 0x000fea0003800200 */
.L_x_9326:
[----:B------:R-:W-:-:S05]  /*6410*/  LOP3.LUT R5, R0, 0x80, R5, 0xf8, !PT ;  /* 0x0000008000057812 */ /* 0x000fca00078ef805 */
[----:B------:R2:W-:Y:S01]  /*6420*/  STG.E.U8 desc[UR36][R2.64], R5 ;  /* 0x0000000502007986 */ /* 0x0005e2000c101124 */
[----:B------:R-:W-:Y:S05]  /*6430*/  BRA `(.L_x_9301) ;  /* 0x00000000005c7947 */ /* 0x000fea0003800000 */
.L_x_9323:
        /* <DEDUP_REMOVED lines=12> */
.L_x_9329:
[----:B------:R-:W-:Y:S01]  /*6500*/  IMAD.MOV.U32 R0, RZ, RZ, 0x7f ;  /* 0x0000007fff007424 */ /* 0x000fe200078e00ff */
[----:B------:R-:W-:-:S04]  /*6510*/  ISETP.GT.U32.AND P0, PT, R4, 0x7f800000, PT ;  /* 0x7f8000000400780c */ /* 0x000fc80003f04070 */
[----:B------:R-:W-:-:S09]  /*6520*/  SEL R0, R0, 0x7c, P0 ;  /* 0x0000007c00007807 */ /* 0x000fd20000000000 */
.L_x_9330:
[----:B------:R-:W-:Y:S05]  /*6530*/  BSYNC.RECONVERGENT B0 ;  /* 0x0000000000007941 */ /* 0x000fea0003800200 */
.L_x_9328:
[----:B------:R-:W-:-:S04]  /*6540*/  SHF.R.U32.HI R5, RZ, 0x18, R5 ;  /* 0x00000018ff057819 */ /* 0x000fc80000011605 */
[----:B------:R-:W-:-:S05]  /*6550*/  LOP3.LUT R5, R0, 0x80, R5, 0xf8, !PT ;  /* 0x0000008000057812 */ /* 0x000fca00078ef805 */
[----:B------:R1:W-:Y:S01]  /*6560*/  STG.E.U8 desc[UR36][R2.64], R5 ;  /* 0x0000000502007986 */ /* 0x0003e2000c101124 */
[----:B------:R-:W-:Y:S05]  /*6570*/  BRA `(.L_x_9301) ;  /* 0x00000000000c7947 */ /* 0x000fea0003800000 */
.L_x_9322:
[----:B------:R-:W-:-:S05]  /*6580*/  HADD2.F32 R0, -RZ, R4.H0_H0 ;  /* 0x20000004ff007230 */ /* 0x000fca0000004100 */
[----:B------:R-:W-:-:S05]  /*6590*/  F2FP.BF16.F32.PACK_AB R0, RZ, R0 ;  /* 0x00000000ff00723e */ /* 0x000fca00000010ff */
[----:B------:R0:W-:Y:S02]  /*65a0*/  STG.E.U16 desc[UR36][R2.64], R0 ;  /* 0x0000000002007986 */ /* 0x0001e4000c101524 */
.L_x_9301:
[----:B------:R-:W-:-:S07]  /*65b0*/  VIADD R17, R17, 0x80 ;  /* 0x0000008011117836 */ /* 0x000fce0000000000 */
.L_x_9261:
[----:B------:R-:W-:Y:S05]  /*65c0*/  BSYNC.RECONVERGENT B6 ;  /* 0x0000000000067941 */ /* 0x000fea0003800200 */
.L_x_9260:
        /* <DEDUP_REMOVED lines=307> */
.L_x_9333:
        /* <DEDUP_REMOVED lines=18> */
.L_x_9337:
[----:B------:R-:W2:Y:S02]  /*7a20*/  LDG.E.U8 R2, desc[UR36][R2.64] ;  /* 0x0000002402027981 */ /* 0x000ea4000c1e1100 */
[----:B--2---:R-:W-:-:S04]  /*7a30*/  I2FP.F32.U32 R0, R2 ;  /* 0x0000000200007245 */ /* 0x004fc80000201000 */
[----:B------:R-:W-:Y:S01]  /*7a40*/  F2FP.F16.F32.PACK_AB R0, RZ, R0 ;  /* 0x00000000ff00723e */ /* 0x000fe200000000ff */
[----:B------:R-:W-:Y:S06]  /*7a50*/  BRA `(.L_x_9339) ;  /* 0x0000000c009c7947 */ /* 0x000fec0003800000 */
.L_x_9336:
        /* <DEDUP_REMOVED lines=10> */
.L_x_9341:
[----:B------:R-:W2:Y:S02]  /*7b00*/  LDG.E R2, desc[UR36][R2.64] ;  /* 0x0000002402027981 */ /* 0x000ea4000c1e1900 */
[----:B--2---:R-:W-:-:S04]  /*7b10*/  I2FP.F32.S32 R0, R2 ;  /* 0x0000000200007245 */ /* 0x004fc80000201400 */
[----:B------:R-:W-:Y:S01]  /*7b20*/  F2FP.F16.F32.PACK_AB R0, RZ, R0 ;  /* 0x00000000ff00723e */ /* 0x000fe200000000ff */
[----:B------:R-:W-:Y:S06]  /*7b30*/  BRA `(.L_x_9339) ;  /* 0x0000000c00647947 */ /* 0x000fec0003800000 */
.L_x_9340:
[----:B------:R-:W2:Y:S02]  /*7b40*/  LDG.E.U16 R2, desc[UR36][R2.64] ;  /* 0x0000002402027981 */ /* 0x000ea4000c1e1500 */
[----:B--2---:R-:W0:Y:S02]  /*7b50*/  I2F.S16 R0, R2 ;  /* 0x0000000200007306 */ /* 0x004e240000101400 */
[----:B0-----:R-:W-:Y:S01]  /*7b60*/  F2FP.F16.F32.PACK_AB R0, RZ, R0 ;  /* 0x00000000ff00723e */ /* 0x001fe200000000ff */
[----:B------:R-:W-:Y:S06]  /*7b70*/  BRA `(.L_x_9339) ;  /* 0x0000000c00547947 */ /* 0x000fec0003800000 */
.L_x_9335:
        /* <DEDUP_REMOVED lines=9> */
.L_x_9343:
[----:B------:R1:W5:Y:S01]  /*7c10*/  LDG.E.U16 R0, desc[UR36][R2.64] ;  /* 0x0000002402007981 */ /* 0x000362000c1e1500 */
[----:B------:R-:W-:Y:S05]  /*7c20*/  BRA `(.L_x_9339) ;  /* 0x0000000c00287947 */ /* 0x000fea0003800000 */
.L_x_9342:
        /* <DEDUP_REMOVED lines=9> */
.L_x_9345:
[----:B------:R0:W5:Y:S01]  /*7cc0*/  LDG.E.U16 R0, desc[UR36][R2.64] ;  /* 0x0000002402007981 */ /* 0x000162000c1e1500 */
[----:B------:R-:W-:Y:S05]  /*7cd0*/  BRA `(.L_x_9339) ;  /* 0x0000000800fc7947 */ /* 0x000fea0003800000 */
.L_x_9344:
        /* <DEDUP_REMOVED lines=12> */
.L_x_9334:
        /* <DEDUP_REMOVED lines=13> */
.L_x_9348:
        /* <DEDUP_REMOVED lines=12> */
.L_x_9347:
        /* <DEDUP_REMOVED lines=27> */
.L_x_9350:
        /* <DEDUP_REMOVED lines=13> */
.L_x_9349:
[----:B------:R-:W2:Y:S02]  /*81b0*/  LDG.E.U16 R0, desc[UR36][R2.64] ;  /* 0x0000002402007981 */ /* 0x000ea4000c1e1500 */
[----:B--2---:R-:W-:-:S05]  /*81c0*/  IMAD.U32 R0, R0, 0x10000, RZ ;  /* 0x0001000000007824 */ /* 0x004fca00078e00ff */
[----:B------:R-:W-:Y:S01]  /*81d0*/  F2FP.F16.F32.PACK_AB R0, RZ, R0 ;  /* 0x00000000ff00723e */ /* 0x000fe200000000ff */
[----:B------:R-:W-:Y:S06]  /*81e0*/  BRA `(.L_x_9339) ;  /* 0x0000000400b87947 */ /* 0x000fec0003800000 */
.L_x_9346:
        /* <DEDUP_REMOVED lines=12> */
.L_x_9353:
        /* <DEDUP_REMOVED lines=21> */
.L_x_9357:
[----:B------:R-:W-:Y:S05]  /*8400*/  BSYNC.RECONVERGENT B1 ;  /* 0x0000000000017941 */ /* 0x000fea0003800200 */
.L_x_9356:
[----:B------:R-:W-:Y:S01]  /*8410*/  IMAD.SHL.U32 R0, R0, 0x100000, RZ ;  /* 0x0010000000007824 */ /* 0x000fe200078e00ff */
[----:B------:R-:W-:-:S04]  /*8420*/  LEA R2, R2, 0x3b800000, 0x17 ;  /* 0x3b80000002027811 */ /* 0x000fc800078eb8ff */
[----:B------:R-:W-:-:S07]  /*8430*/  LOP3.LUT R0, R2, R0, R7, 0xfe, !PT ;  /* 0x0000000002007212 */ /* 0x000fce00078efe07 */
.L_x_9355:
[----:B------:R-:W-:Y:S05]  /*8440*/  BSYNC.RECONVERGENT B0 ;  /* 0x0000000000007941 */ /* 0x000fea0003800200 */
.L_x_9354:
[----:B------:R-:W-:Y:S01]  /*8450*/  F2FP.F16.F32.PACK_AB R0, RZ, R0 ;  /* 0x00000000ff00723e */ /* 0x000fe200000000ff */
[----:B------:R-:W-:Y:S06]  /*8460*/  BRA `(.L_x_9339) ;  /* 0x0000000400187947 */ /* 0x000fec0003800000 */
.L_x_9352:
        /* <DEDUP_REMOVED lines=21> */
.L_x_9361:
[----:B------:R-:W-:Y:S05]  /*85c0*/  BSYNC.RECONVERGENT B1 ;  /* 0x0000000000017941 */ /* 0x000fea0003800200 */
.L_x_9360:
[----:B------:R-:W-:Y:S02]  /*85d0*/  SHF.L.U32 R0, R0, 0x15, RZ ;  /* 0x0000001500007819 */ /* 0x000fe400000006ff */
[----:B------:R-:W-:-:S04]  /*85e0*/  LEA R2, R2, 0x37800000, 0x17 ;  /* 0x3780000002027811 */ /* 0x000fc800078eb8ff */
[----:B------:R-:W-:-:S07]  /*85f0*/  LOP3.LUT R0, R2, R0, R7, 0xfe, !PT ;  /* 0x0000000002007212 */ /* 0x000fce00078efe07 */
.L_x_9359:
[----:B------:R-:W-:Y:S05]  /*8600*/  BSYNC.RECONVERGENT B0 ;  /* 0x0000000000007941 */ /* 0x000fea0003800200 */
.L_x_9358:
[----:B------:R-:W-:Y:S01]  /*8610*/  F2FP.F16.F32.PACK_AB R0, RZ, R0 ;  /* 0x00000000ff00723e */ /* 0x000fe200000000ff */
[----:B------:R-:W-:Y:S06]  /*8620*/  BRA `(.L_x_9339) ;  /* 0x0000000000a87947 */ /* 0x000fec0003800000 */
.L_x_9351:
        /* <DEDUP_REMOVED lines=14> */
.L_x_9365:
[----:B------:R-:W-:Y:S05]  /*8710*/  BSYNC.RECONVERGENT B0 ;  /* 0x0000000000007941 */ /* 0x000fea0003800200 */
.L_x_9364:
[----:B------:R-:W-:Y:S01]  /*8720*/  F2FP.F16.F32.PACK_AB R0, RZ, R0 ;  /* 0x00000000ff00723e */ /* 0x000fe200000000ff */
[----:B------:R-:W-:Y:S06]  /*8730*/  BRA `(.L_x_9339) ;  /* 0x0000000000647947 */ /* 0x000fec0003800000 */
.L_x_9338:
        /* <DEDUP_REMOVED lines=16> */
.L_x_9366:
[----:B------:R-:W-:Y:S01]  /*8840*/  PRMT R0, RZ, 0x7610, R0 ;  /* 0x00007610ff007816 */ /* 0x000fe20000000000 */
[----:B------:R-:W-:Y:S06]  /*8850*/  BRA `(.L_x_9339) ;  /* 0x00000000001c7947 */ /* 0x000fec0003800000 */
.L_x_9363:
[----:B------:R-:W2:Y:S02]  /*8860*/  LDG.E.64 R2, desc[UR36][R2.64] ;  /* 0x0000002402027981 */ /* 0x000ea4000c1e1b00 */
[----:B--2---:R-:W0:Y:S02]  /*8870*/  I2F.U64 R0, R2 ;  /* 0x0000000200007312 */ /* 0x004e240000301000 */
[----:B0-----:R-:W-:Y:S01]  /*8880*/  F2FP.F16.F32.PACK_AB R0, RZ, R0 ;  /* 0x00000000ff00723e */ /* 0x001fe200000000ff */
[----:B------:R-:W-:Y:S06]  /*8890*/  BRA `(.L_x_9339) ;  /* 0x00000000000c7947 */ /* 0x000fec0003800000 */
.L_x_9362:
[----:B------:R-:W2:Y:S02]  /*88a0*/  LDG.E R2, desc[UR36][R2.64] ;  /* 0x0000002402027981 */ /* 0x000ea4000c1e1900 */
[----:B--2---:R-:W-:-:S04]  /*88b0*/  I2FP.F32.U32 R0, R2 ;  /* 0x0000000200007245 */ /* 0x004fc80000201000 */
[----:B------:R-:W-:-:S07]  /*88c0*/  F2FP.F16.F32.PACK_AB R0, RZ, R0 ;  /* 0x00000000ff00723e */ /* 0x000fce00000000ff */
.L_x_9339:
        /* <DEDUP_REMOVED lines=23> */
.L_x_9370:
[----:B------:R-:W-:-:S06]  /*8a40*/  HADD2.F32 R5, -RZ, R4.H0_H0 ;  /* 0x20000004ff057230 */ /* 0x000fcc0000004100 */
[----:B------:R-:W0:Y:S02]  /*8a50*/  F2I.S64.TRUNC R4, R5 ;  /* 0x0000000500047311 */ /* 0x000e24000020d900 */
[----:B0-----:R4:W-:Y:S01]  /*8a60*/  STG.E.U8 desc[UR36][R2.64], R4 ;  /* 0x0000000402007986 */ /* 0x0019e2000c101124 */
[----:B------:R-:W-:Y:S05]  /*8a70*/  BRA `(.L_x_9372) ;  /* 0x0000000c006c7947 */ /* 0x000fea0003800000 */
.L_x_9369:
        /* <DEDUP_REMOVED lines=10> */
.L_x_9374:
[----:B------:R-:W-:-:S04]  /*8b20*/  HADD2.F32 R4, -RZ, R4.H0_H0 ;  /* 0x20000004ff047230 */ /* 0x000fc80000004100 */
[----:B------:R-:W0:Y:S02]  /*8b30*/  F2I.FTZ.TRUNC.NTZ R5, R4 ;  /* 0x0000000400057305 */ /* 0x000e24000021f100 */
[----:B0-----:R2:W-:Y:S01]  /*8b40*/  STG.E desc[UR36][R2.64], R5 ;  /* 0x0000000502007986 */ /* 0x0015e2000c101924 */
[----:B------:R-:W-:Y:S05]  /*8b50*/  BRA `(.L_x_9372) ;  /* 0x0000000c00347947 */ /* 0x000fea0003800000 */
.L_x_9373:
[----:B------:R-:W-:-:S04]  /*8b60*/  HADD2.F32 R4, -RZ, R4.H0_H0 ;  /* 0x20000004ff047230 */ /* 0x000fc80000004100 */
[----:B------:R-:W0:Y:S02]  /*8b70*/  F2I.FTZ.TRUNC.NTZ R5, R4 ;  /* 0x0000000400057305 */ /* 0x000e24000021f100 */
[----:B0-----:R0:W-:Y:S01]  /*8b80*/  STG.E.U16 desc[UR36][R2.64], R5 ;  /* 0x0000000502007986 */ /* 0x0011e2000c101524 */
[----:B------:R-:W-:Y:S05]  /*8b90*/  BRA `(.L_x_9372) ;  /* 0x0000000c00247947 */ /* 0x000fea0003800000 */
.L_x_9368:
        /* <DEDUP_REMOVED lines=9> */
.L_x_9376:
[----:B------:R0:W-:Y:S01]  /*8c30*/  STG.E.U16 desc[UR36][R2.64], R4 ;  /* 0x0000000402007986 */ /* 0x0001e2000c101524 */
[----:B------:R-:W-:Y:S05]  /*8c40*/  BRA `(.L_x_9372) ;  /* 0x0000000800f87947 */ /* 0x000fea0003800000 */
.L_x_9375:
        /* <DEDUP_REMOVED lines=10> */
.L_x_9378:
[----:B------:R-:W-:-:S05]  /*8cf0*/  HADD2.F32 R0, -RZ, R4.H0_H0 ;  /* 0x20000004ff007230 */ /* 0x000fca0000004100 */
[----:B------:R-:W-:-:S04]  /*8d00*/  F2FP.F16.F32.PACK_AB R0, RZ, R0 ;  /* 0x00000000ff00723e */ /* 0x000fc800000000ff */
[----:B------:R-:W-:-:S05]  /*8d10*/  PRMT R0, R0, 0x5410, RZ ;  /* 0x0000541000007816 */ /* 0x000fca00000000ff */
[----:B------:R0:W-:Y:S01]  /*8d20*/  STG.E desc[UR36][R2.64], R0 ;  /* 0x0000000002007986 */ /* 0x0001e2000c101924 */
[----:B------:R-:W-:Y:S05]  /*8d30*/  BRA `(.L_x_9372) ;  /* 0x0000000800bc7947 */ /* 0x000fea0003800000 */
.L_x_9377:
[----:B------:R-:W-:-:S05]  /*8d40*/  HADD2.F32 R4, -RZ, R4.H0_H0 ;  /* 0x20000004ff047230 */ /* 0x000fca0000004100 */
[----:B------:R-:W-:-:S06]  /*8d50*/  FMUL.FTZ R4, R4, 1 ;  /* 0x3f80000004047820 */ /* 0x000fcc0000410000 */
[----:B------:R-:W0:Y:S02]  /*8d60*/  F2F.F64.F32 R4, R4 ;  /* 0x0000000400047310 */ /* 0x000e240000201800 */
[----:B0-----:R0:W-:Y:S01]  /*8d70*/  STG.E.64 desc[UR36][R2.64], R4 ;  /* 0x0000000402007986 */ /* 0x0011e2000c101b24 */
[----:B------:R-:W-:Y:S05]  /*8d80*/  BRA `(.L_x_9372) ;  /* 0x0000000800a87947 */ /* 0x000fea0003800000 */
.L_x_9367:
        /* <DEDUP_REMOVED lines=14> */
.L_x_9382:
        /* <DEDUP_REMOVED lines=18> */
.L_x_9385:
[----:B------:R-:W-:-:S04]  /*8f90*/  SHF.R.U32.HI R5, RZ, 0x18, R5 ;  /* 0x00000018ff057819 */ /* 0x000fc80000011605 */
[----:B------:R-:W-:-:S07]  /*8fa0*/  LOP3.LUT R0, R0, 0x80, R5, 0xf8, !PT ;  /* 0x0000008000007812 */ /* 0x000fce00078ef805 */
.L_x_9384:
[----:B------:R-:W-:Y:S05]  /*8fb0*/  BSYNC.RECONVERGENT B0 ;  /* 0x0000000000007941 */ /* 0x000fea0003800200 */
.L_x_9383:
[----:B------:R0:W-:Y:S01]  /*8fc0*/  STG.E.U8 desc[UR36][R2.64], R0 ;  /* 0x0000000002007986 */ /* 0x0001e2000c101124 */
[----:B------:R-:W-:Y:S05]  /*8fd0*/  BRA `(.L_x_9372) ;  /* 0x0000000800147947 */ /* 0x000fea0003800000 */
.L_x_9381:
        /* <DEDUP_REMOVED lines=18> */
.L_x_9388:
[----:B------:R-:W-:-:S04]  /*9100*/  SHF.R.U32.HI R5, RZ, 0x18, R5 ;  /* 0x00000018ff057819 */ /* 0x000fc80000011605 */
[----:B------:R-:W-:-:S07]  /*9110*/  LOP3.LUT R0, R0, 0x80, R5, 0xf8, !PT ;  /* 0x0000008000007812 */ /* 0x000fce00078ef805 */
.L_x_9387:
[----:B------:R-:W-:Y:S05]  /*9120*/  BSYNC.RECONVERGENT B0 ;  /* 0x0000000000007941 */ /* 0x000fea0003800200 */
.L_x_9386:
[----:B------:R0:W-:Y:S01]  /*9130*/  STG.E.U8 desc[UR36][R2.64], R0 ;  /* 0x0000000002007986 */ /* 0x0001e2000c101124 */
[----:B------:R-:W-:Y:S05]  /*9140*/  BRA `(.L_x_9372) ;  /* 0x0000000400b87947 */ /* 0x000fea0003800000 */
.L_x_9380:
        /* <DEDUP_REMOVED lines=22> */
.L_x_9390:
[----:B------:R-:W-:-:S06]  /*92b0*/  HADD2.F32 R4, -RZ, R4.H0_H0 ;  /* 0x20000004ff047230 */ /* 0x000fcc0000004100 */
[----:B------:R-:W0:Y:S02]  /*92c0*/  F2I.U64.TRUNC R4, R4 ;  /* 0x0000000400047311 */ /* 0x000e24000020d800 */
[----:B0-----:R0:W-:Y:S01]  /*92d0*/  STG.E.64 desc[UR36][R2.64], R4 ;  /* 0x0000000402007986 */ /* 0x0011e2000c101b24 */
[----:B------:R-:W-:Y:S05]  /*92e0*/  BRA `(.L_x_9372) ;  /* 0x0000000400507947 */ /* 0x000fea0003800000 */
.L_x_9389:
[----:B------:R-:W-:-:S04]  /*92f0*/  HADD2.F32 R4, -RZ, R4.H0_H0 ;  /* 0x20000004ff047230 */ /* 0x000fc80000004100 */
[----:B------:R-:W0:Y:S02]  /*9300*/  F2I.FTZ.U32.TRUNC.NTZ R5, R4 ;  /* 0x0000000400057305 */ /* 0x000e24000021f000 */
[----:B0-----:R0:W-:Y:S01]  /*9310*/  STG.E desc[UR36][R2.64], R5 ;  /* 0x0000000502007986 */ /* 0x0011e2000c101924 */
[----:B------:R-:W-:Y:S05]  /*9320*/  BRA `(.L_x_9372) ;  /* 0x0000000400407947 */ /* 0x000fea0003800000 */
.L_x_9379:
        /* <DEDUP_REMOVED lines=11> */
.L_x_9392:
[----:B------:R-:W-:Y:S01]  /*93e0*/  HADD2.F32 R4, -RZ, R4.H0_H0 ;  /* 0x20000004ff047230 */ /* 0x000fe20000004100 */
[----:B------:R-:W-:-:S04]  /*93f0*/  CS2R R6, SRZ ;  /* 0x0000000000067805 */ /* 0x000fc8000001ff00 */
[----:B------:R-:W-:-:S06]  /*9400*/  FMUL.FTZ R4, R4, 1 ;  /* 0x3f80000004047820 */ /* 0x000fcc0000410000 */
[----:B------:R-:W0:Y:S02]  /*9410*/  F2F.F64.F32 R4, R4 ;  /* 0x0000000400047310 */ /* 0x000e240000201800 */
[----:B0-----:R0:W-:Y:S01]  /*9420*/  STG.E.128 desc[UR36][R2.64], R4 ;  /* 0x0000000402007986 */ /* 0x0011e2000c101d24 */
[----:B------:R-:W-:Y:S05]  /*9430*/  BRA `(.L_x_9372) ;  /* 0x0000000000fc7947 */ /* 0x000fea0003800000 */
.L_x_9391:
[----:B------:R-:W-:-:S09]  /*9440*/  UISETP.NE.AND UP0, UPT, UR4, 0xf, UPT ;  /* 0x0000000f0400788c */ /* 0x000fd2000bf05270 */
[----:B------:R-:W-:Y:S05]  /*9450*/  BRA.U !UP0, `(.L_x_9393) ;  /* 0x0000000108e87547 */ /* 0x000fea000b800000 */
[----:B------:R-:W-:-:S09]  /*9460*/  UISETP.NE.AND UP0, UPT, UR4, 0x17, UPT ;  /* 0x000000170400788c */ /* 0x000fd2000bf05270 */
[----:B------:R-:W-:Y:S05]  /*9470*/  BRA.U !UP0, `(.L_x_9394) ;  /* 0x0000000108907547 */ /* 0x000fea000b800000 */
[----:B------:R-:W-:-:S09]  /*9480*/  UISETP.NE.AND UP0, UPT, UR4, 0x18, UPT ;  /* 0x000000180400788c */ /* 0x000fd2000bf05270 */
[----:B------:R-:W-:Y:S05]  /*9490*/  BRA.U !UP0, `(.L_x_9395) ;  /* 0x0000000108447547 */ /* 0x000fea000b800000 */
.L_x_9371:
        /* <DEDUP_REMOVED lines=16> */
.L_x_9396:
[----:B------:R-:W-:Y:S05]  /*95a0*/  BRA `(.L_x_9372) ;  /* 0x0000000000a07947 */ /* 0x000fea0003800000 */
.L_x_9395:
        /* <DEDUP_REMOVED lines=13> */
.L_x_9398:
[----:B------:R-:W-:Y:S05]  /*9680*/  BSYNC.RECONVERGENT B0 ;  /* 0x0000000000007941 */ /* 0x000fea0003800200 */
.L_x_9397:
[----:B------:R-:W-:-:S05]  /*9690*/  LOP3.LUT R5, R0, 0x80, R5, 0xf8, !PT ;  /* 0x0000008000057812 */ /* 0x000fca00078ef805 */
[----:B------:R0:W-:Y:S01]  /*96a0*/  STG.E.U8 desc[UR36][R2.64], R5 ;  /* 0x0000000502007986 */ /* 0x0001e2000c101124 */
[----:B------:R-:W-:Y:S05]  /*96b0*/  BRA `(.L_x_9372) ;  /* 0x00000000005c7947 */ /* 0x000fea0003800000 */
.L_x_9394:
        /* <DEDUP_REMOVED lines=12> */
.L_x_9400:
[----:B------:R-:W-:Y:S02]  /*9780*/  ISETP.GT.U32.AND P0, PT, R4, 0x7f800000, PT ;  /* 0x7f8000000400780c */ /* 0x000fe40003f04070 */
[----:B------:R-:W-:-:S04]  /*9790*/  MOV R0, 0x7f ;  /* 0x0000007f00007802 */ /* 0x000fc80000000f00 */
[----:B------:R-:W-:-:S07]  /*97a0*/  SEL R0, R0, 0x7c, P0 ;  /* 0x0000007c00007807 */ /* 0x000fce0000000000 */
.L_x_9401:
[----:B------:R-:W-:Y:S05]  /*97b0*/  BSYNC.RECONVERGENT B0 ;  /* 0x0000000000007941 */ /* 0x000fea0003800200 */
.L_x_9399:
[----:B------:R-:W-:-:S04]  /*97c0*/  SHF.R.U32.HI R5, RZ, 0x18, R5 ;  /* 0x00000018ff057819 */ /* 0x000fc80000011605 */
[----:B------:R-:W-:-:S05]  /*97d0*/  LOP3.LUT R5, R0, 0x80, R5, 0xf8, !PT ;  /* 0x0000008000057812 */ /* 0x000fca00078ef805 */
[----:B------:R0:W-:Y:S01]  /*97e0*/  STG.E.U8 desc[UR36][R2.64], R5 ;  /* 0x0000000502007986 */ /* 0x0001e2000c101124 */
[----:B------:R-:W-:Y:S05]  /*97f0*/  BRA `(.L_x_9372) ;  /* 0x00000000000c7947 */ /* 0x000fea0003800000 */
.L_x_9393:
[----:B------:R-:W-:-:S05]  /*9800*/  HADD2.F32 R0, -RZ, R4.H0_H0 ;  /* 0x20000004ff007230 */ /* 0x000fca0000004100 */
[----:B------:R-:W-:-:S05]  /*9810*/  F2FP.BF16.F32.PACK_AB R0, RZ, R0 ;  /* 0x00000000ff00723e */ /* 0x000fca00000010ff */
[----:B------:R0:W-:Y:S02]  /*9820*/  STG.E.U16 desc[UR36][R2.64], R0 ;  /* 0x0000000002007986 */ /* 0x0001e4000c101524 */
.L_x_9372:
[----:B------:R-:W-:-:S07]  /*9830*/  VIADD R17, R17, 0x80 ;  /* 0x0000008011117836 */ /* 0x000fce0000000000 */
.L_x_9332:
[----:B------:R-:W-:Y:S05]  /*9840*/  BSYNC.RECONVERGENT B6 ;  /* 0x0000000000067941 */ /* 0x000fea0003800200 */
.L_x_9331:
        /* <DEDUP_REMOVED lines=306> */
.L_x_9402:
        /* <DEDUP_REMOVED lines=20> */
.L_x_9406:
[----:B------:R-:W2:Y:S02]  /*acb0*/  LDG.E.U8 R2, desc[UR36][R2.64] ;  /* 0x0000002402027981 */ /* 0x000ea4000c1e1100 */
[----:B--2---:R-:W-:-:S04]  /*acc0*/  I2FP.F32.U32 R0, R2 ;  /* 0x0000000200007245 */ /* 0x004fc80000201000 */
[----:B------:R-:W-:Y:S01]  /*acd0*/  F2FP.F16.F32.PACK_AB R0, RZ, R0 ;  /* 0x00000000ff00723e */ /* 0x000fe200000000ff */
[----:B------:R-:W-:Y:S06]  /*ace0*/  BRA `(.L_x_9408) ;  /* 0x0000000c009c7947 */ /* 0x000fec0003800000 */
.L_x_9405:
        /* <DEDUP_REMOVED lines=10> */
.L_x_9410:
[----:B------:R-:W2:Y:S02]  /*ad90*/  LDG.E R2, desc[UR36][R2.64] ;  /* 0x0000002402027981 */ /* 0x000ea4000c1e1900 */
[----:B--2---:R-:W-:-:S04]  /*ada0*/  I2FP.F32.S32 R0, R2 ;  /* 0x0000000200007245 */ /* 0x004fc80000201400 */
[----:B------:R-:W-:Y:S01]  /*adb0*/  F2FP.F16.F32.PACK_AB R0, RZ, R0 ;  /* 0x00000000ff00723e */ /* 0x000fe200000000ff */
[----:B------:R-:W-:Y:S06]  /*adc0*/  BRA `(.L_x_9408) ;  /* 0x0000000c00647947 */ /* 0x000fec0003800000 */
.L_x_9409:
[----:B------:R-:W2:Y:S02]  /*add0*/  LDG.E.U16 R2, desc[UR36][R2.64] ;  /* 0x0000002402027981 */ /* 0x000ea4000c1e1500 */
[----:B--2---:R-:W0:Y:S02]  /*ade0*/  I2F.S16 R0, R2 ;  /* 0x0000000200007306 */ /* 0x004e240000101400 */
[----:B0-----:R-:W-:Y:S01]  /*adf0*/  F2FP.F16.F32.PACK_AB R0, RZ, R0 ;  /* 0x00000000ff00723e */ /* 0x001fe200000000ff */
[----:B------:R-:W-:Y:S06]  /*ae00*/  BRA `(.L_x_9408) ;  /* 0x0000000c00547947 */ /* 0x000fec0003800000 */
.L_x_9404:
        /* <DEDUP_REMOVED lines=9> */
.L_x_9412:
[----:B------:R1:W5:Y:S01]  /*aea0*/  LDG.E.U16 R0, desc[UR36][R2.64] ;  /* 0x0000002402007981 */ /* 0x000362000c1e1500 */
[----:B------:R-:W-:Y:S05]  /*aeb0*/  BRA `(.L_x_9408) ;  /* 0x0000000c00287947 */ /* 0x000fea0003800000 */
.L_x_9411:
        /* <DEDUP_REMOVED lines=9> */
.L_x_9414:
[----:B------:R0:W5:Y:S01]  /*af50*/  LDG.E.U16 R0, desc[UR36][R2.64] ;  /* 0x0000002402007981 */ /* 0x000162000c1e1500 */
[----:B------:R-:W-:Y:S05]  /*af60*/  BRA `(.L_x_9408) ;  /* 0x0000000800fc7947 */ /* 0x000fea0003800000 */
.L_x_9413:
        /* <DEDUP_REMOVED lines=12> */
.L_x_9403:
        /* <DEDUP_REMOVED lines=13> */
.L_x_9417:
        /* <DEDUP_REMOVED lines=12> */
.L_x_9416:
        /* <DEDUP_REMOVED lines=27> */
.L_x_9419:
        /* <DEDUP_REMOVED lines=13> */
.L_x_9418:
[----:B------:R-:W2:Y:S02]  /*b440*/  LDG.E.U16 R0, desc[UR36][R2.64] ;  /* 0x0000002402007981 */ /* 0x000ea4000c1e1500 */
[----:B--2---:R-:W-:-:S04]  /*b450*/  SHF.L.U32 R0, R0, 0x10, RZ ;  /* 0x0000001000007819 */ /* 0x004fc800000006ff */
[----:B------:R-:W-:Y:S01]  /*b460*/  F2FP.F16.F32.PACK_AB R0, RZ, R0 ;  /* 0x00000000ff00723e */ /* 0x000fe200000000ff */
[----:B------:R-:W-:Y:S06]  /*b470*/  BRA `(.L_x_9408) ;  /* 0x0000000400b87947 */ /* 0x000fec0003800000 */
.L_x_9415:
        /* <DEDUP_REMOVED lines=12> */
.L_x_9422:
        /* <DEDUP_REMOVED lines=21> */
.L_x_9426:
[----:B------:R-:W-:Y:S05]  /*b690*/  BSYNC.RECONVERGENT B1 ;  /* 0x0000000000017941 */ /* 0x000fea0003800200 */
.L_x_9425:
[----:B------:R-:W-:Y:S01]  /*b6a0*/  IMAD.SHL.U32 R0, R0, 0x100000, RZ ;  /* 0x0010000000007824 */ /* 0x000fe200078e00ff */
[----:B------:R-:W-:-:S04]  /*b6b0*/  LEA R2, R2, 0x3b800000, 0x17 ;  /* 0x3b80000002027811 */ /* 0x000fc800078eb8ff */
[----:B------:R-:W-:-:S07]  /*b6c0*/  LOP3.LUT R0, R2, R0, R7, 0xfe, !PT ;  /* 0x0000000002007212 */ /* 0x000fce00078efe07 */
.L_x_9424:
[----:B------:R-:W-:Y:S05]  /*b6d0*/  BSYNC.RECONVERGENT B0 ;  /* 0x0000000000007941 */ /* 0x000fea0003800200 */
.L_x_9423:
[----:B------:R-:W-:Y:S01]  /*b6e0*/  F2FP.F16.F32.PACK_AB R0, RZ, R0 ;  /* 0x00000000ff00723e */ /* 0x000fe200000000ff */
[----:B------:R-:W-:Y:S06]  /*b6f0*/  BRA `(.L_x_9408) ;  /* 0x0000000400187947 */ /* 0x000fec0003800000 */
.L_x_9421:
        /* <DEDUP_REMOVED lines=21> */
.L_x_9430:
[----:B------:R-:W-:Y:S05]  /*b850*/  BSYNC.RECONVERGENT B1 ;  /* 0x0000000000017941 */ /* 0x000fea0003800200 */
.L_x_9429:
[----:B------:R-:W-:Y:S02]  /*b860*/  SHF.L.U32 R0, R0, 0x15, RZ ;  /* 0x0000001500007819 */ /* 0x000fe400000006ff */
[----:B------:R-:W-:-:S04]  /*b870*/  LEA R2, R2, 0x37800000, 0x17 ;  /* 0x3780000002027811 */ /* 0x000fc800078eb8ff */
[----:B------:R-:W-:-:S07]  /*b880*/  LOP3.LUT R0, R2, R0, R7, 0xfe, !PT ;  /* 0x0000000002007212 */ /* 0x000fce00078efe07 */
.L_x_9428:
[----:B------:R-:W-:Y:S05]  /*b890*/  BSYNC.RECONVERGENT B0 ;  /* 0x0000000000007941 */ /* 0x000fea0003800200 */
.L_x_9427:
[----:B------:R-:W-:Y:S01]  /*b8a0*/  F2FP.F16.F32.PACK_AB R0, RZ, R0 ;  /* 0x00000000ff00723e */ /* 0x000fe200000000ff */
[----:B------:R-:W-:Y:S06]  /*b8b0*/  BRA `(.L_x_9408) ;  /* 0x0000000000a87947 */ /* 0x000fec0003800000 */
.L_x_9420:
        /* <DEDUP_REMOVED lines=14> */
.L_x_9434:
[----:B------:R-:W-:Y:S05]  /*b9a0*/  BSYNC.RECONVERGENT B0 ;  /* 0x0000000000007941 */ /* 0x000fea0003800200 */
.L_x_9433:
[----:B------:R-:W-:Y:S01]  /*b9b0*/  F2FP.F16.F32.PACK_AB R0, RZ, R0 ;  /* 0x00000000ff00723e */ /* 0x000fe200000000ff */
[----:B------:R-:W-:Y:S06]  /*b9c0*/  BRA `(.L_x_9408) ;  /* 0x0000000000647947 */ /* 0x000fec0003800000 */
.L_x_9407:
        /* <DEDUP_REMOVED lines=16> */
.L_x_9435:
[----:B------:R-:W-:Y:S01]  /*bad0*/  PRMT R0, RZ, 0x7610, R0 ;  /* 0x00007610ff007816 */ /* 0x000fe20000000000 */
[----:B------:R-:W-:Y:S06]  /*bae0*/  BRA `(.L_x_9408) ;  /* 0x00000000001c7947 */ /* 0x000fec0003800000 */
.L_x_9432:
[----:B------:R-:W2:Y:S02]  /*baf0*/  LDG.E.64 R2, desc[UR36][R2.64] ;  /* 0x0000002402027981 */ /* 0x000ea4000c1e1b00 */
[----:B--2---:R-:W0:Y:S02]  /*bb00*/  I2F.U64 R0, R2 ;  /* 0x0000000200007312 */ /* 0x004e240000301000 */
[----:B0-----:R-:W-:Y:S01]  /*bb10*/  F2FP.F16.F32.PACK_AB R0, RZ, R0 ;  /* 0x00000000ff00723e */ /* 0x001fe200000000ff */
[----:B------:R-:W-:Y:S06]  /*bb20*/  BRA `(.L_x_9408) ;  /* 0x00000000000c7947 */ /* 0x000fec0003800000 */
.L_x_9431:
[----:B------:R-:W2:Y:S02]  /*bb30*/  LDG.E R2, desc[UR36][R2.64] ;  /* 0x0000002402027981 */ /* 0x000ea4000c1e1900 */
[----:B--2---:R-:W-:-:S04]  /*bb40*/  I2FP.F32.U32 R0, R2 ;  /* 0x0000000200007245 */ /* 0x004fc80000201000 */
[----:B------:R-:W-:-:S07]  /*bb50*/  F2FP.F16.F32.PACK_AB R0, RZ, R0 ;  /* 0x00000000ff00723e */ /* 0x000fce00000000ff */
.L_x_9408:
[----:B------:R-:W2:Y:S01]  /*bb60*/  LDCU UR4, c[0x0][0x590] ;  /* 0x0000b200ff0477ac */ /* 0x000ea20008000800 */
[----:B-----5:R-:W-:-:S05]  /*bb70*/  HADD2.F32 R0, -RZ, R0.H0_H0 ;  /* 0x20000000ff007230 */ /* 0x020fca0000004100 */
[----:B--2---:R-:W-:Y:S01]  /*bb80*/  FMUL.FTZ R0, R0, UR4 ;  /* 0x0000000400007c20 */ /* 0x004fe20008410000 */
[----:B------:R-:W-:-:S04]  /*bb90*/  UPRMT UR4, UR41, 0x9910, URZ ;  /* 0x0000991029047896 */ /* 0x000fc800080000ff */
[----:B------:R-:W-:Y:S01]  /*bba0*/  UISETP.GT.AND UP0, UPT, UR4, 0x9, UPT ;  /* 0x000000090400788c */ /* 0x000fe2000bf04270 */
[----:B------:R-:W0:Y:S02]  /*bbb0*/  FRND.TRUNC R0, R0 ;  /* 0x0000000000007307 */ /* 0x000e24000020d000 */
[----:B01----:R-:W-:-:S06]  /*bbc0*/  F2FP.F16.F32.PACK_AB R2, RZ, R0 ;  /* 0x00000000ff02723e */ /* 0x003fcc00000000ff */
        /* <DEDUP_REMOVED lines=13> */
.L_x_9439:
[----:B------:R-:W-:-:S06]  /*bca0*/  HADD2.F32 R3, -RZ, R2.H0_H0 ;  /* 0x20000002ff037230 */ /* 0x000fcc0000004100 */
[----:B------:R-:W0:Y:S02]  /*bcb0*/  F2I.S64.TRUNC R2, R3 ;  /* 0x0000000300027311 */ /* 0x000e24000020d900 */
[----:B0-----:R-:W-:Y:S01]  /*bcc0*/  STG.E.U8 desc[UR36][R16.64], R2 ;  /* 0x0000000210007986 */ /* 0x001fe2000c101124 */
[----:B------:R-:W-:Y:S05]  /*bcd0*/  EXIT ;  /* 0x000000000000794d */ /* 0x000fea0003800000 */
.L_x_9438:
        /* <DEDUP_REMOVED lines=10> */
.L_x_9442:
[----:B------:R-:W-:-:S04]  /*bd80*/  HADD2.F32 R2, -RZ, R2.H0_H0 ;  /* 0x20000002ff027230 */ /* 0x000fc80000004100 */
[----:B------:R-:W0:Y:S02]  /*bd90*/  F2I.FTZ.TRUNC.NTZ R3, R2 ;  /* 0x0000000200037305 */ /* 0x000e24000021f100 */
[----:B0-----:R-:W-:Y:S01]  /*bda0*/  STG.E desc[UR36][R16.64], R3 ;  /* 0x0000000310007986 */ /* 0x001fe2000c101924 */
[----:B------:R-:W-:Y:S05]  /*bdb0*/  EXIT ;  /* 0x000000000000794d */ /* 0x000fea0003800000 */
.L_x_9441:
[----:B------:R-:W-:-:S04]  /*bdc0*/  HADD2.F32 R2, -RZ, R2.H0_H0 ;  /* 0x20000002ff027230 */ /* 0x000fc80000004100 */
[----:B------:R-:W0:Y:S02]  /*bdd0*/  F2I.FTZ.TRUNC.NTZ R3, R2 ;  /* 0x0000000200037305 */ /* 0x000e24000021f100 */
[----:B0-----:R-:W-:Y:S01]  /*bde0*/  STG.E.U16 desc[UR36][R16.64], R3 ;  /* 0x0000000310007986 */ /* 0x001fe2000c101524 */
[----:B------:R-:W-:Y:S05]  /*bdf0*/  EXIT ;  /* 0x000000000000794d */ /* 0x000fea0003800000 */
.L_x_9437:
        /* <DEDUP_REMOVED lines=9> */
.L_x_9444:
[----:B------:R-:W-:Y:S01]  /*be90*/  STG.E.U16 desc[UR36][R16.64], R2 ;  /* 0x0000000210007986 */ /* 0x000fe2000c101524 */
[----:B------:R-:W-:Y:S05]  /*bea0*/  EXIT ;  /* 0x000000000000794d */ /* 0x000fea0003800000 */
.L_x_9443:
        /* <DEDUP_REMOVED lines=10> */
.L_x_9446:
[----:B------:R-:W-:-:S05]  /*bf50*/  HADD2.F32 R0, -RZ, R2.H0_H0 ;  /* 0x20000002ff007230 */ /* 0x000fca0000004100 */
[----:B------:R-:W-:-:S04]  /*bf60*/  F2FP.F16.F32.PACK_AB R0, RZ, R0 ;  /* 0x00000000ff00723e */ /* 0x000fc800000000ff */
[----:B------:R-:W-:-:S05]  /*bf70*/  PRMT R0, R0, 0x5410, RZ ;  /* 0x0000541000007816 */ /* 0x000fca00000000ff */
[----:B------:R-:W-:Y:S01]  /*bf80*/  STG.E desc[UR36][R16.64], R0 ;  /* 0x0000000010007986 */ /* 0x000fe2000c101924 */
[----:B------:R-:W-:Y:S05]  /*bf90*/  EXIT ;  /* 0x000000000000794d */ /* 0x000fea0003800000 */
.L_x_9445:
[----:B------:R-:W-:-:S05]  /*bfa0*/  HADD2.F32 R2, -RZ, R2.H0_H0 ;  /* 0x20000002ff027230 */ /* 0x000fca0000004100 */
[----:B------:R-:W-:-:S06]  /*bfb0*/  FMUL.FTZ R2, R2, 1 ;  /* 0x3f80000002027820 */ /* 0x000fcc0000410000 */
[----:B------:R-:W0:Y:S02]  /*bfc0*/  F2F.F64.F32 R2, R2 ;  /* 0x0000000200027310 */ /* 0x000e240000201800 */
[----:B0-----:R-:W-:Y:S01]  /*bfd0*/  STG.E.64 desc[UR36][R16.64], R2 ;  /* 0x0000000210007986 */ /* 0x001fe2000c101b24 */
[----:B------:R-:W-:Y:S05]  /*bfe0*/  EXIT ;  /* 0x000000000000794d */ /* 0x000fea0003800000 */
.L_x_9436:
        /* <DEDUP_REMOVED lines=14> */
.L_x_9450:
        /* <DEDUP_REMOVED lines=17> */
.L_x_9453:
[----:B------:R-:W-:-:S04]  /*c1e0*/  SHF.R.U32.HI R3, RZ, 0x18, R3 ;  /* 0x00000018ff037819 */ /* 0x000fc80000011603 */
[----:B------:R-:W-:-:S04]  /*c1f0*/  LOP3.LUT R0, R0, 0x80, R3, 0xf8, !PT ;  /* 0x0000008000007812 */ /* 0x000fc800078ef803 */
[----:B------:R-:W-:-:S07]  /*c200*/  PRMT R8, R0, 0x7610, R8 ;  /* 0x0000761000087816 */ /* 0x000fce0000000008 */
.L_x_9452:
[----:B------:R-:W-:Y:S05]  /*c210*/  BSYNC.RECONVERGENT B0 ;  /* 0x0000000000007941 */ /* 0x000fea0003800200 */
.L_x_9451:
[----:B------:R-:W-:Y:S01]  /*c220*/  STG.E.U8 desc[UR36][R16.64], R8 ;  /* 0x0000000810007986 */ /* 0x000fe2000c101124 */
[----:B------:R-:W-:Y:S05]  /*c230*/  EXIT ;  /* 0x000000000000794d */ /* 0x000fea0003800000 */
.L_x_9449:
        /* <DEDUP_REMOVED lines=17> */
.L_x_9456:
[----:B------:R-:W-:-:S04]  /*c350*/  SHF.R.U32.HI R3, RZ, 0x18, R3 ;  /* 0x00000018ff037819 */ /* 0x000fc80000011603 */
[----:B------:R-:W-:-:S04]  /*c360*/  LOP3.LUT R0, R0, 0x80, R3, 0xf8, !PT ;  /* 0x0000008000007812 */ /* 0x000fc800078ef803 */
[----:B------:R-:W-:-:S07]  /*c370*/  PRMT R8, R0, 0x7610, R8 ;  /* 0x0000761000087816 */ /* 0x000fce0000000008 */
.L_x_9455:
[----:B------:R-:W-:Y:S05]  /*c380*/  BSYNC.RECONVERGENT B0 ;  /* 0x0000000000007941 */ /* 0x000fea0003800200 */
.L_x_9454:
[----:B------:R-:W-:Y:S01]  /*c390*/  STG.E.U8 desc[UR36][R16.64], R8 ;  /* 0x0000000810007986 */ /* 0x000fe2000c101124 */
[----:B------:R-:W-:Y:S05]  /*c3a0*/  EXIT ;  /* 0x000000000000794d */ /* 0x000fea0003800000 */
.L_x_9448:
        /* <DEDUP_REMOVED lines=22> */
.L_x_9458:
[----:B------:R-:W-:-:S06]  /*c510*/  HADD2.F32 R2, -RZ, R2.H0_H0 ;  /* 0x20000002ff027230 */ /* 0x000fcc0000004100 */
[----:B------:R-:W0:Y:S02]  /*c520*/  F2I.U64.TRUNC R2, R2 ;  /* 0x0000000200027311 */ /* 0x000e24000020d800 */
[----:B0-----:R-:W-:Y:S01]  /*c530*/  STG.E.64 desc[UR36][R16.64], R2 ;  /* 0x0000000210007986 */ /* 0x001fe2000c101b24 */
[----:B------:R-:W-:Y:S05]  /*c540*/  EXIT ;  /* 0x000000000000794d */ /* 0x000fea0003800000 */
.L_x_9457:
[----:B------:R-:W-:-:S04]  /*c550*/  HADD2.F32 R2, -RZ, R2.H0_H0 ;  /* 0x20000002ff027230 */ /* 0x000fc80000004100 */
[----:B------:R-:W0:Y:S02]  /*c560*/  F2I.FTZ.U32.TRUNC.NTZ R3, R2 ;  /* 0x0000000200037305 */ /* 0x000e24000021f000 */
[----:B0-----:R-:W-:Y:S01]  /*c570*/  STG.E desc[UR36][R16.64], R3 ;  /* 0x0000000310007986 */ /* 0x001fe2000c101924 */
[----:B------:R-:W-:Y:S05]  /*c580*/  EXIT ;  /* 0x000000000000794d */ /* 0x000fea0003800000 */
.L_x_9447:
        /* <DEDUP_REMOVED lines=11> */
.L_x_9460:
[----:B------:R-:W-:Y:S01]  /*c640*/  HADD2.F32 R2, -RZ, R2.H0_H0 ;  /* 0x20000002ff027230 */ /* 0x000fe20000004100 */
[----:B------:R-:W-:-:S04]  /*c650*/  CS2R R6, SRZ ;  /* 0x0000000000067805 */ /* 0x000fc8000001ff00 */
[----:B------:R-:W-:-:S04]  /*c660*/  FMUL.FTZ R2, R2, 1 ;  /* 0x3f80000002027820 */ /* 0x000fc80000410000 */
[----:B------:R-:W0:Y:S02]  /*c670*/  F2F.F64.F32 R4, R2 ;  /* 0x0000000200047310 */ /* 0x000e240000201800 */
[----:B0-----:R-:W-:Y:S01]  /*c680*/  STG.E.128 desc[UR36][R16.64], R4 ;  /* 0x0000000410007986 */ /* 0x001fe2000c101d24 */
[----:B------:R-:W-:Y:S05]  /*c690*/  EXIT ;  /* 0x000000000000794d */ /* 0x000fea0003800000 */
.L_x_9459:
[----:B------:R-:W-:-:S09]  /*c6a0*/  UISETP.NE.AND UP0, UPT, UR4, 0xf, UPT ;  /* 0x0000000f0400788c */ /* 0x000fd2000bf05270 */
[----:B------:R-:W-:Y:S05]  /*c6b0*/  BRA.U !UP0, `(.L_x_9461) ;  /* 0x0000000108e87547 */ /* 0x000fea000b800000 */
[----:B------:R-:W-:-:S09]  /*c6c0*/  UISETP.NE.AND UP0, UPT, UR4, 0x17, UPT ;  /* 0x000000170400788c */ /* 0x000fd2000bf05270 */
[----:B------:R-:W-:Y:S05]  /*c6d0*/  BRA.U !UP0, `(.L_x_9462) ;  /* 0x0000000108907547 */ /* 0x000fea000b800000 */
[----:B------:R-:W-:-:S09]  /*c6e0*/  UISETP.NE.AND UP0, UPT, UR4, 0x18, UPT ;  /* 0x000000180400788c */ /* 0x000fd2000bf05270 */
[----:B------:R-:W-:Y:S05]  /*c6f0*/  BRA.U !UP0, `(.L_x_9463) ;  /* 0x0000000108447547 */ /* 0x000fea000b800000 */
.L_x_9440:
        /* <DEDUP_REMOVED lines=16> */
.L_x_9464:
[----:B------:R-:W-:Y:S05]  /*c800*/  EXIT ;  /* 0x000000000000794d */ /* 0x000fea0003800000 */
.L_x_9463:
        /* <DEDUP_REMOVED lines=13> */
.L_x_9466:
[----:B------:R-:W-:Y:S05]  /*c8e0*/  BSYNC.RECONVERGENT B0 ;  /* 0x0000000000007941 */ /* 0x000fea0003800200 */
.L_x_9465:
[----:B------:R-:W-:-:S05]  /*c8f0*/  LOP3.LUT R3, R0, 0x80, R3, 0xf8, !PT ;  /* 0x0000008000037812 */ /* 0x000fca00078ef803 */
[----:B------:R-:W-:Y:S01]  /*c900*/  STG.E.U8 desc[UR36][R16.64], R3 ;  /* 0x0000000310007986 */ /* 0x000fe2000c101124 */
[----:B------:R-:W-:Y:S05]  /*c910*/  EXIT ;  /* 0x000000000000794d */ /* 0x000fea0003800000 */
.L_x_9462:
        /* <DEDUP_REMOVED lines=12> */
.L_x_9468:
[----:B------:R-:W-:Y:S01]  /*c9e0*/  HFMA2 R0, -RZ, RZ, 0, 7.569789886474609375e-06 ;  /* 0x0000007fff007431 */ /* 0x000fe200000001ff */
[----:B------:R-:W-:-:S04]  /*c9f0*/  ISETP.GT.U32.AND P0, PT, R2, 0x7f800000, PT ;  /* 0x7f8000000200780c */ /* 0x000fc80003f04070 */
[----:B------:R-:W-:-:S09]  /*ca00*/  SEL R0, R0, 0x7c, P0 ;  /* 0x0000007c00007807 */ /* 0x000fd20000000000 */
.L_x_9469:
[----:B------:R-:W-:Y:S05]  /*ca10*/  BSYNC.RECONVERGENT B0 ;  /* 0x0000000000007941 */ /* 0x000fea0003800200 */
.L_x_9467:
[----:B------:R-:W-:-:S04]  /*ca20*/  SHF.R.U32.HI R3, RZ, 0x18, R3 ;  /* 0x00000018ff037819 */ /* 0x000fc80000011603 */
[----:B------:R-:W-:-:S05]  /*ca30*/  LOP3.LUT R3, R0, 0x80, R3, 0xf8, !PT ;  /* 0x0000008000037812 */ /* 0x000fca00078ef803 */
[----:B------:R-:W-:Y:S01]  /*ca40*/  STG.E.U8 desc[UR36][R16.64], R3 ;  /* 0x0000000310007986 */ /* 0x000fe2000c101124 */
[----:B------:R-:W-:Y:S05]  /*ca50*/  EXIT ;  /* 0x000000000000794d */ /* 0x000fea0003800000 */
.L_x_9461:
[----:B------:R-:W-:-:S05]  /*ca60*/  HADD2.F32 R0, -RZ, R2.H0_H0 ;  /* 0x20000002ff007230 */ /* 0x000fca0000004100 */
[----:B------:R-:W-:-:S05]  /*ca70*/  F2FP.BF16.F32.PACK_AB R0, RZ, R0 ;  /* 0x00000000ff00723e */ /* 0x000fca00000010ff */
[----:B------:R-:W-:Y:S01]  /*ca80*/  STG.E.U16 desc[UR36][R16.64], R0 ;  /* 0x0000000010007986 */ /* 0x000fe2000c101524 */
[----:B------:R-:W-:Y:S05]  /*ca90*/  EXIT ;  /* 0x000000000000794d */ /* 0x000fea0003800000 */
.L_x_9470:
        /* <DEDUP_REMOVED lines=14> */
.L_x_22402:


//--------------------- .text._ZN2at6native27unrolled_elementwise_kernelIZZZNS0_15binary_internal21div_trunc_kernel_cudaERNS_18TensorIteratorBaseEENKUlvE0_clEvENKUlvE1_clEvEUlN3c104HalfEE_St5arrayIPcLm2EELi4E23TrivialOffsetCalculatorILi1EjESE_NS0_6memory12LoadWithCastILi1EEENSF_13StoreWithCastILi1EEEEEviT_T0_T2_T3_T4_T5_ --------------------------
	.section	.text._ZN2at6native27unrolled_elementwise_kernelIZZZNS0_15binary_internal21div_trunc_kernel_cudaERNS_18TensorIteratorBaseEENKUlvE0_clEvENKUlvE1_clEvEUlN3c104HalfEE_St5arrayIPcLm2EELi4E23TrivialOffsetCalculatorILi1EjESE_NS0_6memory12LoadWithCastILi1EEENSF_13StoreWithCastILi1EEEEEviT_T0_T2_T3_T4_T5_,"ax",@progbits
	.align	128
        .global         _ZN2at6native27unrolled_elementwise_kernelIZZZNS0_15binary_internal21div_trunc_kernel_cudaERNS_18TensorIteratorBaseEENKUlvE0_clEvENKUlvE1_clEvEUlN3c104HalfEE_St5arrayIPcLm2EELi4E23TrivialOffsetCalculatorILi1EjESE_NS0_6memory12LoadWithCastILi1EEENSF_13StoreWithCastILi1EEEEEviT_T0_T2_T3_T4_T5_
        .type           _ZN2at6native27unrolled_elementwise_kernelIZZZNS0_15binary_internal21div_trunc_kernel_cudaERNS_18TensorIteratorBaseEENKUlvE0_clEvENKUlvE1_clEvEUlN3c104HalfEE_St5arrayIPcLm2EELi4E23TrivialOffsetCalculatorILi1EjESE_NS0_6memory12LoadWithCastILi1EEENSF_13StoreWithCastILi1EEEEEviT_T0_T2_T3_T4_T5_,@function
        .size           _ZN2at6native27unrolled_elementwise_kernelIZZZNS0_15binary_internal21div_trunc_kernel_cudaERNS_18TensorIteratorBaseEENKUlvE0_clEvENKUlvE1_clEvEUlN3c104HalfEE_St5arrayIPcLm2EELi4E23TrivialOffsetCalculatorILi1EjESE_NS0_6memory12LoadWithCastILi1EEENSF_13StoreWithCastILi1EEEEEviT_T0_T2_T3_T4_T5_,(.L_x_22403 - _ZN2at6native27unrolled_elementwise_kernelIZZZNS0_15binary_internal21div_trunc_kernel_cudaERNS_18TensorIteratorBaseEENKUlvE0_clEvENKUlvE1_clEvEUlN3c104HalfEE_St5arrayIPcLm2EELi4E23TrivialOffsetCalculatorILi1EjESE_NS0_6memory12LoadWithCastILi1EEENSF_13StoreWithCastILi1EEEEEviT_T0_T2_T3_T4_T5_)
        .other          _ZN2at6native27unrolled_elementwise_kernelIZZZNS0_15binary_internal21div_trunc_kernel_cudaERNS_18TensorIteratorBaseEENKUlvE0_clEvENKUlvE1_clEvEUlN3c104HalfEE_St5arrayIPcLm2EELi4E23TrivialOffsetCalculatorILi1EjESE_NS0_6memory12LoadWithCastILi1EEENSF_13StoreWithCastILi1EEEEEviT_T0_T2_T3_T4_T5_,@"STO_CUDA_ENTRY STV_DEFAULT"
_ZN2at6native27unrolled_elementwise_kernelIZZZNS0_15binary_internal21div_trunc_kernel_cudaERNS_18TensorIteratorBaseEENKUlvE0_clEvENKUlvE1_clEvEUlN3c104HalfEE_St5arrayIPcLm2EELi4E23TrivialOffsetCalculatorILi1EjESE_NS0_6memory12LoadWithCastILi1EEENSF_13StoreWithCastILi1EEEEEviT_T0_T2_T3_T4_T5_:
.text._ZN2at6native27unrolled_elementwise_kernelIZZZNS0_15binary_internal21div_trunc_kernel_cudaERNS_18TensorIteratorBaseEENKUlvE0_clEvENKUlvE1_clEvEUlN3c104HalfEE_St5arrayIPcLm2EELi4E23TrivialOffsetCalculatorILi1EjESE_NS0_6memory12LoadWithCastILi1EEENSF_13StoreWithCastILi1EEEEEviT_T0_T2_T3_T4_T5_:
        /* <DEDUP_REMOVED lines=34> */
.L_x_9476:
[----:B------:R-:W2:Y:S02]  /*0220*/  LDG.E.U8 R2, desc[UR36][R2.64] ;  /* 0x0000002402027981 */ /* 0x000ea4000c1e1100 */
[----:B--2---:R-:W-:-:S04]  /*0230*/  I2FP.F32.U32 R0, R2 ;  /* 0x0000000200007245 */ /* 0x004fc80000201000 */
[----:B------:R-:W-:-:S04]  /*0240*/  F2FP.F16.F32.PACK_AB R0, RZ, R0 ;  /* 0x00000000ff00723e */ /* 0x000fc800000000ff */
[----:B------:R-:W-:Y:S01]  /*0250*/  PRMT R16, R0, 0x7610, R16 ;  /* 0x0000761000107816 */ /* 0x000fe20000000010 */
[----:B------:R-:W-:Y:S06]  /*0260*/  BRA `(.L_x_9478) ;  /* 0x0000000c00d47947 */ /* 0x000fec0003800000 */
.L_x_9475:
        /* <DEDUP_REMOVED lines=11> */
.L_x_9480:
[----:B------:R-:W2:Y:S02]  /*0320*/  LDG.E R2, desc[UR36][R2.64] ;  /* 0x0000002402027981 */ /* 0x000ea4000c1e1900 */
[----:B--2---:R-:W-:-:S04]  /*0330*/  I2FP.F32.S32 R0, R2 ;  /* 0x0000000200007245 */ /* 0x004fc80000201400 */
[----:B------:R-:W-:-:S04]  /*0340*/  F2FP.F16.F32.PACK_AB R0, RZ, R0 ;  /* 0x00000000ff00723e */ /* 0x000fc800000000ff */
[----:B------:R-:W-:Y:S01]  /*0350*/  PRMT R16, R0, 0x7610, R16 ;  /* 0x0000761000107816 */ /* 0x000fe20000000010 */
[----:B------:R-:W-:Y:S06]  /*0360*/  BRA `(.L_x_9478) ;  /* 0x0000000c00947947 */ /* 0x000fec0003800000 */
.L_x_9479:
[----:B------:R-:W2:Y:S02]  /*0370*/  LDG.E.U16 R2, desc[UR36][R2.64] ;  /* 0x0000002402027981 */ /* 0x000ea4000c1e1500 */
[----:B--2---:R-:W0:Y:S02]  /*0380*/  I2F.S16 R0, R2 ;  /* 0x0000000200007306 */ /* 0x004e240000101400 */
[----:B0-----:R-:W-:-:S04]  /*0390*/  F2FP.F16.F32.PACK_AB R0, RZ, R0 ;  /* 0x00000000ff00723e */ /* 0x001fc800000000ff */
[----:B------:R-:W-:Y:S01]  /*03a0*/  PRMT R16, R0, 0x7610, R16 ;  /* 0x0000761000107816 */ /* 0x000fe20000000010 */
[----:B------:R-:W-:Y:S06]  /*03b0*/  BRA `(.L_x_9478) ;  /* 0x0000000c00807947 */ /* 0x000fec0003800000 */
.L_x_9474:
        /* <DEDUP_REMOVED lines=9> */
.L_x_9482:
[----:B------:R1:W5:Y:S01]  /*0450*/  LDG.E.U16 R16, desc[UR36][R2.64] ;  /* 0x0000002402107981 */ /* 0x000362000c1e1500 */
[----:B------:R-:W-:Y:S05]  /*0460*/  BRA `(.L_x_9478) ;  /* 0x0000000c00547947 */ /* 0x000fea0003800000 */
.L_x_9481:
        /* <DEDUP_REMOVED lines=9> */
.L_x_9484:
[----:B------:R0:W5:Y:S01]  /*0500*/  LDG.E.U16 R16, desc[UR36][R2.64] ;  /* 0x0000002402107981 */ /* 0x000162000c1e1500 */
[----:B------:R-:W-:Y:S05]  /*0510*/  BRA `(.L_x_9478) ;  /* 0x0000000c00287947 */ /* 0x000fea0003800000 */
.L_x_9483:
        /* <DEDUP_REMOVED lines=13> */
.L_x_9473:
        /* <DEDUP_REMOVED lines=14> */
.L_x_9487:
        /* <DEDUP_REMOVED lines=13> */
.L_x_9486:
        /* <DEDUP_REMOVED lines=27> */
.L_x_9489:
        /* <DEDUP_REMOVED lines=14> */
.L_x_9488:
[----:B------:R-:W2:Y:S02]  /*0a30*/  LDG.E.U16 R0, desc[UR36][R2.64] ;  /* 0x0000002402007981 */ /* 0x000ea4000c1e1500 */
[----:B--2---:R-:W-:-:S05]  /*0a40*/  IMAD.U32 R0, R0, 0x10000, RZ ;  /* 0x0001000000007824 */ /* 0x004fca00078e00ff */
[----:B------:R-:W-:-:S04]  /*0a50*/  F2FP.F16.F32.PACK_AB R0, RZ, R0 ;  /* 0x00000000ff00723e */ /* 0x000fc800000000ff */
[----:B------:R-:W-:Y:S01]  /*0a60*/  PRMT R16, R0, 0x7610, R16 ;  /* 0x0000761000107816 */ /* 0x000fe20000000010 */
[----:B------:R-:W-:Y:S06]  /*0a70*/  BRA `(.L_x_9478) ;  /* 0x0000000400d07947 */ /* 0x000fec0003800000 */
.L_x_9485:
        /* <DEDUP_REMOVED lines=13> */
.L_x_9492:
        /* <DEDUP_REMOVED lines=21> */
.L_x_9496:
[----:B------:R-:W-:Y:S05]  /*0ca0*/  BSYNC.RECONVERGENT B1 ;  /* 0x0000000000017941 */ /* 0x000fea0003800200 */
.L_x_9495:
[----:B------:R-:W-:Y:S01]  /*0cb0*/  IMAD.SHL.U32 R0, R0, 0x100000, RZ ;  /* 0x0010000000007824 */ /* 0x000fe200078e00ff */
[----:B------:R-:W-:-:S04]  /*0cc0*/  LEA R2, R2, 0x3b800000, 0x17 ;  /* 0x3b80000002027811 */ /* 0x000fc800078eb8ff */
[----:B------:R-:W-:-:S07]  /*0cd0*/  LOP3.LUT R0, R2, R0, R7, 0xfe, !PT ;  /* 0x0000000002007212 */ /* 0x000fce00078efe07 */
.L_x_9494:
[----:B------:R-:W-:Y:S05]  /*0ce0*/  BSYNC.RECONVERGENT B0 ;  /* 0x0000000000007941 */ /* 0x000fea0003800200 */
.L_x_9493:
[----:B------:R-:W-:-:S04]  /*0cf0*/  F2FP.F16.F32.PACK_AB R0, RZ, R0 ;  /* 0x00000000ff00723e */ /* 0x000fc800000000ff */
[----:B------:R-:W-:Y:S01]  /*0d00*/  PRMT R16, R0, 0x7610, R16 ;  /* 0x0000761000107816 */ /* 0x000fe20000000010 */
[----:B------:R-:W-:Y:S06]  /*0d10*/  BRA `(.L_x_9478) ;  /* 0x0000000400287947 */ /* 0x000fec0003800000 */
.L_x_9491:
        /* <DEDUP_REMOVED lines=21> */
.L_x_9500:
[----:B------:R-:W-:Y:S05]  /*0e70*/  BSYNC.RECONVERGENT B1 ;  /* 0x0000000000017941 */ /* 0x000fea0003800200 */
.L_x_9499:
[----:B------:R-:W-:Y:S01]  /*0e80*/  IMAD.SHL.U32 R0, R0, 0x200000, RZ ;  /* 0x0020000000007824 */ /* 0x000fe200078e00ff */
[----:B------:R-:W-:-:S04]  /*0e90*/  LEA R2, R2, 0x37800000, 0x17 ;  /* 0x3780000002027811 */ /* 0x000fc800078eb8ff */
[----:B------:R-:W-:-:S07]  /*0ea0*/  LOP3.LUT R0, R2, R0, R7, 0xfe, !PT ;  /* 0x0000000002007212 */ /* 0x000fce00078efe07 */
.L_x_9498:
[----:B------:R-:W-:Y:S05]  /*0eb0*/  BSYNC.RECONVERGENT B0 ;  /* 0x0000000000007941 */ /* 0x000fea0003800200 */
.L_x_9497:
[----:B------:R-:W-:-:S04]  /*0ec0*/  F2FP.F16.F32.PACK_AB R0, RZ, R0 ;  /* 0x00000000ff00723e */ /* 0x000fc800000000ff */
[----:B------:R-:W-:Y:S01]  /*0ed0*/  PRMT R16, R0, 0x7610, R16 ;  /* 0x0000761000107816 */ /* 0x000fe20000000010 */
[----:B------:R-:W-:Y:S06]  /*0ee0*/  BRA `(.L_x_9478) ;  /* 0x0000000000b47947 */ /* 0x000fec0003800000 */
.L_x_9490:
[----:B------:R-:W-:-:S09]  /*0ef0*/  UISETP.NE.AND UP0, UPT, UR4, 0x1c, UPT ;  /* 0x0000001c0400788c */ /* 0x000fd2000bf05270 */
[----:B------:R-:W-:Y:S05]  /*0f00*/  BRA.U !UP0, `(.L_x_9501) ;  /* 0x00000001089c7547 */ /* 0x000fea000b800000 */
[----:B------:R-:W-:-:S09]  /*0f10*/  UISETP.NE.AND UP0, UPT, UR4, 0x1d, UPT ;  /* 0x0000001d0400788c */ /* 0x000fd2000bf05270 */
[----:B------:R-:W-:Y:S05]  /*0f20*/  BRA.U !UP0, `(.L_x_9502) ;  /* 0x0000000108807547 */ /* 0x000fea000b800000 */
[----:B------:R-:W-:-:S09]  /*0f30*/  UISETP.NE.AND UP0, UPT, UR4, 0x2c, UPT ;  /* 0x0000002c0400788c */ /* 0x000fd2000bf05270 */
[----:B------:R-:W-:Y:S05]  /*0f40*/  BRA.U !UP0, `(.L_x_9503) ;  /* 0x0000000108487547 */ /* 0x000fea000b800000 */
.L_x_9477:
        /* <DEDUP_REMOVED lines=16> */
.L_x_9504:
[----:B------:R-:W-:Y:S01]  /*1050*/  PRMT R16, RZ, 0x7610, R16 ;  /* 0x00007610ff107816 */ /* 0x000fe20000000010 */
[----:B------:R-:W-:Y:S06]  /*1060*/  BRA `(.L_x_9478) ;  /* 0x0000000000547947 */ /* 0x000fec0003800000 */
.L_x_9503:
        /* <DEDUP_REMOVED lines=8> */
.L_x_9506:
[----:B------:R-:W-:Y:S05]  /*10f0*/  BSYNC.RECONVERGENT B0 ;  /* 0x0000000000007941 */ /* 0x000fea0003800200 */
.L_x_9505:
[----:B------:R-:W-:-:S04]  /*1100*/  F2FP.F16.F32.PACK_AB R0, RZ, R0 ;  /* 0x00000000ff00723e */ /* 0x000fc800000000ff */
[----:B------:R-:W-:Y:S01]  /*1110*/  PRMT R16, R0, 0x7610, R16 ;  /* 0x0000761000107816 */ /* 0x000fe20000000010 */
[----:B------:R-:W-:Y:S06]  /*1120*/  BRA `(.L_x_9478) ;  /* 0x0000000000247947 */ /* 0x000fec0003800000 */
.L_x_9502:
[----:B------:R-:W2:Y:S02]  /*1130*/  LDG.E.64 R2, desc[UR36][R2.64] ;  /* 0x0000002402027981 */ /* 0x000ea4000c1e1b00 */
[----:B--2---:R-:W0:Y:S02]  /*1140*/  I2F.U64 R0, R2 ;  /* 0x0000000200007312 */ /* 0x004e240000301000 */
[----:B0-----:R-:W-:-:S04]  /*1150*/  F2FP.F16.F32.PACK_AB R0, RZ, R0 ;  /* 0x00000000ff00723e */ /* 0x001fc800000000ff */
[----:B------:R-:W-:Y:S01]  /*1160*/  PRMT R16, R0, 0x7610, R16 ;  /* 0x0000761000107816 */ /* 0x000fe20000000010 */
[----:B------:R-:W-:Y:S06]  /*1170*/  BRA `(.L_x_9478) ;  /* 0x0000000000107947 */ /* 0x000fec0003800000 */
.L_x_9501:
[----:B------:R-:W2:Y:S02]  /*1180*/  LDG.E R2, desc[UR36][R2.64] ;  /* 0x0000002402027981 */ /* 0x000ea4000c1e1900 */
[----:B--2---:R-:W-:-:S04]  /*1190*/  I2FP.F32.U32 R0, R2 ;  /* 0x0000000200007245 */ /* 0x004fc80000201000 */
[----:B------:R-:W-:-:S04]  /*11a0*/  F2FP.F16.F32.PACK_AB R0, RZ, R0 ;  /* 0x00000000ff00723e */ /* 0x000fc800000000ff */
[----:B------:R-:W-:-:S07]  /*11b0*/  PRMT R16, R0, 0x7610, R16 ;  /* 0x0000761000107816 */ /* 0x000fce0000000010 */
.L_x_9478:
[----:B------:R-:W-:-:S07]  /*11c0*/  VIADD R22, R19, 0x80 ;  /* 0x0000008013167836 */ /* 0x000fce0000000000 */
.L_x_9472:
[----:B------:R-:W-:Y:S05]  /*11d0*/  BSYNC.RECONVERGENT B6 ;  /* 0x0000000000067941 */ /* 0x000fea0003800200 */
.L_x_9471:
        /* <DEDUP_REMOVED lines=26> */
.L_x_9512:
[----:B------:R-:W2:Y:S02]  /*1380*/  LDG.E.U8 R2, desc[UR36][R2.64] ;  /* 0x0000002402027981 */ /* 0x000ea4000c1e1100 */
[----:B--2---:R-:W-:-:S04]  /*1390*/  I2FP.F32.U32 R0, R2 ;  /* 0x0000000200007245 */ /* 0x004fc80000201000 */
[----:B------:R-:W-:-:S04]  /*13a0*/  F2FP.F16.F32.PACK_AB R0, RZ, R0 ;  /* 0x00000000ff00723e */ /* 0x000fc800000000ff */
[----:B------:R-:W-:Y:S01]  /*13b0*/  PRMT R23, R0, 0x7610, R23 ;  /* 0x0000761000177816 */ /* 0x000fe20000000017 */
[----:B------:R-:W-:Y:S06]  /*13c0*/  BRA `(.L_x_9514) ;  /* 0x0000000c00d47947 */ /* 0x000fec0003800000 */
.L_x_9511:
        /* <DEDUP_REMOVED lines=11> */
.L_x_9516:
[----:B------:R-:W2:Y:S02]  /*1480*/  LDG.E R2, desc[UR36][R2.64] ;  /* 0x0000002402027981 */ /* 0x000ea4000c1e1900 */
[----:B--2---:R-:W-:-:S04]  /*1490*/  I2FP.F32.S32 R0, R2 ;  /* 0x0000000200007245 */ /* 0x004fc80000201400 */
[----:B------:R-:W-:-:S04]  /*14a0*/  F2FP.F16.F32.PACK_AB R0, RZ, R0 ;  /* 0x00000000ff00723e */ /* 0x000fc800000000ff */
[----:B------:R-:W-:Y:S01]  /*14b0*/  PRMT R23, R0, 0x7610, R23 ;  /* 0x0000761000177816 */ /* 0x000fe20000000017 */
[----:B------:R-:W-:Y:S06]  /*14c0*/  BRA `(.L_x_9514) ;  /* 0x0000000c00947947 */ /* 0x000fec0003800000 */
.L_x_9515:
[----:B------:R-:W2:Y:S02]  /*14d0*/  LDG.E.U16 R2, desc[UR36][R2.64] ;  /* 0x0000002402027981 */ /* 0x000ea4000c1e1500 */
[----:B--2---:R-:W0:Y:S02]  /*14e0*/  I2F.S16 R0, R2 ;  /* 0x0000000200007306 */ /* 0x004e240000101400 */
[----:B0-----:R-:W-:-:S04]  /*14f0*/  F2FP.F16.F32.PACK_AB R0, RZ, R0 ;  /* 0x00000000ff00723e */ /* 0x001fc800000000ff */
[----:B------:R-:W-:Y:S01]  /*1500*/  PRMT R23, R0, 0x7610, R23 ;  /* 0x0000761000177816 */ /* 0x000fe20000000017 */
[----:B------:R-:W-:Y:S06]  /*1510*/  BRA `(.L_x_9514) ;  /* 0x0000000c00807947 */ /* 0x000fec0003800000 */
.L_x_9510:
        /* <DEDUP_REMOVED lines=9> */
.L_x_9518:
[----:B------:R0:W5:Y:S01]  /*15b0*/  LDG.E.U16 R23, desc[UR36][R2.64] ;  /* 0x0000002402177981 */ /* 0x000162000c1e1500 */
[----:B------:R-:W-:Y:S05]  /*15c0*/  BRA `(.L_x_9514) ;  /* 0x0000000c00547947 */ /* 0x000fea0003800000 */
.L_x_9517:
        /* <DEDUP_REMOVED lines=9> */
.L_x_9520:
[----:B------:R1:W5:Y:S01]  /*1660*/  LDG.E.U16 R23, desc[UR36][R2.64] ;  /* 0x0000002402177981 */ /* 0x000362000c1e1500 */
[----:B------:R-:W-:Y:S05]  /*1670*/  BRA `(.L_x_9514) ;  /* 0x0000000c00287947 */ /* 0x000fea0003800000 */
.L_x_9519:
        /* <DEDUP_REMOVED lines=13> */
.L_x_9509:
        /* <DEDUP_REMOVED lines=14> */
.L_x_9523:
        /* <DEDUP_REMOVED lines=13> */
.L_x_9522:
        /* <DEDUP_REMOVED lines=27> */
.L_x_9525:
        /* <DEDUP_REMOVED lines=14> */
.L_x_9524:
[----:B------:R-:W2:Y:S02]  /*1b90*/  LDG.E.U16 R0, desc[UR36][R2.64] ;  /* 0x0000002402007981 */ /* 0x000ea4000c1e1500 */
[----:B--2---:R-:W-:-:S05]  /*1ba0*/  IMAD.U32 R0, R0, 0x10000, RZ ;  /* 0x0001000000007824 */ /* 0x004fca00078e00ff */
[----:B------:R-:W-:-:S04]  /*1bb0*/  F2FP.F16.F32.PACK_AB R0, RZ, R0 ;  /* 0x00000000ff00723e */ /* 0x000fc800000000ff */
[----:B------:R-:W-:Y:S01]  /*1bc0*/  PRMT R23, R0, 0x7610, R23 ;  /* 0x0000761000177816 */ /* 0x000fe20000000017 */
[----:B------:R-:W-:Y:S06]  /*1bd0*/  BRA `(.L_x_9514) ;  /* 0x0000000400d07947 */ /* 0x000fec0003800000 */
.L_x_9521:
        /* <DEDUP_REMOVED lines=13> */
.L_x_9528:
        /* <DEDUP_REMOVED lines=21> */
.L_x_9532:
[----:B------:R-:W-:Y:S05]  /*1e00*/  BSYNC.RECONVERGENT B1 ;  /* 0x0000000000017941 */ /* 0x000fea0003800200 */
.L_x_9531:
[----:B------:R-:W-:Y:S01]  /*1e10*/  IMAD.SHL.U32 R0, R0, 0x100000, RZ ;  /* 0x0010000000007824 */ /* 0x000fe200078e00ff */
[----:B------:R-:W-:-:S04]  /*1e20*/  LEA R2, R2, 0x3b800000, 0x17 ;  /* 0x3b80000002027811 */ /* 0x000fc800078eb8ff */
[----:B------:R-:W-:-:S07]  /*1e30*/  LOP3.LUT R0, R2, R0, R7, 0xfe, !PT ;  /* 0x0000000002007212 */ /* 0x000fce00078efe07 */
.L_x_9530:
[----:B------:R-:W-:Y:S05]  /*1e40*/  BSYNC.RECONVERGENT B0 ;  /* 0x0000000000007941 */ /* 0x000fea0003800200 */
.L_x_9529:
[----:B------:R-:W-:-:S04]  /*1e50*/  F2FP.F16.F32.PACK_AB R0, RZ, R0 ;  /* 0x00000000ff00723e */ /* 0x000fc800000000ff */
[----:B------:R-:W-:Y:S01]  /*1e60*/  PRMT R23, R0, 0x7610, R23 ;  /* 0x0000761000177816 */ /* 0x000fe20000000017 */
[----:B------:R-:W-:Y:S06]  /*1e70*/  BRA `(.L_x_9514) ;  /* 0x0000000400287947 */ /* 0x000fec0003800000 */
.L_x_9527:
        /* <DEDUP_REMOVED lines=21> */
.L_x_9536:
[----:B------:R-:W-:Y:S05]  /*1fd0*/  BSYNC.RECONVERGENT B1 ;  /* 0x0000000000017941 */ /* 0x000fea0003800200 */
.L_x_9535:
[----:B------:R-:W-:Y:S01]  /*1fe0*/  IMAD.SHL.U32 R0, R0, 0x200000, RZ ;  /* 0x0020000000007824 */ /* 0x000fe200078e00ff */
[----:B------:R-:W-:-:S04]  /*1ff0*/  LEA R2, R2, 0x37800000, 0x17 ;  /* 0x3780000002027811 */ /* 0x000fc800078eb8ff */
[----:B------:R-:W-:-:S07]  /*2000*/  LOP3.LUT R0, R2, R0, R7, 0xfe, !PT ;  /* 0x0000000002007212 */ /* 0x000fce00078efe07 */
.L_x_9534:
[----:B------:R-:W-:Y:S05]  /*2010*/  BSYNC.RECONVERGENT B0 ;  /* 0x0000000000007941 */ /* 0x000fea0003800200 */
.L_x_9533:
[----:B------:R-:W-:-:S04]  /*2020*/  F2FP.F16.F32.PACK_AB R0, RZ, R0 ;  /* 0x00000000ff00723e */ /* 0x000fc800000000ff */
[----:B------:R-:W-:Y:S01]  /*2030*/  PRMT R23, R0, 0x7610, R23 ;  /* 0x0000761000177816 */ /* 0x000fe20000000017 */
[----:B------:R-:W-:Y:S06]  /*2040*/  BRA `(.L_x_9514) ;  /* 0x0000000000b47947 */ /* 0x000fec0003800000 */
.L_x_9526:
        /* <DEDUP_REMOVED lines=14> */
.L_x_9540:
[----:B------:R-:W-:Y:S05]  /*2130*/  BSYNC.RECONVERGENT B0 ;  /* 0x0000000000007941 */ /* 0x000fea0003800200 */
.L_x_9539:
[----:B------:R-:W-:-:S04]  /*2140*/  F2FP.F16.F32.PACK_AB R0, RZ, R0 ;  /* 0x00000000ff00723e */ /* 0x000fc800000000ff */
[----:B------:R-:W-:Y:S01]  /*2150*/  PRMT R23, R0, 0x7610, R23 ;  /* 0x0000761000177816 */ /* 0x000fe20000000017 */
[----:B------:R-:W-:Y:S06]  /*2160*/  BRA `(.L_x_9514) ;  /* 0x00000000006c7947 */ /* 0x000fec0003800000 */
.L_x_9513:
        /* <DEDUP_REMOVED lines=16> */
.L_x_9541:
[----:B------:R-:W-:Y:S01]  /*2270*/  PRMT R23, RZ, 0x7610, R23 ;  /* 0x00007610ff177816 */ /* 0x000fe20000000017 */
[----:B------:R-:W-:Y:S06]  /*2280*/  BRA `(.L_x_9514) ;  /* 0x0000000000247947 */ /* 0x000fec0003800000 */
.L_x_9538:
[----:B------:R-:W2:Y:S02]  /*2290*/  LDG.E.64 R2, desc[UR36][R2.64] ;  /* 0x0000002402027981 */ /* 0x000ea4000c1e1b00 */
[----:B--2---:R-:W0:Y:S02]  /*22a0*/  I2F.U64 R0, R2 ;  /* 0x0000000200007312 */ /* 0x004e240000301000 */
[----:B0-----:R-:W-:-:S04]  /*22b0*/  F2FP.F16.F32.PACK_AB R0, RZ, R0 ;  /* 0x00000000ff00723e */ /* 0x001fc800000000ff */
[----:B------:R-:W-:Y:S01]  /*22c0*/  PRMT R23, R0, 0x7610, R23 ;  /* 0x0000761000177816 */ /* 0x000fe20000000017 */
[----:B------:R-:W-:Y:S06]  /*22d0*/  BRA `(.L_x_9514) ;  /* 0x0000000000107947 */ /* 0x000fec0003800000 */
.L_x_9537:
[----:B------:R-:W2:Y:S02]  /*22e0*/  LDG.E R2, desc[UR36][R2.64] ;  /* 0x0000002402027981 */ /* 0x000ea4000c1e1900 */
[----:B--2---:R-:W-:-:S04]  /*22f0*/  I2FP.F32.U32 R0, R2 ;  /* 0x0000000200007245 */ /* 0x004fc80000201000 */
[----:B------:R-:W-:-:S04]  /*2300*/  F2FP.F16.F32.PACK_AB R0, RZ, R0 ;  /* 0x00000000ff00723e */ /* 0x000fc800000000ff */
[----:B------:R-:W-:-:S07]  /*2310*/  PRMT R23, R0, 0x7610, R23 ;  /* 0x0000761000177816 */ /* 0x000fce0000000017 */
.L_x_9514:
[----:B------:R-:W-:-:S07]  /*2320*/  VIADD R22, R22, 0x80 ;  /* 0x0000008016167836 */ /* 0x000fce0000000000 */
.L_x_9508:
[----:B------:R-:W-:Y:S05]  /*2330*/  BSYNC.RECONVERGENT B6 ;  /* 0x0000000000067941 */ /* 0x000fea0003800200 */
.L_x_9507:
        /* <DEDUP_REMOVED lines=26> */
.L_x_9547:
[----:B------:R-:W2:Y:S02]  /*24e0*/  LDG.E.U8 R2, desc[UR36][R2.64] ;  /* 0x0000002402027981 */ /* 0x000ea4000c1e1100 */
[----:B--2---:R-:W-:-:S04]  /*24f0*/  I2FP.F32.U32 R0, R2 ;  /* 0x0000000200007245 */ /* 0x004fc80000201000 */
[----:B------:R-:W-:-:S04]  /*2500*/  F2FP.F16.F32.PACK_AB R0, RZ, R0 ;  /* 0x00000000ff00723e */ /* 0x000fc800000000ff */
[----:B------:R-:W-:Y:S01]  /*2510*/  PRMT R24, R0, 0x7610, R24 ;  /* 0x0000761000187816 */ /* 0x000fe20000000018 */
[----:B------:R-:W-:Y:S06]  /*2520*/  BRA `(.L_x_9549) ;  /* 0x0000000c00d47947 */ /* 0x000fec0003800000 */
.L_x_9546:
        /* <DEDUP_REMOVED lines=11> */
.L_x_9551:
[----:B------:R-:W2:Y:S02]  /*25e0*/  LDG.E R2, desc[UR36][R2.64] ;  /* 0x0000002402027981 */ /* 0x000ea4000c1e1900 */
[----:B--2---:R-:W-:-:S04]  /*25f0*/  I2FP.F32.S32 R0, R2 ;  /* 0x0000000200007245 */ /* 0x004fc80000201400 */
[----:B------:R-:W-:-:S04]  /*2600*/  F2FP.F16.F32.PACK_AB R0, RZ, R0 ;  /* 0x00000000ff00723e */ /* 0x000fc800000000ff */
[----:B------:R-:W-:Y:S01]  /*2610*/  PRMT R24, R0, 0x7610, R24 ;  /* 0x0000761000187816 */ /* 0x000fe20000000018 */
[----:B------:R-:W-:Y:S06]  /*2620*/  BRA `(.L_x_9549) ;  /* 0x0000000c00947947 */ /* 0x000fec0003800000 */
.L_x_9550:
[----:B------:R-:W2:Y:S02]  /*2630*/  LDG.E.U16 R2, desc[UR36][R2.64] ;  /* 0x0000002402027981 */ /* 0x000ea4000c1e1500 */
[----:B--2---:R-:W0:Y:S02]  /*2640*/  I2F.S16 R0, R2 ;  /* 0x0000000200007306 */ /* 0x004e240000101400 */
[----:B0-----:R-:W-:-:S04]  /*2650*/  F2FP.F16.F32.PACK_AB R0, RZ, R0 ;  /* 0x00000000ff00723e */ /* 0x001fc800000000ff */
[----:B------:R-:W-:Y:S01]  /*2660*/  PRMT R24, R0, 0x7610, R24 ;  /* 0x0000761000187816 */ /* 0x000fe20000000018 */
[----:B------:R-:W-:Y:S06]  /*2670*/  BRA `(.L_x_9549) ;  /* 0x0000000c00807947 */ /* 0x000fec0003800000 */
.L_x_9545:
        /* <DEDUP_REMOVED lines=9> */
.L_x_9553:
[----:B------:R0:W5:Y:S01]  /*2710*/  LDG.E.U16 R24, desc[UR36][R2.64] ;  /* 0x0000002402187981 */ /* 0x000162000c1e1500 */
[----:B------:R-:W-:Y:S05]  /*2720*/  BRA `(.L_x_9549) ;  /* 0x0000000c00547947 */ /* 0x000fea0003800000 */
.L_x_9552:
        /* <DEDUP_REMOVED lines=9> */
.L_x_9555:
[----:B------:R1:W5:Y:S01]  /*27c0*/  LDG.E.U16 R24, desc[UR36][R2.64] ;  /* 0x0000002402187981 */ /* 0x000362000c1e1500 */
[----:B------:R-:W-:Y:S05]  /*27d0*/  BRA `(.L_x_9549) ;  /* 0x0000000c00287947 */ /* 0x000fea0003800000 */
.L_x_9554:
        /* <DEDUP_REMOVED lines=13> */
.L_x_9544:
        /* <DEDUP_REMOVED lines=14> */
.L_x_9558:
        /* <DEDUP_REMOVED lines=13> */
.L_x_9557:
        /* <DEDUP_REMOVED lines=27> */
.L_x_9560:
        /* <DEDUP_REMOVED lines=14> */
.L_x_9559:
[----:B------:R-:W2:Y:S02]  /*2cf0*/  LDG.E.U16 R0, desc[UR36][R2.64] ;  /* 0x0000002402007981 */ /* 0x000ea4000c1e1500 */
[----:B--2---:R-:W-:-:S05]  /*2d00*/  IMAD.U32 R0, R0, 0x10000, RZ ;  /* 0x0001000000007824 */ /* 0x004fca00078e00ff */
[----:B------:R-:W-:-:S04]  /*2d10*/  F2FP.F16.F32.PACK_AB R0, RZ, R0 ;  /* 0x00000000ff00723e */ /* 0x000fc800000000ff */
[----:B------:R-:W-:Y:S01]  /*2d20*/  PRMT R24, R0, 0x7610, R24 ;  /* 0x0000761000187816 */ /* 0x000fe20000000018 */
[----:B------:R-:W-:Y:S06]  /*2d30*/  BRA `(.L_x_9549) ;  /* 0x0000000400d07947 */ /* 0x000fec0003800000 */
.L_x_9556:
        /* <DEDUP_REMOVED lines=13> */
.L_x_9563:
        /* <DEDUP_REMOVED lines=21> */
.L_x_9567:
[----:B------:R-:W-:Y:S05]  /*2f60*/  BSYNC.RECONVERGENT B1 ;  /* 0x0000000000017941 */ /* 0x000fea0003800200 */
.L_x_9566:
[----:B------:R-:W-:Y:S01]  /*2f70*/  IMAD.SHL.U32 R0, R0, 0x100000, RZ ;  /* 0x0010000000007824 */ /* 0x000fe200078e00ff */
[----:B------:R-:W-:-:S04]  /*2f80*/  LEA R2, R2, 0x3b800000, 0x17 ;  /* 0x3b80000002027811 */ /* 0x000fc800078eb8ff */
[----:B------:R-:W-:-:S07]  /*2f90*/  LOP3.LUT R0, R2, R0, R7, 0xfe, !PT ;  /* 0x0000000002007212 */ /* 0x000fce00078efe07 */
.L_x_9565:
[----:B------:R-:W-:Y:S05]  /*2fa0*/  BSYNC.RECONVERGENT B0 ;  /* 0x0000000000007941 */ /* 0x000fea0003800200 */
.L_x_9564:
[----:B------:R-:W-:-:S04]  /*2fb0*/  F2FP.F16.F32.PACK_AB R0, RZ, R0 ;  /* 0x00000000ff00723e */ /* 0x000fc800000000ff */
[----:B------:R-:W-:Y:S01]  /*2fc0*/  PRMT R24, R0, 0x7610, R24 ;  /* 0x0000761000187816 */ /* 0x000fe20000000018 */
[----:B------:R-:W-:Y:S06]  /*2fd0*/  BRA `(.L_x_9549) ;  /* 0x0000000400287947 */ /* 0x000fec0003800000 */
.L_x_9562:
        /* <DEDUP_REMOVED lines=21> */
.L_x_9571:
[----:B------:R-:W-:Y:S05]  /*3130*/  BSYNC.RECONVERGENT B1 ;  /* 0x0000000000017941 */ /* 0x000fea0003800200 */
.L_x_9570:
[----:B------:R-:W-:Y:S01]  /*3140*/  IMAD.SHL.U32 R0, R0, 0x200000, RZ ;  /* 0x0020000000007824 */ /* 0x000fe200078e00ff */
[----:B------:R-:W-:-:S04]  /*3150*/  LEA R2, R2, 0x37800000, 0x17 ;  /* 0x3780000002027811 */ /* 0x000fc800078eb8ff */
[----:B------:R-:W-:-:S07]  /*3160*/  LOP3.LUT R0, R2, R0, R7, 0xfe, !PT ;  /* 0x0000000002007212 */ /* 0x000fce00078efe07 */
.L_x_9569:
[----:B------:R-:W-:Y:S05]  /*3170*/  BSYNC.RECONVERGENT B0 ;  /* 0x0000000000007941 */ /* 0x000fea0003800200 */
.L_x_9568:
[----:B------:R-:W-:-:S04]  /*3180*/  F2FP.F16.F32.PACK_AB R0, RZ, R0 ;  /* 0x00000000ff00723e */ /* 0x000fc800000000ff */
[----:B------:R-:W-:Y:S01]  /*3190*/  PRMT R24, R0, 0x7610, R24 ;  /* 0x0000761000187816 */ /* 0x000fe20000000018 */
[----:B------:R-:W-:Y:S06]  /*31a0*/  BRA `(.L_x_9549) ;  /* 0x0000000000b47947 */ /* 0x000fec0003800000 */
.L_x_9561:
        /* <DEDUP_REMOVED lines=14> */
.L_x_9575:
[----:B------:R-:W-:Y:S05]  /*3290*/  BSYNC.RECONVERGENT B0 ;  /* 0x0000000000007941 */ /* 0x000fea0003800200 */
.L_x_9574:
[----:B------:R-:W-:-:S04]  /*32a0*/  F2FP.F16.F32.PACK_AB R0, RZ, R0 ;  /* 0x00000000ff00723e */ /* 0x000fc800000000ff */
[----:B------:R-:W-:Y:S01]  /*32b0*/  PRMT R24, R0, 0x7610, R24 ;  /* 0x0000761000187816 */ /* 0x000fe20000000018 */
[----:B------:R-:W-:Y:S06]  /*32c0*/  BRA `(.L_x_9549) ;  /* 0x00000000006c7947 */ /* 0x000fec0003800000 */
.L_x_9548:
        /* <DEDUP_REMOVED lines=16> */
.L_x_9576:
[----:B------:R-:W-:Y:S01]  /*33d0*/  PRMT R24, RZ, 0x7610, R24 ;  /* 0x00007610ff187816 */ /* 0x000fe20000000018 */
[----:B------:R-:W-:Y:S06]  /*33e0*/  BRA `(.L_x_9549) ;  /* 0x0000000000247947 */ /* 0x000fec0003800000 */
.L_x_9573:
[----:B------:R-:W2:Y:S02]  /*33f0*/  LDG.E.64 R2, desc[UR36][R2.64] ;  /* 0x0000002402027981 */ /* 0x000ea4000c1e1b00 */
[----:B--2---:R-:W0:Y:S02]  /*3400*/  I2F.U64 R0, R2 ;  /* 0x0000000200007312 */ /* 0x004e240000301000 */
[----:B0-----:R-:W-:-:S04]  /*3410*/  F2FP.F16.F32.PACK_AB R0, RZ, R0 ;  /* 0x00000000ff00723e */ /* 0x001fc800000000ff */
[----:B------:R-:W-:Y:S01]  /*3420*/  PRMT R24, R0, 0x7610, R24 ;  /* 0x0000761000187816 */ /* 0x000fe20000000018 */
[----:B------:R-:W-:Y:S06]  /*3430*/  BRA `(.L_x_9549) ;  /* 0x0000000000107947 */ /* 0x000fec0003800000 */
.L_x_9572:
[----:B------:R-:W2:Y:S02]  /*3440*/  LDG.E R2, desc[UR36][R2.64] ;  /* 0x0000002402027981 */ /* 0x000ea4000c1e1900 */
[----:B--2---:R-:W-:-:S04]  /*3450*/  I2FP.F32.U32 R0, R2 ;  /* 0x0000000200007245 */ /* 0x004fc80000201000 */
[----:B------:R-:W-:-:S04]  /*3460*/  F2FP.F16.F32.PACK_AB R0, RZ, R0 ;  /* 0x00000000ff00723e */ /* 0x000fc800000000ff */
[----:B------:R-:W-:-:S07]  /*3470*/  PRMT R24, R0, 0x7610, R24 ;  /* 0x0000761000187816 */ /* 0x000fce0000000018 */
.L_x_9549:
[----:B------:R-:W-:-:S07]  /*3480*/  VIADD R22, R22, 0x80 ;  /* 0x0000008016167836 */ /* 0x000fce0000000000 */
.L_x_9543:
[----:B------:R-:W-:Y:S05]  /*3490*/  BSYNC.RECONVERGENT B6 ;  /* 0x0000000000067941 */ /* 0x000fea0003800200 */
.L_x_9542:
        /* <DEDUP_REMOVED lines=25> */
.L_x_9582:
[----:B------:R-:W2:Y:S02]  /*3630*/  LDG.E.U8 R2, desc[UR36][R2.64] ;  /* 0x0000002402027981 */ /* 0x000ea4000c1e1100 */
[----:B--2---:R-:W-:-:S04]  /*3640*/  I2FP.F32.U32 R0, R2 ;  /* 0x0000000200007245 */ /* 0x004fc80000201000 */
[----:B------:R-:W-:Y:S01]  /*3650*/  F2FP.F16.F32.PACK_AB R0, RZ, R0 ;  /* 0x00000000ff00723e */ /* 0x000fe200000000ff */
[----:B------:R-:W-:Y:S06]  /*3660*/  BRA `(.L_x_9578) ;  /* 0x0000000c009c7947 */ /* 0x000fec0003800000 */
.L_x_9581:
        /* <DEDUP_REMOVED lines=10> */
.L_x_9585:
[----:B------:R-:W2:Y:S02]  /*3710*/  LDG.E R2, desc[UR36][R2.64] ;  /* 0x0000002402027981 */ /* 0x000ea4000c1e1900 */
[----:B--2---:R-:W-:-:S04]  /*3720*/  I2FP.F32.S32 R0, R2 ;  /* 0x0000000200007245 */ /* 0x004fc80000201400 */
[----:B------:R-:W-:Y:S01]  /*3730*/  F2FP.F16.F32.PACK_AB R0, RZ, R0 ;  /* 0x00000000ff00723e */ /* 0x000fe200000000ff */
[----:B------:R-:W-:Y:S06]  /*3740*/  BRA `(.L_x_9578) ;  /* 0x0000000c00647947 */ /* 0x000fec0003800000 */
.L_x_9584:
[----:B------:R-:W2:Y:S02]  /*3750*/  LDG.E.U16 R2, desc[UR36][R2.64] ;  /* 0x0000002402027981 */ /* 0x000ea4000c1e1500 */
[----:B--2---:R-:W0:Y:S02]  /*3760*/  I2F.S16 R0, R2 ;  /* 0x0000000200007306 */ /* 0x004e240000101400 */
[----:B0-----:R-:W-:Y:S01]  /*3770*/  F2FP.F16.F32.PACK_AB R0, RZ, R0 ;  /* 0x00000000ff00723e */ /* 0x001fe200000000ff */
[----:B------:R-:W-:Y:S06]  /*3780*/  BRA `(.L_x_9578) ;  /* 0x0000000c00547947 */ /* 0x000fec0003800000 */
.L_x_9580:
        /* <DEDUP_REMOVED lines=9> */
.L_x_9587:
[----:B------:R2:W5:Y:S01]  /*3820*/  LDG.E.U16 R0, desc[UR36][R2.64] ;  /* 0x0000002402007981 */ /* 0x000562000c1e1500 */
[----:B------:R-:W-:Y:S05]  /*3830*/  BRA `(.L_x_9578) ;  /* 0x0000000c00287947 */ /* 0x000fea0003800000 */
.L_x_9586:
        /* <DEDUP_REMOVED lines=9> */
.L_x_9589:
[----:B------:R3:W5:Y:S01]  /*38d0*/  LDG.E.U16 R0, desc[UR36][R2.64] ;  /* 0x0000002402007981 */ /* 0x000762000c1e1500 */
[----:B------:R-:W-:Y:S05]  /*38e0*/  BRA `(.L_x_9578) ;  /* 0x0000000800fc7947 */ /* 0x000fea0003800000 */
.L_x_9588:
        /* <DEDUP_REMOVED lines=12> */
.L_x_9579:
        /* <DEDUP_REMOVED lines=13> */
.L_x_9592:
        /* <DEDUP_REMOVED lines=12> */
.L_x_9591:
        /* <DEDUP_REMOVED lines=27> */
.L_x_9594:
        /* <DEDUP_REMOVED lines=13> */
.L_x_9593:
[----:B------:R-:W2:Y:S02]  /*3dc0*/  LDG.E.U16 R0, desc[UR36][R2.64] ;  /* 0x0000002402007981 */ /* 0x000ea4000c1e1500 */
[----:B--2---:R-:W-:-:S05]  /*3dd0*/  IMAD.U32 R0, R0, 0x10000, RZ ;  /* 0x0001000000007824 */ /* 0x004fca00078e00ff */
[----:B------:R-:W-:Y:S01]  /*3de0*/  F2FP.F16.F32.PACK_AB R0, RZ, R0 ;  /* 0x00000000ff00723e */ /* 0x000fe200000000ff */
[----:B------:R-:W-:Y:S06]  /*3df0*/  BRA `(.L_x_9578) ;  /* 0x0000000400b87947 */ /* 0x000fec0003800000 */
.L_x_9590:
        /* <DEDUP_REMOVED lines=12> */
.L_x_9597:
        /* <DEDUP_REMOVED lines=21> */
.L_x_9601:
[----:B------:R-:W-:Y:S05]  /*4010*/  BSYNC.RECONVERGENT B1 ;  /* 0x0000000000017941 */ /* 0x000fea0003800200 */
.L_x_9600:
[----:B------:R-:W-:Y:S01]  /*4020*/  IMAD.SHL.U32 R0, R0, 0x100000, RZ ;  /* 0x0010000000007824 */ /* 0x000fe200078e00ff */
[----:B------:R-:W-:-:S04]  /*4030*/  LEA R2, R2, 0x3b800000, 0x17 ;  /* 0x3b80000002027811 */ /* 0x000fc800078eb8ff */
[----:B------:R-:W-:-:S07]  /*4040*/  LOP3.LUT R0, R2, R0, R7, 0xfe, !PT ;  /* 0x0000000002007212 */ /* 0x000fce00078efe07 */
.L_x_9599:
[----:B------:R-:W-:Y:S05]  /*4050*/  BSYNC.RECONVERGENT B0 ;  /* 0x0000000000007941 */ /* 0x000fea0003800200 */
.L_x_9598:
[----:B------:R-:W-:Y:S01]  /*4060*/  F2FP.F16.F32.PACK_AB R0, RZ, R0 ;  /* 0x00000000ff00723e */ /* 0x000fe200000000ff */
[----:B------:R-:W-:Y:S06]  /*4070*/  BRA `(.L_x_9578) ;  /* 0x0000000400187947 */ /* 0x000fec0003800000 */
.L_x_9596:
        /* <DEDUP_REMOVED lines=21> */
.L_x_9605:
[----:B------:R-:W-:Y:S05]  /*41d0*/  BSYNC.RECONVERGENT B1 ;  /* 0x0000000000017941 */ /* 0x000fea0003800200 */
.L_x_9604:
[----:B------:R-:W-:Y:S01]  /*41e0*/  IMAD.SHL.U32 R0, R0, 0x200000, RZ ;  /* 0x0020000000007824 */ /* 0x000fe200078e00ff */
[----:B------:R-:W-:-:S04]  /*41f0*/  LEA R2, R2, 0x37800000, 0x17 ;  /* 0x3780000002027811 */ /* 0x000fc800078eb8ff */
[----:B------:R-:W-:-:S07]  /*4200*/  LOP3.LUT R0, R2, R0, R7, 0xfe, !PT ;  /* 0x0000000002007212 */ /* 0x000fce00078efe07 */
.L_x_9603:
[----:B------:R-:W-:Y:S05]  /*4210*/  BSYNC.RECONVERGENT B0 ;  /* 0x0000000000007941 */ /* 0x000fea0003800200 */
.L_x_9602:
[----:B------:R-:W-:Y:S01]  /*4220*/  F2FP.F16.F32.PACK_AB R0, RZ, R0 ;  /* 0x00000000ff00723e */ /* 0x000fe200000000ff */
[----:B------:R-:W-:Y:S06]  /*4230*/  BRA `(.L_x_9578) ;  /* 0x0000000000a87947 */ /* 0x000fec0003800000 */
.L_x_9595:
        /* <DEDUP_REMOVED lines=14> */
.L_x_9609:
[----:B------:R-:W-:Y:S05]  /*4320*/  BSYNC.RECONVERGENT B0 ;  /* 0x0000000000007941 */ /* 0x000fea0003800200 */
.L_x_9608:
[----:B------:R-:W-:Y:S01]  /*4330*/  F2FP.F16.F32.PACK_AB R0, RZ, R0 ;  /* 0x00000000ff00723e */ /* 0x000fe200000000ff */
[----:B------:R-:W-:Y:S06]  /*4340*/  BRA `(.L_x_9578) ;  /* 0x0000000000647947 */ /* 0x000fec0003800000 */
.L_x_9583:
        /* <DEDUP_REMOVED lines=16> */
.L_x_9610:
[----:B------:R-:W-:Y:S01]  /*4450*/  PRMT R0, RZ, 0x7610, R0 ;  /* 0x00007610ff007816 */ /* 0x000fe20000000000 */
[----:B------:R-:W-:Y:S06]  /*4460*/  BRA `(.L_x_9578) ;  /* 0x00000000001c7947 */ /* 0x000fec0003800000 */
.L_x_9607:
[----:B------:R-:W2:Y:S02]  /*4470*/  LDG.E.64 R2, desc[UR36][R2.64] ;  /* 0x0000002402027981 */ /* 0x000ea4000c1e1b00 */
[----:B--2---:R-:W0:Y:S02]  /*4480*/  I2F.U64 R0, R2 ;  /* 0x0000000200007312 */ /* 0x004e240000301000 */
[----:B0-----:R-:W-:Y:S01]  /*4490*/  F2FP.F16.F32.PACK_AB R0, RZ, R0 ;  /* 0x00000000ff00723e */ /* 0x001fe200000000ff */
[----:B------:R-:W-:Y:S06]  /*44a0*/  BRA `(.L_x_9578) ;  /* 0x00000000000c7947 */ /* 0x000fec0003800000 */
.L_x_9606:
[----:B------:R-:W2:Y:S02]  /*44b0*/  LDG.E R2, desc[UR36][R2.64] ;  /* 0x0000002402027981 */ /* 0x000ea4000c1e1900 */
[----:B--2---:R-:W-:-:S04]  /*44c0*/  I2FP.F32.U32 R0, R2 ;  /* 0x0000000200007245 */ /* 0x004fc80000201000 */
[----:B------:R-:W-:-:S07]  /*44d0*/  F2FP.F16.F32.PACK_AB R0, RZ, R0 ;  /* 0x00000000ff00723e */ /* 0x000fce00000000ff */
.L_x_9578:
[----:B------:R-:W-:Y:S05]  /*44e0*/  BSYNC.RECONVERGENT B6 ;  /* 0x0000000000067941 */ /* 0x000fea0003800200 */
.L_x_9577:
[C---:B------:R-:W-:Y:S01]  /*44f0*/  ISETP.GE.AND P0, PT, R19.reuse, R17, PT ;  /* 0x000000111300720c */ /* 0x040fe20003f06270 */
[C---:B0123--:R-:W-:Y:S01]  /*4500*/  VIADD R2, R19.reuse, 0x100 ;  /* 0x0000010013027836 */ /* 0x04ffe20000000000 */
[----:B------:R-:W-:Y:S01]  /*4510*/  BSSY.RECONVERGENT B6, `(.L_x_9611) ;  /* 0x0000128000067945 */ /* 0x000fe20003800200 */
[----:B------:R-:W-:-:S03]  /*4520*/  VIADD R22, R19, 0x80 ;  /* 0x0000008013167836 */ /* 0x000fc60000000000 */
[-C--:B------:R-:W-:Y:S01]  /*4530*/  ISETP.GE.AND P2, PT, R2, R17.reuse, PT ;  /* 0x000000110200720c */ /* 0x080fe20003f46270 */
[----:B------:R-:W-:Y:S01]  /*4540*/  VIADD R2, R19, 0x180 ;  /* 0x0000018013027836 */ /* 0x000fe20000000000 */
[----:B------:R-:W-:-:S04]  /*4550*/  ISETP.GE.AND P1, PT, R22, R17, PT ;  /* 0x000000111600720c */ /* 0x000fc80003f26270 */
[----:B------:R-:W-:Y:S01]  /*4560*/  ISETP.GE.AND P3, PT, R2, R17, PT ;  /* 0x000000110200720c */ /* 0x000fe20003f66270 */
[----:B------:R-:W0:Y:S01]  /*4570*/  @!P0 LDC R3, c[0x0][0x388] ;  /* 0x0000e200ff038b82 */ /* 0x000e220000000800 */
[----:B-----5:R-:W-:-:S07]  /*4580*/  @!P0 HADD2.F32 R16, -RZ, R16.H0_H0 ;  /* 0x20000010ff108230 */ /* 0x020fce0000004100 */
[----:B------:R-:W1:Y:S08]  /*4590*/  @!P2 LDC R4, c[0x0][0x388] ;  /* 0x0000e200ff04ab82 */ /* 0x000e700000000800 */
[----:B------:R-:W2:Y:S08]  /*45a0*/  @!P3 LDC R8, c[0x0][0x388] ;  /* 0x0000e200ff08bb82 */ /* 0x000eb00000000800 */
[----:B------:R-:W3:Y:S01]  /*45b0*/  @!P1 LDC R6, c[0x0][0x388] ;  /* 0x0000e200ff069b82 */ /* 0x000ee20000000800 */
[----:B0-----:R-:W-:Y:S01]  /*45c0*/  @!P0 FMUL.FTZ R2, R16, R3 ;  /* 0x0000000310028220 */ /* 0x001fe20000410000 */
[----:B------:R-:W-:-:S05]  /*45d0*/  @!P2 HADD2.F32 R3, -RZ, R24.H0_H0 ;  /* 0x20000018ff03a230 */ /* 0x000fca0000004100 */
[----:B------:R-:W0:Y:S01]  /*45e0*/  @!P0 FRND.TRUNC R2, R2 ;  /* 0x0000000200028307 */ /* 0x000e22000020d000 */
[----:B-1----:R-:W-:Y:S01]  /*45f0*/  @!P2 FMUL.FTZ R4, R3, R4 ;  /* 0x000000040304a220 */ /* 0x002fe20000410000 */
[----:B------:R-:W-:Y:S01]  /*4600*/  @!P3 HADD2.F32 R3, -RZ, R0.H0_H0 ;  /* 0x20000000ff03b230 */ /* 0x000fe20000004100 */
[----:B------:R-:W1:Y:S05]  /*4610*/  LDC.U8 R16, c[0x0][0x3b4] ;  /* 0x0000ed00ff107b82 */ /* 0x000e6a0000000000 */
[----:B------:R-:W4:Y:S01]  /*4620*/  @!P2 FRND.TRUNC R4, R4 ;  /* 0x000000040004a307 */ /* 0x000f22000020d000 */
[----:B--2---:R-:W-:Y:S01]  /*4630*/  @!P3 FMUL.FTZ R5, R3, R8 ;  /* 0x000000080305b220 */ /* 0x004fe20000410000 */
[----:B------:R-:W-:Y:S01]  /*4640*/  @!P1 HADD2.F32 R3, -RZ, R23.H0_H0 ;  /* 0x20000017ff039230 */ /* 0x000fe20000004100 */
[----:B0-----:R-:W-:-:S05]  /*4650*/  @!P0 F2FP.F16.F32.PACK_AB R0, RZ, R2 ;  /* 0x00000002ff00823e */ /* 0x001fca00000000ff */
[----:B------:R-:W0:Y:S01]  /*4660*/  @!P3 FRND.TRUNC R5, R5 ;  /* 0x000000050005b307 */ /* 0x000e22000020d000 */
[----:B---3--:R-:W-:Y:S01]  /*4670*/  @!P1 FMUL.FTZ R3, R3, R6 ;  /* 0x0000000603039220 */ /* 0x008fe20000410000 */
[----:B----4-:R-:W-:-:S06]  /*4680*/  @!P2 F2FP.F16.F32.PACK_AB R24, RZ, R4 ;  /* 0x00000004ff18a23e */ /* 0x010fcc00000000ff */
[----:B------:R-:W2:Y:S01]  /*4690*/  @!P1 FRND.TRUNC R3, R3 ;  /* 0x0000000300039307 */ /* 0x000ea2000020d000 */
[----:B0-----:R-:W-:Y:S02]  /*46a0*/  @!P3 F2FP.F16.F32.PACK_AB R23, RZ, R5 ;  /* 0x00000005ff17b23e */ /* 0x001fe400000000ff */
[----:B--2---:R-:W-:Y:S01]  /*46b0*/  @!P1 F2FP.F16.F32.PACK_AB R25, RZ, R3 ;  /* 0x00000003ff19923e */ /* 0x004fe200000000ff */
[----:B------:R-:W-:Y:S06]  /*46c0*/  @P0 BRA `(.L_x_9612) ;  /* 0x0000001000300947 */ /* 0x000fec0003800000 */
[----:B------:R-:W0:Y:S01]  /*46d0*/  LDCU UR4, c[0x0][0x3b8] ;  /* 0x00007700ff0477ac */ /* 0x000e220008000800 */
[----:B------:R-:W2:Y:S01]  /*46e0*/  LDC.64 R2, c[0x0][0x398] ;  /* 0x0000e600ff027b82 */ /* 0x000ea20000000a00 */
[----:B------:R-:W-:Y:S01]  /*46f0*/  IMAD R4, R18, 0x200, R19 ;  /* 0x0000020012047824 */ /* 0x000fe200078e0213 */
[----:B-1----:R-:W-:-:S03]  /*4700*/  PRMT R6, R16, 0x9910, RZ ;  /* 0x0000991010067816 */ /* 0x002fc600000000ff */
        /* <DEDUP_REMOVED lines=19> */
.L_x_9616:
[----:B------:R-:W-:Y:S02]  /*4840*/  HADD2.F32 R5, -RZ, R0.H0_H0 ;  /* 0x20000000ff057230 */ /* 0x000fe40000004100 */
[----:B------:R-:W-:-:S04]  /*4850*/  IMAD.MOV.U32 R19, RZ, RZ, R22 ;  /* 0x000000ffff137224 */ /* 0x000fc800078e0016 */
[----:B------:R-:W0:Y:S02]  /*4860*/  F2I.S64.TRUNC R4, R5 ;  /* 0x0000000500047311 */ /* 0x000e24000020d900 */
[----:B0-----:R0:W-:Y:S01]  /*4870*/  STG.E.U8 desc[UR36][R2.64], R4 ;  /* 0x0000000402007986 */ /* 0x0011e2000c101124 */
[----:B------:R-:W-:Y:S05]  /*4880*/  BRA `(.L_x_9612) ;  /* 0x0000000c00c07947 */ /* 0x000fea0003800000 */
.L_x_9615:
        /* <DEDUP_REMOVED lines=11> */
.L_x_9619:
[----:B------:R-:W-:Y:S02]  /*4940*/  HADD2.F32 R0, -RZ, R0.H0_H0 ;  /* 0x20000000ff007230 */ /* 0x000fe40000004100 */
[----:B------:R-:W-:Y:S02]  /*4950*/  IMAD.MOV.U32 R19, RZ, RZ, R22 ;  /* 0x000000ffff137224 */ /* 0x000fe400078e0016 */
[----:B------:R-:W0:Y:S02]  /*4960*/  F2I.FTZ.TRUNC.NTZ R5, R0 ;  /* 0x0000000000057305 */ /* 0x000e24000021f100 */
[----:B0-----:R0:W-:Y:S01]  /*4970*/  STG.E desc[UR36][R2.64], R5 ;  /* 0x0000000502007986 */ /* 0x0011e2000c101924 */
[----:B------:R-:W-:Y:S05]  /*4980*/  BRA `(.L_x_9612) ;  /* 0x0000000c00807947 */ /* 0x000fea0003800000 */
.L_x_9618:
[----:B------:R-:W-:Y:S02]  /*4990*/  HADD2.F32 R0, -RZ, R0.H0_H0 ;  /* 0x20000000ff007230 */ /* 0x000fe40000004100 */
[----:B------:R-:W-:Y:S02]  /*49a0*/  IMAD.MOV.U32 R19, RZ, RZ, R22 ;  /* 0x000000ffff137224 */ /* 0x000fe400078e0016 */
[----:B------:R-:W0:Y:S02]  /*49b0*/  F2I.FTZ.TRUNC.NTZ R5, R0 ;  /* 0x0000000000057305 */ /* 0x000e24000021f100 */
[----:B0-----:R0:W-:Y:S01]  /*49c0*/  STG.E.U16 desc[UR36][R2.64], R5 ;  /* 0x0000000502007986 */ /* 0x0011e2000c101524 */
[----:B------:R-:W-:Y:S05]  /*49d0*/  BRA `(.L_x_9612) ;  /* 0x0000000c006c7947 */ /* 0x000fea0003800000 */
.L_x_9614:
        /* <DEDUP_REMOVED lines=10> */
.L_x_9621:
[----:B------:R0:W-:Y:S01]  /*4a80*/  STG.E.U16 desc[UR36][R2.64], R0 ;  /* 0x0000000002007986 */ /* 0x0001e2000c101524 */
[----:B------:R-:W-:Y:S01]  /*4a90*/  IMAD.MOV.U32 R19, RZ, RZ, R22 ;  /* 0x000000ffff137224 */ /* 0x000fe200078e0016 */
[----:B------:R-:W-:Y:S06]  /*4aa0*/  BRA `(.L_x_9612) ;  /* 0x0000000c00387947 */ /* 0x000fec0003800000 */
.L_x_9620:
        /* <DEDUP_REMOVED lines=11> */
.L_x_9623:
[----:B------:R-:W-:Y:S02]  /*4b60*/  HADD2.F32 R0, -RZ, R0.H0_H0 ;  /* 0x20000000ff007230 */ /* 0x000fe40000004100 */
[----:B------:R-:W-:-:S03]  /*4b70*/  IMAD.MOV.U32 R19, RZ, RZ, R22 ;  /* 0x000000ffff137224 */ /* 0x000fc600078e0016 */
[----:B------:R-:W-:-:S04]  /*4b80*/  F2FP.F16.F32.PACK_AB R0, RZ, R0 ;  /* 0x00000000ff00723e */ /* 0x000fc800000000ff */
[----:B------:R-:W-:-:S05]  /*4b90*/  PRMT R0, R0, 0x5410, RZ ;  /* 0x0000541000007816 */ /* 0x000fca00000000ff */
[----:B------:R0:W-:Y:S01]  /*4ba0*/  STG.E desc[UR36][R2.64], R0 ;  /* 0x0000000002007986 */ /* 0x0001e2000c101924 */
[----:B------:R-:W-:Y:S05]  /*4bb0*/  BRA `(.L_x_9612) ;  /* 0x0000000800f47947 */ /* 0x000fea0003800000 */
.L_x_9622:
[----:B------:R-:W-:Y:S02]  /*4bc0*/  HADD2.F32 R4, -RZ, R0.H0_H0 ;  /* 0x20000000ff047230 */ /* 0x000fe40000004100 */
[----:B------:R-:W-:-:S03]  /*4bd0*/  IMAD.MOV.U32 R19, RZ, RZ, R22 ;  /* 0x000000ffff137224 */ /* 0x000fc600078e0016 */
[----:B------:R-:W-:-:S06]  /*4be0*/  FMUL.FTZ R4, R4, 1 ;  /* 0x3f80000004047820 */ /* 0x000fcc0000410000 */
[----:B------:R-:W0:Y:S02]  /*4bf0*/  F2F.F64.F32 R4, R4 ;  /* 0x0000000400047310 */ /* 0x000e240000201800 */
[----:B0-----:R0:W-:Y:S01]  /*4c00*/  STG.E.64 desc[UR36][R2.64], R4 ;  /* 0x0000000402007986 */ /* 0x0011e2000c101b24 */
[----:B------:R-:W-:Y:S05]  /*4c10*/  BRA `(.L_x_9612) ;  /* 0x0000000800dc7947 */ /* 0x000fea0003800000 */
.L_x_9613:
        /* <DEDUP_REMOVED lines=14> */
.L_x_9626:
[----:B------:R-:W-:Y:S01]  /*4d00*/  HADD2.F32 R0, -RZ, R0.H0_H0 ;  /* 0x20000000ff007230 */ /* 0x000fe20000004100 */
[----:B------:R-:W-:Y:S01]  /*4d10*/  CS2R R6, SRZ ;  /* 0x0000000000067805 */ /* 0x000fe2000001ff00 */
[----:B------:R-:W-:-:S03]  /*4d20*/  IMAD.MOV.U32 R19, RZ, RZ, R22 ;  /* 0x000000ffff137224 */ /* 0x000fc600078e0016 */
[----:B------:R-:W-:-:S04]  /*4d30*/  FMUL.FTZ R0, R0, 1 ;  /* 0x3f80000000007820 */ /* 0x000fc80000410000 */
[----:B------:R-:W0:Y:S02]  /*4d40*/  F2F.F64.F32 R4, R0 ;  /* 0x0000000000047310 */ /* 0x000e240000201800 */
[----:B0-----:R4:W-:Y:S01]  /*4d50*/  STG.E.128 desc[UR36][R2.64], R4 ;  /* 0x0000000402007986 */ /* 0x0019e2000c101d24 */
[----:B------:R-:W-:Y:S05]  /*4d60*/  BRA `(.L_x_9612) ;  /* 0x0000000800887947 */ /* 0x000fea0003800000 */
.L_x_9625:
        /* <DEDUP_REMOVED lines=19> */
.L_x_9630:
[----:B------:R-:W-:Y:S05]  /*4ea0*/  BSYNC.RECONVERGENT B0 ;  /* 0x0000000000007941 */ /* 0x000fea0003800200 */
.L_x_9629:
[----:B------:R-:W-:Y:S01]  /*4eb0*/  LOP3.LUT R5, R0, 0x80, R5, 0xf8, !PT ;  /* 0x0000008000057812 */ /* 0x000fe200078ef805 */
[----:B------:R-:W-:-:S04]  /*4ec0*/  IMAD.MOV.U32 R19, RZ, RZ, R22 ;  /* 0x000000ffff137224 */ /* 0x000fc800078e0016 */
[----:B------:R3:W-:Y:S01]  /*4ed0*/  STG.E.U8 desc[UR36][R2.64], R5 ;  /* 0x0000000502007986 */ /* 0x0007e2000c101124 */
[----:B------:R-:W-:Y:S05]  /*4ee0*/  BRA `(.L_x_9612) ;  /* 0x0000000800287947 */ /* 0x000fea0003800000 */
.L_x_9628:
        /* <DEDUP_REMOVED lines=15> */
.L_x_9632:
[----:B------:R-:W-:Y:S05]  /*4fe0*/  BSYNC.RECONVERGENT B0 ;  /* 0x0000000000007941 */ /* 0x000fea0003800200 */
.L_x_9631:
[----:B------:R-:W-:Y:S01]  /*4ff0*/  LOP3.LUT R5, R0, 0x80, R5, 0xf8, !PT ;  /* 0x0000008000057812 */ /* 0x000fe200078ef805 */
[----:B------:R-:W-:-:S04]  /*5000*/  IMAD.MOV.U32 R19, RZ, RZ, R22 ;  /* 0x000000ffff137224 */ /* 0x000fc800078e0016 */
[----:B------:R2:W-:Y:S01]  /*5010*/  STG.E.U8 desc[UR36][R2.64], R5 ;  /* 0x0000000502007986 */ /* 0x0005e2000c101124 */
[----:B------:R-:W-:Y:S05]  /*5020*/  BRA `(.L_x_9612) ;  /* 0x0000000400d87947 */ /* 0x000fea0003800000 */
.L_x_9627:
[----:B------:R-:W-:Y:S02]  /*5030*/  HADD2.F32 R0, -RZ, R0.H0_H0 ;  /* 0x20000000ff007230 */ /* 0x000fe40000004100 */
[----:B------:R-:W-:-:S03]  /*5040*/  IMAD.MOV.U32 R19, RZ, RZ, R22 ;  /* 0x000000ffff137224 */ /* 0x000fc600078e0016 */
[----:B------:R-:W-:-:S05]  /*5050*/  F2FP.BF16.F32.PACK_AB R0, RZ, R0 ;  /* 0x00000000ff00723e */ /* 0x000fca00000010ff */
[----:B------:R0:W-:Y:S01]  /*5060*/  STG.E.U16 desc[UR36][R2.64], R0 ;  /* 0x0000000002007986 */ /* 0x0001e2000c101524 */
[----:B------:R-:W-:Y:S05]  /*5070*/  BRA `(.L_x_9612) ;  /* 0x0000000400c47947 */ /* 0x000fea0003800000 */
.L_x_9624:
        /* <DEDUP_REMOVED lines=13> */
.L_x_9635:
        /* <DEDUP_REMOVED lines=13> */
.L_x_9638:
[----:B------:R-:W-:-:S04]  /*5220*/  SHF.R.U32.HI R0, RZ, 0x14, R5 ;  /* 0x00000014ff007819 */ /* 0x000fc80000011605 */
[----:B------:R-:W-:-:S04]  /*5230*/  LOP3.LUT R0, R0, 0x1, RZ, 0xc0, !PT ;  /* 0x0000000100007812 */ /* 0x000fc800078ec0ff */
[----:B------:R-:W-:-:S04]  /*5240*/  IADD3 R0, PT, PT, R5, 0x487ffff, R0 ;  /* 0x0487ffff05007810 */ /* 0x000fc80007ffe000 */
[----:B------:R-:W-:-:S04]  /*5250*/  SHF.R.U32.HI R0, RZ, 0x14, R0 ;  /* 0x00000014ff007819 */ /* 0x000fc80000011600 */
[----:B------:R-:W-:-:S07]  /*5260*/  LOP3.LUT R4, R0, 0xff, RZ, 0xc0, !PT ;  /* 0x000000ff00047812 */ /* 0x000fce00078ec0ff */
.L_x_9639:
[----:B------:R-:W-:-:S04]  /*5270*/  SHF.R.U32.HI R5, RZ, 0x18, R5 ;  /* 0x00000018ff057819 */ /* 0x000fc80000011605 */
[----:B------:R-:W-:-:S04]  /*5280*/  LOP3.LUT R4, R4, 0x80, R5, 0xf8, !PT ;  /* 0x0000008004047812 */ /* 0x000fc800078ef805 */
[----:B------:R-:W-:-:S07]  /*5290*/  PRMT R0, R4, 0x7610, R0 ;  /* 0x0000761004007816 */ /* 0x000fce0000000000 */
.L_x_9637:
[----:B------:R-:W-:Y:S05]  /*52a0*/  BSYNC.RECONVERGENT B0 ;  /* 0x0000000000007941 */ /* 0x000fea0003800200 */
.L_x_9636:
[----:B------:R0:W-:Y:S01]  /*52b0*/  STG.E.U8 desc[UR36][R2.64], R0 ;  /* 0x0000000002007986 */ /* 0x0001e2000c101124 */
[----:B------:R-:W-:Y:S01]  /*52c0*/  IMAD.MOV.U32 R19, RZ, RZ, R22 ;  /* 0x000000ffff137224 */ /* 0x000fe200078e0016 */
[----:B------:R-:W-:Y:S06]  /*52d0*/  BRA `(.L_x_9612) ;  /* 0x00000004002c7947 */ /* 0x000fec0003800000 */
.L_x_9634:
        /* <DEDUP_REMOVED lines=13> */
.L_x_9642:
[----:B------:R-:W-:-:S04]  /*53b0*/  SHF.R.U32.HI R0, RZ, 0x15, R5 ;  /* 0x00000015ff007819 */ /* 0x000fc80000011605 */
[----:B------:R-:W-:-:S04]  /*53c0*/  LOP3.LUT R0, R0, 0x1, RZ, 0xc0, !PT ;  /* 0x0000000100007812 */ /* 0x000fc800078ec0ff */
[----:B------:R-:W-:-:S04]  /*53d0*/  IADD3 R0, PT, PT, R5, 0x88fffff, R0 ;  /* 0x088fffff05007810 */ /* 0x000fc80007ffe000 */
[----:B------:R-:W-:-:S04]  /*53e0*/  SHF.R.U32.HI R0, RZ, 0x15, R0 ;  /* 0x00000015ff007819 */ /* 0x000fc80000011600 */
[----:B------:R-:W-:-:S07]  /*53f0*/  LOP3.LUT R4, R0, 0xff, RZ, 0xc0, !PT ;  /* 0x000000ff00047812 */ /* 0x000fce00078ec0ff */
.L_x_9643:
[----:B------:R-:W-:-:S04]  /*5400*/  SHF.R.U32.HI R5, RZ, 0x18, R5 ;  /* 0x00000018ff057819 */ /* 0x000fc80000011605 */
[----:B------:R-:W-:-:S04]  /*5410*/  LOP3.LUT R4, R4, 0x80, R5, 0xf8, !PT ;  /* 0x0000008004047812 */ /* 0x000fc800078ef805 */
[----:B------:R-:W-:-:S07]  /*5420*/  PRMT R0, R4, 0x7610, R0 ;  /* 0x0000761004007816 */ /* 0x000fce0000000000 */
.L_x_9641:
[----:B------:R-:W-:Y:S05]  /*5430*/  BSYNC.RECONVERGENT B0 ;  /* 0x0000000000007941 */ /* 0x000fea0003800200 */
.L_x_9640:
[----:B------:R0:W-:Y:S01]  /*5440*/  STG.E.U8 desc[UR36][R2.64], R0 ;  /* 0x0000000002007986 */ /* 0x0001e2000c101124 */
[----:B------:R-:W-:Y:S01]  /*5450*/  IMAD.MOV.U32 R19, RZ, RZ, R22 ;  /* 0x000000ffff137224 */ /* 0x000fe200078e0016 */
[----:B------:R-:W-:Y:S06]  /*5460*/  BRA `(.L_x_9612) ;  /* 0x0000000000c87947 */ /* 0x000fec0003800000 */
.L_x_9633:
[----:B------:R-:W-:-:S13]  /*5470*/  ISETP.NE.AND P0, PT, R4, 0x1c, PT ;  /* 0x0000001c0400780c */ /* 0x000fda0003f05270 */
[----:B------:R-:W-:Y:S05]  /*5480*/  @!P0 BRA `(.L_x_9644) ;  /* 0x0000000000b08947 */ /* 0x000fea0003800000 */
[----:B------:R-:W-:-:S13]  /*5490*/  ISETP.NE.AND P0, PT, R4, 0x1d, PT ;  /* 0x0000001d0400780c */ /* 0x000fda0003f05270 */
[----:B------:R-:W-:Y:S05]  /*54a0*/  @!P0 BRA `(.L_x_9645) ;  /* 0x0000000000948947 */ /* 0x000fea0003800000 */
[----:B------:R-:W-:-:S13]  /*54b0*/  ISETP.NE.AND P0, PT, R4, 0x2c, PT ;  /* 0x0000002c0400780c */ /* 0x000fda0003f05270 */
[----:B------:R-:W-:Y:S05]  /*54c0*/  @!P0 BRA `(.L_x_9646) ;  /* 0x0000000000488947 */ /* 0x000fea0003800000 */
.L_x_9617:
        /* <DEDUP_REMOVED lines=16> */
.L_x_9647:
[----:B------:R-:W-:Y:S01]  /*55d0*/  IMAD.MOV.U32 R19, RZ, RZ, R22 ;  /* 0x000000ffff137224 */ /* 0x000fe200078e0016 */
[----:B------:R-:W-:Y:S06]  /*55e0*/  BRA `(.L_x_9612) ;  /* 0x0000000000687947 */ /* 0x000fec0003800000 */
.L_x_9646:
        /* <DEDUP_REMOVED lines=17> */
.L_x_9645:
[----:B------:R-:W-:Y:S02]  /*5700*/  HADD2.F32 R4, -RZ, R0.H0_H0 ;  /* 0x20000000ff047230 */ /* 0x000fe40000004100 */
[----:B------:R-:W-:-:S04]  /*5710*/  IMAD.MOV.U32 R19, RZ, RZ, R22 ;  /* 0x000000ffff137224 */ /* 0x000fc800078e0016 */
[----:B------:R-:W0:Y:S02]  /*5720*/  F2I.U64.TRUNC R4, R4 ;  /* 0x0000000400047311 */ /* 0x000e24000020d800 */
[----:B0-----:R0:W-:Y:S01]  /*5730*/  STG.E.64 desc[UR36][R2.64], R4 ;  /* 0x0000000402007986 */ /* 0x0011e2000c101b24 */
[----:B------:R-:W-:Y:S05]  /*5740*/  BRA `(.L_x_9612) ;  /* 0x0000000000107947 */ /* 0x000fea0003800000 */
.L_x_9644:
[----:B------:R-:W-:Y:S02]  /*5750*/  HADD2.F32 R0, -RZ, R0.H0_H0 ;  /* 0x20000000ff007230 */ /* 0x000fe40000004100 */
[----:B------:R-:W-:Y:S02]  /*5760*/  IMAD.MOV.U32 R19, RZ, RZ, R22 ;  /* 0x000000ffff137224 */ /* 0x000fe400078e0016 */
[----:B------:R-:W0:Y:S02]  /*5770*/  F2I.FTZ.U32.TRUNC.NTZ R5, R0 ;  /* 0x0000000000057305 */ /* 0x000e24000021f000 */
[----:B0-----:R0:W-:Y:S03]  /*5780*/  STG.E desc[UR36][R2.64], R5 ;  /* 0x0000000502007986 */ /* 0x0011e6000c101924 */
.L_x_9612:
[----:B------:R-:W-:Y:S05]  /*5790*/  BSYNC.RECONVERGENT B6 ;  /* 0x0000000000067941 */ /* 0x000fea0003800200 */
.L_x_9611:
[----:B------:R-:W-:Y:S01]  /*57a0*/  ISETP.GE.AND P0, PT, R19, R17, PT ;  /* 0x000000111300720c */ /* 0x000fe20003f06270 */
[----:B------:R-:W-:-:S12]  /*57b0*/  BSSY.RECONVERGENT B6, `(.L_x_9648) ;  /* 0x00001f0000067945 */ /* 0x000fd80003800200 */
[----:B------:R-:W-:Y:S05]  /*57c0*/  @P0 BRA `(.L_x_9649) ;  /* 0x0000001c00b80947 */ /* 0x000fea0003800000 */
[----:B------:R-:W5:Y:S01]  /*57d0*/  LDCU UR4, c[0x0][0x3b8] ;  /* 0x00007700ff0477ac */ /* 0x000f620008000800 */
[----:B0-234-:R-:W0:Y:S01]  /*57e0*/  LDC.64 R2, c[0x0][0x398] ;  /* 0x0000e600ff027b82 */ /* 0x01de220000000a00 */
        /* <DEDUP_REMOVED lines=20> */
.L_x_9653:
[----:B------:R-:W-:-:S06]  /*5930*/  HADD2.F32 R5, -RZ, R25.H0_H0 ;  /* 0x20000019ff057230 */ /* 0x000fcc0000004100 */
[----:B------:R-:W0:Y:S02]  /*5940*/  F2I.S64.TRUNC R4, R5 ;  /* 0x0000000500047311 */ /* 0x000e24000020d900 */
[----:B0-----:R0:W-:Y:S01]  /*5950*/  STG.E.U8 desc[UR36][R2.64], R4 ;  /* 0x0000000402007986 */ /* 0x0011e2000c101124 */
[----:B------:R-:W-:Y:S05]  /*5960*/  BRA `(.L_x_9655) ;  /* 0x0000000c006c7947 */ /* 0x000fea0003800000 */
.L_x_9652:
        /* <DEDUP_REMOVED lines=10> */
.L_x_9657:
[----:B------:R-:W-:-:S06]  /*5a10*/  HADD2.F32 R25, -RZ, R25.H0_H0 ;  /* 0x20000019ff197230 */ /* 0x000fcc0000004100 */
[----:B------:R-:W0:Y:S02]  /*5a20*/  F2I.FTZ.TRUNC.NTZ R25, R25 ;  /* 0x0000001900197305 */ /* 0x000e24000021f100 */
[----:B0-----:R0:W-:Y:S01]  /*5a30*/  STG.E desc[UR36][R2.64], R25 ;  /* 0x0000001902007986 */ /* 0x0011e2000c101924 */
[----:B------:R-:W-:Y:S05]  /*5a40*/  BRA `(.L_x_9655) ;  /* 0x0000000c00347947 */ /* 0x000fea0003800000 */
.L_x_9656:
[----:B------:R-:W-:-:S06]  /*5a50*/  HADD2.F32 R25, -RZ, R25.H0_H0 ;  /* 0x20000019ff197230 */ /* 0x000fcc0000004100 */
[----:B------:R-:W0:Y:S02]  /*5a60*/  F2I.FTZ.TRUNC.NTZ R25, R25 ;  /* 0x0000001900197305 */ /* 0x000e24000021f100 */
[----:B0-----:R0:W-:Y:S01]  /*5a70*/  STG.E.U16 desc[UR36][R2.64], R25 ;  /* 0x0000001902007986 */ /* 0x0011e2000c101524 */
[----:B------:R-:W-:Y:S05]  /*5a80*/  BRA `(.L_x_9655) ;  /* 0x0000000c00247947 */ /* 0x000fea0003800000 */
.L_x_9651:
        /* <DEDUP_REMOVED lines=9> */
.L_x_9659:
[----:B------:R0:W-:Y:S01]  /*5b20*/  STG.E.U16 desc[UR36][R2.64], R25 ;  /* 0x0000001902007986 */ /* 0x0001e2000c101524 */
[----:B------:R-:W-:Y:S05]  /*5b30*/  BRA `(.L_x_9655) ;  /* 0x0000000800f87947 */ /* 0x000fea0003800000 */
.L_x_9658:
        /* <DEDUP_REMOVED lines=10> */
.L_x_9661:
[----:B------:R-:W-:-:S05]  /*5be0*/  HADD2.F32 R0, -RZ, R25.H0_H0 ;  /* 0x20000019ff007230 */ /* 0x000fca0000004100 */
[----:B------:R-:W-:-:S04]  /*5bf0*/  F2FP.F16.F32.PACK_AB R0, RZ, R0 ;  /* 0x00000000ff00723e */ /* 0x000fc800000000ff */
[----:B------:R-:W-:-:S05]  /*5c00*/  PRMT R0, R0, 0x5410, RZ ;  /* 0x0000541000007816 */ /* 0x000fca00000000ff */
[----:B------:R0:W-:Y:S01]  /*5c10*/  STG.E desc[UR36][R2.64], R0 ;  /* 0x0000000002007986 */ /* 0x0001e2000c101924 */
[----:B------:R-:W-:Y:S05]  /*5c20*/  BRA `(.L_x_9655) ;  /* 0x0000000800bc7947 */ /* 0x000fea0003800000 */
.L_x_9660:
[----:B------:R-:W-:-:S05]  /*5c30*/  HADD2.F32 R4, -RZ, R25.H0_H0 ;  /* 0x20000019ff047230 */ /* 0x000fca0000004100 */
[----:B------:R-:W-:-:S06]  /*5c40*/  FMUL.FTZ R4, R4, 1 ;  /* 0x3f80000004047820 */ /* 0x000fcc0000410000 */
[----:B------:R-:W0:Y:S02]  /*5c50*/  F2F.F64.F32 R4, R4 ;  /* 0x0000000400047310 */ /* 0x000e240000201800 */
[----:B0-----:R0:W-:Y:S01]  /*5c60*/  STG.E.64 desc[UR36][R2.64], R4 ;  /* 0x0000000402007986 */ /* 0x0011e2000c101b24 */
[----:B------:R-:W-:Y:S05]  /*5c70*/  BRA `(.L_x_9655) ;  /* 0x0000000800a87947 */ /* 0x000fea0003800000 */
.L_x_9650:
        /* <DEDUP_REMOVED lines=14> */
.L_x_9665:
        /* <DEDUP_REMOVED lines=18> */
.L_x_9668:
[----:B------:R-:W-:-:S04]  /*5e80*/  SHF.R.U32.HI R5, RZ, 0x18, R5 ;  /* 0x00000018ff057819 */ /* 0x000fc80000011605 */
[----:B------:R-:W-:-:S07]  /*5e90*/  LOP3.LUT R0, R0, 0x80, R5, 0xf8, !PT ;  /* 0x0000008000007812 */ /* 0x000fce00078ef805 */
.L_x_9667:
[----:B------:R-:W-:Y:S05]  /*5ea0*/  BSYNC.RECONVERGENT B0 ;  /* 0x0000000000007941 */ /* 0x000fea0003800200 */
.L_x_9666:
[----:B------:R0:W-:Y:S01]  /*5eb0*/  STG.E.U8 desc[UR36][R2.64], R0 ;  /* 0x0000000002007986 */ /* 0x0001e2000c101124 */
[----:B------:R-:W-:Y:S05]  /*5ec0*/  BRA `(.L_x_9655) ;  /* 0x0000000800147947 */ /* 0x000fea0003800000 */
.L_x_9664:
        /* <DEDUP_REMOVED lines=18> */
.L_x_9671:
[----:B------:R-:W-:-:S04]  /*5ff0*/  SHF.R.U32.HI R5, RZ, 0x18, R5 ;  /* 0x00000018ff057819 */ /* 0x000fc80000011605 */
[----:B------:R-:W-:-:S07]  /*6000*/  LOP3.LUT R0, R0, 0x80, R5, 0xf8, !PT ;  /* 0x0000008000007812 */ /* 0x000fce00078ef805 */
.L_x_9670:
[----:B------:R-:W-:Y:S05]  /*6010*/  BSYNC.RECONVERGENT B0 ;  /* 0x0000000000007941 */ /* 0x000fea0003800200 */
.L_x_9669:
[----:B------:R0:W-:Y:S01]  /*6020*/  STG.E.U8 desc[UR36][R2.64], R0 ;  /* 0x0000000002007986 */ /* 0x0001e2000c101124 */
[----:B------:R-:W-:Y:S05]  /*6030*/  BRA `(.L_x_9655) ;  /* 0x0000000400b87947 */ /* 0x000fea0003800000 */
.L_x_9663:
        /* <DEDUP_REMOVED lines=22> */
.L_x_9673:
[----:B------:R-:W-:-:S06]  /*61a0*/  HADD2.F32 R4, -RZ, R25.H0_H0 ;  /* 0x20000019ff047230 */ /* 0x000fcc0000004100 */
[----:B------:R-:W0:Y:S02]  /*61b0*/  F2I.U64.TRUNC R4, R4 ;  /* 0x0000000400047311 */ /* 0x000e24000020d800 */
[----:B0-----:R0:W-:Y:S01]  /*61c0*/  STG.E.64 desc[UR36][R2.64], R4 ;  /* 0x0000000402007986 */ /* 0x0011e2000c101b24 */
[----:B------:R-:W-:Y:S05]  /*61d0*/  BRA `(.L_x_9655) ;  /* 0x0000000400507947 */ /* 0x000fea0003800000 */
.L_x_9672:
[----:B------:R-:W-:-:S06]  /*61e0*/  HADD2.F32 R25, -RZ, R25.H0_H0 ;  /* 0x20000019ff197230 */ /* 0x000fcc0000004100 */
[----:B------:R-:W0:Y:S02]  /*61f0*/  F2I.FTZ.U32.TRUNC.NTZ R25, R25 ;  /* 0x0000001900197305 */ /* 0x000e24000021f000 */
[----:B0-----:R0:W-:Y:S01]  /*6200*/  STG.E desc[UR36][R2.64], R25 ;  /* 0x0000001902007986 */ /* 0x0011e2000c101924 */
[----:B------:R-:W-:Y:S05]  /*6210*/  BRA `(.L_x_9655) ;  /* 0x0000000400407947 */ /* 0x000fea0003800000 */
.L_x_9662:
        /* <DEDUP_REMOVED lines=11> */
.L_x_9675:
[----:B------:R-:W-:Y:S01]  /*62d0*/  HADD2.F32 R25, -RZ, R25.H0_H0 ;  /* 0x20000019ff197230 */ /* 0x000fe20000004100 */
[----:B------:R-:W-:-:S04]  /*62e0*/  CS2R R6, SRZ ;  /* 0x0000000000067805 */ /* 0x000fc8000001ff00 */
[----:B------:R-:W-:-:S06]  /*62f0*/  FMUL.FTZ R4, R25, 1 ;  /* 0x3f80000019047820 */ /* 0x000fcc0000410000 */
[----:B------:R-:W0:Y:S02]  /*6300*/  F2F.F64.F32 R4, R4 ;  /* 0x0000000400047310 */ /* 0x000e240000201800 */
[----:B0-----:R0:W-:Y:S01]  /*6310*/  STG.E.128 desc[UR36][R2.64], R4 ;  /* 0x0000000402007986 */ /* 0x0011e2000c101d24 */
[----:B------:R-:W-:Y:S05]  /*6320*/  BRA `(.L_x_9655) ;  /* 0x0000000000fc7947 */ /* 0x000fea0003800000 */
.L_x_9674:
[----:B------:R-:W-:-:S13]  /*6330*/  ISETP.NE.AND P0, PT, R0, 0xf, PT ;  /* 0x0000000f0000780c */ /* 0x000fda0003f05270 */
[----:B------:R-:W-:Y:S05]  /*6340*/  @!P0 BRA `(.L_x_9676) ;  /* 0x0000000000e88947 */ /* 0x000fea0003800000 */
[----:B------:R-:W-:-:S13]  /*6350*/  ISETP.NE.AND P0, PT, R0, 0x17, PT ;  /* 0x000000170000780c */ /* 0x000fda0003f05270 */
[----:B------:R-:W-:Y:S05]  /*6360*/  @!P0 BRA `(.L_x_9677) ;  /* 0x0000000000908947 */ /* 0x000fea0003800000 */
[----:B------:R-:W-:-:S13]  /*6370*/  ISETP.NE.AND P0, PT, R0, 0x18, PT ;  /* 0x000000180000780c */ /* 0x000fda0003f05270 */
[----:B------:R-:W-:Y:S05]  /*6380*/  @!P0 BRA `(.L_x_9678) ;  /* 0x0000000000448947 */ /* 0x000fea0003800000 */
.L_x_9654:
        /* <DEDUP_REMOVED lines=16> */
.L_x_9679:
[----:B------:R-:W-:Y:S05]  /*6490*/  BRA `(.L_x_9655) ;  /* 0x0000000000a07947 */ /* 0x000fea0003800000 */
.L_x_9678:
        /* <DEDUP_REMOVED lines=13> */
.L_x_9681:
[----:B------:R-:W-:Y:S05]  /*6570*/  BSYNC.RECONVERGENT B0 ;  /* 0x0000000000007941 */ /* 0x000fea0003800200 */
.L_x_9680:
[----:B------:R-:W-:-:S05]  /*6580*/  LOP3.LUT R5, R0, 0x80, R5, 0xf8, !PT ;  /* 0x0000008000057812 */ /* 0x000fca00078ef805 */
[----:B------:R3:W-:Y:S01]  /*6590*/  STG.E.U8 desc[UR36][R2.64], R5 ;  /* 0x0000000502007986 */ /* 0x0007e2000c101124 */
[----:B------:R-:W-:Y:S05]  /*65a0*/  BRA `(.L_x_9655) ;  /* 0x00000000005c7947 */ /* 0x000fea0003800000 */
.L_x_9677:
        /* <DEDUP_REMOVED lines=12> */
.L_x_9683:
[----:B------:R-:W-:Y:S01]  /*6670*/  IMAD.MOV.U32 R0, RZ, RZ, 0x7f ;  /* 0x0000007fff007424 */ /* 0x000fe200078e00ff */
[----:B------:R-:W-:-:S04]  /*6680*/  ISETP.GT.U32.AND P0, PT, R4, 0x7f800000, PT ;  /* 0x7f8000000400780c */ /* 0x000fc80003f04070 */
[----:B------:R-:W-:-:S09]  /*6690*/  SEL R0, R0, 0x7c, P0 ;  /* 0x0000007c00007807 */ /* 0x000fd20000000000 */
.L_x_9684:
[----:B------:R-:W-:Y:S05]  /*66a0*/  BSYNC.RECONVERGENT B0 ;  /* 0x0000000000007941 */ /* 0x000fea0003800200 */
.L_x_9682:
[----:B------:R-:W-:-:S04]  /*66b0*/  SHF.R.U32.HI R5, RZ, 0x18, R5 ;  /* 0x00000018ff057819 */ /* 0x000fc80000011605 */
[----:B------:R-:W-:-:S05]  /*66c0*/  LOP3.LUT R5, R0, 0x80, R5, 0xf8, !PT ;  /* 0x0000008000057812 */ /* 0x000fca00078ef805 */
[----:B------:R2:W-:Y:S01]  /*66d0*/  STG.E.U8 desc[UR36][R2.64], R5 ;  /* 0x0000000502007986 */ /* 0x0005e2000c101124 */
[----:B------:R-:W-:Y:S05]  /*66e0*/  BRA `(.L_x_9655) ;  /* 0x00000000000c7947 */ /* 0x000fea0003800000 */
.L_x_9676:
[----:B------:R-:W-:-:S05]  /*66f0*/  HADD2.F32 R0, -RZ, R25.H0_H0 ;  /* 0x20000019ff007230 */ /* 0x000fca0000004100 */
[----:B------:R-:W-:-:S05]  /*6700*/  F2FP.BF16.F32.PACK_AB R0, RZ, R0 ;  /* 0x00000000ff00723e */ /* 0x000fca00000010ff */
[----:B------:R4:W-:Y:S02]  /*6710*/  STG.E.U16 desc[UR36][R2.64], R0 ;  /* 0x0000000002007986 */ /* 0x0009e4000c101524 */
.L_x_9655:
        /* <DEDUP_REMOVED lines=25> */
.L_x_9688:
[----:B------:R-:W-:-:S06]  /*68b0*/  HADD2.F32 R5, -RZ, R24.H0_H0 ;  /* 0x20000018ff057230 */ /* 0x000fcc0000004100 */
[----:B------:R-:W0:Y:S02]  /*68c0*/  F2I.S64.TRUNC R4, R5 ;  /* 0x0000000500047311 */ /* 0x000e24000020d900 */
[----:B0-----:R4:W-:Y:S01]  /*68d0*/  STG.E.U8 desc[UR36][R2.64], R4 ;  /* 0x0000000402007986 */ /* 0x0019e2000c101124 */
[----:B------:R-:W-:Y:S05]  /*68e0*/  BRA `(.L_x_9690) ;  /* 0x0000000c006c7947 */ /* 0x000fea0003800000 */
.L_x_9687:
        /* <DEDUP_REMOVED lines=10> */
.L_x_9692:
[----:B------:R-:W-:-:S04]  /*6990*/  HADD2.F32 R24, -RZ, R24.H0_H0 ;  /* 0x20000018ff187230 */ /* 0x000fc80000004100 */
[----:B------:R-:W0:Y:S02]  /*69a0*/  F2I.FTZ.TRUNC.NTZ R5, R24 ;  /* 0x0000001800057305 */ /* 0x000e24000021f100 */
[----:B0-----:R2:W-:Y:S01]  /*69b0*/  STG.E desc[UR36][R2.64], R5 ;  /* 0x0000000502007986 */ /* 0x0015e2000c101924 */
[----:B------:R-:W-:Y:S05]  /*69c0*/  BRA `(.L_x_9690) ;  /* 0x0000000c00347947 */ /* 0x000fea0003800000 */
.L_x_9691:
[----:B------:R-:W-:-:S04]  /*69d0*/  HADD2.F32 R24, -RZ, R24.H0_H0 ;  /* 0x20000018ff187230 */ /* 0x000fc80000004100 */
[----:B------:R-:W0:Y:S02]  /*69e0*/  F2I.FTZ.TRUNC.NTZ R5, R24 ;  /* 0x0000001800057305 */ /* 0x000e24000021f100 */
[----:B0-----:R0:W-:Y:S01]  /*69f0*/  STG.E.U16 desc[UR36][R2.64], R5 ;  /* 0x0000000502007986 */ /* 0x0011e2000c101524 */
[----:B------:R-:W-:Y:S05]  /*6a00*/  BRA `(.L_x_9690) ;  /* 0x0000000c00247947 */ /* 0x000fea0003800000 */
.L_x_9686:
        /* <DEDUP_REMOVED lines=9> */
.L_x_9694:
[----:B------:R0:W-:Y:S01]  /*6aa0*/  STG.E.U16 desc[UR36][R2.64], R24 ;  /* 0x0000001802007986 */ /* 0x0001e2000c101524 */
[----:B------:R-:W-:Y:S05]  /*6ab0*/  BRA `(.L_x_9690) ;  /* 0x0000000800f87947 */ /* 0x000fea0003800000 */
.L_x_9693:
        /* <DEDUP_REMOVED lines=10> */
.L_x_9696:
[----:B------:R-:W-:-:S05]  /*6b60*/  HADD2.F32 R0, -RZ, R24.H0_H0 ;  /* 0x20000018ff007230 */ /* 0x000fca0000004100 */
[----:B------:R-:W-:-:S04]  /*6b70*/  F2FP.F16.F32.PACK_AB R0, RZ, R0 ;  /* 0x00000000ff00723e */ /* 0x000fc800000000ff */
[----:B------:R-:W-:-:S05]  /*6b80*/  PRMT R0, R0, 0x5410, RZ ;  /* 0x0000541000007816 */ /* 0x000fca00000000ff */
[----:B------:R0:W-:Y:S01]  /*6b90*/  STG.E desc[UR36][R2.64], R0 ;  /* 0x0000000002007986 */ /* 0x0001e2000c101924 */
[----:B------:R-:W-:Y:S05]  /*6ba0*/  BRA `(.L_x_9690) ;  /* 0x0000000800bc7947 */ /* 0x000fea0003800000 */
.L_x_9695:
[----:B------:R-:W-:-:S05]  /*6bb0*/  HADD2.F32 R4, -RZ, R24.H0_H0 ;  /* 0x20000018ff047230 */ /* 0x000fca0000004100 */
[----:B------:R-:W-:-:S06]  /*6bc0*/  FMUL.FTZ R4, R4, 1 ;  /* 0x3f80000004047820 */ /* 0x000fcc0000410000 */
[----:B------:R-:W0:Y:S02]  /*6bd0*/  F2F.F64.F32 R4, R4 ;  /* 0x0000000400047310 */ /* 0x000e240000201800 */
[----:B0-----:R0:W-:Y:S01]  /*6be0*/  STG.E.64 desc[UR36][R2.64], R4 ;  /* 0x0000000402007986 */ /* 0x0011e2000c101b24 */
[----:B------:R-:W-:Y:S05]  /*6bf0*/  BRA `(.L_x_9690) ;  /* 0x0000000800a87947 */ /* 0x000fea0003800000 */
.L_x_9685:
        /* <DEDUP_REMOVED lines=14> */
.L_x_9700:
        /* <DEDUP_REMOVED lines=18> */
.L_x_9703:
[----:B------:R-:W-:-:S04]  /*6e00*/  SHF.R.U32.HI R5, RZ, 0x18, R5 ;  /* 0x00000018ff057819 */ /* 0x000fc80000011605 */
[----:B------:R-:W-:-:S07]  /*6e10*/  LOP3.LUT R0, R0, 0x80, R5, 0xf8, !PT ;  /* 0x0000008000007812 */ /* 0x000fce00078ef805 */
.L_x_9702:
[----:B------:R-:W-:Y:S05]  /*6e20*/  BSYNC.RECONVERGENT B0 ;  /* 0x0000000000007941 */ /* 0x000fea0003800200 */
.L_x_9701:
[----:B------:R0:W-:Y:S01]  /*6e30*/  STG.E.U8 desc[UR36][R2.64], R0 ;  /* 0x0000000002007986 */ /* 0x0001e2000c101124 */
[----:B------:R-:W-:Y:S05]  /*6e40*/  BRA `(.L_x_9690) ;  /* 0x0000000800147947 */ /* 0x000fea0003800000 */
.L_x_9699:
        /* <DEDUP_REMOVED lines=18> */
.L_x_9706:
[----:B------:R-:W-:-:S04]  /*6f70*/  SHF.R.U32.HI R5, RZ, 0x18, R5 ;  /* 0x00000018ff057819 */ /* 0x000fc80000011605 */
[----:B------:R-:W-:-:S07]  /*6f80*/  LOP3.LUT R0, R0, 0x80, R5, 0xf8, !PT ;  /* 0x0000008000007812 */ /* 0x000fce00078ef805 */
.L_x_9705:
[----:B------:R-:W-:Y:S05]  /*6f90*/  BSYNC.RECONVERGENT B0 ;  /* 0x0000000000007941 */ /* 0x000fea0003800200 */
.L_x_9704:
[----:B------:R0:W-:Y:S01]  /*6fa0*/  STG.E.U8 desc[UR36][R2.64], R0 ;  /* 0x0000000002007986 */ /* 0x0001e2000c101124 */
[----:B------:R-:W-:Y:S05]  /*6fb0*/  BRA `(.L_x_9690) ;  /* 0x0000000400b87947 */ /* 0x000fea0003800000 */
.L_x_9698:
        /* <DEDUP_REMOVED lines=22> */
.L_x_9708:
[----:B------:R-:W-:-:S06]  /*7120*/  HADD2.F32 R4, -RZ, R24.H0_H0 ;  /* 0x20000018ff047230 */ /* 0x000fcc0000004100 */
[----:B------:R-:W0:Y:S02]  /*7130*/  F2I.U64.TRUNC R4, R4 ;  /* 0x0000000400047311 */ /* 0x000e24000020d800 */
[----:B0-----:R0:W-:Y:S01]  /*7140*/  STG.E.64 desc[UR36][R2.64], R4 ;  /* 0x0000000402007986 */ /* 0x0011e2000c101b24 */
[----:B------:R-:W-:Y:S05]  /*7150*/  BRA `(.L_x_9690) ;  /* 0x0000000400507947 */ /* 0x000fea0003800000 */
.L_x_9707:
[----:B------:R-:W-:-:S04]  /*7160*/  HADD2.F32 R24, -RZ, R24.H0_H0 ;  /* 0x20000018ff187230 */ /* 0x000fc80000004100 */
[----:B------:R-:W0:Y:S02]  /*7170*/  F2I.FTZ.U32.TRUNC.NTZ R5, R24 ;  /* 0x0000001800057305 */ /* 0x000e24000021f000 */
[----:B0-----:R0:W-:Y:S01]  /*7180*/  STG.E desc[UR36][R2.64], R5 ;  /* 0x0000000502007986 */ /* 0x0011e2000c101924 */
[----:B------:R-:W-:Y:S05]  /*7190*/  BRA `(.L_x_9690) ;  /* 0x0000000400407947 */ /* 0x000fea0003800000 */
.L_x_9697:
        /* <DEDUP_REMOVED lines=11> */
.L_x_9710:
[----:B------:R-:W-:Y:S01]  /*7250*/  HADD2.F32 R24, -RZ, R24.H0_H0 ;  /* 0x20000018ff187230 */ /* 0x000fe20000004100 */
[----:B------:R-:W-:-:S04]  /*7260*/  CS2R R6, SRZ ;  /* 0x0000000000067805 */ /* 0x000fc8000001ff00 */
[----:B------:R-:W-:-:S06]  /*7270*/  FMUL.FTZ R4, R24, 1 ;  /* 0x3f80000018047820 */ /* 0x000fcc0000410000 */
[----:B------:R-:W0:Y:S02]  /*7280*/  F2F.F64.F32 R4, R4 ;  /* 0x0000000400047310 */ /* 0x000e240000201800 */
[----:B0-----:R0:W-:Y:S01]  /*7290*/  STG.E.128 desc[UR36][R2.64], R4 ;  /* 0x0000000402007986 */ /* 0x0011e2000c101d24 */
[----:B------:R-:W-:Y:S05]  /*72a0*/  BRA `(.L_x_9690) ;  /* 0x0000000000fc7947 */ /* 0x000fea0003800000 */
.L_x_9709:
[----:B------:R-:W-:-:S13]  /*72b0*/  ISETP.NE.AND P0, PT, R0, 0xf, PT ;  /* 0x0000000f0000780c */ /* 0x000fda0003f05270 */
[----:B------:R-:W-:Y:S05]  /*72c0*/  @!P0 BRA `(.L_x_9711) ;  /* 0x0000000000e88947 */ /* 0x000fea0003800000 */
[----:B------:R-:W-:-:S13]  /*72d0*/  ISETP.NE.AND P0, PT, R0, 0x17, PT ;  /* 0x000000170000780c */ /* 0x000fda0003f05270 */
[----:B------:R-:W-:Y:S05]  /*72e0*/  @!P0 BRA `(.L_x_9712) ;  /* 0x0000000000908947 */ /* 0x000fea0003800000 */
[----:B------:R-:W-:-:S13]  /*72f0*/  ISETP.NE.AND P0, PT, R0, 0x18, PT ;  /* 0x000000180000780c */ /* 0x000fda0003f05270 */
[----:B------:R-:W-:Y:S05]  /*7300*/  @!P0 BRA `(.L_x_9713) ;  /* 0x0000000000448947 */ /* 0x000fea0003800000 */
.L_x_9689:
        /* <DEDUP_REMOVED lines=16> */
.L_x_9714:
[----:B------:R-:W-:Y:S05]  /*7410*/  BRA `(.L_x_9690) ;  /* 0x0000000000a07947 */ /* 0x000fea0003800000 */
.L_x_9713:
        /* <DEDUP_REMOVED lines=13> */
.L_x_9716:
[----:B------:R-:W-:Y:S05]  /*74f0*/  BSYNC.RECONVERGENT B0 ;  /* 0x0000000000007941 */ /* 0x000fea0003800200 */
.L_x_9715:
[----:B------:R-:W-:-:S05]  /*7500*/  LOP3.LUT R5, R0, 0x80, R5, 0xf8, !PT ;  /* 0x0000008000057812 */ /* 0x000fca00078ef805 */
[----:B------:R0:W-:Y:S01]  /*7510*/  STG.E.U8 desc[UR36][R2.64], R5 ;  /* 0x0000000502007986 */ /* 0x0001e2000c101124 */
[----:B------:R-:W-:Y:S05]  /*7520*/  BRA `(.L_x_9690) ;  /* 0x00000000005c7947 */ /* 0x000fea0003800000 */
.L_x_9712:
        /* <DEDUP_REMOVED lines=12> */
.L_x_9718:
[----:B------:R-:W-:Y:S01]  /*75f0*/  IMAD.MOV.U32 R0, RZ, RZ, 0x7f ;  /* 0x0000007fff007424 */ /* 0x000fe200078e00ff */
[----:B------:R-:W-:-:S04]  /*7600*/  ISETP.GT.U32.AND P0, PT, R4, 0x7f800000, PT ;  /* 0x7f8000000400780c */ /* 0x000fc80003f04070 */
[----:B------:R-:W-:-:S09]  /*7610*/  SEL R0, R0, 0x7c, P0 ;  /* 0x0000007c00007807 */ /* 0x000fd20000000000 */
.L_x_9719:
[----:B------:R-:W-:Y:S05]  /*7620*/  BSYNC.RECONVERGENT B0 ;  /* 0x0000000000007941 */ /* 0x000fea0003800200 */
.L_x_9717:
[----:B------:R-:W-:-:S04]  /*7630*/  SHF.R.U32.HI R5, RZ, 0x18, R5 ;  /* 0x00000018ff057819 */ /* 0x000fc80000011605 */
[----:B------:R-:W-:-:S05]  /*7640*/  LOP3.LUT R5, R0, 0x80, R5, 0xf8, !PT ;  /* 0x0000008000057812 */ /* 0x000fca00078ef805 */
[----:B------:R0:W-:Y:S01]  /*7650*/  STG.E.U8 desc[UR36][R2.64], R5 ;  /* 0x0000000502007986 */ /* 0x0001e2000c101124 */
[----:B------:R-:W-:Y:S05]  /*7660*/  BRA `(.L_x_9690) ;  /* 0x00000000000c7947 */ /* 0x000fea0003800000 */
.L_x_9711:
[----:B------:R-:W-:-:S05]  /*7670*/  HADD2.F32 R0, -RZ, R24.H0_H0 ;  /* 0x20000018ff007230 */ /* 0x000fca0000004100 */
[----:B------:R-:W-:-:S05]  /*7680*/  F2FP.BF16.F32.PACK_AB R0, RZ, R0 ;  /* 0x00000000ff00723e */ /* 0x000fca00000010ff */
[----:B------:R0:W-:Y:S02]  /*7690*/  STG.E.U16 desc[UR36][R2.64], R0 ;  /* 0x0000000002007986 */ /* 0x0001e4000c101524 */
.L_x_9690:
[----:B------:R-:W-:-:S07]  /*76a0*/  VIADD R19, R19, 0x80 ;  /* 0x0000008013137836 */ /* 0x000fce0000000000 */
.L_x_9649:
[----:B------:R-:W-:Y:S05]  /*76b0*/  BSYNC.RECONVERGENT B6 ;  /* 0x0000000000067941 */ /* 0x000fea0003800200 */
.L_x_9648:
        /* <DEDUP_REMOVED lines=23> */
.L_x_9723:
[----:B------:R-:W-:-:S06]  /*7830*/  HADD2.F32 R5, -RZ, R23.H0_H0 ;  /* 0x20000017ff057230 */ /* 0x000fcc0000004100 */
[----:B------:R-:W0:Y:S02]  /*7840*/  F2I.S64.TRUNC R4, R5 ;  /* 0x0000000500047311 */ /* 0x000e24000020d900 */
[----:B0-----:R-:W-:Y:S01]  /*7850*/  STG.E.U8 desc[UR36][R2.64], R4 ;  /* 0x0000000402007986 */ /* 0x001fe2000c101124 */
[----:B------:R-:W-:Y:S05]  /*7860*/  EXIT ;  /* 0x000000000000794d */ /* 0x000fea0003800000 */
.L_x_9722:
        /* <DEDUP_REMOVED lines=10> */
.L_x_9726:
[----:B------:R-:W-:-:S06]  /*7910*/  HADD2.F32 R23, -RZ, R23.H0_H0 ;  /* 0x20000017ff177230 */ /* 0x000fcc0000004100 */
[----:B------:R-:W0:Y:S02]  /*7920*/  F2I.FTZ.TRUNC.NTZ R23, R23 ;  /* 0x0000001700177305 */ /* 0x000e24000021f100 */
[----:B0-----:R-:W-:Y:S01]  /*7930*/  STG.E desc[UR36][R2.64], R23 ;  /* 0x0000001702007986 */ /* 0x001fe2000c101924 */
[----:B------:R-:W-:Y:S05]  /*7940*/  EXIT ;  /* 0x000000000000794d */ /* 0x000fea0003800000 */
.L_x_9725:
[----:B------:R-:W-:-:S06]  /*7950*/  HADD2.F32 R23, -RZ, R23.H0_H0 ;  /* 0x20000017ff177230 */ /* 0x000fcc0000004100 */
[----:B------:R-:W0:Y:S02]  /*7960*/  F2I.FTZ.TRUNC.NTZ R23, R23 ;  /* 0x0000001700177305 */ /* 0x000e24000021f100 */
[----:B0-----:R-:W-:Y:S01]  /*7970*/  STG.E.U16 desc[UR36][R2.64], R23 ;  /* 0x0000001702007986 */ /* 0x001fe2000c101524 */
[----:B------:R-:W-:Y:S05]  /*7980*/  EXIT ;  /* 0x000000000000794d */ /* 0x000fea0003800000 */
.L_x_9721:
        /* <DEDUP_REMOVED lines=9> */
.L_x_9728:
[----:B------:R-:W-:Y:S01]  /*7a20*/  STG.E.U16 desc[UR36][R2.64], R23 ;  /* 0x0000001702007986 */ /* 0x000fe2000c101524 */
[----:B------:R-:W-:Y:S05]  /*7a30*/  EXIT ;  /* 0x000000000000794d */ /* 0x000fea0003800000 */
.L_x_9727:
        /* <DEDUP_REMOVED lines=10> */
.L_x_9730:
[----:B------:R-:W-:-:S05]  /*7ae0*/  HADD2.F32 R0, -RZ, R23.H0_H0 ;  /* 0x20000017ff007230 */ /* 0x000fca0000004100 */
[----:B------:R-:W-:-:S04]  /*7af0*/  F2FP.F16.F32.PACK_AB R0, RZ, R0 ;  /* 0x00000000ff00723e */ /* 0x000fc800000000ff */
[----:B------:R-:W-:-:S05]  /*7b00*/  PRMT R0, R0, 0x5410, RZ ;  /* 0x0000541000007816 */ /* 0x000fca00000000ff */
[----:B------:R-:W-:Y:S01]  /*7b10*/  STG.E desc[UR36][R2.64], R0 ;  /* 0x0000000002007986 */ /* 0x000fe2000c101924 */
[----:B------:R-:W-:Y:S05]  /*7b20*/  EXIT ;  /* 0x000000000000794d */ /* 0x000fea0003800000 */
.L_x_9729:
[----:B------:R-:W-:-:S05]  /*7b30*/  HADD2.F32 R4, -RZ, R23.H0_H0 ;  /* 0x20000017ff047230 */ /* 0x000fca0000004100 */
[----:B------:R-:W-:-:S06]  /*7b40*/  FMUL.FTZ R4, R4, 1 ;  /* 0x3f80000004047820 */ /* 0x000fcc0000410000 */
[----:B------:R-:W0:Y:S02]  /*7b50*/  F2F.F64.F32 R4, R4 ;  /* 0x0000000400047310 */ /* 0x000e240000201800 */
[----:B0-----:R-:W-:Y:S01]  /*7b60*/  STG.E.64 desc[UR36][R2.64], R4 ;  /* 0x0000000402007986 */ /* 0x001fe2000c101b24 */
[----:B------:R-:W-:Y:S05]  /*7b70*/  EXIT ;  /* 0x000000000000794d */ /* 0x000fea0003800000 */
.L_x_9720:
        /* <DEDUP_REMOVED lines=14> */
.L_x_9734:
        /* <DEDUP_REMOVED lines=18> */
.L_x_9737:
[----:B------:R-:W-:-:S04]  /*7d80*/  SHF.R.U32.HI R5, RZ, 0x18, R5 ;  /* 0x00000018ff057819 */ /* 0x000fc80000011605 */
[----:B------:R-:W-:-:S07]  /*7d90*/  LOP3.LUT R0, R0, 0x80, R5, 0xf8, !PT ;  /* 0x0000008000007812 */ /* 0x000fce00078ef805 */
.L_x_9736:
[----:B------:R-:W-:Y:S05]  /*7da0*/  BSYNC.RECONVERGENT B0 ;  /* 0x0000000000007941 */ /* 0x000fea0003800200 */
.L_x_9735:
[----:B------:R-:W-:Y:S01]  /*7db0*/  STG.E.U8 desc[UR36][R2.64], R0 ;  /* 0x0000000002007986 */ /* 0x000fe2000c101124 */
[----:B------:R-:W-:Y:S05]  /*7dc0*/  EXIT ;  /* 0x000000000000794d */ /* 0x000fea0003800000 */
.L_x_9733:
        /* <DEDUP_REMOVED lines=18> */
.L_x_9740:
[----:B------:R-:W-:-:S04]  /*7ef0*/  SHF.R.U32.HI R5, RZ, 0x18, R5 ;  /* 0x00000018ff057819 */ /* 0x000fc80000011605 */
[----:B------:R-:W-:-:S07]  /*7f00*/  LOP3.LUT R0, R0, 0x80, R5, 0xf8, !PT ;  /* 0x0000008000007812 */ /* 0x000fce00078ef805 */
.L_x_9739:
[----:B------:R-:W-:Y:S05]  /*7f10*/  BSYNC.RECONVERGENT B0 ;  /* 0x0000000000007941 */ /* 0x000fea0003800200 */
.L_x_9738:
[----:B------:R-:W-:Y:S01]  /*7f20*/  STG.E.U8 desc[UR36][R2.64], R0 ;  /* 0x0000000002007986 */ /* 0x000fe2000c101124 */
[----:B------:R-:W-:Y:S05]  /*7f30*/  EXIT ;  /* 0x000000000000794d */ /* 0x000fea0003800000 */
.L_x_9732:
        /* <DEDUP_REMOVED lines=22> */
.L_x_9742:
[----:B------:R-:W-:-:S06]  /*80a0*/  HADD2.F32 R4, -RZ, R23.H0_H0 ;  /* 0x20000017ff047230 */ /* 0x000fcc0000004100 */
[----:B------:R-:W0:Y:S02]  /*80b0*/  F2I.U64.TRUNC R4, R4 ;  /* 0x0000000400047311 */ /* 0x000e24000020d800 */
[----:B0-----:R-:W-:Y:S01]  /*80c0*/  STG.E.64 desc[UR36][R2.64], R4 ;  /* 0x0000000402007986 */ /* 0x001fe2000c101b24 */
[----:B------:R-:W-:Y:S05]  /*80d0*/  EXIT ;  /* 0x000000000000794d */ /* 0x000fea0003800000 */
.L_x_9741:
[----:B------:R-:W-:-:S06]  /*80e0*/  HADD2.F32 R23, -RZ, R23.H0_H0 ;  /* 0x20000017ff177230 */ /* 0x000fcc0000004100 */
[----:B------:R-:W0:Y:S02]  /*80f0*/  F2I.FTZ.U32.TRUNC.NTZ R23, R23 ;  /* 0x0000001700177305 */ /* 0x000e24000021f000 */
[----:B0-----:R-:W-:Y:S01]  /*8100*/  STG.E desc[UR36][R2.64], R23 ;  /* 0x0000001702007986 */ /* 0x001fe2000c101924 */
[----:B------:R-:W-:Y:S05]  /*8110*/  EXIT ;  /* 0x000000000000794d */ /* 0x000fea0003800000 */
.L_x_9731:
        /* <DEDUP_REMOVED lines=11> */
.L_x_9744:
[----:B------:R-:W-:Y:S01]  /*81d0*/  HADD2.F32 R23, -RZ, R23.H0_H0 ;  /* 0x20000017ff177230 */ /* 0x000fe20000004100 */
[----:B------:R-:W-:-:S04]  /*81e0*/  CS2R R6, SRZ ;  /* 0x0000000000067805 */ /* 0x000fc8000001ff00 */
[----:B------:R-:W-:-:S06]  /*81f0*/  FMUL.FTZ R4, R23, 1 ;  /* 0x3f80000017047820 */ /* 0x000fcc0000410000 */
[----:B------:R-:W0:Y:S02]  /*8200*/  F2F.F64.F32 R4, R4 ;  /* 0x0000000400047310 */ /* 0x000e240000201800 */
[----:B0-----:R-:W-:Y:S01]  /*8210*/  STG.E.128 desc[UR36][R2.64], R4 ;  /* 0x0000000402007986 */ /* 0x001fe2000c101d24 */
[----:B------:R-:W-:Y:S05]  /*8220*/  EXIT ;  /* 0x000000000000794d */ /* 0x000fea0003800000 */
.L_x_9743:
[----:B------:R-:W-:-:S13]  /*8230*/  ISETP.NE.AND P0, PT, R0, 0xf, PT ;  /* 0x0000000f0000780c */ /* 0x000fda0003f05270 */
[----:B------:R-:W-:Y:S05]  /*8240*/  @!P0 BRA `(.L_x_9745) ;  /* 0x0000000000e88947 */ /* 0x000fea0003800000 */
[----:B------:R-:W-:-:S13]  /*8250*/  ISETP.NE.AND P0, PT, R0, 0x17, PT ;  /* 0x000000170000780c */ /* 0x000fda0003f05270 */
[----:B------:R-:W-:Y:S05]  /*8260*/  @!P0 BRA `(.L_x_9746) ;  /* 0x0000000000908947 */ /* 0x000fea0003800000 */
[----:B------:R-:W-:-:S13]  /*8270*/  ISETP.NE.AND P0, PT, R0, 0x18, PT ;  /* 0x000000180000780c */ /* 0x000fda0003f05270 */
[----:B------:R-:W-:Y:S05]  /*8280*/  @!P0 BRA `(.L_x_9747) ;  /* 0x0000000000448947 */ /* 0x000fea0003800000 */
.L_x_9724:
        /* <DEDUP_REMOVED lines=16> */
.L_x_9748:
[----:B------:R-:W-:Y:S05]  /*8390*/  EXIT ;  /* 0x000000000000794d */ /* 0x000fea0003800000 */
.L_x_9747:
        /* <DEDUP_REMOVED lines=13> */
.L_x_9750:
[----:B------:R-:W-:Y:S05]  /*8470*/  BSYNC.RECONVERGENT B0 ;  /* 0x0000000000007941 */ /* 0x000fea0003800200 */
.L_x_9749:
[----:B------:R-:W-:-:S05]  /*8480*/  LOP3.LUT R5, R0, 0x80, R5, 0xf8, !PT ;  /* 0x0000008000057812 */ /* 0x000fca00078ef805 */
[----:B------:R-:W-:Y:S01]  /*8490*/  STG.E.U8 desc[UR36][R2.64], R5 ;  /* 0x0000000502007986 */ /* 0x000fe2000c101124 */
[----:B------:R-:W-:Y:S05]  /*84a0*/  EXIT ;  /* 0x000000000000794d */ /* 0x000fea0003800000 */
.L_x_9746:
        /* <DEDUP_REMOVED lines=12> */
.L_x_9752:
[----:B------:R-:W-:Y:S01]  /*8570*/  IMAD.MOV.U32 R0, RZ, RZ, 0x7f ;  /* 0x0000007fff007424 */ /* 0x000fe200078e00ff */
[----:B------:R-:W-:-:S04]  /*8580*/  ISETP.GT.U32.AND P0, PT, R4, 0x7f800000, PT ;  /* 0x7f8000000400780c */ /* 0x000fc80003f04070 */
[----:B------:R-:W-:-:S09]  /*8590*/  SEL R0, R0, 0x7c, P0 ;  /* 0x0000007c00007807 */ /* 0x000fd20000000000 */
.L_x_9753:
[----:B------:R-:W-:Y:S05]  /*85a0*/  BSYNC.RECONVERGENT B0 ;  /* 0x0000000000007941 */ /* 0x000fea0003800200 */
.L_x_9751:
[----:B------:R-:W-:-:S04]  /*85b0*/  SHF.R.U32.HI R5, RZ, 0x18, R5 ;  /* 0x00000018ff057819 */ /* 0x000fc80000011605 */
[----:B------:R-:W-:-:S05]  /*85c0*/  LOP3.LUT R5, R0, 0x80, R5, 0xf8, !PT ;  /* 0x0000008000057812 */ /* 0x000fca00078ef805 */
[----:B------:R-:W-:Y:S01]  /*85d0*/  STG.E.U8 desc[UR36][R2.64], R5 ;  /* 0x0000000502007986 */ /* 0x000fe2000c101124 */
[----:B------:R-:W-:Y:S05]  /*85e0*/  EXIT ;  /* 0x000000000000794d */ /* 0x000fea0003800000 */
.L_x_9745:
[----:B------:R-:W-:-:S05]  /*85f0*/  HADD2.F32 R0, -RZ, R23.H0_H0 ;  /* 0x20000017ff007230 */ /* 0x000fca0000004100 */
[----:B------:R-:W-:-:S05]  /*8600*/  F2FP.BF16.F32.PACK_AB R0, RZ, R0 ;  /* 0x00000000ff00723e */ /* 0x000fca00000010ff */
[----:B------:R-:W-:Y:S01]  /*8610*/  STG.E.U16 desc[UR36][R2.64], R0 ;  /* 0x0000000002007986 */ /* 0x000fe2000c101524 */
[----:B------:R-:W-:Y:S05]  /*8620*/  EXIT ;  /* 0x000000000000794d */ /* 0x000fea0003800000 */
.L_x_9754:
        /* <DEDUP_REMOVED lines=13> */
.L_x_22403:


//--------------------- .text._ZN2at6native18elementwise_kernelILi128ELi4EZNS0_22gpu_kernel_impl_nocastIZZZNS0_15binary_internal21div_trunc_kernel_cudaERNS_18TensorIteratorBaseEENKUlvE0_clEvENKUlvE1_clEvEUlN3c104HalfEE_EEvS5_RKT_EUliE_EEviT1_ --------------------------
	.section	.text._ZN2at6native18elementwise_kernelILi128ELi4EZNS0_22gpu_kernel_impl_nocastIZZZNS0_15binary_internal21div_trunc_kernel_cudaERNS_18TensorIteratorBaseEENKUlvE0_clEvENKUlvE1_clEvEUlN3c104HalfEE_EEvS5_RKT_EUliE_EEviT1_,"ax",@progbits
	.align	128
        .global         _ZN2at6native18elementwise_kernelILi128ELi4EZNS0_22gpu_kernel_impl_nocastIZZZNS0_15binary_internal21div_trunc_kernel_cudaERNS_18TensorIteratorBaseEENKUlvE0_clEvENKUlvE1_clEvEUlN3c104HalfEE_EEvS5_RKT_EUliE_EEviT1_
        .type           _ZN2at6native18elementwise_kernelILi128ELi4EZNS0_22gpu_kernel_impl_nocastIZZZNS0_15binary_internal21div_trunc_kernel_cudaERNS_18TensorIteratorBaseEENKUlvE0_clEvENKUlvE1_clEvEUlN3c104HalfEE_EEvS5_RKT_EUliE_EEviT1_,@function
        .size           _ZN2at6native18elementwise_kernelILi128ELi4EZNS0_22gpu_kernel_impl_nocastIZZZNS0_15binary_internal21div_trunc_kernel_cudaERNS_18TensorIteratorBaseEENKUlvE0_clEvENKUlvE1_clEvEUlN3c104HalfEE_EEvS5_RKT_EUliE_EEviT1_,(.L_x_22404 - _ZN2at6native18elementwise_kernelILi128ELi4EZNS0_22gpu_kernel_impl_nocastIZZZNS0_15binary_internal21div_trunc_kernel_cudaERNS_18TensorIteratorBaseEENKUlvE0_clEvENKUlvE1_clEvEUlN3c104HalfEE_EEvS5_RKT_EUliE_EEviT1_)
        .other          _ZN2at6native18elementwise_kernelILi128ELi4EZNS0_22gpu_kernel_impl_nocastIZZZNS0_15binary_internal21div_trunc_kernel_cudaERNS_18TensorIteratorBaseEENKUlvE0_clEvENKUlvE1_clEvEUlN3c104HalfEE_EEvS5_RKT_EUliE_EEviT1_,@"STO_CUDA_ENTRY STV_DEFAULT"
_ZN2at6native18elementwise_kernelILi128ELi4EZNS0_22gpu_kernel_impl_nocastIZZZNS0_15binary_internal21div_trunc_kernel_cudaERNS_18TensorIteratorBaseEENKUlvE0_clEvENKUlvE1_clEvEUlN3c104HalfEE_EEvS5_RKT_EUliE_EEviT1_:
.text._ZN2at6native18elementwise_kernelILi128ELi4EZNS0_22gpu_kernel_impl_nocastIZZZNS0_15binary_internal21div_trunc_kernel_cudaERNS_18TensorIteratorBaseEENKUlvE0_clEvENKUlvE1_clEvEUlN3c104HalfEE_EEvS5_RKT_EUliE_EEviT1_:
        /* <DEDUP_REMOVED lines=19> */
[----:B------:R-:W-:Y:S01]  /*0130*/  ISETP.GE.AND P0, PT, R3, UR4, PT ;  /* 0x0000000403007c0c */ /* 0x000fe2000bf06270 */
[----:B--2---:R-:W-:-:S05]  /*0140*/  HADD2.F32 R0, -RZ, R4.H0_H0 ;  /* 0x20000004ff007230 */ /* 0x004fca0000004100 */
[----:B-1----:R-:W-:-:S07]  /*0150*/  FMUL.FTZ R0, R0, UR5 ;  /* 0x0000000500007c20 */ /* 0x002fce0008410000 */
[----:B------:R-:W-:Y:S05]  /*0160*/  @P0 BREAK.RELIABLE B1 ;  /* 0x0000000000010942 */ /* 0x000fea0003800100 */
[----:B------:R-:W1:Y:S02]  /*0170*/  FRND.TRUNC R0, R0 ;  /* 0x0000000000007307 */ /* 0x000e64000020d000 */
[----:B-1----:R-:W-:-:S05]  /*0180*/  F2FP.F16.F32.PACK_AB R2, RZ, R0 ;  /* 0x00000000ff02723e */ /* 0x002fca00000000ff */
[----:B0-----:R0:W-:Y:S01]  /*0190*/  STG.E.U16 desc[UR6][R6.64], R2 ;  /* 0x0000000206007986 */ /* 0x0011e2000c101506 */
[----:B------:R-:W-:Y:S05]  /*01a0*/  @P0 BRA `(.L_x_9759) ;  /* 0x0000000000600947 */ /* 0x000fea0003800000 */
[----:B------:R-:W1:Y:S01]  /*01b0*/  LDC.64 R4, c[0x0][0x588] ;  /* 0x00016200ff047b82 */ /* 0x000e620000000a00 */
[----:B------:R-:W2:Y:S01]  /*01c0*/  LDCU UR5, c[0x0][0x590] ;  /* 0x0000b200ff0577ac */ /* 0x000ea20008000800 */
[----:B-1----:R-:W3:Y:S06]  /*01d0*/  LDG.E.U16 R4, desc[UR6][R4.64] ;  /* 0x0000000604047981 */ /* 0x002eec000c1e1500 */
[----:B0-----:R-:W0:Y:S01]  /*01e0*/  LDC.64 R6, c[0x0][0x580] ;  /* 0x00016000ff067b82 */ /* 0x001e220000000a00 */
[----:B------:R-:W-:Y:S01]  /*01f0*/  IADD3 R3, PT, PT, R3, 0x80, RZ ;  /* 0x0000008003037810 */ /* 0x000fe20007ffe0ff */
[----:B---3--:R-:W-:-:S05]  /*0200*/  HADD2.F32 R0, -RZ, R4.H0_H0 ;  /* 0x20000004ff007230 */ /* 0x008fca0000004100 */
[----:B--2---:R-:W-:-:S06]  /*0210*/  FMUL.FTZ R0, R0, UR5 ;  /* 0x0000000500007c20 */ /* 0x004fcc0008410000 */
[----:B------:R-:W1:Y:S02]  /*0220*/  FRND.TRUNC R0, R0 ;  /* 0x0000000000007307 */ /* 0x000e64000020d000 */
[----:B-1----:R-:W-:-:S05]  /*0230*/  F2FP.F16.F32.PACK_AB R2, RZ, R0 ;  /* 0x00000000ff02723e */ /* 0x002fca00000000ff */
[----:B0-----:R0:W-:Y:S02]  /*0240*/  STG.E.U16 desc[UR6][R6.64], R2 ;  /* 0x0000000206007986 */ /* 0x0011e4000c101506 */
.L_x_9758:
[----:B------:R-:W-:-:S13]  /*0250*/  ISETP.GE.AND P0, PT, R3, UR4, PT ;  /* 0x0000000403007c0c */ /* 0x000fda000bf06270 */
[----:B------:R-:W-:Y:S05]  /*0260*/  @P0 BREAK.RELIABLE B1 ;  /* 0x0000000000010942 */ /* 0x000fea0003800100 */
[----:B------:R-:W-:Y:S05]  /*0270*/  @P0 BRA `(.L_x_9759) ;  /* 0x00000000002c0947 */ /* 0x000fea0003800000 */
[----:B------:R-:W-:Y:S05]  /*0280*/  BSYNC.RELIABLE B1 ;  /* 0x0000000000017941 */ /* 0x000fea0003800100 */
.L_x_9757:
        /* <DEDUP_REMOVED lines=10> */
.L_x_9759:
[----:B------:R-:W-:Y:S05]  /*0330*/  BSYNC.RECONVERGENT B0 ;  /* 0x0000000000007941 */ /* 0x000fea0003800200 */
.L_x_9756:
[----:B------:R-:W-:Y:S05]  /*0340*/  WARPSYNC.ALL ;  /* 0x0000000000007948 */ /* 0x000fea0003800000 */
[----:B------:R-:W-:-:S13]  /*0350*/  ISETP.GE.AND P0, PT, R3, UR4, PT ;  /* 0x0000000403007c0c */ /* 0x000fda000bf06270 */
[----:B------:R-:W-:Y:S05]  /*0360*/  @P0 EXIT ;  /* 0x000000000000094d */ /* 0x000fea0003800000 */
[----:B01----:R-:W0:Y:S01]  /*0370*/  LDC.64 R2, c[0x0][0x588] ;  /* 0x00016200ff027b82 */ /* 0x003e220000000a00 */
[----:B------:R-:W1:Y:S01]  /*0380*/  LDCU UR4, c[0x0][0x590] ;  /* 0x0000b200ff0477ac */ /* 0x000e620008000800 */
[----:B0-----:R-:W2:Y:S06]  /*0390*/  LDG.E.U16 R2, desc[UR6][R2.64] ;  /* 0x0000000602027981 */ /* 0x001eac000c1e1500 */
[----:B------:R-:W0:Y:S01]  /*03a0*/  LDC.64 R4, c[0x0][0x580] ;  /* 0x00016000ff047b82 */ /* 0x000e220000000a00 */
[----:B--2---:R-:W-:-:S05]  /*03b0*/  HADD2.F32 R0, -RZ, R2.H0_H0 ;  /* 0x20000002ff007230 */ /* 0x004fca0000004100 */
[----:B-1----:R-:W-:-:S06]  /*03c0*/  FMUL.FTZ R0, R0, UR4 ;  /* 0x0000000400007c20 */ /* 0x002fcc0008410000 */
[----:B------:R-:W1:Y:S02]  /*03d0*/  FRND.TRUNC R0, R0 ;  /* 0x0000000000007307 */ /* 0x000e64000020d000 */
[----:B-1----:R-:W-:-:S05]  /*03e0*/  F2FP.F16.F32.PACK_AB R3, RZ, R0 ;  /* 0x00000000ff03723e */ /* 0x002fca00000000ff */
[----:B0-----:R-:W-:Y:S01]  /*03f0*/  STG.E.U16 desc[UR6][R4.64], R3 ;  /* 0x0000000304007986 */ /* 0x001fe2000c101506 */
[----:B------:R-:W-:Y:S05]  /*0400*/  EXIT ;  /* 0x000000000000794d */ /* 0x000fea0003800000 */
.L_x_9755:
        /* <DEDUP_REMOVED lines=306> */
.L_x_9763:
[----:B------:R-:W0:Y:S01]  /*1730*/  LDCU.128 UR8, c[0x0][0x580] ;  /* 0x0000b000ff0877ac */ /* 0x000e220008000c00 */
[----:B------:R-:W1:Y:S01]  /*1740*/  LDCU UR5, c[0x0][0x590] ;  /* 0x0000b200ff0577ac */ /* 0x000e620008000800 */
[----:B0-----:R-:W-:-:S04]  /*1750*/  IADD3 R6, P0, PT, R4, UR10, RZ ;  /* 0x0000000a04067c10 */ /* 0x001fc8000ff1e0ff */
[----:B------:R-:W-:-:S05]  /*1760*/  IADD3.X R7, PT, PT, RZ, UR11, RZ, P0, !PT ;  /* 0x0000000bff077c10 */ /* 0x000fca00087fe4ff */
[----:B------:R-:W2:Y:S01]  /*1770*/  LDG.E.U16 R6, desc[UR6][R6.64] ;  /* 0x0000000606067981 */ /* 0x000ea2000c1e1500 */
[----:B------:R-:W-:Y:S01]  /*1780*/  IADD3 R3, PT, PT, R3, 0x80, RZ ;  /* 0x0000008003037810 */ /* 0x000fe20007ffe0ff */
[----:B--2---:R-:W-:-:S05]  /*1790*/  HADD2.F32 R4, -RZ, R6.H0_H0 ;  /* 0x20000006ff047230 */ /* 0x004fca0000004100 */
[----:B-1----:R-:W-:Y:S01]  /*17a0*/  FMUL.FTZ R8, R4, UR5 ;  /* 0x0000000504087c20 */ /* 0x002fe20008410000 */
        /* <DEDUP_REMOVED lines=9> */
[----:B0-----:R-:W-:Y:S02]  /*1840*/  HFMA2 R4, -RZ, RZ, 0, 0 ;  /* 0x00000000ff047431 */ /* 0x001fe400000001ff */
[----:B------:R-:W-:Y:S01]  /*1850*/  IMAD.MOV.U32 R5, RZ, RZ, R3 ;  /* 0x000000ffff057224 */ /* 0x000fe200078e0003 */
        /* <DEDUP_REMOVED lines=283> */
[----:B------:R-:W-:-:S05]  /*2a10*/  @P0 MOV R10, RZ ;  /* 0x000000ff000a0202 */ /* 0x000fca0000000f00 */
[----:B------:R-:W1:Y:S01]  /*2a20*/  @P0 LDC.64 R8, c[0x0][0x578] ;  /* 0x00015e00ff080b82 */ /* 0x000e620000000a00 */
[--C-:B------:R-:W-:Y:S02]  /*2a30*/  IMAD.MOV R13, RZ, RZ, -R11.reuse ;  /* 0x000000ffff0d7224 */ /* 0x100fe400078e0a0b */
        /* <DEDUP_REMOVED lines=9> */
.L_x_9765:
        /* <DEDUP_REMOVED lines=10> */
[----:B------:R-:W0:Y:S02]  /*2b70*/  FRND.TRUNC R8, R8 ;  /* 0x0000000800087307 */ /* 0x000e24000020d000 */
[----:B0-----:R-:W-:-:S05]  /*2b80*/  F2FP.F16.F32.PACK_AB R7, RZ, R8 ;  /* 0x00000008ff07723e */ /* 0x001fca00000000ff */
[----:B------:R0:W-:Y:S02]  /*2b90*/  STG.E.U16 desc[UR6][R4.64], R7 ;  /* 0x0000000704007986 */ /* 0x0001e4000c101506 */
.L_x_9762:
[----:B------:R-:W-:-:S13]  /*2ba0*/  ISETP.GE.AND P0, PT, R3, UR4, PT ;  /* 0x0000000403007c0c */ /* 0x000fda000bf06270 */
[----:B------:R-:W-:Y:S05]  /*2bb0*/  @P0 BREAK.RELIABLE B1 ;  /* 0x0000000000010942 */ /* 0x000fea0003800100 */
[----:B------:R-:W-:Y:S05]  /*2bc0*/  @P0 BRA `(.L_x_9764) ;  /* 0x0000001000e00947 */ /* 0x000fea0003800000 */
[----:B------:R-:W-:Y:S05]  /*2bd0*/  BSYNC.RELIABLE B1 ;  /* 0x0000000000017941 */ /* 0x000fea0003800100 */
.L_x_9761:
        /* <DEDUP_REMOVED lines=298> */
.L_x_9766:
        /* <DEDUP_REMOVED lines=13> */
.L_x_9764:
[----:B------:R-:W-:Y:S05]  /*3f50*/  BSYNC.RECONVERGENT B0 ;  /* 0x0000000000007941 */ /* 0x000fea0003800200 */
.L_x_9760:
[----:B------:R-:W-:Y:S05]  /*3f60*/  WARPSYNC.ALL ;  /* 0x0000000000007948 */ /* 0x000fea0003800000 */
[----:B------:R-:W-:-:S13]  /*3f70*/  ISETP.GE.AND P0, PT, R3, UR4, PT ;  /* 0x0000000403007c0c */ /* 0x000fda000bf06270 */
[----:B------:R-:W-:Y:S05]  /*3f80*/  @P0 EXIT ;  /* 0x000000000000094d */ /* 0x000fea0003800000 */
[----:B------:R-:W2:Y:S01]  /*3f90*/  LDCU.64 UR4, c[0x0][0x390] ;  /* 0x00007200ff0477ac */ /* 0x000ea20008000a00 */
[----:B01----:R-:W-:Y:S02]  /*3fa0*/  MOV R4, RZ ;  /* 0x000000ff00047202 */ /* 0x003fe40000000f00 */
        /* <DEDUP_REMOVED lines=296> */
.L_x_9767:
[----:B------:R-:W0:Y:S01]  /*5230*/  LDCU.128 UR8, c[0x0][0x580] ;  /* 0x0000b000ff0877ac */ /* 0x000e220008000c00 */
[----:B------:R-:W1:Y:S01]  /*5240*/  LDCU UR4, c[0x0][0x590] ;  /* 0x0000b200ff0477ac */ /* 0x000e620008000800 */
[----:B0-----:R-:W-:-:S04]  /*5250*/  IADD3 R4, P0, PT, R2, UR10, RZ ;  /* 0x0000000a02047c10 */ /* 0x001fc8000ff1e0ff */
[----:B------:R-:W-:-:S05]  /*5260*/  IADD3.X R5, PT, PT, RZ, UR11, RZ, P0, !PT ;  /* 0x0000000bff057c10 */ /* 0x000fca00087fe4ff */
[----:B------:R-:W2:Y:S01]  /*5270*/  LDG.E.U16 R4, desc[UR6][R4.64] ;  /* 0x0000000604047981 */ /* 0x000ea2000c1e1500 */
[----:B------:R-:W-:-:S04]  /*5280*/  IADD3 R2, P0, PT, R3, UR8, RZ ;  /* 0x0000000803027c10 */ /* 0x000fc8000ff1e0ff */
[----:B------:R-:W-:Y:S01]  /*5290*/  IADD3.X R3, PT, PT, RZ, UR9, RZ, P0, !PT ;  /* 0x00000009ff037c10 */ /* 0x000fe200087fe4ff */
[----:B--2---:R-:W-:-:S05]  /*52a0*/  HADD2.F32 R0, -RZ, R4.H0_H0 ;  /* 0x20000004ff007230 */ /* 0x004fca0000004100 */
[----:B-1----:R-:W-:-:S06]  /*52b0*/  FMUL.FTZ R0, R0, UR4 ;  /* 0x0000000400007c20 */ /* 0x002fcc0008410000 */
[----:B------:R-:W0:Y:S02]  /*52c0*/  FRND.TRUNC R0, R0 ;  /* 0x0000000000007307 */ /* 0x000e24000020d000 */
[----:B0-----:R-:W-:-:S05]  /*52d0*/  F2FP.F16.F32.PACK_AB R5, RZ, R0 ;  /* 0x00000000ff05723e */ /* 0x001fca00000000ff */
[----:B------:R-:W-:Y:S01]  /*52e0*/  STG.E.U16 desc[UR6][R2.64], R5 ;  /* 0x0000000502007986 */ /* 0x000fe2000c101506 */
[----:B------:R-:W-:Y:S05]  /*52f0*/  EXIT ;  /* 0x000000000000794d */ /* 0x000fea0003800000 */
.L_x_9768:
        /* <DEDUP_REMOVED lines=16> */
.L_x_22404:


//--------------------- .text._ZN2at6native27unrolled_elementwise_kernelIZZZNS0_15binary_internal21div_trunc_kernel_cudaERNS_18TensorIteratorBaseEENKUlvE0_clEvENKUlvE1_clEvEUlN3c104HalfEE_St5arrayIPcLm2EELi4E23TrivialOffsetCalculatorILi1EjESE_NS0_6memory15LoadWithoutCastENSF_16StoreWithoutCastEEEviT_T0_T2_T3_T4_T5_ --------------------------
	.section	.text._ZN2at6native27unrolled_elementwise_kernelIZZZNS0_15binary_internal21div_trunc_kernel_cudaERNS_18TensorIteratorBaseEENKUlvE0_clEvENKUlvE1_clEvEUlN3c104HalfEE_St5arrayIPcLm2EELi4E23TrivialOffsetCalculatorILi1EjESE_NS0_6memory15LoadWithoutCastENSF_16StoreWithoutCastEEEviT_T0_T2_T3_T4_T5_,"ax",@progbits
	.align	128
        .global         _ZN2at6native27unrolled_elementwise_kernelIZZZNS0_15binary_internal21div_trunc_kernel_cudaERNS_18TensorIteratorBaseEENKUlvE0_clEvENKUlvE1_clEvEUlN3c104HalfEE_St5arrayIPcLm2EELi4E23TrivialOffsetCalculatorILi1EjESE_NS0_6memory15LoadWithoutCastENSF_16StoreWithoutCastEEEviT_T0_T2_T3_T4_T5_
        .type           _ZN2at6native27unrolled_elementwise_kernelIZZZNS0_15binary_internal21div_trunc_kernel_cudaERNS_18TensorIteratorBaseEENKUlvE0_clEvENKUlvE1_clEvEUlN3c104HalfEE_St5arrayIPcLm2EELi4E23TrivialOffsetCalculatorILi1EjESE_NS0_6memory15LoadWithoutCastENSF_16StoreWithoutCastEEEviT_T0_T2_T3_T4_T5_,@function
        .size           _ZN2at6native27unrolled_elementwise_kernelIZZZNS0_15binary_internal21div_trunc_kernel_cudaERNS_18TensorIteratorBaseEENKUlvE0_clEvENKUlvE1_clEvEUlN3c104HalfEE_St5arrayIPcLm2EELi4E23TrivialOffsetCalculatorILi1EjESE_NS0_6memory15LoadWithoutCastENSF_16StoreWithoutCastEEEviT_T0_T2_T3_T4_T5_,(.L_x_22405 - _ZN2at6native27unrolled_elementwise_kernelIZZZNS0_15binary_internal21div_trunc_kernel_cudaERNS_18TensorIteratorBaseEENKUlvE0_clEvENKUlvE1_clEvEUlN3c104HalfEE_St5arrayIPcLm2EELi4E23TrivialOffsetCalculatorILi1EjESE_NS0_6memory15LoadWithoutCastENSF_16StoreWithoutCastEEEviT_T0_T2_T3_T4_T5_)
        .other          _ZN2at6native27unrolled_elementwise_kernelIZZZNS0_15binary_internal21div_trunc_kernel_cudaERNS_18TensorIteratorBaseEENKUlvE0_clEvENKUlvE1_clEvEUlN3c104HalfEE_St5arrayIPcLm2EELi4E23TrivialOffsetCalculatorILi1EjESE_NS0_6memory15LoadWithoutCastENSF_16StoreWithoutCastEEEviT_T0_T2_T3_T4_T5_,@"STO_CUDA_ENTRY STV_DEFAULT"
_ZN2at6native27unrolled_elementwise_kernelIZZZNS0_15binary_internal21div_trunc_kernel_cudaERNS_18TensorIteratorBaseEENKUlvE0_clEvENKUlvE1_clEvEUlN3c104HalfEE_St5arrayIPcLm2EELi4E23TrivialOffsetCalculatorILi1EjESE_NS0_6memory15LoadWithoutCastENSF_16StoreWithoutCastEEEviT_T0_T2_T3_T4_T5_:
.text._ZN2at6native27unrolled_elementwise_kernelIZZZNS0_15binary_internal21div_trunc_kernel_cudaERNS_18TensorIteratorBaseEENKUlvE0_clEvENKUlvE1_clEvEUlN3c104HalfEE_St5arrayIPcLm2EELi4E23TrivialOffsetCalculatorILi1EjESE_NS0_6memory15LoadWithoutCastENSF_16StoreWithoutCastEEEviT_T0_T2_T3_T4_T5_:
        /* <DEDUP_REMOVED lines=20> */
[----:B------:R-:W-:Y:S01]  /*0140*/  @!P2 IMAD R19, R0, 0x200, R7 ;  /* 0x000002000013a824 */ /* 0x000fe200078e0207 */
[----:B------:R-:W-:Y:S02]  /*0150*/  PRMT R11, RZ, 0x7610, R11 ;  /* 0x00007610ff0b7816 */ /* 0x000fe4000000000b */
[----:B------:R-:W-:Y:S01]  /*0160*/  @!P2 IADD3 R7, PT, PT, R7, 0x80, RZ ;  /* 0x000000800707a810 */ /* 0x000fe20007ffe0ff */
        /* <DEDUP_REMOVED lines=13> */
[----:B------:R-:W-:Y:S02]  /*0240*/  ISETP.GE.AND P3, PT, R13, R2, PT ;  /* 0x000000020d00720c */ /* 0x000fe40003f66270 */
[----:B------:R-:W-:Y:S01]  /*0250*/  IADD3 R13, PT, PT, R3, 0x180, RZ ;  /* 0x00000180030d7810 */ /* 0x000fe20007ffe0ff */
        /* <DEDUP_REMOVED lines=8> */
[----:B---3--:R-:W-:-:S05]  /*02e0*/  @!P1 HADD2.F32 R10, -RZ, R10.H0_H0 ;  /* 0x2000000aff0a9230 */ /* 0x008fca0000004100 */
[----:B0-----:R-:W-:Y:S02]  /*02f0*/  @!P1 FMUL.FTZ R13, R10, R15 ;  /* 0x0000000f0a0d9220 */ /* 0x001fe40000410000 */
[----:B------:R-:W0:Y:S04]  /*0300*/  @!P0 LDC R10, c[0x0][0x388] ;  /* 0x0000e200ff0a8b82 */ /* 0x000e280000000800 */
[----:B------:R-:W3:Y:S01]  /*0310*/  @!P1 FRND.TRUNC R13, R13 ;  /* 0x0000000d000d9307 */ /* 0x000ee2000020d000 */
[----:B------:R-:W-:-:S04]  /*0320*/  @!P1 IMAD R15, R0, 0x200, R3 ;  /* 0x00000200000f9824 */ /* 0x000fc800078e0203 */
[----:B-1----:R-:W-:Y:S01]  /*0330*/  @!P1 IMAD.WIDE.U32 R8, R15, 0x2, R8 ;  /* 0x000000020f089825 */ /* 0x002fe200078e0008 */
[----:B------:R-:W-:Y:S02]  /*0340*/  @!P1 MOV R3, R19 ;  /* 0x0000001300039202 */ /* 0x000fe40000000f00 */
[----:B---3--:R-:W-:Y:S01]  /*0350*/  @!P1 F2FP.F16.F32.PACK_AB R4, RZ, R13 ;  /* 0x0000000dff04923e */ /* 0x008fe200000000ff */
[----:B--2---:R-:W-:Y:S02]  /*0360*/  @!P3 HADD2.F32 R11, -RZ, R11.H0_H0 ;  /* 0x2000000bff0bb230 */ /* 0x004fe40000004100 */
[----:B----4-:R-:W-:-:S03]  /*0370*/  @!P2 HADD2.F32 R12, -RZ, R12.H0_H0 ;  /* 0x2000000cff0ca230 */ /* 0x010fc60000004100 */
[----:B------:R-:W-:Y:S01]  /*0380*/  @!P3 FMUL.FTZ R11, R11, R14 ;  /* 0x0000000e0b0bb220 */ /* 0x000fe20000410000 */
[----:B------:R1:W-:Y:S01]  /*0390*/  @!P1 STG.E.U16 desc[UR4][R8.64], R4 ;  /* 0x0000000408009986 */ /* 0x0003e2000c101504 */
[----:B------:R-:W-:Y:S01]  /*03a0*/  @!P2 FMUL.FTZ R12, R12, R21 ;  /* 0x000000150c0ca220 */ /* 0x000fe20000410000 */
[----:B------:R-:W-:-:S03]  /*03b0*/  ISETP.GE.AND P4, PT, R3, R2, PT ;  /* 0x000000020300720c */ /* 0x000fc60003f86270 */
[----:B------:R-:W2:Y:S08]  /*03c0*/  @!P3 FRND.TRUNC R11, R11 ;  /* 0x0000000b000bb307 */ /* 0x000eb0000020d000 */
[----:B------:R-:W3:Y:S01]  /*03d0*/  @!P2 FRND.TRUNC R12, R12 ;  /* 0x0000000c000ca307 */ /* 0x000ee2000020d000 */
[----:B--2---:R-:W-:Y:S02]  /*03e0*/  @!P3 F2FP.F16.F32.PACK_AB R5, RZ, R11 ;  /* 0x0000000bff05b23e */ /* 0x004fe400000000ff */
[----:B---3--:R-:W-:Y:S01]  /*03f0*/  @!P2 F2FP.F16.F32.PACK_AB R6, RZ, R12 ;  /* 0x0000000cff06a23e */ /* 0x008fe200000000ff */
        /* <DEDUP_REMOVED lines=11> */
.L_x_9770:
[----:B------:R-:W-:Y:S05]  /*04b0*/  BSYNC.RECONVERGENT B0 ;  /* 0x0000000000007941 */ /* 0x000fea0003800200 */
.L_x_9769:
[----:B------:R-:W-:Y:S01]  /*04c0*/  ISETP.GE.AND P1, PT, R3, R2, PT ;  /* 0x000000020300720c */ /* 0x000fe20003f26270 */
[----:B-----5:R-:W-:-:S05]  /*04d0*/  @!P0 HADD2.F32 R7, -RZ, R7.H0_H0 ;  /* 0x20000007ff078230 */ /* 0x020fca0000004100 */
[----:B------:R-:W-:-:S07]  /*04e0*/  @!P0 FMUL.FTZ R7, R7, R10 ;  /* 0x0000000a07078220 */ /* 0x000fce0000410000 */
[----:B------:R-:W-:Y:S05]  /*04f0*/  @P1 EXIT ;  /* 0x000000000000194d */ /* 0x000fea0003800000 */
[----:B0-----:R-:W0:Y:S01]  /*0500*/  LDC.64 R4, c[0x0][0x398] ;  /* 0x0000e600ff047b82 */ /* 0x001e220000000a00 */
[----:B------:R-:W1:Y:S01]  /*0510*/  @!P0 FRND.TRUNC R7, R7 ;  /* 0x0000000700078307 */ /* 0x000e62000020d000 */
[----:B------:R-:W-:Y:S01]  /*0520*/  IMAD R3, R0, 0x200, R3 ;  /* 0x0000020000037824 */ /* 0x000fe200078e0203 */
[----:B-1----:R-:W-:-:S04]  /*0530*/  @!P0 F2FP.F16.F32.PACK_AB R2, RZ, R7 ;  /* 0x00000007ff02823e */ /* 0x002fc800000000ff */
[----:B------:R-:W-:Y:S01]  /*0540*/  PRMT R0, R2, 0x7610, R0 ;  /* 0x0000761002007816 */ /* 0x000fe20000000000 */
[----:B0-----:R-:W-:-:S05]  /*0550*/  IMAD.WIDE.U32 R2, R3, 0x2, R4 ;  /* 0x0000000203027825 */ /* 0x001fca00078e0004 */
[----:B------:R-:W-:Y:S01]  /*0560*/  STG.E.U16 desc[UR4][R2.64], R0 ;  /* 0x0000000002007986 */ /* 0x000fe2000c101504 */
[----:B------:R-:W-:Y:S05]  /*0570*/  EXIT ;  /* 0x000000000000794d */ /* 0x000fea0003800000 */
.L_x_9771:
        /* <DEDUP_REMOVED lines=16> */
.L_x_22405:


//--------------------- .text._ZN2at6native29vectorized_elementwise_kernelILi2EZZZNS0_15binary_internal21div_trunc_kernel_cudaERNS_18TensorIteratorBaseEENKUlvE0_clEvENKUlvE1_clEvEUlN3c104HalfEE_St5arrayIPcLm2EEEEviT0_T1_ --------------------------
	.section	.text._ZN2at6native29vectorized_elementwise_kernelILi2EZZZNS0_15binary_internal21div_trunc_kernel_cudaERNS_18TensorIteratorBaseEENKUlvE0_clEvENKUlvE1_clEvEUlN3c104HalfEE_St5arrayIPcLm2EEEEviT0_T1_,"ax",@progbits
	.align	128
        .global         _ZN2at6native29vectorized_elementwise_kernelILi2EZZZNS0_15binary_internal21div_trunc_kernel_cudaERNS_18TensorIteratorBaseEENKUlvE0_clEvENKUlvE1_clEvEUlN3c104HalfEE_St5arrayIPcLm2EEEEviT0_T1_
        .type           _ZN2at6native29vectorized_elementwise_kernelILi2EZZZNS0_15binary_internal21div_trunc_kernel_cudaERNS_18TensorIteratorBaseEENKUlvE0_clEvENKUlvE1_clEvEUlN3c104HalfEE_St5arrayIPcLm2EEEEviT0_T1_,@function
        .size           _ZN2at6native29vectorized_elementwise_kernelILi2EZZZNS0_15binary_internal21div_trunc_kernel_cudaERNS_18TensorIteratorBaseEENKUlvE0_clEvENKUlvE1_clEvEUlN3c104HalfEE_St5arrayIPcLm2EEEEviT0_T1_,(.L_x_22406 - _ZN2at6native29vectorized_elementwise_kernelILi2EZZZNS0_15binary_internal21div_trunc_kernel_cudaERNS_18TensorIteratorBaseEENKUlvE0_clEvENKUlvE1_clEvEUlN3c104HalfEE_St5arrayIPcLm2EEEEviT0_T1_)
        .other          _ZN2at6native29vectorized_elementwise_kernelILi2EZZZNS0_15binary_internal21div_trunc_kernel_cudaERNS_18TensorIteratorBaseEENKUlvE0_clEvENKUlvE1_clEvEUlN3c104HalfEE_St5arrayIPcLm2EEEEviT0_T1_,@"STO_CUDA_ENTRY STV_DEFAULT"
_ZN2at6native29vectorized_elementwise_kernelILi2EZZZNS0_15binary_internal21div_trunc_kernel_cudaERNS_18TensorIteratorBaseEENKUlvE0_clEvENKUlvE1_clEvEUlN3c104HalfEE_St5arrayIPcLm2EEEEviT0_T1_:
.text._ZN2at6native29vectorized_elementwise_kernelILi2EZZZNS0_15binary_internal21div_trunc_kernel_cudaERNS_18TensorIteratorBaseEENKUlvE0_clEvENKUlvE1_clEvEUlN3c104HalfEE_St5arrayIPcLm2EEEEviT0_T1_:
        /* <DEDUP_REMOVED lines=23> */
[----:B------:R-:W-:-:S04]  /*0170*/  @!P1 IADD3 R21, PT, PT, R21, 0x80, RZ ;  /* 0x0000008015159810 */ /* 0x000fc80007ffe0ff */
[-C--:B------:R-:W-:Y:S01]  /*0180*/  ISETP.GE.U32.AND P2, PT, R21, R2.reuse, PT ;  /* 0x000000021500720c */ /* 0x080fe20003f46070 */
[----:B-1----:R-:W-:Y:S02]  /*0190*/  @!P6 IMAD.WIDE.U32 R16, R13, 0x2, R16 ;  /* 0x000000020d10e825 */ /* 0x002fe400078e0010 */
[----:B------:R-:W1:Y:S03]  /*01a0*/  @!P1 LDC.64 R12, c[0x0][0x3a0] ;  /* 0x0000e800ff0c9b82 */ /* 0x000e660000000a00 */
[----:B------:R2:W3:Y:S07]  /*01b0*/  @!P6 LDG.E.U16 R23, desc[UR4][R16.64] ;  /* 0x000000041017e981 */ /* 0x0004ee000c1e1500 */
[C---:B------:R-:W-:Y:S01]  /*01c0*/  @!P2 IMAD.IADD R24, R0.reuse, 0x1, R21 ;  /* 0x000000010018a824 */ /* 0x040fe200078e0215 */
[----:B------:R-:W-:Y:S01]  /*01d0*/  @!P2 IADD3 R21, PT, PT, R21, 0x80, RZ ;  /* 0x000000801515a810 */ /* 0x000fe20007ffe0ff */
[----:B------:R-:W-:Y:S01]  /*01e0*/  @!P5 IMAD.IADD R19, R0, 0x1, R3 ;  /* 0x000000010013d824 */ /* 0x000fe200078e0203 */
[----:B------:R-:W-:Y:S01]  /*01f0*/  PRMT R22, RZ, 0x7610, R22 ;  /* 0x00007610ff167816 */ /* 0x000fe20000000016 */
[----:B------:R-:W4:Y:S01]  /*0200*/  @!P2 LDC.64 R28, c[0x0][0x3a0] ;  /* 0x0000e800ff1cab82 */ /* 0x000f220000000a00 */
[----:B------:R-:W-:-:S13]  /*0210*/  ISETP.GE.U32.AND P3, PT, R21, R2, PT ;  /* 0x000000021500720c */ /* 0x000fda0003f66070 */
[----:B------:R-:W-:Y:S01]  /*0220*/  @!P3 IMAD.IADD R26, R0, 0x1, R21 ;  /* 0x00000001001ab824 */ /* 0x000fe200078e0215 */
[----:B------:R-:W-:-:S04]  /*0230*/  @!P3 IADD3 R21, PT, PT, R21, 0x80, RZ ;  /* 0x000000801515b810 */ /* 0x000fc80007ffe0ff */
[-C--:B------:R-:W-:Y:S01]  /*0240*/  ISETP.GE.U32.AND P4, PT, R21, R2.reuse, PT ;  /* 0x000000021500720c */ /* 0x080fe20003f86070 */
[----:B0-----:R-:W-:Y:S02]  /*0250*/  @!P5 IMAD.WIDE.U32 R14, R19, 0x2, R14 ;  /* 0x00000002130ed825 */ /* 0x001fe400078e000e */
[----:B------:R-:W0:Y:S02]  /*0260*/  @!P3 LDC.64 R18, c[0x0][0x3a0] ;  /* 0x0000e800ff12bb82 */ /* 0x000e240000000a00 */
[----:B-1----:R-:W-:Y:S01]  /*0270*/  @!P1 IMAD.WIDE.U32 R12, R11, 0x2, R12 ;  /* 0x000000020b0c9825 */ /* 0x002fe200078e000c */
[----:B------:R-:W5:Y:S07]  /*0280*/  @!P5 LDG.E.U16 R22, desc[UR4][R14.64] ;  /* 0x000000040e16d981 */ /* 0x000f6e000c1e1500 */
        /* <DEDUP_REMOVED lines=9> */
[----:B------:R-:W-:-:S02]  /*0320*/  PRMT R24, RZ, 0x7610, R24 ;  /* 0x00007610ff187816 */ /* 0x000fc40000000018 */
[----:B------:R-:W-:Y:S01]  /*0330*/  @!P5 IADD3 R21, PT, PT, R0, R21, RZ ;  /* 0x000000150015d210 */ /* 0x000fe20007ffe0ff */
[----:B0-----:R-:W-:Y:S01]  /*0340*/  @!P3 IMAD.WIDE.U32 R18, R26, 0x2, R18 ;  /* 0x000000021a12b825 */ /* 0x001fe200078e0012 */
[----:B------:R-:W-:Y:S02]  /*0350*/  PRMT R26, RZ, 0x7610, R26 ;  /* 0x00007610ff1a7816 */ /* 0x000fe4000000001a */
[----:B------:R-:W4:Y:S01]  /*0360*/  @!P2 LDG.E.U16 R24, desc[UR4][R28.64] ;  /* 0x000000041c18a981 */ /* 0x000f22000c1e1500 */
[----:B-1----:R-:W-:Y:S01]  /*0370*/  @!P4 IMAD.WIDE.U32 R16, R27, 0x2, R16 ;  /* 0x000000021b10c825 */ /* 0x002fe200078e0010 */
[----:B------:R-:W-:Y:S02]  /*0380*/  PRMT R27, RZ, 0x7610, R27 ;  /* 0x00007610ff1b7816 */ /* 0x000fe4000000001b */
[----:B------:R0:W4:Y:S01]  /*0390*/  @!P3 LDG.E.U16 R26, desc[UR4][R18.64] ;  /* 0x00000004121ab981 */ /* 0x000122000c1e1500 */
[----:B--2---:R-:W-:Y:S01]  /*03a0*/  @!P0 IMAD.WIDE.U32 R12, R25, 0x2, R12 ;  /* 0x00000002190c8825 */ /* 0x004fe200078e000c */
[----:B------:R-:W-:-:S02]  /*03b0*/  PRMT R25, RZ, 0x7610, R25 ;  /* 0x00007610ff197816 */ /* 0x000fc40000000019 */
[----:B------:R1:W2:Y:S04]  /*03c0*/  @!P4 LDG.E.U16 R27, desc[UR4][R16.64] ;  /* 0x00000004101bc981 */ /* 0x0002a8000c1e1500 */
[----:B------:R1:W2:Y:S01]  /*03d0*/  @!P0 LDG.E.U16 R25, desc[UR4][R12.64] ;  /* 0x000000040c198981 */ /* 0x0002a2000c1e1500 */
[----:B------:R-:W-:Y:S01]  /*03e0*/  @!P5 IMAD.WIDE.U32 R14, R21, 0x2, R14 ;  /* 0x00000002150ed825 */ /* 0x000fe200078e000e */
[----:B------:R-:W-:-:S06]  /*03f0*/  PRMT R21, RZ, 0x7610, R21 ;  /* 0x00007610ff157816 */ /* 0x000fcc0000000015 */
[----:B------:R1:W2:Y:S01]  /*0400*/  @!P5 LDG.E.U16 R21, desc[UR4][R14.64] ;  /* 0x000000040e15d981 */ /* 0x0002a2000c1e1500 */
[----:B0-----:R-:W-:-:S05]  /*0410*/  VIADD R19, R3, 0x100 ;  /* 0x0000010003137836 */ /* 0x001fca0000000000 */
[----:B------:R-:W-:-:S13]  /*0420*/  ISETP.GE.U32.AND P5, PT, R19, R2, PT ;  /* 0x000000021300720c */ /* 0x000fda0003fa6070 */
[----:B------:R-:W0:Y:S01]  /*0430*/  @!P5 LDC R18, c[0x0][0x388] ;  /* 0x0000e200ff12db82 */ /* 0x000e220000000800 */
[C---:B-1----:R-:W-:Y:S02]  /*0440*/  IADD3 R17, PT, PT, R3.reuse, 0x180, RZ ;  /* 0x0000018003117810 */ /* 0x042fe40007ffe0ff */
[-C--:B------:R-:W-:Y:S02]  /*0450*/  ISETP.GE.U32.AND P0, PT, R3, R2.reuse, PT ;  /* 0x000000020300720c */ /* 0x080fe40003f06070 */
[----:B------:R-:W-:Y:S02]  /*0460*/  ISETP.GE.U32.AND P1, PT, R17, R2, PT ;  /* 0x000000021100720c */ /* 0x000fe40003f26070 */
[----:B------:R-:W-:-:S04]  /*0470*/  IADD3 R13, PT, PT, R3, 0x280, RZ ;  /* 0x00000280030d7810 */ /* 0x000fc80007ffe0ff */
[-C--:B------:R-:W-:Y:S01]  /*0480*/  ISETP.GE.U32.AND P3, PT, R13, R2.reuse, PT ;  /* 0x000000020d00720c */ /* 0x080fe20003f66070 */
[C---:B------:R-:W-:Y:S02]  /*0490*/  VIADD R13, R3.reuse, 0x300 ;  /* 0x00000300030d7836 */ /* 0x040fe40000000000 */
[----:B------:R-:W-:Y:S02]  /*04a0*/  VIADD R17, R3, 0x200 ;  /* 0x0000020003117836 */ /* 0x000fe40000000000 */
        /* <DEDUP_REMOVED lines=11> */
[----:B---3--:R-:W-:-:S05]  /*0560*/  @!P5 HADD2.F32 R23, -RZ, R23.H0_H0 ;  /* 0x20000017ff17d230 */ /* 0x008fca0000004100 */
[----:B0-----:R-:W-:Y:S02]  /*0570*/  @!P5 FMUL.FTZ R23, R23, R18 ;  /* 0x000000121717d220 */ /* 0x001fe40000410000 */
[----:B------:R-:W0:Y:S04]  /*0580*/  @!P4 LDC R18, c[0x0][0x388] ;  /* 0x0000e200ff12cb82 */ /* 0x000e280000000800 */
[----:B------:R-:W3:Y:S02]  /*0590*/  @!P5 FRND.TRUNC R23, R23 ;  /* 0x000000170017d307 */ /* 0x000ee4000020d000 */
[----:B---3--:R-:W-:Y:S01]  /*05a0*/  @!P5 F2FP.F16.F32.PACK_AB R4, RZ, R23 ;  /* 0x00000017ff04d23e */ /* 0x008fe200000000ff */
[----:B-----5:R-:W-:Y:S02]  /*05b0*/  @!P0 HADD2.F32 R22, -RZ, R22.H0_H0 ;  /* 0x20000016ff168230 */ /* 0x020fe40000004100 */
[----:B------:R-:W-:Y:S01]  /*05c0*/  @!P1 HADD2.F32 R13, -RZ, R11.H0_H0 ;  /* 0x2000000bff0d9230 */ /* 0x000fe20000004100 */
[----:B------:R-:W-:-:S04]  /*05d0*/  IADD3 R11, PT, PT, R3, 0x80, RZ ;  /* 0x00000080030b7810 */ /* 0x000fc80007ffe0ff */
[----:B------:R-:W-:Y:S01]  /*05e0*/  ISETP.GE.U32.AND P5, PT, R11, R2, PT ;  /* 0x000000020b00720c */ /* 0x000fe20003fa6070 */
[----:B-1----:R-:W-:Y:S01]  /*05f0*/  @!P0 FMUL.FTZ R16, R22, R15 ;  /* 0x0000000f16108220 */ /* 0x002fe20000410000 */
[----:B------:R-:W-:Y:S02]  /*0600*/  @!P1 FMUL.FTZ R15, R13, R12 ;  /* 0x0000000c0d0f9220 */ /* 0x000fe40000410000 */
[----:B------:R-:W1:Y:S09]  /*0610*/  @!P0 LDC.64 R12, c[0x0][0x398] ;  /* 0x0000e600ff0c8b82 */ /* 0x000e720000000a00 */
[----:B------:R-:W3:Y:S01]  /*0620*/  @!P5 LDC R22, c[0x0][0x388] ;  /* 0x0000e200ff16db82 */ /* 0x000ee20000000800 */
[----:B------:R-:W5:Y:S01]  /*0630*/  @!P0 FRND.TRUNC R16, R16 ;  /* 0x0000001000108307 */ /* 0x000f62000020d000 */
[----:B----4-:R-:W-:-:S02]  /*0640*/  @!P2 HADD2.F32 R24, -RZ, R24.H0_H0 ;  /* 0x20000018ff18a230 */ /* 0x010fc40000004100 */
[----:B------:R-:W-:-:S03]  /*0650*/  @!P3 HADD2.F32 R23, -RZ, R26.H0_H0 ;  /* 0x2000001aff17b230 */ /* 0x000fc60000004100 */
[----:B------:R-:W-:Y:S01]  /*0660*/  @!P2 FMUL.FTZ R17, R24, R17 ;  /* 0x000000111811a220 */ /* 0x000fe20000410000 */
[----:B--2---:R-:W-:Y:S02]  /*0670*/  @!P4 HADD2.F32 R27, -RZ, R27.H0_H0 ;  /* 0x2000001bff1bc230 */ /* 0x004fe40000004100 */
[----:B------:R-:W-:Y:S02]  /*0680*/  @!P5 HADD2.F32 R25, -RZ, R25.H0_H0 ;  /* 0x20000019ff19d230 */ /* 0x000fe40000004100 */
[----:B------:R-:W-:Y:S01]  /*0690*/  @!P3 FMUL.FTZ R14, R23, R14 ;  /* 0x0000000e170eb220 */ /* 0x000fe20000410000 */
[----:B0-----:R-:W-:Y:S01]  /*06a0*/  @!P4 FMUL.FTZ R18, R27, R18 ;  /* 0x000000121b12c220 */ /* 0x001fe20000410000 */
[----:B-----5:R-:W-:Y:S01]  /*06b0*/  @!P0 F2FP.F16.F32.PACK_AB R20, RZ, R16 ;  /* 0x00000010ff14823e */ /* 0x020fe200000000ff */
[----:B------:R-:W-:Y:S02]  /*06c0*/  @!P6 HADD2.F32 R24, -RZ, R21.H0_H0 ;  /* 0x20000015ff18e230 */ /* 0x000fe40000004100 */
[----:B------:R-:W-:-:S02]  /*06d0*/  @!P0 IMAD.IADD R21, R0, 0x1, R3 ;  /* 0x0000000100158824 */ /* 0x000fc400078e0203 */
[----:B---3--:R-:W-:Y:S01]  /*06e0*/  @!P5 FMUL.FTZ R22, R25, R22 ;  /* 0x000000161916d220 */ /* 0x008fe20000410000 */
[----:B------:R-:W-:Y:S01]  /*06f0*/  @!P6 FMUL.FTZ R19, R24, R19 ;  /* 0x000000131813e220 */ /* 0x000fe20000410000 */
[----:B-1----:R-:W-:Y:S01]  /*0700*/  @!P0 IMAD.WIDE.U32 R12, R21, 0x2, R12 ;  /* 0x00000002150c8825 */ /* 0x002fe200078e000c */
[----:B------:R-:W-:Y:S01]  /*0710*/  @!P0 MOV R3, R11 ;  /* 0x0000000b00038202 */ /* 0x000fe20000000f00 */
[----:B------:R-:W0:Y:S03]  /*0720*/  @!P1 FRND.TRUNC R15, R15 ;  /* 0x0000000f000f9307 */ /* 0x000e26000020d000 */
[----:B------:R1:W-:Y:S01]  /*0730*/  @!P0 STG.E.U16 desc[UR4][R12.64], R20 ;  /* 0x000000140c008986 */ /* 0x0003e2000c101504 */
[----:B------:R-:W-:-:S04]  /*0740*/  ISETP.GE.U32.AND P0, PT, R3, R2, PT ;  /* 0x000000020300720c */ /* 0x000fc80003f06070 */
[----:B------:R-:W2:Y:S08]  /*0750*/  @!P2 FRND.TRUNC R17, R17 ;  /* 0x000000110011a307 */ /* 0x000eb0000020d000 */
[----:B------:R-:W3:Y:S08]  /*0760*/  @!P3 FRND.TRUNC R14, R14 ;  /* 0x0000000e000eb307 */ /* 0x000ef0000020d000 */
[----:B------:R-:W4:Y:S08]  /*0770*/  @!P4 FRND.TRUNC R18, R18 ;  /* 0x000000120012c307 */ /* 0x000f30000020d000 */
[----:B------:R-:W5:Y:S08]  /*0780*/  @!P6 FRND.TRUNC R19, R19 ;  /* 0x000000130013e307 */ /* 0x000f70000020d000 */
[----:B------:R-:W1:Y:S01]  /*0790*/  @!P5 FRND.TRUNC R22, R22 ;  /* 0x000000160016d307 */ /* 0x000e62000020d000 */
[----:B0-----:R-:W-:-:S02]  /*07a0*/  @!P1 F2FP.F16.F32.PACK_AB R5, RZ, R15 ;  /* 0x0000000fff05923e */ /* 0x001fc400000000ff */
[----:B--2---:R-:W-:Y:S02]  /*07b0*/  @!P2 F2FP.F16.F32.PACK_AB R6, RZ, R17 ;  /* 0x00000011ff06a23e */ /* 0x004fe400000000ff */
[----:B---3--:R-:W-:Y:S02]  /*07c0*/  @!P3 F2FP.F16.F32.PACK_AB R7, RZ, R14 ;  /* 0x0000000eff07b23e */ /* 0x008fe400000000ff */
[----:B----4-:R-:W-:Y:S02]  /*07d0*/  @!P4 F2FP.F16.F32.PACK_AB R8, RZ, R18 ;  /* 0x00000012ff08c23e */ /* 0x010fe400000000ff */
[----:B-----5:R-:W-:Y:S02]  /*07e0*/  @!P6 F2FP.F16.F32.PACK_AB R9, RZ, R19 ;  /* 0x00000013ff09e23e */ /* 0x020fe400000000ff */
[----:B-1----:R-:W-:Y:S01]  /*07f0*/  @!P5 F2FP.F16.F32.PACK_AB R10, RZ, R22 ;  /* 0x00000016ff0ad23e */ /* 0x002fe200000000ff */
        /* <DEDUP_REMOVED lines=9> */
[----:B------:R-:W-:Y:S02]  /*0890*/  IADD3 R13, PT, PT, R0, R3, RZ ;  /* 0x00000003000d7210 */ /* 0x000fe40007ffe0ff */
[----:B------:R-:W-:-:S03]  /*08a0*/  IADD3 R3, PT, PT, R3, 0x80, RZ ;  /* 0x0000008003037810 */ /* 0x000fc60007ffe0ff */
[----:B0-----:R-:W-:-:S05]  /*08b0*/  IMAD.WIDE.U32 R10, R13, 0x2, R10 ;  /* 0x000000020d0a7825 */ /* 0x001fca00078e000a */
[----:B------:R0:W-:Y:S02]  /*08c0*/  STG.E.U16 desc[UR4][R10.64], R4 ;  /* 0x000000040a007986 */ /* 0x0001e4000c101504 */
.L_x_9775:
[----:B------:R-:W-:-:S13]  /*08d0*/  ISETP.GE.U32.AND P0, PT, R3, R2, PT ;  /* 0x000000020300720c */ /* 0x000fda0003f06070 */
[----:B------:R-:W-:Y:S05]  /*08e0*/  @P0 BRA `(.L_x_9777) ;  /* 0x0000000000300947 */ /* 0x000fea0003800000 */
[----:B0-----:R-:W0:Y:S01]  /*08f0*/  LDC.64 R10, c[0x0][0x398] ;  /* 0x0000e600ff0a7b82 */ /* 0x001e220000000a00 */
[----:B------:R-:W-:Y:S01]  /*0900*/  IMAD.IADD R13, R0, 0x1, R3 ;  /* 0x00000001000d7824 */ /* 0x000fe200078e0203 */
[----:B------:R-:W-:-:S03]  /*0910*/  IADD3 R3, PT, PT, R3, 0x80, RZ ;  /* 0x0000008003037810 */ /* 0x000fc60007ffe0ff */
[----:B0-----:R-:W-:-:S05]  /*0920*/  IMAD.WIDE.U32 R10, R13, 0x2, R10 ;  /* 0x000000020d0a7825 */ /* 0x001fca00078e000a */
[----:B------:R1:W-:Y:S02]  /*0930*/  STG.E.U16 desc[UR4][R10.64], R5 ;  /* 0x000000050a007986 */ /* 0x0003e4000c101504 */
.L_x_9776:
[----:B------:R-:W-:-:S13]  /*0940*/  ISETP.GE.U32.AND P0, PT, R3, R2, PT ;  /* 0x000000020300720c */ /* 0x000fda0003f06070 */
[----:B------:R-:W-:Y:S05]  /*0950*/  @P0 BRA `(.L_x_9778) ;  /* 0x0000000000340947 */ /* 0x000fea0003800000 */
[----:B-1----:R-:W1:Y:S01]  /*0960*/  LDC.64 R4, c[0x0][0x398] ;  /* 0x0000e600ff047b82 */ /* 0x002e620000000a00 */
[----:B------:R-:W-:Y:S01]  /*0970*/  IADD3 R11, PT, PT, R0, R3, RZ ;  /* 0x00000003000b7210 */ /* 0x000fe20007ffe0ff */
[----:B------:R-:W-:-:S04]  /*0980*/  VIADD R3, R3, 0x80 ;  /* 0x0000008003037836 */ /* 0x000fc80000000000 */
[----:B-1----:R-:W-:-:S05]  /*0990*/  IMAD.WIDE.U32 R4, R11, 0x2, R4 ;  /* 0x000000020b047825 */ /* 0x002fca00078e0004 */
[----:B------:R1:W-:Y:S02]  /*09a0*/  STG.E.U16 desc[UR4][R4.64], R6 ;  /* 0x0000000604007986 */ /* 0x0003e4000c101504 */
.L_x_9777:
[----:B------:R-:W-:-:S13]  /*09b0*/  ISETP.GE.U32.AND P0, PT, R3, R2, PT ;  /* 0x000000020300720c */ /* 0x000fda0003f06070 */
[----:B------:R-:W-:Y:S05]  /*09c0*/  @P0 BREAK.RELIABLE B1 ;  /* 0x0000000000010942 */ /* 0x000fea0003800100 */
[----:B------:R-:W-:Y:S05]  /*09d0*/  @P0 BRA `(.L_x_9779) ;  /* 0x0000000000300947 */ /* 0x000fea0003800000 */
[----:B01----:R-:W0:Y:S01]  /*09e0*/  LDC.64 R4, c[0x0][0x398] ;  /* 0x0000e600ff047b82 */ /* 0x003e220000000a00 */
[----:B------:R-:W-:Y:S02]  /*09f0*/  IADD3 R11, PT, PT, R0, R3, RZ ;  /* 0x00000003000b7210 */ /* 0x000fe40007ffe0ff */
[----:B------:R-:W-:-:S03]  /*0a00*/  IADD3 R3, PT, PT, R3, 0x80, RZ ;  /* 0x0000008003037810 */ /* 0x000fc60007ffe0ff */
[----:B0-----:R-:W-:-:S05]  /*0a10*/  IMAD.WIDE.U32 R4, R11, 0x2, R4 ;  /* 0x000000020b047825 */ /* 0x001fca00078e0004 */
[----:B------:R2:W-:Y:S02]  /*0a20*/  STG.E.U16 desc[UR4][R4.64], R7 ;  /* 0x0000000704007986 */ /* 0x0005e4000c101504 */
.L_x_9778:
[----:B------:R-:W-:Y:S05]  /*0a30*/  BSYNC.RELIABLE B1 ;  /* 0x0000000000017941 */ /* 0x000fea0003800100 */
.L_x_9774:
[----:B------:R-:W-:-:S13]  /*0a40*/  ISETP.GE.U32.AND P0, PT, R3, R2, PT ;  /* 0x000000020300720c */ /* 0x000fda0003f06070 */
[----:B-12---:R-:W1:Y:S01]  /*0a50*/  @!P0 LDC.64 R4, c[0x0][0x398] ;  /* 0x0000e600ff048b82 */ /* 0x006e620000000a00 */
[----:B------:R-:W-:Y:S01]  /*0a60*/  @!P0 IMAD.IADD R7, R0, 0x1, R3 ;  /* 0x0000000100078824 */ /* 0x000fe200078e0203 */
[----:B------:R-:W-:-:S03]  /*0a70*/  @!P0 IADD3 R3, PT, PT, R3, 0x80, RZ ;  /* 0x0000008003038810 */ /* 0x000fc60007ffe0ff */
[----:B-1----:R-:W-:-:S05]  /*0a80*/  @!P0 IMAD.WIDE.U32 R4, R7, 0x2, R4 ;  /* 0x0000000207048825 */ /* 0x002fca00078e0004 */
[----:B------:R2:W-:Y:S02]  /*0a90*/  @!P0 STG.E.U16 desc[UR4][R4.64], R8 ;  /* 0x0000000804008986 */ /* 0x0005e4000c101504 */
.L_x_9779:
[----:B------:R-:W-:Y:S05]  /*0aa0*/  BSYNC.RECONVERGENT B0 ;  /* 0x0000000000007941 */ /* 0x000fea0003800200 */
.L_x_9773:
        /* <DEDUP_REMOVED lines=8> */
.L_x_9772:
        /* <DEDUP_REMOVED lines=8> */
[----:B------:R3:W5:Y:S02]  /*0bb0*/  LDG.E R9, desc[UR4][R4.64+0x600] ;  /* 0x0006000404097981 */ /* 0x000764000c1e1900 */
[----:B---3--:R-:W-:-:S02]  /*0bc0*/  HADD2.F32 R4, -RZ, R8.H0_H0 ;  /* 0x20000008ff047230 */ /* 0x008fc40000004100 */
[----:B------:R-:W-:Y:S02]  /*0bd0*/  HADD2.F32 R11, -RZ, R8.H1_H1 ;  /* 0x30000008ff0b7230 */ /* 0x000fe40000004100 */
[--C-:B----4-:R-:W-:Y:S02]  /*0be0*/  HADD2.F32 R6, -RZ, R3.reuse.H0_H0 ;  /* 0x20000003ff067230 */ /* 0x110fe40000004100 */
[----:B------:R-:W-:Y:S02]  /*0bf0*/  HADD2.F32 R10, -RZ, R3.H1_H1 ;  /* 0x30000003ff0a7230 */ /* 0x000fe40000004100 */
[----:B--2---:R-:W-:Y:S02]  /*0c00*/  FMUL.FTZ R8, R4, UR6 ;  /* 0x0000000604087c20 */ /* 0x004fe40008410000 */
[----:B------:R-:W0:Y:S01]  /*0c10*/  LDC.64 R4, c[0x0][0x398] ;  /* 0x0000e600ff047b82 */ /* 0x000e220000000a00 */
[----:B------:R-:W-:Y:S01]  /*0c20*/  FMUL.FTZ R3, R6, UR6 ;  /* 0x0000000606037c20 */ /* 0x000fe20008410000 */
[----:B------:R-:W-:Y:S01]  /*0c30*/  FMUL.FTZ R6, R10, UR6 ;  /* 0x000000060a067c20 */ /* 0x000fe20008410000 */
[----:B-----5:R-:W-:-:S02]  /*0c40*/  HADD2.F32 R10, -RZ, R7.H0_H0 ;  /* 0x20000007ff0a7230 */ /* 0x020fc40000004100 */
[----:B------:R-:W-:Y:S02]  /*0c50*/  HADD2.F32 R12, -RZ, R9.H0_H0 ;  /* 0x20000009ff0c7230 */ /* 0x000fe40000004100 */
[----:B------:R-:W-:Y:S02]  /*0c60*/  HADD2.F32 R7, -RZ, R7.H1_H1 ;  /* 0x30000007ff077230 */ /* 0x000fe40000004100 */
[----:B------:R-:W-:Y:S02]  /*0c70*/  HADD2.F32 R9, -RZ, R9.H1_H1 ;  /* 0x30000009ff097230 */ /* 0x000fe40000004100 */
        /* <DEDUP_REMOVED lines=24> */
.L_x_9780:
        /* <DEDUP_REMOVED lines=16> */
.L_x_22406:


//--------------------- .text._ZN2at6native29vectorized_elementwise_kernelILi4EZZZNS0_15binary_internal21div_trunc_kernel_cudaERNS_18TensorIteratorBaseEENKUlvE0_clEvENKUlvE1_clEvEUlN3c104HalfEE_St5arrayIPcLm2EEEEviT0_T1_ --------------------------
	.section	.text._ZN2at6native29vectorized_elementwise_kernelILi4EZZZNS0_15binary_internal21div_trunc_kernel_cudaERNS_18TensorIteratorBaseEENKUlvE0_clEvENKUlvE1_clEvEUlN3c104HalfEE_St5arrayIPcLm2EEEEviT0_T1_,"ax",@progbits
	.align	128
        .global         _ZN2at6native29vectorized_elementwise_kernelILi4EZZZNS0_15binary_internal21div_trunc_kernel_cudaERNS_18TensorIteratorBaseEENKUlvE0_clEvENKUlvE1_clEvEUlN3c104HalfEE_St5arrayIPcLm2EEEEviT0_T1_
        .type           _ZN2at6native29vectorized_elementwise_kernelILi4EZZZNS0_15binary_internal21div_trunc_kernel_cudaERNS_18TensorIteratorBaseEENKUlvE0_clEvENKUlvE1_clEvEUlN3c104HalfEE_St5arrayIPcLm2EEEEviT0_T1_,@function
        .size           _ZN2at6native29vectorized_elementwise_kernelILi4EZZZNS0_15binary_internal21div_trunc_kernel_cudaERNS_18TensorIteratorBaseEENKUlvE0_clEvENKUlvE1_clEvEUlN3c104HalfEE_St5arrayIPcLm2EEEEviT0_T1_,(.L_x_22407 - _ZN2at6native29vectorized_elementwise_kernelILi4EZZZNS0_15binary_internal21div_trunc_kernel_cudaERNS_18TensorIteratorBaseEENKUlvE0_clEvENKUlvE1_clEvEUlN3c104HalfEE_St5arrayIPcLm2EEEEviT0_T1_)
        .other          _ZN2at6native29vectorized_elementwise_kernelILi4EZZZNS0_15binary_internal21div_trunc_kernel_cudaERNS_18TensorIteratorBaseEENKUlvE0_clEvENKUlvE1_clEvEUlN3c104HalfEE_St5arrayIPcLm2EEEEviT0_T1_,@"STO_CUDA_ENTRY STV_DEFAULT"
_ZN2at6native29vectorized_elementwise_kernelILi4EZZZNS0_15binary_internal21div_trunc_kernel_cudaERNS_18TensorIteratorBaseEENKUlvE0_clEvENKUlvE1_clEvEUlN3c104HalfEE_St5arrayIPcLm2EEEEviT0_T1_:
.text._ZN2at6native29vectorized_elementwise_kernelILi4EZZZNS0_15binary_internal21div_trunc_kernel_cudaERNS_18TensorIteratorBaseEENKUlvE0_clEvENKUlvE1_clEvEUlN3c104HalfEE_St5arrayIPcLm2EEEEviT0_T1_:
        /* <DEDUP_REMOVED lines=141> */
.L_x_9784:
[----:B------:R-:W-:-:S13]  /*08d0*/  ISETP.GE.U32.AND P0, PT, R3, R2, PT ;  /* 0x000000020300720c */ /* 0x000fda0003f06070 */
[----:B------:R-:W-:Y:S05]  /*08e0*/  @P0 BRA `(.L_x_9786) ;  /* 0x0000000000300947 */ /* 0x000fea0003800000 */
[----:B0-----:R-:W0:Y:S01]  /*08f0*/  LDC.64 R10, c[0x0][0x398] ;  /* 0x0000e600ff0a7b82 */ /* 0x001e220000000a00 */
[----:B------:R-:W-:Y:S01]  /*0900*/  IMAD.IADD R13, R0, 0x1, R3 ;  /* 0x00000001000d7824 */ /* 0x000fe200078e0203 */
[----:B------:R-:W-:-:S03]  /*0910*/  IADD3 R3, PT, PT, R3, 0x80, RZ ;  /* 0x0000008003037810 */ /* 0x000fc60007ffe0ff */
[----:B0-----:R-:W-:-:S05]  /*0920*/  IMAD.WIDE.U32 R10, R13, 0x2, R10 ;  /* 0x000000020d0a7825 */ /* 0x001fca00078e000a */
[----:B------:R1:W-:Y:S02]  /*0930*/  STG.E.U16 desc[UR4][R10.64], R5 ;  /* 0x000000050a007986 */ /* 0x0003e4000c101504 */
.L_x_9785:
[----:B------:R-:W-:-:S13]  /*0940*/  ISETP.GE.U32.AND P0, PT, R3, R2, PT ;  /* 0x000000020300720c */ /* 0x000fda0003f06070 */
[----:B------:R-:W-:Y:S05]  /*0950*/  @P0 BRA `(.L_x_9787) ;  /* 0x0000000000340947 */ /* 0x000fea0003800000 */
[----:B-1----:R-:W1:Y:S01]  /*0960*/  LDC.64 R4, c[0x0][0x398] ;  /* 0x0000e600ff047b82 */ /* 0x002e620000000a00 */
[----:B------:R-:W-:Y:S01]  /*0970*/  IADD3 R11, PT, PT, R0, R3, RZ ;  /* 0x00000003000b7210 */ /* 0x000fe20007ffe0ff */
[----:B------:R-:W-:-:S04]  /*0980*/  VIADD R3, R3, 0x80 ;  /* 0x0000008003037836 */ /* 0x000fc80000000000 */
[----:B-1----:R-:W-:-:S05]  /*0990*/  IMAD.WIDE.U32 R4, R11, 0x2, R4 ;  /* 0x000000020b047825 */ /* 0x002fca00078e0004 */
[----:B------:R1:W-:Y:S02]  /*09a0*/  STG.E.U16 desc[UR4][R4.64], R6 ;  /* 0x0000000604007986 */ /* 0x0003e4000c101504 */
.L_x_9786:
        /* <DEDUP_REMOVED lines=8> */
.L_x_9787:
[----:B------:R-:W-:Y:S05]  /*0a30*/  BSYNC.RELIABLE B1 ;  /* 0x0000000000017941 */ /* 0x000fea0003800100 */
.L_x_9783:
[----:B------:R-:W-:-:S13]  /*0a40*/  ISETP.GE.U32.AND P0, PT, R3, R2, PT ;  /* 0x000000020300720c */ /* 0x000fda0003f06070 */
[----:B-12---:R-:W1:Y:S01]  /*0a50*/  @!P0 LDC.64 R4, c[0x0][0x398] ;  /* 0x0000e600ff048b82 */ /* 0x006e620000000a00 */
[----:B------:R-:W-:Y:S01]  /*0a60*/  @!P0 IMAD.IADD R7, R0, 0x1, R3 ;  /* 0x0000000100078824 */ /* 0x000fe200078e0203 */
[----:B------:R-:W-:-:S03]  /*0a70*/  @!P0 IADD3 R3, PT, PT, R3, 0x80, RZ ;  /* 0x0000008003038810 */ /* 0x000fc60007ffe0ff */
[----:B-1----:R-:W-:-:S05]  /*0a80*/  @!P0 IMAD.WIDE.U32 R4, R7, 0x2, R4 ;  /* 0x0000000207048825 */ /* 0x002fca00078e0004 */
[----:B------:R2:W-:Y:S02]  /*0a90*/  @!P0 STG.E.U16 desc[UR4][R4.64], R8 ;  /* 0x0000000804008986 */ /* 0x0005e4000c101504 */
.L_x_9788:
[----:B------:R-:W-:Y:S05]  /*0aa0*/  BSYNC.RECONVERGENT B0 ;  /* 0x0000000000007941 */ /* 0x000fea0003800200 */
.L_x_9782:
        /* <DEDUP_REMOVED lines=8> */
.L_x_9781:
[----:B------:R-:W0:Y:S01]  /*0b30*/  S2R R4, SR_TID.X ;  /* 0x0000000000047919 */ /* 0x000e220000002100 */
[----:B------:R-:W1:Y:S01]  /*0b40*/  LDC.64 R2, c[0x0][0x3a0] ;  /* 0x0000e800ff027b82 */ /* 0x000e620000000a00 */
[----:B------:R-:W2:Y:S01]  /*0b50*/  LDCU UR6, c[0x0][0x388] ;  /* 0x00007100ff0677ac */ /* 0x000ea20008000800 */
[----:B-1----:R-:W-:-:S04]  /*0b60*/  IMAD.WIDE.U32 R2, R0, 0x2, R2 ;  /* 0x0000000200027825 */ /* 0x002fc800078e0002 */
[----:B0-----:R-:W-:-:S05]  /*0b70*/  IMAD.WIDE.U32 R6, R4, 0x8, R2 ;  /* 0x0000000804067825 */ /* 0x001fca00078e0002 */
[----:B------:R-:W3:Y:S04]  /*0b80*/  LDG.E.64 R2, desc[UR4][R6.64+0x400] ;  /* 0x0004000406027981 */ /* 0x000ee8000c1e1b00 */
[----:B------:R3:W4:Y:S02]  /*0b90*/  LDG.E.64 R10, desc[UR4][R6.64] ;  /* 0x00000004060a7981 */ /* 0x000724000c1e1b00 */
[----:B---3--:R-:W-:Y:S02]  /*0ba0*/  HADD2.F32 R6, -RZ, R2.H0_H0 ;  /* 0x20000002ff067230 */ /* 0x008fe40000004100 */
[--C-:B----4-:R-:W-:Y:S02]  /*0bb0*/  HADD2.F32 R5, -RZ, R10.reuse.H0_H0 ;  /* 0x2000000aff057230 */ /* 0x110fe40000004100 */
[----:B------:R-:W-:-:S02]  /*0bc0*/  HADD2.F32 R8, -RZ, R10.H1_H1 ;  /* 0x3000000aff087230 */ /* 0x000fc40000004100 */
[--C-:B------:R-:W-:Y:S02]  /*0bd0*/  HADD2.F32 R9, -RZ, R11.reuse.H0_H0 ;  /* 0x2000000bff097230 */ /* 0x100fe40000004100 */
[----:B------:R-:W-:Y:S02]  /*0be0*/  HADD2.F32 R10, -RZ, R11.H1_H1 ;  /* 0x3000000bff0a7230 */ /* 0x000fe40000004100 */
[----:B------:R-:W-:Y:S02]  /*0bf0*/  HADD2.F32 R11, -RZ, R2.H1_H1 ;  /* 0x30000002ff0b7230 */ /* 0x000fe40000004100 */
[----:B--2---:R-:W-:Y:S02]  /*0c00*/  FMUL.FTZ R2, R6, UR6 ;  /* 0x0000000606027c20 */ /* 0x004fe40008410000 */
[----:B------:R-:W0:Y:S01]  /*0c10*/  LDC.64 R6, c[0x0][0x398] ;  /* 0x0000e600ff067b82 */ /* 0x000e220000000a00 */
[--C-:B------:R-:W-:Y:S02]  /*0c20*/  HADD2.F32 R12, -RZ, R3.reuse.H0_H0 ;  /* 0x20000003ff0c7230 */ /* 0x100fe40000004100 */
[----:B------:R-:W-:-:S02]  /*0c30*/  HADD2.F32 R3, -RZ, R3.H1_H1 ;  /* 0x30000003ff037230 */ /* 0x000fc40000004100 */
[----:B------:R-:W-:Y:S01]  /*0c40*/  FMUL.FTZ R5, R5, UR6 ;  /* 0x0000000605057c20 */ /* 0x000fe20008410000 */
        /* <DEDUP_REMOVED lines=16> */
[----:B--2---:R-:W-:Y:S01]  /*0d50*/  F2FP.F16.F32.PACK_AB R9, R10, R9 ;  /* 0x000000090a09723e */ /* 0x004fe200000000ff */
[----:B------:R-:W-:Y:S01]  /*0d60*/  IMAD.WIDE.U32 R6, R4, 0x8, R6 ;  /* 0x0000000804067825 */ /* 0x000fe200078e0006 */
[----:B---3--:R-:W-:Y:S02]  /*0d70*/  F2FP.F16.F32.PACK_AB R4, R11, R2 ;  /* 0x000000020b04723e */ /* 0x008fe400000000ff */
[----:B----4-:R-:W-:Y:S02]  /*0d80*/  F2FP.F16.F32.PACK_AB R5, R3, R12 ;  /* 0x0000000c0305723e */ /* 0x010fe400000000ff */
[----:B------:R-:W-:Y:S04]  /*0d90*/  STG.E.64 desc[UR4][R6.64], R8 ;  /* 0x0000000806007986 */ /* 0x000fe8000c101b04 */
[----:B------:R-:W-:Y:S01]  /*0da0*/  STG.E.64 desc[UR4][R6.64+0x400], R4 ;  /* 0x0004000406007986 */ /* 0x000fe2000c101b04 */
[----:B------:R-:W-:Y:S05]  /*0db0*/  EXIT ;  /* 0x000000000000794d */ /* 0x000fea0003800000 */
.L_x_9789:
        /* <DEDUP_REMOVED lines=12> */
.L_x_22407:


//--------------------- .text._ZN2at6native29vectorized_elementwise_kernelILi8EZZZNS0_15binary_internal21div_trunc_kernel_cudaERNS_18TensorIteratorBaseEENKUlvE0_clEvENKUlvE1_clEvEUlN3c104HalfEE_St5arrayIPcLm2EEEEviT0_T1_ --------------------------
	.section	.text._ZN2at6native29vectorized_elementwise_kernelILi8EZZZNS0_15binary_internal21div_trunc_kernel_cudaERNS_18TensorIteratorBaseEENKUlvE0_clEvENKUlvE1_clEvEUlN3c104HalfEE_St5arrayIPcLm2EEEEviT0_T1_,"ax",@progbits
	.align	128
        .global         _ZN2at6native29vectorized_elementwise_kernelILi8EZZZNS0_15binary_internal21div_trunc_kernel_cudaERNS_18TensorIteratorBaseEENKUlvE0_clEvENKUlvE1_clEvEUlN3c104HalfEE_St5arrayIPcLm2EEEEviT0_T1_
        .type           _ZN2at6native29vectorized_elementwise_kernelILi8EZZZNS0_15binary_internal21div_trunc_kernel_cudaERNS_18TensorIteratorBaseEENKUlvE0_clEvENKUlvE1_clEvEUlN3c104HalfEE_St5arrayIPcLm2EEEEviT0_T1_,@function
        .size           _ZN2at6native29vectorized_elementwise_kernelILi8EZZZNS0_15binary_internal21div_trunc_kernel_cudaERNS_18TensorIteratorBaseEENKUlvE0_clEvENKUlvE1_clEvEUlN3c104HalfEE_St5arrayIPcLm2EEEEviT0_T1_,(.L_x_22408 - _ZN2at6native29vectorized_elementwise_kernelILi8EZZZNS0_15binary_internal21div_trunc_kernel_cudaERNS_18TensorIteratorBaseEENKUlvE0_clEvENKUlvE1_clEvEUlN3c104HalfEE_St5arrayIPcLm2EEEEviT0_T1_)
        .other          _ZN2at6native29vectorized_elementwise_kernelILi8EZZZNS0_15binary_internal21div_trunc_kernel_cudaERNS_18TensorIteratorBaseEENKUlvE0_clEvENKUlvE1_clEvEUlN3c104HalfEE_St5arrayIPcLm2EEEEviT0_T1_,@"STO_CUDA_ENTRY STV_DEFAULT"
_ZN2at6native29vectorized_elementwise_kernelILi8EZZZNS0_15binary_internal21div_trunc_kernel_cudaERNS_18TensorIteratorBaseEENKUlvE0_clEvENKUlvE1_clEvEUlN3c104HalfEE_St5arrayIPcLm2EEEEviT0_T1_:
.text._ZN2at6native29vectorized_elementwise_kernelILi8EZZZNS0_15binary_internal21div_trunc_kernel_cudaERNS_18TensorIteratorBaseEENKUlvE0_clEvENKUlvE1_clEvEUlN3c104HalfEE_St5arrayIPcLm2EEEEviT0_T1_:
[----:B------:R-:W-:Y:S01]  /*0000*/  LDC R1, c[0x0][0x37c] ;  /* 0x0000df00ff017b82 */ /* 0x000fe20000000800 */
[----:B------:R-:W-:Y:S05]  /*0010*/  EXIT ;  /* 0x000000000000794d */ /* 0x000fea0003800000 */
.L_x_9790:
        /* <DEDUP_REMOVED lines=14> */
.L_x_22408:


//--------------------- .text._ZN2at6native18elementwise_kernelILi128ELi4EZNS0_15gpu_kernel_implIZZZNS0_15binary_internal21div_trunc_kernel_cudaERNS_18TensorIteratorBaseEENKUlvE0_clEvENKUlvE0_clEvEUlfE_EEvS5_RKT_EUliE_EEviT1_ --------------------------
	.section	.text._ZN2at6native18elementwise_kernelILi128ELi4EZNS0_15gpu_kernel_implIZZZNS0_15binary_internal21div_trunc_kernel_cudaERNS_18TensorIteratorBaseEENKUlvE0_clEvENKUlvE0_clEvEUlfE_EEvS5_RKT_EUliE_EEviT1_,"ax",@progbits
	.align	128
        .global         _ZN2at6native18elementwise_kernelILi128ELi4EZNS0_15gpu_kernel_implIZZZNS0_15binary_internal21div_trunc_kernel_cudaERNS_18TensorIteratorBaseEENKUlvE0_clEvENKUlvE0_clEvEUlfE_EEvS5_RKT_EUliE_EEviT1_
        .type           _ZN2at6native18elementwise_kernelILi128ELi4EZNS0_15gpu_kernel_implIZZZNS0_15binary_internal21div_trunc_kernel_cudaERNS_18TensorIteratorBaseEENKUlvE0_clEvENKUlvE0_clEvEUlfE_EEvS5_RKT_EUliE_EEviT1_,@function
        .size           _ZN2at6native18elementwise_kernelILi128ELi4EZNS0_15gpu_kernel_implIZZZNS0_15binary_internal21div_trunc_kernel_cudaERNS_18TensorIteratorBaseEENKUlvE0_clEvENKUlvE0_clEvEUlfE_EEvS5_RKT_EUliE_EEviT1_,(.L_x_22409 - _ZN2at6native18elementwise_kernelILi128ELi4EZNS0_15gpu_kernel_implIZZZNS0_15binary_internal21div_trunc_kernel_cudaERNS_18TensorIteratorBaseEENKUlvE0_clEvENKUlvE0_clEvEUlfE_EEvS5_RKT_EUliE_EEviT1_)
        .other          _ZN2at6native18elementwise_kernelILi128ELi4EZNS0_15gpu_kernel_implIZZZNS0_15binary_internal21div_trunc_kernel_cudaERNS_18TensorIteratorBaseEENKUlvE0_clEvENKUlvE0_clEvEUlfE_EEvS5_RKT_EUliE_EEviT1_,@"STO_CUDA_ENTRY STV_DEFAULT"
_ZN2at6native18elementwise_kernelILi128ELi4EZNS0_15gpu_kernel_implIZZZNS0_15binary_internal21div_trunc_kernel_cudaERNS_18TensorIteratorBaseEENKUlvE0_clEvENKUlvE0_clEvEUlfE_EEvS5_RKT_EUliE_EEviT1_:
.text._ZN2at6native18elementwise_kernelILi128ELi4EZNS0_15gpu_kernel_implIZZZNS0_15binary_internal21div_trunc_kernel_cudaERNS_18TensorIteratorBaseEENKUlvE0_clEvENKUlvE0_clEvEUlfE_EEvS5_RKT_EUliE_EEviT1_:
        /* <DEDUP_REMOVED lines=319> */
.L_x_9793:
        /* <DEDUP_REMOVED lines=18> */
.L_x_9798:
[----:B------:R-:W2:Y:S02]  /*1510*/  LDG.E.U8 R0, desc[UR36][R2.64] ;  /* 0x0000002402007981 */ /* 0x000ea4000c1e1100 */
[----:B--2---:R-:W-:Y:S01]  /*1520*/  I2FP.F32.U32 R0, R0 ;  /* 0x0000000000007245 */ /* 0x004fe20000201000 */
[----:B------:R-:W-:Y:S06]  /*1530*/  BRA `(.L_x_9800) ;  /* 0x0000000c00447947 */ /* 0x000fec0003800000 */
.L_x_9797:
        /* <DEDUP_REMOVED lines=9> */
.L_x_9802:
[----:B------:R-:W2:Y:S02]  /*15d0*/  LDG.E R0, desc[UR36][R2.64] ;  /* 0x0000002402007981 */ /* 0x000ea4000c1e1900 */
[----:B--2---:R-:W-:Y:S01]  /*15e0*/  I2FP.F32.S32 R0, R0 ;  /* 0x0000000000007245 */ /* 0x004fe20000201400 */
[----:B------:R-:W-:Y:S06]  /*15f0*/  BRA `(.L_x_9800) ;  /* 0x0000000c00147947 */ /* 0x000fec0003800000 */
.L_x_9801:
[----:B------:R-:W2:Y:S02]  /*1600*/  LDG.E.U16 R0, desc[UR36][R2.64] ;  /* 0x0000002402007981 */ /* 0x000ea4000c1e1500 */
[----:B--2---:R-:W2:Y:S01]  /*1610*/  I2F.S16 R0, R0 ;  /* 0x0000000000007306 */ /* 0x004ea20000101400 */
[----:B------:R-:W-:Y:S05]  /*1620*/  BRA `(.L_x_9800) ;  /* 0x0000000c00087947 */ /* 0x000fea0003800000 */
.L_x_9796:
        /* <DEDUP_REMOVED lines=8> */
.L_x_9804:
[----:B------:R-:W2:Y:S02]  /*16b0*/  LDG.E.U16 R0, desc[UR36][R2.64] ;  /* 0x0000002402007981 */ /* 0x000ea4000c1e1500 */
[----:B--2---:R-:W-:Y:S01]  /*16c0*/  HADD2.F32 R0, -RZ, R0.H0_H0 ;  /* 0x20000000ff007230 */ /* 0x004fe20000004100 */
[----:B------:R-:W-:Y:S06]  /*16d0*/  BRA `(.L_x_9800) ;  /* 0x0000000800dc7947 */ /* 0x000fec0003800000 */
.L_x_9803:
        /* <DEDUP_REMOVED lines=8> */
.L_x_9806:
[----:B------:R-:W2:Y:S02]  /*1760*/  LDG.E.U16 R0, desc[UR36][R2.64] ;  /* 0x0000002402007981 */ /* 0x000ea4000c1e1500 */
[----:B--2---:R-:W-:Y:S01]  /*1770*/  HADD2.F32 R0, -RZ, R0.H0_H0 ;  /* 0x20000000ff007230 */ /* 0x004fe20000004100 */
[----:B------:R-:W-:Y:S06]  /*1780*/  BRA `(.L_x_9800) ;  /* 0x0000000800b07947 */ /* 0x000fec0003800000 */
.L_x_9805:
        /* <DEDUP_REMOVED lines=11> */
.L_x_9795:
        /* <DEDUP_REMOVED lines=12> */
.L_x_9809:
        /* <DEDUP_REMOVED lines=11> */
.L_x_9808:
        /* <DEDUP_REMOVED lines=25> */
.L_x_9811:
        /* <DEDUP_REMOVED lines=12> */
.L_x_9810:
[----:B------:R-:W2:Y:S02]  /*1c00*/  LDG.E.U16 R0, desc[UR36][R2.64] ;  /* 0x0000002402007981 */ /* 0x000ea4000c1e1500 */
[----:B--2---:R-:W-:Y:S01]  /*1c10*/  SHF.L.U32 R0, R0, 0x10, RZ ;  /* 0x0000001000007819 */ /* 0x004fe200000006ff */
[----:B------:R-:W-:Y:S06]  /*1c20*/  BRA `(.L_x_9800) ;  /* 0x0000000400887947 */ /* 0x000fec0003800000 */
.L_x_9807:
        /* <DEDUP_REMOVED lines=11> */
.L_x_9814:
        /* <DEDUP_REMOVED lines=20> */
.L_x_9816:
[----:B------:R-:W-:Y:S05]  /*1e20*/  BSYNC.RECONVERGENT B0 ;  /* 0x0000000000007941 */ /* 0x000fea0003800200 */
.L_x_9815:
[----:B------:R-:W-:Y:S01]  /*1e30*/  IMAD.SHL.U32 R0, R0, 0x100000, RZ ;  /* 0x0010000000007824 */ /* 0x000fe200078e00ff */
[----:B------:R-:W-:-:S04]  /*1e40*/  LEA R2, R2, 0x3b800000, 0x17 ;  /* 0x3b80000002027811 */ /* 0x000fc800078eb8ff */
[----:B------:R-:W-:Y:S01]  /*1e50*/  LOP3.LUT R0, R2, R0, R7, 0xfe, !PT ;  /* 0x0000000002007212 */ /* 0x000fe200078efe07 */
[----:B------:R-:W-:Y:S06]  /*1e60*/  BRA `(.L_x_9800) ;  /* 0x0000000000f87947 */ /* 0x000fec0003800000 */
.L_x_9813:
        /* <DEDUP_REMOVED lines=20> */
.L_x_9818:
[----:B------:R-:W-:Y:S05]  /*1fb0*/  BSYNC.RECONVERGENT B0 ;  /* 0x0000000000007941 */ /* 0x000fea0003800200 */
.L_x_9817:
[----:B------:R-:W-:Y:S01]  /*1fc0*/  IMAD.SHL.U32 R0, R0, 0x200000, RZ ;  /* 0x0020000000007824 */ /* 0x000fe200078e00ff */
[----:B------:R-:W-:-:S04]  /*1fd0*/  LEA R2, R2, 0x37800000, 0x17 ;  /* 0x3780000002027811 */ /* 0x000fc800078eb8ff */
[----:B------:R-:W-:Y:S01]  /*1fe0*/  LOP3.LUT R0, R2, R0, R7, 0xfe, !PT ;  /* 0x0000000002007212 */ /* 0x000fe200078efe07 */
[----:B------:R-:W-:Y:S06]  /*1ff0*/  BRA `(.L_x_9800) ;  /* 0x0000000000947947 */ /* 0x000fec0003800000 */
.L_x_9812:
[----:B------:R-:W-:-:S09]  /*2000*/  UISETP.NE.AND UP0, UPT, UR4, 0x1c, UPT ;  /* 0x0000001c0400788c */ /* 0x000fd2000bf05270 */
[----:B------:R-:W-:Y:S05]  /*2010*/  BRA.U !UP0, `(.L_x_9819) ;  /* 0x0000000108847547 */ /* 0x000fea000b800000 */
[----:B------:R-:W-:-:S09]  /*2020*/  UISETP.NE.AND UP0, UPT, UR4, 0x1d, UPT ;  /* 0x0000001d0400788c */ /* 0x000fd2000bf05270 */
[----:B------:R-:W-:Y:S05]  /*2030*/  BRA.U !UP0, `(.L_x_9820) ;  /* 0x0000000108707547 */ /* 0x000fea000b800000 */
[----:B------:R-:W-:-:S09]  /*2040*/  UISETP.NE.AND UP0, UPT, UR4, 0x2c, UPT ;  /* 0x0000002c0400788c */ /* 0x000fd2000bf05270 */
[----:B------:R-:W-:Y:S05]  /*2050*/  BRA.U !UP0, `(.L_x_9821) ;  /* 0x0000000108487547 */ /* 0x000fea000b800000 */
.L_x_9799:
        /* <DEDUP_REMOVED lines=16> */
.L_x_9822:
[----:B------:R-:W-:Y:S01]  /*2160*/  IMAD.MOV.U32 R0, RZ, RZ, RZ ;  /* 0x000000ffff007224 */ /* 0x000fe200078e00ff */
[----:B------:R-:W-:Y:S06]  /*2170*/  BRA `(.L_x_9800) ;  /* 0x0000000000347947 */ /* 0x000fec0003800000 */
.L_x_9821:
        /* <DEDUP_REMOVED lines=8> */
.L_x_9820:
[----:B------:R-:W2:Y:S02]  /*2200*/  LDG.E.64 R2, desc[UR36][R2.64] ;  /* 0x0000002402027981 */ /* 0x000ea4000c1e1b00 */
[----:B--2---:R0:W1:Y:S02]  /*2210*/  I2F.U64 R0, R2 ;  /* 0x0000000200007312 */ /* 0x0040640000301000 */
[----:B01----:R-:W-:Y:S05]  /*2220*/  BRA `(.L_x_9800) ;  /* 0x0000000000087947 */ /* 0x003fea0003800000 */
.L_x_9819:
[----:B------:R-:W2:Y:S02]  /*2230*/  LDG.E R0, desc[UR36][R2.64] ;  /* 0x0000002402007981 */ /* 0x000ea4000c1e1900 */
[----:B--2---:R-:W-:-:S07]  /*2240*/  I2FP.F32.U32 R0, R0 ;  /* 0x0000000000007245 */ /* 0x004fce0000201000 */
.L_x_9800:
[----:B------:R-:W-:Y:S05]  /*2250*/  BSYNC.RECONVERGENT B6 ;  /* 0x0000000000067941 */ /* 0x000fea0003800200 */
.L_x_9794:
[----:B------:R-:W2:Y:S01]  /*2260*/  LDCU UR5, c[0x0][0x590] ;  /* 0x0000b200ff0577ac */ /* 0x000ea20008000800 */
[----:B------:R-:W0:Y:S01]  /*2270*/  LDCU.64 UR6, c[0x0][0x580] ;  /* 0x0000b000ff0677ac */ /* 0x000e220008000a00 */
[----:B------:R-:W-:-:S04]  /*2280*/  UPRMT UR4, UR41, 0x9910, URZ ;  /* 0x0000991029047896 */ /* 0x000fc800080000ff */
[----:B------:R-:W-:Y:S01]  /*2290*/  UISETP.GT.AND UP0, UPT, UR4, 0x9, UPT ;  /* 0x000000090400788c */ /* 0x000fe2000bf04270 */
[----:B--2-45:R-:W-:-:S04]  /*22a0*/  FMUL.FTZ R5, R0, UR5 ;  /* 0x0000000500057c20 */ /* 0x034fc80008410000 */
        /* <DEDUP_REMOVED lines=15> */
.L_x_9826:
[----:B--2-4-:R-:W0:Y:S02]  /*23a0*/  F2I.S64.TRUNC R4, R5 ;  /* 0x0000000500047311 */ /* 0x014e24000020d900 */
[----:B0-----:R0:W-:Y:S01]  /*23b0*/  STG.E.U8 desc[UR36][R2.64], R4 ;  /* 0x0000000402007986 */ /* 0x0011e2000c101124 */
[----:B------:R-:W-:Y:S05]  /*23c0*/  BRA `(.L_x_9828) ;  /* 0x0000000c002c7947 */ /* 0x000fea0003800000 */
.L_x_9825:
        /* <DEDUP_REMOVED lines=9> */
.L_x_9830:
[----:B--2---:R-:W0:Y:S02]  /*2460*/  F2I.TRUNC.NTZ R5, R5 ;  /* 0x0000000500057305 */ /* 0x004e24000020f100 */
[----:B0-----:R0:W-:Y:S01]  /*2470*/  STG.E desc[UR36][R2.64], R5 ;  /* 0x0000000502007986 */ /* 0x0011e2000c101924 */
[----:B------:R-:W-:Y:S05]  /*2480*/  BRA `(.L_x_9828) ;  /* 0x0000000800fc7947 */ /* 0x000fea0003800000 */
.L_x_9829:
[----:B--2---:R-:W0:Y:S02]  /*2490*/  F2I.TRUNC.NTZ R5, R5 ;  /* 0x0000000500057305 */ /* 0x004e24000020f100 */
[----:B0-----:R0:W-:Y:S01]  /*24a0*/  STG.E.U16 desc[UR36][R2.64], R5 ;  /* 0x0000000502007986 */ /* 0x0011e2000c101524 */
[----:B------:R-:W-:Y:S05]  /*24b0*/  BRA `(.L_x_9828) ;  /* 0x0000000800f07947 */ /* 0x000fea0003800000 */
.L_x_9824:
        /* <DEDUP_REMOVED lines=8> */
.L_x_9832:
[----:B----4-:R-:W-:-:S05]  /*2540*/  F2FP.F16.F32.PACK_AB R4, RZ, R4 ;  /* 0x00000004ff04723e */ /* 0x010fca00000000ff */
[----:B------:R0:W-:Y:S01]  /*2550*/  STG.E.U16 desc[UR36][R2.64], R4 ;  /* 0x0000000402007986 */ /* 0x0001e2000c101524 */
[----:B------:R-:W-:Y:S05]  /*2560*/  BRA `(.L_x_9828) ;  /* 0x0000000800c47947 */ /* 0x000fea0003800000 */
.L_x_9831:
        /* <DEDUP_REMOVED lines=9> */
.L_x_9834:
[----:B--2-4-:R-:W-:-:S04]  /*2600*/  F2FP.F16.F32.PACK_AB R5, RZ, R4 ;  /* 0x00000004ff05723e */ /* 0x014fc800000000ff */
[----:B------:R-:W-:-:S05]  /*2610*/  PRMT R5, R5, 0x5410, RZ ;  /* 0x0000541005057816 */ /* 0x000fca00000000ff */
[----:B------:R0:W-:Y:S01]  /*2620*/  STG.E desc[UR36][R2.64], R5 ;  /* 0x0000000502007986 */ /* 0x0001e2000c101924 */
[----:B------:R-:W-:Y:S05]  /*2630*/  BRA `(.L_x_9828) ;  /* 0x0000000800907947 */ /* 0x000fea0003800000 */
.L_x_9833:
[----:B----4-:R-:W-:-:S06]  /*2640*/  FMUL.FTZ R4, R4, 1 ;  /* 0x3f80000004047820 */ /* 0x010fcc0000410000 */
[----:B--2---:R-:W0:Y:S02]  /*2650*/  F2F.F64.F32 R4, R4 ;  /* 0x0000000400047310 */ /* 0x004e240000201800 */
[----:B0-----:R0:W-:Y:S01]  /*2660*/  STG.E.64 desc[UR36][R2.64], R4 ;  /* 0x0000000402007986 */ /* 0x0011e2000c101b24 */
[----:B------:R-:W-:Y:S05]  /*2670*/  BRA `(.L_x_9828) ;  /* 0x0000000800807947 */ /* 0x000fea0003800000 */
.L_x_9823:
        /* <DEDUP_REMOVED lines=12> */
.L_x_9837:
[----:B----4-:R-:W-:Y:S01]  /*2740*/  FMUL.FTZ R4, R4, 1 ;  /* 0x3f80000004047820 */ /* 0x010fe20000410000 */
[----:B------:R-:W-:-:S05]  /*2750*/  CS2R R6, SRZ ;  /* 0x0000000000067805 */ /* 0x000fca000001ff00 */
[----:B--2---:R-:W0:Y:S02]  /*2760*/  F2F.F64.F32 R4, R4 ;  /* 0x0000000400047310 */ /* 0x004e240000201800 */
[----:B0-----:R0:W-:Y:S01]  /*2770*/  STG.E.128 desc[UR36][R2.64], R4 ;  /* 0x0000000402007986 */ /* 0x0011e2000c101d24 */
[----:B------:R-:W-:Y:S05]  /*2780*/  BRA `(.L_x_9828) ;  /* 0x00000008003c7947 */ /* 0x000fea0003800000 */
.L_x_9836:
        /* <DEDUP_REMOVED lines=18> */
.L_x_9841:
[----:B------:R-:W-:Y:S05]  /*28b0*/  BSYNC.RECONVERGENT B0 ;  /* 0x0000000000007941 */ /* 0x000fea0003800200 */
.L_x_9840:
[----:B------:R-:W-:-:S05]  /*28c0*/  LOP3.LUT R7, R0, 0x80, R7, 0xf8, !PT ;  /* 0x0000008000077812 */ /* 0x000fca00078ef807 */
[----:B------:R0:W-:Y:S01]  /*28d0*/  STG.E.U8 desc[UR36][R2.64], R7 ;  /* 0x0000000702007986 */ /* 0x0001e2000c101124 */
[----:B------:R-:W-:Y:S05]  /*28e0*/  BRA `(.L_x_9828) ;  /* 0x0000000400e47947 */ /* 0x000fea0003800000 */
.L_x_9839:
        /* <DEDUP_REMOVED lines=14> */
.L_x_9843:
[----:B------:R-:W-:Y:S05]  /*29d0*/  BSYNC.RECONVERGENT B0 ;  /* 0x0000000000007941 */ /* 0x000fea0003800200 */
.L_x_9842:
[----:B--2---:R-:W-:-:S05]  /*29e0*/  LOP3.LUT R5, R0, 0x80, R7, 0xf8, !PT ;  /* 0x0000008000057812 */ /* 0x004fca00078ef807 */
[----:B------:R0:W-:Y:S01]  /*29f0*/  STG.E.U8 desc[UR36][R2.64], R5 ;  /* 0x0000000502007986 */ /* 0x0001e2000c101124 */
[----:B------:R-:W-:Y:S05]  /*2a00*/  BRA `(.L_x_9828) ;  /* 0x00000004009c7947 */ /* 0x000fea0003800000 */
.L_x_9838:
[----:B----4-:R-:W-:-:S05]  /*2a10*/  F2FP.BF16.F32.PACK_AB R4, RZ, R4 ;  /* 0x00000004ff04723e */ /* 0x010fca00000010ff */
[----:B------:R0:W-:Y:S01]  /*2a20*/  STG.E.U16 desc[UR36][R2.64], R4 ;  /* 0x0000000402007986 */ /* 0x0001e2000c101524 */
[----:B------:R-:W-:Y:S05]  /*2a30*/  BRA `(.L_x_9828) ;  /* 0x0000000400907947 */ /* 0x000fea0003800000 */
.L_x_9835:
        /* <DEDUP_REMOVED lines=11> */
.L_x_9846:
        /* <DEDUP_REMOVED lines=12> */
.L_x_9849:
[----:B------:R-:W-:-:S04]  /*2bb0*/  SHF.R.U32.HI R0, RZ, 0x14, R4 ;  /* 0x00000014ff007819 */ /* 0x000fc80000011604 */
[----:B------:R-:W-:-:S04]  /*2bc0*/  LOP3.LUT R5, R0, 0x1, RZ, 0xc0, !PT ;  /* 0x0000000100057812 */ /* 0x000fc800078ec0ff */
[----:B------:R-:W-:-:S04]  /*2bd0*/  IADD3 R0, PT, PT, R4, 0x487ffff, R5 ;  /* 0x0487ffff04007810 */ /* 0x000fc80007ffe005 */
[----:B------:R-:W-:-:S04]  /*2be0*/  SHF.R.U32.HI R0, RZ, 0x14, R0 ;  /* 0x00000014ff007819 */ /* 0x000fc80000011600 */
[----:B------:R-:W-:-:S07]  /*2bf0*/  LOP3.LUT R5, R0, 0xff, RZ, 0xc0, !PT ;  /* 0x000000ff00057812 */ /* 0x000fce00078ec0ff */
.L_x_9850:
[----:B------:R-:W-:-:S04]  /*2c00*/  SHF.R.U32.HI R4, RZ, 0x18, R4 ;  /* 0x00000018ff047819 */ /* 0x000fc80000011604 */
[----:B------:R-:W-:-:S04]  /*2c10*/  LOP3.LUT R5, R5, 0x80, R4, 0xf8, !PT ;  /* 0x0000008005057812 */ /* 0x000fc800078ef804 */
[----:B------:R-:W-:-:S07]  /*2c20*/  PRMT R0, R5, 0x7610, R0 ;  /* 0x0000761005007816 */ /* 0x000fce0000000000 */
.L_x_9848:
[----:B------:R-:W-:Y:S05]  /*2c30*/  BSYNC.RECONVERGENT B0 ;  /* 0x0000000000007941 */ /* 0x000fea0003800200 */
.L_x_9847:
[----:B------:R0:W-:Y:S01]  /*2c40*/  STG.E.U8 desc[UR36][R2.64], R0 ;  /* 0x0000000002007986 */ /* 0x0001e2000c101124 */
[----:B------:R-:W-:Y:S05]  /*2c50*/  BRA `(.L_x_9828) ;  /* 0x0000000400087947 */ /* 0x000fea0003800000 */
.L_x_9845:
        /* <DEDUP_REMOVED lines=12> */
.L_x_9853:
[----:B------:R-:W-:-:S04]  /*2d20*/  SHF.R.U32.HI R0, RZ, 0x15, R4 ;  /* 0x00000015ff007819 */ /* 0x000fc80000011604 */
[----:B------:R-:W-:-:S04]  /*2d30*/  LOP3.LUT R5, R0, 0x1, RZ, 0xc0, !PT ;  /* 0x0000000100057812 */ /* 0x000fc800078ec0ff */
[----:B------:R-:W-:-:S04]  /*2d40*/  IADD3 R0, PT, PT, R4, 0x88fffff, R5 ;  /* 0x088fffff04007810 */ /* 0x000fc80007ffe005 */
[----:B------:R-:W-:-:S04]  /*2d50*/  SHF.R.U32.HI R0, RZ, 0x15, R0 ;  /* 0x00000015ff007819 */ /* 0x000fc80000011600 */
[----:B------:R-:W-:-:S07]  /*2d60*/  LOP3.LUT R5, R0, 0xff, RZ, 0xc0, !PT ;  /* 0x000000ff00057812 */ /* 0x000fce00078ec0ff */
.L_x_9854:
[----:B------:R-:W-:-:S04]  /*2d70*/  SHF.R.U32.HI R4, RZ, 0x18, R4 ;  /* 0x00000018ff047819 */ /* 0x000fc80000011604 */
[----:B------:R-:W-:-:S04]  /*2d80*/  LOP3.LUT R5, R5, 0x80, R4, 0xf8, !PT ;  /* 0x0000008005057812 */ /* 0x000fc800078ef804 */
[----:B------:R-:W-:-:S07]  /*2d90*/  PRMT R0, R5, 0x7610, R0 ;  /* 0x0000761005007816 */ /* 0x000fce0000000000 */
.L_x_9852:
[----:B------:R-:W-:Y:S05]  /*2da0*/  BSYNC.RECONVERGENT B0 ;  /* 0x0000000000007941 */ /* 0x000fea0003800200 */
.L_x_9851:
[----:B------:R3:W-:Y:S01]  /*2db0*/  STG.E.U8 desc[UR36][R2.64], R0 ;  /* 0x0000000002007986 */ /* 0x0007e2000c101124 */
[----:B------:R-:W-:Y:S05]  /*2dc0*/  BRA `(.L_x_9828) ;  /* 0x0000000000ac7947 */ /* 0x000fea0003800000 */
.L_x_9844:
[----:B------:R-:W-:-:S09]  /*2dd0*/  UISETP.NE.AND UP0, UPT, UR4, 0x1c, UPT ;  /* 0x0000001c0400788c */ /* 0x000fd2000bf05270 */
[----:B------:R-:W-:Y:S05]  /*2de0*/  BRA.U !UP0, `(.L_x_9855) ;  /* 0x00000001089c7547 */ /* 0x000fea000b800000 */
[----:B------:R-:W-:-:S09]  /*2df0*/  UISETP.NE.AND UP0, UPT, UR4, 0x1d, UPT ;  /* 0x0000001d0400788c */ /* 0x000fd2000bf05270 */
[----:B------:R-:W-:Y:S05]  /*2e00*/  BRA.U !UP0, `(.L_x_9856) ;  /* 0x0000000108887547 */ /* 0x000fea000b800000 */
[----:B------:R-:W-:-:S09]  /*2e10*/  UISETP.NE.AND UP0, UPT, UR4, 0x2c, UPT ;  /* 0x0000002c0400788c */ /* 0x000fd2000bf05270 */
[----:B------:R-:W-:Y:S05]  /*2e20*/  BRA.U !UP0, `(.L_x_9857) ;  /* 0x0000000108447547 */ /* 0x000fea000b800000 */
.L_x_9827:
        /* <DEDUP_REMOVED lines=16> */
.L_x_9858:
[----:B------:R-:W-:Y:S05]  /*2f30*/  BRA `(.L_x_9828) ;  /* 0x0000000000507947 */ /* 0x000fea0003800000 */
.L_x_9857:
        /* <DEDUP_REMOVED lines=15> */
.L_x_9856:
[----:B--2-4-:R-:W0:Y:S02]  /*3030*/  F2I.U64.TRUNC R4, R5 ;  /* 0x0000000500047311 */ /* 0x014e24000020d800 */
[----:B0-----:R1:W-:Y:S01]  /*3040*/  STG.E.64 desc[UR36][R2.64], R4 ;  /* 0x0000000402007986 */ /* 0x0013e2000c101b24 */
[----:B------:R-:W-:Y:S05]  /*3050*/  BRA `(.L_x_9828) ;  /* 0x0000000000087947 */ /* 0x000fea0003800000 */
.L_x_9855:
[----:B--2---:R-:W0:Y:S02]  /*3060*/  F2I.U32.TRUNC.NTZ R5, R5 ;  /* 0x0000000500057305 */ /* 0x004e24000020f000 */
[----:B0-----:R0:W-:Y:S02]  /*3070*/  STG.E desc[UR36][R2.64], R5 ;  /* 0x0000000502007986 */ /* 0x0011e4000c101924 */
.L_x_9828:
[----:B------:R-:W-:-:S07]  /*3080*/  VIADD R17, R17, 0x80 ;  /* 0x0000008011117836 */ /* 0x000fce0000000000 */
.L_x_9792:
[----:B------:R-:W-:Y:S05]  /*3090*/  BSYNC.RECONVERGENT B7 ;  /* 0x0000000000077941 */ /* 0x000fea0003800200 */
.L_x_9791:
        /* <DEDUP_REMOVED lines=307> */
.L_x_9861:
        /* <DEDUP_REMOVED lines=18> */
.L_x_9866:
[----:B------:R-:W2:Y:S02]  /*44f0*/  LDG.E.U8 R0, desc[UR36][R2.64] ;  /* 0x0000002402007981 */ /* 0x000ea4000c1e1100 */
[----:B--2---:R-:W-:Y:S01]  /*4500*/  I2FP.F32.U32 R0, R0 ;  /* 0x0000000000007245 */ /* 0x004fe20000201000 */
[----:B------:R-:W-:Y:S06]  /*4510*/  BRA `(.L_x_9868) ;  /* 0x0000000c00447947 */ /* 0x000fec0003800000 */
.L_x_9865:
        /* <DEDUP_REMOVED lines=9> */
.L_x_9870:
[----:B------:R-:W2:Y:S02]  /*45b0*/  LDG.E R0, desc[UR36][R2.64] ;  /* 0x0000002402007981 */ /* 0x000ea4000c1e1900 */
[----:B--2---:R-:W-:Y:S01]  /*45c0*/  I2FP.F32.S32 R0, R0 ;  /* 0x0000000000007245 */ /* 0x004fe20000201400 */
[----:B------:R-:W-:Y:S06]  /*45d0*/  BRA `(.L_x_9868) ;  /* 0x0000000c00147947 */ /* 0x000fec0003800000 */
.L_x_9869:
[----:B------:R-:W2:Y:S02]  /*45e0*/  LDG.E.U16 R0, desc[UR36][R2.64] ;  /* 0x0000002402007981 */ /* 0x000ea4000c1e1500 */
[----:B--2---:R-:W2:Y:S01]  /*45f0*/  I2F.S16 R0, R0 ;  /* 0x0000000000007306 */ /* 0x004ea20000101400 */
[----:B------:R-:W-:Y:S05]  /*4600*/  BRA `(.L_x_9868) ;  /* 0x0000000c00087947 */ /* 0x000fea0003800000 */
.L_x_9864:
        /* <DEDUP_REMOVED lines=8> */
.L_x_9872:
[----:B------:R-:W2:Y:S02]  /*4690*/  LDG.E.U16 R0, desc[UR36][R2.64] ;  /* 0x0000002402007981 */ /* 0x000ea4000c1e1500 */
[----:B--2---:R-:W-:Y:S01]  /*46a0*/  HADD2.F32 R0, -RZ, R0.H0_H0 ;  /* 0x20000000ff007230 */ /* 0x004fe20000004100 */
[----:B------:R-:W-:Y:S06]  /*46b0*/  BRA `(.L_x_9868) ;  /* 0x0000000800dc7947 */ /* 0x000fec0003800000 */
.L_x_9871:
        /* <DEDUP_REMOVED lines=8> */
.L_x_9874:
[----:B------:R-:W2:Y:S02]  /*4740*/  LDG.E.U16 R0, desc[UR36][R2.64] ;  /* 0x0000002402007981 */ /* 0x000ea4000c1e1500 */
[----:B--2---:R-:W-:Y:S01]  /*4750*/  HADD2.F32 R0, -RZ, R0.H0_H0 ;  /* 0x20000000ff007230 */ /* 0x004fe20000004100 */
[----:B------:R-:W-:Y:S06]  /*4760*/  BRA `(.L_x_9868) ;  /* 0x0000000800b07947 */ /* 0x000fec0003800000 */
.L_x_9873:
        /* <DEDUP_REMOVED lines=11> */
.L_x_9863:
        /* <DEDUP_REMOVED lines=12> */
.L_x_9877:
        /* <DEDUP_REMOVED lines=11> */
.L_x_9876:
        /* <DEDUP_REMOVED lines=25> */
.L_x_9879:
        /* <DEDUP_REMOVED lines=12> */
.L_x_9878:
[----:B------:R-:W2:Y:S02]  /*4be0*/  LDG.E.U16 R0, desc[UR36][R2.64] ;  /* 0x0000002402007981 */ /* 0x000ea4000c1e1500 */
[----:B--2---:R-:W-:Y:S01]  /*4bf0*/  IMAD.U32 R0, R0, 0x10000, RZ ;  /* 0x0001000000007824 */ /* 0x004fe200078e00ff */
[----:B------:R-:W-:Y:S06]  /*4c00*/  BRA `(.L_x_9868) ;  /* 0x0000000400887947 */ /* 0x000fec0003800000 */
.L_x_9875:
        /* <DEDUP_REMOVED lines=11> */
.L_x_9882:
        /* <DEDUP_REMOVED lines=20> */
.L_x_9884:
[----:B------:R-:W-:Y:S05]  /*4e00*/  BSYNC.RECONVERGENT B0 ;  /* 0x0000000000007941 */ /* 0x000fea0003800200 */
.L_x_9883:
[----:B------:R-:W-:Y:S02]  /*4e10*/  SHF.L.U32 R0, R0, 0x14, RZ ;  /* 0x0000001400007819 */ /* 0x000fe400000006ff */
[----:B------:R-:W-:-:S04]  /*4e20*/  LEA R2, R2, 0x3b800000, 0x17 ;  /* 0x3b80000002027811 */ /* 0x000fc800078eb8ff */
[----:B------:R-:W-:Y:S01]  /*4e30*/  LOP3.LUT R0, R2, R0, R7, 0xfe, !PT ;  /* 0x0000000002007212 */ /* 0x000fe200078efe07 */
[----:B------:R-:W-:Y:S06]  /*4e40*/  BRA `(.L_x_9868) ;  /* 0x0000000000f87947 */ /* 0x000fec0003800000 */
.L_x_9881:
        /* <DEDUP_REMOVED lines=20> */
.L_x_9886:
[----:B------:R-:W-:Y:S05]  /*4f90*/  BSYNC.RECONVERGENT B0 ;  /* 0x0000000000007941 */ /* 0x000fea0003800200 */
.L_x_9885:
[----:B------:R-:W-:Y:S01]  /*4fa0*/  IMAD.SHL.U32 R0, R0, 0x200000, RZ ;  /* 0x0020000000007824 */ /* 0x000fe200078e00ff */
[----:B------:R-:W-:-:S04]  /*4fb0*/  LEA R2, R2, 0x37800000, 0x17 ;  /* 0x3780000002027811 */ /* 0x000fc800078eb8ff */
[----:B------:R-:W-:Y:S01]  /*4fc0*/  LOP3.LUT R0, R2, R0, R7, 0xfe, !PT ;  /* 0x0000000002007212 */ /* 0x000fe200078efe07 */
[----:B------:R-:W-:Y:S06]  /*4fd0*/  BRA `(.L_x_9868) ;  /* 0x0000000000947947 */ /* 0x000fec0003800000 */
.L_x_9880:
        /* <DEDUP_REMOVED lines=14> */
.L_x_9867:
        /* <DEDUP_REMOVED lines=16> */
.L_x_9889:
[----:B------:R-:W-:Y:S01]  /*51c0*/  MOV R0, RZ ;  /* 0x000000ff00007202 */ /* 0x000fe20000000f00 */
[----:B------:R-:W-:Y:S06]  /*51d0*/  BRA `(.L_x_9868) ;  /* 0x0000000000147947 */ /* 0x000fec0003800000 */
.L_x_9888:
[----:B------:R-:W2:Y:S02]  /*51e0*/  LDG.E.64 R2, desc[UR36][R2.64] ;  /* 0x0000002402027981 */ /* 0x000ea4000c1e1b00 */
[----:B--2---:R0:W1:Y:S02]  /*51f0*/  I2F.U64 R0, R2 ;  /* 0x0000000200007312 */ /* 0x0040640000301000 */
[----:B01----:R-:W-:Y:S05]  /*5200*/  BRA `(.L_x_9868) ;  /* 0x0000000000087947 */ /* 0x003fea0003800000 */
.L_x_9887:
[----:B------:R-:W2:Y:S02]  /*5210*/  LDG.E R0, desc[UR36][R2.64] ;  /* 0x0000002402007981 */ /* 0x000ea4000c1e1900 */
[----:B--2---:R-:W-:-:S07]  /*5220*/  I2FP.F32.U32 R0, R0 ;  /* 0x0000000000007245 */ /* 0x004fce0000201000 */
.L_x_9868:
[----:B------:R-:W-:Y:S05]  /*5230*/  BSYNC.RECONVERGENT B6 ;  /* 0x0000000000067941 */ /* 0x000fea0003800200 */
.L_x_9862:
[----:B------:R-:W0:Y:S01]  /*5240*/  LDCU UR5, c[0x0][0x590] ;  /* 0x0000b200ff0577ac */ /* 0x000e220008000800 */
[----:B------:R-:W1:Y:S01]  /*5250*/  LDCU.64 UR6, c[0x0][0x580] ;  /* 0x0000b000ff0677ac */ /* 0x000e620008000a00 */
[----:B------:R-:W-:-:S04]  /*5260*/  UPRMT UR4, UR41, 0x9910, URZ ;  /* 0x0000991029047896 */ /* 0x000fc800080000ff */
[----:B------:R-:W-:Y:S01]  /*5270*/  UISETP.GT.AND UP0, UPT, UR4, 0x9, UPT ;  /* 0x000000090400788c */ /* 0x000fe2000bf04270 */
[----:B0-2--5:R-:W-:-:S04]  /*5280*/  FMUL.FTZ R5, R0, UR5 ;  /* 0x0000000500057c20 */ /* 0x025fc80008410000 */
        /* <DEDUP_REMOVED lines=15> */
.L_x_9893:
[----:B0-2---:R-:W0:Y:S02]  /*5380*/  F2I.S64.TRUNC R4, R5 ;  /* 0x0000000500047311 */ /* 0x005e24000020d900 */
[----:B0-----:R4:W-:Y:S01]  /*5390*/  STG.E.U8 desc[UR36][R2.64], R4 ;  /* 0x0000000402007986 */ /* 0x0019e2000c101124 */
[----:B------:R-:W-:Y:S05]  /*53a0*/  BRA `(.L_x_9895) ;  /* 0x0000000c00287947 */ /* 0x000fea0003800000 */
.L_x_9892:
        /* <DEDUP_REMOVED lines=9> */
.L_x_9897:
[----:B0-----:R-:W0:Y:S02]  /*5440*/  F2I.TRUNC.NTZ R5, R5 ;  /* 0x0000000500057305 */ /* 0x001e24000020f100 */
[----:B0-----:R3:W-:Y:S01]  /*5450*/  STG.E desc[UR36][R2.64], R5 ;  /* 0x0000000502007986 */ /* 0x0017e2000c101924 */
[----:B------:R-:W-:Y:S05]  /*5460*/  BRA `(.L_x_9895) ;  /* 0x0000000800f87947 */ /* 0x000fea0003800000 */
.L_x_9896:
[----:B0-----:R-:W0:Y:S02]  /*5470*/  F2I.TRUNC.NTZ R5, R5 ;  /* 0x0000000500057305 */ /* 0x001e24000020f100 */
[----:B0-----:R0:W-:Y:S01]  /*5480*/  STG.E.U16 desc[UR36][R2.64], R5 ;  /* 0x0000000502007986 */ /* 0x0011e2000c101524 */
[----:B------:R-:W-:Y:S05]  /*5490*/  BRA `(.L_x_9895) ;  /* 0x0000000800ec7947 */ /* 0x000fea0003800000 */
.L_x_9891:
        /* <DEDUP_REMOVED lines=8> */
.L_x_9899:
[----:B--2---:R-:W-:-:S05]  /*5520*/  F2FP.F16.F32.PACK_AB R4, RZ, R4 ;  /* 0x00000004ff04723e */ /* 0x004fca00000000ff */
[----:B------:R1:W-:Y:S01]  /*5530*/  STG.E.U16 desc[UR36][R2.64], R4 ;  /* 0x0000000402007986 */ /* 0x0003e2000c101524 */
[----:B------:R-:W-:Y:S05]  /*5540*/  BRA `(.L_x_9895) ;  /* 0x0000000800c07947 */ /* 0x000fea0003800000 */
.L_x_9898:
        /* <DEDUP_REMOVED lines=9> */
.L_x_9901:
[----:B0-2---:R-:W-:-:S04]  /*55e0*/  F2FP.F16.F32.PACK_AB R5, RZ, R4 ;  /* 0x00000004ff05723e */ /* 0x005fc800000000ff */
[----:B------:R-:W-:-:S05]  /*55f0*/  PRMT R5, R5, 0x5410, RZ ;  /* 0x0000541005057816 */ /* 0x000fca00000000ff */
[----:B------:R0:W-:Y:S01]  /*5600*/  STG.E desc[UR36][R2.64], R5 ;  /* 0x0000000502007986 */ /* 0x0001e2000c101924 */
[----:B------:R-:W-:Y:S05]  /*5610*/  BRA `(.L_x_9895) ;  /* 0x00000008008c7947 */ /* 0x000fea0003800000 */
.L_x_9900:
[----:B--2---:R-:W-:-:S06]  /*5620*/  FMUL.FTZ R4, R4, 1 ;  /* 0x3f80000004047820 */ /* 0x004fcc0000410000 */
[----:B0-----:R-:W0:Y:S02]  /*5630*/  F2F.F64.F32 R4, R4 ;  /* 0x0000000400047310 */ /* 0x001e240000201800 */
[----:B0-----:R0:W-:Y:S01]  /*5640*/  STG.E.64 desc[UR36][R2.64], R4 ;  /* 0x0000000402007986 */ /* 0x0011e2000c101b24 */
[----:B------:R-:W-:Y:S05]  /*5650*/  BRA `(.L_x_9895) ;  /* 0x00000008007c7947 */ /* 0x000fea0003800000 */
.L_x_9890:
        /* <DEDUP_REMOVED lines=13> */
.L_x_9905:
        /* <DEDUP_REMOVED lines=16> */
.L_x_9908:
[----:B------:R-:W-:-:S04]  /*5830*/  SHF.R.U32.HI R4, RZ, 0x18, R4 ;  /* 0x00000018ff047819 */ /* 0x000fc80000011604 */
[----:B------:R-:W-:-:S04]  /*5840*/  LOP3.LUT R4, R5, 0x80, R4, 0xf8, !PT ;  /* 0x0000008005047812 */ /* 0x000fc800078ef804 */
[----:B------:R-:W-:-:S07]  /*5850*/  PRMT R0, R4, 0x7610, R0 ;  /* 0x0000761004007816 */ /* 0x000fce0000000000 */
.L_x_9907:
[----:B------:R-:W-:Y:S05]  /*5860*/  BSYNC.RECONVERGENT B0 ;  /* 0x0000000000007941 */ /* 0x000fea0003800200 */
.L_x_9906:
[----:B------:R1:W-:Y:S01]  /*5870*/  STG.E.U8 desc[UR36][R2.64], R0 ;  /* 0x0000000002007986 */ /* 0x0003e2000c101124 */
[----:B------:R-:W-:Y:S05]  /*5880*/  BRA `(.L_x_9895) ;  /* 0x0000000400f07947 */ /* 0x000fea0003800000 */
.L_x_9904:
        /* <DEDUP_REMOVED lines=16> */
.L_x_9911:
[----:B------:R-:W-:-:S04]  /*5990*/  SHF.R.U32.HI R4, RZ, 0x18, R4 ;  /* 0x00000018ff047819 */ /* 0x000fc80000011604 */
[----:B------:R-:W-:-:S04]  /*59a0*/  LOP3.LUT R5, R5, 0x80, R4, 0xf8, !PT ;  /* 0x0000008005057812 */ /* 0x000fc800078ef804 */
[----:B------:R-:W-:-:S07]  /*59b0*/  PRMT R0, R5, 0x7610, R0 ;  /* 0x0000761005007816 */ /* 0x000fce0000000000 */
.L_x_9910:
[----:B------:R-:W-:Y:S05]  /*59c0*/  BSYNC.RECONVERGENT B0 ;  /* 0x0000000000007941 */ /* 0x000fea0003800200 */
.L_x_9909:
[----:B------:R1:W-:Y:S01]  /*59d0*/  STG.E.U8 desc[UR36][R2.64], R0 ;  /* 0x0000000002007986 */ /* 0x0003e2000c101124 */
[----:B------:R-:W-:Y:S05]  /*59e0*/  BRA `(.L_x_9895) ;  /* 0x0000000400987947 */ /* 0x000fea0003800000 */
.L_x_9903:
        /* <DEDUP_REMOVED lines=21> */
.L_x_9913:
[----:B0-2---:R-:W0:Y:S02]  /*5b40*/  F2I.U64.TRUNC R4, R5 ;  /* 0x0000000500047311 */ /* 0x005e24000020d800 */
[----:B0-----:R0:W-:Y:S01]  /*5b50*/  STG.E.64 desc[UR36][R2.64], R4 ;  /* 0x0000000402007986 */ /* 0x0011e2000c101b24 */
[----:B------:R-:W-:Y:S05]  /*5b60*/  BRA `(.L_x_9895) ;  /* 0x0000000400387947 */ /* 0x000fea0003800000 */
.L_x_9912:
[----:B0-----:R-:W0:Y:S02]  /*5b70*/  F2I.U32.TRUNC.NTZ R5, R5 ;  /* 0x0000000500057305 */ /* 0x001e24000020f000 */
[----:B0-----:R0:W-:Y:S01]  /*5b80*/  STG.E desc[UR36][R2.64], R5 ;  /* 0x0000000502007986 */ /* 0x0011e2000c101924 */
[----:B------:R-:W-:Y:S05]  /*5b90*/  BRA `(.L_x_9895) ;  /* 0x00000004002c7947 */ /* 0x000fea0003800000 */
.L_x_9902:
        /* <DEDUP_REMOVED lines=10> */
.L_x_9915:
[----:B--2---:R-:W-:Y:S01]  /*5c40*/  FMUL.FTZ R4, R4, 1 ;  /* 0x3f80000004047820 */ /* 0x004fe20000410000 */
[----:B------:R-:W-:-:S05]  /*5c50*/  CS2R R6, SRZ ;  /* 0x0000000000067805 */ /* 0x000fca000001ff00 */
[----:B0-----:R-:W0:Y:S02]  /*5c60*/  F2F.F64.F32 R4, R4 ;  /* 0x0000000400047310 */ /* 0x001e240000201800 */
[----:B0-----:R0:W-:Y:S01]  /*5c70*/  STG.E.128 desc[UR36][R2.64], R4 ;  /* 0x0000000402007986 */ /* 0x0011e2000c101d24 */
[----:B------:R-:W-:Y:S05]  /*5c80*/  BRA `(.L_x_9895) ;  /* 0x0000000000f07947 */ /* 0x000fea0003800000 */
.L_x_9914:
[----:B------:R-:W-:-:S09]  /*5c90*/  UISETP.NE.AND UP0, UPT, UR4, 0xf, UPT ;  /* 0x0000000f0400788c */ /* 0x000fd2000bf05270 */
[----:B------:R-:W-:Y:S05]  /*5ca0*/  BRA.U !UP0, `(.L_x_9916) ;  /* 0x0000000108e07547 */ /* 0x000fea000b800000 */
[----:B------:R-:W-:-:S09]  /*5cb0*/  UISETP.NE.AND UP0, UPT, UR4, 0x17, UPT ;  /* 0x000000170400788c */ /* 0x000fd2000bf05270 */
[----:B------:R-:W-:Y:S05]  /*5cc0*/  BRA.U !UP0, `(.L_x_9917) ;  /* 0x00000001088c7547 */ /* 0x000fea000b800000 */
[----:B------:R-:W-:-:S09]  /*5cd0*/  UISETP.NE.AND UP0, UPT, UR4, 0x18, UPT ;  /* 0x000000180400788c */ /* 0x000fd2000bf05270 */
[----:B------:R-:W-:Y:S05]  /*5ce0*/  BRA.U !UP0, `(.L_x_9918) ;  /* 0x0000000108447547 */ /* 0x000fea000b800000 */
.L_x_9894:
        /* <DEDUP_REMOVED lines=16> */
.L_x_9919:
[----:B------:R-:W-:Y:S05]  /*5df0*/  BRA `(.L_x_9895) ;  /* 0x0000000000947947 */ /* 0x000fea0003800000 */
.L_x_9918:
        /* <DEDUP_REMOVED lines=12> */
.L_x_9921:
[----:B------:R-:W-:Y:S05]  /*5ec0*/  BSYNC.RECONVERGENT B0 ;  /* 0x0000000000007941 */ /* 0x000fea0003800200 */
.L_x_9920:
[----:B0-----:R-:W-:-:S05]  /*5ed0*/  LOP3.LUT R5, R0, 0x80, R7, 0xf8, !PT ;  /* 0x0000008000057812 */ /* 0x001fca00078ef807 */
[----:B------:R0:W-:Y:S01]  /*5ee0*/  STG.E.U8 desc[UR36][R2.64], R5 ;  /* 0x0000000502007986 */ /* 0x0001e2000c101124 */
[----:B------:R-:W-:Y:S05]  /*5ef0*/  BRA `(.L_x_9895) ;  /* 0x0000000000547947 */ /* 0x000fea0003800000 */
.L_x_9917:
        /* <DEDUP_REMOVED lines=11> */
.L_x_9923:
[----:B------:R-:W-:Y:S01]  /*5fb0*/  IMAD.MOV.U32 R0, RZ, RZ, 0x7f ;  /* 0x0000007fff007424 */ /* 0x000fe200078e00ff */
[----:B------:R-:W-:-:S04]  /*5fc0*/  ISETP.GT.U32.AND P0, PT, R6, 0x7f800000, PT ;  /* 0x7f8000000600780c */ /* 0x000fc80003f04070 */
[----:B------:R-:W-:-:S09]  /*5fd0*/  SEL R0, R0, 0x7c, P0 ;  /* 0x0000007c00007807 */ /* 0x000fd20000000000 */
.L_x_9924:
[----:B------:R-:W-:Y:S05]  /*5fe0*/  BSYNC.RECONVERGENT B0 ;  /* 0x0000000000007941 */ /* 0x000fea0003800200 */
.L_x_9922:
[----:B0-----:R-:W-:-:S04]  /*5ff0*/  SHF.R.U32.HI R5, RZ, 0x18, R4 ;  /* 0x00000018ff057819 */ /* 0x001fc80000011604 */
[----:B------:R-:W-:-:S05]  /*6000*/  LOP3.LUT R5, R0, 0x80, R5, 0xf8, !PT ;  /* 0x0000008000057812 */ /* 0x000fca00078ef805 */
[----:B------:R0:W-:Y:S01]  /*6010*/  STG.E.U8 desc[UR36][R2.64], R5 ;  /* 0x0000000502007986 */ /* 0x0001e2000c101124 */
[----:B------:R-:W-:Y:S05]  /*6020*/  BRA `(.L_x_9895) ;  /* 0x0000000000087947 */ /* 0x000fea0003800000 */
.L_x_9916:
[----:B--2---:R-:W-:-:S05]  /*6030*/  F2FP.BF16.F32.PACK_AB R4, RZ, R4 ;  /* 0x00000004ff04723e */ /* 0x004fca00000010ff */
[----:B------:R1:W-:Y:S02]  /*6040*/  STG.E.U16 desc[UR36][R2.64], R4 ;  /* 0x0000000402007986 */ /* 0x0003e4000c101524 */
.L_x_9895:
[----:B------:R-:W-:-:S07]  /*6050*/  VIADD R17, R17, 0x80 ;  /* 0x0000008011117836 */ /* 0x000fce0000000000 */
.L_x_9860:
[----:B------:R-:W-:Y:S05]  /*6060*/  BSYNC.RECONVERGENT B7 ;  /* 0x0000000000077941 */ /* 0x000fea0003800200 */
.L_x_9859:
        /* <DEDUP_REMOVED lines=307> */
.L_x_9927:
        /* <DEDUP_REMOVED lines=18> */
.L_x_9932:
[----:B------:R-:W2:Y:S02]  /*74c0*/  LDG.E.U8 R0, desc[UR36][R2.64] ;  /* 0x0000002402007981 */ /* 0x000ea4000c1e1100 */
[----:B--2---:R-:W-:Y:S01]  /*74d0*/  I2FP.F32.U32 R0, R0 ;  /* 0x0000000000007245 */ /* 0x004fe20000201000 */
[----:B------:R-:W-:Y:S06]  /*74e0*/  BRA `(.L_x_9934) ;  /* 0x0000000c00447947 */ /* 0x000fec0003800000 */
.L_x_9931:
        /* <DEDUP_REMOVED lines=9> */
.L_x_9936:
[----:B------:R-:W2:Y:S02]  /*7580*/  LDG.E R0, desc[UR36][R2.64] ;  /* 0x0000002402007981 */ /* 0x000ea4000c1e1900 */
[----:B--2---:R-:W-:Y:S01]  /*7590*/  I2FP.F32.S32 R0, R0 ;  /* 0x0000000000007245 */ /* 0x004fe20000201400 */
[----:B------:R-:W-:Y:S06]  /*75a0*/  BRA `(.L_x_9934) ;  /* 0x0000000c00147947 */ /* 0x000fec0003800000 */
.L_x_9935:
[----:B------:R-:W2:Y:S02]  /*75b0*/  LDG.E.U16 R0, desc[UR36][R2.64] ;  /* 0x0000002402007981 */ /* 0x000ea4000c1e1500 */
[----:B--2---:R-:W2:Y:S01]  /*75c0*/  I2F.S16 R0, R0 ;  /* 0x0000000000007306 */ /* 0x004ea20000101400 */
[----:B------:R-:W-:Y:S05]  /*75d0*/  BRA `(.L_x_9934) ;  /* 0x0000000c00087947 */ /* 0x000fea0003800000 */
.L_x_9930:
        /* <DEDUP_REMOVED lines=8> */
.L_x_9938:
[----:B------:R-:W2:Y:S02]  /*7660*/  LDG.E.U16 R0, desc[UR36][R2.64] ;  /* 0x0000002402007981 */ /* 0x000ea4000c1e1500 */
[----:B--2---:R-:W-:Y:S01]  /*7670*/  HADD2.F32 R0, -RZ, R0.H0_H0 ;  /* 0x20000000ff007230 */ /* 0x004fe20000004100 */
[----:B------:R-:W-:Y:S06]  /*7680*/  BRA `(.L_x_9934) ;  /* 0x0000000800dc7947 */ /* 0x000fec0003800000 */
.L_x_9937:
        /* <DEDUP_REMOVED lines=8> */
.L_x_9940:
[----:B------:R-:W2:Y:S02]  /*7710*/  LDG.E.U16 R0, desc[UR36][R2.64] ;  /* 0x0000002402007981 */ /* 0x000ea4000c1e1500 */
[----:B--2---:R-:W-:Y:S01]  /*7720*/  HADD2.F32 R0, -RZ, R0.H0_H0 ;  /* 0x20000000ff007230 */ /* 0x004fe20000004100 */
[----:B------:R-:W-:Y:S06]  /*7730*/  BRA `(.L_x_9934) ;  /* 0x0000000800b07947 */ /* 0x000fec0003800000 */
.L_x_9939:
        /* <DEDUP_REMOVED lines=11> */
.L_x_9929:
        /* <DEDUP_REMOVED lines=12> */
.L_x_9943:
        /* <DEDUP_REMOVED lines=11> */
.L_x_9942:
        /* <DEDUP_REMOVED lines=25> */
.L_x_9945:
        /* <DEDUP_REMOVED lines=12> */
.L_x_9944:
[----:B------:R-:W2:Y:S02]  /*7bb0*/  LDG.E.U16 R0, desc[UR36][R2.64] ;  /* 0x0000002402007981 */ /* 0x000ea4000c1e1500 */
[----:B--2---:R-:W-:Y:S01]  /*7bc0*/  IMAD.U32 R0, R0, 0x10000, RZ ;  /* 0x0001000000007824 */ /* 0x004fe200078e00ff */
[----:B------:R-:W-:Y:S06]  /*7bd0*/  BRA `(.L_x_9934) ;  /* 0x0000000400887947 */ /* 0x000fec0003800000 */
.L_x_9941:
        /* <DEDUP_REMOVED lines=11> */
.L_x_9948:
        /* <DEDUP_REMOVED lines=20> */
.L_x_9950:
[----:B------:R-:W-:Y:S05]  /*7dd0*/  BSYNC.RECONVERGENT B0 ;  /* 0x0000000000007941 */ /* 0x000fea0003800200 */
.L_x_9949:
[----:B------:R-:W-:Y:S01]  /*7de0*/  IMAD.SHL.U32 R0, R0, 0x100000, RZ ;  /* 0x0010000000007824 */ /* 0x000fe200078e00ff */
[----:B------:R-:W-:-:S04]  /*7df0*/  LEA R2, R2, 0x3b800000, 0x17 ;  /* 0x3b80000002027811 */ /* 0x000fc800078eb8ff */
[----:B------:R-:W-:Y:S01]  /*7e00*/  LOP3.LUT R0, R2, R0, R7, 0xfe, !PT ;  /* 0x0000000002007212 */ /* 0x000fe200078efe07 */
[----:B------:R-:W-:Y:S06]  /*7e10*/  BRA `(.L_x_9934) ;  /* 0x0000000000f87947 */ /* 0x000fec0003800000 */
.L_x_9947:
        /* <DEDUP_REMOVED lines=20> */
.L_x_9952:
[----:B------:R-:W-:Y:S05]  /*7f60*/  BSYNC.RECONVERGENT B0 ;  /* 0x0000000000007941 */ /* 0x000fea0003800200 */
.L_x_9951:
[----:B------:R-:W-:Y:S02]  /*7f70*/  SHF.L.U32 R0, R0, 0x15, RZ ;  /* 0x0000001500007819 */ /* 0x000fe400000006ff */
[----:B------:R-:W-:-:S04]  /*7f80*/  LEA R2, R2, 0x37800000, 0x17 ;  /* 0x3780000002027811 */ /* 0x000fc800078eb8ff */
[----:B------:R-:W-:Y:S01]  /*7f90*/  LOP3.LUT R0, R2, R0, R7, 0xfe, !PT ;  /* 0x0000000002007212 */ /* 0x000fe200078efe07 */
[----:B------:R-:W-:Y:S06]  /*7fa0*/  BRA `(.L_x_9934) ;  /* 0x0000000000947947 */ /* 0x000fec0003800000 */
.L_x_9946:
        /* <DEDUP_REMOVED lines=14> */
.L_x_9933:
        /* <DEDUP_REMOVED lines=16> */
.L_x_9955:
[----:B------:R-:W-:Y:S01]  /*8190*/  IMAD.MOV.U32 R0, RZ, RZ, RZ ;  /* 0x000000ffff007224 */ /* 0x000fe200078e00ff */
[----:B------:R-:W-:Y:S06]  /*81a0*/  BRA `(.L_x_9934) ;  /* 0x0000000000147947 */ /* 0x000fec0003800000 */
.L_x_9954:
[----:B------:R-:W2:Y:S02]  /*81b0*/  LDG.E.64 R2, desc[UR36][R2.64] ;  /* 0x0000002402027981 */ /* 0x000ea4000c1e1b00 */
[----:B--2---:R0:W1:Y:S02]  /*81c0*/  I2F.U64 R0, R2 ;  /* 0x0000000200007312 */ /* 0x0040640000301000 */
[----:B01----:R-:W-:Y:S05]  /*81d0*/  BRA `(.L_x_9934) ;  /* 0x0000000000087947 */ /* 0x003fea0003800000 */
.L_x_9953:
[----:B------:R-:W2:Y:S02]  /*81e0*/  LDG.E R0, desc[UR36][R2.64] ;  /* 0x0000002402007981 */ /* 0x000ea4000c1e1900 */
[----:B--2---:R-:W-:-:S07]  /*81f0*/  I2FP.F32.U32 R0, R0 ;  /* 0x0000000000007245 */ /* 0x004fce0000201000 */
.L_x_9934:
[----:B------:R-:W-:Y:S05]  /*8200*/  BSYNC.RECONVERGENT B6 ;  /* 0x0000000000067941 */ /* 0x000fea0003800200 */
.L_x_9928:
[----:B------:R-:W1:Y:S01]  /*8210*/  LDCU UR5, c[0x0][0x590] ;  /* 0x0000b200ff0577ac */ /* 0x000e620008000800 */
[----:B------:R-:W0:Y:S01]  /*8220*/  LDCU.64 UR6, c[0x0][0x580] ;  /* 0x0000b000ff0677ac */ /* 0x000e220008000a00 */
[----:B------:R-:W-:-:S04]  /*8230*/  UPRMT UR4, UR41, 0x9910, URZ ;  /* 0x0000991029047896 */ /* 0x000fc800080000ff */
[----:B------:R-:W-:Y:S01]  /*8240*/  UISETP.GT.AND UP0, UPT, UR4, 0x9, UPT ;  /* 0x000000090400788c */ /* 0x000fe2000bf04270 */
[----:B-12--5:R-:W-:-:S04]  /*8250*/  FMUL.FTZ R5, R0, UR5 ;  /* 0x0000000500057c20 */ /* 0x026fc80008410000 */
        /* <DEDUP_REMOVED lines=15> */
.L_x_9959:
[----:B-12---:R-:W0:Y:S02]  /*8350*/  F2I.S64.TRUNC R4, R5 ;  /* 0x0000000500047311 */ /* 0x006e24000020d900 */
[----:B0-----:R0:W-:Y:S01]  /*8360*/  STG.E.U8 desc[UR36][R2.64], R4 ;  /* 0x0000000402007986 */ /* 0x0011e2000c101124 */
[----:B------:R-:W-:Y:S05]  /*8370*/  BRA `(.L_x_9961) ;  /* 0x0000000c00287947 */ /* 0x000fea0003800000 */
.L_x_9958:
        /* <DEDUP_REMOVED lines=9> */
.L_x_9963:
[----:B-1----:R-:W0:Y:S02]  /*8410*/  F2I.TRUNC.NTZ R5, R5 ;  /* 0x0000000500057305 */ /* 0x002e24000020f100 */
[----:B0-----:R0:W-:Y:S01]  /*8420*/  STG.E desc[UR36][R2.64], R5 ;  /* 0x0000000502007986 */ /* 0x0011e2000c101924 */
[----:B------:R-:W-:Y:S05]  /*8430*/  BRA `(.L_x_9961) ;  /* 0x0000000800f87947 */ /* 0x000fea0003800000 */
.L_x_9962:
[----:B-1----:R-:W0:Y:S02]  /*8440*/  F2I.TRUNC.NTZ R5, R5 ;  /* 0x0000000500057305 */ /* 0x002e24000020f100 */
[----:B0-----:R0:W-:Y:S01]  /*8450*/  STG.E.U16 desc[UR36][R2.64], R5 ;  /* 0x0000000502007986 */ /* 0x0011e2000c101524 */
[----:B------:R-:W-:Y:S05]  /*8460*/  BRA `(.L_x_9961) ;  /* 0x0000000800ec7947 */ /* 0x000fea0003800000 */
.L_x_9957:
        /* <DEDUP_REMOVED lines=8> */
.L_x_9965:
[----:B--2---:R-:W-:-:S05]  /*84f0*/  F2FP.F16.F32.PACK_AB R4, RZ, R4 ;  /* 0x00000004ff04723e */ /* 0x004fca00000000ff */
[----:B------:R0:W-:Y:S01]  /*8500*/  STG.E.U16 desc[UR36][R2.64], R4 ;  /* 0x0000000402007986 */ /* 0x0001e2000c101524 */
[----:B------:R-:W-:Y:S05]  /*8510*/  BRA `(.L_x_9961) ;  /* 0x0000000800c07947 */ /* 0x000fea0003800000 */
.L_x_9964:
        /* <DEDUP_REMOVED lines=9> */
.L_x_9967:
[----:B-12---:R-:W-:-:S04]  /*85b0*/  F2FP.F16.F32.PACK_AB R5, RZ, R4 ;  /* 0x00000004ff05723e */ /* 0x006fc800000000ff */
[----:B------:R-:W-:-:S05]  /*85c0*/  PRMT R5, R5, 0x5410, RZ ;  /* 0x0000541005057816 */ /* 0x000fca00000000ff */
[----:B------:R0:W-:Y:S01]  /*85d0*/  STG.E desc[UR36][R2.64], R5 ;  /* 0x0000000502007986 */ /* 0x0001e2000c101924 */
[----:B------:R-:W-:Y:S05]  /*85e0*/  BRA `(.L_x_9961) ;  /* 0x00000008008c7947 */ /* 0x000fea0003800000 */
.L_x_9966:
[----:B--2---:R-:W-:-:S06]  /*85f0*/  FMUL.FTZ R4, R4, 1 ;  /* 0x3f80000004047820 */ /* 0x004fcc0000410000 */
[----:B-1----:R-:W0:Y:S02]  /*8600*/  F2F.F64.F32 R4, R4 ;  /* 0x0000000400047310 */ /* 0x002e240000201800 */
[----:B0-----:R0:W-:Y:S01]  /*8610*/  STG.E.64 desc[UR36][R2.64], R4 ;  /* 0x0000000402007986 */ /* 0x0011e2000c101b24 */
[----:B------:R-:W-:Y:S05]  /*8620*/  BRA `(.L_x_9961) ;  /* 0x00000008007c7947 */ /* 0x000fea0003800000 */
.L_x_9956:
        /* <DEDUP_REMOVED lines=13> */
.L_x_9971:
        /* <DEDUP_REMOVED lines=16> */
.L_x_9974:
[----:B------:R-:W-:-:S04]  /*8800*/  SHF.R.U32.HI R4, RZ, 0x18, R4 ;  /* 0x00000018ff047819 */ /* 0x000fc80000011604 */
[----:B------:R-:W-:-:S04]  /*8810*/  LOP3.LUT R4, R5, 0x80, R4, 0xf8, !PT ;  /* 0x0000008005047812 */ /* 0x000fc800078ef804 */
[----:B------:R-:W-:-:S07]  /*8820*/  PRMT R0, R4, 0x7610, R0 ;  /* 0x0000761004007816 */ /* 0x000fce0000000000 */
.L_x_9973:
[----:B------:R-:W-:Y:S05]  /*8830*/  BSYNC.RECONVERGENT B0 ;  /* 0x0000000000007941 */ /* 0x000fea0003800200 */
.L_x_9972:
[----:B------:R0:W-:Y:S01]  /*8840*/  STG.E.U8 desc[UR36][R2.64], R0 ;  /* 0x0000000002007986 */ /* 0x0001e2000c101124 */
[----:B------:R-:W-:Y:S05]  /*8850*/  BRA `(.L_x_9961) ;  /* 0x0000000400f07947 */ /* 0x000fea0003800000 */
.L_x_9970:
        /* <DEDUP_REMOVED lines=16> */
.L_x_9977:
[----:B------:R-:W-:-:S04]  /*8960*/  SHF.R.U32.HI R4, RZ, 0x18, R4 ;  /* 0x00000018ff047819 */ /* 0x000fc80000011604 */
[----:B------:R-:W-:-:S04]  /*8970*/  LOP3.LUT R5, R5, 0x80, R4, 0xf8, !PT ;  /* 0x0000008005057812 */ /* 0x000fc800078ef804 */
[----:B------:R-:W-:-:S07]  /*8980*/  PRMT R0, R5, 0x7610, R0 ;  /* 0x0000761005007816 */ /* 0x000fce0000000000 */
.L_x_9976:
[----:B------:R-:W-:Y:S05]  /*8990*/  BSYNC.RECONVERGENT B0 ;  /* 0x0000000000007941 */ /* 0x000fea0003800200 */
.L_x_9975:
[----:B------:R0:W-:Y:S01]  /*89a0*/  STG.E.U8 desc[UR36][R2.64], R0 ;  /* 0x0000000002007986 */ /* 0x0001e2000c101124 */
[----:B------:R-:W-:Y:S05]  /*89b0*/  BRA `(.L_x_9961) ;  /* 0x0000000400987947 */ /* 0x000fea0003800000 */
.L_x_9969:
        /* <DEDUP_REMOVED lines=21> */
.L_x_9979:
[----:B-12---:R-:W0:Y:S02]  /*8b10*/  F2I.U64.TRUNC R4, R5 ;  /* 0x0000000500047311 */ /* 0x006e24000020d800 */
[----:B0-----:R0:W-:Y:S01]  /*8b20*/  STG.E.64 desc[UR36][R2.64], R4 ;  /* 0x0000000402007986 */ /* 0x0011e2000c101b24 */
[----:B------:R-:W-:Y:S05]  /*8b30*/  BRA `(.L_x_9961) ;  /* 0x0000000400387947 */ /* 0x000fea0003800000 */
.L_x_9978:
[----:B-1----:R-:W0:Y:S02]  /*8b40*/  F2I.U32.TRUNC.NTZ R5, R5 ;  /* 0x0000000500057305 */ /* 0x002e24000020f000 */
[----:B0-----:R0:W-:Y:S01]  /*8b50*/  STG.E desc[UR36][R2.64], R5 ;  /* 0x0000000502007986 */ /* 0x0011e2000c101924 */
[----:B------:R-:W-:Y:S05]  /*8b60*/  BRA `(.L_x_9961) ;  /* 0x00000004002c7947 */ /* 0x000fea0003800000 */
.L_x_9968:
        /* <DEDUP_REMOVED lines=10> */
.L_x_9981:
[----:B--2---:R-:W-:Y:S01]  /*8c10*/  FMUL.FTZ R4, R4, 1 ;  /* 0x3f80000004047820 */ /* 0x004fe20000410000 */
[----:B------:R-:W-:-:S05]  /*8c20*/  CS2R R6, SRZ ;  /* 0x0000000000067805 */ /* 0x000fca000001ff00 */
[----:B-1----:R-:W0:Y:S02]  /*8c30*/  F2F.F64.F32 R4, R4 ;  /* 0x0000000400047310 */ /* 0x002e240000201800 */
[----:B0-----:R0:W-:Y:S01]  /*8c40*/  STG.E.128 desc[UR36][R2.64], R4 ;  /* 0x0000000402007986 */ /* 0x0011e2000c101d24 */
[----:B------:R-:W-:Y:S05]  /*8c50*/  BRA `(.L_x_9961) ;  /* 0x0000000000f07947 */ /* 0x000fea0003800000 */
.L_x_9980:
[----:B------:R-:W-:-:S09]  /*8c60*/  UISETP.NE.AND UP0, UPT, UR4, 0xf, UPT ;  /* 0x0000000f0400788c */ /* 0x000fd2000bf05270 */
[----:B------:R-:W-:Y:S05]  /*8c70*/  BRA.U !UP0, `(.L_x_9982) ;  /* 0x0000000108e07547 */ /* 0x000fea000b800000 */
[----:B------:R-:W-:-:S09]  /*8c80*/  UISETP.NE.AND UP0, UPT, UR4, 0x17, UPT ;  /* 0x000000170400788c */ /* 0x000fd2000bf05270 */
[----:B------:R-:W-:Y:S05]  /*8c90*/  BRA.U !UP0, `(.L_x_9983) ;  /* 0x00000001088c7547 */ /* 0x000fea000b800000 */
[----:B------:R-:W-:-:S09]  /*8ca0*/  UISETP.NE.AND UP0, UPT, UR4, 0x18, UPT ;  /* 0x000000180400788c */ /* 0x000fd2000bf05270 */
[----:B------:R-:W-:Y:S05]  /*8cb0*/  BRA.U !UP0, `(.L_x_9984) ;  /* 0x0000000108447547 */ /* 0x000fea000b800000 */
.L_x_9960:
        /* <DEDUP_REMOVED lines=16> */
.L_x_9985:
[----:B------:R-:W-:Y:S05]  /*8dc0*/  BRA `(.L_x_9961) ;  /* 0x0000000000947947 */ /* 0x000fea0003800000 */
.L_x_9984:
        /* <DEDUP_REMOVED lines=12> */
.L_x_9987:
[----:B------:R-:W-:Y:S05]  /*8e90*/  BSYNC.RECONVERGENT B0 ;  /* 0x0000000000007941 */ /* 0x000fea0003800200 */
.L_x_9986:
[----:B-1----:R-:W-:-:S05]  /*8ea0*/  LOP3.LUT R5, R0, 0x80, R7, 0xf8, !PT ;  /* 0x0000008000057812 */ /* 0x002fca00078ef807 */
[----:B------:R3:W-:Y:S01]  /*8eb0*/  STG.E.U8 desc[UR36][R2.64], R5 ;  /* 0x0000000502007986 */ /* 0x0007e2000c101124 */
[----:B------:R-:W-:Y:S05]  /*8ec0*/  BRA `(.L_x_9961) ;  /* 0x0000000000547947 */ /* 0x000fea0003800000 */
.L_x_9983:
        /* <DEDUP_REMOVED lines=11> */
.L_x_9989:
[----:B------:R-:W-:Y:S01]  /*8f80*/  IMAD.MOV.U32 R0, RZ, RZ, 0x7f ;  /* 0x0000007fff007424 */ /* 0x000fe200078e00ff */
[----:B------:R-:W-:-:S04]  /*8f90*/  ISETP.GT.U32.AND P0, PT, R6, 0x7f800000, PT ;  /* 0x7f8000000600780c */ /* 0x000fc80003f04070 */
[----:B------:R-:W-:-:S09]  /*8fa0*/  SEL R0, R0, 0x7c, P0 ;  /* 0x0000007c00007807 */ /* 0x000fd20000000000 */
.L_x_9990:
[----:B------:R-:W-:Y:S05]  /*8fb0*/  BSYNC.RECONVERGENT B0 ;  /* 0x0000000000007941 */ /* 0x000fea0003800200 */
.L_x_9988:
[----:B-1----:R-:W-:-:S04]  /*8fc0*/  SHF.R.U32.HI R5, RZ, 0x18, R4 ;  /* 0x00000018ff057819 */ /* 0x002fc80000011604 */
[----:B------:R-:W-:-:S05]  /*8fd0*/  LOP3.LUT R5, R0, 0x80, R5, 0xf8, !PT ;  /* 0x0000008000057812 */ /* 0x000fca00078ef805 */
[----:B------:R2:W-:Y:S01]  /*8fe0*/  STG.E.U8 desc[UR36][R2.64], R5 ;  /* 0x0000000502007986 */ /* 0x0005e2000c101124 */
[----:B------:R-:W-:Y:S05]  /*8ff0*/  BRA `(.L_x_9961) ;  /* 0x0000000000087947 */ /* 0x000fea0003800000 */
.L_x_9982:
[----:B--2---:R-:W-:-:S05]  /*9000*/  F2FP.BF16.F32.PACK_AB R4, RZ, R4 ;  /* 0x00000004ff04723e */ /* 0x004fca00000010ff */
[----:B------:R0:W-:Y:S02]  /*9010*/  STG.E.U16 desc[UR36][R2.64], R4 ;  /* 0x0000000402007986 */ /* 0x0001e4000c101524 */
.L_x_9961:
[----:B------:R-:W-:-:S07]  /*9020*/  IADD3 R17, PT, PT, R17, 0x80, RZ ;  /* 0x0000008011117810 */ /* 0x000fce0007ffe0ff */
.L_x_9926:
[----:B------:R-:W-:Y:S05]  /*9030*/  BSYNC.RECONVERGENT B7 ;  /* 0x0000000000077941 */ /* 0x000fea0003800200 */
.L_x_9925:
        /* <DEDUP_REMOVED lines=306> */
.L_x_9991:
        /* <DEDUP_REMOVED lines=20> */
.L_x_9996:
[----:B------:R-:W2:Y:S02]  /*a4a0*/  LDG.E.U8 R0, desc[UR36][R2.64] ;  /* 0x0000002402007981 */ /* 0x000ea4000c1e1100 */
[----:B--2---:R-:W-:Y:S01]  /*a4b0*/  I2FP.F32.U32 R0, R0 ;  /* 0x0000000000007245 */ /* 0x004fe20000201000 */
[----:B------:R-:W-:Y:S06]  /*a4c0*/  BRA `(.L_x_9998) ;  /* 0x0000000c00447947 */ /* 0x000fec0003800000 */
.L_x_9995:
        /* <DEDUP_REMOVED lines=9> */
.L_x_10000:
[----:B------:R-:W2:Y:S02]  /*a560*/  LDG.E R0, desc[UR36][R2.64] ;  /* 0x0000002402007981 */ /* 0x000ea4000c1e1900 */
[----:B--2---:R-:W-:Y:S01]  /*a570*/  I2FP.F32.S32 R0, R0 ;  /* 0x0000000000007245 */ /* 0x004fe20000201400 */
[----:B------:R-:W-:Y:S06]  /*a580*/  BRA `(.L_x_9998) ;  /* 0x0000000c00147947 */ /* 0x000fec0003800000 */
.L_x_9999:
[----:B------:R-:W2:Y:S02]  /*a590*/  LDG.E.U16 R0, desc[UR36][R2.64] ;  /* 0x0000002402007981 */ /* 0x000ea4000c1e1500 */
[----:B--2---:R-:W4:Y:S01]  /*a5a0*/  I2F.S16 R0, R0 ;  /* 0x0000000000007306 */ /* 0x004f220000101400 */
[----:B------:R-:W-:Y:S05]  /*a5b0*/  BRA `(.L_x_9998) ;  /* 0x0000000c00087947 */ /* 0x000fea0003800000 */
.L_x_9994:
        /* <DEDUP_REMOVED lines=8> */
.L_x_10002:
[----:B------:R-:W2:Y:S02]  /*a640*/  LDG.E.U16 R0, desc[UR36][R2.64] ;  /* 0x0000002402007981 */ /* 0x000ea4000c1e1500 */
[----:B--2---:R-:W-:Y:S01]  /*a650*/  HADD2.F32 R0, -RZ, R0.H0_H0 ;  /* 0x20000000ff007230 */ /* 0x004fe20000004100 */
[----:B------:R-:W-:Y:S06]  /*a660*/  BRA `(.L_x_9998) ;  /* 0x0000000800dc7947 */ /* 0x000fec0003800000 */
.L_x_10001:
        /* <DEDUP_REMOVED lines=8> */
.L_x_10004:
[----:B------:R-:W2:Y:S02]  /*a6f0*/  LDG.E.U16 R0, desc[UR36][R2.64] ;  /* 0x0000002402007981 */ /* 0x000ea4000c1e1500 */
[----:B--2---:R-:W-:Y:S01]  /*a700*/  HADD2.F32 R0, -RZ, R0.H0_H0 ;  /* 0x20000000ff007230 */ /* 0x004fe20000004100 */
[----:B------:R-:W-:Y:S06]  /*a710*/  BRA `(.L_x_9998) ;  /* 0x0000000800b07947 */ /* 0x000fec0003800000 */
.L_x_10003:
        /* <DEDUP_REMOVED lines=11> */
.L_x_9993:
        /* <DEDUP_REMOVED lines=12> */
.L_x_10007:
        /* <DEDUP_REMOVED lines=11> */
.L_x_10006:
        /* <DEDUP_REMOVED lines=25> */
.L_x_10009:
        /* <DEDUP_REMOVED lines=12> */
.L_x_10008:
[----:B------:R-:W2:Y:S02]  /*ab90*/  LDG.E.U16 R0, desc[UR36][R2.64] ;  /* 0x0000002402007981 */ /* 0x000ea4000c1e1500 */
[----:B--2---:R-:W-:Y:S01]  /*aba0*/  IMAD.U32 R0, R0, 0x10000, RZ ;  /* 0x0001000000007824 */ /* 0x004fe200078e00ff */
[----:B------:R-:W-:Y:S06]  /*abb0*/  BRA `(.L_x_9998) ;  /* 0x0000000400887947 */ /* 0x000fec0003800000 */
.L_x_10005:
        /* <DEDUP_REMOVED lines=11> */
.L_x_10012:
        /* <DEDUP_REMOVED lines=20> */
.L_x_10014:
[----:B------:R-:W-:Y:S05]  /*adb0*/  BSYNC.RECONVERGENT B0 ;  /* 0x0000000000007941 */ /* 0x000fea0003800200 */
.L_x_10013:
[----:B------:R-:W-:Y:S02]  /*adc0*/  SHF.L.U32 R0, R0, 0x14, RZ ;  /* 0x0000001400007819 */ /* 0x000fe400000006ff */
[----:B------:R-:W-:-:S04]  /*add0*/  LEA R2, R2, 0x3b800000, 0x17 ;  /* 0x3b80000002027811 */ /* 0x000fc800078eb8ff */
[----:B------:R-:W-:Y:S01]  /*ade0*/  LOP3.LUT R0, R2, R0, R7, 0xfe, !PT ;  /* 0x0000000002007212 */ /* 0x000fe200078efe07 */
[----:B------:R-:W-:Y:S06]  /*adf0*/  BRA `(.L_x_9998) ;  /* 0x0000000000f87947 */ /* 0x000fec0003800000 */
.L_x_10011:
        /* <DEDUP_REMOVED lines=20> */
.L_x_10016:
[----:B------:R-:W-:Y:S05]  /*af40*/  BSYNC.RECONVERGENT B0 ;  /* 0x0000000000007941 */ /* 0x000fea0003800200 */
.L_x_10015:
[----:B------:R-:W-:Y:S01]  /*af50*/  IMAD.SHL.U32 R0, R0, 0x200000, RZ ;  /* 0x0020000000007824 */ /* 0x000fe200078e00ff */
[----:B------:R-:W-:-:S04]  /*af60*/  LEA R2, R2, 0x37800000, 0x17 ;  /* 0x3780000002027811 */ /* 0x000fc800078eb8ff */
[----:B------:R-:W-:Y:S01]  /*af70*/  LOP3.LUT R0, R2, R0, R7, 0xfe, !PT ;  /* 0x0000000002007212 */ /* 0x000fe200078efe07 */
[----:B------:R-:W-:Y:S06]  /*af80*/  BRA `(.L_x_9998) ;  /* 0x0000000000947947 */ /* 0x000fec0003800000 */
.L_x_10010:
        /* <DEDUP_REMOVED lines=14> */
.L_x_9997:
        /* <DEDUP_REMOVED lines=16> */
.L_x_10019:
[----:B------:R-:W-:Y:S01]  /*b170*/  MOV R0, RZ ;  /* 0x000000ff00007202 */ /* 0x000fe20000000f00 */
[----:B------:R-:W-:Y:S06]  /*b180*/  BRA `(.L_x_9998) ;  /* 0x0000000000147947 */ /* 0x000fec0003800000 */
.L_x_10018:
[----:B------:R-:W2:Y:S02]  /*b190*/  LDG.E.64 R2, desc[UR36][R2.64] ;  /* 0x0000002402027981 */ /* 0x000ea4000c1e1b00 */
[----:B--2---:R0:W1:Y:S02]  /*b1a0*/  I2F.U64 R0, R2 ;  /* 0x0000000200007312 */ /* 0x0040640000301000 */
[----:B01----:R-:W-:Y:S05]  /*b1b0*/  BRA `(.L_x_9998) ;  /* 0x0000000000087947 */ /* 0x003fea0003800000 */
.L_x_10017:
[----:B------:R-:W2:Y:S02]  /*b1c0*/  LDG.E R0, desc[UR36][R2.64] ;  /* 0x0000002402007981 */ /* 0x000ea4000c1e1900 */
[----:B--2---:R-:W-:-:S07]  /*b1d0*/  I2FP.F32.U32 R0, R0 ;  /* 0x0000000000007245 */ /* 0x004fce0000201000 */
.L_x_9998:
[----:B------:R-:W-:Y:S05]  /*b1e0*/  BSYNC.RECONVERGENT B6 ;  /* 0x0000000000067941 */ /* 0x000fea0003800200 */
.L_x_9992:
[----:B------:R-:W0:Y:S01]  /*b1f0*/  LDCU UR5, c[0x0][0x590] ;  /* 0x0000b200ff0577ac */ /* 0x000e220008000800 */
[----:B------:R-:W-:-:S04]  /*b200*/  UPRMT UR4, UR41, 0x9910, URZ ;  /* 0x0000991029047896 */ /* 0x000fc800080000ff */
[----:B------:R-:W-:Y:S01]  /*b210*/  UISETP.GT.AND UP0, UPT, UR4, 0x9, UPT ;  /* 0x000000090400788c */ /* 0x000fe2000bf04270 */
[----:B01-345:R-:W-:-:S04]  /*b220*/  FMUL.FTZ R3, R0, UR5 ;  /* 0x0000000500037c20 */ /* 0x03bfc80008410000 */
        /* <DEDUP_REMOVED lines=13> */
.L_x_10023:
[----:B01----:R-:W0:Y:S02]  /*b300*/  F2I.S64.TRUNC R2, R3 ;  /* 0x0000000300027311 */ /* 0x003e24000020d900 */
[----:B0-----:R-:W-:Y:S01]  /*b310*/  STG.E.U8 desc[UR36][R16.64], R2 ;  /* 0x0000000210007986 */ /* 0x001fe2000c101124 */
[----:B------:R-:W-:Y:S05]  /*b320*/  EXIT ;  /* 0x000000000000794d */ /* 0x000fea0003800000 */
.L_x_10022:
        /* <DEDUP_REMOVED lines=9> */
.L_x_10026:
[----:B0-----:R-:W0:Y:S02]  /*b3c0*/  F2I.TRUNC.NTZ R3, R3 ;  /* 0x0000000300037305 */ /* 0x001e24000020f100 */
[----:B0-----:R-:W-:Y:S01]  /*b3d0*/  STG.E desc[UR36][R16.64], R3 ;  /* 0x0000000310007986 */ /* 0x001fe2000c101924 */
[----:B------:R-:W-:Y:S05]  /*b3e0*/  EXIT ;  /* 0x000000000000794d */ /* 0x000fea0003800000 */
.L_x_10025:
[----:B0-----:R-:W0:Y:S02]  /*b3f0*/  F2I.TRUNC.NTZ R3, R3 ;  /* 0x0000000300037305 */ /* 0x001e24000020f100 */
[----:B0-----:R-:W-:Y:S01]  /*b400*/  STG.E.U16 desc[UR36][R16.64], R3 ;  /* 0x0000000310007986 */ /* 0x001fe2000c101524 */
[----:B------:R-:W-:Y:S05]  /*b410*/  EXIT ;  /* 0x000000000000794d */ /* 0x000fea0003800000 */
.L_x_10021:
        /* <DEDUP_REMOVED lines=8> */
.L_x_10028:
[----:B-1----:R-:W-:-:S05]  /*b4a0*/  F2FP.F16.F32.PACK_AB R2, RZ, R2 ;  /* 0x00000002ff02723e */ /* 0x002fca00000000ff */
[----:B------:R-:W-:Y:S01]  /*b4b0*/  STG.E.U16 desc[UR36][R16.64], R2 ;  /* 0x0000000210007986 */ /* 0x000fe2000c101524 */
[----:B------:R-:W-:Y:S05]  /*b4c0*/  EXIT ;  /* 0x000000000000794d */ /* 0x000fea0003800000 */
.L_x_10027:
        /* <DEDUP_REMOVED lines=9> */
.L_x_10030:
[----:B01----:R-:W-:-:S04]  /*b560*/  F2FP.F16.F32.PACK_AB R3, RZ, R2 ;  /* 0x00000002ff03723e */ /* 0x003fc800000000ff */
[----:B------:R-:W-:-:S05]  /*b570*/  PRMT R3, R3, 0x5410, RZ ;  /* 0x0000541003037816 */ /* 0x000fca00000000ff */
[----:B------:R-:W-:Y:S01]  /*b580*/  STG.E desc[UR36][R16.64], R3 ;  /* 0x0000000310007986 */ /* 0x000fe2000c101924 */
[----:B------:R-:W-:Y:S05]  /*b590*/  EXIT ;  /* 0x000000000000794d */ /* 0x000fea0003800000 */
.L_x_10029:
[----:B-1----:R-:W-:-:S06]  /*b5a0*/  FMUL.FTZ R2, R2, 1 ;  /* 0x3f80000002027820 */ /* 0x002fcc0000410000 */
[----:B0-----:R-:W0:Y:S02]  /*b5b0*/  F2F.F64.F32 R2, R2 ;  /* 0x0000000200027310 */ /* 0x001e240000201800 */
[----:B0-----:R-:W-:Y:S01]  /*b5c0*/  STG.E.64 desc[UR36][R16.64], R2 ;  /* 0x0000000210007986 */ /* 0x001fe2000c101b24 */
[----:B------:R-:W-:Y:S05]  /*b5d0*/  EXIT ;  /* 0x000000000000794d */ /* 0x000fea0003800000 */
.L_x_10020:
        /* <DEDUP_REMOVED lines=13> */
.L_x_10034:
        /* <DEDUP_REMOVED lines=16> */
.L_x_10037:
[----:B------:R-:W-:-:S04]  /*b7b0*/  SHF.R.U32.HI R2, RZ, 0x18, R2 ;  /* 0x00000018ff027819 */ /* 0x000fc80000011602 */
[----:B------:R-:W-:-:S04]  /*b7c0*/  LOP3.LUT R2, R3, 0x80, R2, 0xf8, !PT ;  /* 0x0000008003027812 */ /* 0x000fc800078ef802 */
[----:B------:R-:W-:-:S07]  /*b7d0*/  PRMT R8, R2, 0x7610, R8 ;  /* 0x0000761002087816 */ /* 0x000fce0000000008 */
.L_x_10036:
[----:B------:R-:W-:Y:S05]  /*b7e0*/  BSYNC.RECONVERGENT B0 ;  /* 0x0000000000007941 */ /* 0x000fea0003800200 */
.L_x_10035:
[----:B------:R-:W-:Y:S01]  /*b7f0*/  STG.E.U8 desc[UR36][R16.64], R8 ;  /* 0x0000000810007986 */ /* 0x000fe2000c101124 */
[----:B------:R-:W-:Y:S05]  /*b800*/  EXIT ;  /* 0x000000000000794d */ /* 0x000fea0003800000 */
.L_x_10033:
        /* <DEDUP_REMOVED lines=16> */
.L_x_10040:
[----:B------:R-:W-:-:S04]  /*b910*/  SHF.R.U32.HI R2, RZ, 0x18, R2 ;  /* 0x00000018ff027819 */ /* 0x000fc80000011602 */
[----:B------:R-:W-:-:S04]  /*b920*/  LOP3.LUT R3, R3, 0x80, R2, 0xf8, !PT ;  /* 0x0000008003037812 */ /* 0x000fc800078ef802 */
[----:B------:R-:W-:-:S07]  /*b930*/  PRMT R8, R3, 0x7610, R8 ;  /* 0x0000761003087816 */ /* 0x000fce0000000008 */
.L_x_10039:
[----:B------:R-:W-:Y:S05]  /*b940*/  BSYNC.RECONVERGENT B0 ;  /* 0x0000000000007941 */ /* 0x000fea0003800200 */
.L_x_10038:
[----:B------:R-:W-:Y:S01]  /*b950*/  STG.E.U8 desc[UR36][R16.64], R8 ;  /* 0x0000000810007986 */ /* 0x000fe2000c101124 */
[----:B------:R-:W-:Y:S05]  /*b960*/  EXIT ;  /* 0x000000000000794d */ /* 0x000fea0003800000 */
.L_x_10032:
        /* <DEDUP_REMOVED lines=21> */
.L_x_10042:
[----:B01----:R-:W0:Y:S02]  /*bac0*/  F2I.U64.TRUNC R2, R3 ;  /* 0x0000000300027311 */ /* 0x003e24000020d800 */
[----:B0-----:R-:W-:Y:S01]  /*bad0*/  STG.E.64 desc[UR36][R16.64], R2 ;  /* 0x0000000210007986 */ /* 0x001fe2000c101b24 */
[----:B------:R-:W-:Y:S05]  /*bae0*/  EXIT ;  /* 0x000000000000794d */ /* 0x000fea0003800000 */
.L_x_10041:
[----:B0-----:R-:W0:Y:S02]  /*baf0*/  F2I.U32.TRUNC.NTZ R3, R3 ;  /* 0x0000000300037305 */ /* 0x001e24000020f000 */
[----:B0-----:R-:W-:Y:S01]  /*bb00*/  STG.E desc[UR36][R16.64], R3 ;  /* 0x0000000310007986 */ /* 0x001fe2000c101924 */
[----:B------:R-:W-:Y:S05]  /*bb10*/  EXIT ;  /* 0x000000000000794d */ /* 0x000fea0003800000 */
.L_x_10031:
        /* <DEDUP_REMOVED lines=10> */
.L_x_10044:
[----:B-1----:R-:W-:Y:S01]  /*bbc0*/  FMUL.FTZ R4, R2, 1 ;  /* 0x3f80000002047820 */ /* 0x002fe20000410000 */
[----:B------:R-:W-:-:S05]  /*bbd0*/  CS2R R6, SRZ ;  /* 0x0000000000067805 */ /* 0x000fca000001ff00 */
[----:B------:R-:W1:Y:S02]  /*bbe0*/  F2F.F64.F32 R4, R4 ;  /* 0x0000000400047310 */ /* 0x000e640000201800 */
[----:B-1----:R-:W-:Y:S01]  /*bbf0*/  STG.E.128 desc[UR36][R16.64], R4 ;  /* 0x0000000410007986 */ /* 0x002fe2000c101d24 */
[----:B------:R-:W-:Y:S05]  /*bc00*/  EXIT ;  /* 0x000000000000794d */ /* 0x000fea0003800000 */
.L_x_10043:
[----:B------:R-:W-:-:S09]  /*bc10*/  UISETP.NE.AND UP0, UPT, UR4, 0xf, UPT ;  /* 0x0000000f0400788c */ /* 0x000fd2000bf05270 */
[----:B------:R-:W-:Y:S05]  /*bc20*/  BRA.U !UP0, `(.L_x_10045) ;  /* 0x0000000108e07547 */ /* 0x000fea000b800000 */
[----:B------:R-:W-:-:S09]  /*bc30*/  UISETP.NE.AND UP0, UPT, UR4, 0x17, UPT ;  /* 0x000000170400788c */ /* 0x000fd2000bf05270 */
[----:B------:R-:W-:Y:S05]  /*bc40*/  BRA.U !UP0, `(.L_x_10046) ;  /* 0x00000001088c7547 */ /* 0x000fea000b800000 */
[----:B------:R-:W-:-:S09]  /*bc50*/  UISETP.NE.AND UP0, UPT, UR4, 0x18, UPT ;  /* 0x000000180400788c */ /* 0x000fd2000bf05270 */
[----:B------:R-:W-:Y:S05]  /*bc60*/  BRA.U !UP0, `(.L_x_10047) ;  /* 0x0000000108447547 */ /* 0x000fea000b800000 */
.L_x_10024:
        /* <DEDUP_REMOVED lines=16> */
.L_x_10048:
[----:B------:R-:W-:Y:S05]  /*bd70*/  EXIT ;  /* 0x000000000000794d */ /* 0x000fea0003800000 */
.L_x_10047:
        /* <DEDUP_REMOVED lines=12> */
.L_x_10050:
[----:B------:R-:W-:Y:S05]  /*be40*/  BSYNC.RECONVERGENT B0 ;  /* 0x0000000000007941 */ /* 0x000fea0003800200 */
.L_x_10049:
[----:B0-----:R-:W-:-:S05]  /*be50*/  LOP3.LUT R3, R0, 0x80, R5, 0xf8, !PT ;  /* 0x0000008000037812 */ /* 0x001fca00078ef805 */
[----:B------:R-:W-:Y:S01]  /*be60*/  STG.E.U8 desc[UR36][R16.64], R3 ;  /* 0x0000000310007986 */ /* 0x000fe2000c101124 */
[----:B------:R-:W-:Y:S05]  /*be70*/  EXIT ;  /* 0x000000000000794d */ /* 0x000fea0003800000 */
.L_x_10046:
        /* <DEDUP_REMOVED lines=11> */
.L_x_10052:
[----:B------:R-:W-:Y:S01]  /*bf30*/  HFMA2 R0, -RZ, RZ, 0, 7.569789886474609375e-06 ;  /* 0x0000007fff007431 */ /* 0x000fe200000001ff */
[----:B------:R-:W-:-:S04]  /*bf40*/  ISETP.GT.U32.AND P0, PT, R4, 0x7f800000, PT ;  /* 0x7f8000000400780c */ /* 0x000fc80003f04070 */
[----:B------:R-:W-:-:S09]  /*bf50*/  SEL R0, R0, 0x7c, P0 ;  /* 0x0000007c00007807 */ /* 0x000fd20000000000 */
.L_x_10053:
[----:B------:R-:W-:Y:S05]  /*bf60*/  BSYNC.RECONVERGENT B0 ;  /* 0x0000000000007941 */ /* 0x000fea0003800200 */
.L_x_10051:
[----:B0-----:R-:W-:-:S04]  /*bf70*/  SHF.R.U32.HI R3, RZ, 0x18, R2 ;  /* 0x00000018ff037819 */ /* 0x001fc80000011602 */
[----:B------:R-:W-:-:S05]  /*bf80*/  LOP3.LUT R3, R0, 0x80, R3, 0xf8, !PT ;  /* 0x0000008000037812 */ /* 0x000fca00078ef803 */
[----:B------:R-:W-:Y:S01]  /*bf90*/  STG.E.U8 desc[UR36][R16.64], R3 ;  /* 0x0000000310007986 */ /* 0x000fe2000c101124 */
[----:B------:R-:W-:Y:S05]  /*bfa0*/  EXIT ;  /* 0x000000000000794d */ /* 0x000fea0003800000 */
.L_x_10045:
[----:B-1----:R-:W-:-:S05]  /*bfb0*/  F2FP.BF16.F32.PACK_AB R2, RZ, R2 ;  /* 0x00000002ff02723e */ /* 0x002fca00000010ff */
[----:B------:R-:W-:Y:S01]  /*bfc0*/  STG.E.U16 desc[UR36][R16.64], R2 ;  /* 0x0000000210007986 */ /* 0x000fe2000c101524 */
[----:B------:R-:W-:Y:S05]  /*bfd0*/  EXIT ;  /* 0x000000000000794d */ /* 0x000fea0003800000 */
.L_x_10054:
        /* <DEDUP_REMOVED lines=10> */
.L_x_22409:


//--------------------- .text._ZN2at6native27unrolled_elementwise_kernelIZZZNS0_15binary_internal21div_trunc_kernel_cudaERNS_18TensorIteratorBaseEENKUlvE0_clEvENKUlvE0_clEvEUlfE_St5arrayIPcLm2EELi4E23TrivialOffsetCalculatorILi1EjESC_NS0_6memory12LoadWithCastILi1EEENSD_13StoreWithCastILi1EEEEEviT_T0_T2_T3_T4_T5_ --------------------------
	.section	.text._ZN2at6native27unrolled_elementwise_kernelIZZZNS0_15binary_internal21div_trunc_kernel_cudaERNS_18TensorIteratorBaseEENKUlvE0_clEvENKUlvE0_clEvEUlfE_St5arrayIPcLm2EELi4E23TrivialOffsetCalculatorILi1EjESC_NS0_6memory12LoadWithCastILi1EEENSD_13StoreWithCastILi1EEEEEviT_T0_T2_T3_T4_T5_,"ax",@progbits
	.align	128
        .global         _ZN2at6native27unrolled_elementwise_kernelIZZZNS0_15binary_internal21div_trunc_kernel_cudaERNS_18TensorIteratorBaseEENKUlvE0_clEvENKUlvE0_clEvEUlfE_St5arrayIPcLm2EELi4E23TrivialOffsetCalculatorILi1EjESC_NS0_6memory12LoadWithCastILi1EEENSD_13StoreWithCastILi1EEEEEviT_T0_T2_T3_T4_T5_
        .type           _ZN2at6native27unrolled_elementwise_kernelIZZZNS0_15binary_internal21div_trunc_kernel_cudaERNS_18TensorIteratorBaseEENKUlvE0_clEvENKUlvE0_clEvEUlfE_St5arrayIPcLm2EELi4E23TrivialOffsetCalculatorILi1EjESC_NS0_6memory12LoadWithCastILi1EEENSD_13StoreWithCastILi1EEEEEviT_T0_T2_T3_T4_T5_,@function
        .size           _ZN2at6native27unrolled_elementwise_kernelIZZZNS0_15binary_internal21div_trunc_kernel_cudaERNS_18TensorIteratorBaseEENKUlvE0_clEvENKUlvE0_clEvEUlfE_St5arrayIPcLm2EELi4E23TrivialOffsetCalculatorILi1EjESC_NS0_6memory12LoadWithCastILi1EEENSD_13StoreWithCastILi1EEEEEviT_T0_T2_T3_T4_T5_,(.L_x_22410 - _ZN2at6native27unrolled_elementwise_kernelIZZZNS0_15binary_internal21div_trunc_kernel_cudaERNS_18TensorIteratorBaseEENKUlvE0_clEvENKUlvE0_clEvEUlfE_St5arrayIPcLm2EELi4E23TrivialOffsetCalculatorILi1EjESC_NS0_6memory12LoadWithCastILi1EEENSD_13StoreWithCastILi1EEEEEviT_T0_T2_T3_T4_T5_)
        .other          _ZN2at6native27unrolled_elementwise_kernelIZZZNS0_15binary_internal21div_trunc_kernel_cudaERNS_18TensorIteratorBaseEENKUlvE0_clEvENKUlvE0_clEvEUlfE_St5arrayIPcLm2EELi4E23TrivialOffsetCalculatorILi1EjESC_NS0_6memory12LoadWithCastILi1EEENSD_13StoreWithCastILi1EEEEEviT_T0_T2_T3_T4_T5_,@"STO_CUDA_ENTRY STV_DEFAULT"
_ZN2at6native27unrolled_elementwise_kernelIZZZNS0_15binary_internal21div_trunc_kernel_cudaERNS_18TensorIteratorBaseEENKUlvE0_clEvENKUlvE0_clEvEUlfE_St5arrayIPcLm2EELi4E23TrivialOffsetCalculatorILi1EjESC_NS0_6memory12LoadWithCastILi1EEENSD_13StoreWithCastILi1EEEEEviT_T0_T2_T3_T4_T5_:
.text._ZN2at6native27unrolled_elementwise_kernelIZZZNS0_15binary_internal21div_trunc_kernel_cudaERNS_18TensorIteratorBaseEENKUlvE0_clEvENKUlvE0_clEvEUlfE_St5arrayIPcLm2EELi4E23TrivialOffsetCalculatorILi1EjESC_NS0_6memory12LoadWithCastILi1EEENSD_13StoreWithCastILi1EEEEEviT_T0_T2_T3_T4_T5_:
        /* <DEDUP_REMOVED lines=33> */
.L_x_10061:
[----:B------:R-:W2:Y:S02]  /*0210*/  LDG.E.U8 R2, desc[UR36][R2.64] ;  /* 0x0000002402027981 */ /* 0x000ea4000c1e1100 */
[----:B--2---:R-:W-:Y:S01]  /*0220*/  I2FP.F32.U32 R18, R2 ;  /* 0x0000000200127245 */ /* 0x004fe20000201000 */
[----:B------:R-:W-:Y:S06]  /*0230*/  BRA `(.L_x_10063) ;  /* 0x0000000c00447947 */ /* 0x000fec0003800000 */
.L_x_10060:
        /* <DEDUP_REMOVED lines=9> */
.L_x_10065:
[----:B------:R-:W2:Y:S02]  /*02d0*/  LDG.E R2, desc[UR36][R2.64] ;  /* 0x0000002402027981 */ /* 0x000ea4000c1e1900 */
[----:B--2---:R-:W-:Y:S01]  /*02e0*/  I2FP.F32.S32 R18, R2 ;  /* 0x0000000200127245 */ /* 0x004fe20000201400 */
[----:B------:R-:W-:Y:S06]  /*02f0*/  BRA `(.L_x_10063) ;  /* 0x0000000c00147947 */ /* 0x000fec0003800000 */
.L_x_10064:
[----:B------:R-:W2:Y:S02]  /*0300*/  LDG.E.U16 R2, desc[UR36][R2.64] ;  /* 0x0000002402027981 */ /* 0x000ea4000c1e1500 */
[----:B--2---:R0:W1:Y:S01]  /*0310*/  I2F.S16 R18, R2 ;  /* 0x0000000200127306 */ /* 0x0040620000101400 */
[----:B------:R-:W-:Y:S05]  /*0320*/  BRA `(.L_x_10063) ;  /* 0x0000000c00087947 */ /* 0x000fea0003800000 */
.L_x_10059:
        /* <DEDUP_REMOVED lines=8> */
.L_x_10067:
[----:B------:R-:W2:Y:S02]  /*03b0*/  LDG.E.U16 R2, desc[UR36][R2.64] ;  /* 0x0000002402027981 */ /* 0x000ea4000c1e1500 */
[----:B--2---:R-:W-:Y:S01]  /*03c0*/  HADD2.F32 R18, -RZ, R2.H0_H0 ;  /* 0x20000002ff127230 */ /* 0x004fe20000004100 */
[----:B------:R-:W-:Y:S06]  /*03d0*/  BRA `(.L_x_10063) ;  /* 0x0000000800dc7947 */ /* 0x000fec0003800000 */
.L_x_10066:
        /* <DEDUP_REMOVED lines=8> */
.L_x_10069:
[----:B------:R-:W2:Y:S02]  /*0460*/  LDG.E.U16 R2, desc[UR36][R2.64] ;  /* 0x0000002402027981 */ /* 0x000ea4000c1e1500 */
[----:B--2---:R-:W-:Y:S01]  /*0470*/  HADD2.F32 R18, -RZ, R2.H0_H0 ;  /* 0x20000002ff127230 */ /* 0x004fe20000004100 */
[----:B------:R-:W-:Y:S06]  /*0480*/  BRA `(.L_x_10063) ;  /* 0x0000000800b07947 */ /* 0x000fec0003800000 */
.L_x_10068:
        /* <DEDUP_REMOVED lines=11> */
.L_x_10058:
        /* <DEDUP_REMOVED lines=12> */
.L_x_10072:
        /* <DEDUP_REMOVED lines=11> */
.L_x_10071:
        /* <DEDUP_REMOVED lines=25> */
.L_x_10074:
        /* <DEDUP_REMOVED lines=12> */
.L_x_10073:
[----:B------:R-:W2:Y:S02]  /*0900*/  LDG.E.U16 R2, desc[UR36][R2.64] ;  /* 0x0000002402027981 */ /* 0x000ea4000c1e1500 */
[----:B--2---:R-:W-:Y:S01]  /*0910*/  IMAD.U32 R18, R2, 0x10000, RZ ;  /* 0x0001000002127824 */ /* 0x004fe200078e00ff */
[----:B------:R-:W-:Y:S06]  /*0920*/  BRA `(.L_x_10063) ;  /* 0x0000000400887947 */ /* 0x000fec0003800000 */
.L_x_10070:
        /* <DEDUP_REMOVED lines=11> */
.L_x_10077:
        /* <DEDUP_REMOVED lines=20> */
.L_x_10079:
[----:B------:R-:W-:Y:S05]  /*0b20*/  BSYNC.RECONVERGENT B0 ;  /* 0x0000000000007941 */ /* 0x000fea0003800200 */
.L_x_10078:
[----:B------:R-:W-:Y:S01]  /*0b30*/  IMAD.SHL.U32 R0, R0, 0x100000, RZ ;  /* 0x0010000000007824 */ /* 0x000fe200078e00ff */
[----:B------:R-:W-:-:S04]  /*0b40*/  LEA R2, R2, 0x3b800000, 0x17 ;  /* 0x3b80000002027811 */ /* 0x000fc800078eb8ff */
[----:B------:R-:W-:Y:S01]  /*0b50*/  LOP3.LUT R18, R2, R0, R7, 0xfe, !PT ;  /* 0x0000000002127212 */ /* 0x000fe200078efe07 */
[----:B------:R-:W-:Y:S06]  /*0b60*/  BRA `(.L_x_10063) ;  /* 0x0000000000f87947 */ /* 0x000fec0003800000 */
.L_x_10076:
        /* <DEDUP_REMOVED lines=20> */
.L_x_10081:
[----:B------:R-:W-:Y:S05]  /*0cb0*/  BSYNC.RECONVERGENT B0 ;  /* 0x0000000000007941 */ /* 0x000fea0003800200 */
.L_x_10080:
[----:B------:R-:W-:Y:S01]  /*0cc0*/  IMAD.SHL.U32 R0, R0, 0x200000, RZ ;  /* 0x0020000000007824 */ /* 0x000fe200078e00ff */
[----:B------:R-:W-:-:S04]  /*0cd0*/  LEA R2, R2, 0x37800000, 0x17 ;  /* 0x3780000002027811 */ /* 0x000fc800078eb8ff */
[----:B------:R-:W-:Y:S01]  /*0ce0*/  LOP3.LUT R18, R2, R0, R7, 0xfe, !PT ;  /* 0x0000000002127212 */ /* 0x000fe200078efe07 */
[----:B------:R-:W-:Y:S06]  /*0cf0*/  BRA `(.L_x_10063) ;  /* 0x0000000000947947 */ /* 0x000fec0003800000 */
.L_x_10075:
[----:B------:R-:W-:-:S09]  /*0d00*/  UISETP.NE.AND UP0, UPT, UR4, 0x1c, UPT ;  /* 0x0000001c0400788c */ /* 0x000fd2000bf05270 */
[----:B------:R-:W-:Y:S05]  /*0d10*/  BRA.U !UP0, `(.L_x_10082) ;  /* 0x0000000108847547 */ /* 0x000fea000b800000 */
[----:B------:R-:W-:-:S09]  /*0d20*/  UISETP.NE.AND UP0, UPT, UR4, 0x1d, UPT ;  /* 0x0000001d0400788c */ /* 0x000fd2000bf05270 */
[----:B------:R-:W-:Y:S05]  /*0d30*/  BRA.U !UP0, `(.L_x_10083) ;  /* 0x0000000108707547 */ /* 0x000fea000b800000 */
[----:B------:R-:W-:-:S09]  /*0d40*/  UISETP.NE.AND UP0, UPT, UR4, 0x2c, UPT ;  /* 0x0000002c0400788c */ /* 0x000fd2000bf05270 */
[----:B------:R-:W-:Y:S05]  /*0d50*/  BRA.U !UP0, `(.L_x_10084) ;  /* 0x0000000108487547 */ /* 0x000fea000b800000 */
.L_x_10062:
        /* <DEDUP_REMOVED lines=16> */
.L_x_10085:
[----:B------:R-:W-:Y:S01]  /*0e60*/  IMAD.MOV.U32 R18, RZ, RZ, RZ ;  /* 0x000000ffff127224 */ /* 0x000fe200078e00ff */
[----:B------:R-:W-:Y:S06]  /*0e70*/  BRA `(.L_x_10063) ;  /* 0x0000000000347947 */ /* 0x000fec0003800000 */
.L_x_10084:
        /* <DEDUP_REMOVED lines=8> */
.L_x_10083:
[----:B------:R-:W2:Y:S02]  /*0f00*/  LDG.E.64 R18, desc[UR36][R2.64] ;  /* 0x0000002402127981 */ /* 0x000ea4000c1e1b00 */
[----:B--2---:R0:W1:Y:S02]  /*0f10*/  I2F.U64 R18, R18 ;  /* 0x0000001200127312 */ /* 0x0040640000301000 */
[----:B01----:R-:W-:Y:S05]  /*0f20*/  BRA `(.L_x_10063) ;  /* 0x0000000000087947 */ /* 0x003fea0003800000 */
.L_x_10082:
[----:B------:R-:W2:Y:S02]  /*0f30*/  LDG.E R2, desc[UR36][R2.64] ;  /* 0x0000002402027981 */ /* 0x000ea4000c1e1900 */
[----:B--2---:R-:W-:-:S07]  /*0f40*/  I2FP.F32.U32 R18, R2 ;  /* 0x0000000200127245 */ /* 0x004fce0000201000 */
.L_x_10063:
[----:B------:R-:W-:Y:S05]  /*0f50*/  BSYNC.RECONVERGENT B6 ;  /* 0x0000000000067941 */ /* 0x000fea0003800200 */
.L_x_10057:
[----:B------:R-:W-:-:S07]  /*0f60*/  VIADD R22, R26, 0x80 ;  /* 0x000000801a167836 */ /* 0x000fce0000000000 */
.L_x_10056:
[----:B------:R-:W-:Y:S05]  /*0f70*/  BSYNC.RECONVERGENT B7 ;  /* 0x0000000000077941 */ /* 0x000fea0003800200 */
.L_x_10055:
        /* <DEDUP_REMOVED lines=25> */
.L_x_10092:
[----:B------:R-:W2:Y:S02]  /*1110*/  LDG.E.U8 R2, desc[UR36][R2.64] ;  /* 0x0000002402027981 */ /* 0x000ea4000c1e1100 */
[----:B--2---:R-:W-:Y:S01]  /*1120*/  I2FP.F32.U32 R19, R2 ;  /* 0x0000000200137245 */ /* 0x004fe20000201000 */
[----:B------:R-:W-:Y:S06]  /*1130*/  BRA `(.L_x_10094) ;  /* 0x0000000c00447947 */ /* 0x000fec0003800000 */
.L_x_10091:
        /* <DEDUP_REMOVED lines=9> */
.L_x_10096:
[----:B------:R-:W2:Y:S02]  /*11d0*/  LDG.E R2, desc[UR36][R2.64] ;  /* 0x0000002402027981 */ /* 0x000ea4000c1e1900 */
[----:B--2---:R-:W-:Y:S01]  /*11e0*/  I2FP.F32.S32 R19, R2 ;  /* 0x0000000200137245 */ /* 0x004fe20000201400 */
[----:B------:R-:W-:Y:S06]  /*11f0*/  BRA `(.L_x_10094) ;  /* 0x0000000c00147947 */ /* 0x000fec0003800000 */
.L_x_10095:
[----:B------:R-:W2:Y:S02]  /*1200*/  LDG.E.U16 R2, desc[UR36][R2.64] ;  /* 0x0000002402027981 */ /* 0x000ea4000c1e1500 */
[----:B--2---:R0:W2:Y:S01]  /*1210*/  I2F.S16 R19, R2 ;  /* 0x0000000200137306 */ /* 0x0040a20000101400 */
[----:B------:R-:W-:Y:S05]  /*1220*/  BRA `(.L_x_10094) ;  /* 0x0000000c00087947 */ /* 0x000fea0003800000 */
.L_x_10090:
        /* <DEDUP_REMOVED lines=8> */
.L_x_10098:
[----:B------:R-:W2:Y:S02]  /*12b0*/  LDG.E.U16 R2, desc[UR36][R2.64] ;  /* 0x0000002402027981 */ /* 0x000ea4000c1e1500 */
[----:B--2---:R-:W-:Y:S01]  /*12c0*/  HADD2.F32 R19, -RZ, R2.H0_H0 ;  /* 0x20000002ff137230 */ /* 0x004fe20000004100 */
[----:B------:R-:W-:Y:S06]  /*12d0*/  BRA `(.L_x_10094) ;  /* 0x0000000800dc7947 */ /* 0x000fec0003800000 */
.L_x_10097:
        /* <DEDUP_REMOVED lines=8> */
.L_x_10100:
[----:B------:R-:W2:Y:S02]  /*1360*/  LDG.E.U16 R2, desc[UR36][R2.64] ;  /* 0x0000002402027981 */ /* 0x000ea4000c1e1500 */
[----:B--2---:R-:W-:Y:S01]  /*1370*/  HADD2.F32 R19, -RZ, R2.H0_H0 ;  /* 0x20000002ff137230 */ /* 0x004fe20000004100 */
[----:B------:R-:W-:Y:S06]  /*1380*/  BRA `(.L_x_10094) ;  /* 0x0000000800b07947 */ /* 0x000fec0003800000 */
.L_x_10099:
        /* <DEDUP_REMOVED lines=11> */
.L_x_10089:
        /* <DEDUP_REMOVED lines=12> */
.L_x_10103:
        /* <DEDUP_REMOVED lines=11> */
.L_x_10102:
        /* <DEDUP_REMOVED lines=25> */
.L_x_10105:
        /* <DEDUP_REMOVED lines=12> */
.L_x_10104:
[----:B------:R-:W2:Y:S02]  /*1800*/  LDG.E.U16 R2, desc[UR36][R2.64] ;  /* 0x0000002402027981 */ /* 0x000ea4000c1e1500 */
[----:B--2---:R-:W-:Y:S01]  /*1810*/  IMAD.U32 R19, R2, 0x10000, RZ ;  /* 0x0001000002137824 */ /* 0x004fe200078e00ff */
[----:B------:R-:W-:Y:S06]  /*1820*/  BRA `(.L_x_10094) ;  /* 0x0000000400887947 */ /* 0x000fec0003800000 */
.L_x_10101:
        /* <DEDUP_REMOVED lines=11> */
.L_x_10108:
        /* <DEDUP_REMOVED lines=20> */
.L_x_10110:
[----:B------:R-:W-:Y:S05]  /*1a20*/  BSYNC.RECONVERGENT B0 ;  /* 0x0000000000007941 */ /* 0x000fea0003800200 */
.L_x_10109:
[----:B------:R-:W-:Y:S01]  /*1a30*/  IMAD.SHL.U32 R0, R0, 0x100000, RZ ;  /* 0x0010000000007824 */ /* 0x000fe200078e00ff */
[----:B------:R-:W-:-:S04]  /*1a40*/  LEA R2, R2, 0x3b800000, 0x17 ;  /* 0x3b80000002027811 */ /* 0x000fc800078eb8ff */
[----:B------:R-:W-:Y:S01]  /*1a50*/  LOP3.LUT R19, R2, R0, R19, 0xfe, !PT ;  /* 0x0000000002137212 */ /* 0x000fe200078efe13 */
[----:B------:R-:W-:Y:S06]  /*1a60*/  BRA `(.L_x_10094) ;  /* 0x0000000000f87947 */ /* 0x000fec0003800000 */
.L_x_10107:
        /* <DEDUP_REMOVED lines=20> */
.L_x_10112:
[----:B------:R-:W-:Y:S05]  /*1bb0*/  BSYNC.RECONVERGENT B0 ;  /* 0x0000000000007941 */ /* 0x000fea0003800200 */
.L_x_10111:
[----:B------:R-:W-:Y:S01]  /*1bc0*/  IMAD.SHL.U32 R0, R0, 0x200000, RZ ;  /* 0x0020000000007824 */ /* 0x000fe200078e00ff */
[----:B------:R-:W-:-:S04]  /*1bd0*/  LEA R2, R2, 0x37800000, 0x17 ;  /* 0x3780000002027811 */ /* 0x000fc800078eb8ff */
[----:B------:R-:W-:Y:S01]  /*1be0*/  LOP3.LUT R19, R2, R0, R19, 0xfe, !PT ;  /* 0x0000000002137212 */ /* 0x000fe200078efe13 */
[----:B------:R-:W-:Y:S06]  /*1bf0*/  BRA `(.L_x_10094) ;  /* 0x0000000000947947 */ /* 0x000fec0003800000 */
.L_x_10106:
        /* <DEDUP_REMOVED lines=14> */
.L_x_10093:
        /* <DEDUP_REMOVED lines=16> */
.L_x_10115:
[----:B------:R-:W-:Y:S01]  /*1de0*/  IMAD.MOV.U32 R19, RZ, RZ, RZ ;  /* 0x000000ffff137224 */ /* 0x000fe200078e00ff */
[----:B------:R-:W-:Y:S06]  /*1df0*/  BRA `(.L_x_10094) ;  /* 0x0000000000147947 */ /* 0x000fec0003800000 */
.L_x_10114:
[----:B------:R-:W2:Y:S02]  /*1e00*/  LDG.E.64 R2, desc[UR36][R2.64] ;  /* 0x0000002402027981 */ /* 0x000ea4000c1e1b00 */
[----:B--2---:R0:W2:Y:S02]  /*1e10*/  I2F.U64 R19, R2 ;  /* 0x0000000200137312 */ /* 0x0040a40000301000 */
[----:B0-2---:R-:W-:Y:S05]  /*1e20*/  BRA `(.L_x_10094) ;  /* 0x0000000000087947 */ /* 0x005fea0003800000 */
.L_x_10113:
[----:B------:R-:W2:Y:S02]  /*1e30*/  LDG.E R2, desc[UR36][R2.64] ;  /* 0x0000002402027981 */ /* 0x000ea4000c1e1900 */
[----:B--2---:R-:W-:-:S07]  /*1e40*/  I2FP.F32.U32 R19, R2 ;  /* 0x0000000200137245 */ /* 0x004fce0000201000 */
.L_x_10094:
[----:B------:R-:W-:Y:S05]  /*1e50*/  BSYNC.RECONVERGENT B6 ;  /* 0x0000000000067941 */ /* 0x000fea0003800200 */
.L_x_10088:
[----:B------:R-:W-:-:S07]  /*1e60*/  VIADD R22, R22, 0x80 ;  /* 0x0000008016167836 */ /* 0x000fce0000000000 */
.L_x_10087:
[----:B------:R-:W-:Y:S05]  /*1e70*/  BSYNC.RECONVERGENT B7 ;  /* 0x0000000000077941 */ /* 0x000fea0003800200 */
.L_x_10086:
        /* <DEDUP_REMOVED lines=25> */
.L_x_10122:
[----:B------:R-:W2:Y:S02]  /*2010*/  LDG.E.U8 R2, desc[UR36][R2.64] ;  /* 0x0000002402027981 */ /* 0x000ea4000c1e1100 */
[----:B--2---:R-:W-:Y:S01]  /*2020*/  I2FP.F32.U32 R23, R2 ;  /* 0x0000000200177245 */ /* 0x004fe20000201000 */
[----:B------:R-:W-:Y:S06]  /*2030*/  BRA `(.L_x_10124) ;  /* 0x0000000c00447947 */ /* 0x000fec0003800000 */
.L_x_10121:
        /* <DEDUP_REMOVED lines=9> */
.L_x_10126:
[----:B------:R-:W2:Y:S02]  /*20d0*/  LDG.E R2, desc[UR36][R2.64] ;  /* 0x0000002402027981 */ /* 0x000ea4000c1e1900 */
[----:B--2---:R-:W-:Y:S01]  /*20e0*/  I2FP.F32.S32 R23, R2 ;  /* 0x0000000200177245 */ /* 0x004fe20000201400 */
[----:B------:R-:W-:Y:S06]  /*20f0*/  BRA `(.L_x_10124) ;  /* 0x0000000c00147947 */ /* 0x000fec0003800000 */
.L_x_10125:
[----:B------:R-:W2:Y:S02]  /*2100*/  LDG.E.U16 R2, desc[UR36][R2.64] ;  /* 0x0000002402027981 */ /* 0x000ea4000c1e1500 */
[----:B--2---:R0:W2:Y:S01]  /*2110*/  I2F.S16 R23, R2 ;  /* 0x0000000200177306 */ /* 0x0040a20000101400 */
[----:B------:R-:W-:Y:S05]  /*2120*/  BRA `(.L_x_10124) ;  /* 0x0000000c00087947 */ /* 0x000fea0003800000 */
.L_x_10120:
        /* <DEDUP_REMOVED lines=8> */
.L_x_10128:
[----:B------:R-:W2:Y:S02]  /*21b0*/  LDG.E.U16 R2, desc[UR36][R2.64] ;  /* 0x0000002402027981 */ /* 0x000ea4000c1e1500 */
[----:B--2---:R-:W-:Y:S01]  /*21c0*/  HADD2.F32 R23, -RZ, R2.H0_H0 ;  /* 0x20000002ff177230 */ /* 0x004fe20000004100 */
[----:B------:R-:W-:Y:S06]  /*21d0*/  BRA `(.L_x_10124) ;  /* 0x0000000800dc7947 */ /* 0x000fec0003800000 */
.L_x_10127:
        /* <DEDUP_REMOVED lines=8> */
.L_x_10130:
[----:B------:R-:W2:Y:S02]  /*2260*/  LDG.E.U16 R2, desc[UR36][R2.64] ;  /* 0x0000002402027981 */ /* 0x000ea4000c1e1500 */
[----:B--2---:R-:W-:Y:S01]  /*2270*/  HADD2.F32 R23, -RZ, R2.H0_H0 ;  /* 0x20000002ff177230 */ /* 0x004fe20000004100 */
[----:B------:R-:W-:Y:S06]  /*2280*/  BRA `(.L_x_10124) ;  /* 0x0000000800b07947 */ /* 0x000fec0003800000 */
.L_x_10129:
        /* <DEDUP_REMOVED lines=11> */
.L_x_10119:
        /* <DEDUP_REMOVED lines=12> */
.L_x_10133:
        /* <DEDUP_REMOVED lines=11> */
.L_x_10132:
        /* <DEDUP_REMOVED lines=25> */
.L_x_10135:
        /* <DEDUP_REMOVED lines=12> */
.L_x_10134:
[----:B------:R-:W2:Y:S02]  /*2700*/  LDG.E.U16 R2, desc[UR36][R2.64] ;  /* 0x0000002402027981 */ /* 0x000ea4000c1e1500 */
[----:B--2---:R-:W-:Y:S01]  /*2710*/  IMAD.U32 R23, R2, 0x10000, RZ ;  /* 0x0001000002177824 */ /* 0x004fe200078e00ff */
[----:B------:R-:W-:Y:S06]  /*2720*/  BRA `(.L_x_10124) ;  /* 0x0000000400887947 */ /* 0x000fec0003800000 */
.L_x_10131:
        /* <DEDUP_REMOVED lines=11> */
.L_x_10138:
        /* <DEDUP_REMOVED lines=20> */
.L_x_10140:
[----:B------:R-:W-:Y:S05]  /*2920*/  BSYNC.RECONVERGENT B0 ;  /* 0x0000000000007941 */ /* 0x000fea0003800200 */
.L_x_10139:
[----:B------:R-:W-:Y:S01]  /*2930*/  IMAD.SHL.U32 R0, R0, 0x100000, RZ ;  /* 0x0010000000007824 */ /* 0x000fe200078e00ff */
[----:B------:R-:W-:-:S04]  /*2940*/  LEA R2, R2, 0x3b800000, 0x17 ;  /* 0x3b80000002027811 */ /* 0x000fc800078eb8ff */
[----:B------:R-:W-:Y:S01]  /*2950*/  LOP3.LUT R23, R2, R0, R23, 0xfe, !PT ;  /* 0x0000000002177212 */ /* 0x000fe200078efe17 */
[----:B------:R-:W-:Y:S06]  /*2960*/  BRA `(.L_x_10124) ;  /* 0x0000000000f87947 */ /* 0x000fec0003800000 */
.L_x_10137:
        /* <DEDUP_REMOVED lines=20> */
.L_x_10142:
[----:B------:R-:W-:Y:S05]  /*2ab0*/  BSYNC.RECONVERGENT B0 ;  /* 0x0000000000007941 */ /* 0x000fea0003800200 */
.L_x_10141:
[----:B------:R-:W-:Y:S01]  /*2ac0*/  IMAD.SHL.U32 R0, R0, 0x200000, RZ ;  /* 0x0020000000007824 */ /* 0x000fe200078e00ff */
[----:B------:R-:W-:-:S04]  /*2ad0*/  LEA R2, R2, 0x37800000, 0x17 ;  /* 0x3780000002027811 */ /* 0x000fc800078eb8ff */
[----:B------:R-:W-:Y:S01]  /*2ae0*/  LOP3.LUT R23, R2, R0, R23, 0xfe, !PT ;  /* 0x0000000002177212 */ /* 0x000fe200078efe17 */
[----:B------:R-:W-:Y:S06]  /*2af0*/  BRA `(.L_x_10124) ;  /* 0x0000000000947947 */ /* 0x000fec0003800000 */
.L_x_10136:
        /* <DEDUP_REMOVED lines=14> */
.L_x_10123:
        /* <DEDUP_REMOVED lines=16> */
.L_x_10145:
[----:B------:R-:W-:Y:S01]  /*2ce0*/  IMAD.MOV.U32 R23, RZ, RZ, RZ ;  /* 0x000000ffff177224 */ /* 0x000fe200078e00ff */
[----:B------:R-:W-:Y:S06]  /*2cf0*/  BRA `(.L_x_10124) ;  /* 0x0000000000147947 */ /* 0x000fec0003800000 */
.L_x_10144:
[----:B------:R-:W2:Y:S02]  /*2d00*/  LDG.E.64 R2, desc[UR36][R2.64] ;  /* 0x0000002402027981 */ /* 0x000ea4000c1e1b00 */
[----:B--2---:R0:W2:Y:S02]  /*2d10*/  I2F.U64 R23, R2 ;  /* 0x0000000200177312 */ /* 0x0040a40000301000 */
[----:B0-2---:R-:W-:Y:S05]  /*2d20*/  BRA `(.L_x_10124) ;  /* 0x0000000000087947 */ /* 0x005fea0003800000 */
.L_x_10143:
[----:B------:R-:W2:Y:S02]  /*2d30*/  LDG.E R2, desc[UR36][R2.64] ;  /* 0x0000002402027981 */ /* 0x000ea4000c1e1900 */
[----:B--2---:R-:W-:-:S07]  /*2d40*/  I2FP.F32.U32 R23, R2 ;  /* 0x0000000200177245 */ /* 0x004fce0000201000 */
.L_x_10124:
[----:B------:R-:W-:Y:S05]  /*2d50*/  BSYNC.RECONVERGENT B6 ;  /* 0x0000000000067941 */ /* 0x000fea0003800200 */
.L_x_10118:
[----:B------:R-:W-:-:S07]  /*2d60*/  VIADD R22, R22, 0x80 ;  /* 0x0000008016167836 */ /* 0x000fce0000000000 */
.L_x_10117:
[----:B------:R-:W-:Y:S05]  /*2d70*/  BSYNC.RECONVERGENT B7 ;  /* 0x0000000000077941 */ /* 0x000fea0003800200 */
.L_x_10116:
        /* <DEDUP_REMOVED lines=24> */
.L_x_10151:
[----:B------:R-:W2:Y:S02]  /*2f00*/  LDG.E.U8 R2, desc[UR36][R2.64] ;  /* 0x0000002402027981 */ /* 0x000ea4000c1e1100 */
[----:B--2---:R-:W-:Y:S01]  /*2f10*/  I2FP.F32.U32 R16, R2 ;  /* 0x0000000200107245 */ /* 0x004fe20000201000 */
[----:B------:R-:W-:Y:S06]  /*2f20*/  BRA `(.L_x_10147) ;  /* 0x0000000c00387947 */ /* 0x000fec0003800000 */
.L_x_10150:
        /* <DEDUP_REMOVED lines=9> */
.L_x_10154:
[----:B------:R-:W2:Y:S02]  /*2fc0*/  LDG.E R2, desc[UR36][R2.64] ;  /* 0x0000002402027981 */ /* 0x000ea4000c1e1900 */
[----:B--2---:R-:W-:Y:S01]  /*2fd0*/  I2FP.F32.S32 R16, R2 ;  /* 0x0000000200107245 */ /* 0x004fe20000201400 */
[----:B------:R-:W-:Y:S06]  /*2fe0*/  BRA `(.L_x_10147) ;  /* 0x0000000c00087947 */ /* 0x000fec0003800000 */
.L_x_10153:
[----:B------:R-:W2:Y:S02]  /*2ff0*/  LDG.E.U16 R2, desc[UR36][R2.64] ;  /* 0x0000002402027981 */ /* 0x000ea4000c1e1500 */
[----:B--2---:R0:W2:Y:S01]  /*3000*/  I2F.S16 R16, R2 ;  /* 0x0000000200107306 */ /* 0x0040a20000101400 */
[----:B------:R-:W-:Y:S05]  /*3010*/  BRA `(.L_x_10147) ;  /* 0x0000000800fc7947 */ /* 0x000fea0003800000 */
.L_x_10149:
        /* <DEDUP_REMOVED lines=8> */
.L_x_10156:
[----:B------:R-:W2:Y:S02]  /*30a0*/  LDG.E.U16 R2, desc[UR36][R2.64] ;  /* 0x0000002402027981 */ /* 0x000ea4000c1e1500 */
[----:B--2---:R-:W-:Y:S01]  /*30b0*/  HADD2.F32 R16, -RZ, R2.H0_H0 ;  /* 0x20000002ff107230 */ /* 0x004fe20000004100 */
[----:B------:R-:W-:Y:S06]  /*30c0*/  BRA `(.L_x_10147) ;  /* 0x0000000800d07947 */ /* 0x000fec0003800000 */
.L_x_10155:
        /* <DEDUP_REMOVED lines=8> */
.L_x_10158:
[----:B------:R-:W2:Y:S02]  /*3150*/  LDG.E.U16 R2, desc[UR36][R2.64] ;  /* 0x0000002402027981 */ /* 0x000ea4000c1e1500 */
[----:B--2---:R-:W-:Y:S01]  /*3160*/  HADD2.F32 R16, -RZ, R2.H0_H0 ;  /* 0x20000002ff107230 */ /* 0x004fe20000004100 */
[----:B------:R-:W-:Y:S06]  /*3170*/  BRA `(.L_x_10147) ;  /* 0x0000000800a47947 */ /* 0x000fec0003800000 */
.L_x_10157:
        /* <DEDUP_REMOVED lines=11> */
.L_x_10148:
        /* <DEDUP_REMOVED lines=12> */
.L_x_10161:
        /* <DEDUP_REMOVED lines=11> */
.L_x_10160:
        /* <DEDUP_REMOVED lines=25> */
.L_x_10163:
        /* <DEDUP_REMOVED lines=12> */
.L_x_10162:
[----:B------:R-:W2:Y:S02]  /*35f0*/  LDG.E.U16 R2, desc[UR36][R2.64] ;  /* 0x0000002402027981 */ /* 0x000ea4000c1e1500 */
[----:B--2---:R-:W-:Y:S01]  /*3600*/  IMAD.U32 R16, R2, 0x10000, RZ ;  /* 0x0001000002107824 */ /* 0x004fe200078e00ff */
[----:B------:R-:W-:Y:S06]  /*3610*/  BRA `(.L_x_10147) ;  /* 0x00000004007c7947 */ /* 0x000fec0003800000 */
.L_x_10159:
        /* <DEDUP_REMOVED lines=11> */
.L_x_10166:
        /* <DEDUP_REMOVED lines=19> */
.L_x_10168:
[----:B------:R-:W-:Y:S05]  /*3800*/  BSYNC.RECONVERGENT B0 ;  /* 0x0000000000007941 */ /* 0x000fea0003800200 */
.L_x_10167:
[----:B------:R-:W-:Y:S01]  /*3810*/  IMAD.SHL.U32 R0, R0, 0x100000, RZ ;  /* 0x0010000000007824 */ /* 0x000fe200078e00ff */
[----:B------:R-:W-:-:S04]  /*3820*/  LEA R2, R2, 0x3b800000, 0x17 ;  /* 0x3b80000002027811 */ /* 0x000fc800078eb8ff */
[----:B------:R-:W-:Y:S01]  /*3830*/  LOP3.LUT R16, R2, R0, R7, 0xfe, !PT ;  /* 0x0000000002107212 */ /* 0x000fe200078efe07 */
[----:B------:R-:W-:Y:S06]  /*3840*/  BRA `(.L_x_10147) ;  /* 0x0000000000f07947 */ /* 0x000fec0003800000 */
.L_x_10165:
        /* <DEDUP_REMOVED lines=19> */
.L_x_10170:
[----:B------:R-:W-:Y:S05]  /*3980*/  BSYNC.RECONVERGENT B0 ;  /* 0x0000000000007941 */ /* 0x000fea0003800200 */
.L_x_10169:
[----:B------:R-:W-:Y:S01]  /*3990*/  IMAD.SHL.U32 R0, R0, 0x200000, RZ ;  /* 0x0020000000007824 */ /* 0x000fe200078e00ff */
[----:B------:R-:W-:-:S04]  /*39a0*/  LEA R2, R2, 0x37800000, 0x17 ;  /* 0x3780000002027811 */ /* 0x000fc800078eb8ff */
[----:B------:R-:W-:Y:S01]  /*39b0*/  LOP3.LUT R16, R2, R0, R7, 0xfe, !PT ;  /* 0x0000000002107212 */ /* 0x000fe200078efe07 */
[----:B------:R-:W-:Y:S06]  /*39c0*/  BRA `(.L_x_10147) ;  /* 0x0000000000907947 */ /* 0x000fec0003800000 */
.L_x_10164:
        /* <DEDUP_REMOVED lines=14> */
.L_x_10152:
        /* <DEDUP_REMOVED lines=16> */
.L_x_10173:
[----:B------:R-:W-:Y:S05]  /*3bb0*/  BRA `(.L_x_10147) ;  /* 0x0000000000147947 */ /* 0x000fea0003800000 */
.L_x_10172:
[----:B------:R-:W2:Y:S02]  /*3bc0*/  LDG.E.64 R2, desc[UR36][R2.64] ;  /* 0x0000002402027981 */ /* 0x000ea4000c1e1b00 */
[----:B--2---:R0:W2:Y:S02]  /*3bd0*/  I2F.U64 R16, R2 ;  /* 0x0000000200107312 */ /* 0x0040a40000301000 */
[----:B0-2---:R-:W-:Y:S05]  /*3be0*/  BRA `(.L_x_10147) ;  /* 0x0000000000087947 */ /* 0x005fea0003800000 */
.L_x_10171:
[----:B------:R-:W2:Y:S02]  /*3bf0*/  LDG.E R2, desc[UR36][R2.64] ;  /* 0x0000002402027981 */ /* 0x000ea4000c1e1900 */
[----:B--2---:R-:W-:-:S07]  /*3c00*/  I2FP.F32.U32 R16, R2 ;  /* 0x0000000200107245 */ /* 0x004fce0000201000 */
.L_x_10147:
[----:B------:R-:W-:Y:S05]  /*3c10*/  BSYNC.RECONVERGENT B6 ;  /* 0x0000000000067941 */ /* 0x000fea0003800200 */
.L_x_10146:
[----:B------:R-:W1:Y:S01]  /*3c20*/  LDCU UR4, c[0x0][0x388] ;  /* 0x00007100ff0477ac */ /* 0x000e620008000800 */
[----:B0-2-4-:R-:W0:Y:S01]  /*3c30*/  LDC.U8 R2, c[0x0][0x3b4] ;  /* 0x0000ed00ff027b82 */ /* 0x015e220000000000 */
[----:B------:R-:W-:Y:S01]  /*3c40*/  ISETP.GE.AND P0, PT, R26, R25, PT ;  /* 0x000000191a00720c */ /* 0x000fe20003f06270 */
[----:B------:R-:W-:Y:S04]  /*3c50*/  BSSY.RECONVERGENT B7, `(.L_x_10174) ;  /* 0x00002bc000077945 */ /* 0x000fe80003800200 */
[----:B------:R-:W-:Y:S01]  /*3c60*/  BSSY.RELIABLE B6, `(.L_x_10175) ;  /* 0x00001d7000067945 */ /* 0x000fe20003800100 */
[----:B-1---5:R-:W-:Y:S01]  /*3c70*/  FMUL.FTZ R23, R23, UR4 ;  /* 0x0000000417177c20 */ /* 0x022fe20008410000 */
[----:B------:R-:W-:Y:S01]  /*3c80*/  FMUL.FTZ R16, R16, UR4 ;  /* 0x0000000410107c20 */ /* 0x000fe20008410000 */
[----:B---3--:R-:W-:Y:S01]  /*3c90*/  FMUL.FTZ R5, R18, UR4 ;  /* 0x0000000412057c20 */ /* 0x008fe20008410000 */
[----:B------:R-:W-:Y:S01]  /*3ca0*/  FMUL.FTZ R19, R19, UR4 ;  /* 0x0000000413137c20 */ /* 0x000fe20008410000 */
[----:B------:R1:W2:Y:S08]  /*3cb0*/  FRND.TRUNC R22, R23 ;  /* 0x0000001700167307 */ /* 0x0002b0000020d000 */
[----:B------:R1:W3:Y:S01]  /*3cc0*/  FRND.TRUNC R24, R16 ;  /* 0x0000001000187307 */ /* 0x0002e2000020d000 */
[----:B------:R-:W-:Y:S05]  /*3cd0*/  @P0 BRA `(.L_x_10176) ;  /* 0x0000001c00300947 */ /* 0x000fea0003800000 */
[----:B------:R-:W4:Y:S01]  /*3ce0*/  LDCU UR4, c[0x0][0x3b8] ;  /* 0x00007700ff0477ac */ /* 0x000f220008000800 */
[----:B------:R-:W5:Y:S01]  /*3cf0*/  LDC.64 R8, c[0x0][0x398] ;  /* 0x0000e600ff087b82 */ /* 0x000f620000000a00 */
[----:B------:R-:W-:Y:S01]  /*3d00*/  IMAD R0, R17, 0x200, R26 ;  /* 0x0000020011007824 */ /* 0x000fe200078e021a */
[----:B0-----:R-:W-:Y:S01]  /*3d10*/  PRMT R6, R2, 0x9910, RZ ;  /* 0x0000991002067816 */ /* 0x001fe200000000ff */
[----:B------:R0:W0:Y:S01]  /*3d20*/  FRND.TRUNC R4, R5 ;  /* 0x0000000500047307 */ /* 0x000022000020d000 */
[----:B------:R-:W-:-:S07]  /*3d30*/  VIADD R26, R26, 0x80 ;  /* 0x000000801a1a7836 */ /* 0x000fce0000000000 */
[----:B------:R0:W0:Y:S01]  /*3d40*/  FRND.TRUNC R18, R19 ;  /* 0x0000001300127307 */ /* 0x000022000020d000 */
[----:B----4-:R-:W-:Y:S02]  /*3d50*/  IMAD R3, R0, UR4, RZ ;  /* 0x0000000400037c24 */ /* 0x010fe4000f8e02ff */
[----:B------:R-:W-:-:S05]  /*3d60*/  IMAD.MOV.U32 R0, RZ, RZ, R6 ;  /* 0x000000ffff007224 */ /* 0x000fca00078e0006 */
[----:B------:R-:W-:Y:S02]  /*3d70*/  ISETP.GT.AND P0, PT, R0, 0x9, PT ;  /* 0x000000090000780c */ /* 0x000fe40003f04270 */
[----:B-----5:R-:W-:-:S05]  /*3d80*/  IADD3 R8, P1, PT, R3, R8, RZ ;  /* 0x0000000803087210 */ /* 0x020fca0007f3e0ff */
[----:B------:R-:W-:-:S06]  /*3d90*/  IMAD.X R9, RZ, RZ, R9, P1 ;  /* 0x000000ffff097224 */ /* 0x000fcc00008e0609 */
[----:B0-----:R-:W-:Y:S05]  /*3da0*/  @P0 BRA `(.L_x_10177) ;  /* 0x0000000000e40947 */ /* 0x001fea0003800000 */
        /* <DEDUP_REMOVED lines=11> */
.L_x_10180:
[----:B------:R-:W0:Y:S02]  /*3e60*/  F2I.S64.TRUNC R4, R5 ;  /* 0x0000000500047311 */ /* 0x000e24000020d900 */
[----:B0-----:R0:W-:Y:S01]  /*3e70*/  STG.E.U8 desc[UR36][R8.64], R4 ;  /* 0x0000000408007986 */ /* 0x0011e2000c101124 */
[----:B------:R-:W-:Y:S05]  /*3e80*/  BRA `(.L_x_10182) ;  /* 0x0000000c002c7947 */ /* 0x000fea0003800000 */
.L_x_10179:
        /* <DEDUP_REMOVED lines=9> */
.L_x_10184:
[----:B------:R-:W0:Y:S02]  /*3f20*/  F2I.TRUNC.NTZ R5, R5 ;  /* 0x0000000500057305 */ /* 0x000e24000020f100 */
[----:B0-----:R0:W-:Y:S01]  /*3f30*/  STG.E desc[UR36][R8.64], R5 ;  /* 0x0000000508007986 */ /* 0x0011e2000c101924 */
[----:B------:R-:W-:Y:S05]  /*3f40*/  BRA `(.L_x_10182) ;  /* 0x0000000800fc7947 */ /* 0x000fea0003800000 */
.L_x_10183:
[----:B------:R-:W0:Y:S02]  /*3f50*/  F2I.TRUNC.NTZ R5, R5 ;  /* 0x0000000500057305 */ /* 0x000e24000020f100 */
[----:B0-----:R0:W-:Y:S01]  /*3f60*/  STG.E.U16 desc[UR36][R8.64], R5 ;  /* 0x0000000508007986 */ /* 0x0011e2000c101524 */
[----:B------:R-:W-:Y:S05]  /*3f70*/  BRA `(.L_x_10182) ;  /* 0x0000000800f07947 */ /* 0x000fea0003800000 */
.L_x_10178:
        /* <DEDUP_REMOVED lines=8> */
.L_x_10186:
[----:B------:R-:W-:-:S05]  /*4000*/  F2FP.F16.F32.PACK_AB R4, RZ, R4 ;  /* 0x00000004ff04723e */ /* 0x000fca00000000ff */
[----:B------:R0:W-:Y:S01]  /*4010*/  STG.E.U16 desc[UR36][R8.64], R4 ;  /* 0x0000000408007986 */ /* 0x0001e2000c101524 */
[----:B------:R-:W-:Y:S05]  /*4020*/  BRA `(.L_x_10182) ;  /* 0x0000000800c47947 */ /* 0x000fea0003800000 */
.L_x_10185:
        /* <DEDUP_REMOVED lines=9> */
.L_x_10188:
[----:B------:R-:W-:-:S04]  /*40c0*/  F2FP.F16.F32.PACK_AB R3, RZ, R4 ;  /* 0x00000004ff03723e */ /* 0x000fc800000000ff */
[----:B------:R-:W-:-:S05]  /*40d0*/  PRMT R3, R3, 0x5410, RZ ;  /* 0x0000541003037816 */ /* 0x000fca00000000ff */
[----:B------:R0:W-:Y:S01]  /*40e0*/  STG.E desc[UR36][R8.64], R3 ;  /* 0x0000000308007986 */ /* 0x0001e2000c101924 */
[----:B------:R-:W-:Y:S05]  /*40f0*/  BRA `(.L_x_10182) ;  /* 0x0000000800907947 */ /* 0x000fea0003800000 */
.L_x_10187:
[----:B------:R-:W-:-:S06]  /*4100*/  FMUL.FTZ R4, R4, 1 ;  /* 0x3f80000004047820 */ /* 0x000fcc0000410000 */
[----:B------:R-:W0:Y:S02]  /*4110*/  F2F.F64.F32 R4, R4 ;  /* 0x0000000400047310 */ /* 0x000e240000201800 */
[----:B0-----:R0:W-:Y:S01]  /*4120*/  STG.E.64 desc[UR36][R8.64], R4 ;  /* 0x0000000408007986 */ /* 0x0011e2000c101b24 */
[----:B------:R-:W-:Y:S05]  /*4130*/  BRA `(.L_x_10182) ;  /* 0x0000000800807947 */ /* 0x000fea0003800000 */
.L_x_10177:
        /* <DEDUP_REMOVED lines=12> */
.L_x_10191:
[----:B------:R-:W-:Y:S01]  /*4200*/  FMUL.FTZ R4, R4, 1 ;  /* 0x3f80000004047820 */ /* 0x000fe20000410000 */
[----:B------:R-:W-:-:S05]  /*4210*/  CS2R R6, SRZ ;  /* 0x0000000000067805 */ /* 0x000fca000001ff00 */
[----:B------:R-:W0:Y:S02]  /*4220*/  F2F.F64.F32 R4, R4 ;  /* 0x0000000400047310 */ /* 0x000e240000201800 */
[----:B0-----:R0:W-:Y:S01]  /*4230*/  STG.E.128 desc[UR36][R8.64], R4 ;  /* 0x0000000408007986 */ /* 0x0011e2000c101d24 */
[----:B------:R-:W-:Y:S05]  /*4240*/  BRA `(.L_x_10182) ;  /* 0x00000008003c7947 */ /* 0x000fea0003800000 */
.L_x_10190:
        /* <DEDUP_REMOVED lines=9> */
[----:B------:R-:W-:Y:S01]  /*42e0*/  IMAD.MOV.U32 R0, RZ, RZ, 0x7f ;  /* 0x0000007fff007424 */ /* 0x000fe200078e00ff */
        /* <DEDUP_REMOVED lines=8> */
.L_x_10195:
[----:B------:R-:W-:Y:S05]  /*4370*/  BSYNC.RECONVERGENT B0 ;  /* 0x0000000000007941 */ /* 0x000fea0003800200 */
.L_x_10194:
[----:B------:R-:W-:-:S05]  /*4380*/  LOP3.LUT R5, R0, 0x80, R5, 0xf8, !PT ;  /* 0x0000008000057812 */ /* 0x000fca00078ef805 */
[----:B------:R0:W-:Y:S01]  /*4390*/  STG.E.U8 desc[UR36][R8.64], R5 ;  /* 0x0000000508007986 */ /* 0x0001e2000c101124 */
[----:B------:R-:W-:Y:S05]  /*43a0*/  BRA `(.L_x_10182) ;  /* 0x0000000400e47947 */ /* 0x000fea0003800000 */
.L_x_10193:
[----:B------:R-:W-:Y:S01]  /*43b0*/  LOP3.LUT R5, R4, 0x7fffffff, RZ, 0xc0, !PT ;  /* 0x7fffffff04057812 */ /* 0x000fe200078ec0ff */
        /* <DEDUP_REMOVED lines=13> */
.L_x_10197:
[----:B------:R-:W-:Y:S05]  /*4490*/  BSYNC.RECONVERGENT B0 ;  /* 0x0000000000007941 */ /* 0x000fea0003800200 */
.L_x_10196:
[----:B------:R-:W-:-:S05]  /*44a0*/  LOP3.LUT R3, R0, 0x80, R7, 0xf8, !PT ;  /* 0x0000008000037812 */ /* 0x000fca00078ef807 */
[----:B------:R0:W-:Y:S01]  /*44b0*/  STG.E.U8 desc[UR36][R8.64], R3 ;  /* 0x0000000308007986 */ /* 0x0001e2000c101124 */
[----:B------:R-:W-:Y:S05]  /*44c0*/  BRA `(.L_x_10182) ;  /* 0x00000004009c7947 */ /* 0x000fea0003800000 */
.L_x_10192:
[----:B------:R-:W-:-:S05]  /*44d0*/  F2FP.BF16.F32.PACK_AB R4, RZ, R4 ;  /* 0x00000004ff04723e */ /* 0x000fca00000010ff */
[----:B------:R0:W-:Y:S01]  /*44e0*/  STG.E.U16 desc[UR36][R8.64], R4 ;  /* 0x0000000408007986 */ /* 0x0001e2000c101524 */
[----:B------:R-:W-:Y:S05]  /*44f0*/  BRA `(.L_x_10182) ;  /* 0x0000000400907947 */ /* 0x000fea0003800000 */
.L_x_10189:
        /* <DEDUP_REMOVED lines=11> */
.L_x_10200:
[----:B------:R-:W-:Y:S01]  /*45b0*/  LOP3.LUT R3, R4, 0x7fffffff, RZ, 0xc0, !PT ;  /* 0x7fffffff04037812 */ /* 0x000fe200078ec0ff */
        /* <DEDUP_REMOVED lines=11> */
.L_x_10203:
[----:B------:R-:W-:-:S04]  /*4670*/  SHF.R.U32.HI R0, RZ, 0x14, R4 ;  /* 0x00000014ff007819 */ /* 0x000fc80000011604 */
[----:B------:R-:W-:-:S04]  /*4680*/  LOP3.LUT R3, R0, 0x1, RZ, 0xc0, !PT ;  /* 0x0000000100037812 */ /* 0x000fc800078ec0ff */
[----:B------:R-:W-:-:S04]  /*4690*/  IADD3 R0, PT, PT, R4, 0x487ffff, R3 ;  /* 0x0487ffff04007810 */ /* 0x000fc80007ffe003 */
[----:B------:R-:W-:-:S04]  /*46a0*/  SHF.R.U32.HI R0, RZ, 0x14, R0 ;  /* 0x00000014ff007819 */ /* 0x000fc80000011600 */
[----:B------:R-:W-:-:S07]  /*46b0*/  LOP3.LUT R3, R0, 0xff, RZ, 0xc0, !PT ;  /* 0x000000ff00037812 */ /* 0x000fce00078ec0ff */
.L_x_10204:
[----:B------:R-:W-:-:S04]  /*46c0*/  SHF.R.U32.HI R4, RZ, 0x18, R4 ;  /* 0x00000018ff047819 */ /* 0x000fc80000011604 */
[----:B------:R-:W-:-:S04]  /*46d0*/  LOP3.LUT R3, R3, 0x80, R4, 0xf8, !PT ;  /* 0x0000008003037812 */ /* 0x000fc800078ef804 */
[----:B------:R-:W-:-:S07]  /*46e0*/  PRMT R0, R3, 0x7610, R0 ;  /* 0x0000761003007816 */ /* 0x000fce0000000000 */
.L_x_10202:
[----:B------:R-:W-:Y:S05]  /*46f0*/  BSYNC.RECONVERGENT B0 ;  /* 0x0000000000007941 */ /* 0x000fea0003800200 */
.L_x_10201:
[----:B------:R4:W-:Y:S01]  /*4700*/  STG.E.U8 desc[UR36][R8.64], R0 ;  /* 0x0000000008007986 */ /* 0x0009e2000c101124 */
[----:B------:R-:W-:Y:S05]  /*4710*/  BRA `(.L_x_10182) ;  /* 0x0000000400087947 */ /* 0x000fea0003800000 */
.L_x_10199:
        /* <DEDUP_REMOVED lines=12> */
.L_x_10207:
[----:B------:R-:W-:-:S04]  /*47e0*/  SHF.R.U32.HI R0, RZ, 0x15, R4 ;  /* 0x00000015ff007819 */ /* 0x000fc80000011604 */
[----:B------:R-:W-:-:S04]  /*47f0*/  LOP3.LUT R3, R0, 0x1, RZ, 0xc0, !PT ;  /* 0x0000000100037812 */ /* 0x000fc800078ec0ff */
[----:B------:R-:W-:-:S04]  /*4800*/  IADD3 R0, PT, PT, R4, 0x88fffff, R3 ;  /* 0x088fffff04007810 */ /* 0x000fc80007ffe003 */
[----:B------:R-:W-:-:S04]  /*4810*/  SHF.R.U32.HI R0, RZ, 0x15, R0 ;  /* 0x00000015ff007819 */ /* 0x000fc80000011600 */
[----:B------:R-:W-:-:S07]  /*4820*/  LOP3.LUT R3, R0, 0xff, RZ, 0xc0, !PT ;  /* 0x000000ff00037812 */ /* 0x000fce00078ec0ff */
.L_x_10208:
[----:B------:R-:W-:-:S04]  /*4830*/  SHF.R.U32.HI R4, RZ, 0x18, R4 ;  /* 0x00000018ff047819 */ /* 0x000fc80000011604 */
[----:B------:R-:W-:-:S04]  /*4840*/  LOP3.LUT R3, R3, 0x80, R4, 0xf8, !PT ;  /* 0x0000008003037812 */ /* 0x000fc800078ef804 */
[----:B------:R-:W-:-:S07]  /*4850*/  PRMT R0, R3, 0x7610, R0 ;  /* 0x0000761003007816 */ /* 0x000fce0000000000 */
.L_x_10206:
[----:B------:R-:W-:Y:S05]  /*4860*/  BSYNC.RECONVERGENT B0 ;  /* 0x0000000000007941 */ /* 0x000fea0003800200 */
.L_x_10205:
[----:B------:R0:W-:Y:S01]  /*4870*/  STG.E.U8 desc[UR36][R8.64], R0 ;  /* 0x0000000008007986 */ /* 0x0001e2000c101124 */
[----:B------:R-:W-:Y:S05]  /*4880*/  BRA `(.L_x_10182) ;  /* 0x0000000000ac7947 */ /* 0x000fea0003800000 */
.L_x_10198:
[----:B------:R-:W-:-:S13]  /*4890*/  ISETP.NE.AND P0, PT, R0, 0x1c, PT ;  /* 0x0000001c0000780c */ /* 0x000fda0003f05270 */
[----:B------:R-:W-:Y:S05]  /*48a0*/  @!P0 BRA `(.L_x_10209) ;  /* 0x00000000009c8947 */ /* 0x000fea0003800000 */
[----:B------:R-:W-:-:S13]  /*48b0*/  ISETP.NE.AND P0, PT, R0, 0x1d, PT ;  /* 0x0000001d0000780c */ /* 0x000fda0003f05270 */
[----:B------:R-:W-:Y:S05]  /*48c0*/  @!P0 BRA `(.L_x_10210) ;  /* 0x0000000000888947 */ /* 0x000fea0003800000 */
[----:B------:R-:W-:-:S13]  /*48d0*/  ISETP.NE.AND P0, PT, R0, 0x2c, PT ;  /* 0x0000002c0000780c */ /* 0x000fda0003f05270 */
[----:B------:R-:W-:Y:S05]  /*48e0*/  @!P0 BRA `(.L_x_10211) ;  /* 0x0000000000448947 */ /* 0x000fea0003800000 */
.L_x_10181:
[----:B------:R-:W-:Y:S01]  /*48f0*/  MOV R14, 0x0 ;  /* 0x00000000000e7802 */ /* 0x000fe20000000f00 */
[----:B------:R-:W0:Y:S01]  /*4900*/  LDCU.64 UR6, c[0x4][0x178] ;  /* 0x01002f00ff0677ac */ /* 0x000e220008000a00 */
[----:B------:R-:W-:Y:S02]  /*4910*/  IMAD.MOV.U32 R8, RZ, RZ, 0x65 ;  /* 0x00000065ff087424 */ /* 0x000fe400078e00ff */
[----:B------:R-:W-:Y:S01]  /*4920*/  IMAD.MOV.U32 R12, RZ, RZ, 0x1 ;  /* 0x00000001ff0c7424 */ /* 0x000fe200078e00ff */
[----:B------:R-:W4:Y:S01]  /*4930*/  LDCU.64 UR8, c[0x4][0x180] ;  /* 0x01003000ff0877ac */ /* 0x000f220008000a00 */
[----:B------:R-:W1:Y:S01]  /*4940*/  LDC.64 R14, c[0x4][R14] ;  /* 0x010000000e0e7b82 */ /* 0x000e620000000a00 */
[----:B------:R-:W-:Y:S01]  /*4950*/  IMAD.MOV.U32 R13, RZ, RZ, RZ ;  /* 0x000000ffff0d7224 */ /* 0x000fe200078e00ff */
[----:B------:R-:W5:Y:S01]  /*4960*/  LDCU.64 UR4, c[0x4][0x70] ;  /* 0x01000e00ff0477ac */ /* 0x000f620008000a00 */
[----:B0-----:R-:W-:Y:S02]  /*4970*/  IMAD.U32 R4, RZ, RZ, UR6 ;  /* 0x00000006ff047e24 */ /* 0x001fe4000f8e00ff */
[----:B------:R-:W-:-:S02]  /*4980*/  IMAD.U32 R5, RZ, RZ, UR7 ;  /* 0x00000007ff057e24 */ /* 0x000fc4000f8e00ff */
[----:B----4-:R-:W-:Y:S02]  /*4990*/  IMAD.U32 R6, RZ, RZ, UR8 ;  /* 0x00000008ff067e24 */ /* 0x010fe4000f8e00ff */
[----:B------:R-:W-:Y:S02]  /*49a0*/  IMAD.U32 R7, RZ, RZ, UR9 ;  /* 0x00000009ff077e24 */ /* 0x000fe4000f8e00ff */
[----:B-----5:R-:W-:Y:S02]  /*49b0*/  IMAD.U32 R10, RZ, RZ, UR4 ;  /* 0x00000004ff0a7e24 */ /* 0x020fe4000f8e00ff */
[----:B------:R-:W-:-:S07]  /*49c0*/  IMAD.U32 R11, RZ, RZ, UR5 ;  /* 0x00000005ff0b7e24 */ /* 0x000fce000f8e00ff */
[----:B------:R-:W-:-:S07]  /*49d0*/  LEPC R20, `(.L_x_10212) ;  /* 0x000000001014794e */ /* 0x000fce0000000000 */
[----:B-123--:R-:W-:Y:S05]  /*49e0*/  CALL.ABS.NOINC R14 ;  /* 0x000000000e007343 */ /* 0x00efea0003c00000 */
.L_x_10212:
[----:B------:R-:W-:Y:S05]  /*49f0*/  BRA `(.L_x_10182) ;  /* 0x0000000000507947 */ /* 0x000fea0003800000 */
.L_x_10211:
        /* <DEDUP_REMOVED lines=15> */
.L_x_10210:
[----:B------:R-:W0:Y:S02]  /*4af0*/  F2I.U64.TRUNC R4, R5 ;  /* 0x0000000500047311 */ /* 0x000e24000020d800 */
[----:B0-----:R0:W-:Y:S01]  /*4b00*/  STG.E.64 desc[UR36][R8.64], R4 ;  /* 0x0000000408007986 */ /* 0x0011e2000c101b24 */
[----:B------:R-:W-:Y:S05]  /*4b10*/  BRA `(.L_x_10182) ;  /* 0x0000000000087947 */ /* 0x000fea0003800000 */
.L_x_10209:
[----:B------:R-:W0:Y:S02]  /*4b20*/  F2I.U32.TRUNC.NTZ R5, R5 ;  /* 0x0000000500057305 */ /* 0x000e24000020f000 */
[----:B0-----:R0:W-:Y:S02]  /*4b30*/  STG.E desc[UR36][R8.64], R5 ;  /* 0x0000000508007986 */ /* 0x0011e4000c101924 */
.L_x_10182:
[----:B------:R-:W-:-:S13]  /*4b40*/  ISETP.GE.AND P0, PT, R26, R25, PT ;  /* 0x000000191a00720c */ /* 0x000fda0003f06270 */
[----:B------:R-:W-:Y:S05]  /*4b50*/  @P0 BREAK.RELIABLE B6 ;  /* 0x0000000000060942 */ /* 0x000fea0003800100 */
[----:B------:R-:W-:Y:S05]  /*4b60*/  @P0 BRA `(.L_x_10213) ;  /* 0x0000001c00280947 */ /* 0x000fea0003800000 */
[----:B------:R-:W5:Y:S01]  /*4b70*/  LDCU UR4, c[0x0][0x3b8] ;  /* 0x00007700ff0477ac */ /* 0x000f620008000800 */
[----:B0---4-:R-:W0:Y:S01]  /*4b80*/  LDC.64 R8, c[0x0][0x398] ;  /* 0x0000e600ff087b82 */ /* 0x011e220000000a00 */
        /* <DEDUP_REMOVED lines=19> */
.L_x_10217:
[----:B------:R-:W0:Y:S02]  /*4cc0*/  F2I.S64.TRUNC R4, R19 ;  /* 0x0000001300047311 */ /* 0x000e24000020d900 */
[----:B0-----:R0:W-:Y:S01]  /*4cd0*/  STG.E.U8 desc[UR36][R8.64], R4 ;  /* 0x0000000408007986 */ /* 0x0011e2000c101124 */
[----:B------:R-:W-:Y:S05]  /*4ce0*/  BRA `(.L_x_10219) ;  /* 0x0000000c00287947 */ /* 0x000fea0003800000 */
.L_x_10216:
        /* <DEDUP_REMOVED lines=9> */
.L_x_10221:
[----:B------:R-:W0:Y:S02]  /*4d80*/  F2I.TRUNC.NTZ R19, R19 ;  /* 0x0000001300137305 */ /* 0x000e24000020f100 */
[----:B0-----:R0:W-:Y:S01]  /*4d90*/  STG.E desc[UR36][R8.64], R19 ;  /* 0x0000001308007986 */ /* 0x0011e2000c101924 */
[----:B------:R-:W-:Y:S05]  /*4da0*/  BRA `(.L_x_10219) ;  /* 0x0000000800f87947 */ /* 0x000fea0003800000 */
.L_x_10220:
[----:B------:R-:W0:Y:S02]  /*4db0*/  F2I.TRUNC.NTZ R19, R19 ;  /* 0x0000001300137305 */ /* 0x000e24000020f100 */
[----:B0-----:R0:W-:Y:S01]  /*4dc0*/  STG.E.U16 desc[UR36][R8.64], R19 ;  /* 0x0000001308007986 */ /* 0x0011e2000c101524 */
[----:B------:R-:W-:Y:S05]  /*4dd0*/  BRA `(.L_x_10219) ;  /* 0x0000000800ec7947 */ /* 0x000fea0003800000 */
.L_x_10215:
        /* <DEDUP_REMOVED lines=8> */
.L_x_10223:
[----:B------:R-:W-:-:S05]  /*4e60*/  F2FP.F16.F32.PACK_AB R18, RZ, R18 ;  /* 0x00000012ff12723e */ /* 0x000fca00000000ff */
[----:B------:R0:W-:Y:S01]  /*4e70*/  STG.E.U16 desc[UR36][R8.64], R18 ;  /* 0x0000001208007986 */ /* 0x0001e2000c101524 */
[----:B------:R-:W-:Y:S05]  /*4e80*/  BRA `(.L_x_10219) ;  /* 0x0000000800c07947 */ /* 0x000fea0003800000 */
.L_x_10222:
        /* <DEDUP_REMOVED lines=9> */
.L_x_10225:
[----:B------:R-:W-:-:S04]  /*4f20*/  F2FP.F16.F32.PACK_AB R3, RZ, R18 ;  /* 0x00000012ff03723e */ /* 0x000fc800000000ff */
[----:B------:R-:W-:-:S05]  /*4f30*/  PRMT R3, R3, 0x5410, RZ ;  /* 0x0000541003037816 */ /* 0x000fca00000000ff */
[----:B------:R0:W-:Y:S01]  /*4f40*/  STG.E desc[UR36][R8.64], R3 ;  /* 0x0000000308007986 */ /* 0x0001e2000c101924 */
[----:B------:R-:W-:Y:S05]  /*4f50*/  BRA `(.L_x_10219) ;  /* 0x00000008008c7947 */ /* 0x000fea0003800000 */
.L_x_10224:
[----:B------:R-:W-:-:S06]  /*4f60*/  FMUL.FTZ R4, R18, 1 ;  /* 0x3f80000012047820 */ /* 0x000fcc0000410000 */
[----:B------:R-:W0:Y:S02]  /*4f70*/  F2F.F64.F32 R4, R4 ;  /* 0x0000000400047310 */ /* 0x000e240000201800 */
[----:B0-----:R0:W-:Y:S01]  /*4f80*/  STG.E.64 desc[UR36][R8.64], R4 ;  /* 0x0000000408007986 */ /* 0x0011e2000c101b24 */
[----:B------:R-:W-:Y:S05]  /*4f90*/  BRA `(.L_x_10219) ;  /* 0x00000008007c7947 */ /* 0x000fea0003800000 */
.L_x_10214:
        /* <DEDUP_REMOVED lines=13> */
.L_x_10229:
        /* <DEDUP_REMOVED lines=16> */
.L_x_10232:
[----:B------:R-:W-:-:S04]  /*5170*/  SHF.R.U32.HI R18, RZ, 0x18, R18 ;  /* 0x00000018ff127819 */ /* 0x000fc80000011612 */
[----:B------:R-:W-:-:S04]  /*5180*/  LOP3.LUT R3, R3, 0x80, R18, 0xf8, !PT ;  /* 0x0000008003037812 */ /* 0x000fc800078ef812 */
[----:B------:R-:W-:-:S07]  /*5190*/  PRMT R4, R3, 0x7610, R4 ;  /* 0x0000761003047816 */ /* 0x000fce0000000004 */
.L_x_10231:
[----:B------:R-:W-:Y:S05]  /*51a0*/  BSYNC.RECONVERGENT B0 ;  /* 0x0000000000007941 */ /* 0x000fea0003800200 */
.L_x_10230:
[----:B------:R0:W-:Y:S01]  /*51b0*/  STG.E.U8 desc[UR36][R8.64], R4 ;  /* 0x0000000408007986 */ /* 0x0001e2000c101124 */
[----:B------:R-:W-:Y:S05]  /*51c0*/  BRA `(.L_x_10219) ;  /* 0x0000000400f07947 */ /* 0x000fea0003800000 */
.L_x_10228:
        /* <DEDUP_REMOVED lines=16> */
.L_x_10235:
[----:B------:R-:W-:-:S04]  /*52d0*/  SHF.R.U32.HI R18, RZ, 0x18, R18 ;  /* 0x00000018ff127819 */ /* 0x000fc80000011612 */
[----:B------:R-:W-:-:S04]  /*52e0*/  LOP3.LUT R3, R3, 0x80, R18, 0xf8, !PT ;  /* 0x0000008003037812 */ /* 0x000fc800078ef812 */
[----:B------:R-:W-:-:S07]  /*52f0*/  PRMT R4, R3, 0x7610, R4 ;  /* 0x0000761003047816 */ /* 0x000fce0000000004 */
.L_x_10234:
[----:B------:R-:W-:Y:S05]  /*5300*/  BSYNC.RECONVERGENT B0 ;  /* 0x0000000000007941 */ /* 0x000fea0003800200 */
.L_x_10233:
[----:B------:R0:W-:Y:S01]  /*5310*/  STG.E.U8 desc[UR36][R8.64], R4 ;  /* 0x0000000408007986 */ /* 0x0001e2000c101124 */
[----:B------:R-:W-:Y:S05]  /*5320*/  BRA `(.L_x_10219) ;  /* 0x0000000400987947 */ /* 0x000fea0003800000 */
.L_x_10227:
        /* <DEDUP_REMOVED lines=21> */
.L_x_10237:
[----:B------:R-:W0:Y:S02]  /*5480*/  F2I.U64.TRUNC R4, R19 ;  /* 0x0000001300047311 */ /* 0x000e24000020d800 */
[----:B0-----:R0:W-:Y:S01]  /*5490*/  STG.E.64 desc[UR36][R8.64], R4 ;  /* 0x0000000408007986 */ /* 0x0011e2000c101b24 */
[----:B------:R-:W-:Y:S05]  /*54a0*/  BRA `(.L_x_10219) ;  /* 0x0000000400387947 */ /* 0x000fea0003800000 */
.L_x_10236:
[----:B------:R-:W0:Y:S02]  /*54b0*/  F2I.U32.TRUNC.NTZ R19, R19 ;  /* 0x0000001300137305 */ /* 0x000e24000020f000 */
[----:B0-----:R0:W-:Y:S01]  /*54c0*/  STG.E desc[UR36][R8.64], R19 ;  /* 0x0000001308007986 */ /* 0x0011e2000c101924 */
[----:B------:R-:W-:Y:S05]  /*54d0*/  BRA `(.L_x_10219) ;  /* 0x00000004002c7947 */ /* 0x000fea0003800000 */
.L_x_10226:
        /* <DEDUP_REMOVED lines=10> */
.L_x_10239:
[----:B------:R-:W-:Y:S01]  /*5580*/  FMUL.FTZ R4, R18, 1 ;  /* 0x3f80000012047820 */ /* 0x000fe20000410000 */
[----:B------:R-:W-:-:S05]  /*5590*/  CS2R R6, SRZ ;  /* 0x0000000000067805 */ /* 0x000fca000001ff00 */
[----:B------:R-:W0:Y:S02]  /*55a0*/  F2F.F64.F32 R4, R4 ;  /* 0x0000000400047310 */ /* 0x000e240000201800 */
[----:B0-----:R0:W-:Y:S01]  /*55b0*/  STG.E.128 desc[UR36][R8.64], R4 ;  /* 0x0000000408007986 */ /* 0x0011e2000c101d24 */
[----:B------:R-:W-:Y:S05]  /*55c0*/  BRA `(.L_x_10219) ;  /* 0x0000000000f07947 */ /* 0x000fea0003800000 */
.L_x_10238:
[----:B------:R-:W-:-:S13]  /*55d0*/  ISETP.NE.AND P0, PT, R0, 0xf, PT ;  /* 0x0000000f0000780c */ /* 0x000fda0003f05270 */
[----:B------:R-:W-:Y:S05]  /*55e0*/  @!P0 BRA `(.L_x_10240) ;  /* 0x0000000000e08947 */ /* 0x000fea0003800000 */
[----:B------:R-:W-:-:S13]  /*55f0*/  ISETP.NE.AND P0, PT, R0, 0x17, PT ;  /* 0x000000170000780c */ /* 0x000fda0003f05270 */
[----:B------:R-:W-:Y:S05]  /*5600*/  @!P0 BRA `(.L_x_10241) ;  /* 0x00000000008c8947 */ /* 0x000fea0003800000 */
[----:B------:R-:W-:-:S13]  /*5610*/  ISETP.NE.AND P0, PT, R0, 0x18, PT ;  /* 0x000000180000780c */ /* 0x000fda0003f05270 */
[----:B------:R-:W-:Y:S05]  /*5620*/  @!P0 BRA `(.L_x_10242) ;  /* 0x0000000000448947 */ /* 0x000fea0003800000 */
.L_x_10218:
        /* <DEDUP_REMOVED lines=16> */
.L_x_10243:
[----:B------:R-:W-:Y:S05]  /*5730*/  BRA `(.L_x_10219) ;  /* 0x0000000000947947 */ /* 0x000fea0003800000 */
.L_x_10242:
        /* <DEDUP_REMOVED lines=12> */
.L_x_10245:
[----:B------:R-:W-:Y:S05]  /*5800*/  BSYNC.RECONVERGENT B0 ;  /* 0x0000000000007941 */ /* 0x000fea0003800200 */
.L_x_10244:
[----:B------:R-:W-:-:S05]  /*5810*/  LOP3.LUT R3, R0, 0x80, R5, 0xf8, !PT ;  /* 0x0000008000037812 */ /* 0x000fca00078ef805 */
[----:B------:R0:W-:Y:S01]  /*5820*/  STG.E.U8 desc[UR36][R8.64], R3 ;  /* 0x0000000308007986 */ /* 0x0001e2000c101124 */
[----:B------:R-:W-:Y:S05]  /*5830*/  BRA `(.L_x_10219) ;  /* 0x0000000000547947 */ /* 0x000fea0003800000 */
.L_x_10241:
        /* <DEDUP_REMOVED lines=11> */
.L_x_10247:
[----:B------:R-:W-:Y:S01]  /*58f0*/  IMAD.MOV.U32 R0, RZ, RZ, 0x7f ;  /* 0x0000007fff007424 */ /* 0x000fe200078e00ff */
[----:B------:R-:W-:-:S04]  /*5900*/  ISETP.GT.U32.AND P0, PT, R4, 0x7f800000, PT ;  /* 0x7f8000000400780c */ /* 0x000fc80003f04070 */
[----:B------:R-:W-:-:S09]  /*5910*/  SEL R0, R0, 0x7c, P0 ;  /* 0x0000007c00007807 */ /* 0x000fd20000000000 */
.L_x_10248:
[----:B------:R-:W-:Y:S05]  /*5920*/  BSYNC.RECONVERGENT B0 ;  /* 0x0000000000007941 */ /* 0x000fea0003800200 */
.L_x_10246:
[----:B------:R-:W-:-:S04]  /*5930*/  SHF.R.U32.HI R3, RZ, 0x18, R18 ;  /* 0x00000018ff037819 */ /* 0x000fc80000011612 */
[----:B------:R-:W-:-:S05]  /*5940*/  LOP3.LUT R3, R0, 0x80, R3, 0xf8, !PT ;  /* 0x0000008000037812 */ /* 0x000fca00078ef803 */
[----:B------:R0:W-:Y:S01]  /*5950*/  STG.E.U8 desc[UR36][R8.64], R3 ;  /* 0x0000000308007986 */ /* 0x0001e2000c101124 */
[----:B------:R-:W-:Y:S05]  /*5960*/  BRA `(.L_x_10219) ;  /* 0x0000000000087947 */ /* 0x000fea0003800000 */
.L_x_10240:
[----:B------:R-:W-:-:S05]  /*5970*/  F2FP.BF16.F32.PACK_AB R18, RZ, R18 ;  /* 0x00000012ff12723e */ /* 0x000fca00000010ff */
[----:B------:R0:W-:Y:S02]  /*5980*/  STG.E.U16 desc[UR36][R8.64], R18 ;  /* 0x0000001208007986 */ /* 0x0001e4000c101524 */
.L_x_10219:
[----:B------:R-:W-:-:S07]  /*5990*/  VIADD R26, R26, 0x80 ;  /* 0x000000801a1a7836 */ /* 0x000fce0000000000 */
.L_x_10176:
[----:B------:R-:W-:-:S13]  /*59a0*/  ISETP.GE.AND P0, PT, R26, R25, PT ;  /* 0x000000191a00720c */ /* 0x000fda0003f06270 */
[----:B------:R-:W-:Y:S05]  /*59b0*/  @P0 BREAK.RELIABLE B6 ;  /* 0x0000000000060942 */ /* 0x000fea0003800100 */
[----:B------:R-:W-:Y:S05]  /*59c0*/  @P0 BRA `(.L_x_10213) ;  /* 0x0000000c00900947 */ /* 0x000fea0003800000 */
[----:B------:R-:W-:Y:S05]  /*59d0*/  BSYNC.RELIABLE B6 ;  /* 0x0000000000067941 */ /* 0x000fea0003800100 */
.L_x_10175:
        /* <DEDUP_REMOVED lines=18> */
[----:B-1----:R-:W0:Y:S02]  /*5b00*/  F2I.TRUNC.NTZ R23, R23 ;  /* 0x0000001700177305 */ /* 0x002e24000020f100 */
[----:B0-----:R0:W-:Y:S01]  /*5b10*/  STG.E.U8 desc[UR36][R8.64], R23 ;  /* 0x0000001708007986 */ /* 0x0011e2000c101124 */
[----:B------:R-:W-:Y:S05]  /*5b20*/  BRA `(.L_x_10254) ;  /* 0x0000000c00347947 */ /* 0x000fea0003800000 */
.L_x_10252:
[----:B------:R-:W0:Y:S02]  /*5b30*/  F2I.S64.TRUNC R4, R23 ;  /* 0x0000001700047311 */ /* 0x000e24000020d900 */
[----:B0-----:R0:W-:Y:S01]  /*5b40*/  STG.E.U8 desc[UR36][R8.64], R4 ;  /* 0x0000000408007986 */ /* 0x0011e2000c101124 */
[----:B------:R-:W-:Y:S05]  /*5b50*/  BRA `(.L_x_10254) ;  /* 0x0000000c00287947 */ /* 0x000fea0003800000 */
.L_x_10251:
        /* <DEDUP_REMOVED lines=9> */
.L_x_10256:
[----:B-1----:R-:W0:Y:S02]  /*5bf0*/  F2I.TRUNC.NTZ R23, R23 ;  /* 0x0000001700177305 */ /* 0x002e24000020f100 */
[----:B0-----:R0:W-:Y:S01]  /*5c00*/  STG.E desc[UR36][R8.64], R23 ;  /* 0x0000001708007986 */ /* 0x0011e2000c101924 */
[----:B------:R-:W-:Y:S05]  /*5c10*/  BRA `(.L_x_10254) ;  /* 0x0000000800f87947 */ /* 0x000fea0003800000 */
.L_x_10255:
[----:B-1----:R-:W0:Y:S02]  /*5c20*/  F2I.TRUNC.NTZ R23, R23 ;  /* 0x0000001700177305 */ /* 0x002e24000020f100 */
[----:B0-----:R0:W-:Y:S01]  /*5c30*/  STG.E.U16 desc[UR36][R8.64], R23 ;  /* 0x0000001708007986 */ /* 0x0011e2000c101524 */
[----:B------:R-:W-:Y:S05]  /*5c40*/  BRA `(.L_x_10254) ;  /* 0x0000000800ec7947 */ /* 0x000fea0003800000 */
.L_x_10250:
[----:B------:R-:W-:-:S13]  /*5c50*/  ISETP.GT.AND P0, PT, R0, 0x6, PT ;  /* 0x000000060000780c */ /* 0x000fda0003f04270 */
[----:B------:R-:W-:Y:S05]  /*5c60*/  @P0 BRA `(.L_x_10257) ;  /* 0x0000000000240947 */ /* 0x000fea0003800000 */
[----:B------:R-:W-:-:S13]  /*5c70*/  ISETP.NE.AND P0, PT, R0, 0x5, PT ;  /* 0x000000050000780c */ /* 0x000fda0003f05270 */
[----:B------:R-:W-:Y:S05]  /*5c80*/  @!P0 BRA `(.L_x_10258) ;  /* 0x0000000000108947 */ /* 0x000fea0003800000 */
[----:B------:R-:W-:-:S13]  /*5c90*/  ISETP.NE.AND P0, PT, R0, 0x6, PT ;  /* 0x000000060000780c */ /* 0x000fda0003f05270 */
[----:B------:R-:W-:Y:S05]  /*5ca0*/  @P0 BRA `(.L_x_10253) ;  /* 0x0000000400fc0947 */ /* 0x000fea0003800000 */
[----:B--2---:R0:W-:Y:S01]  /*5cb0*/  STG.E desc[UR36][R8.64], R22 ;  /* 0x0000001608007986 */ /* 0x0041e2000c101924 */
[----:B------:R-:W-:Y:S05]  /*5cc0*/  BRA `(.L_x_10254) ;  /* 0x0000000800cc7947 */ /* 0x000fea0003800000 */
.L_x_10258:
[----:B--2---:R-:W-:-:S05]  /*5cd0*/  F2FP.F16.F32.PACK_AB R22, RZ, R22 ;  /* 0x00000016ff16723e */ /* 0x004fca00000000ff */
[----:B------:R0:W-:Y:S01]  /*5ce0*/  STG.E.U16 desc[UR36][R8.64], R22 ;  /* 0x0000001608007986 */ /* 0x0001e2000c101524 */
[----:B------:R-:W-:Y:S05]  /*5cf0*/  BRA `(.L_x_10254) ;  /* 0x0000000800c07947 */ /* 0x000fea0003800000 */
.L_x_10257:
[----:B------:R-:W-:-:S13]  /*5d00*/  ISETP.NE.AND P0, PT, R0, 0x7, PT ;  /* 0x000000070000780c */ /* 0x000fda0003f05270 */
[----:B------:R-:W-:Y:S05]  /*5d10*/  @!P0 BRA `(.L_x_10259) ;  /* 0x00000000002c8947 */ /* 0x000fea0003800000 */
[----:B------:R-:W-:-:S13]  /*5d20*/  ISETP.NE.AND P0, PT, R0, 0x8, PT ;  /* 0x000000080000780c */ /* 0x000fda0003f05270 */
[----:B------:R-:W-:Y:S05]  /*5d30*/  @!P0 BRA `(.L_x_10260) ;  /* 0x0000000000148947 */ /* 0x000fea0003800000 */
[----:B------:R-:W-:-:S13]  /*5d40*/  ISETP.NE.AND P0, PT, R0, 0x9, PT ;  /* 0x000000090000780c */ /* 0x000fda0003f05270 */
[----:B------:R-:W-:Y:S05]  /*5d50*/  @P0 BRA `(.L_x_10253) ;  /* 0x0000000400d00947 */ /* 0x000fea0003800000 */
[----:B-1----:R-:W-:-:S05]  /*5d60*/  IMAD.MOV.U32 R23, RZ, RZ, RZ ;  /* 0x000000ffff177224 */ /* 0x002fca00078e00ff */
[----:B--2---:R0:W-:Y:S01]  /*5d70*/  STG.E.64 desc[UR36][R8.64], R22 ;  /* 0x0000001608007986 */ /* 0x0041e2000c101b24 */
[----:B------:R-:W-:Y:S05]  /*5d80*/  BRA `(.L_x_10254) ;  /* 0x00000008009c7947 */ /* 0x000fea0003800000 */
.L_x_10260:
[----:B--2---:R-:W-:-:S04]  /*5d90*/  F2FP.F16.F32.PACK_AB R3, RZ, R22 ;  /* 0x00000016ff03723e */ /* 0x004fc800000000ff */
[----:B------:R-:W-:-:S05]  /*5da0*/  PRMT R3, R3, 0x5410, RZ ;  /* 0x0000541003037816 */ /* 0x000fca00000000ff */
[----:B------:R0:W-:Y:S01]  /*5db0*/  STG.E desc[UR36][R8.64], R3 ;  /* 0x0000000308007986 */ /* 0x0001e2000c101924 */
[----:B------:R-:W-:Y:S05]  /*5dc0*/  BRA `(.L_x_10254) ;  /* 0x00000008008c7947 */ /* 0x000fea0003800000 */
.L_x_10259:
[----:B--2---:R-:W-:-:S06]  /*5dd0*/  FMUL.FTZ R4, R22, 1 ;  /* 0x3f80000016047820 */ /* 0x004fcc0000410000 */
[----:B------:R-:W0:Y:S02]  /*5de0*/  F2F.F64.F32 R4, R4 ;  /* 0x0000000400047310 */ /* 0x000e240000201800 */
[----:B0-----:R0:W-:Y:S01]  /*5df0*/  STG.E.64 desc[UR36][R8.64], R4 ;  /* 0x0000000408007986 */ /* 0x0011e2000c101b24 */
[----:B------:R-:W-:Y:S05]  /*5e00*/  BRA `(.L_x_10254) ;  /* 0x00000008007c7947 */ /* 0x000fea0003800000 */
.L_x_10249:
        /* <DEDUP_REMOVED lines=10> */
[----:B-1----:R-:W0:Y:S02]  /*5eb0*/  F2I.U32.TRUNC.NTZ R23, R23 ;  /* 0x0000001700177305 */ /* 0x002e24000020f000 */
[----:B0-----:R0:W-:Y:S01]  /*5ec0*/  STG.E.U16 desc[UR36][R8.64], R23 ;  /* 0x0000001708007986 */ /* 0x0011e2000c101524 */
[----:B------:R-:W-:Y:S05]  /*5ed0*/  BRA `(.L_x_10254) ;  /* 0x0000000800487947 */ /* 0x000fea0003800000 */
.L_x_10264:
        /* <DEDUP_REMOVED lines=16> */
.L_x_10267:
[----:B------:R-:W-:-:S04]  /*5fe0*/  SHF.R.U32.HI R22, RZ, 0x18, R22 ;  /* 0x00000018ff167819 */ /* 0x000fc80000011616 */
[----:B------:R-:W-:-:S04]  /*5ff0*/  LOP3.LUT R3, R3, 0x80, R22, 0xf8, !PT ;  /* 0x0000008003037812 */ /* 0x000fc800078ef816 */
[----:B------:R-:W-:-:S07]  /*6000*/  PRMT R4, R3, 0x7610, R4 ;  /* 0x0000761003047816 */ /* 0x000fce0000000004 */
.L_x_10266:
[----:B------:R-:W-:Y:S05]  /*6010*/  BSYNC.RECONVERGENT B0 ;  /* 0x0000000000007941 */ /* 0x000fea0003800200 */
.L_x_10265:
[----:B------:R0:W-:Y:S01]  /*6020*/  STG.E.U8 desc[UR36][R8.64], R4 ;  /* 0x0000000408007986 */ /* 0x0001e2000c101124 */
[----:B------:R-:W-:Y:S05]  /*6030*/  BRA `(.L_x_10254) ;  /* 0x0000000400f07947 */ /* 0x000fea0003800000 */
.L_x_10263:
        /* <DEDUP_REMOVED lines=16> */
.L_x_10270:
[----:B------:R-:W-:-:S04]  /*6140*/  SHF.R.U32.HI R22, RZ, 0x18, R22 ;  /* 0x00000018ff167819 */ /* 0x000fc80000011616 */
[----:B------:R-:W-:-:S04]  /*6150*/  LOP3.LUT R3, R3, 0x80, R22, 0xf8, !PT ;  /* 0x0000008003037812 */ /* 0x000fc800078ef816 */
[----:B------:R-:W-:-:S07]  /*6160*/  PRMT R4, R3, 0x7610, R4 ;  /* 0x0000761003047816 */ /* 0x000fce0000000004 */
.L_x_10269:
[----:B------:R-:W-:Y:S05]  /*6170*/  BSYNC.RECONVERGENT B0 ;  /* 0x0000000000007941 */ /* 0x000fea0003800200 */
.L_x_10268:
[----:B------:R0:W-:Y:S01]  /*6180*/  STG.E.U8 desc[UR36][R8.64], R4 ;  /* 0x0000000408007986 */ /* 0x0001e2000c101124 */
[----:B------:R-:W-:Y:S05]  /*6190*/  BRA `(.L_x_10254) ;  /* 0x0000000400987947 */ /* 0x000fea0003800000 */
.L_x_10262:
        /* <DEDUP_REMOVED lines=21> */
.L_x_10272:
[----:B------:R-:W0:Y:S02]  /*62f0*/  F2I.U64.TRUNC R4, R23 ;  /* 0x0000001700047311 */ /* 0x000e24000020d800 */
[----:B0-----:R0:W-:Y:S01]  /*6300*/  STG.E.64 desc[UR36][R8.64], R4 ;  /* 0x0000000408007986 */ /* 0x0011e2000c101b24 */
[----:B------:R-:W-:Y:S05]  /*6310*/  BRA `(.L_x_10254) ;  /* 0x0000000400387947 */ /* 0x000fea0003800000 */
.L_x_10271:
[----:B-1----:R-:W0:Y:S02]  /*6320*/  F2I.U32.TRUNC.NTZ R23, R23 ;  /* 0x0000001700177305 */ /* 0x002e24000020f000 */
[----:B0-----:R0:W-:Y:S01]  /*6330*/  STG.E desc[UR36][R8.64], R23 ;  /* 0x0000001708007986 */ /* 0x0011e2000c101924 */
[----:B------:R-:W-:Y:S05]  /*6340*/  BRA `(.L_x_10254) ;  /* 0x00000004002c7947 */ /* 0x000fea0003800000 */
.L_x_10261:
        /* <DEDUP_REMOVED lines=8> */
[----:B------:R0:W-:Y:S01]  /*63d0*/  STG.E.U8 desc[UR36][R8.64], R3 ;  /* 0x0000000308007986 */ /* 0x0001e2000c101124 */
[----:B------:R-:W-:Y:S05]  /*63e0*/  BRA `(.L_x_10254) ;  /* 0x0000000400047947 */ /* 0x000fea0003800000 */
.L_x_10274:
[----:B--2---:R-:W-:Y:S01]  /*63f0*/  FMUL.FTZ R4, R22, 1 ;  /* 0x3f80000016047820 */ /* 0x004fe20000410000 */
[----:B------:R-:W-:-:S05]  /*6400*/  CS2R R6, SRZ ;  /* 0x0000000000067805 */ /* 0x000fca000001ff00 */
[----:B------:R-:W0:Y:S02]  /*6410*/  F2F.F64.F32 R4, R4 ;  /* 0x0000000400047310 */ /* 0x000e240000201800 */
[----:B0-----:R0:W-:Y:S01]  /*6420*/  STG.E.128 desc[UR36][R8.64], R4 ;  /* 0x0000000408007986 */ /* 0x0011e2000c101d24 */
[----:B------:R-:W-:Y:S05]  /*6430*/  BRA `(.L_x_10254) ;  /* 0x0000000000f07947 */ /* 0x000fea0003800000 */
.L_x_10273:
[----:B------:R-:W-:-:S13]  /*6440*/  ISETP.NE.AND P0, PT, R0, 0xf, PT ;  /* 0x0000000f0000780c */ /* 0x000fda0003f05270 */
[----:B------:R-:W-:Y:S05]  /*6450*/  @!P0 BRA `(.L_x_10275) ;  /* 0x0000000000e08947 */ /* 0x000fea0003800000 */
[----:B------:R-:W-:-:S13]  /*6460*/  ISETP.NE.AND P0, PT, R0, 0x17, PT ;  /* 0x000000170000780c */ /* 0x000fda0003f05270 */
[----:B------:R-:W-:Y:S05]  /*6470*/  @!P0 BRA `(.L_x_10276) ;  /* 0x00000000008c8947 */ /* 0x000fea0003800000 */
[----:B------:R-:W-:-:S13]  /*6480*/  ISETP.NE.AND P0, PT, R0, 0x18, PT ;  /* 0x000000180000780c */ /* 0x000fda0003f05270 */
[----:B------:R-:W-:Y:S05]  /*6490*/  @!P0 BRA `(.L_x_10277) ;  /* 0x0000000000448947 */ /* 0x000fea0003800000 */
.L_x_10253:
        /* <DEDUP_REMOVED lines=16> */
.L_x_10278:
[----:B------:R-:W-:Y:S05]  /*65a0*/  BRA `(.L_x_10254) ;  /* 0x0000000000947947 */ /* 0x000fea0003800000 */
.L_x_10277:
        /* <DEDUP_REMOVED lines=12> */
.L_x_10280:
[----:B------:R-:W-:Y:S05]  /*6670*/  BSYNC.RECONVERGENT B0 ;  /* 0x0000000000007941 */ /* 0x000fea0003800200 */
.L_x_10279:
[----:B------:R-:W-:-:S05]  /*6680*/  LOP3.LUT R3, R0, 0x80, R5, 0xf8, !PT ;  /* 0x0000008000037812 */ /* 0x000fca00078ef805 */
[----:B------:R2:W-:Y:S01]  /*6690*/  STG.E.U8 desc[UR36][R8.64], R3 ;  /* 0x0000000308007986 */ /* 0x0005e2000c101124 */
[----:B------:R-:W-:Y:S05]  /*66a0*/  BRA `(.L_x_10254) ;  /* 0x0000000000547947 */ /* 0x000fea0003800000 */
.L_x_10276:
        /* <DEDUP_REMOVED lines=11> */
.L_x_10282:
[----:B------:R-:W-:Y:S01]  /*6760*/  IMAD.MOV.U32 R0, RZ, RZ, 0x7f ;  /* 0x0000007fff007424 */ /* 0x000fe200078e00ff */
[----:B------:R-:W-:-:S04]  /*6770*/  ISETP.GT.U32.AND P0, PT, R4, 0x7f800000, PT ;  /* 0x7f8000000400780c */ /* 0x000fc80003f04070 */
[----:B------:R-:W-:-:S09]  /*6780*/  SEL R0, R0, 0x7c, P0 ;  /* 0x0000007c00007807 */ /* 0x000fd20000000000 */
.L_x_10283:
[----:B------:R-:W-:Y:S05]  /*6790*/  BSYNC.RECONVERGENT B0 ;  /* 0x0000000000007941 */ /* 0x000fea0003800200 */
.L_x_10281:
[----:B------:R-:W-:-:S04]  /*67a0*/  SHF.R.U32.HI R3, RZ, 0x18, R22 ;  /* 0x00000018ff037819 */ /* 0x000fc80000011616 */
[----:B------:R-:W-:-:S05]  /*67b0*/  LOP3.LUT R3, R0, 0x80, R3, 0xf8, !PT ;  /* 0x0000008000037812 */ /* 0x000fca00078ef803 */
[----:B------:R4:W-:Y:S01]  /*67c0*/  STG.E.U8 desc[UR36][R8.64], R3 ;  /* 0x0000000308007986 */ /* 0x0009e2000c101124 */
[----:B------:R-:W-:Y:S05]  /*67d0*/  BRA `(.L_x_10254) ;  /* 0x0000000000087947 */ /* 0x000fea0003800000 */
.L_x_10275:
[----:B--2---:R-:W-:-:S05]  /*67e0*/  F2FP.BF16.F32.PACK_AB R22, RZ, R22 ;  /* 0x00000016ff16723e */ /* 0x004fca00000010ff */
[----:B------:R0:W-:Y:S02]  /*67f0*/  STG.E.U16 desc[UR36][R8.64], R22 ;  /* 0x0000001608007986 */ /* 0x0001e4000c101524 */
.L_x_10254:
[----:B------:R-:W-:-:S07]  /*6800*/  VIADD R26, R26, 0x80 ;  /* 0x000000801a1a7836 */ /* 0x000fce0000000000 */
.L_x_10213:
[----:B------:R-:W-:Y:S05]  /*6810*/  BSYNC.RECONVERGENT B7 ;  /* 0x0000000000077941 */ /* 0x000fea0003800200 */
.L_x_10174:
[----:B------:R-:W-:-:S13]  /*6820*/  ISETP.GE.AND P0, PT, R26, R25, PT ;  /* 0x000000191a00720c */ /* 0x000fda0003f06270 */
[----:B------:R-:W-:Y:S05]  /*6830*/  @P0 EXIT ;  /* 0x000000000000094d */ /* 0x000fea0003800000 */
[----:B0-----:R-:W0:Y:S01]  /*6840*/  LDC.64 R4, c[0x0][0x398] ;  /* 0x0000e600ff047b82 */ /* 0x001e220000000a00 */
[----:B------:R-:W5:Y:S01]  /*6850*/  LDCU UR4, c[0x0][0x3b8] ;  /* 0x00007700ff0477ac */ /* 0x000f620008000800 */
[----:B----4-:R-:W-:Y:S01]  /*6860*/  PRMT R0, R2, 0x9910, RZ ;  /* 0x0000991002007816 */ /* 0x010fe200000000ff */
[----:B------:R-:W-:-:S03]  /*6870*/  IMAD R17, R17, 0x200, R26 ;  /* 0x0000020011117824 */ /* 0x000fc600078e021a */
[----:B------:R-:W-:Y:S01]  /*6880*/  ISETP.GT.AND P1, PT, R0, 0x9, PT ;  /* 0x000000090000780c */ /* 0x000fe20003f24270 */
[----:B-----5:R-:W-:-:S05]  /*6890*/  IMAD R17, R17, UR4, RZ ;  /* 0x0000000411117c24 */ /* 0x020fca000f8e02ff */
        /* <DEDUP_REMOVED lines=11> */
[----:B--2---:R-:W0:Y:S02]  /*6950*/  F2I.TRUNC.NTZ R3, R16 ;  /* 0x0000001000037305 */ /* 0x004e24000020f100 */
[----:B0-----:R-:W-:Y:S01]  /*6960*/  STG.E.U8 desc[UR36][R4.64], R3 ;  /* 0x0000000304007986 */ /* 0x001fe2000c101124 */
[----:B------:R-:W-:Y:S05]  /*6970*/  EXIT ;  /* 0x000000000000794d */ /* 0x000fea0003800000 */
.L_x_10287:
[----:B-1----:R-:W2:Y:S02]  /*6980*/  F2I.S64.TRUNC R16, R16 ;  /* 0x0000001000107311 */ /* 0x002ea4000020d900 */
[----:B--2---:R-:W-:-:S05]  /*6990*/  IMAD.MOV.U32 R3, RZ, RZ, R16 ;  /* 0x000000ffff037224 */ /* 0x004fca00078e0010 */
[----:B------:R-:W-:Y:S01]  /*69a0*/  STG.E.U8 desc[UR36][R4.64], R3 ;  /* 0x0000000304007986 */ /* 0x000fe2000c101124 */
[----:B------:R-:W-:Y:S05]  /*69b0*/  EXIT ;  /* 0x000000000000794d */ /* 0x000fea0003800000 */
.L_x_10286:
[----:B------:R-:W-:-:S13]  /*69c0*/  ISETP.NE.AND P0, PT, R0, 0x2, PT ;  /* 0x000000020000780c */ /* 0x000fda0003f05270 */
[----:B------:R-:W-:Y:S05]  /*69d0*/  @!P0 BRA `(.L_x_10289) ;  /* 0x0000000000288947 */ /* 0x000fea0003800000 */
[----:B------:R-:W-:-:S13]  /*69e0*/  ISETP.NE.AND P0, PT, R0, 0x3, PT ;  /* 0x000000030000780c */ /* 0x000fda0003f05270 */
[----:B------:R-:W-:Y:S05]  /*69f0*/  @!P0 BRA `(.L_x_10290) ;  /* 0x0000000000148947 */ /* 0x000fea0003800000 */
[----:B------:R-:W-:-:S13]  /*6a00*/  ISETP.NE.AND P0, PT, R0, 0x4, PT ;  /* 0x000000040000780c */ /* 0x000fda0003f05270 */
[----:B------:R-:W-:Y:S05]  /*6a10*/  @P0 BRA `(.L_x_10288) ;  /* 0x0000000800380947 */ /* 0x000fea0003800000 */
[----:B-1----:R-:W0:Y:S02]  /*6a20*/  F2I.S64.TRUNC R16, R16 ;  /* 0x0000001000107311 */ /* 0x002e24000020d900 */
[----:B0-----:R-:W-:Y:S01]  /*6a30*/  STG.E.64 desc[UR36][R4.64], R16 ;  /* 0x0000001004007986 */ /* 0x001fe2000c101b24 */
[----:B------:R-:W-:Y:S05]  /*6a40*/  EXIT ;  /* 0x000000000000794d */ /* 0x000fea0003800000 */
.L_x_10290:
[----:B--2---:R-:W0:Y:S02]  /*6a50*/  F2I.TRUNC.NTZ R3, R16 ;  /* 0x0000001000037305 */ /* 0x004e24000020f100 */
[----:B0-----:R-:W-:Y:S01]  /*6a60*/  STG.E desc[UR36][R4.64], R3 ;  /* 0x0000000304007986 */ /* 0x001fe2000c101924 */
[----:B------:R-:W-:Y:S05]  /*6a70*/  EXIT ;  /* 0x000000000000794d */ /* 0x000fea0003800000 */
.L_x_10289:
[----:B--2---:R-:W0:Y:S02]  /*6a80*/  F2I.TRUNC.NTZ R3, R16 ;  /* 0x0000001000037305 */ /* 0x004e24000020f100 */
[----:B0-----:R-:W-:Y:S01]  /*6a90*/  STG.E.U16 desc[UR36][R4.64], R3 ;  /* 0x0000000304007986 */ /* 0x001fe2000c101524 */
[----:B------:R-:W-:Y:S05]  /*6aa0*/  EXIT ;  /* 0x000000000000794d */ /* 0x000fea0003800000 */
.L_x_10285:
        /* <DEDUP_REMOVED lines=8> */
.L_x_10292:
[----:B---3--:R-:W-:-:S05]  /*6b30*/  F2FP.F16.F32.PACK_AB R24, RZ, R24 ;  /* 0x00000018ff18723e */ /* 0x008fca00000000ff */
[----:B------:R-:W-:Y:S01]  /*6b40*/  STG.E.U16 desc[UR36][R4.64], R24 ;  /* 0x0000001804007986 */ /* 0x000fe2000c101524 */
[----:B------:R-:W-:Y:S05]  /*6b50*/  EXIT ;  /* 0x000000000000794d */ /* 0x000fea0003800000 */
.L_x_10291:
        /* <DEDUP_REMOVED lines=9> */
.L_x_10294:
[----:B--23--:R-:W-:-:S04]  /*6bf0*/  F2FP.F16.F32.PACK_AB R3, RZ, R24 ;  /* 0x00000018ff03723e */ /* 0x00cfc800000000ff */
[----:B------:R-:W-:-:S05]  /*6c00*/  PRMT R3, R3, 0x5410, RZ ;  /* 0x0000541003037816 */ /* 0x000fca00000000ff */
[----:B------:R-:W-:Y:S01]  /*6c10*/  STG.E desc[UR36][R4.64], R3 ;  /* 0x0000000304007986 */ /* 0x000fe2000c101924 */
[----:B------:R-:W-:Y:S05]  /*6c20*/  EXIT ;  /* 0x000000000000794d */ /* 0x000fea0003800000 */
.L_x_10293:
[----:B---3--:R-:W-:-:S06]  /*6c30*/  FMUL.FTZ R2, R24, 1 ;  /* 0x3f80000018027820 */ /* 0x008fcc0000410000 */
[----:B--2---:R-:W0:Y:S02]  /*6c40*/  F2F.F64.F32 R2, R2 ;  /* 0x0000000200027310 */ /* 0x004e240000201800 */
[----:B0-----:R-:W-:Y:S01]  /*6c50*/  STG.E.64 desc[UR36][R4.64], R2 ;  /* 0x0000000204007986 */ /* 0x001fe2000c101b24 */
[----:B------:R-:W-:Y:S05]  /*6c60*/  EXIT ;  /* 0x000000000000794d */ /* 0x000fea0003800000 */
.L_x_10284:
        /* <DEDUP_REMOVED lines=10> */
[----:B--2---:R-:W0:Y:S02]  /*6d10*/  F2I.U32.TRUNC.NTZ R3, R16 ;  /* 0x0000001000037305 */ /* 0x004e24000020f000 */
[----:B0-----:R-:W-:Y:S01]  /*6d20*/  STG.E.U16 desc[UR36][R4.64], R3 ;  /* 0x0000000304007986 */ /* 0x001fe2000c101524 */
[----:B------:R-:W-:Y:S05]  /*6d30*/  EXIT ;  /* 0x000000000000794d */ /* 0x000fea0003800000 */
.L_x_10298:
[----:B---3--:R-:W-:Y:S01]  /*6d40*/  LOP3.LUT R6, R24, 0x7fffffff, RZ, 0xc0, !PT ;  /* 0x7fffffff18067812 */ /* 0x008fe200078ec0ff */
[----:B------:R-:W-:Y:S01]  /*6d50*/  BSSY.RECONVERGENT B0, `(.L_x_10299) ;  /* 0x0000012000007945 */ /* 0x000fe20003800200 */
[----:B------:R-:W-:Y:S02]  /*6d60*/  IMAD.MOV.U32 R2, RZ, RZ, 0x80 ;  /* 0x00000080ff027424 */ /* 0x000fe400078e00ff */
[----:B------:R-:W-:-:S13]  /*6d70*/  ISETP.GT.U32.AND P0, PT, R6, 0x437fffff, PT ;  /* 0x437fffff0600780c */ /* 0x000fda0003f04070 */
[----:B------:R-:W-:Y:S05]  /*6d80*/  @P0 BRA `(.L_x_10300) ;  /* 0x0000000000380947 */ /* 0x000fea0003800000 */
[----:B------:R-:W-:-:S13]  /*6d90*/  ISETP.GE.U32.AND P0, PT, R6, 0x3c000000, PT ;  /* 0x3c0000000600780c */ /* 0x000fda0003f06070 */
[----:B------:R-:W-:-:S04]  /*6da0*/  @P0 SHF.R.U32.HI R0, RZ, 0x14, R24 ;  /* 0x00000014ff000819 */ /* 0x000fc80000011618 */
[----:B--2---:R-:W-:-:S04]  /*6db0*/  @P0 LOP3.LUT R3, R0, 0x1, RZ, 0xc0, !PT ;  /* 0x0000000100030812 */ /* 0x004fc800078ec0ff */
        /* <DEDUP_REMOVED lines=8> */
.L_x_10301:
[----:B------:R-:W-:-:S04]  /*6e40*/  SHF.R.U32.HI R24, RZ, 0x18, R24 ;  /* 0x00000018ff187819 */ /* 0x000fc80000011618 */
[----:B------:R-:W-:-:S04]  /*6e50*/  LOP3.LUT R3, R3, 0x80, R24, 0xf8, !PT ;  /* 0x0000008003037812 */ /* 0x000fc800078ef818 */
[----:B------:R-:W-:-:S07]  /*6e60*/  PRMT R2, R3, 0x7610, R2 ;  /* 0x0000761003027816 */ /* 0x000fce0000000002 */
.L_x_10300:
[----:B------:R-:W-:Y:S05]  /*6e70*/  BSYNC.RECONVERGENT B0 ;  /* 0x0000000000007941 */ /* 0x000fea0003800200 */
.L_x_10299:
[----:B------:R-:W-:Y:S01]  /*6e80*/  STG.E.U8 desc[UR36][R4.64], R2 ;  /* 0x0000000204007986 */ /* 0x000fe2000c101124 */
[----:B------:R-:W-:Y:S05]  /*6e90*/  EXIT ;  /* 0x000000000000794d */ /* 0x000fea0003800000 */
.L_x_10297:
        /* <DEDUP_REMOVED lines=16> */
.L_x_10304:
[----:B------:R-:W-:-:S04]  /*6fa0*/  SHF.R.U32.HI R24, RZ, 0x18, R24 ;  /* 0x00000018ff187819 */ /* 0x000fc80000011618 */
[----:B------:R-:W-:-:S04]  /*6fb0*/  LOP3.LUT R3, R3, 0x80, R24, 0xf8, !PT ;  /* 0x0000008003037812 */ /* 0x000fc800078ef818 */
[----:B------:R-:W-:-:S07]  /*6fc0*/  PRMT R2, R3, 0x7610, R2 ;  /* 0x0000761003027816 */ /* 0x000fce0000000002 */
.L_x_10303:
[----:B------:R-:W-:Y:S05]  /*6fd0*/  BSYNC.RECONVERGENT B0 ;  /* 0x0000000000007941 */ /* 0x000fea0003800200 */
.L_x_10302:
[----:B------:R-:W-:Y:S01]  /*6fe0*/  STG.E.U8 desc[UR36][R4.64], R2 ;  /* 0x0000000204007986 */ /* 0x000fe2000c101124 */
[----:B------:R-:W-:Y:S05]  /*6ff0*/  EXIT ;  /* 0x000000000000794d */ /* 0x000fea0003800000 */
.L_x_10296:
[----:B------:R-:W-:-:S13]  /*7000*/  ISETP.NE.AND P0, PT, R0, 0x1c, PT ;  /* 0x0000001c0000780c */ /* 0x000fda0003f05270 */
[----:B------:R-:W-:Y:S05]  /*7010*/  @!P0 BRA `(.L_x_10305) ;  /* 0x0000000000588947 */ /* 0x000fea0003800000 */
[----:B------:R-:W-:-:S13]  /*7020*/  ISETP.NE.AND P0, PT, R0, 0x1d, PT ;  /* 0x0000001d0000780c */ /* 0x000fda0003f05270 */
[----:B------:R-:W-:Y:S05]  /*7030*/  @!P0 BRA `(.L_x_10306) ;  /* 0x0000000000448947 */ /* 0x000fea0003800000 */
[----:B------:R-:W-:-:S13]  /*7040*/  ISETP.NE.AND P0, PT, R0, 0x2c, PT ;  /* 0x0000002c0000780c */ /* 0x000fda0003f05270 */
[----:B------:R-:W-:Y:S05]  /*7050*/  @P0 BRA `(.L_x_10288) ;  /* 0x0000000000a80947 */ /* 0x000fea0003800000 */
[----:B---3--:R-:W-:-:S04]  /*7060*/  SHF.R.U32.HI R2, RZ, 0x17, R24 ;  /* 0x00000017ff027819 */ /* 0x008fc80000011618 */
[----:B--2---:R-:W-:-:S04]  /*7070*/  LOP3.LUT R3, R2, 0xff, RZ, 0xc0, !PT ;  /* 0x000000ff02037812 */ /* 0x004fc800078ec0ff */
        /* <DEDUP_REMOVED lines=13> */
.L_x_10306:
[----:B-1----:R-:W0:Y:S02]  /*7150*/  F2I.U64.TRUNC R16, R16 ;  /* 0x0000001000107311 */ /* 0x002e24000020d800 */
[----:B0-----:R-:W-:Y:S01]  /*7160*/  STG.E.64 desc[UR36][R4.64], R16 ;  /* 0x0000001004007986 */ /* 0x001fe2000c101b24 */
[----:B------:R-:W-:Y:S05]  /*7170*/  EXIT ;  /* 0x000000000000794d */ /* 0x000fea0003800000 */
.L_x_10305:
[----:B--2---:R-:W0:Y:S02]  /*7180*/  F2I.U32.TRUNC.NTZ R3, R16 ;  /* 0x0000001000037305 */ /* 0x004e24000020f000 */
[----:B0-----:R-:W-:Y:S01]  /*7190*/  STG.E desc[UR36][R4.64], R3 ;  /* 0x0000000304007986 */ /* 0x001fe2000c101924 */
[----:B------:R-:W-:Y:S05]  /*71a0*/  EXIT ;  /* 0x000000000000794d */ /* 0x000fea0003800000 */
.L_x_10295:
[----:B------:R-:W-:-:S13]  /*71b0*/  ISETP.GT.AND P0, PT, R0, 0xe, PT ;  /* 0x0000000e0000780c */ /* 0x000fda0003f04270 */
[----:B------:R-:W-:Y:S05]  /*71c0*/  @P0 BRA `(.L_x_10307) ;  /* 0x0000000000340947 */ /* 0x000fea0003800000 */
[----:B------:R-:W-:-:S13]  /*71d0*/  ISETP.NE.AND P0, PT, R0, 0xa, PT ;  /* 0x0000000a0000780c */ /* 0x000fda0003f05270 */
[----:B------:R-:W-:Y:S05]  /*71e0*/  @!P0 BRA `(.L_x_10308) ;  /* 0x0000000000188947 */ /* 0x000fea0003800000 */
[----:B------:R-:W-:-:S13]  /*71f0*/  ISETP.NE.AND P0, PT, R0, 0xb, PT ;  /* 0x0000000b0000780c */ /* 0x000fda0003f05270 */
[----:B------:R-:W-:Y:S05]  /*7200*/  @P0 BRA `(.L_x_10288) ;  /* 0x00000000003c0947 */ /* 0x000fea0003800000 */
[----:B---3--:R-:W-:-:S04]  /*7210*/  FSETP.NEU.FTZ.AND P0, PT, R24, RZ, PT ;  /* 0x000000ff1800720b */ /* 0x008fc80003f1d000 */
[----:B--2---:R-:W-:-:S05]  /*7220*/  SEL R3, RZ, 0x1, !P0 ;  /* 0x00000001ff037807 */ /* 0x004fca0004000000 */
[----:B------:R-:W-:Y:S01]  /*7230*/  STG.E.U8 desc[UR36][R4.64], R3 ;  /* 0x0000000304007986 */ /* 0x000fe2000c101124 */
[----:B------:R-:W-:Y:S05]  /*7240*/  EXIT ;  /* 0x000000000000794d */ /* 0x000fea0003800000 */
.L_x_10308:
[----:B--23--:R-:W-:Y:S01]  /*7250*/  FMUL.FTZ R8, R24, 1 ;  /* 0x3f80000018087820 */ /* 0x00cfe20000410000 */
[----:B------:R-:W-:-:S05]  /*7260*/  CS2R R10, SRZ ;  /* 0x00000000000a7805 */ /* 0x000fca000001ff00 */
[----:B------:R-:W0:Y:S02]  /*7270*/  F2F.F64.F32 R8, R8 ;  /* 0x0000000800087310 */ /* 0x000e240000201800 */
[----:B0-----:R-:W-:Y:S01]  /*7280*/  STG.E.128 desc[UR36][R4.64], R8 ;  /* 0x0000000804007986 */ /* 0x001fe2000c101d24 */
[----:B------:R-:W-:Y:S05]  /*7290*/  EXIT ;  /* 0x000000000000794d */ /* 0x000fea0003800000 */
.L_x_10307:
[----:B------:R-:W-:-:S13]  /*72a0*/  ISETP.NE.AND P0, PT, R0, 0xf, PT ;  /* 0x0000000f0000780c */ /* 0x000fda0003f05270 */
[----:B------:R-:W-:Y:S05]  /*72b0*/  @!P0 BRA `(.L_x_10309) ;  /* 0x0000000000e08947 */ /* 0x000fea0003800000 */
[----:B------:R-:W-:-:S13]  /*72c0*/  ISETP.NE.AND P0, PT, R0, 0x17, PT ;  /* 0x000000170000780c */ /* 0x000fda0003f05270 */
[----:B------:R-:W-:Y:S05]  /*72d0*/  @!P0 BRA `(.L_x_10310) ;  /* 0x00000000008c8947 */ /* 0x000fea0003800000 */
[----:B------:R-:W-:-:S13]  /*72e0*/  ISETP.NE.AND P0, PT, R0, 0x18, PT ;  /* 0x000000180000780c */ /* 0x000fda0003f05270 */
[----:B------:R-:W-:Y:S05]  /*72f0*/  @!P0 BRA `(.L_x_10311) ;  /* 0x0000000000448947 */ /* 0x000fea0003800000 */
.L_x_10288:
[----:B------:R-:W-:Y:S01]  /*7300*/  MOV R0, 0x0 ;  /* 0x0000000000007802 */ /* 0x000fe20000000f00 */
[----:B------:R-:W0:Y:S01]  /*7310*/  LDCU.64 UR4, c[0x4][0x178] ;  /* 0x01002f00ff0477ac */ /* 0x000e220008000a00 */
[----:B--2---:R-:W-:Y:S02]  /*7320*/  IMAD.MOV.U32 R8, RZ, RZ, 0x65 ;  /* 0x00000065ff087424 */ /* 0x004fe400078e00ff */
[----:B------:R2:W4:Y:S01]  /*7330*/  LDC.64 R2, c[0x4][R0] ;  /* 0x0100000000027b82 */ /* 0x0005220000000a00 */
[----:B------:R-:W5:Y:S01]  /*7340*/  LDCU.64 UR6, c[0x4][0x180] ;  /* 0x01003000ff0677ac */ /* 0x000f620008000a00 */
[----:B------:R-:W-:Y:S02]  /*7350*/  IMAD.MOV.U32 R12, RZ, RZ, 0x1 ;  /* 0x00000001ff0c7424 */ /* 0x000fe400078e00ff */
[----:B------:R-:W-:Y:S01]  /*7360*/  IMAD.MOV.U32 R13, RZ, RZ, RZ ;  /* 0x000000ffff0d7224 */ /* 0x000fe200078e00ff */
[----:B------:R-:W1:Y:S01]  /*7370*/  LDCU.64 UR8, c[0x4][0x70] ;  /* 0x01000e00ff0877ac */ /* 0x000e620008000a00 */
[----:B0-----:R-:W-:-:S02]  /*7380*/  IMAD.U32 R4, RZ, RZ, UR4 ;  /* 0x00000004ff047e24 */ /* 0x001fc4000f8e00ff */
[----:B------:R-:W-:Y:S02]  /*7390*/  IMAD.U32 R5, RZ, RZ, UR5 ;  /* 0x00000005ff057e24 */ /* 0x000fe4000f8e00ff */
[----:B-----5:R-:W-:Y:S02]  /*73a0*/  IMAD.U32 R6, RZ, RZ, UR6 ;  /* 0x00000006ff067e24 */ /* 0x020fe4000f8e00ff */
[----:B------:R-:W-:Y:S02]  /*73b0*/  IMAD.U32 R7, RZ, RZ, UR7 ;  /* 0x00000007ff077e24 */ /* 0x000fe4000f8e00ff */
[----:B-1----:R-:W-:Y:S02]  /*73c0*/  IMAD.U32 R10, RZ, RZ, UR8 ;  /* 0x00000008ff0a7e24 */ /* 0x002fe4000f8e00ff */
[----:B--2---:R-:W-:-:S07]  /*73d0*/  IMAD.U32 R11, RZ, RZ, UR9 ;  /* 0x00000009ff0b7e24 */ /* 0x004fce000f8e00ff */
[----:B------:R-:W-:-:S07]  /*73e0*/  LEPC R20, `(.L_x_10312) ;  /* 0x000000001014794e */ /* 0x000fce0000000000 */
[----:B---34-:R-:W-:Y:S05]  /*73f0*/  CALL.ABS.NOINC R2 ;  /* 0x0000000002007343 */ /* 0x018fea0003c00000 */
.L_x_10312:
[----:B------:R-:W-:Y:S05]  /*7400*/  EXIT ;  /* 0x000000000000794d */ /* 0x000fea0003800000 */
.L_x_10311:
        /* <DEDUP_REMOVED lines=8> */
[----:B--2---:R-:W-:-:S04]  /*7490*/  @P0 LOP3.LUT R3, R0, 0x1, RZ, 0xc0, !PT ;  /* 0x0000000100030812 */ /* 0x004fc800078ec0ff */
[----:B------:R-:W-:-:S04]  /*74a0*/  @P0 IADD3 R0, PT, PT, R24, 0x407ffff, R3 ;  /* 0x0407ffff18000810 */ /* 0x000fc80007ffe003 */
[----:B------:R-:W-:Y:S01]  /*74b0*/  @P0 SHF.R.U32.HI R0, RZ, 0x14, R0 ;  /* 0x00000014ff000819 */ /* 0x000fe20000011600 */
[----:B------:R-:W-:-:S07]  /*74c0*/  @!P0 FADD.FTZ R0, R2, 16384 ;  /* 0x4680000002008421 */ /* 0x000fce0000010000 */
.L_x_10314:
[----:B------:R-:W-:Y:S05]  /*74d0*/  BSYNC.RECONVERGENT B0 ;  /* 0x0000000000007941 */ /* 0x000fea0003800200 */
.L_x_10313:
[----:B--2---:R-:W-:-:S05]  /*74e0*/  LOP3.LUT R3, R0, 0x80, R7, 0xf8, !PT ;  /* 0x0000008000037812 */ /* 0x004fca00078ef807 */
[----:B------:R-:W-:Y:S01]  /*74f0*/  STG.E.U8 desc[UR36][R4.64], R3 ;  /* 0x0000000304007986 */ /* 0x000fe2000c101124 */
[----:B------:R-:W-:Y:S05]  /*7500*/  EXIT ;  /* 0x000000000000794d */ /* 0x000fea0003800000 */
.L_x_10310:
[----:B---3--:R-:W-:Y:S01]  /*7510*/  LOP3.LUT R2, R24, 0x7fffffff, RZ, 0xc0, !PT ;  /* 0x7fffffff18027812 */ /* 0x008fe200078ec0ff */
[----:B------:R-:W-:Y:S03]  /*7520*/  BSSY.RECONVERGENT B0, `(.L_x_10315) ;  /* 0x000000d000007945 */ /* 0x000fe60003800200 */
[----:B------:R-:W-:-:S13]  /*7530*/  ISETP.GT.U32.AND P0, PT, R2, 0x477fffff, PT ;  /* 0x477fffff0200780c */ /* 0x000fda0003f04070 */
[----:B------:R-:W-:Y:S05]  /*7540*/  @P0 BRA `(.L_x_10316) ;  /* 0x00000000001c0947 */ /* 0x000fea0003800000 */
[----:B------:R-:W-:-:S13]  /*7550*/  ISETP.GE.U32.AND P0, PT, R2, 0x38800000, PT ;  /* 0x388000000200780c */ /* 0x000fda0003f06070 */
[----:B------:R-:W-:-:S04]  /*7560*/  @P0 SHF.R.U32.HI R0, RZ, 0x15, R24 ;  /* 0x00000015ff000819 */ /* 0x000fc80000011618 */
[----:B--2---:R-:W-:-:S04]  /*7570*/  @P0 LOP3.LUT R3, R0, 0x1, RZ, 0xc0, !PT ;  /* 0x0000000100030812 */ /* 0x004fc800078ec0ff */
[----:B------:R-:W-:-:S04]  /*7580*/  @P0 IADD3 R0, PT, PT, R24, 0x80fffff, R3 ;  /* 0x080fffff18000810 */ /* 0x000fc80007ffe003 */
[----:B------:R-:W-:Y:S01]  /*7590*/  @P0 SHF.R.U32.HI R0, RZ, 0x15, R0 ;  /* 0x00000015ff000819 */ /* 0x000fe20000011600 */
[----:B------:R-:W-:Y:S01]  /*75a0*/  @!P0 FADD.FTZ R0, R2, 128 ;  /* 0x4300000002008421 */ /* 0x000fe20000010000 */
[----:B------:R-:W-:Y:S06]  /*75b0*/  BRA `(.L_x_10317) ;  /* 0x00000000000c7947 */ /* 0x000fec0003800000 */
.L_x_10316:
[----:B------:R-:W-:Y:S01]  /*75c0*/  IMAD.MOV.U32 R0, RZ, RZ, 0x7f ;  /* 0x0000007fff007424 */ /* 0x000fe200078e00ff */
[----:B------:R-:W-:-:S04]  /*75d0*/  ISETP.GT.U32.AND P0, PT, R2, 0x7f800000, PT ;  /* 0x7f8000000200780c */ /* 0x000fc80003f04070 */
[----:B------:R-:W-:-:S09]  /*75e0*/  SEL R0, R0, 0x7c, P0 ;  /* 0x0000007c00007807 */ /* 0x000fd20000000000 */
.L_x_10317:
[----:B------:R-:W-:Y:S05]  /*75f0*/  BSYNC.RECONVERGENT B0 ;  /* 0x0000000000007941 */ /* 0x000fea0003800200 */
.L_x_10315:
[----:B--2---:R-:W-:-:S04]  /*7600*/  SHF.R.U32.HI R3, RZ, 0x18, R24 ;  /* 0x00000018ff037819 */ /* 0x004fc80000011618 */
[----:B------:R-:W-:-:S05]  /*7610*/  LOP3.LUT R3, R0, 0x80, R3, 0xf8, !PT ;  /* 0x0000008000037812 */ /* 0x000fca00078ef803 */
[----:B------:R-:W-:Y:S01]  /*7620*/  STG.E.U8 desc[UR36][R4.64], R3 ;  /* 0x0000000304007986 */ /* 0x000fe2000c101124 */
[----:B------:R-:W-:Y:S05]  /*7630*/  EXIT ;  /* 0x000000000000794d */ /* 0x000fea0003800000 */
.L_x_10309:
[----:B---3--:R-:W-:-:S05]  /*7640*/  F2FP.BF16.F32.PACK_AB R24, RZ, R24 ;  /* 0x00000018ff18723e */ /* 0x008fca00000010ff */
[----:B------:R-:W-:Y:S01]  /*7650*/  STG.E.U16 desc[UR36][R4.64], R24 ;  /* 0x0000001804007986 */ /* 0x000fe2000c101524 */
[----:B------:R-:W-:Y:S05]  /*7660*/  EXIT ;  /* 0x000000000000794d */ /* 0x000fea0003800000 */
.L_x_10318:
        /* <DEDUP_REMOVED lines=9> */
.L_x_22410:


//--------------------- .text._ZN2at6native18elementwise_kernelILi128ELi2EZNS0_22gpu_kernel_impl_nocastIZZZNS0_15binary_internal21div_trunc_kernel_cudaERNS_18TensorIteratorBaseEENKUlvE0_clEvENKUlvE0_clEvEUlfE_EEvS5_RKT_EUliE_EEviT1_ --------------------------
	.section	.text._ZN2at6native18elementwise_kernelILi128ELi2EZNS0_22gpu_kernel_impl_nocastIZZZNS0_15binary_internal21div_trunc_kernel_cudaERNS_18TensorIteratorBaseEENKUlvE0_clEvENKUlvE0_clEvEUlfE_EEvS5_RKT_EUliE_EEviT1_,"ax",@progbits
	.align	128
        .global         _ZN2at6native18elementwise_kernelILi128ELi2EZNS0_22gpu_kernel_impl_nocastIZZZNS0_15binary_internal21div_trunc_kernel_cudaERNS_18TensorIteratorBaseEENKUlvE0_clEvENKUlvE0_clEvEUlfE_EEvS5_RKT_EUliE_EEviT1_
        .type           _ZN2at6native18elementwise_kernelILi128ELi2EZNS0_22gpu_kernel_impl_nocastIZZZNS0_15binary_internal21div_trunc_kernel_cudaERNS_18TensorIteratorBaseEENKUlvE0_clEvENKUlvE0_clEvEUlfE_EEvS5_RKT_EUliE_EEviT1_,@function
        .size           _ZN2at6native18elementwise_kernelILi128ELi2EZNS0_22gpu_kernel_impl_nocastIZZZNS0_15binary_internal21div_trunc_kernel_cudaERNS_18TensorIteratorBaseEENKUlvE0_clEvENKUlvE0_clEvEUlfE_EEvS5_RKT_EUliE_EEviT1_,(.L_x_22411 - _ZN2at6native18elementwise_kernelILi128ELi2EZNS0_22gpu_kernel_impl_nocastIZZZNS0_15binary_internal21div_trunc_kernel_cudaERNS_18TensorIteratorBaseEENKUlvE0_clEvENKUlvE0_clEvEUlfE_EEvS5_RKT_EUliE_EEviT1_)
        .other          _ZN2at6native18elementwise_kernelILi128ELi2EZNS0_22gpu_kernel_impl_nocastIZZZNS0_15binary_internal21div_trunc_kernel_cudaERNS_18TensorIteratorBaseEENKUlvE0_clEvENKUlvE0_clEvEUlfE_EEvS5_RKT_EUliE_EEviT1_,@"STO_CUDA_ENTRY STV_DEFAULT"
_ZN2at6native18elementwise_kernelILi128ELi2EZNS0_22gpu_kernel_impl_nocastIZZZNS0_15binary_internal21div_trunc_kernel_cudaERNS_18TensorIteratorBaseEENKUlvE0_clEvENKUlvE0_clEvEUlfE_EEvS5_RKT_EUliE_EEviT1_:
.text._ZN2at6native18elementwise_kernelILi128ELi2EZNS0_22gpu_kernel_impl_nocastIZZZNS0_15binary_internal21div_trunc_kernel_cudaERNS_18TensorIteratorBaseEENKUlvE0_clEvENKUlvE0_clEvEUlfE_EEvS5_RKT_EUliE_EEviT1_:
        /* <DEDUP_REMOVED lines=15> */
[----:B0-----:R-:W1:Y:S06]  /*00f0*/  LDG.E R4, desc[UR6][R4.64] ;  /* 0x0000000604047981 */ /* 0x001e6c000c1e1900 */
[----:B------:R-:W0:Y:S01]  /*0100*/  LDC.64 R6, c[0x0][0x580] ;  /* 0x00016000ff067b82 */ /* 0x000e220000000a00 */
[----:B------:R-:W-:Y:S01]  /*0110*/  IADD3 R3, PT, PT, R3, 0x80, RZ ;  /* 0x0000008003037810 */ /* 0x000fe20007ffe0ff */
[----:B-1----:R-:W-:-:S04]  /*0120*/  FMUL.FTZ R0, R4, UR5 ;  /* 0x0000000504007c20 */ /* 0x002fc80008410000 */
[----:B------:R-:W0:Y:S02]  /*0130*/  FRND.TRUNC R9, R0 ;  /* 0x0000000000097307 */ /* 0x000e24000020d000 */
[----:B0-----:R0:W-:Y:S02]  /*0140*/  STG.E desc[UR6][R6.64], R9 ;  /* 0x0000000906007986 */ /* 0x0011e4000c101906 */
.L_x_10321:
[----:B------:R-:W-:Y:S05]  /*0150*/  BSYNC.RECONVERGENT B0 ;  /* 0x0000000000007941 */ /* 0x000fea0003800200 */
.L_x_10320:
[----:B------:R-:W-:-:S13]  /*0160*/  ISETP.GE.AND P0, PT, R3, UR4, PT ;  /* 0x0000000403007c0c */ /* 0x000fda000bf06270 */
[----:B------:R-:W-:Y:S05]  /*0170*/  @P0 EXIT ;  /* 0x000000000000094d */ /* 0x000fea0003800000 */
[----:B------:R-:W1:Y:S01]  /*0180*/  LDC.64 R2, c[0x0][0x588] ;  /* 0x00016200ff027b82 */ /* 0x000e620000000a00 */
[----:B------:R-:W2:Y:S01]  /*0190*/  LDCU UR4, c[0x0][0x590] ;  /* 0x0000b200ff0477ac */ /* 0x000ea20008000800 */
[----:B-1----:R-:W2:Y:S06]  /*01a0*/  LDG.E R2, desc[UR6][R2.64] ;  /* 0x0000000602027981 */ /* 0x002eac000c1e1900 */
[----:B------:R-:W1:Y:S01]  /*01b0*/  LDC.64 R4, c[0x0][0x580] ;  /* 0x00016000ff047b82 */ /* 0x000e620000000a00 */
[----:B--2---:R-:W-:-:S04]  /*01c0*/  FMUL.FTZ R0, R2, UR4 ;  /* 0x0000000402007c20 */ /* 0x004fc80008410000 */
[----:B0-----:R-:W1:Y:S02]  /*01d0*/  FRND.TRUNC R7, R0 ;  /* 0x0000000000077307 */ /* 0x001e64000020d000 */
[----:B-1----:R-:W-:Y:S01]  /*01e0*/  STG.E desc[UR6][R4.64], R7 ;  /* 0x0000000704007986 */ /* 0x002fe2000c101906 */
[----:B------:R-:W-:Y:S05]  /*01f0*/  EXIT ;  /* 0x000000000000794d */ /* 0x000fea0003800000 */
.L_x_10319:
        /* <DEDUP_REMOVED lines=305> */
.L_x_10324:
[----:B------:R-:W0:Y:S01]  /*1510*/  LDCU.128 UR8, c[0x0][0x580] ;  /* 0x0000b000ff0877ac */ /* 0x000e220008000c00 */
[----:B------:R-:W1:Y:S01]  /*1520*/  LDCU UR5, c[0x0][0x590] ;  /* 0x0000b200ff0577ac */ /* 0x000e620008000800 */
[----:B0-----:R-:W-:-:S05]  /*1530*/  IADD3 R6, P0, PT, R4, UR10, RZ ;  /* 0x0000000a04067c10 */ /* 0x001fca000ff1e0ff */
[----:B------:R-:W-:-:S05]  /*1540*/  IMAD.X R7, RZ, RZ, UR11, P0 ;  /* 0x0000000bff077e24 */ /* 0x000fca00080e06ff */
[----:B------:R-:W1:Y:S01]  /*1550*/  LDG.E R6, desc[UR6][R6.64] ;  /* 0x0000000606067981 */ /* 0x000e62000c1e1900 */
[----:B------:R-:W-:Y:S02]  /*1560*/  IADD3 R4, P0, PT, R5, UR8, RZ ;  /* 0x0000000805047c10 */ /* 0x000fe4000ff1e0ff */
[----:B------:R-:W-:Y:S02]  /*1570*/  IADD3 R3, PT, PT, R3, 0x80, RZ ;  /* 0x0000008003037810 */ /* 0x000fe40007ffe0ff */
[----:B------:R-:W-:Y:S01]  /*1580*/  IADD3.X R5, PT, PT, RZ, UR9, RZ, P0, !PT ;  /* 0x00000009ff057c10 */ /* 0x000fe200087fe4ff */
[----:B-1----:R-:W-:-:S04]  /*1590*/  FMUL.FTZ R8, R6, UR5 ;  /* 0x0000000506087c20 */ /* 0x002fc80008410000 */
[----:B------:R-:W0:Y:S02]  /*15a0*/  FRND.TRUNC R9, R8 ;  /* 0x0000000800097307 */ /* 0x000e24000020d000 */
[----:B0-----:R0:W-:Y:S02]  /*15b0*/  STG.E desc[UR6][R4.64], R9 ;  /* 0x0000000904007986 */ /* 0x0011e4000c101906 */
.L_x_10323:
[----:B------:R-:W-:Y:S05]  /*15c0*/  BSYNC.RECONVERGENT B0 ;  /* 0x0000000000007941 */ /* 0x000fea0003800200 */
.L_x_10322:
        /* <DEDUP_REMOVED lines=300> */
.L_x_10325:
[----:B------:R-:W0:Y:S01]  /*2890*/  LDCU.128 UR8, c[0x0][0x580] ;  /* 0x0000b000ff0877ac */ /* 0x000e220008000c00 */
[----:B------:R-:W1:Y:S01]  /*28a0*/  LDCU UR4, c[0x0][0x590] ;  /* 0x0000b200ff0477ac */ /* 0x000e620008000800 */
[----:B0-----:R-:W-:-:S04]  /*28b0*/  IADD3 R4, P0, PT, R2, UR10, RZ ;  /* 0x0000000a02047c10 */ /* 0x001fc8000ff1e0ff */
[----:B------:R-:W-:-:S05]  /*28c0*/  IADD3.X R5, PT, PT, RZ, UR11, RZ, P0, !PT ;  /* 0x0000000bff057c10 */ /* 0x000fca00087fe4ff */
[----:B------:R-:W1:Y:S01]  /*28d0*/  LDG.E R4, desc[UR6][R4.64] ;  /* 0x0000000604047981 */ /* 0x000e62000c1e1900 */
[----:B------:R-:W-:-:S04]  /*28e0*/  IADD3 R2, P0, PT, R3, UR8, RZ ;  /* 0x0000000803027c10 */ /* 0x000fc8000ff1e0ff */
[----:B------:R-:W-:Y:S01]  /*28f0*/  IADD3.X R3, PT, PT, RZ, UR9, RZ, P0, !PT ;  /* 0x00000009ff037c10 */ /* 0x000fe200087fe4ff */
[----:B-1----:R-:W-:-:S04]  /*2900*/  FMUL.FTZ R0, R4, UR4 ;  /* 0x0000000404007c20 */ /* 0x002fc80008410000 */
[----:B------:R-:W0:Y:S02]  /*2910*/  FRND.TRUNC R7, R0 ;  /* 0x0000000000077307 */ /* 0x000e24000020d000 */
[----:B0-----:R-:W-:Y:S01]  /*2920*/  STG.E desc[UR6][R2.64], R7 ;  /* 0x0000000702007986 */ /* 0x001fe2000c101906 */
[----:B------:R-:W-:Y:S05]  /*2930*/  EXIT ;  /* 0x000000000000794d */ /* 0x000fea0003800000 */
.L_x_10326:
        /* <DEDUP_REMOVED lines=12> */
.L_x_22411:


//--------------------- .text._ZN2at6native27unrolled_elementwise_kernelIZZZNS0_15binary_internal21div_trunc_kernel_cudaERNS_18TensorIteratorBaseEENKUlvE0_clEvENKUlvE0_clEvEUlfE_St5arrayIPcLm2EELi4E23TrivialOffsetCalculatorILi1EjESC_NS0_6memory15LoadWithoutCastENSD_16StoreWithoutCastEEEviT_T0_T2_T3_T4_T5_ --------------------------
	.section	.text._ZN2at6native27unrolled_elementwise_kernelIZZZNS0_15binary_internal21div_trunc_kernel_cudaERNS_18TensorIteratorBaseEENKUlvE0_clEvENKUlvE0_clEvEUlfE_St5arrayIPcLm2EELi4E23TrivialOffsetCalculatorILi1EjESC_NS0_6memory15LoadWithoutCastENSD_16StoreWithoutCastEEEviT_T0_T2_T3_T4_T5_,"ax",@progbits
	.align	128
        .global         _ZN2at6native27unrolled_elementwise_kernelIZZZNS0_15binary_internal21div_trunc_kernel_cudaERNS_18TensorIteratorBaseEENKUlvE0_clEvENKUlvE0_clEvEUlfE_St5arrayIPcLm2EELi4E23TrivialOffsetCalculatorILi1EjESC_NS0_6memory15LoadWithoutCastENSD_16StoreWithoutCastEEEviT_T0_T2_T3_T4_T5_
        .type           _ZN2at6native27unrolled_elementwise_kernelIZZZNS0_15binary_internal21div_trunc_kernel_cudaERNS_18TensorIteratorBaseEENKUlvE0_clEvENKUlvE0_clEvEUlfE_St5arrayIPcLm2EELi4E23TrivialOffsetCalculatorILi1EjESC_NS0_6memory15LoadWithoutCastENSD_16StoreWithoutCastEEEviT_T0_T2_T3_T4_T5_,@function
        .size           _ZN2at6native27unrolled_elementwise_kernelIZZZNS0_15binary_internal21div_trunc_kernel_cudaERNS_18TensorIteratorBaseEENKUlvE0_clEvENKUlvE0_clEvEUlfE_St5arrayIPcLm2EELi4E23TrivialOffsetCalculatorILi1EjESC_NS0_6memory15LoadWithoutCastENSD_16StoreWithoutCastEEEviT_T0_T2_T3_T4_T5_,(.L_x_22412 - _ZN2at6native27unrolled_elementwise_kernelIZZZNS0_15binary_internal21div_trunc_kernel_cudaERNS_18TensorIteratorBaseEENKUlvE0_clEvENKUlvE0_clEvEUlfE_St5arrayIPcLm2EELi4E23TrivialOffsetCalculatorILi1EjESC_NS0_6memory15LoadWithoutCastENSD_16StoreWithoutCastEEEviT_T0_T2_T3_T4_T5_)
        .other          _ZN2at6native27unrolled_elementwise_kernelIZZZNS0_15binary_internal21div_trunc_kernel_cudaERNS_18TensorIteratorBaseEENKUlvE0_clEvENKUlvE0_clEvEUlfE_St5arrayIPcLm2EELi4E23TrivialOffsetCalculatorILi1EjESC_NS0_6memory15LoadWithoutCastENSD_16StoreWithoutCastEEEviT_T0_T2_T3_T4_T5_,@"STO_CUDA_ENTRY STV_DEFAULT"
_ZN2at6native27unrolled_elementwise_kernelIZZZNS0_15binary_internal21div_trunc_kernel_cudaERNS_18TensorIteratorBaseEENKUlvE0_clEvENKUlvE0_clEvEUlfE_St5arrayIPcLm2EELi4E23TrivialOffsetCalculatorILi1EjESC_NS0_6memory15LoadWithoutCastENSD_16StoreWithoutCastEEEviT_T0_T2_T3_T4_T5_:
.text._ZN2at6native27unrolled_elementwise_kernelIZZZNS0_15binary_internal21div_trunc_kernel_cudaERNS_18TensorIteratorBaseEENKUlvE0_clEvENKUlvE0_clEvEUlfE_St5arrayIPcLm2EELi4E23TrivialOffsetCalculatorILi1EjESC_NS0_6memory15LoadWithoutCastENSD_16StoreWithoutCastEEEviT_T0_T2_T3_T4_T5_:
[----:B------:R-:W-:Y:S01]  /*0000*/  LDC R1, c[0x0][0x37c] ;  /* 0x0000df00ff017b82 */ /* 0x000fe20000000800 */
[----:B------:R-:W0:Y:S07]  /*0010*/  S2R R0, SR_CTAID.X ;  /* 0x0000000000007919 */ /* 0x000e2e0000002500 */
[----:B------:R-:W0:Y:S01]  /*0020*/  LDC R3, c[0x0][0x380] ;  /* 0x0000e000ff037b82 */ /* 0x000e220000000800 */
[----:B------:R-:W1:Y:S01]  /*0030*/  LDCU.64 UR4, c[0x0][0x358] ;  /* 0x00006b00ff0477ac */ /* 0x000e620008000a00 */
[----:B------:R-:W-:Y:S01]  /*0040*/  HFMA2 R16, -RZ, RZ, 0, 0 ;  /* 0x00000000ff107431 */ /* 0x000fe200000001ff */
[----:B------:R-:W2:Y:S01]  /*0050*/  S2R R15, SR_TID.X ;  /* 0x00000000000f7919 */ /* 0x000ea20000002100 */
[----:B------:R-:W3:Y:S01]  /*0060*/  LDCU UR6, c[0x0][0x388] ;  /* 0x00007100ff0677ac */ /* 0x000ee20008000800 */
[----:B0-----:R-:W-:Y:S01]  /*0070*/  IMAD R2, R0, -0x200, R3 ;  /* 0xfffffe0000027824 */ /* 0x001fe200078e0203 */
[----:B--2---:R-:W-:-:S04]  /*0080*/  MOV R3, R15 ;  /* 0x0000000f00037202 */ /* 0x004fc80000000f00 */
[----:B------:R-:W-:-:S13]  /*0090*/  ISETP.GE.AND P0, PT, R15, R2, PT ;  /* 0x000000020f00720c */ /* 0x000fda0003f06270 */
[----:B------:R-:W-:Y:S01]  /*00a0*/  @!P0 VIADD R15, R3, 0x80 ;  /* 0x00000080030f8836 */ /* 0x000fe20000000000 */
[----:B------:R-:W0:Y:S04]  /*00b0*/  @!P0 LDC.64 R6, c[0x0][0x3a0] ;  /* 0x0000e800ff068b82 */ /* 0x000e280000000a00 */
[----:B------:R-:W-:-:S13]  /*00c0*/  ISETP.GE.AND P1, PT, R15, R2, PT ;  /* 0x000000020f00720c */ /* 0x000fda0003f26270 */
[----:B------:R-:W-:Y:S01]  /*00d0*/  @!P1 LEA R17, R0, R15, 0x9 ;  /* 0x0000000f00119211 */ /* 0x000fe200078e48ff */
[----:B------:R-:W-:Y:S01]  /*00e0*/  @!P1 VIADD R15, R15, 0x80 ;  /* 0x000000800f0f9836 */ /* 0x000fe20000000000 */
[----:B------:R-:W2:Y:S04]  /*00f0*/  @!P1 LDC.64 R4, c[0x0][0x3a0] ;  /* 0x0000e800ff049b82 */ /* 0x000ea80000000a00 */
[----:B------:R-:W-:-:S13]  /*0100*/  ISETP.GE.AND P3, PT, R15, R2, PT ;  /* 0x000000020f00720c */ /* 0x000fda0003f66270 */
[----:B------:R-:W-:Y:S01]  /*0110*/  @!P3 LEA R13, R0, R15, 0x9 ;  /* 0x0000000f000db211 */ /* 0x000fe200078e48ff */
[----:B------:R-:W-:Y:S01]  /*0120*/  @!P3 VIADD R15, R15, 0x80 ;  /* 0x000000800f0fb836 */ /* 0x000fe20000000000 */
[----:B------:R-:W4:Y:S04]  /*0130*/  @!P3 LDC.64 R8, c[0x0][0x3a0] ;  /* 0x0000e800ff08bb82 */ /* 0x000f280000000a00 */
[----:B------:R-:W-:-:S13]  /*0140*/  ISETP.GE.AND P2, PT, R15, R2, PT ;  /* 0x000000020f00720c */ /* 0x000fda0003f46270 */
[----:B------:R-:W5:Y:S01]  /*0150*/  @!P2 LDC.64 R10, c[0x0][0x3a0] ;  /* 0x0000e800ff0aab82 */ /* 0x000f620000000a00 */
[----:B----4-:R-:W-:Y:S01]  /*0160*/  @!P3 IMAD.WIDE.U32 R12, R13, 0x4, R8 ;  /* 0x000000040d0cb825 */ /* 0x010fe200078e0008 */
[----:B------:R-:W-:Y:S02]  /*0170*/  @!P2 LEA R9, R0, R15, 0x9 ;  /* 0x0000000f0009a211 */ /* 0x000fe400078e48ff */
[----:B------:R-:W-:Y:S02]  /*0180*/  CS2R R14, SRZ ;  /* 0x00000000000e7805 */ /* 0x000fe4000001ff00 */
[----:B-1----:R-:W3:Y:S01]  /*0190*/  @!P3 LDG.E R16, desc[UR4][R12.64] ;  /* 0x000000040c10b981 */ /* 0x002ee2000c1e1900 */
[----:B-----5:R-:W-:-:S04]  /*01a0*/  @!P2 IMAD.WIDE.U32 R10, R9, 0x4, R10 ;  /* 0x00000004090aa825 */ /* 0x020fc800078e000a */
[----:B------:R-:W-:Y:S01]  /*01b0*/  @!P0 IMAD R9, R0, 0x200, R3 ;  /* 0x0000020000098824 */ /* 0x000fe200078e0203 */
[----:B------:R-:W4:Y:S03]  /*01c0*/  @!P2 LDG.E R15, desc[UR4][R10.64] ;  /* 0x000000040a0fa981 */ /* 0x000f26000c1e1900 */
[----:B0-----:R-:W-:-:S04]  /*01d0*/  @!P0 IMAD.WIDE.U32 R6, R9, 0x4, R6 ;  /* 0x0000000409068825 */ /* 0x001fc800078e0006 */
[----:B--2---:R-:W-:Y:S01]  /*01e0*/  @!P1 IMAD.WIDE.U32 R8, R17, 0x4, R4 ;  /* 0x0000000411089825 */ /* 0x004fe200078e0004 */
[----:B------:R-:W-:-:S04]  /*01f0*/  MOV R5, RZ ;  /* 0x000000ff00057202 */ /* 0x000fc80000000f00 */
[----:B------:R-:W2:Y:S04]  /*0200*/  @!P1 LDG.E R14, desc[UR4][R8.64] ;  /* 0x00000004080e9981 */ /* 0x000ea8000c1e1900 */
[----:B------:R-:W5:Y:S01]  /*0210*/  @!P0 LDG.E R5, desc[UR4][R6.64] ;  /* 0x0000000406058981 */ /* 0x000f62000c1e1900 */
[----:B------:R-:W-:Y:S01]  /*0220*/  ISETP.GE.AND P0, PT, R3, R2, PT ;  /* 0x000000020300720c */ /* 0x000fe20003f06270 */
[----:B------:R-:W-:Y:S04]  /*0230*/  BSSY.RECONVERGENT B0, `(.L_x_10327) ;  /* 0x000001f000007945 */ /* 0x000fe80003800200 */
[----:B------:R-:W-:Y:S01]  /*0240*/  BSSY.RELIABLE B1, `(.L_x_10328) ;  /* 0x0000017000017945 */ /* 0x000fe20003800100 */
[----:B---3--:R-:W-:-:S04]  /*0250*/  FMUL.FTZ R16, R16, UR6 ;  /* 0x0000000610107c20 */ /* 0x008fc80008410000 */
[----:B------:R0:W1:Y:S01]  /*0260*/  FRND.TRUNC R13, R16 ;  /* 0x00000010000d7307 */ /* 0x000062000020d000 */
[----:B----4-:R-:W-:-:S07]  /*0270*/  FMUL.FTZ R4, R15, UR6 ;  /* 0x000000060f047c20 */ /* 0x010fce0008410000 */
[----:B------:R-:W3:Y:S01]  /*0280*/  FRND.TRUNC R4, R4 ;  /* 0x0000000400047307 */ /* 0x000ee2000020d000 */
[----:B--2---:R-:W-:Y:S01]  /*0290*/  FMUL.FTZ R14, R14, UR6 ;  /* 0x000000060e0e7c20 */ /* 0x004fe20008410000 */
[----:B-----5:R-:W-:Y:S01]  /*02a0*/  FMUL.FTZ R5, R5, UR6 ;  /* 0x0000000605057c20 */ /* 0x020fe20008410000 */
[----:B01----:R-:W-:Y:S06]  /*02b0*/  @P0 BRA `(.L_x_10329) ;  /* 0x00000000003c0947 */ /* 0x003fec0003800000 */
[----:B------:R-:W0:Y:S01]  /*02c0*/  LDC.64 R6, c[0x0][0x398] ;  /* 0x0000e600ff067b82 */ /* 0x000e220000000a00 */
[----:B------:R-:W1:Y:S01]  /*02d0*/  FRND.TRUNC R5, R5 ;  /* 0x0000000500057307 */ /* 0x000e62000020d000 */
[----:B------:R-:W-:Y:S01]  /*02e0*/  LEA R9, R0, R3, 0x9 ;  /* 0x0000000300097211 */ /* 0x000fe200078e48ff */
[----:B------:R-:W-:-:S05]  /*02f0*/  VIADD R3, R3, 0x80 ;  /* 0x0000008003037836 */ /* 0x000fca0000000000 */
[----:B------:R-:W-:-:S13]  /*0300*/  ISETP.GE.AND P0, PT, R3, R2, PT ;  /* 0x000000020300720c */ /* 0x000fda0003f06270 */
[----:B------:R-:W-:Y:S05]  /*0310*/  @P0 BREAK.RELIABLE B1 ;  /* 0x0000000000010942 */ /* 0x000fea0003800100 */
[----:B0-----:R-:W-:-:S05]  /*0320*/  IMAD.WIDE.U32 R6, R9, 0x4, R6 ;  /* 0x0000000409067825 */ /* 0x001fca00078e0006 */
[----:B-1----:R0:W-:Y:S01]  /*0330*/  STG.E desc[UR4][R6.64], R5 ;  /* 0x0000000506007986 */ /* 0x0021e2000c101904 */
[----:B------:R-:W-:Y:S05]  /*0340*/  @P0 BRA `(.L_x_10330) ;  /* 0x0000000000340947 */ /* 0x000fea0003800000 */
[----:B0-----:R-:W0:Y:S01]  /*0350*/  LDC.64 R6, c[0x0][0x398] ;  /* 0x0000e600ff067b82 */ /* 0x001e220000000a00 */
[----:B------:R-:W1:Y:S01]  /*0360*/  FRND.TRUNC R5, R14 ;  /* 0x0000000e00057307 */ /* 0x000e62000020d000 */
[----:B------:R-:W-:Y:S02]  /*0370*/  LEA R9, R0, R3, 0x9 ;  /* 0x0000000300097211 */ /* 0x000fe400078e48ff */
[----:B------:R-:W-:-:S03]  /*0380*/  IADD3 R3, PT, PT, R3, 0x80, RZ ;  /* 0x0000008003037810 */ /* 0x000fc60007ffe0ff */
[----:B0-----:R-:W-:-:S05]  /*0390*/  IMAD.WIDE.U32 R6, R9, 0x4, R6 ;  /* 0x0000000409067825 */ /* 0x001fca00078e0006 */
[----:B-1----:R0:W-:Y:S02]  /*03a0*/  STG.E desc[UR4][R6.64], R5 ;  /* 0x0000000506007986 */ /* 0x0021e4000c101904 */
.L_x_10329:
[----:B------:R-:W-:Y:S05]  /*03b0*/  BSYNC.RELIABLE B1 ;  /* 0x0000000000017941 */ /* 0x000fea0003800100 */
.L_x_10328:
[----:B------:R-:W-:-:S13]  /*03c0*/  ISETP.GE.AND P0, PT, R3, R2, PT ;  /* 0x000000020300720c */ /* 0x000fda0003f06270 */
[----:B0-----:R-:W0:Y:S01]  /*03d0*/  @!P0 LDC.64 R6, c[0x0][0x398] ;  /* 0x0000e600ff068b82 */ /* 0x001e220000000a00 */
[----:B------:R-:W-:Y:S01]  /*03e0*/  @!P0 IMAD R5, R0, 0x200, R3 ;  /* 0x0000020000058824 */ /* 0x000fe200078e0203 */
[----:B------:R-:W-:-:S03]  /*03f0*/  @!P0 IADD3 R3, PT, PT, R3, 0x80, RZ ;  /* 0x0000008003038810 */ /* 0x000fc60007ffe0ff */
[----:B0-----:R-:W-:-:S05]  /*0400*/  @!P0 IMAD.WIDE.U32 R6, R5, 0x4, R6 ;  /* 0x0000000405068825 */ /* 0x001fca00078e0006 */
[----:B------:R1:W-:Y:S02]  /*0410*/  @!P0 STG.E desc[UR4][R6.64], R13 ;  /* 0x0000000d06008986 */ /* 0x0003e4000c101904 */
.L_x_10330:
[----:B------:R-:W-:Y:S05]  /*0420*/  BSYNC.RECONVERGENT B0 ;  /* 0x0000000000007941 */ /* 0x000fea0003800200 */
.L_x_10327:
[----:B------:R-:W-:Y:S05]  /*0430*/  WARPSYNC.ALL ;  /* 0x0000000000007948 */ /* 0x000fea0003800000 */
[----:B------:R-:W-:-:S13]  /*0440*/  ISETP.GE.AND P0, PT, R3, R2, PT ;  /* 0x000000020300720c */ /* 0x000fda0003f06270 */
[----:B------:R-:W-:Y:S05]  /*0450*/  @P0 EXIT ;  /* 0x000000000000094d */ /* 0x000fea0003800000 */
[----:B01----:R-:W0:Y:S01]  /*0460*/  LDC.64 R6, c[0x0][0x398] ;  /* 0x0000e600ff067b82 */ /* 0x003e220000000a00 */
[----:B------:R-:W-:-:S05]  /*0470*/  LEA R3, R0, R3, 0x9 ;  /* 0x0000000300037211 */ /* 0x000fca00078e48ff */
[----:B0-----:R-:W-:-:S05]  /*0480*/  IMAD.WIDE.U32 R2, R3, 0x4, R6 ;  /* 0x0000000403027825 */ /* 0x001fca00078e0006 */
[----:B---3--:R-:W-:Y:S01]  /*0490*/  STG.E desc[UR4][R2.64], R4 ;  /* 0x0000000402007986 */ /* 0x008fe2000c101904 */
[----:B------:R-:W-:Y:S05]  /*04a0*/  EXIT ;  /* 0x000000000000794d */ /* 0x000fea0003800000 */
.L_x_10331:
        /* <DEDUP_REMOVED lines=13> */
.L_x_22412:


//--------------------- .text._ZN2at6native29vectorized_elementwise_kernelILi2EZZZNS0_15binary_internal21div_trunc_kernel_cudaERNS_18TensorIteratorBaseEENKUlvE0_clEvENKUlvE0_clEvEUlfE_St5arrayIPcLm2EEEEviT0_T1_ --------------------------
	.section	.text._ZN2at6native29vectorized_elementwise_kernelILi2EZZZNS0_15binary_internal21div_trunc_kernel_cudaERNS_18TensorIteratorBaseEENKUlvE0_clEvENKUlvE0_clEvEUlfE_St5arrayIPcLm2EEEEviT0_T1_,"ax",@progbits
	.align	128
        .global         _ZN2at6native29vectorized_elementwise_kernelILi2EZZZNS0_15binary_internal21div_trunc_kernel_cudaERNS_18TensorIteratorBaseEENKUlvE0_clEvENKUlvE0_clEvEUlfE_St5arrayIPcLm2EEEEviT0_T1_
        .type           _ZN2at6native29vectorized_elementwise_kernelILi2EZZZNS0_15binary_internal21div_trunc_kernel_cudaERNS_18TensorIteratorBaseEENKUlvE0_clEvENKUlvE0_clEvEUlfE_St5arrayIPcLm2EEEEviT0_T1_,@function
        .size           _ZN2at6native29vectorized_elementwise_kernelILi2EZZZNS0_15binary_internal21div_trunc_kernel_cudaERNS_18TensorIteratorBaseEENKUlvE0_clEvENKUlvE0_clEvEUlfE_St5arrayIPcLm2EEEEviT0_T1_,(.L_x_22413 - _ZN2at6native29vectorized_elementwise_kernelILi2EZZZNS0_15binary_internal21div_trunc_kernel_cudaERNS_18TensorIteratorBaseEENKUlvE0_clEvENKUlvE0_clEvEUlfE_St5arrayIPcLm2EEEEviT0_T1_)
        .other          _ZN2at6native29vectorized_elementwise_kernelILi2EZZZNS0_15binary_internal21div_trunc_kernel_cudaERNS_18TensorIteratorBaseEENKUlvE0_clEvENKUlvE0_clEvEUlfE_St5arrayIPcLm2EEEEviT0_T1_,@"STO_CUDA_ENTRY STV_DEFAULT"
_ZN2at6native29vectorized_elementwise_kernelILi2EZZZNS0_15binary_internal21div_trunc_kernel_cudaERNS_18TensorIteratorBaseEENKUlvE0_clEvENKUlvE0_clEvEUlfE_St5arrayIPcLm2EEEEviT0_T1_:
.text._ZN2at6native29vectorized_elementwise_kernelILi2EZZZNS0_15binary_internal21div_trunc_kernel_cudaERNS_18TensorIteratorBaseEENKUlvE0_clEvENKUlvE0_clEvEUlfE_St5arrayIPcLm2EEEEviT0_T1_:
        /* <DEDUP_REMOVED lines=9> */
[----:B------:R-:W-:Y:S01]  /*0090*/  CS2R R18, SRZ ;  /* 0x0000000000127805 */ /* 0x000fe2000001ff00 */
[----:B------:R-:W-:Y:S01]  /*00a0*/  HFMA2 R20, -RZ, RZ, 0, 0 ;  /* 0x00000000ff147431 */ /* 0x000fe200000001ff */
[----:B------:R-:W-:Y:S01]  /*00b0*/  MOV R22, RZ ;  /* 0x000000ff00167202 */ /* 0x000fe20000000f00 */
[----:B------:R-:W-:Y:S01]  /*00c0*/  HFMA2 R24, -RZ, RZ, 0, 0 ;  /* 0x00000000ff187431 */ /* 0x000fe200000001ff */
[----:B------:R-:W1:Y:S01]  /*00d0*/  LDCU UR6, c[0x0][0x388] ;  /* 0x00007100ff0677ac */ /* 0x000e620008000800 */
[----:B0-----:R-:W-:Y:S02]  /*00e0*/  ISETP.GE.U32.AND P1, PT, R23, R16, PT ;  /* 0x000000101700720c */ /* 0x001fe40003f26070 */
[----:B------:R-:W-:-:S11]  /*00f0*/  MOV R17, R23 ;  /* 0x0000001700117202 */ /* 0x000fd60000000f00 */
[----:B------:R-:W-:-:S05]  /*0100*/  @!P1 VIADD R23, R17, 0x80 ;  /* 0x0000008011179836 */ /* 0x000fca0000000000 */
[----:B------:R-:W-:-:S13]  /*0110*/  ISETP.GE.U32.AND P0, PT, R23, R16, PT ;  /* 0x000000101700720c */ /* 0x000fda0003f06070 */
[----:B------:R-:W-:Y:S02]  /*0120*/  @!P0 IADD3 R21, PT, PT, R0, R23, RZ ;  /* 0x0000001700158210 */ /* 0x000fe40007ffe0ff */
[----:B------:R-:W-:-:S04]  /*0130*/  @!P0 IADD3 R23, PT, PT, R23, 0x80, RZ ;  /* 0x0000008017178810 */ /* 0x000fc80007ffe0ff */
[----:B------:R-:W-:-:S13]  /*0140*/  ISETP.GE.U32.AND P6, PT, R23, R16, PT ;  /* 0x000000101700720c */ /* 0x000fda0003fc6070 */
[----:B------:R-:W-:Y:S01]  /*0150*/  @!P6 IMAD.IADD R9, R0, 0x1, R23 ;  /* 0x000000010009e824 */ /* 0x000fe200078e0217 */
[----:B------:R-:W-:Y:S01]  /*0160*/  @!P6 IADD3 R23, PT, PT, R23, 0x80, RZ ;  /* 0x000000801717e810 */ /* 0x000fe20007ffe0ff */
[----:B------:R-:W0:Y:S03]  /*0170*/  @!P6 LDC.64 R2, c[0x0][0x3a0] ;  /* 0x0000e800ff02eb82 */ /* 0x000e260000000a00 */
[----:B------:R-:W-:-:S13]  /*0180*/  ISETP.GE.U32.AND P2, PT, R23, R16, PT ;  /* 0x000000101700720c */ /* 0x000fda0003f46070 */
[----:B------:R-:W-:Y:S01]  /*0190*/  @!P2 IADD3 R7, PT, PT, R0, R23, RZ ;  /* 0x000000170007a210 */ /* 0x000fe20007ffe0ff */
[----:B------:R-:W-:Y:S01]  /*01a0*/  @!P2 VIADD R23, R23, 0x80 ;  /* 0x000000801717a836 */ /* 0x000fe20000000000 */
[----:B------:R-:W2:Y:S04]  /*01b0*/  @!P2 LDC.64 R14, c[0x0][0x3a0] ;  /* 0x0000e800ff0eab82 */ /* 0x000ea80000000a00 */
[----:B------:R-:W-:Y:S01]  /*01c0*/  ISETP.GE.U32.AND P3, PT, R23, R16, PT ;  /* 0x000000101700720c */ /* 0x000fe20003f66070 */
[----:B0-----:R-:W-:-:S05]  /*01d0*/  @!P6 IMAD.WIDE.U32 R8, R9, 0x4, R2 ;  /* 0x000000040908e825 */ /* 0x001fca00078e0002 */
[----:B------:R0:W1:Y:S07]  /*01e0*/  @!P6 LDG.E R19, desc[UR4][R8.64] ;  /* 0x000000040813e981 */ /* 0x00006e000c1e1900 */
[----:B------:R-:W-:Y:S01]  /*01f0*/  @!P3 IADD3 R29, PT, PT, R0, R23, RZ ;  /* 0x00000017001db210 */ /* 0x000fe20007ffe0ff */
[----:B------:R-:W3:Y:S01]  /*0200*/  @!P3 LDC.64 R12, c[0x0][0x3a0] ;  /* 0x0000e800ff0cbb82 */ /* 0x000ee20000000a00 */
[----:B------:R-:W-:-:S04]  /*0210*/  @!P3 IADD3 R23, PT, PT, R23, 0x80, RZ ;  /* 0x000000801717b810 */ /* 0x000fc80007ffe0ff */
[----:B------:R-:W-:Y:S01]  /*0220*/  ISETP.GE.U32.AND P4, PT, R23, R16, PT ;  /* 0x000000101700720c */ /* 0x000fe20003f86070 */
[----:B--2---:R-:W-:Y:S02]  /*0230*/  @!P2 IMAD.WIDE.U32 R14, R7, 0x4, R14 ;  /* 0x00000004070ea825 */ /* 0x004fe400078e000e */
[----:B------:R-:W2:Y:S03]  /*0240*/  @!P1 LDC.64 R6, c[0x0][0x3a0] ;  /* 0x0000e800ff069b82 */ /* 0x000ea60000000a00 */
[----:B------:R4:W5:Y:S05]  /*0250*/  @!P2 LDG.E R18, desc[UR4][R14.64] ;  /* 0x000000040e12a981 */ /* 0x00096a000c1e1900 */
[----:B0-----:R-:W0:Y:S02]  /*0260*/  @!P0 LDC.64 R8, c[0x0][0x3a0] ;  /* 0x0000e800ff088b82 */ /* 0x001e240000000a00 */
[----:B------:R-:W-:Y:S01]  /*0270*/  @!P4 IMAD.IADD R27, R0, 0x1, R23 ;  /* 0x00000001001bc824 */ /* 0x000fe200078e0217 */
[----:B------:R-:W-:-:S04]  /*0280*/  @!P4 IADD3 R23, PT, PT, R23, 0x80, RZ ;  /* 0x000000801717c810 */ /* 0x000fc80007ffe0ff */
[----:B------:R-:W-:Y:S01]  /*0290*/  ISETP.GE.U32.AND P5, PT, R23, R16, PT ;  /* 0x000000101700720c */ /* 0x000fe20003fa6070 */
[----:B------:R-:W2:-:S12]  /*02a0*/  @!P4 LDC.64 R10, c[0x0][0x3a0] ;  /* 0x0000e800ff0acb82 */ /* 0x000e980000000a00 */
[----:B------:R-:W-:Y:S01]  /*02b0*/  @!P5 IADD3 R25, PT, PT, R0, R23, RZ ;  /* 0x000000170019d210 */ /* 0x000fe20007ffe0ff */
[----:B------:R-:W-:Y:S01]  /*02c0*/  @!P5 VIADD R23, R23, 0x80 ;  /* 0x000000801717d836 */ /* 0x000fe20000000000 */
[----:B------:R-:W0:Y:S04]  /*02d0*/  @!P5 LDC.64 R2, c[0x0][0x3a0] ;  /* 0x0000e800ff02db82 */ /* 0x000e280000000a00 */
[----:B------:R-:W-:-:S13]  /*02e0*/  ISETP.GE.U32.AND P6, PT, R23, R16, PT ;  /* 0x000000101700720c */ /* 0x000fda0003fc6070 */
[----:B------:R-:W0:Y:S01]  /*02f0*/  @!P6 LDC.64 R4, c[0x0][0x3a0] ;  /* 0x0000e800ff04eb82 */ /* 0x000e220000000a00 */
[----:B------:R-:W-:Y:S01]  /*0300*/  @!P6 IMAD.IADD R23, R0, 0x1, R23 ;  /* 0x000000010017e824 */ /* 0x000fe200078e0217 */
[----:B----4-:R-:W-:Y:S01]  /*0310*/  MOV R14, RZ ;  /* 0x000000ff000e7202 */ /* 0x010fe20000000f00 */
[----:B---3--:R-:W-:-:S04]  /*0320*/  @!P3 IMAD.WIDE.U32 R12, R29, 0x4, R12 ;  /* 0x000000041d0cb825 */ /* 0x008fc800078e000c */
[----:B--2---:R-:W-:Y:S01]  /*0330*/  @!P4 IMAD.WIDE.U32 R10, R27, 0x4, R10 ;  /* 0x000000041b0ac825 */ /* 0x004fe200078e000a */
[----:B------:R2:W3:Y:S03]  /*0340*/  @!P3 LDG.E R20, desc[UR4][R12.64] ;  /* 0x000000040c14b981 */ /* 0x0004e6000c1e1900 */
[----:B0-----:R-:W-:Y:S01]  /*0350*/  @!P5 IMAD.WIDE.U32 R2, R25, 0x4, R2 ;  /* 0x000000041902d825 */ /* 0x001fe200078e0002 */
[----:B------:R-:W4:Y:S01]  /*0360*/  @!P4 LDG.E R22, desc[UR4][R10.64] ;  /* 0x000000040a16c981 */ /* 0x000f22000c1e1900 */
[----:B------:R-:W-:-:S03]  /*0370*/  @!P1 IADD3 R15, PT, PT, R0, R17, RZ ;  /* 0x00000011000f9210 */ /* 0x000fc60007ffe0ff */
[----:B------:R3:W4:Y:S01]  /*0380*/  @!P5 LDG.E R24, desc[UR4][R2.64] ;  /* 0x000000040218d981 */ /* 0x000722000c1e1900 */
[----:B------:R-:W-:-:S05]  /*0390*/  @!P6 IMAD.WIDE.U32 R4, R23, 0x4, R4 ;  /* 0x000000041704e825 */ /* 0x000fca00078e0004 */
[----:B------:R4:W4:Y:S01]  /*03a0*/  @!P6 LDG.E R14, desc[UR4][R4.64] ;  /* 0x00000004040ee981 */ /* 0x000922000c1e1900 */
[----:B--2---:R-:W-:-:S04]  /*03b0*/  @!P1 IMAD.WIDE.U32 R12, R15, 0x4, R6 ;  /* 0x000000040f0c9825 */ /* 0x004fc800078e0006 */
[----:B------:R-:W-:Y:S02]  /*03c0*/  HFMA2 R15, -RZ, RZ, 0, 0 ;  /* 0x00000000ff0f7431 */ /* 0x000fe400000001ff */
[----:B------:R-:W-:-:S04]  /*03d0*/  @!P0 IMAD.WIDE.U32 R8, R21, 0x4, R8 ;  /* 0x0000000415088825 */ /* 0x000fc800078e0008 */
[----:B------:R-:W2:Y:S01]  /*03e0*/  @!P1 LDG.E R15, desc[UR4][R12.64] ;  /* 0x000000040c0f9981 */ /* 0x000ea2000c1e1900 */
[----:B------:R-:W-:-:S06]  /*03f0*/  IMAD.MOV.U32 R21, RZ, RZ, RZ ;  /* 0x000000ffff157224 */ /* 0x000fcc00078e00ff */
[----:B------:R-:W2:Y:S01]  /*0400*/  @!P0 LDG.E R21, desc[UR4][R8.64] ;  /* 0x0000000408158981 */ /* 0x000ea2000c1e1900 */
[----:B------:R-:W-:Y:S01]  /*0410*/  ISETP.GE.U32.AND P0, PT, R17, R16, PT ;  /* 0x000000101100720c */ /* 0x000fe20003f06070 */
[----:B------:R-:W-:Y:S04]  /*0420*/  BSSY.RECONVERGENT B0, `(.L_x_10333) ;  /* 0x0000043000007945 */ /* 0x000fe80003800200 */
[----:B------:R-:W-:Y:S01]  /*0430*/  BSSY.RELIABLE B1, `(.L_x_10334) ;  /* 0x000003b000017945 */ /* 0x000fe20003800100 */
[----:B-1----:R-:W-:-:S06]  /*0440*/  FMUL.FTZ R7, R19, UR6 ;  /* 0x0000000613077c20 */ /* 0x002fcc0008410000 */
[----:B------:R-:W0:Y:S01]  /*0450*/  FRND.TRUNC R7, R7 ;  /* 0x0000000700077307 */ /* 0x000e22000020d000 */
[----:B-----5:R-:W-:-:S07]  /*0460*/  FMUL.FTZ R6, R18, UR6 ;  /* 0x0000000612067c20 */ /* 0x020fce0008410000 */
[----:B------:R-:W1:Y:S01]  /*0470*/  FRND.TRUNC R6, R6 ;  /* 0x0000000600067307 */ /* 0x000e62000020d000 */
[----:B---3--:R-:W-:Y:S01]  /*0480*/  FMUL.FTZ R2, R20, UR6 ;  /* 0x0000000614027c20 */ /* 0x008fe20008410000 */
[----:B----4-:R-:W-:Y:S01]  /*0490*/  FMUL.FTZ R4, R22, UR6 ;  /* 0x0000000616047c20 */ /* 0x010fe20008410000 */
[----:B------:R-:W-:-:S05]  /*04a0*/  FMUL.FTZ R5, R24, UR6 ;  /* 0x0000000618057c20 */ /* 0x000fca0008410000 */
[----:B------:R-:W3:Y:S01]  /*04b0*/  FRND.TRUNC R2, R2 ;  /* 0x0000000200027307 */ /* 0x000ee2000020d000 */
[----:B------:R-:W-:-:S07]  /*04c0*/  FMUL.FTZ R3, R14, UR6 ;  /* 0x000000060e037c20 */ /* 0x000fce0008410000 */
[----:B------:R-:W4:Y:S08]  /*04d0*/  FRND.TRUNC R4, R4 ;  /* 0x0000000400047307 */ /* 0x000f30000020d000 */
[----:B------:R-:W0:Y:S08]  /*04e0*/  FRND.TRUNC R5, R5 ;  /* 0x0000000500057307 */ /* 0x000e30000020d000 */
[----:B------:R-:W0:Y:S01]  /*04f0*/  FRND.TRUNC R3, R3 ;  /* 0x0000000300037307 */ /* 0x000e22000020d000 */
[----:B--2---:R-:W-:Y:S01]  /*0500*/  FMUL.FTZ R15, R15, UR6 ;  /* 0x000000060f0f7c20 */ /* 0x004fe20008410000 */
[----:B------:R-:W-:Y:S01]  /*0510*/  FMUL.FTZ R21, R21, UR6 ;  /* 0x0000000615157c20 */ /* 0x000fe20008410000 */
[----:B-1-34-:R-:W-:Y:S06]  /*0520*/  @P0 BRA `(.L_x_10335) ;  /* 0x0000000000380947 */ /* 0x01afec0003800000 */
[----:B------:R-:W1:Y:S01]  /*0530*/  LDC.64 R8, c[0x0][0x398] ;  /* 0x0000e600ff087b82 */ /* 0x000e620000000a00 */
[----:B------:R-:W2:Y:S01]  /*0540*/  FRND.TRUNC R15, R15 ;  /* 0x0000000f000f7307 */ /* 0x000ea2000020d000 */
[----:B------:R-:W-:Y:S02]  /*0550*/  IADD3 R11, PT, PT, R0, R17, RZ ;  /* 0x00000011000b7210 */ /* 0x000fe40007ffe0ff */
[----:B------:R-:W-:-:S04]  /*0560*/  IADD3 R17, PT, PT, R17, 0x80, RZ ;  /* 0x0000008011117810 */ /* 0x000fc80007ffe0ff */
[----:B------:R-:W-:Y:S01]  /*0570*/  ISETP.GE.U32.AND P0, PT, R17, R16, PT ;  /* 0x000000101100720c */ /* 0x000fe20003f06070 */
[----:B-1----:R-:W-:-:S05]  /*0580*/  IMAD.WIDE.U32 R8, R11, 0x4, R8 ;  /* 0x000000040b087825 */ /* 0x002fca00078e0008 */
[----:B--2---:R1:W-:Y:S07]  /*0590*/  STG.E desc[UR4][R8.64], R15 ;  /* 0x0000000f08007986 */ /* 0x0043ee000c101904 */
[----:B------:R-:W-:Y:S05]  /*05a0*/  @P0 BRA `(.L_x_10336) ;  /* 0x0000000000340947 */ /* 0x000fea0003800000 */
[----:B-1----:R-:W1:Y:S01]  /*05b0*/  LDC.64 R8, c[0x0][0x398] ;  /* 0x0000e600ff087b82 */ /* 0x002e620000000a00 */
[----:B------:R-:W2:Y:S01]  /*05c0*/  FRND.TRUNC R21, R21 ;  /* 0x0000001500157307 */ /* 0x000ea2000020d000 */
[----:B------:R-:W-:Y:S01]  /*05d0*/  IADD3 R11, PT, PT, R0, R17, RZ ;  /* 0x00000011000b7210 */ /* 0x000fe20007ffe0ff */
[----:B------:R-:W-:-:S04]  /*05e0*/  VIADD R17, R17, 0x80 ;  /* 0x0000008011117836 */ /* 0x000fc80000000000 */
[----:B-1----:R-:W-:-:S05]  /*05f0*/  IMAD.WIDE.U32 R8, R11, 0x4, R8 ;  /* 0x000000040b087825 */ /* 0x002fca00078e0008 */
[----:B--2---:R1:W-:Y:S02]  /*0600*/  STG.E desc[UR4][R8.64], R21 ;  /* 0x0000001508007986 */ /* 0x0043e4000c101904 */
.L_x_10335:
[----:B------:R-:W-:-:S13]  /*0610*/  ISETP.GE.U32.AND P0, PT, R17, R16, PT ;  /* 0x000000101100720c */ /* 0x000fda0003f06070 */
[----:B------:R-:W-:Y:S05]  /*0620*/  @P0 BRA `(.L_x_10337) ;  /* 0x0000000000300947 */ /* 0x000fea0003800000 */
[----:B-1----:R-:W1:Y:S01]  /*0630*/  LDC.64 R8, c[0x0][0x398] ;  /* 0x0000e600ff087b82 */ /* 0x002e620000000a00 */
[----:B------:R-:W-:Y:S02]  /*0640*/  IADD3 R11, PT, PT, R0, R17, RZ ;  /* 0x00000011000b7210 */ /* 0x000fe40007ffe0ff */
[----:B------:R-:W-:-:S03]  /*0650*/  IADD3 R17, PT, PT, R17, 0x80, RZ ;  /* 0x0000008011117810 */ /* 0x000fc60007ffe0ff */
[----:B-1----:R-:W-:-:S05]  /*0660*/  IMAD.WIDE.U32 R8, R11, 0x4, R8 ;  /* 0x000000040b087825 */ /* 0x002fca00078e0008 */
[----:B0-----:R2:W-:Y:S02]  /*0670*/  STG.E desc[UR4][R8.64], R7 ;  /* 0x0000000708007986 */ /* 0x0015e4000c101904 */
.L_x_10336:
[----:B------:R-:W-:-:S13]  /*0680*/  ISETP.GE.U32.AND P0, PT, R17, R16, PT ;  /* 0x000000101100720c */ /* 0x000fda0003f06070 */
[----:B------:R-:W-:Y:S05]  /*0690*/  @P0 BRA `(.L_x_10338) ;  /* 0x0000000000300947 */ /* 0x000fea0003800000 */
[----:B-12---:R-:W1:Y:S01]  /*06a0*/  LDC.64 R8, c[0x0][0x398] ;  /* 0x0000e600ff087b82 */ /* 0x006e620000000a00 */
[----:B0-----:R-:W-:Y:S01]  /*06b0*/  IADD3 R7, PT, PT, R0, R17, RZ ;  /* 0x0000001100077210 */ /* 0x001fe20007ffe0ff */
[----:B------:R-:W-:-:S04]  /*06c0*/  VIADD R17, R17, 0x80 ;  /* 0x0000008011117836 */ /* 0x000fc80000000000 */
[----:B-1----:R-:W-:-:S05]  /*06d0*/  IMAD.WIDE.U32 R8, R7, 0x4, R8 ;  /* 0x0000000407087825 */ /* 0x002fca00078e0008 */
[----:B------:R2:W-:Y:S02]  /*06e0*/  STG.E desc[UR4][R8.64], R6 ;  /* 0x0000000608007986 */ /* 0x0005e4000c101904 */
.L_x_10337:
[----:B------:R-:W-:-:S13]  /*06f0*/  ISETP.GE.U32.AND P0, PT, R17, R16, PT ;  /* 0x000000101100720c */ /* 0x000fda0003f06070 */
[----:B------:R-:W-:Y:S05]  /*0700*/  @P0 BRA `(.L_x_10339) ;  /* 0x0000000000340947 */ /* 0x000fea0003800000 */
[----:B0-2---:R-:W0:Y:S01]  /*0710*/  LDC.64 R6, c[0x0][0x398] ;  /* 0x0000e600ff067b82 */ /* 0x005e220000000a00 */
[----:B-1----:R-:W-:Y:S02]  /*0720*/  IADD3 R9, PT, PT, R0, R17, RZ ;  /* 0x0000001100097210 */ /* 0x002fe40007ffe0ff */
[----:B------:R-:W-:-:S03]  /*0730*/  IADD3 R17, PT, PT, R17, 0x80, RZ ;  /* 0x0000008011117810 */ /* 0x000fc60007ffe0ff */
[----:B0-----:R-:W-:-:S05]  /*0740*/  IMAD.WIDE.U32 R6, R9, 0x4, R6 ;  /* 0x0000000409067825 */ /* 0x001fca00078e0006 */
[----:B------:R3:W-:Y:S02]  /*0750*/  STG.E desc[UR4][R6.64], R2 ;  /* 0x0000000206007986 */ /* 0x0007e4000c101904 */
.L_x_10338:
[----:B------:R-:W-:-:S13]  /*0760*/  ISETP.GE.U32.AND P0, PT, R17, R16, PT ;  /* 0x000000101100720c */ /* 0x000fda0003f06070 */
[----:B------:R-:W-:Y:S05]  /*0770*/  @P0 BREAK.RELIABLE B1 ;  /* 0x0000000000010942 */ /* 0x000fea0003800100 */
[----:B------:R-:W-:Y:S05]  /*0780*/  @P0 BRA `(.L_x_10340) ;  /* 0x0000000000300947 */ /* 0x000fea0003800000 */
[----:B0-23--:R-:W0:Y:S01]  /*0790*/  LDC.64 R6, c[0x0][0x398] ;  /* 0x0000e600ff067b82 */ /* 0x00de220000000a00 */
[----:B-1----:R-:W-:Y:S01]  /*07a0*/  IADD3 R9, PT, PT, R0, R17, RZ ;  /* 0x0000001100097210 */ /* 0x002fe20007ffe0ff */
[----:B------:R-:W-:-:S04]  /*07b0*/  VIADD R17, R17, 0x80 ;  /* 0x0000008011117836 */ /* 0x000fc80000000000 */
[----:B0-----:R-:W-:-:S05]  /*07c0*/  IMAD.WIDE.U32 R6, R9, 0x4, R6 ;  /* 0x0000000409067825 */ /* 0x001fca00078e0006 */
[----:B------:R3:W-:Y:S02]  /*07d0*/  STG.E desc[UR4][R6.64], R4 ;  /* 0x0000000406007986 */ /* 0x0007e4000c101904 */
.L_x_10339:
[----:B------:R-:W-:Y:S05]  /*07e0*/  BSYNC.RELIABLE B1 ;  /* 0x0000000000017941 */ /* 0x000fea0003800100 */
.L_x_10334:
[----:B------:R-:W-:-:S13]  /*07f0*/  ISETP.GE.U32.AND P0, PT, R17, R16, PT ;  /* 0x000000101100720c */ /* 0x000fda0003f06070 */
[----:B0-23--:R-:W0:Y:S01]  /*0800*/  @!P0 LDC.64 R6, c[0x0][0x398] ;  /* 0x0000e600ff068b82 */ /* 0x00de220000000a00 */
[----:B-1----:R-:W-:Y:S02]  /*0810*/  @!P0 IADD3 R9, PT, PT, R0, R17, RZ ;  /* 0x0000001100098210 */ /* 0x002fe40007ffe0ff */
[----:B------:R-:W-:-:S03]  /*0820*/  @!P0 IADD3 R17, PT, PT, R17, 0x80, RZ ;  /* 0x0000008011118810 */ /* 0x000fc60007ffe0ff */
[----:B0-----:R-:W-:-:S05]  /*0830*/  @!P0 IMAD.WIDE.U32 R6, R9, 0x4, R6 ;  /* 0x0000000409068825 */ /* 0x001fca00078e0006 */
[----:B------:R4:W-:Y:S02]  /*0840*/  @!P0 STG.E desc[UR4][R6.64], R5 ;  /* 0x0000000506008986 */ /* 0x0009e4000c101904 */
.L_x_10340:
[----:B------:R-:W-:Y:S05]  /*0850*/  BSYNC.RECONVERGENT B0 ;  /* 0x0000000000007941 */ /* 0x000fea0003800200 */
.L_x_10333:
[----:B------:R-:W-:Y:S05]  /*0860*/  WARPSYNC.ALL ;  /* 0x0000000000007948 */ /* 0x000fea0003800000 */
[----:B------:R-:W-:-:S13]  /*0870*/  ISETP.GE.U32.AND P0, PT, R17, R16, PT ;  /* 0x000000101100720c */ /* 0x000fda0003f06070 */
[----:B------:R-:W-:Y:S05]  /*0880*/  @P0 EXIT ;  /* 0x000000000000094d */ /* 0x000fea0003800000 */
[----:B0---4-:R-:W0:Y:S01]  /*0890*/  LDC.64 R4, c[0x0][0x398] ;  /* 0x0000e600ff047b82 */ /* 0x011e220000000a00 */
[----:B------:R-:W-:-:S05]  /*08a0*/  IADD3 R17, PT, PT, R0, R17, RZ ;  /* 0x0000001100117210 */ /* 0x000fca0007ffe0ff */
[----:B0-----:R-:W-:-:S05]  /*08b0*/  IMAD.WIDE.U32 R4, R17, 0x4, R4 ;  /* 0x0000000411047825 */ /* 0x001fca00078e0004 */
[----:B------:R-:W-:Y:S01]  /*08c0*/  STG.E desc[UR4][R4.64], R3 ;  /* 0x0000000304007986 */ /* 0x000fe2000c101904 */
[----:B------:R-:W-:Y:S05]  /*08d0*/  EXIT ;  /* 0x000000000000794d */ /* 0x000fea0003800000 */
.L_x_10332:
[----:B------:R-:W0:Y:S01]  /*08e0*/  S2R R4, SR_TID.X ;  /* 0x0000000000047919 */ /* 0x000e220000002100 */
[----:B------:R-:W1:Y:S01]  /*08f0*/  LDC.64 R2, c[0x0][0x3a0] ;  /* 0x0000e800ff027b82 */ /* 0x000e620000000a00 */
[----:B------:R-:W2:Y:S07]  /*0900*/  LDCU UR6, c[0x0][0x388] ;  /* 0x00007100ff0677ac */ /* 0x000eae0008000800 */
[----:B------:R-:W3:Y:S01]  /*0910*/  LDC.64 R14, c[0x0][0x398] ;  /* 0x0000e600ff0e7b82 */ /* 0x000ee20000000a00 */
[----:B-1----:R-:W-:-:S04]  /*0920*/  IMAD.WIDE.U32 R2, R0, 0x4, R2 ;  /* 0x0000000400027825 */ /* 0x002fc800078e0002 */
[----:B0-----:R-:W-:-:S05]  /*0930*/  IMAD.WIDE.U32 R12, R4, 0x8, R2 ;  /* 0x00000008040c7825 */ /* 0x001fca00078e0002 */
[----:B------:R-:W2:Y:S04]  /*0940*/  LDG.E.64 R8, desc[UR4][R12.64] ;  /* 0x000000040c087981 */ /* 0x000ea8000c1e1b00 */
[----:B------:R-:W4:Y:S04]  /*0950*/  LDG.E.64 R10, desc[UR4][R12.64+0x400] ;  /* 0x000400040c0a7981 */ /* 0x000f28000c1e1b00 */
[----:B------:R-:W5:Y:S04]  /*0960*/  LDG.E.64 R2, desc[UR4][R12.64+0x800] ;  /* 0x000800040c027981 */ /* 0x000f68000c1e1b00 */
[----:B------:R5:W3:Y:S01]  /*0970*/  LDG.E.64 R6, desc[UR4][R12.64+0xc00] ;  /* 0x000c00040c067981 */ /* 0x000ae2000c1e1b00 */
[----:B--2---:R-:W-:Y:S01]  /*0980*/  FMUL.FTZ R8, R8, UR6 ;  /* 0x0000000608087c20 */ /* 0x004fe20008410000 */
[----:B------:R-:W-:Y:S01]  /*0990*/  FMUL.FTZ R9, R9, UR6 ;  /* 0x0000000609097c20 */ /* 0x000fe20008410000 */
[----:B----4-:R-:W-:Y:S01]  /*09a0*/  FMUL.FTZ R10, R10, UR6 ;  /* 0x000000060a0a7c20 */ /* 0x010fe20008410000 */
[----:B------:R-:W-:-:S03]  /*09b0*/  FMUL.FTZ R11, R11, UR6 ;  /* 0x000000060b0b7c20 */ /* 0x000fc60008410000 */
[----:B------:R-:W-:Y:S01]  /*09c0*/  FRND.TRUNC R8, R8 ;  /* 0x0000000800087307 */ /* 0x000fe2000020d000 */
[----:B-----5:R-:W-:Y:S01]  /*09d0*/  FMUL.FTZ R13, R3, UR6 ;  /* 0x00000006030d7c20 */ /* 0x020fe20008410000 */
[----:B------:R-:W-:Y:S01]  /*09e0*/  FMUL.FTZ R5, R2, UR6 ;  /* 0x0000000602057c20 */ /* 0x000fe20008410000 */
[----:B---3--:R-:W-:-:S04]  /*09f0*/  IMAD.WIDE.U32 R2, R0, 0x4, R14 ;  /* 0x0000000400027825 */ /* 0x008fc800078e000e */
[----:B------:R-:W-:Y:S01]  /*0a00*/  FMUL.FTZ R6, R6, UR6 ;  /* 0x0000000606067c20 */ /* 0x000fe20008410000 */
[----:B------:R-:W-:Y:S01]  /*0a10*/  FMUL.FTZ R7, R7, UR6 ;  /* 0x0000000607077c20 */ /* 0x000fe20008410000 */
[----:B------:R-:W0:Y:S01]  /*0a20*/  FRND.TRUNC R9, R9 ;  /* 0x0000000900097307 */ /* 0x000e22000020d000 */
[----:B------:R-:W-:-:S07]  /*0a30*/  IMAD.WIDE.U32 R2, R4, 0x8, R2 ;  /* 0x0000000804027825 */ /* 0x000fce00078e0002 */
        /* <DEDUP_REMOVED lines=11> */
.L_x_10341:
        /* <DEDUP_REMOVED lines=9> */
.L_x_22413:


//--------------------- .text._ZN2at6native29vectorized_elementwise_kernelILi4EZZZNS0_15binary_internal21div_trunc_kernel_cudaERNS_18TensorIteratorBaseEENKUlvE0_clEvENKUlvE0_clEvEUlfE_St5arrayIPcLm2EEEEviT0_T1_ --------------------------
	.section	.text._ZN2at6native29vectorized_elementwise_kernelILi4EZZZNS0_15binary_internal21div_trunc_kernel_cudaERNS_18TensorIteratorBaseEENKUlvE0_clEvENKUlvE0_clEvEUlfE_St5arrayIPcLm2EEEEviT0_T1_,"ax",@progbits
	.align	128
        .global         _ZN2at6native29vectorized_elementwise_kernelILi4EZZZNS0_15binary_internal21div_trunc_kernel_cudaERNS_18TensorIteratorBaseEENKUlvE0_clEvENKUlvE0_clEvEUlfE_St5arrayIPcLm2EEEEviT0_T1_
        .type           _ZN2at6native29vectorized_elementwise_kernelILi4EZZZNS0_15binary_internal21div_trunc_kernel_cudaERNS_18TensorIteratorBaseEENKUlvE0_clEvENKUlvE0_clEvEUlfE_St5arrayIPcLm2EEEEviT0_T1_,@function
        .size           _ZN2at6native29vectorized_elementwise_kernelILi4EZZZNS0_15binary_internal21div_trunc_kernel_cudaERNS_18TensorIteratorBaseEENKUlvE0_clEvENKUlvE0_clEvEUlfE_St5arrayIPcLm2EEEEviT0_T1_,(.L_x_22414 - _ZN2at6native29vectorized_elementwise_kernelILi4EZZZNS0_15binary_internal21div_trunc_kernel_cudaERNS_18TensorIteratorBaseEENKUlvE0_clEvENKUlvE0_clEvEUlfE_St5arrayIPcLm2EEEEviT0_T1_)
        .other          _ZN2at6native29vectorized_elementwise_kernelILi4EZZZNS0_15binary_internal21div_trunc_kernel_cudaERNS_18TensorIteratorBaseEENKUlvE0_clEvENKUlvE0_clEvEUlfE_St5arrayIPcLm2EEEEviT0_T1_,@"STO_CUDA_ENTRY STV_DEFAULT"
_ZN2at6native29vectorized_elementwise_kernelILi4EZZZNS0_15binary_internal21div_trunc_kernel_cudaERNS_18TensorIteratorBaseEENKUlvE0_clEvENKUlvE0_clEvEUlfE_St5arrayIPcLm2EEEEviT0_T1_:
.text._ZN2at6native29vectorized_elementwise_kernelILi4EZZZNS0_15binary_internal21div_trunc_kernel_cudaERNS_18TensorIteratorBaseEENKUlvE0_clEvENKUlvE0_clEvEUlfE_St5arrayIPcLm2EEEEviT0_T1_:
        /* <DEDUP_REMOVED lines=97> */
.L_x_10345:
[----:B------:R-:W-:-:S13]  /*0610*/  ISETP.GE.U32.AND P0, PT, R17, R16, PT ;  /* 0x000000101100720c */ /* 0x000fda0003f06070 */
[----:B------:R-:W-:Y:S05]  /*0620*/  @P0 BRA `(.L_x_10347) ;  /* 0x0000000000300947 */ /* 0x000fea0003800000 */
[----:B-1----:R-:W1:Y:S01]  /*0630*/  LDC.64 R8, c[0x0][0x398] ;  /* 0x0000e600ff087b82 */ /* 0x002e620000000a00 */
[----:B------:R-:W-:Y:S02]  /*0640*/  IADD3 R11, PT, PT, R0, R17, RZ ;  /* 0x00000011000b7210 */ /* 0x000fe40007ffe0ff */
[----:B------:R-:W-:-:S03]  /*0650*/  IADD3 R17, PT, PT, R17, 0x80, RZ ;  /* 0x0000008011117810 */ /* 0x000fc60007ffe0ff */
[----:B-1----:R-:W-:-:S05]  /*0660*/  IMAD.WIDE.U32 R8, R11, 0x4, R8 ;  /* 0x000000040b087825 */ /* 0x002fca00078e0008 */
[----:B0-----:R2:W-:Y:S02]  /*0670*/  STG.E desc[UR4][R8.64], R7 ;  /* 0x0000000708007986 */ /* 0x0015e4000c101904 */
.L_x_10346:
[----:B------:R-:W-:-:S13]  /*0680*/  ISETP.GE.U32.AND P0, PT, R17, R16, PT ;  /* 0x000000101100720c */ /* 0x000fda0003f06070 */
[----:B------:R-:W-:Y:S05]  /*0690*/  @P0 BRA `(.L_x_10348) ;  /* 0x0000000000300947 */ /* 0x000fea0003800000 */
[----:B-12---:R-:W1:Y:S01]  /*06a0*/  LDC.64 R8, c[0x0][0x398] ;  /* 0x0000e600ff087b82 */ /* 0x006e620000000a00 */
[----:B0-----:R-:W-:Y:S01]  /*06b0*/  IADD3 R7, PT, PT, R0, R17, RZ ;  /* 0x0000001100077210 */ /* 0x001fe20007ffe0ff */
[----:B------:R-:W-:-:S04]  /*06c0*/  VIADD R17, R17, 0x80 ;  /* 0x0000008011117836 */ /* 0x000fc80000000000 */
[----:B-1----:R-:W-:-:S05]  /*06d0*/  IMAD.WIDE.U32 R8, R7, 0x4, R8 ;  /* 0x0000000407087825 */ /* 0x002fca00078e0008 */
[----:B------:R2:W-:Y:S02]  /*06e0*/  STG.E desc[UR4][R8.64], R6 ;  /* 0x0000000608007986 */ /* 0x0005e4000c101904 */
.L_x_10347:
[----:B------:R-:W-:-:S13]  /*06f0*/  ISETP.GE.U32.AND P0, PT, R17, R16, PT ;  /* 0x000000101100720c */ /* 0x000fda0003f06070 */
[----:B------:R-:W-:Y:S05]  /*0700*/  @P0 BRA `(.L_x_10349) ;  /* 0x0000000000340947 */ /* 0x000fea0003800000 */
[----:B0-2---:R-:W0:Y:S01]  /*0710*/  LDC.64 R6, c[0x0][0x398] ;  /* 0x0000e600ff067b82 */ /* 0x005e220000000a00 */
[----:B-1----:R-:W-:Y:S02]  /*0720*/  IADD3 R9, PT, PT, R0, R17, RZ ;  /* 0x0000001100097210 */ /* 0x002fe40007ffe0ff */
[----:B------:R-:W-:-:S03]  /*0730*/  IADD3 R17, PT, PT, R17, 0x80, RZ ;  /* 0x0000008011117810 */ /* 0x000fc60007ffe0ff */
[----:B0-----:R-:W-:-:S05]  /*0740*/  IMAD.WIDE.U32 R6, R9, 0x4, R6 ;  /* 0x0000000409067825 */ /* 0x001fca00078e0006 */
[----:B------:R3:W-:Y:S02]  /*0750*/  STG.E desc[UR4][R6.64], R2 ;  /* 0x0000000206007986 */ /* 0x0007e4000c101904 */
.L_x_10348:
        /* <DEDUP_REMOVED lines=8> */
.L_x_10349:
[----:B------:R-:W-:Y:S05]  /*07e0*/  BSYNC.RELIABLE B1 ;  /* 0x0000000000017941 */ /* 0x000fea0003800100 */
.L_x_10344:
[----:B------:R-:W-:-:S13]  /*07f0*/  ISETP.GE.U32.AND P0, PT, R17, R16, PT ;  /* 0x000000101100720c */ /* 0x000fda0003f06070 */
[----:B0-23--:R-:W0:Y:S01]  /*0800*/  @!P0 LDC.64 R6, c[0x0][0x398] ;  /* 0x0000e600ff068b82 */ /* 0x00de220000000a00 */
[----:B-1----:R-:W-:Y:S02]  /*0810*/  @!P0 IADD3 R9, PT, PT, R0, R17, RZ ;  /* 0x0000001100098210 */ /* 0x002fe40007ffe0ff */
[----:B------:R-:W-:-:S03]  /*0820*/  @!P0 IADD3 R17, PT, PT, R17, 0x80, RZ ;  /* 0x0000008011118810 */ /* 0x000fc60007ffe0ff */
[----:B0-----:R-:W-:-:S05]  /*0830*/  @!P0 IMAD.WIDE.U32 R6, R9, 0x4, R6 ;  /* 0x0000000409068825 */ /* 0x001fca00078e0006 */
[----:B------:R4:W-:Y:S02]  /*0840*/  @!P0 STG.E desc[UR4][R6.64], R5 ;  /* 0x0000000506008986 */ /* 0x0009e4000c101904 */
.L_x_10350:
[----:B------:R-:W-:Y:S05]  /*0850*/  BSYNC.RECONVERGENT B0 ;  /* 0x0000000000007941 */ /* 0x000fea0003800200 */
.L_x_10343:
        /* <DEDUP_REMOVED lines=8> */
.L_x_10342:
[----:B------:R-:W0:Y:S01]  /*08e0*/  S2R R2, SR_TID.X ;  /* 0x0000000000027919 */ /* 0x000e220000002100 */
[----:B------:R-:W1:Y:S01]  /*08f0*/  LDC.64 R4, c[0x0][0x3a0] ;  /* 0x0000e800ff047b82 */ /* 0x000e620000000a00 */
[----:B------:R-:W2:Y:S07]  /*0900*/  LDCU UR6, c[0x0][0x388] ;  /* 0x00007100ff0677ac */ /* 0x000eae0008000800 */
[----:B------:R-:W3:Y:S01]  /*0910*/  LDC.64 R14, c[0x0][0x398] ;  /* 0x0000e600ff0e7b82 */ /* 0x000ee20000000a00 */
[----:B-1----:R-:W-:-:S04]  /*0920*/  IMAD.WIDE.U32 R4, R0, 0x4, R4 ;  /* 0x0000000400047825 */ /* 0x002fc800078e0004 */
[----:B0-----:R-:W-:-:S05]  /*0930*/  IMAD.WIDE.U32 R12, R2, 0x10, R4 ;  /* 0x00000010020c7825 */ /* 0x001fca00078e0004 */
[----:B------:R-:W2:Y:S04]  /*0940*/  LDG.E.128 R4, desc[UR4][R12.64] ;  /* 0x000000040c047981 */ /* 0x000ea8000c1e1d00 */
[----:B------:R3:W4:Y:S02]  /*0950*/  LDG.E.128 R8, desc[UR4][R12.64+0x800] ;  /* 0x000800040c087981 */ /* 0x000724000c1e1d00 */
[----:B---3--:R-:W-:-:S04]  /*0960*/  IMAD.WIDE.U32 R12, R0, 0x4, R14 ;  /* 0x00000004000c7825 */ /* 0x008fc800078e000e */
[----:B------:R-:W-:-:S04]  /*0970*/  IMAD.WIDE.U32 R12, R2, 0x10, R12 ;  /* 0x00000010020c7825 */ /* 0x000fc800078e000c */
[----:B--2---:R-:W-:Y:S01]  /*0980*/  FMUL.FTZ R4, R4, UR6 ;  /* 0x0000000604047c20 */ /* 0x004fe20008410000 */
[----:B------:R-:W-:Y:S01]  /*0990*/  FMUL.FTZ R5, R5, UR6 ;  /* 0x0000000605057c20 */ /* 0x000fe20008410000 */
[----:B------:R-:W-:Y:S01]  /*09a0*/  FMUL.FTZ R6, R6, UR6 ;  /* 0x0000000606067c20 */ /* 0x000fe20008410000 */
[----:B------:R-:W-:Y:S01]  /*09b0*/  FMUL.FTZ R7, R7, UR6 ;  /* 0x0000000607077c20 */ /* 0x000fe20008410000 */
[----:B----4-:R-:W-:Y:S01]  /*09c0*/  FMUL.FTZ R8, R8, UR6 ;  /* 0x0000000608087c20 */ /* 0x010fe20008410000 */
[----:B------:R-:W-:Y:S01]  /*09d0*/  FMUL.FTZ R9, R9, UR6 ;  /* 0x0000000609097c20 */ /* 0x000fe20008410000 */
[----:B------:R-:W-:Y:S01]  /*09e0*/  FMUL.FTZ R10, R10, UR6 ;  /* 0x000000060a0a7c20 */ /* 0x000fe20008410000 */
[----:B------:R-:W-:Y:S01]  /*09f0*/  FMUL.FTZ R11, R11, UR6 ;  /* 0x000000060b0b7c20 */ /* 0x000fe20008410000 */
        /* <DEDUP_REMOVED lines=11> */
.L_x_10351:
        /* <DEDUP_REMOVED lines=13> */
.L_x_22414:


//--------------------- .text._ZN2at6native29vectorized_elementwise_kernelILi8EZZZNS0_15binary_internal21div_trunc_kernel_cudaERNS_18TensorIteratorBaseEENKUlvE0_clEvENKUlvE0_clEvEUlfE_St5arrayIPcLm2EEEEviT0_T1_ --------------------------
	.section	.text._ZN2at6native29vectorized_elementwise_kernelILi8EZZZNS0_15binary_internal21div_trunc_kernel_cudaERNS_18TensorIteratorBaseEENKUlvE0_clEvENKUlvE0_clEvEUlfE_St5arrayIPcLm2EEEEviT0_T1_,"ax",@progbits
	.align	128
        .global         _ZN2at6native29vectorized_elementwise_kernelILi8EZZZNS0_15binary_internal21div_trunc_kernel_cudaERNS_18TensorIteratorBaseEENKUlvE0_clEvENKUlvE0_clEvEUlfE_St5arrayIPcLm2EEEEviT0_T1_
        .type           _ZN2at6native29vectorized_elementwise_kernelILi8EZZZNS0_15binary_internal21div_trunc_kernel_cudaERNS_18TensorIteratorBaseEENKUlvE0_clEvENKUlvE0_clEvEUlfE_St5arrayIPcLm2EEEEviT0_T1_,@function
        .size           _ZN2at6native29vectorized_elementwise_kernelILi8EZZZNS0_15binary_internal21div_trunc_kernel_cudaERNS_18TensorIteratorBaseEENKUlvE0_clEvENKUlvE0_clEvEUlfE_St5arrayIPcLm2EEEEviT0_T1_,(.L_x_22415 - _ZN2at6native29vectorized_elementwise_kernelILi8EZZZNS0_15binary_internal21div_trunc_kernel_cudaERNS_18TensorIteratorBaseEENKUlvE0_clEvENKUlvE0_clEvEUlfE_St5arrayIPcLm2EEEEviT0_T1_)
        .other          _ZN2at6native29vectorized_elementwise_kernelILi8EZZZNS0_15binary_internal21div_trunc_kernel_cudaERNS_18TensorIteratorBaseEENKUlvE0_clEvENKUlvE0_clEvEUlfE_St5arrayIPcLm2EEEEviT0_T1_,@"STO_CUDA_ENTRY STV_DEFAULT"
_ZN2at6native29vectorized_elementwise_kernelILi8EZZZNS0_15binary_internal21div_trunc_kernel_cudaERNS_18TensorIteratorBaseEENKUlvE0_clEvENKUlvE0_clEvEUlfE_St5arrayIPcLm2EEEEviT0_T1_:
.text._ZN2at6native29vectorized_elementwise_kernelILi8EZZZNS0_15binary_internal21div_trunc_kernel_cudaERNS_18TensorIteratorBaseEENKUlvE0_clEvENKUlvE0_clEvEUlfE_St5arrayIPcLm2EEEEviT0_T1_:
[----:B------:R-:W-:Y:S01]  /*0000*/  LDC R1, c[0x0][0x37c] ;  /* 0x0000df00ff017b82 */ /* 0x000fe20000000800 */
[----:B------:R-:W-:Y:S05]  /*0010*/  EXIT ;  /* 0x000000000000794d */ /* 0x000fea0003800000 */
.L_x_10352:
        /* <DEDUP_REMOVED lines=14> */
.L_x_22415:


//--------------------- .text._ZN2at6native18elementwise_kernelILi128ELi4EZNS0_15gpu_kernel_implIZZZNS0_15binary_internal21div_trunc_kernel_cudaERNS_18TensorIteratorBaseEENKUlvE0_clEvENKUlvE_clEvEUldE_EEvS5_RKT_EUliE_EEviT1_ --------------------------
	.section	.text._ZN2at6native18elementwise_kernelILi128ELi4EZNS0_15gpu_kernel_implIZZZNS0_15binary_internal21div_trunc_kernel_cudaERNS_18TensorIteratorBaseEENKUlvE0_clEvENKUlvE_clEvEUldE_EEvS5_RKT_EUliE_EEviT1_,"ax",@progbits
	.align	128
        .global         _ZN2at6native18elementwise_kernelILi128ELi4EZNS0_15gpu_kernel_implIZZZNS0_15binary_internal21div_trunc_kernel_cudaERNS_18TensorIteratorBaseEENKUlvE0_clEvENKUlvE_clEvEUldE_EEvS5_RKT_EUliE_EEviT1_
        .type           _ZN2at6native18elementwise_kernelILi128ELi4EZNS0_15gpu_kernel_implIZZZNS0_15binary_internal21div_trunc_kernel_cudaERNS_18TensorIteratorBaseEENKUlvE0_clEvENKUlvE_clEvEUldE_EEvS5_RKT_EUliE_EEviT1_,@function
        .size           _ZN2at6native18elementwise_kernelILi128ELi4EZNS0_15gpu_kernel_implIZZZNS0_15binary_internal21div_trunc_kernel_cudaERNS_18TensorIteratorBaseEENKUlvE0_clEvENKUlvE_clEvEUldE_EEvS5_RKT_EUliE_EEviT1_,(.L_x_22416 - _ZN2at6native18elementwise_kernelILi128ELi4EZNS0_15gpu_kernel_implIZZZNS0_15binary_internal21div_trunc_kernel_cudaERNS_18TensorIteratorBaseEENKUlvE0_clEvENKUlvE_clEvEUldE_EEvS5_RKT_EUliE_EEviT1_)
        .other          _ZN2at6native18elementwise_kernelILi128ELi4EZNS0_15gpu_kernel_implIZZZNS0_15binary_internal21div_trunc_kernel_cudaERNS_18TensorIteratorBaseEENKUlvE0_clEvENKUlvE_clEvEUldE_EEvS5_RKT_EUliE_EEviT1_,@"STO_CUDA_ENTRY STV_DEFAULT"
_ZN2at6native18elementwise_kernelILi128ELi4EZNS0_15gpu_kernel_implIZZZNS0_15binary_internal21div_trunc_kernel_cudaERNS_18TensorIteratorBaseEENKUlvE0_clEvENKUlvE_clEvEUldE_EEvS5_RKT_EUliE_EEviT1_:
.text._ZN2at6native18elementwise_kernelILi128ELi4EZNS0_15gpu_kernel_implIZZZNS0_15binary_internal21div_trunc_kernel_cudaERNS_18TensorIteratorBaseEENKUlvE0_clEvENKUlvE_clEvEUldE_EEvS5_RKT_EUliE_EEviT1_:
        /* <DEDUP_REMOVED lines=319> */
.L_x_10355:
        /* <DEDUP_REMOVED lines=18> */
.L_x_10360:
[----:B------:R-:W2:Y:S02]  /*1510*/  LDG.E.U8 R2, desc[UR36][R2.64] ;  /* 0x0000002402027981 */ /* 0x000ea4000c1e1100 */
[----:B--2---:R4:W0:Y:S02]  /*1520*/  I2F.F64.U16 R4, R2 ;  /* 0x0000000200047312 */ /* 0x0048240000101800 */
[----:B0---4-:R-:W-:Y:S05]  /*1530*/  BRA `(.L_x_10362) ;  /* 0x0000000c00607947 */ /* 0x011fea0003800000 */
.L_x_10359:
        /* <DEDUP_REMOVED lines=9> */
.L_x_10364:
[----:B------:R-:W2:Y:S02]  /*15d0*/  LDG.E R2, desc[UR36][R2.64] ;  /* 0x0000002402027981 */ /* 0x000ea4000c1e1900 */
[----:B--2---:R4:W0:Y:S02]  /*15e0*/  I2F.F64 R4, R2 ;  /* 0x0000000200047312 */ /* 0x0048240000201c00 */
[----:B0---4-:R-:W-:Y:S05]  /*15f0*/  BRA `(.L_x_10362) ;  /* 0x0000000c00307947 */ /* 0x011fea0003800000 */
.L_x_10363:
[----:B------:R-:W2:Y:S02]  /*1600*/  LDG.E.U16 R2, desc[UR36][R2.64] ;  /* 0x0000002402027981 */ /* 0x000ea4000c1e1500 */
[----:B--2---:R4:W0:Y:S02]  /*1610*/  I2F.F64.S16 R4, R2 ;  /* 0x0000000200047312 */ /* 0x0048240000101c00 */
[----:B0---4-:R-:W-:Y:S05]  /*1620*/  BRA `(.L_x_10362) ;  /* 0x0000000c00247947 */ /* 0x011fea0003800000 */
.L_x_10358:
        /* <DEDUP_REMOVED lines=10> */
.L_x_10366:
[----:B------:R-:W2:Y:S02]  /*16d0*/  LDG.E.U16 R0, desc[UR36][R2.64] ;  /* 0x0000002402007981 */ /* 0x000ea4000c1e1500 */
[----:B--2---:R-:W-:-:S05]  /*16e0*/  HADD2.F32 R0, -RZ, R0.H0_H0 ;  /* 0x20000000ff007230 */ /* 0x004fca0000004100 */
[----:B------:R-:W-:-:S04]  /*16f0*/  FMUL.FTZ R0, R0, 1 ;  /* 0x3f80000000007820 */ /* 0x000fc80000410000 */
[----:B------:R3:W4:Y:S02]  /*1700*/  F2F.F64.F32 R4, R0 ;  /* 0x0000000000047310 */ /* 0x0007240000201800 */
[----:B---34-:R-:W-:Y:S05]  /*1710*/  BRA `(.L_x_10362) ;  /* 0x0000000800e87947 */ /* 0x018fea0003800000 */
.L_x_10365:
        /* <DEDUP_REMOVED lines=10> */
.L_x_10368:
[----:B------:R-:W2:Y:S02]  /*17c0*/  LDG.E.U16 R2, desc[UR36][R2.64] ;  /* 0x0000002402027981 */ /* 0x000ea4000c1e1500 */
[----:B--2---:R-:W-:-:S05]  /*17d0*/  HADD2.F32 R0, -RZ, R2.H0_H0 ;  /* 0x20000002ff007230 */ /* 0x004fca0000004100 */
[----:B------:R-:W-:-:S04]  /*17e0*/  FMUL.FTZ R0, R0, 1 ;  /* 0x3f80000000007820 */ /* 0x000fc80000410000 */
[----:B------:R4:W0:Y:S02]  /*17f0*/  F2F.F64.F32 R4, R0 ;  /* 0x0000000000047310 */ /* 0x0008240000201800 */
[----:B0---4-:R-:W-:Y:S05]  /*1800*/  BRA `(.L_x_10362) ;  /* 0x0000000800ac7947 */ /* 0x011fea0003800000 */
.L_x_10367:
[----:B------:R3:W5:Y:S01]  /*1810*/  LDG.E.64 R4, desc[UR36][R2.64] ;  /* 0x0000002402047981 */ /* 0x000762000c1e1b00 */
[----:B------:R-:W-:Y:S05]  /*1820*/  BRA `(.L_x_10362) ;  /* 0x0000000800a47947 */ /* 0x000fea0003800000 */
.L_x_10357:
        /* <DEDUP_REMOVED lines=13> */
.L_x_10371:
[----:B------:R2:W5:Y:S01]  /*1900*/  LDG.E.64 R4, desc[UR36][R2.64] ;  /* 0x0000002402047981 */ /* 0x000562000c1e1b00 */
[----:B------:R-:W-:Y:S05]  /*1910*/  BRA `(.L_x_10362) ;  /* 0x0000000800687947 */ /* 0x000fea0003800000 */
.L_x_10370:
        /* <DEDUP_REMOVED lines=27> */
.L_x_10373:
        /* <DEDUP_REMOVED lines=14> */
.L_x_10372:
[----:B------:R-:W2:Y:S02]  /*1bb0*/  LDG.E.U16 R0, desc[UR36][R2.64] ;  /* 0x0000002402007981 */ /* 0x000ea4000c1e1500 */
[----:B--2---:R-:W-:-:S04]  /*1bc0*/  IMAD.U32 R0, R0, 0x10000, RZ ;  /* 0x0001000000007824 */ /* 0x004fc800078e00ff */
[----:B------:R-:W-:-:S04]  /*1bd0*/  FMUL.FTZ R0, R0, 1 ;  /* 0x3f80000000007820 */ /* 0x000fc80000410000 */
[----:B------:R2:W3:Y:S02]  /*1be0*/  F2F.F64.F32 R4, R0 ;  /* 0x0000000000047310 */ /* 0x0004e40000201800 */
[----:B--23--:R-:W-:Y:S05]  /*1bf0*/  BRA `(.L_x_10362) ;  /* 0x0000000400b07947 */ /* 0x00cfea0003800000 */
.L_x_10369:
        /* <DEDUP_REMOVED lines=11> */
.L_x_10376:
        /* <DEDUP_REMOVED lines=21> */
.L_x_10378:
[----:B------:R-:W-:Y:S05]  /*1e00*/  BSYNC.RECONVERGENT B0 ;  /* 0x0000000000007941 */ /* 0x000fea0003800200 */
.L_x_10377:
[----:B------:R-:W-:Y:S02]  /*1e10*/  SHF.L.U32 R0, R0, 0x14, RZ ;  /* 0x0000001400007819 */ /* 0x000fe400000006ff */
[----:B------:R-:W-:-:S04]  /*1e20*/  LEA R2, R2, 0x3b800000, 0x17 ;  /* 0x3b80000002027811 */ /* 0x000fc800078eb8ff */
[----:B------:R-:W-:-:S05]  /*1e30*/  LOP3.LUT R0, R2, R0, R7, 0xfe, !PT ;  /* 0x0000000002007212 */ /* 0x000fca00078efe07 */
[----:B------:R-:W-:-:S04]  /*1e40*/  FMUL.FTZ R0, R0, 1 ;  /* 0x3f80000000007820 */ /* 0x000fc80000410000 */
[----:B------:R2:W3:Y:S02]  /*1e50*/  F2F.F64.F32 R4, R0 ;  /* 0x0000000000047310 */ /* 0x0004e40000201800 */
[----:B--23--:R-:W-:Y:S05]  /*1e60*/  BRA `(.L_x_10362) ;  /* 0x0000000400147947 */ /* 0x00cfea0003800000 */
.L_x_10375:
        /* <DEDUP_REMOVED lines=21> */
.L_x_10380:
[----:B------:R-:W-:Y:S05]  /*1fc0*/  BSYNC.RECONVERGENT B0 ;  /* 0x0000000000007941 */ /* 0x000fea0003800200 */
.L_x_10379:
[----:B------:R-:W-:Y:S01]  /*1fd0*/  IMAD.SHL.U32 R0, R0, 0x200000, RZ ;  /* 0x0020000000007824 */ /* 0x000fe200078e00ff */
[----:B------:R-:W-:-:S04]  /*1fe0*/  LEA R2, R2, 0x37800000, 0x17 ;  /* 0x3780000002027811 */ /* 0x000fc800078eb8ff */
[----:B------:R-:W-:-:S05]  /*1ff0*/  LOP3.LUT R0, R2, R0, R7, 0xfe, !PT ;  /* 0x0000000002007212 */ /* 0x000fca00078efe07 */
[----:B------:R-:W-:-:S04]  /*2000*/  FMUL.FTZ R0, R0, 1 ;  /* 0x3f80000000007820 */ /* 0x000fc80000410000 */
[----:B------:R2:W3:Y:S02]  /*2010*/  F2F.F64.F32 R4, R0 ;  /* 0x0000000000047310 */ /* 0x0004e40000201800 */
[----:B--23--:R-:W-:Y:S05]  /*2020*/  BRA `(.L_x_10362) ;  /* 0x0000000000a47947 */ /* 0x00cfea0003800000 */
.L_x_10374:
[----:B------:R-:W-:-:S09]  /*2030*/  UISETP.NE.AND UP0, UPT, UR4, 0x1c, UPT ;  /* 0x0000001c0400788c */ /* 0x000fd2000bf05270 */
[----:B------:R-:W-:Y:S05]  /*2040*/  BRA.U !UP0, `(.L_x_10381) ;  /* 0x0000000108947547 */ /* 0x000fea000b800000 */
[----:B------:R-:W-:-:S09]  /*2050*/  UISETP.NE.AND UP0, UPT, UR4, 0x1d, UPT ;  /* 0x0000001d0400788c */ /* 0x000fd2000bf05270 */
[----:B------:R-:W-:Y:S05]  /*2060*/  BRA.U !UP0, `(.L_x_10382) ;  /* 0x0000000108807547 */ /* 0x000fea000b800000 */
[----:B------:R-:W-:-:S09]  /*2070*/  UISETP.NE.AND UP0, UPT, UR4, 0x2c, UPT ;  /* 0x0000002c0400788c */ /* 0x000fd2000bf05270 */
[----:B------:R-:W-:Y:S05]  /*2080*/  BRA.U !UP0, `(.L_x_10383) ;  /* 0x0000000108487547 */ /* 0x000fea000b800000 */
.L_x_10361:
        /* <DEDUP_REMOVED lines=16> */
.L_x_10384:
[----:B------:R-:W-:Y:S01]  /*2190*/  CS2R R4, SRZ ;  /* 0x0000000000047805 */ /* 0x000fe2000001ff00 */
[----:B------:R-:W-:Y:S06]  /*21a0*/  BRA `(.L_x_10362) ;  /* 0x0000000000447947 */ /* 0x000fec0003800000 */
.L_x_10383:
        /* <DEDUP_REMOVED lines=12> */
.L_x_10382:
[----:B------:R-:W2:Y:S02]  /*2270*/  LDG.E.64 R4, desc[UR36][R2.64] ;  /* 0x0000002402047981 */ /* 0x000ea4000c1e1b00 */
[----:B--2---:R-:W2:Y:S02]  /*2280*/  I2F.F64.U64 R4, R4 ;  /* 0x0000000400047312 */ /* 0x004ea40000301800 */
[----:B--2---:R-:W-:Y:S05]  /*2290*/  BRA `(.L_x_10362) ;  /* 0x0000000000087947 */ /* 0x004fea0003800000 */
.L_x_10381:
[----:B------:R-:W2:Y:S02]  /*22a0*/  LDG.E R2, desc[UR36][R2.64] ;  /* 0x0000002402027981 */ /* 0x000ea4000c1e1900 */
[----:B--2---:R0:W1:Y:S02]  /*22b0*/  I2F.F64.U32 R4, R2 ;  /* 0x0000000200047312 */ /* 0x0040640000201800 */
.L_x_10362:
[----:B------:R-:W-:Y:S05]  /*22c0*/  BSYNC.RECONVERGENT B6 ;  /* 0x0000000000067941 */ /* 0x000fea0003800200 */
.L_x_10356:
[----:B------:R-:W1:Y:S01]  /*22d0*/  LDCU.64 UR8, c[0x0][0x590] ;  /* 0x0000b200ff0877ac */ /* 0x000e620008000a00 */
[----:B------:R-:W0:Y:S01]  /*22e0*/  LDCU.64 UR6, c[0x0][0x580] ;  /* 0x0000b000ff0677ac */ /* 0x000e220008000a00 */
[----:B------:R-:W-:-:S04]  /*22f0*/  UPRMT UR4, UR41, 0x9910, URZ ;  /* 0x0000991029047896 */ /* 0x000fc800080000ff */
[----:B------:R-:W-:Y:S01]  /*2300*/  UISETP.GT.AND UP0, UPT, UR4, 0x9, UPT ;  /* 0x000000090400788c */ /* 0x000fe2000bf04270 */
[----:B-1---5:R-:W1:-:S15]  /*2310*/  DMUL R6, R4, UR8 ;  /* 0x0000000804067c28 */ /* 0x022e5e0008000000 */
[----:B------:R-:W-:-:S15]  /*2320*/  NOP ;  /* 0x0000000000007918 */ /* 0x000fde0000000000 */
[----:B------:R-:W-:-:S15]  /*2330*/  NOP ;  /* 0x0000000000007918 */ /* 0x000fde0000000000 */
[----:B------:R-:W-:-:S15]  /*2340*/  NOP ;  /* 0x0000000000007918 */ /* 0x000fde0000000000 */
[----:B------:R-:W-:-:S04]  /*2350*/  NOP ;  /* 0x0000000000007918 */ /* 0x000fc80000000000 */
[----:B-1----:R1:W4:Y:S01]  /*2360*/  FRND.F64.TRUNC R4, R6 ;  /* 0x0000000600047313 */ /* 0x002322000030d800 */
[----:B0-23--:R-:W-:-:S05]  /*2370*/  IADD3 R2, P0, PT, R16, UR6, RZ ;  /* 0x0000000610027c10 */ /* 0x00dfca000ff1e0ff */
[----:B------:R-:W-:Y:S01]  /*2380*/  IMAD.X R3, RZ, RZ, UR7, P0 ;  /* 0x00000007ff037e24 */ /* 0x000fe200080e06ff */
[----:B-1--4-:R-:W-:Y:S07]  /*2390*/  BRA.U UP0, `(.L_x_10385) ;  /* 0x00000005006c7547 */ /* 0x012fee000b800000 */
        /* <DEDUP_REMOVED lines=11> */
.L_x_10388:
[----:B------:R-:W0:Y:S02]  /*2450*/  F2I.S64.F64.TRUNC R4, R6 ;  /* 0x0000000600047311 */ /* 0x000e24000030d900 */
[----:B0-----:R0:W-:Y:S01]  /*2460*/  STG.E.U8 desc[UR36][R2.64], R4 ;  /* 0x0000000402007986 */ /* 0x0011e2000c101124 */
[----:B------:R-:W-:Y:S05]  /*2470*/  BRA `(.L_x_10390) ;  /* 0x0000001000847947 */ /* 0x000fea0003800000 */
.L_x_10387:
        /* <DEDUP_REMOVED lines=9> */
.L_x_10392:
[----:B------:R-:W0:Y:S02]  /*2510*/  F2I.F64.TRUNC R7, R6 ;  /* 0x0000000600077311 */ /* 0x000e24000030d100 */
[----:B0-----:R0:W-:Y:S01]  /*2520*/  STG.E desc[UR36][R2.64], R7 ;  /* 0x0000000702007986 */ /* 0x0011e2000c101924 */
[----:B------:R-:W-:Y:S05]  /*2530*/  BRA `(.L_x_10390) ;  /* 0x0000001000547947 */ /* 0x000fea0003800000 */
.L_x_10391:
[----:B------:R-:W0:Y:S02]  /*2540*/  F2I.F64.TRUNC R7, R6 ;  /* 0x0000000600077311 */ /* 0x000e24000030d100 */
[----:B0-----:R0:W-:Y:S01]  /*2550*/  STG.E.U16 desc[UR36][R2.64], R7 ;  /* 0x0000000702007986 */ /* 0x0011e2000c101524 */
[----:B------:R-:W-:Y:S05]  /*2560*/  BRA `(.L_x_10390) ;  /* 0x0000001000487947 */ /* 0x000fea0003800000 */
.L_x_10386:
        /* <DEDUP_REMOVED lines=17> */
.L_x_10394:
        /* <DEDUP_REMOVED lines=12> */
.L_x_10393:
        /* <DEDUP_REMOVED lines=18> */
.L_x_10396:
        /* <DEDUP_REMOVED lines=13> */
.L_x_10395:
[----:B------:R0:W-:Y:S01]  /*2930*/  STG.E.64 desc[UR36][R2.64], R4 ;  /* 0x0000000402007986 */ /* 0x0001e2000c101b24 */
[----:B------:R-:W-:Y:S05]  /*2940*/  BRA `(.L_x_10390) ;  /* 0x0000000c00507947 */ /* 0x000fea0003800000 */
.L_x_10385:
        /* <DEDUP_REMOVED lines=12> */
.L_x_10399:
[----:B------:R-:W-:-:S05]  /*2a10*/  CS2R R6, SRZ ;  /* 0x0000000000067805 */ /* 0x000fca000001ff00 */
[----:B------:R0:W-:Y:S01]  /*2a20*/  STG.E.128 desc[UR36][R2.64], R4 ;  /* 0x0000000402007986 */ /* 0x0001e2000c101d24 */
[----:B------:R-:W-:Y:S05]  /*2a30*/  BRA `(.L_x_10390) ;  /* 0x0000000c00147947 */ /* 0x000fea0003800000 */
.L_x_10398:
        /* <DEDUP_REMOVED lines=27> */
.L_x_10403:
[----:B------:R-:W-:Y:S05]  /*2bf0*/  BSYNC.RECONVERGENT B0 ;  /* 0x0000000000007941 */ /* 0x000fea0003800200 */
.L_x_10402:
[----:B------:R-:W-:-:S05]  /*2c00*/  LOP3.LUT R7, R0, 0x80, R7, 0xf8, !PT ;  /* 0x0000008000077812 */ /* 0x000fca00078ef807 */
[----:B------:R0:W-:Y:S01]  /*2c10*/  STG.E.U8 desc[UR36][R2.64], R7 ;  /* 0x0000000702007986 */ /* 0x0001e2000c101124 */
[----:B------:R-:W-:Y:S05]  /*2c20*/  BRA `(.L_x_10390) ;  /* 0x0000000800987947 */ /* 0x000fea0003800000 */
.L_x_10401:
        /* <DEDUP_REMOVED lines=23> */
.L_x_10405:
[----:B------:R-:W-:Y:S05]  /*2da0*/  BSYNC.RECONVERGENT B0 ;  /* 0x0000000000007941 */ /* 0x000fea0003800200 */
.L_x_10404:
[----:B------:R-:W-:-:S05]  /*2db0*/  LOP3.LUT R7, R0, 0x80, R7, 0xf8, !PT ;  /* 0x0000008000077812 */ /* 0x000fca00078ef807 */
[----:B------:R0:W-:Y:S01]  /*2dc0*/  STG.E.U8 desc[UR36][R2.64], R7 ;  /* 0x0000000702007986 */ /* 0x0001e2000c101124 */
[----:B------:R-:W-:Y:S05]  /*2dd0*/  BRA `(.L_x_10390) ;  /* 0x00000008002c7947 */ /* 0x000fea0003800000 */
.L_x_10400:
        /* <DEDUP_REMOVED lines=12> */
.L_x_10397:
        /* <DEDUP_REMOVED lines=11> */
.L_x_10408:
        /* <DEDUP_REMOVED lines=21> */
.L_x_10411:
[----:B------:R-:W-:-:S04]  /*30a0*/  SHF.R.U32.HI R0, RZ, 0x14, R7 ;  /* 0x00000014ff007819 */ /* 0x000fc80000011607 */
[----:B------:R-:W-:-:S04]  /*30b0*/  LOP3.LUT R0, R0, 0x1, RZ, 0xc0, !PT ;  /* 0x0000000100007812 */ /* 0x000fc800078ec0ff */
[----:B------:R-:W-:-:S04]  /*30c0*/  IADD3 R0, PT, PT, R7, 0x487ffff, R0 ;  /* 0x0487ffff07007810 */ /* 0x000fc80007ffe000 */
[----:B------:R-:W-:-:S04]  /*30d0*/  SHF.R.U32.HI R0, RZ, 0x14, R0 ;  /* 0x00000014ff007819 */ /* 0x000fc80000011600 */
[----:B------:R-:W-:-:S07]  /*30e0*/  LOP3.LUT R4, R0, 0xff, RZ, 0xc0, !PT ;  /* 0x000000ff00047812 */ /* 0x000fce00078ec0ff */
.L_x_10412:
[----:B------:R-:W-:-:S04]  /*30f0*/  SHF.R.U32.HI R5, RZ, 0x18, R7 ;  /* 0x00000018ff057819 */ /* 0x000fc80000011607 */
[----:B------:R-:W-:-:S04]  /*3100*/  LOP3.LUT R4, R4, 0x80, R5, 0xf8, !PT ;  /* 0x0000008004047812 */ /* 0x000fc800078ef805 */
[----:B------:R-:W-:-:S07]  /*3110*/  PRMT R0, R4, 0x7610, R0 ;  /* 0x0000761004007816 */ /* 0x000fce0000000000 */
.L_x_10410:
[----:B------:R-:W-:Y:S05]  /*3120*/  BSYNC.RECONVERGENT B0 ;  /* 0x0000000000007941 */ /* 0x000fea0003800200 */
.L_x_10409:
[----:B------:R4:W-:Y:S01]  /*3130*/  STG.E.U8 desc[UR36][R2.64], R0 ;  /* 0x0000000002007986 */ /* 0x0009e2000c101124 */
[----:B------:R-:W-:Y:S05]  /*3140*/  BRA `(.L_x_10390) ;  /* 0x0000000400507947 */ /* 0x000fea0003800000 */
.L_x_10407:
        /* <DEDUP_REMOVED lines=21> */
.L_x_10415:
[----:B------:R-:W-:-:S04]  /*32a0*/  SHF.R.U32.HI R0, RZ, 0x15, R7 ;  /* 0x00000015ff007819 */ /* 0x000fc80000011607 */
[----:B------:R-:W-:-:S04]  /*32b0*/  LOP3.LUT R0, R0, 0x1, RZ, 0xc0, !PT ;  /* 0x0000000100007812 */ /* 0x000fc800078ec0ff */
[----:B------:R-:W-:-:S04]  /*32c0*/  IADD3 R0, PT, PT, R7, 0x88fffff, R0 ;  /* 0x088fffff07007810 */ /* 0x000fc80007ffe000 */
[----:B------:R-:W-:-:S04]  /*32d0*/  SHF.R.U32.HI R0, RZ, 0x15, R0 ;  /* 0x00000015ff007819 */ /* 0x000fc80000011600 */
[----:B------:R-:W-:-:S07]  /*32e0*/  LOP3.LUT R4, R0, 0xff, RZ, 0xc0, !PT ;  /* 0x000000ff00047812 */ /* 0x000fce00078ec0ff */
.L_x_10416:
[----:B------:R-:W-:-:S04]  /*32f0*/  SHF.R.U32.HI R5, RZ, 0x18, R7 ;  /* 0x00000018ff057819 */ /* 0x000fc80000011607 */
[----:B------:R-:W-:-:S04]  /*3300*/  LOP3.LUT R4, R4, 0x80, R5, 0xf8, !PT ;  /* 0x0000008004047812 */ /* 0x000fc800078ef805 */
[----:B------:R-:W-:-:S07]  /*3310*/  PRMT R0, R4, 0x7610, R0 ;  /* 0x0000761004007816 */ /* 0x000fce0000000000 */
.L_x_10414:
[----:B------:R-:W-:Y:S05]  /*3320*/  BSYNC.RECONVERGENT B0 ;  /* 0x0000000000007941 */ /* 0x000fea0003800200 */
.L_x_10413:
[----:B------:R3:W-:Y:S01]  /*3330*/  STG.E.U8 desc[UR36][R2.64], R0 ;  /* 0x0000000002007986 */ /* 0x0007e2000c101124 */
[----:B------:R-:W-:Y:S05]  /*3340*/  BRA `(.L_x_10390) ;  /* 0x0000000000d07947 */ /* 0x000fea0003800000 */
.L_x_10406:
[----:B------:R-:W-:-:S09]  /*3350*/  UISETP.NE.AND UP0, UPT, UR4, 0x1c, UPT ;  /* 0x0000001c0400788c */ /* 0x000fd2000bf05270 */
[----:B------:R-:W-:Y:S05]  /*3360*/  BRA.U !UP0, `(.L_x_10417) ;  /* 0x0000000108c07547 */ /* 0x000fea000b800000 */
[----:B------:R-:W-:-:S09]  /*3370*/  UISETP.NE.AND UP0, UPT, UR4, 0x1d, UPT ;  /* 0x0000001d0400788c */ /* 0x000fd2000bf05270 */
[----:B------:R-:W-:Y:S05]  /*3380*/  BRA.U !UP0, `(.L_x_10418) ;  /* 0x0000000108ac7547 */ /* 0x000fea000b800000 */
[----:B------:R-:W-:-:S09]  /*3390*/  UISETP.NE.AND UP0, UPT, UR4, 0x2c, UPT ;  /* 0x0000002c0400788c */ /* 0x000fd2000bf05270 */
[----:B------:R-:W-:Y:S05]  /*33a0*/  BRA.U !UP0, `(.L_x_10419) ;  /* 0x0000000108447547 */ /* 0x000fea000b800000 */
.L_x_10389:
        /* <DEDUP_REMOVED lines=16> */
.L_x_10420:
[----:B------:R-:W-:Y:S05]  /*34b0*/  BRA `(.L_x_10390) ;  /* 0x0000000000747947 */ /* 0x000fea0003800000 */
.L_x_10419:
        /* <DEDUP_REMOVED lines=8> */
[----:B0-----:R-:W-:Y:S01]  /*3540*/  @!P0 FMUL R8, R8, 1.175494350822287508e-38 ;  /* 0x0080000008088820 */ /* 0x001fe20000400000 */
[----:B------:R-:W-:-:S04]  /*3550*/  IMAD.MOV.U32 R5, RZ, RZ, 0xff ;  /* 0x000000ffff057424 */ /* 0x000fc800078e00ff */
        /* <DEDUP_REMOVED lines=14> */
.L_x_10418:
[----:B------:R-:W0:Y:S02]  /*3640*/  F2I.U64.F64.TRUNC R4, R6 ;  /* 0x0000000600047311 */ /* 0x000e24000030d800 */
[----:B0-----:R1:W-:Y:S01]  /*3650*/  STG.E.64 desc[UR36][R2.64], R4 ;  /* 0x0000000402007986 */ /* 0x0013e2000c101b24 */
[----:B------:R-:W-:Y:S05]  /*3660*/  BRA `(.L_x_10390) ;  /* 0x0000000000087947 */ /* 0x000fea0003800000 */
.L_x_10417:
[----:B------:R-:W0:Y:S02]  /*3670*/  F2I.U32.F64.TRUNC R7, R6 ;  /* 0x0000000600077311 */ /* 0x000e24000030d000 */
[----:B0-----:R0:W-:Y:S02]  /*3680*/  STG.E desc[UR36][R2.64], R7 ;  /* 0x0000000702007986 */ /* 0x0011e4000c101924 */
.L_x_10390:
[----:B------:R-:W-:-:S07]  /*3690*/  IADD3 R17, PT, PT, R17, 0x80, RZ ;  /* 0x0000008011117810 */ /* 0x000fce0007ffe0ff */
.L_x_10354:
[----:B------:R-:W-:Y:S05]  /*36a0*/  BSYNC.RECONVERGENT B7 ;  /* 0x0000000000077941 */ /* 0x000fea0003800200 */
.L_x_10353:
[----:B------:R-:W5:Y:S01]  /*36b0*/  LDCU UR4, c[0x0][0x380] ;  /* 0x00007000ff0477ac */ /* 0x000f620008000800 */
[----:B------:R-:W-:Y:S01]  /*36c0*/  BSSY.RECONVERGENT B7, `(.L_x_10421) ;  /* 0x000035c000077945 */ /* 0x000fe20003800200 */
[----:B-----5:R-:W-:-:S13]  /*36d0*/  ISETP.GE.AND P0, PT, R17, UR4, PT ;  /* 0x0000000411007c0c */ /* 0x020fda000bf06270 */
[----:B------:R-:W-:Y:S05]  /*36e0*/  @P0 BRA `(.L_x_10422) ;  /* 0x0000003400640947 */ /* 0x000fea0003800000 */
[----:B------:R-:W5:Y:S01]  /*36f0*/  LDCU UR4, c[0x0][0x388] ;  /* 0x00007100ff0477ac */ /* 0x000f620008000800 */
[----:B0--34-:R-:W-:Y:S02]  /*3700*/  IMAD.MOV.U32 R0, RZ, RZ, RZ ;  /* 0x000000ffff007224 */ /* 0x019fe400078e00ff */
[----:B------:R-:W-:Y:S01]  /*3710*/  IMAD.MOV.U32 R16, RZ, RZ, RZ ;  /* 0x000000ffff107224 */ /* 0x000fe200078e00ff */
[----:B-----5:R-:W-:-:S09]  /*3720*/  UISETP.NE.AND UP0, UPT, UR4, URZ, UPT ;  /* 0x000000ff0400728c */ /* 0x020fd2000bf05270 */
[----:B------:R-:W-:Y:S05]  /*3730*/  BRA.U !UP0, `(.L_x_10423) ;  /* 0x0000001108a87547 */ /* 0x000fea000b800000 */
[----:B------:R-:W1:Y:S01]  /*3740*/  LDCU.64 UR4, c[0x0][0x390] ;  /* 0x00007200ff0477ac */ /* 0x000e620008000a00 */
[----:B------:R-:W-:Y:S01]  /*3750*/  HFMA2 R16, -RZ, RZ, 0, 0 ;  /* 0x00000000ff107431 */ /* 0x000fe200000001ff */
[----:B------:R-:W0:Y:S01]  /*3760*/  LDCU UR6, c[0x0][0x38c] ;  /* 0x00007180ff0677ac */ /* 0x000e220008000800 */
[----:B------:R-:W3:Y:S01]  /*3770*/  LDCU.64 UR8, c[0x0][0x4b8] ;  /* 0x00009700ff0877ac */ /* 0x000ee20008000a00 */
[----:B------:R-:W-:Y:S02]  /*3780*/  UISETP.NE.AND UP0, UPT, UR40, URZ, UPT ;  /* 0x000000ff2800728c */ /* 0x000fe4000bf05270 */
[----:B-12---:R-:W-:-:S05]  /*3790*/  IMAD.HI.U32 R2, R17, UR4, R16 ;  /* 0x0000000411027c27 */ /* 0x006fca000f8e0010 */
[----:B------:R-:W-:-:S05]  /*37a0*/  SHF.R.U32.HI R3, RZ, UR5, R2 ;  /* 0x00000005ff037c19 */ /* 0x000fca0008011602 */
[----:B------:R-:W-:-:S04]  /*37b0*/  IMAD.MOV R0, RZ, RZ, -R3 ;  /* 0x000000ffff007224 */ /* 0x000fc800078e0a03 */
[----:B0-----:R-:W-:-:S04]  /*37c0*/  IMAD R0, R0, UR6, R17 ;  /* 0x0000000600007c24 */ /* 0x001fc8000f8e0211 */
[C---:B---3--:R-:W-:Y:S02]  /*37d0*/  IMAD R16, R0.reuse, UR8, RZ ;  /* 0x0000000800107c24 */ /* 0x048fe4000f8e02ff */
        /* <DEDUP_REMOVED lines=288> */
.L_x_10423:
[----:B------:R-:W1:Y:S01]  /*49e0*/  LDCU.64 UR6, c[0x0][0x588] ;  /* 0x0000b100ff0677ac */ /* 0x000e620008000a00 */
[----:B------:R-:W-:Y:S01]  /*49f0*/  BSSY.RECONVERGENT B6, `(.L_x_10424) ;  /* 0x00000ec000067945 */ /* 0x000fe20003800200 */
[----:B------:R-:W-:-:S04]  /*4a00*/  UPRMT UR4, UR42, 0x9910, URZ ;  /* 0x000099102a047896 */ /* 0x000fc800080000ff */
[----:B------:R-:W-:Y:S01]  /*4a10*/  UISETP.GT.AND UP0, UPT, UR4, 0x9, UPT ;  /* 0x000000090400788c */ /* 0x000fe2000bf04270 */
[----:B-12---:R-:W-:-:S05]  /*4a20*/  IADD3 R2, P0, PT, R0, UR6, RZ ;  /* 0x0000000600027c10 */ /* 0x006fca000ff1e0ff */
        /* <DEDUP_REMOVED lines=13> */
.L_x_10428:
[----:B------:R-:W2:Y:S02]  /*4b00*/  LDG.E.U8 R2, desc[UR36][R2.64] ;  /* 0x0000002402027981 */ /* 0x000ea4000c1e1100 */
[----:B--2---:R4:W0:Y:S02]  /*4b10*/  I2F.F64.U16 R4, R2 ;  /* 0x0000000200047312 */ /* 0x0048240000101800 */
[----:B0---4-:R-:W-:Y:S05]  /*4b20*/  BRA `(.L_x_10430) ;  /* 0x0000000c00607947 */ /* 0x011fea0003800000 */
.L_x_10427:
        /* <DEDUP_REMOVED lines=9> */
.L_x_10432:
[----:B------:R-:W2:Y:S02]  /*4bc0*/  LDG.E R2, desc[UR36][R2.64] ;  /* 0x0000002402027981 */ /* 0x000ea4000c1e1900 */
[----:B--2---:R4:W0:Y:S02]  /*4bd0*/  I2F.F64 R4, R2 ;  /* 0x0000000200047312 */ /* 0x0048240000201c00 */
[----:B0---4-:R-:W-:Y:S05]  /*4be0*/  BRA `(.L_x_10430) ;  /* 0x0000000c00307947 */ /* 0x011fea0003800000 */
.L_x_10431:
[----:B------:R-:W2:Y:S02]  /*4bf0*/  LDG.E.U16 R2, desc[UR36][R2.64] ;  /* 0x0000002402027981 */ /* 0x000ea4000c1e1500 */
[----:B--2---:R4:W0:Y:S02]  /*4c00*/  I2F.F64.S16 R4, R2 ;  /* 0x0000000200047312 */ /* 0x0048240000101c00 */
[----:B0---4-:R-:W-:Y:S05]  /*4c10*/  BRA `(.L_x_10430) ;  /* 0x0000000c00247947 */ /* 0x011fea0003800000 */
.L_x_10426:
        /* <DEDUP_REMOVED lines=10> */
.L_x_10434:
[----:B------:R-:W2:Y:S02]  /*4cc0*/  LDG.E.U16 R0, desc[UR36][R2.64] ;  /* 0x0000002402007981 */ /* 0x000ea4000c1e1500 */
[----:B--2---:R-:W-:-:S05]  /*4cd0*/  HADD2.F32 R0, -RZ, R0.H0_H0 ;  /* 0x20000000ff007230 */ /* 0x004fca0000004100 */
[----:B------:R-:W-:-:S04]  /*4ce0*/  FMUL.FTZ R0, R0, 1 ;  /* 0x3f80000000007820 */ /* 0x000fc80000410000 */
[----:B------:R3:W4:Y:S02]  /*4cf0*/  F2F.F64.F32 R4, R0 ;  /* 0x0000000000047310 */ /* 0x0007240000201800 */
[----:B---34-:R-:W-:Y:S05]  /*4d00*/  BRA `(.L_x_10430) ;  /* 0x0000000800e87947 */ /* 0x018fea0003800000 */
.L_x_10433:
        /* <DEDUP_REMOVED lines=10> */
.L_x_10436:
[----:B------:R-:W2:Y:S02]  /*4db0*/  LDG.E.U16 R2, desc[UR36][R2.64] ;  /* 0x0000002402027981 */ /* 0x000ea4000c1e1500 */
[----:B--2---:R-:W-:-:S05]  /*4dc0*/  HADD2.F32 R0, -RZ, R2.H0_H0 ;  /* 0x20000002ff007230 */ /* 0x004fca0000004100 */
[----:B------:R-:W-:-:S04]  /*4dd0*/  FMUL.FTZ R0, R0, 1 ;  /* 0x3f80000000007820 */ /* 0x000fc80000410000 */
[----:B------:R4:W0:Y:S02]  /*4de0*/  F2F.F64.F32 R4, R0 ;  /* 0x0000000000047310 */ /* 0x0008240000201800 */
[----:B0---4-:R-:W-:Y:S05]  /*4df0*/  BRA `(.L_x_10430) ;  /* 0x0000000800ac7947 */ /* 0x011fea0003800000 */
.L_x_10435:
[----:B------:R3:W5:Y:S01]  /*4e00*/  LDG.E.64 R4, desc[UR36][R2.64] ;  /* 0x0000002402047981 */ /* 0x000762000c1e1b00 */
[----:B------:R-:W-:Y:S05]  /*4e10*/  BRA `(.L_x_10430) ;  /* 0x0000000800a47947 */ /* 0x000fea0003800000 */
.L_x_10425:
        /* <DEDUP_REMOVED lines=13> */
.L_x_10439:
[----:B------:R0:W5:Y:S01]  /*4ef0*/  LDG.E.64 R4, desc[UR36][R2.64] ;  /* 0x0000002402047981 */ /* 0x000162000c1e1b00 */
[----:B------:R-:W-:Y:S05]  /*4f00*/  BRA `(.L_x_10430) ;  /* 0x0000000800687947 */ /* 0x000fea0003800000 */
.L_x_10438:
        /* <DEDUP_REMOVED lines=25> */
[----:B------:R-:W0:Y:S02]  /*50a0*/  F2F.F64.F32 R4, R5 ;  /* 0x0000000500047310 */ /* 0x000e240000201800 */
[----:B0-----:R-:W-:Y:S05]  /*50b0*/  BRA `(.L_x_10430) ;  /* 0x0000000400fc7947 */ /* 0x001fea0003800000 */
.L_x_10441:
        /* <DEDUP_REMOVED lines=14> */
.L_x_10440:
[----:B------:R-:W2:Y:S02]  /*51a0*/  LDG.E.U16 R0, desc[UR36][R2.64] ;  /* 0x0000002402007981 */ /* 0x000ea4000c1e1500 */
[----:B--2---:R-:W-:-:S05]  /*51b0*/  SHF.L.U32 R0, R0, 0x10, RZ ;  /* 0x0000001000007819 */ /* 0x004fca00000006ff */
[----:B------:R-:W-:-:S04]  /*51c0*/  FMUL.FTZ R0, R0, 1 ;  /* 0x3f80000000007820 */ /* 0x000fc80000410000 */
[----:B------:R0:W1:Y:S02]  /*51d0*/  F2F.F64.F32 R4, R0 ;  /* 0x0000000000047310 */ /* 0x0000640000201800 */
[----:B01----:R-:W-:Y:S05]  /*51e0*/  BRA `(.L_x_10430) ;  /* 0x0000000400b07947 */ /* 0x003fea0003800000 */
.L_x_10437:
        /* <DEDUP_REMOVED lines=11> */
.L_x_10444:
        /* <DEDUP_REMOVED lines=21> */
.L_x_10446:
[----:B------:R-:W-:Y:S05]  /*53f0*/  BSYNC.RECONVERGENT B0 ;  /* 0x0000000000007941 */ /* 0x000fea0003800200 */
.L_x_10445:
[----:B------:R-:W-:Y:S01]  /*5400*/  IMAD.SHL.U32 R0, R0, 0x100000, RZ ;  /* 0x0010000000007824 */ /* 0x000fe200078e00ff */
[----:B------:R-:W-:-:S04]  /*5410*/  LEA R2, R2, 0x3b800000, 0x17 ;  /* 0x3b80000002027811 */ /* 0x000fc800078eb8ff */
[----:B------:R-:W-:-:S05]  /*5420*/  LOP3.LUT R0, R2, R0, R7, 0xfe, !PT ;  /* 0x0000000002007212 */ /* 0x000fca00078efe07 */
[----:B------:R-:W-:-:S04]  /*5430*/  FMUL.FTZ R0, R0, 1 ;  /* 0x3f80000000007820 */ /* 0x000fc80000410000 */
[----:B------:R3:W4:Y:S02]  /*5440*/  F2F.F64.F32 R4, R0 ;  /* 0x0000000000047310 */ /* 0x0007240000201800 */
[----:B---34-:R-:W-:Y:S05]  /*5450*/  BRA `(.L_x_10430) ;  /* 0x0000000400147947 */ /* 0x018fea0003800000 */
.L_x_10443:
        /* <DEDUP_REMOVED lines=21> */
.L_x_10448:
[----:B------:R-:W-:Y:S05]  /*55b0*/  BSYNC.RECONVERGENT B0 ;  /* 0x0000000000007941 */ /* 0x000fea0003800200 */
.L_x_10447:
[----:B------:R-:W-:Y:S02]  /*55c0*/  SHF.L.U32 R0, R0, 0x15, RZ ;  /* 0x0000001500007819 */ /* 0x000fe400000006ff */
[----:B------:R-:W-:-:S04]  /*55d0*/  LEA R2, R2, 0x37800000, 0x17 ;  /* 0x3780000002027811 */ /* 0x000fc800078eb8ff */
[----:B------:R-:W-:-:S05]  /*55e0*/  LOP3.LUT R0, R2, R0, R7, 0xfe, !PT ;  /* 0x0000000002007212 */ /* 0x000fca00078efe07 */
[----:B------:R-:W-:-:S04]  /*55f0*/  FMUL.FTZ R0, R0, 1 ;  /* 0x3f80000000007820 */ /* 0x000fc80000410000 */
[----:B------:R3:W4:Y:S02]  /*5600*/  F2F.F64.F32 R4, R0 ;  /* 0x0000000000047310 */ /* 0x0007240000201800 */
[----:B---34-:R-:W-:Y:S05]  /*5610*/  BRA `(.L_x_10430) ;  /* 0x0000000000a47947 */ /* 0x018fea0003800000 */
.L_x_10442:
        /* <DEDUP_REMOVED lines=18> */
.L_x_10429:
        /* <DEDUP_REMOVED lines=16> */
.L_x_10451:
[----:B------:R-:W-:Y:S01]  /*5840*/  CS2R R4, SRZ ;  /* 0x0000000000047805 */ /* 0x000fe2000001ff00 */
[----:B------:R-:W-:Y:S06]  /*5850*/  BRA `(.L_x_10430) ;  /* 0x0000000000147947 */ /* 0x000fec0003800000 */
.L_x_10450:
[----:B------:R-:W2:Y:S02]  /*5860*/  LDG.E.64 R4, desc[UR36][R2.64] ;  /* 0x0000002402047981 */ /* 0x000ea4000c1e1b00 */
[----:B--2---:R-:W3:Y:S02]  /*5870*/  I2F.F64.U64 R4, R4 ;  /* 0x0000000400047312 */ /* 0x004ee40000301800 */
[----:B---3--:R-:W-:Y:S05]  /*5880*/  BRA `(.L_x_10430) ;  /* 0x0000000000087947 */ /* 0x008fea0003800000 */
.L_x_10449:
[----:B------:R-:W2:Y:S02]  /*5890*/  LDG.E R2, desc[UR36][R2.64] ;  /* 0x0000002402027981 */ /* 0x000ea4000c1e1900 */
[----:B--2---:R1:W2:Y:S02]  /*58a0*/  I2F.F64.U32 R4, R2 ;  /* 0x0000000200047312 */ /* 0x0042a40000201800 */
.L_x_10430:
[----:B------:R-:W-:Y:S05]  /*58b0*/  BSYNC.RECONVERGENT B6 ;  /* 0x0000000000067941 */ /* 0x000fea0003800200 */
.L_x_10424:
[----:B------:R-:W2:Y:S01]  /*58c0*/  LDCU.64 UR8, c[0x0][0x590] ;  /* 0x0000b200ff0877ac */ /* 0x000ea20008000a00 */
[----:B------:R-:W0:Y:S01]  /*58d0*/  LDCU.64 UR6, c[0x0][0x580] ;  /* 0x0000b000ff0677ac */ /* 0x000e220008000a00 */
[----:B------:R-:W-:-:S04]  /*58e0*/  UPRMT UR4, UR41, 0x9910, URZ ;  /* 0x0000991029047896 */ /* 0x000fc800080000ff */
[----:B------:R-:W-:Y:S01]  /*58f0*/  UISETP.GT.AND UP0, UPT, UR4, 0x9, UPT ;  /* 0x000000090400788c */ /* 0x000fe2000bf04270 */
[----:B--2--5:R-:W2:-:S15]  /*5900*/  DMUL R6, R4, UR8 ;  /* 0x0000000804067c28 */ /* 0x024e9e0008000000 */
[----:B------:R-:W-:-:S15]  /*5910*/  NOP ;  /* 0x0000000000007918 */ /* 0x000fde0000000000 */
[----:B------:R-:W-:-:S15]  /*5920*/  NOP ;  /* 0x0000000000007918 */ /* 0x000fde0000000000 */
[----:B------:R-:W-:-:S15]  /*5930*/  NOP ;  /* 0x0000000000007918 */ /* 0x000fde0000000000 */
[----:B------:R-:W-:-:S04]  /*5940*/  NOP ;  /* 0x0000000000007918 */ /* 0x000fc80000000000 */
[----:B--2---:R2:W4:Y:S01]  /*5950*/  FRND.F64.TRUNC R4, R6 ;  /* 0x0000000600047313 */ /* 0x004522000030d800 */
[----:B01-3--:R-:W-:-:S05]  /*5960*/  IADD3 R2, P0, PT, R16, UR6, RZ ;  /* 0x0000000610027c10 */ /* 0x00bfca000ff1e0ff */
[----:B------:R-:W-:Y:S01]  /*5970*/  IMAD.X R3, RZ, RZ, UR7, P0 ;  /* 0x00000007ff037e24 */ /* 0x000fe200080e06ff */
[----:B--2-4-:R-:W-:Y:S07]  /*5980*/  BRA.U UP0, `(.L_x_10452) ;  /* 0x00000005006c7547 */ /* 0x014fee000b800000 */
        /* <DEDUP_REMOVED lines=11> */
.L_x_10455:
[----:B------:R-:W0:Y:S02]  /*5a40*/  F2I.S64.F64.TRUNC R4, R6 ;  /* 0x0000000600047311 */ /* 0x000e24000030d900 */
[----:B0-----:R3:W-:Y:S01]  /*5a50*/  STG.E.U8 desc[UR36][R2.64], R4 ;  /* 0x0000000402007986 */ /* 0x0017e2000c101124 */
[----:B------:R-:W-:Y:S05]  /*5a60*/  BRA `(.L_x_10457) ;  /* 0x0000001000807947 */ /* 0x000fea0003800000 */
.L_x_10454:
        /* <DEDUP_REMOVED lines=9> */
.L_x_10459:
[----:B------:R-:W0:Y:S02]  /*5b00*/  F2I.F64.TRUNC R7, R6 ;  /* 0x0000000600077311 */ /* 0x000e24000030d100 */
[----:B0-----:R2:W-:Y:S01]  /*5b10*/  STG.E desc[UR36][R2.64], R7 ;  /* 0x0000000702007986 */ /* 0x0015e2000c101924 */
[----:B------:R-:W-:Y:S05]  /*5b20*/  BRA `(.L_x_10457) ;  /* 0x0000001000507947 */ /* 0x000fea0003800000 */
.L_x_10458:
[----:B------:R-:W0:Y:S02]  /*5b30*/  F2I.F64.TRUNC R7, R6 ;  /* 0x0000000600077311 */ /* 0x000e24000030d100 */
[----:B0-----:R0:W-:Y:S01]  /*5b40*/  STG.E.U16 desc[UR36][R2.64], R7 ;  /* 0x0000000702007986 */ /* 0x0011e2000c101524 */
[----:B------:R-:W-:Y:S05]  /*5b50*/  BRA `(.L_x_10457) ;  /* 0x0000001000447947 */ /* 0x000fea0003800000 */
.L_x_10453:
        /* <DEDUP_REMOVED lines=17> */
.L_x_10461:
        /* <DEDUP_REMOVED lines=12> */
.L_x_10460:
        /* <DEDUP_REMOVED lines=18> */
.L_x_10463:
        /* <DEDUP_REMOVED lines=13> */
.L_x_10462:
[----:B------:R0:W-:Y:S01]  /*5f20*/  STG.E.64 desc[UR36][R2.64], R4 ;  /* 0x0000000402007986 */ /* 0x0001e2000c101b24 */
[----:B------:R-:W-:Y:S05]  /*5f30*/  BRA `(.L_x_10457) ;  /* 0x0000000c004c7947 */ /* 0x000fea0003800000 */
.L_x_10452:
        /* <DEDUP_REMOVED lines=13> */
.L_x_10467:
        /* <DEDUP_REMOVED lines=26> */
.L_x_10470:
[----:B------:R-:W-:-:S04]  /*61b0*/  SHF.R.U32.HI R5, RZ, 0x18, R7 ;  /* 0x00000018ff057819 */ /* 0x000fc80000011607 */
[----:B------:R-:W-:-:S07]  /*61c0*/  LOP3.LUT R0, R0, 0x80, R5, 0xf8, !PT ;  /* 0x0000008000007812 */ /* 0x000fce00078ef805 */
.L_x_10469:
[----:B------:R-:W-:Y:S05]  /*61d0*/  BSYNC.RECONVERGENT B0 ;  /* 0x0000000000007941 */ /* 0x000fea0003800200 */
.L_x_10468:
[----:B------:R0:W-:Y:S01]  /*61e0*/  STG.E.U8 desc[UR36][R2.64], R0 ;  /* 0x0000000002007986 */ /* 0x0001e2000c101124 */
[----:B------:R-:W-:Y:S05]  /*61f0*/  BRA `(.L_x_10457) ;  /* 0x00000008009c7947 */ /* 0x000fea0003800000 */
.L_x_10466:
        /* <DEDUP_REMOVED lines=26> */
.L_x_10473:
[----:B------:R-:W-:-:S04]  /*63a0*/  SHF.R.U32.HI R5, RZ, 0x18, R7 ;  /* 0x00000018ff057819 */ /* 0x000fc80000011607 */
[----:B------:R-:W-:-:S07]  /*63b0*/  LOP3.LUT R0, R0, 0x80, R5, 0xf8, !PT ;  /* 0x0000008000007812 */ /* 0x000fce00078ef805 */
.L_x_10472:
[----:B------:R-:W-:Y:S05]  /*63c0*/  BSYNC.RECONVERGENT B0 ;  /* 0x0000000000007941 */ /* 0x000fea0003800200 */
.L_x_10471:
[----:B------:R0:W-:Y:S01]  /*63d0*/  STG.E.U8 desc[UR36][R2.64], R0 ;  /* 0x0000000002007986 */ /* 0x0001e2000c101124 */
[----:B------:R-:W-:Y:S05]  /*63e0*/  BRA `(.L_x_10457) ;  /* 0x0000000800207947 */ /* 0x000fea0003800000 */
.L_x_10465:
        /* <DEDUP_REMOVED lines=30> */
.L_x_10475:
[----:B------:R-:W0:Y:S02]  /*65d0*/  F2I.U64.F64.TRUNC R4, R6 ;  /* 0x0000000600047311 */ /* 0x000e24000030d800 */
[----:B0-----:R0:W-:Y:S01]  /*65e0*/  STG.E.64 desc[UR36][R2.64], R4 ;  /* 0x0000000402007986 */ /* 0x0011e2000c101b24 */
[----:B------:R-:W-:Y:S05]  /*65f0*/  BRA `(.L_x_10457) ;  /* 0x00000004009c7947 */ /* 0x000fea0003800000 */
.L_x_10474:
[----:B------:R-:W0:Y:S02]  /*6600*/  F2I.U32.F64.TRUNC R7, R6 ;  /* 0x0000000600077311 */ /* 0x000e24000030d000 */
[----:B0-----:R0:W-:Y:S01]  /*6610*/  STG.E desc[UR36][R2.64], R7 ;  /* 0x0000000702007986 */ /* 0x0011e2000c101924 */
[----:B------:R-:W-:Y:S05]  /*6620*/  BRA `(.L_x_10457) ;  /* 0x0000000400907947 */ /* 0x000fea0003800000 */
.L_x_10464:
        /* <DEDUP_REMOVED lines=10> */
.L_x_10477:
[----:B------:R-:W-:-:S05]  /*66d0*/  CS2R R6, SRZ ;  /* 0x0000000000067805 */ /* 0x000fca000001ff00 */
[----:B------:R0:W-:Y:S01]  /*66e0*/  STG.E.128 desc[UR36][R2.64], R4 ;  /* 0x0000000402007986 */ /* 0x0001e2000c101d24 */
[----:B------:R-:W-:Y:S05]  /*66f0*/  BRA `(.L_x_10457) ;  /* 0x00000004005c7947 */ /* 0x000fea0003800000 */
.L_x_10476:
[----:B------:R-:W-:-:S09]  /*6700*/  UISETP.NE.AND UP0, UPT, UR4, 0xf, UPT ;  /* 0x0000000f0400788c */ /* 0x000fd2000bf05270 */
[----:B------:R-:W-:Y:S05]  /*6710*/  BRA.U !UP0, `(.L_x_10478) ;  /* 0x0000000508287547 */ /* 0x000fea000b800000 */
[----:B------:R-:W-:-:S09]  /*6720*/  UISETP.NE.AND UP0, UPT, UR4, 0x17, UPT ;  /* 0x000000170400788c */ /* 0x000fd2000bf05270 */
[----:B------:R-:W-:Y:S05]  /*6730*/  BRA.U !UP0, `(.L_x_10479) ;  /* 0x0000000108b07547 */ /* 0x000fea000b800000 */
[----:B------:R-:W-:-:S09]  /*6740*/  UISETP.NE.AND UP0, UPT, UR4, 0x18, UPT ;  /* 0x000000180400788c */ /* 0x000fd2000bf05270 */
[----:B------:R-:W-:Y:S05]  /*6750*/  BRA.U !UP0, `(.L_x_10480) ;  /* 0x0000000108447547 */ /* 0x000fea000b800000 */
.L_x_10456:
        /* <DEDUP_REMOVED lines=16> */
.L_x_10481:
[----:B------:R-:W-:Y:S05]  /*6860*/  BRA `(.L_x_10457) ;  /* 0x0000000400007947 */ /* 0x000fea0003800000 */
.L_x_10480:
        /* <DEDUP_REMOVED lines=21> */
.L_x_10483:
[----:B------:R-:W-:Y:S05]  /*69c0*/  BSYNC.RECONVERGENT B0 ;  /* 0x0000000000007941 */ /* 0x000fea0003800200 */
.L_x_10482:
[----:B------:R-:W-:-:S05]  /*69d0*/  LOP3.LUT R7, R0, 0x80, R7, 0xf8, !PT ;  /* 0x0000008000077812 */ /* 0x000fca00078ef807 */
[----:B------:R0:W-:Y:S01]  /*69e0*/  STG.E.U8 desc[UR36][R2.64], R7 ;  /* 0x0000000702007986 */ /* 0x0001e2000c101124 */
[----:B------:R-:W-:Y:S05]  /*69f0*/  BRA `(.L_x_10457) ;  /* 0x00000000009c7947 */ /* 0x000fea0003800000 */
.L_x_10479:
        /* <DEDUP_REMOVED lines=20> */
.L_x_10485:
[----:B------:R-:W-:Y:S01]  /*6b40*/  IMAD.MOV.U32 R0, RZ, RZ, 0x7f ;  /* 0x0000007fff007424 */ /* 0x000fe200078e00ff */
[----:B------:R-:W-:-:S04]  /*6b50*/  ISETP.GT.U32.AND P0, PT, R6, 0x7f800000, PT ;  /* 0x7f8000000600780c */ /* 0x000fc80003f04070 */
[----:B------:R-:W-:-:S09]  /*6b60*/  SEL R0, R0, 0x7c, P0 ;  /* 0x0000007c00007807 */ /* 0x000fd20000000000 */
.L_x_10486:
[----:B------:R-:W-:Y:S05]  /*6b70*/  BSYNC.RECONVERGENT B0 ;  /* 0x0000000000007941 */ /* 0x000fea0003800200 */
.L_x_10484:
[----:B------:R-:W-:-:S04]  /*6b80*/  SHF.R.U32.HI R5, RZ, 0x18, R7 ;  /* 0x00000018ff057819 */ /* 0x000fc80000011607 */
[----:B------:R-:W-:-:S05]  /*6b90*/  LOP3.LUT R5, R0, 0x80, R5, 0xf8, !PT ;  /* 0x0000008000057812 */ /* 0x000fca00078ef805 */
[----:B------:R0:W-:Y:S01]  /*6ba0*/  STG.E.U8 desc[UR36][R2.64], R5 ;  /* 0x0000000502007986 */ /* 0x0001e2000c101124 */
[----:B------:R-:W-:Y:S05]  /*6bb0*/  BRA `(.L_x_10457) ;  /* 0x00000000002c7947 */ /* 0x000fea0003800000 */
.L_x_10478:
        /* <DEDUP_REMOVED lines=11> */
.L_x_10457:
[----:B------:R-:W-:-:S07]  /*6c70*/  IADD3 R17, PT, PT, R17, 0x80, RZ ;  /* 0x0000008011117810 */ /* 0x000fce0007ffe0ff */
.L_x_10422:
[----:B------:R-:W-:Y:S05]  /*6c80*/  BSYNC.RECONVERGENT B7 ;  /* 0x0000000000077941 */ /* 0x000fea0003800200 */
.L_x_10421:
[----:B------:R-:W5:Y:S01]  /*6c90*/  LDCU UR4, c[0x0][0x380] ;  /* 0x00007000ff0477ac */ /* 0x000f620008000800 */
[----:B------:R-:W-:Y:S01]  /*6ca0*/  BSSY.RECONVERGENT B7, `(.L_x_10487) ;  /* 0x000035c000077945 */ /* 0x000fe20003800200 */
[----:B-----5:R-:W-:-:S13]  /*6cb0*/  ISETP.GE.AND P0, PT, R17, UR4, PT ;  /* 0x0000000411007c0c */ /* 0x020fda000bf06270 */
[----:B------:R-:W-:Y:S05]  /*6cc0*/  @P0 BRA `(.L_x_10488) ;  /* 0x0000003400640947 */ /* 0x000fea0003800000 */
[----:B------:R-:W5:Y:S01]  /*6cd0*/  LDCU UR4, c[0x0][0x388] ;  /* 0x00007100ff0477ac */ /* 0x000f620008000800 */
[----:B0--34-:R-:W-:Y:S01]  /*6ce0*/  IMAD.MOV.U32 R0, RZ, RZ, RZ ;  /* 0x000000ffff007224 */ /* 0x019fe200078e00ff */
[----:B------:R-:W-:Y:S01]  /*6cf0*/  MOV R16, RZ ;  /* 0x000000ff00107202 */ /* 0x000fe20000000f00 */
        /* <DEDUP_REMOVED lines=8> */
[----:B------:R-:W-:-:S04]  /*6d80*/  SHF.R.U32.HI R3, RZ, UR5, R2 ;  /* 0x00000005ff037c19 */ /* 0x000fc80008011602 */
[----:B------:R-:W-:-:S05]  /*6d90*/  IADD3 R0, PT, PT, -R3, RZ, RZ ;  /* 0x000000ff03007210 */ /* 0x000fca0007ffe1ff */
        /* <DEDUP_REMOVED lines=290> */
.L_x_10489:
        /* <DEDUP_REMOVED lines=18> */
.L_x_10494:
[----:B------:R-:W2:Y:S02]  /*80e0*/  LDG.E.U8 R2, desc[UR36][R2.64] ;  /* 0x0000002402027981 */ /* 0x000ea4000c1e1100 */
[----:B--2---:R0:W1:Y:S02]  /*80f0*/  I2F.F64.U16 R4, R2 ;  /* 0x0000000200047312 */ /* 0x0040640000101800 */
[----:B01----:R-:W-:Y:S05]  /*8100*/  BRA `(.L_x_10496) ;  /* 0x0000000c00607947 */ /* 0x003fea0003800000 */
.L_x_10493:
        /* <DEDUP_REMOVED lines=9> */
.L_x_10498:
[----:B------:R-:W2:Y:S02]  /*81a0*/  LDG.E R2, desc[UR36][R2.64] ;  /* 0x0000002402027981 */ /* 0x000ea4000c1e1900 */
[----:B--2---:R0:W1:Y:S02]  /*81b0*/  I2F.F64 R4, R2 ;  /* 0x0000000200047312 */ /* 0x0040640000201c00 */
[----:B01----:R-:W-:Y:S05]  /*81c0*/  BRA `(.L_x_10496) ;  /* 0x0000000c00307947 */ /* 0x003fea0003800000 */
.L_x_10497:
[----:B------:R-:W2:Y:S02]  /*81d0*/  LDG.E.U16 R2, desc[UR36][R2.64] ;  /* 0x0000002402027981 */ /* 0x000ea4000c1e1500 */
[----:B--2---:R0:W1:Y:S02]  /*81e0*/  I2F.F64.S16 R4, R2 ;  /* 0x0000000200047312 */ /* 0x0040640000101c00 */
[----:B01----:R-:W-:Y:S05]  /*81f0*/  BRA `(.L_x_10496) ;  /* 0x0000000c00247947 */ /* 0x003fea0003800000 */
.L_x_10492:
        /* <DEDUP_REMOVED lines=10> */
.L_x_10500:
[----:B------:R-:W2:Y:S02]  /*82a0*/  LDG.E.U16 R0, desc[UR36][R2.64] ;  /* 0x0000002402007981 */ /* 0x000ea4000c1e1500 */
[----:B--2---:R-:W-:-:S05]  /*82b0*/  HADD2.F32 R0, -RZ, R0.H0_H0 ;  /* 0x20000000ff007230 */ /* 0x004fca0000004100 */
[----:B------:R-:W-:-:S04]  /*82c0*/  FMUL.FTZ R0, R0, 1 ;  /* 0x3f80000000007820 */ /* 0x000fc80000410000 */
[----:B------:R1:W2:Y:S02]  /*82d0*/  F2F.F64.F32 R4, R0 ;  /* 0x0000000000047310 */ /* 0x0002a40000201800 */
[----:B-12---:R-:W-:Y:S05]  /*82e0*/  BRA `(.L_x_10496) ;  /* 0x0000000800e87947 */ /* 0x006fea0003800000 */
.L_x_10499:
        /* <DEDUP_REMOVED lines=10> */
.L_x_10502:
[----:B------:R-:W2:Y:S02]  /*8390*/  LDG.E.U16 R2, desc[UR36][R2.64] ;  /* 0x0000002402027981 */ /* 0x000ea4000c1e1500 */
[----:B--2---:R-:W-:-:S05]  /*83a0*/  HADD2.F32 R0, -RZ, R2.H0_H0 ;  /* 0x20000002ff007230 */ /* 0x004fca0000004100 */
[----:B------:R-:W-:-:S04]  /*83b0*/  FMUL.FTZ R0, R0, 1 ;  /* 0x3f80000000007820 */ /* 0x000fc80000410000 */
[----:B------:R1:W2:Y:S02]  /*83c0*/  F2F.F64.F32 R4, R0 ;  /* 0x0000000000047310 */ /* 0x0002a40000201800 */
[----:B-12---:R-:W-:Y:S05]  /*83d0*/  BRA `(.L_x_10496) ;  /* 0x0000000800ac7947 */ /* 0x006fea0003800000 */
.L_x_10501:
[----:B------:R0:W5:Y:S01]  /*83e0*/  LDG.E.64 R4, desc[UR36][R2.64] ;  /* 0x0000002402047981 */ /* 0x000162000c1e1b00 */
[----:B------:R-:W-:Y:S05]  /*83f0*/  BRA `(.L_x_10496) ;  /* 0x0000000800a47947 */ /* 0x000fea0003800000 */
.L_x_10491:
        /* <DEDUP_REMOVED lines=9> */
[----:B------:R-:W-:Y:S01]  /*8490*/  HFMA2 R4, -RZ, RZ, 0, 0 ;  /* 0x00000000ff047431 */ /* 0x000fe200000001ff */
[----:B--2---:R-:W-:-:S04]  /*84a0*/  ISETP.NE.AND P0, PT, R2, RZ, PT ;  /* 0x000000ff0200720c */ /* 0x004fc80003f05270 */
[----:B------:R-:W-:Y:S01]  /*84b0*/  FSEL R5, RZ, 1.875, !P0 ;  /* 0x3ff00000ff057808 */ /* 0x000fe20004000000 */
[----:B------:R-:W-:Y:S08]  /*84c0*/  BRA `(.L_x_10496) ;  /* 0x0000000800707947 */ /* 0x000ff00003800000 */
.L_x_10505:
[----:B------:R1:W5:Y:S01]  /*84d0*/  LDG.E.64 R4, desc[UR36][R2.64] ;  /* 0x0000002402047981 */ /* 0x000362000c1e1b00 */
[----:B------:R-:W-:Y:S05]  /*84e0*/  BRA `(.L_x_10496) ;  /* 0x0000000800687947 */ /* 0x000fea0003800000 */
.L_x_10504:
        /* <DEDUP_REMOVED lines=27> */
.L_x_10507:
        /* <DEDUP_REMOVED lines=14> */
.L_x_10506:
[----:B------:R-:W2:Y:S02]  /*8780*/  LDG.E.U16 R0, desc[UR36][R2.64] ;  /* 0x0000002402007981 */ /* 0x000ea4000c1e1500 */
[----:B--2---:R-:W-:-:S05]  /*8790*/  SHF.L.U32 R0, R0, 0x10, RZ ;  /* 0x0000001000007819 */ /* 0x004fca00000006ff */
[----:B------:R-:W-:-:S04]  /*87a0*/  FMUL.FTZ R0, R0, 1 ;  /* 0x3f80000000007820 */ /* 0x000fc80000410000 */
[----:B------:R2:W3:Y:S02]  /*87b0*/  F2F.F64.F32 R4, R0 ;  /* 0x0000000000047310 */ /* 0x0004e40000201800 */
[----:B--23--:R-:W-:Y:S05]  /*87c0*/  BRA `(.L_x_10496) ;  /* 0x0000000400b07947 */ /* 0x00cfea0003800000 */
.L_x_10503:
        /* <DEDUP_REMOVED lines=11> */
.L_x_10510:
        /* <DEDUP_REMOVED lines=21> */
.L_x_10512:
[----:B------:R-:W-:Y:S05]  /*89d0*/  BSYNC.RECONVERGENT B0 ;  /* 0x0000000000007941 */ /* 0x000fea0003800200 */
.L_x_10511:
[----:B------:R-:W-:Y:S01]  /*89e0*/  IMAD.SHL.U32 R0, R0, 0x100000, RZ ;  /* 0x0010000000007824 */ /* 0x000fe200078e00ff */
[----:B------:R-:W-:-:S04]  /*89f0*/  LEA R2, R2, 0x3b800000, 0x17 ;  /* 0x3b80000002027811 */ /* 0x000fc800078eb8ff */
[----:B------:R-:W-:-:S05]  /*8a00*/  LOP3.LUT R0, R2, R0, R7, 0xfe, !PT ;  /* 0x0000000002007212 */ /* 0x000fca00078efe07 */
[----:B------:R-:W-:-:S04]  /*8a10*/  FMUL.FTZ R0, R0, 1 ;  /* 0x3f80000000007820 */ /* 0x000fc80000410000 */
[----:B------:R4:W0:Y:S02]  /*8a20*/  F2F.F64.F32 R4, R0 ;  /* 0x0000000000047310 */ /* 0x0008240000201800 */
[----:B0---4-:R-:W-:Y:S05]  /*8a30*/  BRA `(.L_x_10496) ;  /* 0x0000000400147947 */ /* 0x011fea0003800000 */
.L_x_10509:
        /* <DEDUP_REMOVED lines=21> */
.L_x_10514:
[----:B------:R-:W-:Y:S05]  /*8b90*/  BSYNC.RECONVERGENT B0 ;  /* 0x0000000000007941 */ /* 0x000fea0003800200 */
.L_x_10513:
[----:B------:R-:W-:Y:S02]  /*8ba0*/  SHF.L.U32 R0, R0, 0x15, RZ ;  /* 0x0000001500007819 */ /* 0x000fe400000006ff */
[----:B------:R-:W-:-:S04]  /*8bb0*/  LEA R2, R2, 0x37800000, 0x17 ;  /* 0x3780000002027811 */ /* 0x000fc800078eb8ff */
[----:B------:R-:W-:-:S05]  /*8bc0*/  LOP3.LUT R0, R2, R0, R7, 0xfe, !PT ;  /* 0x0000000002007212 */ /* 0x000fca00078efe07 */
[----:B------:R-:W-:-:S04]  /*8bd0*/  FMUL.FTZ R0, R0, 1 ;  /* 0x3f80000000007820 */ /* 0x000fc80000410000 */
[----:B------:R4:W0:Y:S02]  /*8be0*/  F2F.F64.F32 R4, R0 ;  /* 0x0000000000047310 */ /* 0x0008240000201800 */
[----:B0---4-:R-:W-:Y:S05]  /*8bf0*/  BRA `(.L_x_10496) ;  /* 0x0000000000a47947 */ /* 0x011fea0003800000 */
.L_x_10508:
        /* <DEDUP_REMOVED lines=18> */
.L_x_10495:
        /* <DEDUP_REMOVED lines=16> */
.L_x_10517:
[----:B------:R-:W-:Y:S01]  /*8e20*/  CS2R R4, SRZ ;  /* 0x0000000000047805 */ /* 0x000fe2000001ff00 */
[----:B------:R-:W-:Y:S06]  /*8e30*/  BRA `(.L_x_10496) ;  /* 0x0000000000147947 */ /* 0x000fec0003800000 */
.L_x_10516:
[----:B------:R-:W2:Y:S02]  /*8e40*/  LDG.E.64 R4, desc[UR36][R2.64] ;  /* 0x0000002402047981 */ /* 0x000ea4000c1e1b00 */
[----:B--2---:R-:W4:Y:S02]  /*8e50*/  I2F.F64.U64 R4, R4 ;  /* 0x0000000400047312 */ /* 0x004f240000301800 */
[----:B----4-:R-:W-:Y:S05]  /*8e60*/  BRA `(.L_x_10496) ;  /* 0x0000000000087947 */ /* 0x010fea0003800000 */
.L_x_10515:
[----:B------:R-:W2:Y:S02]  /*8e70*/  LDG.E R2, desc[UR36][R2.64] ;  /* 0x0000002402027981 */ /* 0x000ea4000c1e1900 */
[----:B--2---:R2:W3:Y:S02]  /*8e80*/  I2F.F64.U32 R4, R2 ;  /* 0x0000000200047312 */ /* 0x0044e40000201800 */
.L_x_10496:
[----:B------:R-:W-:Y:S05]  /*8e90*/  BSYNC.RECONVERGENT B6 ;  /* 0x0000000000067941 */ /* 0x000fea0003800200 */
.L_x_10490:
[----:B------:R-:W3:Y:S01]  /*8ea0*/  LDCU.64 UR8, c[0x0][0x590] ;  /* 0x0000b200ff0877ac */ /* 0x000ee20008000a00 */
[----:B------:R-:W0:Y:S01]  /*8eb0*/  LDCU.64 UR6, c[0x0][0x580] ;  /* 0x0000b000ff0677ac */ /* 0x000e220008000a00 */
[----:B------:R-:W-:-:S04]  /*8ec0*/  UPRMT UR4, UR41, 0x9910, URZ ;  /* 0x0000991029047896 */ /* 0x000fc800080000ff */
[----:B------:R-:W-:Y:S01]  /*8ed0*/  UISETP.GT.AND UP0, UPT, UR4, 0x9, UPT ;  /* 0x000000090400788c */ /* 0x000fe2000bf04270 */
[----:B---3-5:R-:W3:-:S15]  /*8ee0*/  DMUL R6, R4, UR8 ;  /* 0x0000000804067c28 */ /* 0x028ede0008000000 */
[----:B------:R-:W-:-:S15]  /*8ef0*/  NOP ;  /* 0x0000000000007918 */ /* 0x000fde0000000000 */
[----:B------:R-:W-:-:S15]  /*8f00*/  NOP ;  /* 0x0000000000007918 */ /* 0x000fde0000000000 */
[----:B------:R-:W-:-:S15]  /*8f10*/  NOP ;  /* 0x0000000000007918 */ /* 0x000fde0000000000 */
[----:B------:R-:W-:-:S04]  /*8f20*/  NOP ;  /* 0x0000000000007918 */ /* 0x000fc80000000000 */
[----:B---3--:R3:W4:Y:S01]  /*8f30*/  FRND.F64.TRUNC R4, R6 ;  /* 0x0000000600047313 */ /* 0x008722000030d800 */
[----:B012---:R-:W-:-:S05]  /*8f40*/  IADD3 R2, P0, PT, R16, UR6, RZ ;  /* 0x0000000610027c10 */ /* 0x007fca000ff1e0ff */
[----:B------:R-:W-:Y:S01]  /*8f50*/  IMAD.X R3, RZ, RZ, UR7, P0 ;  /* 0x00000007ff037e24 */ /* 0x000fe200080e06ff */
[----:B---34-:R-:W-:Y:S07]  /*8f60*/  BRA.U UP0, `(.L_x_10518) ;  /* 0x00000005006c7547 */ /* 0x018fee000b800000 */
        /* <DEDUP_REMOVED lines=11> */
.L_x_10521:
[----:B------:R-:W0:Y:S02]  /*9020*/  F2I.S64.F64.TRUNC R4, R6 ;  /* 0x0000000600047311 */ /* 0x000e24000030d900 */
[----:B0-----:R0:W-:Y:S01]  /*9030*/  STG.E.U8 desc[UR36][R2.64], R4 ;  /* 0x0000000402007986 */ /* 0x0011e2000c101124 */
[----:B------:R-:W-:Y:S05]  /*9040*/  BRA `(.L_x_10523) ;  /* 0x0000001000807947 */ /* 0x000fea0003800000 */
.L_x_10520:
        /* <DEDUP_REMOVED lines=9> */
.L_x_10525:
[----:B------:R-:W0:Y:S02]  /*90e0*/  F2I.F64.TRUNC R7, R6 ;  /* 0x0000000600077311 */ /* 0x000e24000030d100 */
[----:B0-----:R0:W-:Y:S01]  /*90f0*/  STG.E desc[UR36][R2.64], R7 ;  /* 0x0000000702007986 */ /* 0x0011e2000c101924 */
[----:B------:R-:W-:Y:S05]  /*9100*/  BRA `(.L_x_10523) ;  /* 0x0000001000507947 */ /* 0x000fea0003800000 */
.L_x_10524:
[----:B------:R-:W0:Y:S02]  /*9110*/  F2I.F64.TRUNC R7, R6 ;  /* 0x0000000600077311 */ /* 0x000e24000030d100 */
[----:B0-----:R0:W-:Y:S01]  /*9120*/  STG.E.U16 desc[UR36][R2.64], R7 ;  /* 0x0000000702007986 */ /* 0x0011e2000c101524 */
[----:B------:R-:W-:Y:S05]  /*9130*/  BRA `(.L_x_10523) ;  /* 0x0000001000447947 */ /* 0x000fea0003800000 */
.L_x_10519:
        /* <DEDUP_REMOVED lines=17> */
.L_x_10527:
        /* <DEDUP_REMOVED lines=12> */
.L_x_10526:
        /* <DEDUP_REMOVED lines=18> */
.L_x_10529:
        /* <DEDUP_REMOVED lines=13> */
.L_x_10528:
[----:B------:R0:W-:Y:S01]  /*9500*/  STG.E.64 desc[UR36][R2.64], R4 ;  /* 0x0000000402007986 */ /* 0x0001e2000c101b24 */
[----:B------:R-:W-:Y:S05]  /*9510*/  BRA `(.L_x_10523) ;  /* 0x0000000c004c7947 */ /* 0x000fea0003800000 */
.L_x_10518:
        /* <DEDUP_REMOVED lines=13> */
.L_x_10533:
        /* <DEDUP_REMOVED lines=26> */
.L_x_10536:
[----:B------:R-:W-:-:S04]  /*9790*/  SHF.R.U32.HI R5, RZ, 0x18, R7 ;  /* 0x00000018ff057819 */ /* 0x000fc80000011607 */
[----:B------:R-:W-:-:S07]  /*97a0*/  LOP3.LUT R0, R0, 0x80, R5, 0xf8, !PT ;  /* 0x0000008000007812 */ /* 0x000fce00078ef805 */
.L_x_10535:
[----:B------:R-:W-:Y:S05]  /*97b0*/  BSYNC.RECONVERGENT B0 ;  /* 0x0000000000007941 */ /* 0x000fea0003800200 */
.L_x_10534:
[----:B------:R3:W-:Y:S01]  /*97c0*/  STG.E.U8 desc[UR36][R2.64], R0 ;  /* 0x0000000002007986 */ /* 0x0007e2000c101124 */
[----:B------:R-:W-:Y:S05]  /*97d0*/  BRA `(.L_x_10523) ;  /* 0x00000008009c7947 */ /* 0x000fea0003800000 */
.L_x_10532:
        /* <DEDUP_REMOVED lines=26> */
.L_x_10539:
[----:B------:R-:W-:-:S04]  /*9980*/  SHF.R.U32.HI R5, RZ, 0x18, R7 ;  /* 0x00000018ff057819 */ /* 0x000fc80000011607 */
[----:B------:R-:W-:-:S07]  /*9990*/  LOP3.LUT R0, R0, 0x80, R5, 0xf8, !PT ;  /* 0x0000008000007812 */ /* 0x000fce00078ef805 */
.L_x_10538:
[----:B------:R-:W-:Y:S05]  /*99a0*/  BSYNC.RECONVERGENT B0 ;  /* 0x0000000000007941 */ /* 0x000fea0003800200 */
.L_x_10537:
[----:B------:R0:W-:Y:S01]  /*99b0*/  STG.E.U8 desc[UR36][R2.64], R0 ;  /* 0x0000000002007986 */ /* 0x0001e2000c101124 */
[----:B------:R-:W-:Y:S05]  /*99c0*/  BRA `(.L_x_10523) ;  /* 0x0000000800207947 */ /* 0x000fea0003800000 */
.L_x_10531:
        /* <DEDUP_REMOVED lines=30> */
.L_x_10541:
[----:B------:R-:W0:Y:S02]  /*9bb0*/  F2I.U64.F64.TRUNC R4, R6 ;  /* 0x0000000600047311 */ /* 0x000e24000030d800 */
[----:B0-----:R1:W-:Y:S01]  /*9bc0*/  STG.E.64 desc[UR36][R2.64], R4 ;  /* 0x0000000402007986 */ /* 0x0013e2000c101b24 */
[----:B------:R-:W-:Y:S05]  /*9bd0*/  BRA `(.L_x_10523) ;  /* 0x00000004009c7947 */ /* 0x000fea0003800000 */
.L_x_10540:
[----:B------:R-:W0:Y:S02]  /*9be0*/  F2I.U32.F64.TRUNC R7, R6 ;  /* 0x0000000600077311 */ /* 0x000e24000030d000 */
[----:B0-----:R0:W-:Y:S01]  /*9bf0*/  STG.E desc[UR36][R2.64], R7 ;  /* 0x0000000702007986 */ /* 0x0011e2000c101924 */
[----:B------:R-:W-:Y:S05]  /*9c00*/  BRA `(.L_x_10523) ;  /* 0x0000000400907947 */ /* 0x000fea0003800000 */
.L_x_10530:
        /* <DEDUP_REMOVED lines=10> */
.L_x_10543:
[----:B------:R-:W-:-:S05]  /*9cb0*/  CS2R R6, SRZ ;  /* 0x0000000000067805 */ /* 0x000fca000001ff00 */
[----:B------:R0:W-:Y:S01]  /*9cc0*/  STG.E.128 desc[UR36][R2.64], R4 ;  /* 0x0000000402007986 */ /* 0x0001e2000c101d24 */
[----:B------:R-:W-:Y:S05]  /*9cd0*/  BRA `(.L_x_10523) ;  /* 0x00000004005c7947 */ /* 0x000fea0003800000 */
.L_x_10542:
[----:B------:R-:W-:-:S09]  /*9ce0*/  UISETP.NE.AND UP0, UPT, UR4, 0xf, UPT ;  /* 0x0000000f0400788c */ /* 0x000fd2000bf05270 */
[----:B------:R-:W-:Y:S05]  /*9cf0*/  BRA.U !UP0, `(.L_x_10544) ;  /* 0x0000000508287547 */ /* 0x000fea000b800000 */
[----:B------:R-:W-:-:S09]  /*9d00*/  UISETP.NE.AND UP0, UPT, UR4, 0x17, UPT ;  /* 0x000000170400788c */ /* 0x000fd2000bf05270 */
[----:B------:R-:W-:Y:S05]  /*9d10*/  BRA.U !UP0, `(.L_x_10545) ;  /* 0x0000000108b07547 */ /* 0x000fea000b800000 */
[----:B------:R-:W-:-:S09]  /*9d20*/  UISETP.NE.AND UP0, UPT, UR4, 0x18, UPT ;  /* 0x000000180400788c */ /* 0x000fd2000bf05270 */
[----:B------:R-:W-:Y:S05]  /*9d30*/  BRA.U !UP0, `(.L_x_10546) ;  /* 0x0000000108447547 */ /* 0x000fea000b800000 */
.L_x_10522:
        /* <DEDUP_REMOVED lines=16> */
.L_x_10547:
[----:B------:R-:W-:Y:S05]  /*9e40*/  BRA `(.L_x_10523) ;  /* 0x0000000400007947 */ /* 0x000fea0003800000 */
.L_x_10546:
        /* <DEDUP_REMOVED lines=21> */
.L_x_10549:
[----:B------:R-:W-:Y:S05]  /*9fa0*/  BSYNC.RECONVERGENT B0 ;  /* 0x0000000000007941 */ /* 0x000fea0003800200 */
.L_x_10548:
[----:B------:R-:W-:-:S05]  /*9fb0*/  LOP3.LUT R7, R0, 0x80, R7, 0xf8, !PT ;  /* 0x0000008000077812 */ /* 0x000fca00078ef807 */
[----:B------:R0:W-:Y:S01]  /*9fc0*/  STG.E.U8 desc[UR36][R2.64], R7 ;  /* 0x0000000702007986 */ /* 0x0001e2000c101124 */
[----:B------:R-:W-:Y:S05]  /*9fd0*/  BRA `(.L_x_10523) ;  /* 0x00000000009c7947 */ /* 0x000fea0003800000 */
.L_x_10545:
        /* <DEDUP_REMOVED lines=20> */
.L_x_10551:
[----:B------:R-:W-:Y:S01]  /*a120*/  IMAD.MOV.U32 R0, RZ, RZ, 0x7f ;  /* 0x0000007fff007424 */ /* 0x000fe200078e00ff */
[----:B------:R-:W-:-:S04]  /*a130*/  ISETP.GT.U32.AND P0, PT, R6, 0x7f800000, PT ;  /* 0x7f8000000600780c */ /* 0x000fc80003f04070 */
[----:B------:R-:W-:-:S09]  /*a140*/  SEL R0, R0, 0x7c, P0 ;  /* 0x0000007c00007807 */ /* 0x000fd20000000000 */
.L_x_10552:
[----:B------:R-:W-:Y:S05]  /*a150*/  BSYNC.RECONVERGENT B0 ;  /* 0x0000000000007941 */ /* 0x000fea0003800200 */
.L_x_10550:
[----:B------:R-:W-:-:S04]  /*a160*/  SHF.R.U32.HI R5, RZ, 0x18, R7 ;  /* 0x00000018ff057819 */ /* 0x000fc80000011607 */
[----:B------:R-:W-:-:S05]  /*a170*/  LOP3.LUT R5, R0, 0x80, R5, 0xf8, !PT ;  /* 0x0000008000057812 */ /* 0x000fca00078ef805 */
[----:B------:R0:W-:Y:S01]  /*a180*/  STG.E.U8 desc[UR36][R2.64], R5 ;  /* 0x0000000502007986 */ /* 0x0001e2000c101124 */
[----:B------:R-:W-:Y:S05]  /*a190*/  BRA `(.L_x_10523) ;  /* 0x00000000002c7947 */ /* 0x000fea0003800000 */
.L_x_10544:
        /* <DEDUP_REMOVED lines=11> */
.L_x_10523:
[----:B------:R-:W-:-:S07]  /*a250*/  IADD3 R17, PT, PT, R17, 0x80, RZ ;  /* 0x0000008011117810 */ /* 0x000fce0007ffe0ff */
.L_x_10488:
[----:B------:R-:W-:Y:S05]  /*a260*/  BSYNC.RECONVERGENT B7 ;  /* 0x0000000000077941 */ /* 0x000fea0003800200 */
.L_x_10487:
[----:B------:R-:W5:Y:S02]  /*a270*/  LDCU UR4, c[0x0][0x380] ;  /* 0x00007000ff0477ac */ /* 0x000f640008000800 */
[----:B-----5:R-:W-:-:S13]  /*a280*/  ISETP.GE.AND P0, PT, R17, UR4, PT ;  /* 0x0000000411007c0c */ /* 0x020fda000bf06270 */
[----:B------:R-:W-:Y:S05]  /*a290*/  @P0 EXIT ;  /* 0x000000000000094d */ /* 0x000fea0003800000 */
        /* <DEDUP_REMOVED lines=303> */
.L_x_10553:
[----:B------:R-:W0:Y:S01]  /*b590*/  LDCU.128 UR8, c[0x0][0x580] ;  /* 0x0000b000ff0877ac */ /* 0x000e220008000c00 */
[----:B------:R-:W-:Y:S01]  /*b5a0*/  BSSY.RECONVERGENT B6, `(.L_x_10554) ;  /* 0x00000ee000067945 */ /* 0x000fe20003800200 */
[----:B------:R-:W-:-:S04]  /*b5b0*/  UPRMT UR4, UR42, 0x9910, URZ ;  /* 0x000099102a047896 */ /* 0x000fc800080000ff */
[----:B------:R-:W-:Y:S01]  /*b5c0*/  UISETP.GT.AND UP0, UPT, UR4, 0x9, UPT ;  /* 0x000000090400788c */ /* 0x000fe2000bf04270 */
[----:B0-----:R-:W-:Y:S02]  /*b5d0*/  IADD3 R16, P0, PT, R16, UR8, RZ ;  /* 0x0000000810107c10 */ /* 0x001fe4000ff1e0ff */
[----:B-1----:R-:W-:-:S03]  /*b5e0*/  IADD3 R4, P1, PT, R0, UR10, RZ ;  /* 0x0000000a00047c10 */ /* 0x002fc6000ff3e0ff */
[----:B------:R-:W-:Y:S01]  /*b5f0*/  IMAD.X R17, RZ, RZ, UR9, P0 ;  /* 0x00000009ff117e24 */ /* 0x000fe200080e06ff */
[----:B--2---:R-:W-:Y:S02]  /*b600*/  IADD3.X R5, PT, PT, RZ, UR11, RZ, P1, !PT ;  /* 0x0000000bff057c10 */ /* 0x004fe40008ffe4ff */
        /* <DEDUP_REMOVED lines=10> */
[----:B--2---:R-:W0:Y:S02]  /*b6b0*/  I2F.F64.S16 R2, R2 ;  /* 0x0000000200027312 */ /* 0x004e240000101c00 */
[----:B0-----:R-:W-:Y:S05]  /*b6c0*/  BRA `(.L_x_10560) ;  /* 0x0000000c006c7947 */ /* 0x001fea0003800000 */
.L_x_10558:
[----:B------:R-:W2:Y:S02]  /*b6d0*/  LDG.E.U8 R2, desc[UR36][R4.64] ;  /* 0x0000002404027981 */ /* 0x000ea4000c1e1100 */
[----:B--2---:R-:W0:Y:S02]  /*b6e0*/  I2F.F64.U16 R2, R2 ;  /* 0x0000000200027312 */ /* 0x004e240000101800 */
[----:B0-----:R-:W-:Y:S05]  /*b6f0*/  BRA `(.L_x_10560) ;  /* 0x0000000c00607947 */ /* 0x001fea0003800000 */
.L_x_10557:
        /* <DEDUP_REMOVED lines=9> */
.L_x_10562:
[----:B------:R-:W2:Y:S02]  /*b790*/  LDG.E R2, desc[UR36][R4.64] ;  /* 0x0000002404027981 */ /* 0x000ea4000c1e1900 */
[----:B--2---:R-:W0:Y:S02]  /*b7a0*/  I2F.F64 R2, R2 ;  /* 0x0000000200027312 */ /* 0x004e240000201c00 */
[----:B0-----:R-:W-:Y:S05]  /*b7b0*/  BRA `(.L_x_10560) ;  /* 0x0000000c00307947 */ /* 0x001fea0003800000 */
.L_x_10561:
[----:B------:R-:W2:Y:S02]  /*b7c0*/  LDG.E.U16 R2, desc[UR36][R4.64] ;  /* 0x0000002404027981 */ /* 0x000ea4000c1e1500 */
[----:B--2---:R-:W0:Y:S02]  /*b7d0*/  I2F.F64.S16 R2, R2 ;  /* 0x0000000200027312 */ /* 0x004e240000101c00 */
[----:B0-----:R-:W-:Y:S05]  /*b7e0*/  BRA `(.L_x_10560) ;  /* 0x0000000c00247947 */ /* 0x001fea0003800000 */
.L_x_10556:
        /* <DEDUP_REMOVED lines=10> */
.L_x_10564:
[----:B------:R-:W2:Y:S02]  /*b890*/  LDG.E.U16 R0, desc[UR36][R4.64] ;  /* 0x0000002404007981 */ /* 0x000ea4000c1e1500 */
[----:B--2---:R-:W-:-:S05]  /*b8a0*/  HADD2.F32 R0, -RZ, R0.H0_H0 ;  /* 0x20000000ff007230 */ /* 0x004fca0000004100 */
[----:B------:R-:W-:-:S04]  /*b8b0*/  FMUL.FTZ R0, R0, 1 ;  /* 0x3f80000000007820 */ /* 0x000fc80000410000 */
[----:B------:R1:W2:Y:S02]  /*b8c0*/  F2F.F64.F32 R2, R0 ;  /* 0x0000000000027310 */ /* 0x0002a40000201800 */
[----:B-12---:R-:W-:Y:S05]  /*b8d0*/  BRA `(.L_x_10560) ;  /* 0x0000000800e87947 */ /* 0x006fea0003800000 */
.L_x_10563:
        /* <DEDUP_REMOVED lines=10> */
.L_x_10566:
[----:B------:R-:W2:Y:S02]  /*b980*/  LDG.E.U16 R4, desc[UR36][R4.64] ;  /* 0x0000002404047981 */ /* 0x000ea4000c1e1500 */
[----:B--2---:R-:W-:-:S05]  /*b990*/  HADD2.F32 R0, -RZ, R4.H0_H0 ;  /* 0x20000004ff007230 */ /* 0x004fca0000004100 */
[----:B------:R-:W-:-:S04]  /*b9a0*/  FMUL.FTZ R0, R0, 1 ;  /* 0x3f80000000007820 */ /* 0x000fc80000410000 */
[----:B------:R1:W2:Y:S02]  /*b9b0*/  F2F.F64.F32 R2, R0 ;  /* 0x0000000000027310 */ /* 0x0002a40000201800 */
[----:B-12---:R-:W-:Y:S05]  /*b9c0*/  BRA `(.L_x_10560) ;  /* 0x0000000800ac7947 */ /* 0x006fea0003800000 */
.L_x_10565:
[----:B------:R0:W5:Y:S01]  /*b9d0*/  LDG.E.64 R2, desc[UR36][R4.64] ;  /* 0x0000002404027981 */ /* 0x000162000c1e1b00 */
[----:B------:R-:W-:Y:S05]  /*b9e0*/  BRA `(.L_x_10560) ;  /* 0x0000000800a47947 */ /* 0x000fea0003800000 */
.L_x_10555:
        /* <DEDUP_REMOVED lines=13> */
.L_x_10569:
[----:B------:R2:W5:Y:S01]  /*bac0*/  LDG.E.64 R2, desc[UR36][R4.64] ;  /* 0x0000002404027981 */ /* 0x000562000c1e1b00 */
[----:B------:R-:W-:Y:S05]  /*bad0*/  BRA `(.L_x_10560) ;  /* 0x0000000800687947 */ /* 0x000fea0003800000 */
.L_x_10568:
        /* <DEDUP_REMOVED lines=27> */
.L_x_10571:
        /* <DEDUP_REMOVED lines=14> */
.L_x_10570:
[----:B------:R-:W2:Y:S02]  /*bd70*/  LDG.E.U16 R0, desc[UR36][R4.64] ;  /* 0x0000002404007981 */ /* 0x000ea4000c1e1500 */
[----:B--2---:R-:W-:-:S04]  /*bd80*/  IMAD.U32 R0, R0, 0x10000, RZ ;  /* 0x0001000000007824 */ /* 0x004fc800078e00ff */
[----:B------:R-:W-:-:S04]  /*bd90*/  FMUL.FTZ R0, R0, 1 ;  /* 0x3f80000000007820 */ /* 0x000fc80000410000 */
[----:B------:R3:W4:Y:S02]  /*bda0*/  F2F.F64.F32 R2, R0 ;  /* 0x0000000000027310 */ /* 0x0007240000201800 */
[----:B---34-:R-:W-:Y:S05]  /*bdb0*/  BRA `(.L_x_10560) ;  /* 0x0000000400b07947 */ /* 0x018fea0003800000 */
.L_x_10567:
        /* <DEDUP_REMOVED lines=9> */
[----:B--2---:R-:W2:Y:S02]  /*be50*/  I2F.F64.U16 R2, R2 ;  /* 0x0000000200027312 */ /* 0x004ea40000101800 */
[----:B--2---:R-:W-:Y:S05]  /*be60*/  BRA `(.L_x_10560) ;  /* 0x0000000400847947 */ /* 0x004fea0003800000 */
.L_x_10574:
        /* <DEDUP_REMOVED lines=21> */
.L_x_10576:
[----:B------:R-:W-:Y:S05]  /*bfc0*/  BSYNC.RECONVERGENT B0 ;  /* 0x0000000000007941 */ /* 0x000fea0003800200 */
.L_x_10575:
[----:B------:R-:W-:Y:S02]  /*bfd0*/  SHF.L.U32 R0, R0, 0x14, RZ ;  /* 0x0000001400007819 */ /* 0x000fe400000006ff */
[----:B------:R-:W-:-:S04]  /*bfe0*/  LEA R2, R2, 0x3b800000, 0x17 ;  /* 0x3b80000002027811 */ /* 0x000fc800078eb8ff */
[----:B------:R-:W-:-:S05]  /*bff0*/  LOP3.LUT R0, R2, R0, R7, 0xfe, !PT ;  /* 0x0000000002007212 */ /* 0x000fca00078efe07 */
[----:B------:R-:W-:-:S04]  /*c000*/  FMUL.FTZ R0, R0, 1 ;  /* 0x3f80000000007820 */ /* 0x000fc80000410000 */
[----:B------:R2:W3:Y:S02]  /*c010*/  F2F.F64.F32 R2, R0 ;  /* 0x0000000000027310 */ /* 0x0004e40000201800 */
[----:B--23--:R-:W-:Y:S05]  /*c020*/  BRA `(.L_x_10560) ;  /* 0x0000000400147947 */ /* 0x00cfea0003800000 */
.L_x_10573:
        /* <DEDUP_REMOVED lines=21> */
.L_x_10578:
[----:B------:R-:W-:Y:S05]  /*c180*/  BSYNC.RECONVERGENT B0 ;  /* 0x0000000000007941 */ /* 0x000fea0003800200 */
.L_x_10577:
[----:B------:R-:W-:Y:S01]  /*c190*/  IMAD.SHL.U32 R0, R0, 0x200000, RZ ;  /* 0x0020000000007824 */ /* 0x000fe200078e00ff */
[----:B------:R-:W-:-:S04]  /*c1a0*/  LEA R2, R2, 0x37800000, 0x17 ;  /* 0x3780000002027811 */ /* 0x000fc800078eb8ff */
[----:B------:R-:W-:-:S05]  /*c1b0*/  LOP3.LUT R0, R2, R0, R7, 0xfe, !PT ;  /* 0x0000000002007212 */ /* 0x000fca00078efe07 */
[----:B------:R-:W-:-:S04]  /*c1c0*/  FMUL.FTZ R0, R0, 1 ;  /* 0x3f80000000007820 */ /* 0x000fc80000410000 */
[----:B------:R2:W3:Y:S02]  /*c1d0*/  F2F.F64.F32 R2, R0 ;  /* 0x0000000000027310 */ /* 0x0004e40000201800 */
[----:B--23--:R-:W-:Y:S05]  /*c1e0*/  BRA `(.L_x_10560) ;  /* 0x0000000000a47947 */ /* 0x00cfea0003800000 */
.L_x_10572:
        /* <DEDUP_REMOVED lines=16> */
[----:B------:R2:W3:Y:S02]  /*c2f0*/  @P0 F2F.F64.F32 R2, R0 ;  /* 0x0000000000020310 */ /* 0x0004e40000201800 */
[----:B--23--:R-:W-:Y:S05]  /*c300*/  BRA `(.L_x_10560) ;  /* 0x00000000005c7947 */ /* 0x00cfea0003800000 */
.L_x_10559:
        /* <DEDUP_REMOVED lines=16> */
.L_x_10581:
[----:B------:R-:W-:Y:S01]  /*c410*/  CS2R R2, SRZ ;  /* 0x0000000000027805 */ /* 0x000fe2000001ff00 */
[----:B------:R-:W-:Y:S06]  /*c420*/  BRA `(.L_x_10560) ;  /* 0x0000000000147947 */ /* 0x000fec0003800000 */
.L_x_10580:
[----:B------:R-:W2:Y:S02]  /*c430*/  LDG.E.64 R2, desc[UR36][R4.64] ;  /* 0x0000002404027981 */ /* 0x000ea4000c1e1b00 */
[----:B--2---:R-:W2:Y:S02]  /*c440*/  I2F.F64.U64 R2, R2 ;  /* 0x0000000200027312 */ /* 0x004ea40000301800 */
[----:B--2---:R-:W-:Y:S05]  /*c450*/  BRA `(.L_x_10560) ;  /* 0x0000000000087947 */ /* 0x004fea0003800000 */
.L_x_10579:
[----:B------:R-:W2:Y:S02]  /*c460*/  LDG.E R2, desc[UR36][R4.64] ;  /* 0x0000002404027981 */ /* 0x000ea4000c1e1900 */
[----:B--2---:R-:W1:Y:S02]  /*c470*/  I2F.F64.U32 R2, R2 ;  /* 0x0000000200027312 */ /* 0x004e640000201800 */
.L_x_10560:
[----:B------:R-:W-:Y:S05]  /*c480*/  BSYNC.RECONVERGENT B6 ;  /* 0x0000000000067941 */ /* 0x000fea0003800200 */
.L_x_10554:
[----:B------:R-:W1:Y:S01]  /*c490*/  LDCU.64 UR6, c[0x0][0x590] ;  /* 0x0000b200ff0677ac */ /* 0x000e620008000a00 */
[----:B------:R-:W-:-:S04]  /*c4a0*/  UPRMT UR4, UR41, 0x9910, URZ ;  /* 0x0000991029047896 */ /* 0x000fc800080000ff */
[----:B------:R-:W-:Y:S01]  /*c4b0*/  UISETP.GT.AND UP0, UPT, UR4, 0x9, UPT ;  /* 0x000000090400788c */ /* 0x000fe2000bf04270 */
[----:B-1---5:R-:W0:-:S15]  /*c4c0*/  DMUL R2, R2, UR6 ;  /* 0x0000000602027c28 */ /* 0x022e1e0008000000 */
[----:B------:R-:W-:-:S15]  /*c4d0*/  NOP ;  /* 0x0000000000007918 */ /* 0x000fde0000000000 */
[----:B------:R-:W-:-:S15]  /*c4e0*/  NOP ;  /* 0x0000000000007918 */ /* 0x000fde0000000000 */
[----:B------:R-:W-:-:S15]  /*c4f0*/  NOP ;  /* 0x0000000000007918 */ /* 0x000fde0000000000 */
[----:B------:R-:W-:-:S04]  /*c500*/  NOP ;  /* 0x0000000000007918 */ /* 0x000fc80000000000 */
[----:B0-2---:R0:W1:Y:S02]  /*c510*/  FRND.F64.TRUNC R4, R2 ;  /* 0x0000000200047313 */ /* 0x005064000030d800 */
        /* <DEDUP_REMOVED lines=12> */
.L_x_10585:
[----:B------:R-:W0:Y:S02]  /*c5e0*/  F2I.S64.F64.TRUNC R2, R2 ;  /* 0x0000000200027311 */ /* 0x000e24000030d900 */
[----:B0-----:R-:W-:-:S05]  /*c5f0*/  MOV R5, R2 ;  /* 0x0000000200057202 */ /* 0x001fca0000000f00 */
[----:B------:R-:W-:Y:S01]  /*c600*/  STG.E.U8 desc[UR36][R16.64], R5 ;  /* 0x0000000510007986 */ /* 0x000fe2000c101124 */
[----:B------:R-:W-:Y:S05]  /*c610*/  EXIT ;  /* 0x000000000000794d */ /* 0x000fea0003800000 */
.L_x_10584:
        /* <DEDUP_REMOVED lines=9> */
.L_x_10588:
[----:B------:R-:W0:Y:S02]  /*c6b0*/  F2I.F64.TRUNC R3, R2 ;  /* 0x0000000200037311 */ /* 0x000e24000030d100 */
[----:B0-----:R-:W-:Y:S01]  /*c6c0*/  STG.E desc[UR36][R16.64], R3 ;  /* 0x0000000310007986 */ /* 0x001fe2000c101924 */
[----:B------:R-:W-:Y:S05]  /*c6d0*/  EXIT ;  /* 0x000000000000794d */ /* 0x000fea0003800000 */
.L_x_10587:
[----:B------:R-:W0:Y:S02]  /*c6e0*/  F2I.F64.TRUNC R3, R2 ;  /* 0x0000000200037311 */ /* 0x000e24000030d100 */
[----:B0-----:R-:W-:Y:S01]  /*c6f0*/  STG.E.U16 desc[UR36][R16.64], R3 ;  /* 0x0000000310007986 */ /* 0x001fe2000c101524 */
[----:B------:R-:W-:Y:S05]  /*c700*/  EXIT ;  /* 0x000000000000794d */ /* 0x000fea0003800000 */
.L_x_10583:
        /* <DEDUP_REMOVED lines=17> */
.L_x_10590:
        /* <DEDUP_REMOVED lines=12> */
.L_x_10589:
        /* <DEDUP_REMOVED lines=18> */
.L_x_10592:
        /* <DEDUP_REMOVED lines=13> */
.L_x_10591:
[----:B------:R-:W-:Y:S01]  /*cad0*/  STG.E.64 desc[UR36][R16.64], R4 ;  /* 0x0000000410007986 */ /* 0x000fe2000c101b24 */
[----:B------:R-:W-:Y:S05]  /*cae0*/  EXIT ;  /* 0x000000000000794d */ /* 0x000fea0003800000 */
.L_x_10582:
        /* <DEDUP_REMOVED lines=13> */
.L_x_10596:
        /* <DEDUP_REMOVED lines=25> */
.L_x_10599:
[----:B------:R-:W-:-:S04]  /*cd50*/  SHF.R.U32.HI R3, RZ, 0x18, R3 ;  /* 0x00000018ff037819 */ /* 0x000fc80000011603 */
[----:B------:R-:W-:-:S04]  /*cd60*/  LOP3.LUT R0, R0, 0x80, R3, 0xf8, !PT ;  /* 0x0000008000007812 */ /* 0x000fc800078ef803 */
[----:B------:R-:W-:-:S07]  /*cd70*/  PRMT R8, R0, 0x7610, R8 ;  /* 0x0000761000087816 */ /* 0x000fce0000000008 */
.L_x_10598:
[----:B------:R-:W-:Y:S05]  /*cd80*/  BSYNC.RECONVERGENT B0 ;  /* 0x0000000000007941 */ /* 0x000fea0003800200 */
.L_x_10597:
[----:B------:R-:W-:Y:S01]  /*cd90*/  STG.E.U8 desc[UR36][R16.64], R8 ;  /* 0x0000000810007986 */ /* 0x000fe2000c101124 */
[----:B------:R-:W-:Y:S05]  /*cda0*/  EXIT ;  /* 0x000000000000794d */ /* 0x000fea0003800000 */
.L_x_10595:
        /* <DEDUP_REMOVED lines=25> */
.L_x_10602:
[----:B------:R-:W-:-:S04]  /*cf40*/  SHF.R.U32.HI R3, RZ, 0x18, R3 ;  /* 0x00000018ff037819 */ /* 0x000fc80000011603 */
[----:B------:R-:W-:-:S04]  /*cf50*/  LOP3.LUT R0, R0, 0x80, R3, 0xf8, !PT ;  /* 0x0000008000007812 */ /* 0x000fc800078ef803 */
[----:B------:R-:W-:-:S07]  /*cf60*/  PRMT R8, R0, 0x7610, R8 ;  /* 0x0000761000087816 */ /* 0x000fce0000000008 */
.L_x_10601:
[----:B------:R-:W-:Y:S05]  /*cf70*/  BSYNC.RECONVERGENT B0 ;  /* 0x0000000000007941 */ /* 0x000fea0003800200 */
.L_x_10600:
[----:B------:R-:W-:Y:S01]  /*cf80*/  STG.E.U8 desc[UR36][R16.64], R8 ;  /* 0x0000000810007986 */ /* 0x000fe2000c101124 */
[----:B------:R-:W-:Y:S05]  /*cf90*/  EXIT ;  /* 0x000000000000794d */ /* 0x000fea0003800000 */
.L_x_10594:
        /* <DEDUP_REMOVED lines=30> */
.L_x_10604:
[----:B------:R-:W0:Y:S02]  /*d180*/  F2I.U64.F64.TRUNC R2, R2 ;  /* 0x0000000200027311 */ /* 0x000e24000030d800 */
[----:B0-----:R-:W-:Y:S01]  /*d190*/  STG.E.64 desc[UR36][R16.64], R2 ;  /* 0x0000000210007986 */ /* 0x001fe2000c101b24 */
[----:B------:R-:W-:Y:S05]  /*d1a0*/  EXIT ;  /* 0x000000000000794d */ /* 0x000fea0003800000 */
.L_x_10603:
[----:B------:R-:W0:Y:S02]  /*d1b0*/  F2I.U32.F64.TRUNC R3, R2 ;  /* 0x0000000200037311 */ /* 0x000e24000030d000 */
[----:B0-----:R-:W-:Y:S01]  /*d1c0*/  STG.E desc[UR36][R16.64], R3 ;  /* 0x0000000310007986 */ /* 0x001fe2000c101924 */
[----:B------:R-:W-:Y:S05]  /*d1d0*/  EXIT ;  /* 0x000000000000794d */ /* 0x000fea0003800000 */
.L_x_10593:
        /* <DEDUP_REMOVED lines=10> */
.L_x_10606:
[----:B------:R-:W-:-:S05]  /*d280*/  CS2R R6, SRZ ;  /* 0x0000000000067805 */ /* 0x000fca000001ff00 */
[----:B------:R-:W-:Y:S01]  /*d290*/  STG.E.128 desc[UR36][R16.64], R4 ;  /* 0x0000000410007986 */ /* 0x000fe2000c101d24 */
[----:B------:R-:W-:Y:S05]  /*d2a0*/  EXIT ;  /* 0x000000000000794d */ /* 0x000fea0003800000 */
.L_x_10605:
[----:B------:R-:W-:-:S09]  /*d2b0*/  UISETP.NE.AND UP0, UPT, UR4, 0xf, UPT ;  /* 0x0000000f0400788c */ /* 0x000fd2000bf05270 */
[----:B------:R-:W-:Y:S05]  /*d2c0*/  BRA.U !UP0, `(.L_x_10607) ;  /* 0x0000000508287547 */ /* 0x000fea000b800000 */
[----:B------:R-:W-:-:S09]  /*d2d0*/  UISETP.NE.AND UP0, UPT, UR4, 0x17, UPT ;  /* 0x000000170400788c */ /* 0x000fd2000bf05270 */
[----:B------:R-:W-:Y:S05]  /*d2e0*/  BRA.U !UP0, `(.L_x_10608) ;  /* 0x0000000108b07547 */ /* 0x000fea000b800000 */
[----:B------:R-:W-:-:S09]  /*d2f0*/  UISETP.NE.AND UP0, UPT, UR4, 0x18, UPT ;  /* 0x000000180400788c */ /* 0x000fd2000bf05270 */
[----:B------:R-:W-:Y:S05]  /*d300*/  BRA.U !UP0, `(.L_x_10609) ;  /* 0x0000000108447547 */ /* 0x000fea000b800000 */
.L_x_10586:
        /* <DEDUP_REMOVED lines=16> */
.L_x_10610:
[----:B------:R-:W-:Y:S05]  /*d410*/  EXIT ;  /* 0x000000000000794d */ /* 0x000fea0003800000 */
.L_x_10609:
        /* <DEDUP_REMOVED lines=21> */
.L_x_10612:
[----:B------:R-:W-:Y:S05]  /*d570*/  BSYNC.RECONVERGENT B0 ;  /* 0x0000000000007941 */ /* 0x000fea0003800200 */
.L_x_10611:
[----:B------:R-:W-:-:S05]  /*d580*/  LOP3.LUT R3, R0, 0x80, R3, 0xf8, !PT ;  /* 0x0000008000037812 */ /* 0x000fca00078ef803 */
[----:B------:R-:W-:Y:S01]  /*d590*/  STG.E.U8 desc[UR36][R16.64], R3 ;  /* 0x0000000310007986 */ /* 0x000fe2000c101124 */
[----:B------:R-:W-:Y:S05]  /*d5a0*/  EXIT ;  /* 0x000000000000794d */ /* 0x000fea0003800000 */
.L_x_10608:
        /* <DEDUP_REMOVED lines=20> */
.L_x_10614:
[----:B------:R-:W-:Y:S02]  /*d6f0*/  ISETP.GT.U32.AND P0, PT, R2, 0x7f800000, PT ;  /* 0x7f8000000200780c */ /* 0x000fe40003f04070 */
[----:B------:R-:W-:-:S04]  /*d700*/  MOV R0, 0x7f ;  /* 0x0000007f00007802 */ /* 0x000fc80000000f00 */
[----:B------:R-:W-:-:S07]  /*d710*/  SEL R0, R0, 0x7c, P0 ;  /* 0x0000007c00007807 */ /* 0x000fce0000000000 */
.L_x_10615:
[----:B------:R-:W-:Y:S05]  /*d720*/  BSYNC.RECONVERGENT B0 ;  /* 0x0000000000007941 */ /* 0x000fea0003800200 */
.L_x_10613:
[----:B------:R-:W-:-:S04]  /*d730*/  SHF.R.U32.HI R3, RZ, 0x18, R3 ;  /* 0x00000018ff037819 */ /* 0x000fc80000011603 */
[----:B------:R-:W-:-:S05]  /*d740*/  LOP3.LUT R3, R0, 0x80, R3, 0xf8, !PT ;  /* 0x0000008000037812 */ /* 0x000fca00078ef803 */
[----:B------:R-:W-:Y:S01]  /*d750*/  STG.E.U8 desc[UR36][R16.64], R3 ;  /* 0x0000000310007986 */ /* 0x000fe2000c101124 */
[----:B------:R-:W-:Y:S05]  /*d760*/  EXIT ;  /* 0x000000000000794d */ /* 0x000fea0003800000 */
.L_x_10607:
        /* <DEDUP_REMOVED lines=12> */
.L_x_10616:
        /* <DEDUP_REMOVED lines=13> */
.L_x_22416:


//--------------------- .text._ZN2at6native27unrolled_elementwise_kernelIZZZNS0_15binary_internal21div_trunc_kernel_cudaERNS_18TensorIteratorBaseEENKUlvE0_clEvENKUlvE_clEvEUldE_St5arrayIPcLm2EELi4E23TrivialOffsetCalculatorILi1EjESC_NS0_6memory12LoadWithCastILi1EEENSD_13StoreWithCastILi1EEEEEviT_T0_T2_T3_T4_T5_ --------------------------
	.section	.text._ZN2at6native27unrolled_elementwise_kernelIZZZNS0_15binary_internal21div_trunc_kernel_cudaERNS_18TensorIteratorBaseEENKUlvE0_clEvENKUlvE_clEvEUldE_St5arrayIPcLm2EELi4E23TrivialOffsetCalculatorILi1EjESC_NS0_6memory12LoadWithCastILi1EEENSD_13StoreWithCastILi1EEEEEviT_T0_T2_T3_T4_T5_,"ax",@progbits
	.align	128
        .global         _ZN2at6native27unrolled_elementwise_kernelIZZZNS0_15binary_internal21div_trunc_kernel_cudaERNS_18TensorIteratorBaseEENKUlvE0_clEvENKUlvE_clEvEUldE_St5arrayIPcLm2EELi4E23TrivialOffsetCalculatorILi1EjESC_NS0_6memory12LoadWithCastILi1EEENSD_13StoreWithCastILi1EEEEEviT_T0_T2_T3_T4_T5_
        .type           _ZN2at6native27unrolled_elementwise_kernelIZZZNS0_15binary_internal21div_trunc_kernel_cudaERNS_18TensorIteratorBaseEENKUlvE0_clEvENKUlvE_clEvEUldE_St5arrayIPcLm2EELi4E23TrivialOffsetCalculatorILi1EjESC_NS0_6memory12LoadWithCastILi1EEENSD_13StoreWithCastILi1EEEEEviT_T0_T2_T3_T4_T5_,@function
        .size           _ZN2at6native27unrolled_elementwise_kernelIZZZNS0_15binary_internal21div_trunc_kernel_cudaERNS_18TensorIteratorBaseEENKUlvE0_clEvENKUlvE_clEvEUldE_St5arrayIPcLm2EELi4E23TrivialOffsetCalculatorILi1EjESC_NS0_6memory12LoadWithCastILi1EEENSD_13StoreWithCastILi1EEEEEviT_T0_T2_T3_T4_T5_,(.L_x_22417 - _ZN2at6native27unrolled_elementwise_kernelIZZZNS0_15binary_internal21div_trunc_kernel_cudaERNS_18TensorIteratorBaseEENKUlvE0_clEvENKUlvE_clEvEUldE_St5arrayIPcLm2EELi4E23TrivialOffsetCalculatorILi1EjESC_NS0_6memory12LoadWithCastILi1EEENSD_13StoreWithCastILi1EEEEEviT_T0_T2_T3_T4_T5_)
        .other          _ZN2at6native27unrolled_elementwise_kernelIZZZNS0_15binary_internal21div_trunc_kernel_cudaERNS_18TensorIteratorBaseEENKUlvE0_clEvENKUlvE_clEvEUldE_St5arrayIPcLm2EELi4E23TrivialOffsetCalculatorILi1EjESC_NS0_6memory12LoadWithCastILi1EEENSD_13StoreWithCastILi1EEEEEviT_T0_T2_T3_T4_T5_,@"STO_CUDA_ENTRY STV_DEFAULT"
_ZN2at6native27unrolled_elementwise_kernelIZZZNS0_15binary_internal21div_trunc_kernel_cudaERNS_18TensorIteratorBaseEENKUlvE0_clEvENKUlvE_clEvEUldE_St5arrayIPcLm2EELi4E23TrivialOffsetCalculatorILi1EjESC_NS0_6memory12LoadWithCastILi1EEENSD_13StoreWithCastILi1EEEEEviT_T0_T2_T3_T4_T5_:
.text._ZN2at6native27unrolled_elementwise_kernelIZZZNS0_15binary_internal21div_trunc_kernel_cudaERNS_18TensorIteratorBaseEENKUlvE0_clEvENKUlvE_clEvEUldE_St5arrayIPcLm2EELi4E23TrivialOffsetCalculatorILi1EjESC_NS0_6memory12LoadWithCastILi1EEENSD_13StoreWithCastILi1EEEEEviT_T0_T2_T3_T4_T5_:
        /* <DEDUP_REMOVED lines=33> */
.L_x_10623:
[----:B------:R-:W2:Y:S02]  /*0210*/  LDG.E.U8 R4, desc[UR36][R4.64] ;  /* 0x0000002404047981 */ /* 0x000ea4000c1e1100 */
[----:B--2---:R0:W1:Y:S02]  /*0220*/  I2F.F64.U16 R16, R4 ;  /* 0x0000000400107312 */ /* 0x0040640000101800 */
[----:B01----:R-:W-:Y:S05]  /*0230*/  BRA `(.L_x_10625) ;  /* 0x0000000c00647947 */ /* 0x003fea0003800000 */
.L_x_10622:
        /* <DEDUP_REMOVED lines=9> */
.L_x_10627:
[----:B------:R-:W2:Y:S02]  /*02d0*/  LDG.E R4, desc[UR36][R4.64] ;  /* 0x0000002404047981 */ /* 0x000ea4000c1e1900 */
[----:B--2---:R0:W1:Y:S02]  /*02e0*/  I2F.F64 R16, R4 ;  /* 0x0000000400107312 */ /* 0x0040640000201c00 */
[----:B01----:R-:W-:Y:S05]  /*02f0*/  BRA `(.L_x_10625) ;  /* 0x0000000c00347947 */ /* 0x003fea0003800000 */
.L_x_10626:
[----:B------:R-:W2:Y:S02]  /*0300*/  LDG.E.U16 R4, desc[UR36][R4.64] ;  /* 0x0000002404047981 */ /* 0x000ea4000c1e1500 */
[----:B--2---:R0:W1:Y:S02]  /*0310*/  I2F.F64.S16 R16, R4 ;  /* 0x0000000400107312 */ /* 0x0040640000101c00 */
[----:B01----:R-:W-:Y:S05]  /*0320*/  BRA `(.L_x_10625) ;  /* 0x0000000c00287947 */ /* 0x003fea0003800000 */
.L_x_10621:
        /* <DEDUP_REMOVED lines=10> */
.L_x_10629:
[----:B------:R-:W2:Y:S02]  /*03d0*/  LDG.E.U16 R0, desc[UR36][R4.64] ;  /* 0x0000002404007981 */ /* 0x000ea4000c1e1500 */
[----:B--2---:R-:W-:-:S05]  /*03e0*/  HADD2.F32 R0, -RZ, R0.H0_H0 ;  /* 0x20000000ff007230 */ /* 0x004fca0000004100 */
[----:B------:R-:W-:-:S04]  /*03f0*/  FMUL.FTZ R0, R0, 1 ;  /* 0x3f80000000007820 */ /* 0x000fc80000410000 */
[----:B------:R1:W2:Y:S02]  /*0400*/  F2F.F64.F32 R16, R0 ;  /* 0x0000000000107310 */ /* 0x0002a40000201800 */
[----:B-12---:R-:W-:Y:S05]  /*0410*/  BRA `(.L_x_10625) ;  /* 0x0000000800ec7947 */ /* 0x006fea0003800000 */
.L_x_10628:
        /* <DEDUP_REMOVED lines=10> */
.L_x_10631:
[----:B------:R-:W2:Y:S02]  /*04c0*/  LDG.E.U16 R4, desc[UR36][R4.64] ;  /* 0x0000002404047981 */ /* 0x000ea4000c1e1500 */
[----:B--2---:R-:W-:-:S05]  /*04d0*/  HADD2.F32 R0, -RZ, R4.H0_H0 ;  /* 0x20000004ff007230 */ /* 0x004fca0000004100 */
[----:B------:R-:W-:-:S04]  /*04e0*/  FMUL.FTZ R0, R0, 1 ;  /* 0x3f80000000007820 */ /* 0x000fc80000410000 */
[----:B------:R1:W2:Y:S02]  /*04f0*/  F2F.F64.F32 R16, R0 ;  /* 0x0000000000107310 */ /* 0x0002a40000201800 */
[----:B-12---:R-:W-:Y:S05]  /*0500*/  BRA `(.L_x_10625) ;  /* 0x0000000800b07947 */ /* 0x006fea0003800000 */
.L_x_10630:
[----:B------:R0:W5:Y:S01]  /*0510*/  LDG.E.64 R16, desc[UR36][R4.64] ;  /* 0x0000002404107981 */ /* 0x000162000c1e1b00 */
[----:B------:R-:W-:Y:S05]  /*0520*/  BRA `(.L_x_10625) ;  /* 0x0000000800a87947 */ /* 0x000fea0003800000 */
.L_x_10620:
        /* <DEDUP_REMOVED lines=13> */
.L_x_10634:
[----:B------:R1:W5:Y:S01]  /*0600*/  LDG.E.64 R16, desc[UR36][R4.64] ;  /* 0x0000002404107981 */ /* 0x000362000c1e1b00 */
[----:B------:R-:W-:Y:S05]  /*0610*/  BRA `(.L_x_10625) ;  /* 0x00000008006c7947 */ /* 0x000fea0003800000 */
.L_x_10633:
        /* <DEDUP_REMOVED lines=27> */
.L_x_10636:
        /* <DEDUP_REMOVED lines=15> */
.L_x_10635:
[----:B------:R-:W2:Y:S02]  /*08c0*/  LDG.E.U16 R0, desc[UR36][R4.64] ;  /* 0x0000002404007981 */ /* 0x000ea4000c1e1500 */
[----:B--2---:R-:W-:-:S04]  /*08d0*/  IMAD.U32 R0, R0, 0x10000, RZ ;  /* 0x0001000000007824 */ /* 0x004fc800078e00ff */
[----:B------:R-:W-:-:S04]  /*08e0*/  FMUL.FTZ R0, R0, 1 ;  /* 0x3f80000000007820 */ /* 0x000fc80000410000 */
[----:B------:R2:W3:Y:S02]  /*08f0*/  F2F.F64.F32 R16, R0 ;  /* 0x0000000000107310 */ /* 0x0004e40000201800 */
[----:B--23--:R-:W-:Y:S05]  /*0900*/  BRA `(.L_x_10625) ;  /* 0x0000000400b07947 */ /* 0x00cfea0003800000 */
.L_x_10632:
        /* <DEDUP_REMOVED lines=11> */
.L_x_10639:
        /* <DEDUP_REMOVED lines=21> */
.L_x_10641:
[----:B------:R-:W-:Y:S05]  /*0b10*/  BSYNC.RECONVERGENT B0 ;  /* 0x0000000000007941 */ /* 0x000fea0003800200 */
.L_x_10640:
[----:B------:R-:W-:Y:S01]  /*0b20*/  IMAD.SHL.U32 R0, R0, 0x100000, RZ ;  /* 0x0010000000007824 */ /* 0x000fe200078e00ff */
[----:B------:R-:W-:-:S04]  /*0b30*/  LEA R3, R3, 0x3b800000, 0x17 ;  /* 0x3b80000003037811 */ /* 0x000fc800078eb8ff */
[----:B------:R-:W-:-:S05]  /*0b40*/  LOP3.LUT R0, R3, R0, R7, 0xfe, !PT ;  /* 0x0000000003007212 */ /* 0x000fca00078efe07 */
[----:B------:R-:W-:-:S04]  /*0b50*/  FMUL.FTZ R0, R0, 1 ;  /* 0x3f80000000007820 */ /* 0x000fc80000410000 */
[----:B------:R4:W0:Y:S02]  /*0b60*/  F2F.F64.F32 R16, R0 ;  /* 0x0000000000107310 */ /* 0x0008240000201800 */
[----:B0---4-:R-:W-:Y:S05]  /*0b70*/  BRA `(.L_x_10625) ;  /* 0x0000000400147947 */ /* 0x011fea0003800000 */
.L_x_10638:
        /* <DEDUP_REMOVED lines=21> */
.L_x_10643:
[----:B------:R-:W-:Y:S05]  /*0cd0*/  BSYNC.RECONVERGENT B0 ;  /* 0x0000000000007941 */ /* 0x000fea0003800200 */
.L_x_10642:
[----:B------:R-:W-:Y:S01]  /*0ce0*/  IMAD.SHL.U32 R0, R0, 0x200000, RZ ;  /* 0x0020000000007824 */ /* 0x000fe200078e00ff */
[----:B------:R-:W-:-:S04]  /*0cf0*/  LEA R3, R3, 0x37800000, 0x17 ;  /* 0x3780000003037811 */ /* 0x000fc800078eb8ff */
[----:B------:R-:W-:-:S05]  /*0d00*/  LOP3.LUT R0, R3, R0, R7, 0xfe, !PT ;  /* 0x0000000003007212 */ /* 0x000fca00078efe07 */
[----:B------:R-:W-:-:S04]  /*0d10*/  FMUL.FTZ R0, R0, 1 ;  /* 0x3f80000000007820 */ /* 0x000fc80000410000 */
[----:B------:R4:W0:Y:S02]  /*0d20*/  F2F.F64.F32 R16, R0 ;  /* 0x0000000000107310 */ /* 0x0008240000201800 */
[----:B0---4-:R-:W-:Y:S05]  /*0d30*/  BRA `(.L_x_10625) ;  /* 0x0000000000a47947 */ /* 0x011fea0003800000 */
.L_x_10637:
[----:B------:R-:W-:-:S09]  /*0d40*/  UISETP.NE.AND UP0, UPT, UR4, 0x1c, UPT ;  /* 0x0000001c0400788c */ /* 0x000fd2000bf05270 */
[----:B------:R-:W-:Y:S05]  /*0d50*/  BRA.U !UP0, `(.L_x_10644) ;  /* 0x0000000108947547 */ /* 0x000fea000b800000 */
[----:B------:R-:W-:-:S09]  /*0d60*/  UISETP.NE.AND UP0, UPT, UR4, 0x1d, UPT ;  /* 0x0000001d0400788c */ /* 0x000fd2000bf05270 */
[----:B------:R-:W-:Y:S05]  /*0d70*/  BRA.U !UP0, `(.L_x_10645) ;  /* 0x0000000108807547 */ /* 0x000fea000b800000 */
[----:B------:R-:W-:-:S09]  /*0d80*/  UISETP.NE.AND UP0, UPT, UR4, 0x2c, UPT ;  /* 0x0000002c0400788c */ /* 0x000fd2000bf05270 */
[----:B------:R-:W-:Y:S05]  /*0d90*/  BRA.U !UP0, `(.L_x_10646) ;  /* 0x0000000108487547 */ /* 0x000fea000b800000 */
.L_x_10624:
        /* <DEDUP_REMOVED lines=16> */
.L_x_10647:
[----:B------:R-:W-:Y:S01]  /*0ea0*/  CS2R R16, SRZ ;  /* 0x0000000000107805 */ /* 0x000fe2000001ff00 */
[----:B------:R-:W-:Y:S06]  /*0eb0*/  BRA `(.L_x_10625) ;  /* 0x0000000000447947 */ /* 0x000fec0003800000 */
.L_x_10646:
        /* <DEDUP_REMOVED lines=12> */
.L_x_10645:
[----:B------:R-:W2:Y:S02]  /*0f80*/  LDG.E.64 R16, desc[UR36][R4.64] ;  /* 0x0000002404107981 */ /* 0x000ea4000c1e1b00 */
[----:B--2---:R-:W4:Y:S02]  /*0f90*/  I2F.F64.U64 R16, R16 ;  /* 0x0000001000107312 */ /* 0x004f240000301800 */
[----:B----4-:R-:W-:Y:S05]  /*0fa0*/  BRA `(.L_x_10625) ;  /* 0x0000000000087947 */ /* 0x010fea0003800000 */
.L_x_10644:
[----:B------:R-:W2:Y:S02]  /*0fb0*/  LDG.E R4, desc[UR36][R4.64] ;  /* 0x0000002404047981 */ /* 0x000ea4000c1e1900 */
[----:B--2---:R2:W3:Y:S02]  /*0fc0*/  I2F.F64.U32 R16, R4 ;  /* 0x0000000400107312 */ /* 0x0044e40000201800 */
.L_x_10625:
[----:B------:R-:W-:Y:S05]  /*0fd0*/  BSYNC.RECONVERGENT B6 ;  /* 0x0000000000067941 */ /* 0x000fea0003800200 */
.L_x_10619:
[----:B------:R-:W-:-:S07]  /*0fe0*/  VIADD R23, R33, 0x80 ;  /* 0x0000008021177836 */ /* 0x000fce0000000000 */
.L_x_10618:
[----:B------:R-:W-:Y:S05]  /*0ff0*/  BSYNC.RECONVERGENT B7 ;  /* 0x0000000000077941 */ /* 0x000fea0003800200 */
.L_x_10617:
        /* <DEDUP_REMOVED lines=25> */
.L_x_10654:
[----:B------:R-:W2:Y:S02]  /*1190*/  LDG.E.U8 R4, desc[UR36][R4.64] ;  /* 0x0000002404047981 */ /* 0x000ea4000c1e1100 */
[----:B--2---:R1:W2:Y:S02]  /*11a0*/  I2F.F64.U16 R30, R4 ;  /* 0x00000004001e7312 */ /* 0x0042a40000101800 */
[----:B-12---:R-:W-:Y:S05]  /*11b0*/  BRA `(.L_x_10656) ;  /* 0x0000000c00647947 */ /* 0x006fea0003800000 */
.L_x_10653:
        /* <DEDUP_REMOVED lines=9> */
.L_x_10658:
[----:B------:R-:W2:Y:S02]  /*1250*/  LDG.E R4, desc[UR36][R4.64] ;  /* 0x0000002404047981 */ /* 0x000ea4000c1e1900 */
[----:B--2---:R1:W2:Y:S02]  /*1260*/  I2F.F64 R30, R4 ;  /* 0x00000004001e7312 */ /* 0x0042a40000201c00 */
[----:B-12---:R-:W-:Y:S05]  /*1270*/  BRA `(.L_x_10656) ;  /* 0x0000000c00347947 */ /* 0x006fea0003800000 */
.L_x_10657:
[----:B------:R-:W2:Y:S02]  /*1280*/  LDG.E.U16 R4, desc[UR36][R4.64] ;  /* 0x0000002404047981 */ /* 0x000ea4000c1e1500 */
[----:B--2---:R1:W2:Y:S02]  /*1290*/  I2F.F64.S16 R30, R4 ;  /* 0x00000004001e7312 */ /* 0x0042a40000101c00 */
[----:B-12---:R-:W-:Y:S05]  /*12a0*/  BRA `(.L_x_10656) ;  /* 0x0000000c00287947 */ /* 0x006fea0003800000 */
.L_x_10652:
        /* <DEDUP_REMOVED lines=10> */
.L_x_10660:
[----:B------:R-:W2:Y:S02]  /*1350*/  LDG.E.U16 R0, desc[UR36][R4.64] ;  /* 0x0000002404007981 */ /* 0x000ea4000c1e1500 */
[----:B--2---:R-:W-:-:S05]  /*1360*/  HADD2.F32 R0, -RZ, R0.H0_H0 ;  /* 0x20000000ff007230 */ /* 0x004fca0000004100 */
[----:B------:R-:W-:-:S04]  /*1370*/  FMUL.FTZ R0, R0, 1 ;  /* 0x3f80000000007820 */ /* 0x000fc80000410000 */
[----:B------:R0:W1:Y:S02]  /*1380*/  F2F.F64.F32 R30, R0 ;  /* 0x00000000001e7310 */ /* 0x0000640000201800 */
[----:B01----:R-:W-:Y:S05]  /*1390*/  BRA `(.L_x_10656) ;  /* 0x0000000800ec7947 */ /* 0x003fea0003800000 */
.L_x_10659:
        /* <DEDUP_REMOVED lines=10> */
.L_x_10662:
[----:B------:R-:W2:Y:S02]  /*1440*/  LDG.E.U16 R4, desc[UR36][R4.64] ;  /* 0x0000002404047981 */ /* 0x000ea4000c1e1500 */
[----:B--2---:R-:W-:-:S05]  /*1450*/  HADD2.F32 R0, -RZ, R4.H0_H0 ;  /* 0x20000004ff007230 */ /* 0x004fca0000004100 */
[----:B------:R-:W-:-:S04]  /*1460*/  FMUL.FTZ R0, R0, 1 ;  /* 0x3f80000000007820 */ /* 0x000fc80000410000 */
[----:B------:R0:W1:Y:S02]  /*1470*/  F2F.F64.F32 R30, R0 ;  /* 0x00000000001e7310 */ /* 0x0000640000201800 */
[----:B01----:R-:W-:Y:S05]  /*1480*/  BRA `(.L_x_10656) ;  /* 0x0000000800b07947 */ /* 0x003fea0003800000 */
.L_x_10661:
[----:B------:R0:W5:Y:S01]  /*1490*/  LDG.E.64 R30, desc[UR36][R4.64] ;  /* 0x00000024041e7981 */ /* 0x000162000c1e1b00 */
[----:B------:R-:W-:Y:S05]  /*14a0*/  BRA `(.L_x_10656) ;  /* 0x0000000800a87947 */ /* 0x000fea0003800000 */
.L_x_10651:
        /* <DEDUP_REMOVED lines=13> */
.L_x_10665:
[----:B------:R4:W5:Y:S01]  /*1580*/  LDG.E.64 R30, desc[UR36][R4.64] ;  /* 0x00000024041e7981 */ /* 0x000962000c1e1b00 */
[----:B------:R-:W-:Y:S05]  /*1590*/  BRA `(.L_x_10656) ;  /* 0x00000008006c7947 */ /* 0x000fea0003800000 */
.L_x_10664:
        /* <DEDUP_REMOVED lines=27> */
.L_x_10667:
        /* <DEDUP_REMOVED lines=15> */
.L_x_10666:
[----:B------:R-:W2:Y:S02]  /*1840*/  LDG.E.U16 R0, desc[UR36][R4.64] ;  /* 0x0000002404007981 */ /* 0x000ea4000c1e1500 */
[----:B--2---:R-:W-:-:S04]  /*1850*/  IMAD.U32 R0, R0, 0x10000, RZ ;  /* 0x0001000000007824 */ /* 0x004fc800078e00ff */
[----:B------:R-:W-:-:S04]  /*1860*/  FMUL.FTZ R0, R0, 1 ;  /* 0x3f80000000007820 */ /* 0x000fc80000410000 */
[----:B------:R4:W0:Y:S02]  /*1870*/  F2F.F64.F32 R30, R0 ;  /* 0x00000000001e7310 */ /* 0x0008240000201800 */
[----:B0---4-:R-:W-:Y:S05]  /*1880*/  BRA `(.L_x_10656) ;  /* 0x0000000400b07947 */ /* 0x011fea0003800000 */
.L_x_10663:
        /* <DEDUP_REMOVED lines=11> */
.L_x_10670:
        /* <DEDUP_REMOVED lines=21> */
.L_x_10672:
[----:B------:R-:W-:Y:S05]  /*1a90*/  BSYNC.RECONVERGENT B0 ;  /* 0x0000000000007941 */ /* 0x000fea0003800200 */
.L_x_10671:
[----:B------:R-:W-:Y:S01]  /*1aa0*/  IMAD.SHL.U32 R0, R0, 0x100000, RZ ;  /* 0x0010000000007824 */ /* 0x000fe200078e00ff */
[----:B------:R-:W-:-:S04]  /*1ab0*/  LEA R3, R3, 0x3b800000, 0x17 ;  /* 0x3b80000003037811 */ /* 0x000fc800078eb8ff */
[----:B------:R-:W-:-:S05]  /*1ac0*/  LOP3.LUT R0, R3, R0, R7, 0xfe, !PT ;  /* 0x0000000003007212 */ /* 0x000fca00078efe07 */
[----:B------:R-:W-:-:S04]  /*1ad0*/  FMUL.FTZ R0, R0, 1 ;  /* 0x3f80000000007820 */ /* 0x000fc80000410000 */
[----:B------:R4:W0:Y:S02]  /*1ae0*/  F2F.F64.F32 R30, R0 ;  /* 0x00000000001e7310 */ /* 0x0008240000201800 */
[----:B0---4-:R-:W-:Y:S05]  /*1af0*/  BRA `(.L_x_10656) ;  /* 0x0000000400147947 */ /* 0x011fea0003800000 */
.L_x_10669:
        /* <DEDUP_REMOVED lines=21> */
.L_x_10674:
[----:B------:R-:W-:Y:S05]  /*1c50*/  BSYNC.RECONVERGENT B0 ;  /* 0x0000000000007941 */ /* 0x000fea0003800200 */
.L_x_10673:
[----:B------:R-:W-:Y:S01]  /*1c60*/  IMAD.SHL.U32 R0, R0, 0x200000, RZ ;  /* 0x0020000000007824 */ /* 0x000fe200078e00ff */
[----:B------:R-:W-:-:S04]  /*1c70*/  LEA R3, R3, 0x37800000, 0x17 ;  /* 0x3780000003037811 */ /* 0x000fc800078eb8ff */
[----:B------:R-:W-:-:S05]  /*1c80*/  LOP3.LUT R0, R3, R0, R7, 0xfe, !PT ;  /* 0x0000000003007212 */ /* 0x000fca00078efe07 */
[----:B------:R-:W-:-:S04]  /*1c90*/  FMUL.FTZ R0, R0, 1 ;  /* 0x3f80000000007820 */ /* 0x000fc80000410000 */
[----:B------:R4:W0:Y:S02]  /*1ca0*/  F2F.F64.F32 R30, R0 ;  /* 0x00000000001e7310 */ /* 0x0008240000201800 */
[----:B0---4-:R-:W-:Y:S05]  /*1cb0*/  BRA `(.L_x_10656) ;  /* 0x0000000000a47947 */ /* 0x011fea0003800000 */
.L_x_10668:
        /* <DEDUP_REMOVED lines=18> */
.L_x_10655:
        /* <DEDUP_REMOVED lines=16> */
.L_x_10677:
[----:B------:R-:W-:Y:S01]  /*1ee0*/  CS2R R30, SRZ ;  /* 0x00000000001e7805 */ /* 0x000fe2000001ff00 */
[----:B------:R-:W-:Y:S06]  /*1ef0*/  BRA `(.L_x_10656) ;  /* 0x0000000000147947 */ /* 0x000fec0003800000 */
.L_x_10676:
[----:B------:R-:W2:Y:S02]  /*1f00*/  LDG.E.64 R30, desc[UR36][R4.64] ;  /* 0x00000024041e7981 */ /* 0x000ea4000c1e1b00 */
[----:B--2---:R-:W1:Y:S02]  /*1f10*/  I2F.F64.U64 R30, R30 ;  /* 0x0000001e001e7312 */ /* 0x004e640000301800 */
[----:B-1----:R-:W-:Y:S05]  /*1f20*/  BRA `(.L_x_10656) ;  /* 0x0000000000087947 */ /* 0x002fea0003800000 */
.L_x_10675:
[----:B------:R-:W2:Y:S02]  /*1f30*/  LDG.E R4, desc[UR36][R4.64] ;  /* 0x0000002404047981 */ /* 0x000ea4000c1e1900 */
[----:B--2---:R1:W2:Y:S02]  /*1f40*/  I2F.F64.U32 R30, R4 ;  /* 0x00000004001e7312 */ /* 0x0042a40000201800 */
.L_x_10656:
[----:B------:R-:W-:Y:S05]  /*1f50*/  BSYNC.RECONVERGENT B6 ;  /* 0x0000000000067941 */ /* 0x000fea0003800200 */
.L_x_10650:
[----:B------:R-:W-:-:S07]  /*1f60*/  VIADD R23, R23, 0x80 ;  /* 0x0000008017177836 */ /* 0x000fce0000000000 */
.L_x_10649:
[----:B------:R-:W-:Y:S05]  /*1f70*/  BSYNC.RECONVERGENT B7 ;  /* 0x0000000000077941 */ /* 0x000fea0003800200 */
.L_x_10648:
        /* <DEDUP_REMOVED lines=25> */
.L_x_10684:
[----:B------:R-:W2:Y:S02]  /*2110*/  LDG.E.U8 R4, desc[UR36][R4.64] ;  /* 0x0000002404047981 */ /* 0x000ea4000c1e1100 */
[----:B--2---:R0:W1:Y:S02]  /*2120*/  I2F.F64.U16 R26, R4 ;  /* 0x00000004001a7312 */ /* 0x0040640000101800 */
[----:B01----:R-:W-:Y:S05]  /*2130*/  BRA `(.L_x_10686) ;  /* 0x0000000c00647947 */ /* 0x003fea0003800000 */
.L_x_10683:
        /* <DEDUP_REMOVED lines=9> */
.L_x_10688:
[----:B------:R-:W2:Y:S02]  /*21d0*/  LDG.E R4, desc[UR36][R4.64] ;  /* 0x0000002404047981 */ /* 0x000ea4000c1e1900 */
[----:B--2---:R0:W1:Y:S02]  /*21e0*/  I2F.F64 R26, R4 ;  /* 0x00000004001a7312 */ /* 0x0040640000201c00 */
[----:B01----:R-:W-:Y:S05]  /*21f0*/  BRA `(.L_x_10686) ;  /* 0x0000000c00347947 */ /* 0x003fea0003800000 */
.L_x_10687:
[----:B------:R-:W2:Y:S02]  /*2200*/  LDG.E.U16 R4, desc[UR36][R4.64] ;  /* 0x0000002404047981 */ /* 0x000ea4000c1e1500 */
[----:B--2---:R0:W1:Y:S02]  /*2210*/  I2F.F64.S16 R26, R4 ;  /* 0x00000004001a7312 */ /* 0x0040640000101c00 */
[----:B01----:R-:W-:Y:S05]  /*2220*/  BRA `(.L_x_10686) ;  /* 0x0000000c00287947 */ /* 0x003fea0003800000 */
.L_x_10682:
        /* <DEDUP_REMOVED lines=10> */
.L_x_10690:
[----:B------:R-:W2:Y:S02]  /*22d0*/  LDG.E.U16 R0, desc[UR36][R4.64] ;  /* 0x0000002404007981 */ /* 0x000ea4000c1e1500 */
[----:B--2---:R-:W-:-:S05]  /*22e0*/  HADD2.F32 R0, -RZ, R0.H0_H0 ;  /* 0x20000000ff007230 */ /* 0x004fca0000004100 */
[----:B------:R-:W-:-:S04]  /*22f0*/  FMUL.FTZ R0, R0, 1 ;  /* 0x3f80000000007820 */ /* 0x000fc80000410000 */
[----:B------:R1:W2:Y:S02]  /*2300*/  F2F.F64.F32 R26, R0 ;  /* 0x00000000001a7310 */ /* 0x0002a40000201800 */
[----:B-12---:R-:W-:Y:S05]  /*2310*/  BRA `(.L_x_10686) ;  /* 0x0000000800ec7947 */ /* 0x006fea0003800000 */
.L_x_10689:
        /* <DEDUP_REMOVED lines=10> */
.L_x_10692:
[----:B------:R-:W2:Y:S02]  /*23c0*/  LDG.E.U16 R4, desc[UR36][R4.64] ;  /* 0x0000002404047981 */ /* 0x000ea4000c1e1500 */
[----:B--2---:R-:W-:-:S05]  /*23d0*/  HADD2.F32 R0, -RZ, R4.H0_H0 ;  /* 0x20000004ff007230 */ /* 0x004fca0000004100 */
[----:B------:R-:W-:-:S04]  /*23e0*/  FMUL.FTZ R0, R0, 1 ;  /* 0x3f80000000007820 */ /* 0x000fc80000410000 */
[----:B------:R1:W2:Y:S02]  /*23f0*/  F2F.F64.F32 R26, R0 ;  /* 0x00000000001a7310 */ /* 0x0002a40000201800 */
[----:B-12---:R-:W-:Y:S05]  /*2400*/  BRA `(.L_x_10686) ;  /* 0x0000000800b07947 */ /* 0x006fea0003800000 */
.L_x_10691:
[----:B------:R0:W5:Y:S01]  /*2410*/  LDG.E.64 R26, desc[UR36][R4.64] ;  /* 0x00000024041a7981 */ /* 0x000162000c1e1b00 */
[----:B------:R-:W-:Y:S05]  /*2420*/  BRA `(.L_x_10686) ;  /* 0x0000000800a87947 */ /* 0x000fea0003800000 */
.L_x_10681:
        /* <DEDUP_REMOVED lines=13> */
.L_x_10695:
[----:B------:R1:W5:Y:S01]  /*2500*/  LDG.E.64 R26, desc[UR36][R4.64] ;  /* 0x00000024041a7981 */ /* 0x000362000c1e1b00 */
[----:B------:R-:W-:Y:S05]  /*2510*/  BRA `(.L_x_10686) ;  /* 0x00000008006c7947 */ /* 0x000fea0003800000 */
.L_x_10694:
        /* <DEDUP_REMOVED lines=27> */
.L_x_10697:
        /* <DEDUP_REMOVED lines=15> */
.L_x_10696:
[----:B------:R-:W2:Y:S02]  /*27c0*/  LDG.E.U16 R0, desc[UR36][R4.64] ;  /* 0x0000002404007981 */ /* 0x000ea4000c1e1500 */
[----:B--2---:R-:W-:-:S04]  /*27d0*/  IMAD.U32 R0, R0, 0x10000, RZ ;  /* 0x0001000000007824 */ /* 0x004fc800078e00ff */
[----:B------:R-:W-:-:S04]  /*27e0*/  FMUL.FTZ R0, R0, 1 ;  /* 0x3f80000000007820 */ /* 0x000fc80000410000 */
[----:B------:R2:W4:Y:S02]  /*27f0*/  F2F.F64.F32 R26, R0 ;  /* 0x00000000001a7310 */ /* 0x0005240000201800 */
[----:B--2-4-:R-:W-:Y:S05]  /*2800*/  BRA `(.L_x_10686) ;  /* 0x0000000400b07947 */ /* 0x014fea0003800000 */
.L_x_10693:
        /* <DEDUP_REMOVED lines=11> */
.L_x_10700:
        /* <DEDUP_REMOVED lines=21> */
.L_x_10702:
[----:B------:R-:W-:Y:S05]  /*2a10*/  BSYNC.RECONVERGENT B0 ;  /* 0x0000000000007941 */ /* 0x000fea0003800200 */
.L_x_10701:
[----:B------:R-:W-:Y:S01]  /*2a20*/  IMAD.SHL.U32 R0, R0, 0x100000, RZ ;  /* 0x0010000000007824 */ /* 0x000fe200078e00ff */
[----:B------:R-:W-:-:S04]  /*2a30*/  LEA R3, R3, 0x3b800000, 0x17 ;  /* 0x3b80000003037811 */ /* 0x000fc800078eb8ff */
[----:B------:R-:W-:-:S05]  /*2a40*/  LOP3.LUT R0, R3, R0, R7, 0xfe, !PT ;  /* 0x0000000003007212 */ /* 0x000fca00078efe07 */
[----:B------:R-:W-:-:S04]  /*2a50*/  FMUL.FTZ R0, R0, 1 ;  /* 0x3f80000000007820 */ /* 0x000fc80000410000 */
[----:B------:R0:W1:Y:S02]  /*2a60*/  F2F.F64.F32 R26, R0 ;  /* 0x00000000001a7310 */ /* 0x0000640000201800 */
[----:B01----:R-:W-:Y:S05]  /*2a70*/  BRA `(.L_x_10686) ;  /* 0x0000000400147947 */ /* 0x003fea0003800000 */
.L_x_10699:
        /* <DEDUP_REMOVED lines=21> */
.L_x_10704:
[----:B------:R-:W-:Y:S05]  /*2bd0*/  BSYNC.RECONVERGENT B0 ;  /* 0x0000000000007941 */ /* 0x000fea0003800200 */
.L_x_10703:
[----:B------:R-:W-:Y:S01]  /*2be0*/  IMAD.SHL.U32 R0, R0, 0x200000, RZ ;  /* 0x0020000000007824 */ /* 0x000fe200078e00ff */
[----:B------:R-:W-:-:S04]  /*2bf0*/  LEA R3, R3, 0x37800000, 0x17 ;  /* 0x3780000003037811 */ /* 0x000fc800078eb8ff */
[----:B------:R-:W-:-:S05]  /*2c00*/  LOP3.LUT R0, R3, R0, R7, 0xfe, !PT ;  /* 0x0000000003007212 */ /* 0x000fca00078efe07 */
[----:B------:R-:W-:-:S04]  /*2c10*/  FMUL.FTZ R0, R0, 1 ;  /* 0x3f80000000007820 */ /* 0x000fc80000410000 */
[----:B------:R0:W1:Y:S02]  /*2c20*/  F2F.F64.F32 R26, R0 ;  /* 0x00000000001a7310 */ /* 0x0000640000201800 */
[----:B01----:R-:W-:Y:S05]  /*2c30*/  BRA `(.L_x_10686) ;  /* 0x0000000000a47947 */ /* 0x003fea0003800000 */
.L_x_10698:
        /* <DEDUP_REMOVED lines=18> */
.L_x_10685:
        /* <DEDUP_REMOVED lines=15> */
[----:B--23-5:R-:W-:Y:S05]  /*2e50*/  CALL.ABS.NOINC R14 ;  /* 0x000000000e007343 */ /* 0x02cfea0003c00000 */
.L_x_10707:
[----:B------:R-:W-:Y:S01]  /*2e60*/  CS2R R26, SRZ ;  /* 0x00000000001a7805 */ /* 0x000fe2000001ff00 */
[----:B------:R-:W-:Y:S06]  /*2e70*/  BRA `(.L_x_10686) ;  /* 0x0000000000147947 */ /* 0x000fec0003800000 */
.L_x_10706:
[----:B------:R-:W2:Y:S02]  /*2e80*/  LDG.E.64 R26, desc[UR36][R4.64] ;  /* 0x00000024041a7981 */ /* 0x000ea4000c1e1b00 */
[----:B--2---:R-:W0:Y:S02]  /*2e90*/  I2F.F64.U64 R26, R26 ;  /* 0x0000001a001a7312 */ /* 0x004e240000301800 */
[----:B0-----:R-:W-:Y:S05]  /*2ea0*/  BRA `(.L_x_10686) ;  /* 0x0000000000087947 */ /* 0x001fea0003800000 */
.L_x_10705:
[----:B------:R-:W2:Y:S02]  /*2eb0*/  LDG.E R4, desc[UR36][R4.64] ;  /* 0x0000002404047981 */ /* 0x000ea4000c1e1900 */
[----:B--2---:R2:W4:Y:S02]  /*2ec0*/  I2F.F64.U32 R26, R4 ;  /* 0x00000004001a7312 */ /* 0x0045240000201800 */
.L_x_10686:
[----:B------:R-:W-:Y:S05]  /*2ed0*/  BSYNC.RECONVERGENT B6 ;  /* 0x0000000000067941 */ /* 0x000fea0003800200 */
.L_x_10680:
[----:B------:R-:W-:-:S07]  /*2ee0*/  VIADD R23, R23, 0x80 ;  /* 0x0000008017177836 */ /* 0x000fce0000000000 */
.L_x_10679:
[----:B------:R-:W-:Y:S05]  /*2ef0*/  BSYNC.RECONVERGENT B7 ;  /* 0x0000000000077941 */ /* 0x000fea0003800200 */
.L_x_10678:
        /* <DEDUP_REMOVED lines=24> */
.L_x_10713:
[----:B------:R-:W2:Y:S02]  /*3080*/  LDG.E.U8 R4, desc[UR36][R4.64] ;  /* 0x0000002404047981 */ /* 0x000ea4000c1e1100 */
[----:B--2---:R0:W1:Y:S02]  /*3090*/  I2F.F64.U16 R18, R4 ;  /* 0x0000000400127312 */ /* 0x0040640000101800 */
[----:B01----:R-:W-:Y:S05]  /*30a0*/  BRA `(.L_x_10709) ;  /* 0x0000000c00587947 */ /* 0x003fea0003800000 */
.L_x_10712:
        /* <DEDUP_REMOVED lines=9> */
.L_x_10716:
[----:B------:R-:W2:Y:S02]  /*3140*/  LDG.E R4, desc[UR36][R4.64] ;  /* 0x0000002404047981 */ /* 0x000ea4000c1e1900 */
[----:B--2---:R0:W1:Y:S02]  /*3150*/  I2F.F64 R18, R4 ;  /* 0x0000000400127312 */ /* 0x0040640000201c00 */
[----:B01----:R-:W-:Y:S05]  /*3160*/  BRA `(.L_x_10709) ;  /* 0x0000000c00287947 */ /* 0x003fea0003800000 */
.L_x_10715:
[----:B------:R-:W2:Y:S02]  /*3170*/  LDG.E.U16 R4, desc[UR36][R4.64] ;  /* 0x0000002404047981 */ /* 0x000ea4000c1e1500 */
[----:B--2---:R0:W1:Y:S02]  /*3180*/  I2F.F64.S16 R18, R4 ;  /* 0x0000000400127312 */ /* 0x0040640000101c00 */
[----:B01----:R-:W-:Y:S05]  /*3190*/  BRA `(.L_x_10709) ;  /* 0x0000000c001c7947 */ /* 0x003fea0003800000 */
.L_x_10711:
        /* <DEDUP_REMOVED lines=10> */
.L_x_10718:
[----:B------:R-:W2:Y:S02]  /*3240*/  LDG.E.U16 R0, desc[UR36][R4.64] ;  /* 0x0000002404007981 */ /* 0x000ea4000c1e1500 */
[----:B--2---:R-:W-:-:S05]  /*3250*/  HADD2.F32 R0, -RZ, R0.H0_H0 ;  /* 0x20000000ff007230 */ /* 0x004fca0000004100 */
[----:B------:R-:W-:-:S04]  /*3260*/  FMUL.FTZ R0, R0, 1 ;  /* 0x3f80000000007820 */ /* 0x000fc80000410000 */
[----:B------:R0:W1:Y:S02]  /*3270*/  F2F.F64.F32 R18, R0 ;  /* 0x0000000000127310 */ /* 0x0000640000201800 */
[----:B01----:R-:W-:Y:S05]  /*3280*/  BRA `(.L_x_10709) ;  /* 0x0000000800e07947 */ /* 0x003fea0003800000 */
.L_x_10717:
        /* <DEDUP_REMOVED lines=10> */
.L_x_10720:
[----:B------:R-:W2:Y:S02]  /*3330*/  LDG.E.U16 R4, desc[UR36][R4.64] ;  /* 0x0000002404047981 */ /* 0x000ea4000c1e1500 */
[----:B--2---:R-:W-:-:S05]  /*3340*/  HADD2.F32 R0, -RZ, R4.H0_H0 ;  /* 0x20000004ff007230 */ /* 0x004fca0000004100 */
[----:B------:R-:W-:-:S04]  /*3350*/  FMUL.FTZ R0, R0, 1 ;  /* 0x3f80000000007820 */ /* 0x000fc80000410000 */
[----:B------:R0:W1:Y:S02]  /*3360*/  F2F.F64.F32 R18, R0 ;  /* 0x0000000000127310 */ /* 0x0000640000201800 */
[----:B01----:R-:W-:Y:S05]  /*3370*/  BRA `(.L_x_10709) ;  /* 0x0000000800a47947 */ /* 0x003fea0003800000 */
.L_x_10719:
[----:B------:R0:W5:Y:S01]  /*3380*/  LDG.E.64 R18, desc[UR36][R4.64] ;  /* 0x0000002404127981 */ /* 0x000162000c1e1b00 */
[----:B------:R-:W-:Y:S05]  /*3390*/  BRA `(.L_x_10709) ;  /* 0x00000008009c7947 */ /* 0x000fea0003800000 */
.L_x_10710:
        /* <DEDUP_REMOVED lines=13> */
.L_x_10723:
[----:B------:R0:W5:Y:S01]  /*3470*/  LDG.E.64 R18, desc[UR36][R4.64] ;  /* 0x0000002404127981 */ /* 0x000162000c1e1b00 */
[----:B------:R-:W-:Y:S05]  /*3480*/  BRA `(.L_x_10709) ;  /* 0x0000000800607947 */ /* 0x000fea0003800000 */
.L_x_10722:
        /* <DEDUP_REMOVED lines=27> */
.L_x_10725:
        /* <DEDUP_REMOVED lines=15> */
.L_x_10724:
[----:B------:R-:W2:Y:S02]  /*3730*/  LDG.E.U16 R0, desc[UR36][R4.64] ;  /* 0x0000002404007981 */ /* 0x000ea4000c1e1500 */
[----:B--2---:R-:W-:-:S04]  /*3740*/  IMAD.U32 R0, R0, 0x10000, RZ ;  /* 0x0001000000007824 */ /* 0x004fc800078e00ff */
[----:B------:R-:W-:-:S04]  /*3750*/  FMUL.FTZ R0, R0, 1 ;  /* 0x3f80000000007820 */ /* 0x000fc80000410000 */
[----:B------:R0:W1:Y:S02]  /*3760*/  F2F.F64.F32 R18, R0 ;  /* 0x0000000000127310 */ /* 0x0000640000201800 */
[----:B01----:R-:W-:Y:S05]  /*3770*/  BRA `(.L_x_10709) ;  /* 0x0000000400a47947 */ /* 0x003fea0003800000 */
.L_x_10721:
        /* <DEDUP_REMOVED lines=11> */
.L_x_10728:
        /* <DEDUP_REMOVED lines=20> */
.L_x_10730:
[----:B------:R-:W-:Y:S05]  /*3970*/  BSYNC.RECONVERGENT B0 ;  /* 0x0000000000007941 */ /* 0x000fea0003800200 */
.L_x_10729:
[----:B------:R-:W-:Y:S01]  /*3980*/  IMAD.SHL.U32 R0, R0, 0x100000, RZ ;  /* 0x0010000000007824 */ /* 0x000fe200078e00ff */
[----:B------:R-:W-:-:S04]  /*3990*/  LEA R3, R3, 0x3b800000, 0x17 ;  /* 0x3b80000003037811 */ /* 0x000fc800078eb8ff */
[----:B------:R-:W-:-:S05]  /*39a0*/  LOP3.LUT R0, R3, R0, R7, 0xfe, !PT ;  /* 0x0000000003007212 */ /* 0x000fca00078efe07 */
[----:B------:R-:W-:-:S04]  /*39b0*/  FMUL.FTZ R0, R0, 1 ;  /* 0x3f80000000007820 */ /* 0x000fc80000410000 */
[----:B------:R0:W1:Y:S02]  /*39c0*/  F2F.F64.F32 R18, R0 ;  /* 0x0000000000127310 */ /* 0x0000640000201800 */
[----:B01----:R-:W-:Y:S05]  /*39d0*/  BRA `(.L_x_10709) ;  /* 0x00000004000c7947 */ /* 0x003fea0003800000 */
.L_x_10727:
        /* <DEDUP_REMOVED lines=20> */
.L_x_10732:
[----:B------:R-:W-:Y:S05]  /*3b20*/  BSYNC.RECONVERGENT B0 ;  /* 0x0000000000007941 */ /* 0x000fea0003800200 */
.L_x_10731:
[----:B------:R-:W-:Y:S01]  /*3b30*/  IMAD.SHL.U32 R0, R0, 0x200000, RZ ;  /* 0x0020000000007824 */ /* 0x000fe200078e00ff */
[----:B------:R-:W-:-:S04]  /*3b40*/  LEA R3, R3, 0x37800000, 0x17 ;  /* 0x3780000003037811 */ /* 0x000fc800078eb8ff */
[----:B------:R-:W-:-:S05]  /*3b50*/  LOP3.LUT R0, R3, R0, R7, 0xfe, !PT ;  /* 0x0000000003007212 */ /* 0x000fca00078efe07 */
[----:B------:R-:W-:-:S04]  /*3b60*/  FMUL.FTZ R0, R0, 1 ;  /* 0x3f80000000007820 */ /* 0x000fc80000410000 */
[----:B------:R0:W1:Y:S02]  /*3b70*/  F2F.F64.F32 R18, R0 ;  /* 0x0000000000127310 */ /* 0x0000640000201800 */
[----:B01----:R-:W-:Y:S05]  /*3b80*/  BRA `(.L_x_10709) ;  /* 0x0000000000a07947 */ /* 0x003fea0003800000 */
.L_x_10726:
        /* <DEDUP_REMOVED lines=18> */
.L_x_10714:
        /* <DEDUP_REMOVED lines=16> */
.L_x_10735:
[----:B------:R-:W-:Y:S05]  /*3db0*/  BRA `(.L_x_10709) ;  /* 0x0000000000147947 */ /* 0x000fea0003800000 */
.L_x_10734:
[----:B------:R-:W2:Y:S02]  /*3dc0*/  LDG.E.64 R18, desc[UR36][R4.64] ;  /* 0x0000002404127981 */ /* 0x000ea4000c1e1b00 */
[----:B--2---:R-:W0:Y:S02]  /*3dd0*/  I2F.F64.U64 R18, R18 ;  /* 0x0000001200127312 */ /* 0x004e240000301800 */
[----:B0-----:R-:W-:Y:S05]  /*3de0*/  BRA `(.L_x_10709) ;  /* 0x0000000000087947 */ /* 0x001fea0003800000 */
.L_x_10733:
[----:B------:R-:W2:Y:S02]  /*3df0*/  LDG.E R4, desc[UR36][R4.64] ;  /* 0x0000002404047981 */ /* 0x000ea4000c1e1900 */
[----:B--2---:R0:W1:Y:S02]  /*3e00*/  I2F.F64.U32 R18, R4 ;  /* 0x0000000400127312 */ /* 0x0040640000201800 */
.L_x_10709:
[----:B------:R-:W-:Y:S05]  /*3e10*/  BSYNC.RECONVERGENT B6 ;  /* 0x0000000000067941 */ /* 0x000fea0003800200 */
.L_x_10708:
[----:B------:R-:W4:Y:S01]  /*3e20*/  LDCU.64 UR4, c[0x0][0x388] ;  /* 0x00007100ff0477ac */ /* 0x000f220008000a00 */
[----:B------:R-:W0:Y:S01]  /*3e30*/  LDC.U8 R23, c[0x0][0x3b4] ;  /* 0x0000ed00ff177b82 */ /* 0x000e220000000000 */
[----:B------:R-:W-:Y:S01]  /*3e40*/  ISETP.GE.AND P0, PT, R33, R2, PT ;  /* 0x000000022100720c */ /* 0x000fe20003f06270 */
[----:B------:R-:W-:Y:S04]  /*3e50*/  BSSY.RECONVERGENT B7, `(.L_x_10736) ;  /* 0x00003d6000077945 */ /* 0x000fe80003800200 */
[----:B------:R-:W-:Y:S01]  /*3e60*/  BSSY.RELIABLE B6, `(.L_x_10737) ;  /* 0x000029a000067945 */ /* 0x000fe20003800100 */
[----:B----45:R-:W4:-:S15]  /*3e70*/  DMUL R26, R26, UR4 ;  /* 0x000000041a1a7c28 */ /* 0x030f1e0008000000 */
[----:B------:R-:W-:-:S15]  /*3e80*/  NOP ;  /* 0x0000000000007918 */ /* 0x000fde0000000000 */
[----:B------:R-:W-:-:S15]  /*3e90*/  NOP ;  /* 0x0000000000007918 */ /* 0x000fde0000000000 */
[----:B------:R-:W-:-:S15]  /*3ea0*/  NOP ;  /* 0x0000000000007918 */ /* 0x000fde0000000000 */
[----:B------:R-:W-:-:S04]  /*3eb0*/  NOP ;  /* 0x0000000000007918 */ /* 0x000fc80000000000 */
[----:B----4-:R4:W0:-:S15]  /*3ec0*/  FRND.F64.TRUNC R24, R26 ;  /* 0x0000001a00187313 */ /* 0x01081e000030d800 */
        /* <DEDUP_REMOVED lines=9> */
[----:B---3--:R1:W3:-:S15]  /*3f60*/  DMUL R6, R16, UR4 ;  /* 0x0000000410067c28 */ /* 0x0082de0008000000 */
[----:B------:R-:W-:-:S15]  /*3f70*/  NOP ;  /* 0x0000000000007918 */ /* 0x000fde0000000000 */
[----:B------:R-:W-:-:S15]  /*3f80*/  NOP ;  /* 0x0000000000007918 */ /* 0x000fde0000000000 */
[----:B------:R-:W-:-:S15]  /*3f90*/  NOP ;  /* 0x0000000000007918 */ /* 0x000fde0000000000 */
[----:B------:R-:W-:-:S04]  /*3fa0*/  NOP ;  /* 0x0000000000007918 */ /* 0x000fc80000000000 */
[----:B-1----:R4:W1:-:S15]  /*3fb0*/  FRND.F64.TRUNC R16, R18 ;  /* 0x0000001200107313 */ /* 0x00285e000030d800 */
[----:B------:R-:W-:-:S15]  /*3fc0*/  NOP ;  /* 0x0000000000007918 */ /* 0x000fde0000000000 */
[----:B------:R-:W-:-:S15]  /*3fd0*/  NOP ;  /* 0x0000000000007918 */ /* 0x000fde0000000000 */
[----:B------:R-:W-:-:S15]  /*3fe0*/  NOP ;  /* 0x0000000000007918 */ /* 0x000fde0000000000 */
[----:B------:R-:W-:-:S04]  /*3ff0*/  NOP ;  /* 0x0000000000007918 */ /* 0x000fc80000000000 */
[----:B--2---:R-:W2:Y:S02]  /*4000*/  DMUL R30, R30, UR4 ;  /* 0x000000041e1e7c28 */ /* 0x004ea40008000000 */
[----:B01234-:R-:W-:Y:S05]  /*4010*/  @P0 BRA `(.L_x_10738) ;  /* 0x0000002400ec0947 */ /* 0x01ffea0003800000 */
[----:B------:R-:W0:Y:S01]  /*4020*/  LDCU UR4, c[0x0][0x3b8] ;  /* 0x00007700ff0477ac */ /* 0x000e220008000800 */
[----:B------:R-:W1:Y:S01]  /*4030*/  LDC.64 R8, c[0x0][0x398] ;  /* 0x0000e600ff087b82 */ /* 0x000e620000000a00 */
[----:B------:R-:W-:Y:S01]  /*4040*/  IMAD R0, R22, 0x200, R33 ;  /* 0x0000020016007824 */ /* 0x000fe200078e0221 */
[----:B------:R-:W-:Y:S01]  /*4050*/  PRMT R10, R23, 0x9910, RZ ;  /* 0x00009910170a7816 */ /* 0x000fe200000000ff */
[----:B------:R2:W3:Y:S01]  /*4060*/  FRND.F64.TRUNC R4, R6 ;  /* 0x0000000600047313 */ /* 0x0004e2000030d800 */
[----:B------:R-:W-:Y:S02]  /*4070*/  VIADD R33, R33, 0x80 ;  /* 0x0000008021217836 */ /* 0x000fe40000000000 */
[----:B0-----:R-:W-:Y:S02]  /*4080*/  IMAD R3, R0, UR4, RZ ;  /* 0x0000000400037c24 */ /* 0x001fe4000f8e02ff */
[----:B------:R-:W-:-:S05]  /*4090*/  IMAD.MOV.U32 R0, RZ, RZ, R10 ;  /* 0x000000ffff007224 */ /* 0x000fca00078e000a */
[----:B------:R-:W-:Y:S02]  /*40a0*/  ISETP.GT.AND P0, PT, R0, 0x9, PT ;  /* 0x000000090000780c */ /* 0x000fe40003f04270 */
[----:B-1----:R-:W-:-:S05]  /*40b0*/  IADD3 R8, P1, PT, R3, R8, RZ ;  /* 0x0000000803087210 */ /* 0x002fca0007f3e0ff */
[----:B------:R-:W-:-:S15]  /*40c0*/  IMAD.X R9, RZ, RZ, R9, P1 ;  /* 0x000000ffff097224 */ /* 0x000fde00008e0609 */
[----:B------:R-:W-:-:S15]  /*40d0*/  NOP ;  /* 0x0000000000007918 */ /* 0x000fde0000000000 */
[----:B------:R-:W-:-:S15]  /*40e0*/  NOP ;  /* 0x0000000000007918 */ /* 0x000fde0000000000 */
[----:B------:R-:W-:-:S02]  /*40f0*/  NOP ;  /* 0x0000000000007918 */ /* 0x000fc40000000000 */
[----:B------:R2:W0:Y:S02]  /*4100*/  FRND.F64.TRUNC R28, R30 ;  /* 0x0000001e001c7313 */ /* 0x000424000030d800 */
[----:B0-23--:R-:W-:Y:S05]  /*4110*/  @P0 BRA `(.L_x_10739) ;  /* 0x0000000400700947 */ /* 0x00dfea0003800000 */
        /* <DEDUP_REMOVED lines=11> */
.L_x_10742:
[----:B------:R-:W0:Y:S02]  /*41d0*/  F2I.S64.F64.TRUNC R6, R6 ;  /* 0x0000000600067311 */ /* 0x000e24000030d900 */
[----:B0-----:R-:W-:-:S05]  /*41e0*/  IMAD.MOV.U32 R3, RZ, RZ, R6 ;  /* 0x000000ffff037224 */ /* 0x001fca00078e0006 */
[----:B------:R0:W-:Y:S01]  /*41f0*/  STG.E.U8 desc[UR36][R8.64], R3 ;  /* 0x0000000308007986 */ /* 0x0001e2000c101124 */
[----:B------:R-:W-:Y:S05]  /*4200*/  BRA `(.L_x_10744) ;  /* 0x00000010007c7947 */ /* 0x000fea0003800000 */
.L_x_10741:
        /* <DEDUP_REMOVED lines=9> */
.L_x_10746:
[----:B------:R-:W0:Y:S02]  /*42a0*/  F2I.F64.TRUNC R7, R6 ;  /* 0x0000000600077311 */ /* 0x000e24000030d100 */
[----:B0-----:R0:W-:Y:S01]  /*42b0*/  STG.E desc[UR36][R8.64], R7 ;  /* 0x0000000708007986 */ /* 0x0011e2000c101924 */
[----:B------:R-:W-:Y:S05]  /*42c0*/  BRA `(.L_x_10744) ;  /* 0x00000010004c7947 */ /* 0x000fea0003800000 */
.L_x_10745:
[----:B------:R-:W0:Y:S02]  /*42d0*/  F2I.F64.TRUNC R7, R6 ;  /* 0x0000000600077311 */ /* 0x000e24000030d100 */
[----:B0-----:R0:W-:Y:S01]  /*42e0*/  STG.E.U16 desc[UR36][R8.64], R7 ;  /* 0x0000000708007986 */ /* 0x0011e2000c101524 */
[----:B------:R-:W-:Y:S05]  /*42f0*/  BRA `(.L_x_10744) ;  /* 0x0000001000407947 */ /* 0x000fea0003800000 */
.L_x_10740:
        /* <DEDUP_REMOVED lines=17> */
.L_x_10748:
        /* <DEDUP_REMOVED lines=12> */
.L_x_10747:
        /* <DEDUP_REMOVED lines=18> */
.L_x_10750:
        /* <DEDUP_REMOVED lines=13> */
.L_x_10749:
[----:B------:R0:W-:Y:S01]  /*46c0*/  STG.E.64 desc[UR36][R8.64], R4 ;  /* 0x0000000408007986 */ /* 0x0001e2000c101b24 */
[----:B------:R-:W-:Y:S05]  /*46d0*/  BRA `(.L_x_10744) ;  /* 0x0000000c00487947 */ /* 0x000fea0003800000 */
.L_x_10739:
        /* <DEDUP_REMOVED lines=12> */
.L_x_10753:
[----:B------:R-:W-:-:S05]  /*47a0*/  CS2R R6, SRZ ;  /* 0x0000000000067805 */ /* 0x000fca000001ff00 */
[----:B------:R0:W-:Y:S01]  /*47b0*/  STG.E.128 desc[UR36][R8.64], R4 ;  /* 0x0000000408007986 */ /* 0x0001e2000c101d24 */
[----:B------:R-:W-:Y:S05]  /*47c0*/  BRA `(.L_x_10744) ;  /* 0x0000000c000c7947 */ /* 0x000fea0003800000 */
.L_x_10752:
        /* <DEDUP_REMOVED lines=27> */
.L_x_10757:
[----:B------:R-:W-:Y:S05]  /*4980*/  BSYNC.RECONVERGENT B0 ;  /* 0x0000000000007941 */ /* 0x000fea0003800200 */
.L_x_10756:
[----:B------:R-:W-:-:S05]  /*4990*/  LOP3.LUT R7, R0, 0x80, R7, 0xf8, !PT ;  /* 0x0000008000077812 */ /* 0x000fca00078ef807 */
[----:B------:R0:W-:Y:S01]  /*49a0*/  STG.E.U8 desc[UR36][R8.64], R7 ;  /* 0x0000000708007986 */ /* 0x0001e2000c101124 */
[----:B------:R-:W-:Y:S05]  /*49b0*/  BRA `(.L_x_10744) ;  /* 0x0000000800907947 */ /* 0x000fea0003800000 */
.L_x_10755:
        /* <DEDUP_REMOVED lines=23> */
.L_x_10759:
[----:B------:R-:W-:Y:S05]  /*4b30*/  BSYNC.RECONVERGENT B0 ;  /* 0x0000000000007941 */ /* 0x000fea0003800200 */
.L_x_10758:
[----:B------:R-:W-:-:S05]  /*4b40*/  LOP3.LUT R7, R0, 0x80, R7, 0xf8, !PT ;  /* 0x0000008000077812 */ /* 0x000fca00078ef807 */
[----:B------:R0:W-:Y:S01]  /*4b50*/  STG.E.U8 desc[UR36][R8.64], R7 ;  /* 0x0000000708007986 */ /* 0x0001e2000c101124 */
[----:B------:R-:W-:Y:S05]  /*4b60*/  BRA `(.L_x_10744) ;  /* 0x0000000800247947 */ /* 0x000fea0003800000 */
.L_x_10754:
        /* <DEDUP_REMOVED lines=12> */
.L_x_10751:
        /* <DEDUP_REMOVED lines=11> */
.L_x_10762:
        /* <DEDUP_REMOVED lines=21> */
.L_x_10765:
[----:B------:R-:W-:-:S04]  /*4e30*/  SHF.R.U32.HI R0, RZ, 0x14, R7 ;  /* 0x00000014ff007819 */ /* 0x000fc80000011607 */
[----:B------:R-:W-:-:S04]  /*4e40*/  LOP3.LUT R0, R0, 0x1, RZ, 0xc0, !PT ;  /* 0x0000000100007812 */ /* 0x000fc800078ec0ff */
[----:B------:R-:W-:-:S04]  /*4e50*/  IADD3 R0, PT, PT, R7, 0x487ffff, R0 ;  /* 0x0487ffff07007810 */ /* 0x000fc80007ffe000 */
[----:B------:R-:W-:-:S04]  /*4e60*/  SHF.R.U32.HI R0, RZ, 0x14, R0 ;  /* 0x00000014ff007819 */ /* 0x000fc80000011600 */
[----:B------:R-:W-:-:S07]  /*4e70*/  LOP3.LUT R3, R0, 0xff, RZ, 0xc0, !PT ;  /* 0x000000ff00037812 */ /* 0x000fce00078ec0ff */
.L_x_10766:
[----:B------:R-:W-:-:S04]  /*4e80*/  SHF.R.U32.HI R0, RZ, 0x18, R7 ;  /* 0x00000018ff007819 */ /* 0x000fc80000011607 */
[----:B------:R-:W-:-:S07]  /*4e90*/  LOP3.LUT R0, R3, 0x80, R0, 0xf8, !PT ;  /* 0x0000008003007812 */ /* 0x000fce00078ef800 */
.L_x_10764:
[----:B------:R-:W-:Y:S05]  /*4ea0*/  BSYNC.RECONVERGENT B0 ;  /* 0x0000000000007941 */ /* 0x000fea0003800200 */
.L_x_10763:
[----:B------:R1:W-:Y:S01]  /*4eb0*/  STG.E.U8 desc[UR36][R8.64], R0 ;  /* 0x0000000008007986 */ /* 0x0003e2000c101124 */
[----:B------:R-:W-:Y:S05]  /*4ec0*/  BRA `(.L_x_10744) ;  /* 0x00000004004c7947 */ /* 0x000fea0003800000 */
.L_x_10761:
        /* <DEDUP_REMOVED lines=21> */
.L_x_10769:
[----:B------:R-:W-:-:S04]  /*5020*/  SHF.R.U32.HI R0, RZ, 0x15, R7 ;  /* 0x00000015ff007819 */ /* 0x000fc80000011607 */
[----:B------:R-:W-:-:S04]  /*5030*/  LOP3.LUT R0, R0, 0x1, RZ, 0xc0, !PT ;  /* 0x0000000100007812 */ /* 0x000fc800078ec0ff */
[----:B------:R-:W-:-:S04]  /*5040*/  IADD3 R0, PT, PT, R7, 0x88fffff, R0 ;  /* 0x088fffff07007810 */ /* 0x000fc80007ffe000 */
[----:B------:R-:W-:-:S04]  /*5050*/  SHF.R.U32.HI R0, RZ, 0x15, R0 ;  /* 0x00000015ff007819 */ /* 0x000fc80000011600 */
[----:B------:R-:W-:-:S07]  /*5060*/  LOP3.LUT R3, R0, 0xff, RZ, 0xc0, !PT ;  /* 0x000000ff00037812 */ /* 0x000fce00078ec0ff */
.L_x_10770:
[----:B------:R-:W-:-:S04]  /*5070*/  SHF.R.U32.HI R0, RZ, 0x18, R7 ;  /* 0x00000018ff007819 */ /* 0x000fc80000011607 */
[----:B------:R-:W-:-:S07]  /*5080*/  LOP3.LUT R0, R3, 0x80, R0, 0xf8, !PT ;  /* 0x0000008003007812 */ /* 0x000fce00078ef800 */
.L_x_10768:
[----:B------:R-:W-:Y:S05]  /*5090*/  BSYNC.RECONVERGENT B0 ;  /* 0x0000000000007941 */ /* 0x000fea0003800200 */
.L_x_10767:
[----:B------:R2:W-:Y:S01]  /*50a0*/  STG.E.U8 desc[UR36][R8.64], R0 ;  /* 0x0000000008007986 */ /* 0x0005e2000c101124 */
[----:B------:R-:W-:Y:S05]  /*50b0*/  BRA `(.L_x_10744) ;  /* 0x0000000000d07947 */ /* 0x000fea0003800000 */
.L_x_10760:
[----:B------:R-:W-:-:S13]  /*50c0*/  ISETP.NE.AND P0, PT, R0, 0x1c, PT ;  /* 0x0000001c0000780c */ /* 0x000fda0003f05270 */
[----:B------:R-:W-:Y:S05]  /*50d0*/  @!P0 BRA `(.L_x_10771) ;  /* 0x0000000000c08947 */ /* 0x000fea0003800000 */
[----:B------:R-:W-:-:S13]  /*50e0*/  ISETP.NE.AND P0, PT, R0, 0x1d, PT ;  /* 0x0000001d0000780c */ /* 0x000fda0003f05270 */
[----:B------:R-:W-:Y:S05]  /*50f0*/  @!P0 BRA `(.L_x_10772) ;  /* 0x0000000000ac8947 */ /* 0x000fea0003800000 */
[----:B------:R-:W-:-:S13]  /*5100*/  ISETP.NE.AND P0, PT, R0, 0x2c, PT ;  /* 0x0000002c0000780c */ /* 0x000fda0003f05270 */
[----:B------:R-:W-:Y:S05]  /*5110*/  @!P0 BRA `(.L_x_10773) ;  /* 0x0000000000448947 */ /* 0x000fea0003800000 */
.L_x_10743:
        /* <DEDUP_REMOVED lines=16> */
.L_x_10774:
[----:B------:R-:W-:Y:S05]  /*5220*/  BRA `(.L_x_10744) ;  /* 0x0000000000747947 */ /* 0x000fea0003800000 */
.L_x_10773:
        /* <DEDUP_REMOVED lines=24> */
.L_x_10772:
[----:B------:R-:W0:Y:S02]  /*53b0*/  F2I.U64.F64.TRUNC R6, R6 ;  /* 0x0000000600067311 */ /* 0x000e24000030d800 */
[----:B0-----:R0:W-:Y:S01]  /*53c0*/  STG.E.64 desc[UR36][R8.64], R6 ;  /* 0x0000000608007986 */ /* 0x0011e2000c101b24 */
[----:B------:R-:W-:Y:S05]  /*53d0*/  BRA `(.L_x_10744) ;  /* 0x0000000000087947 */ /* 0x000fea0003800000 */
.L_x_10771:
[----:B------:R-:W0:Y:S02]  /*53e0*/  F2I.U32.F64.TRUNC R7, R6 ;  /* 0x0000000600077311 */ /* 0x000e24000030d000 */
[----:B0-----:R3:W-:Y:S02]  /*53f0*/  STG.E desc[UR36][R8.64], R7 ;  /* 0x0000000708007986 */ /* 0x0017e4000c101924 */
.L_x_10744:
[----:B------:R-:W-:-:S13]  /*5400*/  ISETP.GE.AND P0, PT, R33, R2, PT ;  /* 0x000000022100720c */ /* 0x000fda0003f06270 */
[----:B------:R-:W-:Y:S05]  /*5410*/  @P0 BREAK.RELIABLE B6 ;  /* 0x0000000000060942 */ /* 0x000fea0003800100 */
[----:B------:R-:W-:Y:S05]  /*5420*/  @P0 BRA `(.L_x_10775) ;  /* 0x0000002400e00947 */ /* 0x000fea0003800000 */
[----:B------:R-:W4:Y:S01]  /*5430*/  LDCU UR4, c[0x0][0x3b8] ;  /* 0x00007700ff0477ac */ /* 0x000f220008000800 */
[----:B0-----:R-:W0:Y:S01]  /*5440*/  LDC.64 R4, c[0x0][0x398] ;  /* 0x0000e600ff047b82 */ /* 0x001e220000000a00 */
[----:B-12---:R-:W-:Y:S01]  /*5450*/  IMAD R0, R22, 0x200, R33 ;  /* 0x0000020016007824 */ /* 0x006fe200078e0221 */
[----:B------:R-:W-:-:S03]  /*5460*/  PRMT R6, R23, 0x9910, RZ ;  /* 0x0000991017067816 */ /* 0x000fc600000000ff */
[----:B----4-:R-:W-:Y:S02]  /*5470*/  IMAD R3, R0, UR4, RZ ;  /* 0x0000000400037c24 */ /* 0x010fe4000f8e02ff */
        /* <DEDUP_REMOVED lines=16> */
.L_x_10779:
[----:B------:R-:W0:Y:S02]  /*5580*/  F2I.S64.F64.TRUNC R30, R30 ;  /* 0x0000001e001e7311 */ /* 0x000e24000030d900 */
[----:B0-----:R-:W-:-:S05]  /*5590*/  IMAD.MOV.U32 R3, RZ, RZ, R30 ;  /* 0x000000ffff037224 */ /* 0x001fca00078e001e */
[----:B------:R0:W-:Y:S01]  /*55a0*/  STG.E.U8 desc[UR36][R4.64], R3 ;  /* 0x0000000304007986 */ /* 0x0001e2000c101124 */
[----:B------:R-:W-:Y:S05]  /*55b0*/  BRA `(.L_x_10781) ;  /* 0x0000001000807947 */ /* 0x000fea0003800000 */
.L_x_10778:
        /* <DEDUP_REMOVED lines=9> */
.L_x_10783:
[----:B------:R-:W0:Y:S02]  /*5650*/  F2I.F64.TRUNC R31, R30 ;  /* 0x0000001e001f7311 */ /* 0x000e24000030d100 */
[----:B0-----:R0:W-:Y:S01]  /*5660*/  STG.E desc[UR36][R4.64], R31 ;  /* 0x0000001f04007986 */ /* 0x0011e2000c101924 */
[----:B------:R-:W-:Y:S05]  /*5670*/  BRA `(.L_x_10781) ;  /* 0x0000001000507947 */ /* 0x000fea0003800000 */
.L_x_10782:
[----:B------:R-:W0:Y:S02]  /*5680*/  F2I.F64.TRUNC R31, R30 ;  /* 0x0000001e001f7311 */ /* 0x000e24000030d100 */
[----:B0-----:R0:W-:Y:S01]  /*5690*/  STG.E.U16 desc[UR36][R4.64], R31 ;  /* 0x0000001f04007986 */ /* 0x0011e2000c101524 */
[----:B------:R-:W-:Y:S05]  /*56a0*/  BRA `(.L_x_10781) ;  /* 0x0000001000447947 */ /* 0x000fea0003800000 */
.L_x_10777:
        /* <DEDUP_REMOVED lines=17> */
.L_x_10785:
        /* <DEDUP_REMOVED lines=12> */
.L_x_10784:
        /* <DEDUP_REMOVED lines=14> */
[----:B---3--:R-:W-:Y:S02]  /*5960*/  IMAD.MOV.U32 R7, RZ, RZ, RZ ;  /* 0x000000ffff077224 */ /* 0x008fe400078e00ff */
[----:B0-----:R-:W-:-:S05]  /*5970*/  @!P0 FMUL R6, R6, 1.175494350822287508e-38 ;  /* 0x0080000006068820 */ /* 0x001fca0000400000 */
[----:B------:R0:W-:Y:S01]  /*5980*/  STG.E.64 desc[UR36][R4.64], R6 ;  /* 0x0000000604007986 */ /* 0x0001e2000c101b24 */
[----:B------:R-:W-:Y:S05]  /*5990*/  BRA `(.L_x_10781) ;  /* 0x0000000c00887947 */ /* 0x000fea0003800000 */
.L_x_10787:
        /* <DEDUP_REMOVED lines=13> */
.L_x_10786:
[----:B------:R0:W-:Y:S01]  /*5a70*/  STG.E.64 desc[UR36][R4.64], R28 ;  /* 0x0000001c04007986 */ /* 0x0001e2000c101b24 */
[----:B------:R-:W-:Y:S05]  /*5a80*/  BRA `(.L_x_10781) ;  /* 0x0000000c004c7947 */ /* 0x000fea0003800000 */
.L_x_10776:
        /* <DEDUP_REMOVED lines=13> */
.L_x_10791:
[----:B------:R-:W-:Y:S01]  /*5b60*/  UMOV UR4, 0xf0000000 ;  /* 0xf000000000047882 */ /* 0x000fe20000000000 */
[----:B------:R-:W-:Y:S01]  /*5b70*/  UMOV UR5, 0x380fffff ;  /* 0x380fffff00057882 */ /* 0x000fe20000000000 */
[----:B---3--:R-:W0:-:S15]  /*5b80*/  F2F.F32.F64 R7, R28 ;  /* 0x0000001c00077310 */ /* 0x008e1e0000301000 */
        /* <DEDUP_REMOVED lines=23> */
.L_x_10794:
[----:B------:R-:W-:-:S04]  /*5d00*/  SHF.R.U32.HI R3, RZ, 0x18, R7 ;  /* 0x00000018ff037819 */ /* 0x000fc80000011607 */
[----:B------:R-:W-:-:S07]  /*5d10*/  LOP3.LUT R0, R0, 0x80, R3, 0xf8, !PT ;  /* 0x0000008000007812 */ /* 0x000fce00078ef803 */
.L_x_10793:
[----:B------:R-:W-:Y:S05]  /*5d20*/  BSYNC.RECONVERGENT B0 ;  /* 0x0000000000007941 */ /* 0x000fea0003800200 */
.L_x_10792:
[----:B------:R4:W-:Y:S01]  /*5d30*/  STG.E.U8 desc[UR36][R4.64], R0 ;  /* 0x0000000004007986 */ /* 0x0009e2000c101124 */
[----:B------:R-:W-:Y:S05]  /*5d40*/  BRA `(.L_x_10781) ;  /* 0x00000008009c7947 */ /* 0x000fea0003800000 */
.L_x_10790:
        /* <DEDUP_REMOVED lines=26> */
.L_x_10797:
[----:B------:R-:W-:-:S04]  /*5ef0*/  SHF.R.U32.HI R3, RZ, 0x18, R7 ;  /* 0x00000018ff037819 */ /* 0x000fc80000011607 */
[----:B------:R-:W-:-:S07]  /*5f00*/  LOP3.LUT R0, R0, 0x80, R3, 0xf8, !PT ;  /* 0x0000008000007812 */ /* 0x000fce00078ef803 */
.L_x_10796:
[----:B------:R-:W-:Y:S05]  /*5f10*/  BSYNC.RECONVERGENT B0 ;  /* 0x0000000000007941 */ /* 0x000fea0003800200 */
.L_x_10795:
[----:B------:R0:W-:Y:S01]  /*5f20*/  STG.E.U8 desc[UR36][R4.64], R0 ;  /* 0x0000000004007986 */ /* 0x0001e2000c101124 */
[----:B------:R-:W-:Y:S05]  /*5f30*/  BRA `(.L_x_10781) ;  /* 0x0000000800207947 */ /* 0x000fea0003800000 */
.L_x_10789:
        /* <DEDUP_REMOVED lines=8> */
[----:B---3--:R-:W0:-:S15]  /*5fc0*/  F2F.F32.F64 R8, R28 ;  /* 0x0000001c00087310 */ /* 0x008e1e0000301000 */
        /* <DEDUP_REMOVED lines=21> */
.L_x_10799:
[----:B------:R-:W0:Y:S02]  /*6120*/  F2I.U64.F64.TRUNC R30, R30 ;  /* 0x0000001e001e7311 */ /* 0x000e24000030d800 */
[----:B0-----:R1:W-:Y:S01]  /*6130*/  STG.E.64 desc[UR36][R4.64], R30 ;  /* 0x0000001e04007986 */ /* 0x0013e2000c101b24 */
[----:B------:R-:W-:Y:S05]  /*6140*/  BRA `(.L_x_10781) ;  /* 0x00000004009c7947 */ /* 0x000fea0003800000 */
.L_x_10798:
[----:B------:R-:W0:Y:S02]  /*6150*/  F2I.U32.F64.TRUNC R31, R30 ;  /* 0x0000001e001f7311 */ /* 0x000e24000030d000 */
[----:B0-----:R0:W-:Y:S01]  /*6160*/  STG.E desc[UR36][R4.64], R31 ;  /* 0x0000001f04007986 */ /* 0x0011e2000c101924 */
[----:B------:R-:W-:Y:S05]  /*6170*/  BRA `(.L_x_10781) ;  /* 0x0000000400907947 */ /* 0x000fea0003800000 */
.L_x_10788:
        /* <DEDUP_REMOVED lines=10> */
.L_x_10801:
[----:B------:R-:W-:-:S05]  /*6220*/  CS2R R30, SRZ ;  /* 0x00000000001e7805 */ /* 0x000fca000001ff00 */
[----:B------:R0:W-:Y:S01]  /*6230*/  STG.E.128 desc[UR36][R4.64], R28 ;  /* 0x0000001c04007986 */ /* 0x0001e2000c101d24 */
[----:B------:R-:W-:Y:S05]  /*6240*/  BRA `(.L_x_10781) ;  /* 0x00000004005c7947 */ /* 0x000fea0003800000 */
.L_x_10800:
[----:B------:R-:W-:-:S13]  /*6250*/  ISETP.NE.AND P0, PT, R0, 0xf, PT ;  /* 0x0000000f0000780c */ /* 0x000fda0003f05270 */
[----:B------:R-:W-:Y:S05]  /*6260*/  @!P0 BRA `(.L_x_10802) ;  /* 0x0000000400288947 */ /* 0x000fea0003800000 */
[----:B------:R-:W-:-:S13]  /*6270*/  ISETP.NE.AND P0, PT, R0, 0x17, PT ;  /* 0x000000170000780c */ /* 0x000fda0003f05270 */
[----:B------:R-:W-:Y:S05]  /*6280*/  @!P0 BRA `(.L_x_10803) ;  /* 0x0000000000b08947 */ /* 0x000fea0003800000 */
[----:B------:R-:W-:-:S13]  /*6290*/  ISETP.NE.AND P0, PT, R0, 0x18, PT ;  /* 0x000000180000780c */ /* 0x000fda0003f05270 */
[----:B------:R-:W-:Y:S05]  /*62a0*/  @!P0 BRA `(.L_x_10804) ;  /* 0x0000000000448947 */ /* 0x000fea0003800000 */
.L_x_10780:
[----:B------:R-:W-:Y:S01]  /*62b0*/  MOV R14, 0x0 ;  /* 0x00000000000e7802 */ /* 0x000fe20000000f00 */
[----:B------:R-:W0:Y:S01]  /*62c0*/  LDCU.64 UR4, c[0x4][0x178] ;  /* 0x01002f00ff0477ac */ /* 0x000e220008000a00 */
[----:B---3--:R-:W-:Y:S02]  /*62d0*/  IMAD.MOV.U32 R8, RZ, RZ, 0x65 ;  /* 0x00000065ff087424 */ /* 0x008fe400078e00ff */
        /* <DEDUP_REMOVED lines=13> */
.L_x_10805:
[----:B------:R-:W-:Y:S05]  /*63b0*/  BRA `(.L_x_10781) ;  /* 0x0000000400007947 */ /* 0x000fea0003800000 */
.L_x_10804:
        /* <DEDUP_REMOVED lines=21> */
.L_x_10807:
[----:B------:R-:W-:Y:S05]  /*6510*/  BSYNC.RECONVERGENT B0 ;  /* 0x0000000000007941 */ /* 0x000fea0003800200 */
.L_x_10806:
[----:B------:R-:W-:-:S05]  /*6520*/  LOP3.LUT R3, R0, 0x80, R3, 0xf8, !PT ;  /* 0x0000008000037812 */ /* 0x000fca00078ef803 */
[----:B------:R0:W-:Y:S01]  /*6530*/  STG.E.U8 desc[UR36][R4.64], R3 ;  /* 0x0000000304007986 */ /* 0x0001e2000c101124 */
[----:B------:R-:W-:Y:S05]  /*6540*/  BRA `(.L_x_10781) ;  /* 0x00000000009c7947 */ /* 0x000fea0003800000 */
.L_x_10803:
        /* <DEDUP_REMOVED lines=20> */
.L_x_10809:
[----:B------:R-:W-:Y:S01]  /*6690*/  IMAD.MOV.U32 R0, RZ, RZ, 0x7f ;  /* 0x0000007fff007424 */ /* 0x000fe200078e00ff */
[----:B------:R-:W-:-:S04]  /*66a0*/  ISETP.GT.U32.AND P0, PT, R3, 0x7f800000, PT ;  /* 0x7f8000000300780c */ /* 0x000fc80003f04070 */
[----:B------:R-:W-:-:S09]  /*66b0*/  SEL R0, R0, 0x7c, P0 ;  /* 0x0000007c00007807 */ /* 0x000fd20000000000 */
.L_x_10810:
[----:B------:R-:W-:Y:S05]  /*66c0*/  BSYNC.RECONVERGENT B0 ;  /* 0x0000000000007941 */ /* 0x000fea0003800200 */
.L_x_10808:
[----:B------:R-:W-:-:S04]  /*66d0*/  SHF.R.U32.HI R3, RZ, 0x18, R7 ;  /* 0x00000018ff037819 */ /* 0x000fc80000011607 */
[----:B------:R-:W-:-:S05]  /*66e0*/  LOP3.LUT R3, R0, 0x80, R3, 0xf8, !PT ;  /* 0x0000008000037812 */ /* 0x000fca00078ef803 */
[----:B------:R0:W-:Y:S01]  /*66f0*/  STG.E.U8 desc[UR36][R4.64], R3 ;  /* 0x0000000304007986 */ /* 0x0001e2000c101124 */
[----:B------:R-:W-:Y:S05]  /*6700*/  BRA `(.L_x_10781) ;  /* 0x00000000002c7947 */ /* 0x000fea0003800000 */
.L_x_10802:
        /* <DEDUP_REMOVED lines=11> */
.L_x_10781:
[----:B------:R-:W-:-:S07]  /*67c0*/  VIADD R33, R33, 0x80 ;  /* 0x0000008021217836 */ /* 0x000fce0000000000 */
.L_x_10738:
[----:B------:R-:W-:-:S13]  /*67d0*/  ISETP.GE.AND P0, PT, R33, R2, PT ;  /* 0x000000022100720c */ /* 0x000fda0003f06270 */
[----:B------:R-:W-:Y:S05]  /*67e0*/  @P0 BREAK.RELIABLE B6 ;  /* 0x0000000000060942 */ /* 0x000fea0003800100 */
[----:B------:R-:W-:Y:S05]  /*67f0*/  @P0 BRA `(.L_x_10775) ;  /* 0x0000001000ec0947 */ /* 0x000fea0003800000 */
[----:B------:R-:W-:Y:S05]  /*6800*/  BSYNC.RELIABLE B6 ;  /* 0x0000000000067941 */ /* 0x000fea0003800100 */
.L_x_10737:
        /* <DEDUP_REMOVED lines=21> */
.L_x_10814:
[----:B------:R-:W0:Y:S02]  /*6960*/  F2I.S64.F64.TRUNC R26, R26 ;  /* 0x0000001a001a7311 */ /* 0x000e24000030d900 */
[----:B0-----:R-:W-:-:S05]  /*6970*/  IMAD.MOV.U32 R3, RZ, RZ, R26 ;  /* 0x000000ffff037224 */ /* 0x001fca00078e001a */
[----:B------:R0:W-:Y:S01]  /*6980*/  STG.E.U8 desc[UR36][R4.64], R3 ;  /* 0x0000000304007986 */ /* 0x0001e2000c101124 */
[----:B------:R-:W-:Y:S05]  /*6990*/  BRA `(.L_x_10816) ;  /* 0x0000001000807947 */ /* 0x000fea0003800000 */
.L_x_10813:
        /* <DEDUP_REMOVED lines=9> */
.L_x_10818:
[----:B------:R-:W0:Y:S02]  /*6a30*/  F2I.F64.TRUNC R27, R26 ;  /* 0x0000001a001b7311 */ /* 0x000e24000030d100 */
[----:B0-----:R0:W-:Y:S01]  /*6a40*/  STG.E desc[UR36][R4.64], R27 ;  /* 0x0000001b04007986 */ /* 0x0011e2000c101924 */
[----:B------:R-:W-:Y:S05]  /*6a50*/  BRA `(.L_x_10816) ;  /* 0x0000001000507947 */ /* 0x000fea0003800000 */
.L_x_10817:
[----:B------:R-:W0:Y:S02]  /*6a60*/  F2I.F64.TRUNC R27, R26 ;  /* 0x0000001a001b7311 */ /* 0x000e24000030d100 */
[----:B0-----:R0:W-:Y:S01]  /*6a70*/  STG.E.U16 desc[UR36][R4.64], R27 ;  /* 0x0000001b04007986 */ /* 0x0011e2000c101524 */
[----:B------:R-:W-:Y:S05]  /*6a80*/  BRA `(.L_x_10816) ;  /* 0x0000001000447947 */ /* 0x000fea0003800000 */
.L_x_10812:
        /* <DEDUP_REMOVED lines=17> */
.L_x_10820:
        /* <DEDUP_REMOVED lines=12> */
.L_x_10819:
        /* <DEDUP_REMOVED lines=18> */
.L_x_10822:
        /* <DEDUP_REMOVED lines=13> */
.L_x_10821:
[----:B------:R0:W-:Y:S01]  /*6e50*/  STG.E.64 desc[UR36][R4.64], R24 ;  /* 0x0000001804007986 */ /* 0x0001e2000c101b24 */
[----:B------:R-:W-:Y:S05]  /*6e60*/  BRA `(.L_x_10816) ;  /* 0x0000000c004c7947 */ /* 0x000fea0003800000 */
.L_x_10811:
        /* <DEDUP_REMOVED lines=13> */
.L_x_10826:
        /* <DEDUP_REMOVED lines=26> */
.L_x_10829:
[----:B------:R-:W-:-:S04]  /*70e0*/  SHF.R.U32.HI R3, RZ, 0x18, R7 ;  /* 0x00000018ff037819 */ /* 0x000fc80000011607 */
[----:B------:R-:W-:-:S07]  /*70f0*/  LOP3.LUT R0, R0, 0x80, R3, 0xf8, !PT ;  /* 0x0000008000007812 */ /* 0x000fce00078ef803 */
.L_x_10828:
[----:B------:R-:W-:Y:S05]  /*7100*/  BSYNC.RECONVERGENT B0 ;  /* 0x0000000000007941 */ /* 0x000fea0003800200 */
.L_x_10827:
[----:B------:R0:W-:Y:S01]  /*7110*/  STG.E.U8 desc[UR36][R4.64], R0 ;  /* 0x0000000004007986 */ /* 0x0001e2000c101124 */
[----:B------:R-:W-:Y:S05]  /*7120*/  BRA `(.L_x_10816) ;  /* 0x00000008009c7947 */ /* 0x000fea0003800000 */
.L_x_10825:
        /* <DEDUP_REMOVED lines=26> */
.L_x_10832:
[----:B------:R-:W-:-:S04]  /*72d0*/  SHF.R.U32.HI R3, RZ, 0x18, R7 ;  /* 0x00000018ff037819 */ /* 0x000fc80000011607 */
[----:B------:R-:W-:-:S07]  /*72e0*/  LOP3.LUT R0, R0, 0x80, R3, 0xf8, !PT ;  /* 0x0000008000007812 */ /* 0x000fce00078ef803 */
.L_x_10831:
[----:B------:R-:W-:Y:S05]  /*72f0*/  BSYNC.RECONVERGENT B0 ;  /* 0x0000000000007941 */ /* 0x000fea0003800200 */
.L_x_10830:
[----:B------:R4:W-:Y:S01]  /*7300*/  STG.E.U8 desc[UR36][R4.64], R0 ;  /* 0x0000000004007986 */ /* 0x0009e2000c101124 */
[----:B------:R-:W-:Y:S05]  /*7310*/  BRA `(.L_x_10816) ;  /* 0x0000000800207947 */ /* 0x000fea0003800000 */
.L_x_10824:
        /* <DEDUP_REMOVED lines=30> */
.L_x_10834:
[----:B------:R-:W0:Y:S02]  /*7500*/  F2I.U64.F64.TRUNC R26, R26 ;  /* 0x0000001a001a7311 */ /* 0x000e24000030d800 */
[----:B0-----:R0:W-:Y:S01]  /*7510*/  STG.E.64 desc[UR36][R4.64], R26 ;  /* 0x0000001a04007986 */ /* 0x0011e2000c101b24 */
[----:B------:R-:W-:Y:S05]  /*7520*/  BRA `(.L_x_10816) ;  /* 0x00000004009c7947 */ /* 0x000fea0003800000 */
.L_x_10833:
[----:B------:R-:W0:Y:S02]  /*7530*/  F2I.U32.F64.TRUNC R27, R26 ;  /* 0x0000001a001b7311 */ /* 0x000e24000030d000 */
[----:B0-----:R2:W-:Y:S01]  /*7540*/  STG.E desc[UR36][R4.64], R27 ;  /* 0x0000001b04007986 */ /* 0x0015e2000c101924 */
[----:B------:R-:W-:Y:S05]  /*7550*/  BRA `(.L_x_10816) ;  /* 0x0000000400907947 */ /* 0x000fea0003800000 */
.L_x_10823:
        /* <DEDUP_REMOVED lines=10> */
.L_x_10836:
[----:B------:R-:W-:-:S05]  /*7600*/  CS2R R26, SRZ ;  /* 0x00000000001a7805 */ /* 0x000fca000001ff00 */
[----:B------:R0:W-:Y:S01]  /*7610*/  STG.E.128 desc[UR36][R4.64], R24 ;  /* 0x0000001804007986 */ /* 0x0001e2000c101d24 */
[----:B------:R-:W-:Y:S05]  /*7620*/  BRA `(.L_x_10816) ;  /* 0x00000004005c7947 */ /* 0x000fea0003800000 */
.L_x_10835:
[----:B------:R-:W-:-:S13]  /*7630*/  ISETP.NE.AND P0, PT, R0, 0xf, PT ;  /* 0x0000000f0000780c */ /* 0x000fda0003f05270 */
[----:B------:R-:W-:Y:S05]  /*7640*/  @!P0 BRA `(.L_x_10837) ;  /* 0x0000000400288947 */ /* 0x000fea0003800000 */
[----:B------:R-:W-:-:S13]  /*7650*/  ISETP.NE.AND P0, PT, R0, 0x17, PT ;  /* 0x000000170000780c */ /* 0x000fda0003f05270 */
[----:B------:R-:W-:Y:S05]  /*7660*/  @!P0 BRA `(.L_x_10838) ;  /* 0x0000000000b08947 */ /* 0x000fea0003800000 */
[----:B------:R-:W-:-:S13]  /*7670*/  ISETP.NE.AND P0, PT, R0, 0x18, PT ;  /* 0x000000180000780c */ /* 0x000fda0003f05270 */
[----:B------:R-:W-:Y:S05]  /*7680*/  @!P0 BRA `(.L_x_10839) ;  /* 0x0000000000448947 */ /* 0x000fea0003800000 */
.L_x_10815:
        /* <DEDUP_REMOVED lines=16> */
.L_x_10840:
[----:B------:R-:W-:Y:S05]  /*7790*/  BRA `(.L_x_10816) ;  /* 0x0000000400007947 */ /* 0x000fea0003800000 */
.L_x_10839:
        /* <DEDUP_REMOVED lines=21> */
.L_x_10842:
[----:B------:R-:W-:Y:S05]  /*78f0*/  BSYNC.RECONVERGENT B0 ;  /* 0x0000000000007941 */ /* 0x000fea0003800200 */
.L_x_10841:
[----:B------:R-:W-:-:S05]  /*7900*/  LOP3.LUT R3, R0, 0x80, R3, 0xf8, !PT ;  /* 0x0000008000037812 */ /* 0x000fca00078ef803 */
[----:B------:R0:W-:Y:S01]  /*7910*/  STG.E.U8 desc[UR36][R4.64], R3 ;  /* 0x0000000304007986 */ /* 0x0001e2000c101124 */
[----:B------:R-:W-:Y:S05]  /*7920*/  BRA `(.L_x_10816) ;  /* 0x00000000009c7947 */ /* 0x000fea0003800000 */
.L_x_10838:
        /* <DEDUP_REMOVED lines=20> */
.L_x_10844:
[----:B------:R-:W-:Y:S01]  /*7a70*/  IMAD.MOV.U32 R0, RZ, RZ, 0x7f ;  /* 0x0000007fff007424 */ /* 0x000fe200078e00ff */
[----:B------:R-:W-:-:S04]  /*7a80*/  ISETP.GT.U32.AND P0, PT, R3, 0x7f800000, PT ;  /* 0x7f8000000300780c */ /* 0x000fc80003f04070 */
[----:B------:R-:W-:-:S09]  /*7a90*/  SEL R0, R0, 0x7c, P0 ;  /* 0x0000007c00007807 */ /* 0x000fd20000000000 */
.L_x_10845:
[----:B------:R-:W-:Y:S05]  /*7aa0*/  BSYNC.RECONVERGENT B0 ;  /* 0x0000000000007941 */ /* 0x000fea0003800200 */
.L_x_10843:
[----:B------:R-:W-:-:S04]  /*7ab0*/  SHF.R.U32.HI R3, RZ, 0x18, R7 ;  /* 0x00000018ff037819 */ /* 0x000fc80000011607 */
[----:B------:R-:W-:-:S05]  /*7ac0*/  LOP3.LUT R3, R0, 0x80, R3, 0xf8, !PT ;  /* 0x0000008000037812 */ /* 0x000fca00078ef803 */
[----:B------:R0:W-:Y:S01]  /*7ad0*/  STG.E.U8 desc[UR36][R4.64], R3 ;  /* 0x0000000304007986 */ /* 0x0001e2000c101124 */
[----:B------:R-:W-:Y:S05]  /*7ae0*/  BRA `(.L_x_10816) ;  /* 0x00000000002c7947 */ /* 0x000fea0003800000 */
.L_x_10837:
        /* <DEDUP_REMOVED lines=11> */
.L_x_10816:
[----:B------:R-:W-:-:S07]  /*7ba0*/  VIADD R33, R33, 0x80 ;  /* 0x0000008021217836 */ /* 0x000fce0000000000 */
.L_x_10775:
[----:B------:R-:W-:Y:S05]  /*7bb0*/  BSYNC.RECONVERGENT B7 ;  /* 0x0000000000077941 */ /* 0x000fea0003800200 */
.L_x_10736:
        /* <DEDUP_REMOVED lines=22> */
.L_x_10849:
[----:B------:R-:W0:Y:S02]  /*7d20*/  F2I.S64.F64.TRUNC R18, R18 ;  /* 0x0000001200127311 */ /* 0x000e24000030d900 */
[----:B0-----:R-:W-:-:S05]  /*7d30*/  IMAD.MOV.U32 R5, RZ, RZ, R18 ;  /* 0x000000ffff057224 */ /* 0x001fca00078e0012 */
[----:B------:R-:W-:Y:S01]  /*7d40*/  STG.E.U8 desc[UR36][R2.64], R5 ;  /* 0x0000000502007986 */ /* 0x000fe2000c101124 */
[----:B------:R-:W-:Y:S05]  /*7d50*/  EXIT ;  /* 0x000000000000794d */ /* 0x000fea0003800000 */
.L_x_10848:
        /* <DEDUP_REMOVED lines=9> */
.L_x_10852:
[----:B------:R-:W0:Y:S02]  /*7df0*/  F2I.F64.TRUNC R19, R18 ;  /* 0x0000001200137311 */ /* 0x000e24000030d100 */
[----:B0-----:R-:W-:Y:S01]  /*7e00*/  STG.E desc[UR36][R2.64], R19 ;  /* 0x0000001302007986 */ /* 0x001fe2000c101924 */
[----:B------:R-:W-:Y:S05]  /*7e10*/  EXIT ;  /* 0x000000000000794d */ /* 0x000fea0003800000 */
.L_x_10851:
[----:B------:R-:W0:Y:S02]  /*7e20*/  F2I.F64.TRUNC R19, R18 ;  /* 0x0000001200137311 */ /* 0x000e24000030d100 */
[----:B0-----:R-:W-:Y:S01]  /*7e30*/  STG.E.U16 desc[UR36][R2.64], R19 ;  /* 0x0000001302007986 */ /* 0x001fe2000c101524 */
[----:B------:R-:W-:Y:S05]  /*7e40*/  EXIT ;  /* 0x000000000000794d */ /* 0x000fea0003800000 */
.L_x_10847:
        /* <DEDUP_REMOVED lines=17> */
.L_x_10854:
        /* <DEDUP_REMOVED lines=12> */
.L_x_10853:
        /* <DEDUP_REMOVED lines=18> */
.L_x_10856:
        /* <DEDUP_REMOVED lines=13> */
.L_x_10855:
[----:B------:R-:W-:Y:S01]  /*8210*/  STG.E.64 desc[UR36][R2.64], R16 ;  /* 0x0000001002007986 */ /* 0x000fe2000c101b24 */
[----:B------:R-:W-:Y:S05]  /*8220*/  EXIT ;  /* 0x000000000000794d */ /* 0x000fea0003800000 */
.L_x_10846:
        /* <DEDUP_REMOVED lines=13> */
.L_x_10860:
        /* <DEDUP_REMOVED lines=26> */
.L_x_10863:
[----:B------:R-:W-:-:S04]  /*84a0*/  SHF.R.U32.HI R5, RZ, 0x18, R5 ;  /* 0x00000018ff057819 */ /* 0x000fc80000011605 */
[----:B------:R-:W-:-:S07]  /*84b0*/  LOP3.LUT R0, R0, 0x80, R5, 0xf8, !PT ;  /* 0x0000008000007812 */ /* 0x000fce00078ef805 */
.L_x_10862:
[----:B------:R-:W-:Y:S05]  /*84c0*/  BSYNC.RECONVERGENT B0 ;  /* 0x0000000000007941 */ /* 0x000fea0003800200 */
.L_x_10861:
[----:B------:R-:W-:Y:S01]  /*84d0*/  STG.E.U8 desc[UR36][R2.64], R0 ;  /* 0x0000000002007986 */ /* 0x000fe2000c101124 */
[----:B------:R-:W-:Y:S05]  /*84e0*/  EXIT ;  /* 0x000000000000794d */ /* 0x000fea0003800000 */
.L_x_10859:
        /* <DEDUP_REMOVED lines=26> */
.L_x_10866:
[----:B------:R-:W-:-:S04]  /*8690*/  SHF.R.U32.HI R5, RZ, 0x18, R5 ;  /* 0x00000018ff057819 */ /* 0x000fc80000011605 */
[----:B------:R-:W-:-:S07]  /*86a0*/  LOP3.LUT R0, R0, 0x80, R5, 0xf8, !PT ;  /* 0x0000008000007812 */ /* 0x000fce00078ef805 */
.L_x_10865:
[----:B------:R-:W-:Y:S05]  /*86b0*/  BSYNC.RECONVERGENT B0 ;  /* 0x0000000000007941 */ /* 0x000fea0003800200 */
.L_x_10864:
[----:B------:R-:W-:Y:S01]  /*86c0*/  STG.E.U8 desc[UR36][R2.64], R0 ;  /* 0x0000000002007986 */ /* 0x000fe2000c101124 */
[----:B------:R-:W-:Y:S05]  /*86d0*/  EXIT ;  /* 0x000000000000794d */ /* 0x000fea0003800000 */
.L_x_10858:
        /* <DEDUP_REMOVED lines=30> */
.L_x_10868:
[----:B------:R-:W0:Y:S02]  /*88c0*/  F2I.U64.F64.TRUNC R18, R18 ;  /* 0x0000001200127311 */ /* 0x000e24000030d800 */
[----:B0-----:R-:W-:Y:S01]  /*88d0*/  STG.E.64 desc[UR36][R2.64], R18 ;  /* 0x0000001202007986 */ /* 0x001fe2000c101b24 */
[----:B------:R-:W-:Y:S05]  /*88e0*/  EXIT ;  /* 0x000000000000794d */ /* 0x000fea0003800000 */
.L_x_10867:
[----:B------:R-:W0:Y:S02]  /*88f0*/  F2I.U32.F64.TRUNC R19, R18 ;  /* 0x0000001200137311 */ /* 0x000e24000030d000 */
[----:B0-----:R-:W-:Y:S01]  /*8900*/  STG.E desc[UR36][R2.64], R19 ;  /* 0x0000001302007986 */ /* 0x001fe2000c101924 */
[----:B------:R-:W-:Y:S05]  /*8910*/  EXIT ;  /* 0x000000000000794d */ /* 0x000fea0003800000 */
.L_x_10857:
        /* <DEDUP_REMOVED lines=10> */
.L_x_10870:
[----:B------:R-:W-:-:S05]  /*89c0*/  CS2R R18, SRZ ;  /* 0x0000000000127805 */ /* 0x000fca000001ff00 */
[----:B------:R-:W-:Y:S01]  /*89d0*/  STG.E.128 desc[UR36][R2.64], R16 ;  /* 0x0000001002007986 */ /* 0x000fe2000c101d24 */
[----:B------:R-:W-:Y:S05]  /*89e0*/  EXIT ;  /* 0x000000000000794d */ /* 0x000fea0003800000 */
.L_x_10869:
[----:B------:R-:W-:-:S13]  /*89f0*/  ISETP.NE.AND P0, PT, R0, 0xf, PT ;  /* 0x0000000f0000780c */ /* 0x000fda0003f05270 */
[----:B------:R-:W-:Y:S05]  /*8a00*/  @!P0 BRA `(.L_x_10871) ;  /* 0x0000000400288947 */ /* 0x000fea0003800000 */
[----:B------:R-:W-:-:S13]  /*8a10*/  ISETP.NE.AND P0, PT, R0, 0x17, PT ;  /* 0x000000170000780c */ /* 0x000fda0003f05270 */
[----:B------:R-:W-:Y:S05]  /*8a20*/  @!P0 BRA `(.L_x_10872) ;  /* 0x0000000000b08947 */ /* 0x000fea0003800000 */
[----:B------:R-:W-:-:S13]  /*8a30*/  ISETP.NE.AND P0, PT, R0, 0x18, PT ;  /* 0x000000180000780c */ /* 0x000fda0003f05270 */
[----:B------:R-:W-:Y:S05]  /*8a40*/  @!P0 BRA `(.L_x_10873) ;  /* 0x0000000000448947 */ /* 0x000fea0003800000 */
.L_x_10850:
[----:B------:R-:W-:Y:S01]  /*8a50*/  MOV R0, 0x0 ;  /* 0x0000000000007802 */ /* 0x000fe20000000f00 */
[----:B------:R-:W0:Y:S01]  /*8a60*/  LDCU.64 UR4, c[0x4][0x178] ;  /* 0x01002f00ff0477ac */ /* 0x000e220008000a00 */
[----:B---3--:R-:W-:Y:S02]  /*8a70*/  IMAD.MOV.U32 R8, RZ, RZ, 0x65 ;  /* 0x00000065ff087424 */ /* 0x008fe400078e00ff */
        /* <DEDUP_REMOVED lines=13> */
.L_x_10874:
[----:B------:R-:W-:Y:S05]  /*8b50*/  EXIT ;  /* 0x000000000000794d */ /* 0x000fea0003800000 */
.L_x_10873:
        /* <DEDUP_REMOVED lines=21> */
.L_x_10876:
[----:B------:R-:W-:Y:S05]  /*8cb0*/  BSYNC.RECONVERGENT B0 ;  /* 0x0000000000007941 */ /* 0x000fea0003800200 */
.L_x_10875:
[----:B------:R-:W-:-:S05]  /*8cc0*/  LOP3.LUT R5, R0, 0x80, R5, 0xf8, !PT ;  /* 0x0000008000057812 */ /* 0x000fca00078ef805 */
[----:B------:R-:W-:Y:S01]  /*8cd0*/  STG.E.U8 desc[UR36][R2.64], R5 ;  /* 0x0000000502007986 */ /* 0x000fe2000c101124 */
[----:B------:R-:W-:Y:S05]  /*8ce0*/  EXIT ;  /* 0x000000000000794d */ /* 0x000fea0003800000 */
.L_x_10872:
        /* <DEDUP_REMOVED lines=20> */
.L_x_10878:
[----:B------:R-:W-:Y:S01]  /*8e30*/  IMAD.MOV.U32 R0, RZ, RZ, 0x7f ;  /* 0x0000007fff007424 */ /* 0x000fe200078e00ff */
[----:B------:R-:W-:-:S04]  /*8e40*/  ISETP.GT.U32.AND P0, PT, R4, 0x7f800000, PT ;  /* 0x7f8000000400780c */ /* 0x000fc80003f04070 */
[----:B------:R-:W-:-:S09]  /*8e50*/  SEL R0, R0, 0x7c, P0 ;  /* 0x0000007c00007807 */ /* 0x000fd20000000000 */
.L_x_10879:
[----:B------:R-:W-:Y:S05]  /*8e60*/  BSYNC.RECONVERGENT B0 ;  /* 0x0000000000007941 */ /* 0x000fea0003800200 */
.L_x_10877:
[----:B------:R-:W-:-:S04]  /*8e70*/  SHF.R.U32.HI R5, RZ, 0x18, R5 ;  /* 0x00000018ff057819 */ /* 0x000fc80000011605 */
[----:B------:R-:W-:-:S05]  /*8e80*/  LOP3.LUT R5, R0, 0x80, R5, 0xf8, !PT ;  /* 0x0000008000057812 */ /* 0x000fca00078ef805 */
[----:B------:R-:W-:Y:S01]  /*8e90*/  STG.E.U8 desc[UR36][R2.64], R5 ;  /* 0x0000000502007986 */ /* 0x000fe2000c101124 */
[----:B------:R-:W-:Y:S05]  /*8ea0*/  EXIT ;  /* 0x000000000000794d */ /* 0x000fea0003800000 */
.L_x_10871:
        /* <DEDUP_REMOVED lines=12> */
.L_x_10880:
        /* <DEDUP_REMOVED lines=9> */
.L_x_22417:


//--------------------- .text._ZN2at6native18elementwise_kernelILi128ELi2EZNS0_22gpu_kernel_impl_nocastIZZZNS0_15binary_internal21div_trunc_kernel_cudaERNS_18TensorIteratorBaseEENKUlvE0_clEvENKUlvE_clEvEUldE_EEvS5_RKT_EUliE_EEviT1_ --------------------------
	.section	.text._ZN2at6native18elementwise_kernelILi128ELi2EZNS0_22gpu_kernel_impl_nocastIZZZNS0_15binary_internal21div_trunc_kernel_cudaERNS_18TensorIteratorBaseEENKUlvE0_clEvENKUlvE_clEvEUldE_EEvS5_RKT_EUliE_EEviT1_,"ax",@progbits
	.align	128
        .global         _ZN2at6native18elementwise_kernelILi128ELi2EZNS0_22gpu_kernel_impl_nocastIZZZNS0_15binary_internal21div_trunc_kernel_cudaERNS_18TensorIteratorBaseEENKUlvE0_clEvENKUlvE_clEvEUldE_EEvS5_RKT_EUliE_EEviT1_
        .type           _ZN2at6native18elementwise_kernelILi128ELi2EZNS0_22gpu_kernel_impl_nocastIZZZNS0_15binary_internal21div_trunc_kernel_cudaERNS_18TensorIteratorBaseEENKUlvE0_clEvENKUlvE_clEvEUldE_EEvS5_RKT_EUliE_EEviT1_,@function
        .size           _ZN2at6native18elementwise_kernelILi128ELi2EZNS0_22gpu_kernel_impl_nocastIZZZNS0_15binary_internal21div_trunc_kernel_cudaERNS_18TensorIteratorBaseEENKUlvE0_clEvENKUlvE_clEvEUldE_EEvS5_RKT_EUliE_EEviT1_,(.L_x_22418 - _ZN2at6native18elementwise_kernelILi128ELi2EZNS0_22gpu_kernel_impl_nocastIZZZNS0_15binary_internal21div_trunc_kernel_cudaERNS_18TensorIteratorBaseEENKUlvE0_clEvENKUlvE_clEvEUldE_EEvS5_RKT_EUliE_EEviT1_)
        .other          _ZN2at6native18elementwise_kernelILi128ELi2EZNS0_22gpu_kernel_impl_nocastIZZZNS0_15binary_internal21div_trunc_kernel_cudaERNS_18TensorIteratorBaseEENKUlvE0_clEvENKUlvE_clEvEUldE_EEvS5_RKT_EUliE_EEviT1_,@"STO_CUDA_ENTRY STV_DEFAULT"
_ZN2at6native18elementwise_kernelILi128ELi2EZNS0_22gpu_kernel_impl_nocastIZZZNS0_15binary_internal21div_trunc_kernel_cudaERNS_18TensorIteratorBaseEENKUlvE0_clEvENKUlvE_clEvEUldE_EEvS5_RKT_EUliE_EEviT1_:
.text._ZN2at6native18elementwise_kernelILi128ELi2EZNS0_22gpu_kernel_impl_nocastIZZZNS0_15binary_internal21div_trunc_kernel_cudaERNS_18TensorIteratorBaseEENKUlvE0_clEvENKUlvE_clEvEUldE_EEvS5_RKT_EUliE_EEviT1_:
        /* <DEDUP_REMOVED lines=14> */
[----:B------:R-:W1:Y:S01]  /*00e0*/  LDCU.64 UR8, c[0x0][0x590] ;  /* 0x0000b200ff0877ac */ /* 0x000e620008000a00 */
[----:B0-----:R-:W1:Y:S06]  /*00f0*/  LDG.E.64 R4, desc[UR6][R4.64] ;  /* 0x0000000604047981 */ /* 0x001e6c000c1e1b00 */
[----:B------:R-:W0:Y:S01]  /*0100*/  LDC.64 R8, c[0x0][0x580] ;  /* 0x00016000ff087b82 */ /* 0x000e220000000a00 */
[----:B------:R-:W-:Y:S01]  /*0110*/  IADD3 R3, PT, PT, R3, 0x80, RZ ;  /* 0x0000008003037810 */ /* 0x000fe20007ffe0ff */
[----:B-1----:R-:W1:-:S15]  /*0120*/  DMUL R6, R4, UR8 ;  /* 0x0000000804067c28 */ /* 0x002e5e0008000000 */
[----:B------:R-:W-:-:S15]  /*0130*/  NOP ;  /* 0x0000000000007918 */ /* 0x000fde0000000000 */
[----:B------:R-:W-:-:S15]  /*0140*/  NOP ;  /* 0x0000000000007918 */ /* 0x000fde0000000000 */
[----:B------:R-:W-:-:S15]  /*0150*/  NOP ;  /* 0x0000000000007918 */ /* 0x000fde0000000000 */
[----:B------:R-:W-:-:S04]  /*0160*/  NOP ;  /* 0x0000000000007918 */ /* 0x000fc80000000000 */
[----:B-1----:R-:W0:Y:S02]  /*0170*/  FRND.F64.TRUNC R6, R6 ;  /* 0x0000000600067313 */ /* 0x002e24000030d800 */
[----:B0-----:R0:W-:Y:S02]  /*0180*/  STG.E.64 desc[UR6][R8.64], R6 ;  /* 0x0000000608007986 */ /* 0x0011e4000c101b06 */
.L_x_10883:
[----:B------:R-:W-:Y:S05]  /*0190*/  BSYNC.RECONVERGENT B0 ;  /* 0x0000000000007941 */ /* 0x000fea0003800200 */
.L_x_10882:
[----:B------:R-:W-:-:S13]  /*01a0*/  ISETP.GE.AND P0, PT, R3, UR4, PT ;  /* 0x0000000403007c0c */ /* 0x000fda000bf06270 */
[----:B------:R-:W-:Y:S05]  /*01b0*/  @P0 EXIT ;  /* 0x000000000000094d */ /* 0x000fea0003800000 */
[----:B------:R-:W1:Y:S01]  /*01c0*/  LDC.64 R4, c[0x0][0x588] ;  /* 0x00016200ff047b82 */ /* 0x000e620000000a00 */
[----:B------:R-:W2:Y:S01]  /*01d0*/  LDCU.64 UR4, c[0x0][0x590] ;  /* 0x0000b200ff0477ac */ /* 0x000ea20008000a00 */
[----:B-1----:R-:W2:Y:S06]  /*01e0*/  LDG.E.64 R2, desc[UR6][R4.64] ;  /* 0x0000000604027981 */ /* 0x002eac000c1e1b00 */
[----:B0-----:R-:W0:Y:S01]  /*01f0*/  LDC.64 R6, c[0x0][0x580] ;  /* 0x00016000ff067b82 */ /* 0x001e220000000a00 */
[----:B--2---:R-:W1:-:S15]  /*0200*/  DMUL R2, R2, UR4 ;  /* 0x0000000402027c28 */ /* 0x004e5e0008000000 */
[----:B------:R-:W-:-:S15]  /*0210*/  NOP ;  /* 0x0000000000007918 */ /* 0x000fde0000000000 */
[----:B------:R-:W-:-:S15]  /*0220*/  NOP ;  /* 0x0000000000007918 */ /* 0x000fde0000000000 */
[----:B------:R-:W-:-:S15]  /*0230*/  NOP ;  /* 0x0000000000007918 */ /* 0x000fde0000000000 */
[----:B------:R-:W-:-:S04]  /*0240*/  NOP ;  /* 0x0000000000007918 */ /* 0x000fc80000000000 */
[----:B-1----:R-:W0:Y:S02]  /*0250*/  FRND.F64.TRUNC R2, R2 ;  /* 0x0000000200027313 */ /* 0x002e24000030d800 */
[----:B0-----:R-:W-:Y:S01]  /*0260*/  STG.E.64 desc[UR6][R6.64], R2 ;  /* 0x0000000206007986 */ /* 0x001fe2000c101b06 */
[----:B------:R-:W-:Y:S05]  /*0270*/  EXIT ;  /* 0x000000000000794d */ /* 0x000fea0003800000 */
.L_x_10881:
        /* <DEDUP_REMOVED lines=8> */
[----:B------:R-:W-:Y:S02]  /*0300*/  MOV R4, RZ ;  /* 0x000000ff00047202 */ /* 0x000fe40000000f00 */
        /* <DEDUP_REMOVED lines=296> */
.L_x_10886:
[----:B------:R-:W0:Y:S02]  /*1590*/  LDCU.128 UR8, c[0x0][0x580] ;  /* 0x0000b000ff0877ac */ /* 0x000e240008000c00 */
[----:B0-----:R-:W-:-:S04]  /*15a0*/  IADD3 R8, P0, PT, R4, UR10, RZ ;  /* 0x0000000a04087c10 */ /* 0x001fc8000ff1e0ff */
[----:B------:R-:W-:Y:S01]  /*15b0*/  IADD3.X R9, PT, PT, RZ, UR11, RZ, P0, !PT ;  /* 0x0000000bff097c10 */ /* 0x000fe200087fe4ff */
[----:B------:R-:W0:Y:S04]  /*15c0*/  LDCU.64 UR10, c[0x0][0x590] ;  /* 0x0000b200ff0a77ac */ /* 0x000e280008000a00 */
[----:B------:R-:W0:Y:S01]  /*15d0*/  LDG.E.64 R6, desc[UR6][R8.64] ;  /* 0x0000000608067981 */ /* 0x000e22000c1e1b00 */
[----:B------:R-:W-:Y:S02]  /*15e0*/  IADD3 R4, P0, PT, R5, UR8, RZ ;  /* 0x0000000805047c10 */ /* 0x000fe4000ff1e0ff */
[----:B------:R-:W-:-:S03]  /*15f0*/  IADD3 R3, PT, PT, R3, 0x80, RZ ;  /* 0x0000008003037810 */ /* 0x000fc60007ffe0ff */
[----:B------:R-:W-:Y:S01]  /*1600*/  IMAD.X R5, RZ, RZ, UR9, P0 ;  /* 0x00000009ff057e24 */ /* 0x000fe200080e06ff */
[----:B0-----:R-:W0:-:S15]  /*1610*/  DMUL R6, R6, UR10 ;  /* 0x0000000a06067c28 */ /* 0x001e1e0008000000 */
[----:B------:R-:W-:-:S15]  /*1620*/  NOP ;  /* 0x0000000000007918 */ /* 0x000fde0000000000 */
[----:B------:R-:W-:-:S15]  /*1630*/  NOP ;  /* 0x0000000000007918 */ /* 0x000fde0000000000 */
[----:B------:R-:W-:-:S15]  /*1640*/  NOP ;  /* 0x0000000000007918 */ /* 0x000fde0000000000 */
[----:B------:R-:W-:-:S04]  /*1650*/  NOP ;  /* 0x0000000000007918 */ /* 0x000fc80000000000 */
[----:B0-----:R-:W0:Y:S02]  /*1660*/  FRND.F64.TRUNC R6, R6 ;  /* 0x0000000600067313 */ /* 0x001e24000030d800 */
[----:B0-----:R0:W-:Y:S02]  /*1670*/  STG.E.64 desc[UR6][R4.64], R6 ;  /* 0x0000000604007986 */ /* 0x0011e4000c101b06 */
.L_x_10885:
[----:B------:R-:W-:Y:S05]  /*1680*/  BSYNC.RECONVERGENT B0 ;  /* 0x0000000000007941 */ /* 0x000fea0003800200 */
.L_x_10884:
        /* <DEDUP_REMOVED lines=300> */
.L_x_10887:
[----:B------:R-:W0:Y:S01]  /*2950*/  LDCU.128 UR8, c[0x0][0x580] ;  /* 0x0000b000ff0877ac */ /* 0x000e220008000c00 */
[----:B------:R-:W1:Y:S01]  /*2960*/  LDCU.64 UR4, c[0x0][0x590] ;  /* 0x0000b200ff0477ac */ /* 0x000e620008000a00 */
[----:B0-----:R-:W-:-:S04]  /*2970*/  IADD3 R6, P0, PT, R2, UR10, RZ ;  /* 0x0000000a02067c10 */ /* 0x001fc8000ff1e0ff */
[----:B------:R-:W-:-:S05]  /*2980*/  IADD3.X R7, PT, PT, RZ, UR11, RZ, P0, !PT ;  /* 0x0000000bff077c10 */ /* 0x000fca00087fe4ff */
[----:B------:R-:W1:Y:S01]  /*2990*/  LDG.E.64 R4, desc[UR6][R6.64] ;  /* 0x0000000606047981 */ /* 0x000e62000c1e1b00 */
[----:B------:R-:W-:-:S04]  /*29a0*/  IADD3 R2, P0, PT, R3, UR8, RZ ;  /* 0x0000000803027c10 */ /* 0x000fc8000ff1e0ff */
[----:B------:R-:W-:Y:S01]  /*29b0*/  IADD3.X R3, PT, PT, RZ, UR9, RZ, P0, !PT ;  /* 0x00000009ff037c10 */ /* 0x000fe200087fe4ff */
[----:B-1----:R-:W0:-:S15]  /*29c0*/  DMUL R4, R4, UR4 ;  /* 0x0000000404047c28 */ /* 0x002e1e0008000000 */
[----:B------:R-:W-:-:S15]  /*29d0*/  NOP ;  /* 0x0000000000007918 */ /* 0x000fde0000000000 */
[----:B------:R-:W-:-:S15]  /*29e0*/  NOP ;  /* 0x0000000000007918 */ /* 0x000fde0000000000 */
[----:B------:R-:W-:-:S15]  /*29f0*/  NOP ;  /* 0x0000000000007918 */ /* 0x000fde0000000000 */
[----:B------:R-:W-:-:S04]  /*2a00*/  NOP ;  /* 0x0000000000007918 */ /* 0x000fc80000000000 */
[----:B0-----:R-:W0:Y:S02]  /*2a10*/  FRND.F64.TRUNC R4, R4 ;  /* 0x0000000400047313 */ /* 0x001e24000030d800 */
[----:B0-----:R-:W-:Y:S01]  /*2a20*/  STG.E.64 desc[UR6][R2.64], R4 ;  /* 0x0000000402007986 */ /* 0x001fe2000c101b06 */
[----:B------:R-:W-:Y:S05]  /*2a30*/  EXIT ;  /* 0x000000000000794d */ /* 0x000fea0003800000 */
.L_x_10888:
        /* <DEDUP_REMOVED lines=12> */
.L_x_22418:


//--------------------- .text._ZN2at6native27unrolled_elementwise_kernelIZZZNS0_15binary_internal21div_trunc_kernel_cudaERNS_18TensorIteratorBaseEENKUlvE0_clEvENKUlvE_clEvEUldE_St5arrayIPcLm2EELi4E23TrivialOffsetCalculatorILi1EjESC_NS0_6memory15LoadWithoutCastENSD_16StoreWithoutCastEEEviT_T0_T2_T3_T4_T5_ --------------------------
	.section	.text._ZN2at6native27unrolled_elementwise_kernelIZZZNS0_15binary_internal21div_trunc_kernel_cudaERNS_18TensorIteratorBaseEENKUlvE0_clEvENKUlvE_clEvEUldE_St5arrayIPcLm2EELi4E23TrivialOffsetCalculatorILi1EjESC_NS0_6memory15LoadWithoutCastENSD_16StoreWithoutCastEEEviT_T0_T2_T3_T4_T5_,"ax",@progbits
	.align	128
        .global         _ZN2at6native27unrolled_elementwise_kernelIZZZNS0_15binary_internal21div_trunc_kernel_cudaERNS_18TensorIteratorBaseEENKUlvE0_clEvENKUlvE_clEvEUldE_St5arrayIPcLm2EELi4E23TrivialOffsetCalculatorILi1EjESC_NS0_6memory15LoadWithoutCastENSD_16StoreWithoutCastEEEviT_T0_T2_T3_T4_T5_
        .type           _ZN2at6native27unrolled_elementwise_kernelIZZZNS0_15binary_internal21div_trunc_kernel_cudaERNS_18TensorIteratorBaseEENKUlvE0_clEvENKUlvE_clEvEUldE_St5arrayIPcLm2EELi4E23TrivialOffsetCalculatorILi1EjESC_NS0_6memory15LoadWithoutCastENSD_16StoreWithoutCastEEEviT_T0_T2_T3_T4_T5_,@function
        .size           _ZN2at6native27unrolled_elementwise_kernelIZZZNS0_15binary_internal21div_trunc_kernel_cudaERNS_18TensorIteratorBaseEENKUlvE0_clEvENKUlvE_clEvEUldE_St5arrayIPcLm2EELi4E23TrivialOffsetCalculatorILi1EjESC_NS0_6memory15LoadWithoutCastENSD_16StoreWithoutCastEEEviT_T0_T2_T3_T4_T5_,(.L_x_22419 - _ZN2at6native27unrolled_elementwise_kernelIZZZNS0_15binary_internal21div_trunc_kernel_cudaERNS_18TensorIteratorBaseEENKUlvE0_clEvENKUlvE_clEvEUldE_St5arrayIPcLm2EELi4E23TrivialOffsetCalculatorILi1EjESC_NS0_6memory15LoadWithoutCastENSD_16StoreWithoutCastEEEviT_T0_T2_T3_T4_T5_)
        .other          _ZN2at6native27unrolled_elementwise_kernelIZZZNS0_15binary_internal21div_trunc_kernel_cudaERNS_18TensorIteratorBaseEENKUlvE0_clEvENKUlvE_clEvEUldE_St5arrayIPcLm2EELi4E23TrivialOffsetCalculatorILi1EjESC_NS0_6memory15LoadWithoutCastENSD_16StoreWithoutCastEEEviT_T0_T2_T3_T4_T5_,@"STO_CUDA_ENTRY STV_DEFAULT"
_ZN2at6native27unrolled_elementwise_kernelIZZZNS0_15binary_internal21div_trunc_kernel_cudaERNS_18TensorIteratorBaseEENKUlvE0_clEvENKUlvE_clEvEUldE_St5arrayIPcLm2EELi4E23TrivialOffsetCalculatorILi1EjESC_NS0_6memory15LoadWithoutCastENSD_16StoreWithoutCastEEEviT_T0_T2_T3_T4_T5_:
.text._ZN2at6native27unrolled_elementwise_kernelIZZZNS0_15binary_internal21div_trunc_kernel_cudaERNS_18TensorIteratorBaseEENKUlvE0_clEvENKUlvE_clEvEUldE_St5arrayIPcLm2EELi4E23TrivialOffsetCalculatorILi1EjESC_NS0_6memory15LoadWithoutCastENSD_16StoreWithoutCastEEEviT_T0_T2_T3_T4_T5_:
[----:B------:R-:W-:Y:S01]  /*0000*/  LDC R1, c[0x0][0x37c] ;  /* 0x0000df00ff017b82 */ /* 0x000fe20000000800 */
[----:B------:R-:W0:Y:S07]  /*0010*/  S2R R0, SR_CTAID.X ;  /* 0x0000000000007919 */ /* 0x000e2e0000002500 */
[----:B------:R-:W0:Y:S01]  /*0020*/  LDC R3, c[0x0][0x380] ;  /* 0x0000e000ff037b82 */ /* 0x000e220000000800 */
[----:B------:R-:W1:Y:S01]  /*0030*/  LDCU.64 UR4, c[0x0][0x358] ;  /* 0x00006b00ff0477ac */ /* 0x000e620008000a00 */
[----:B------:R-:W-:Y:S01]  /*0040*/  CS2R R16, SRZ ;  /* 0x0000000000107805 */ /* 0x000fe2000001ff00 */
[----:B------:R-:W2:Y:S01]  /*0050*/  S2R R11, SR_TID.X ;  /* 0x00000000000b7919 */ /* 0x000ea20000002100 */
[----:B------:R-:W3:Y:S01]  /*0060*/  LDCU.64 UR6, c[0x0][0x388] ;  /* 0x00007100ff0677ac */ /* 0x000ee20008000a00 */
        /* <DEDUP_REMOVED lines=11> */
[----:B0-----:R-:W-:-:S12]  /*0120*/  @!P0 IMAD.WIDE.U32 R8, R13, 0x8, R8 ;  /* 0x000000080d088825 */ /* 0x001fd800078e0008 */
[----:B------:R-:W-:Y:S01]  /*0130*/  @!P3 LEA R21, R0, R11, 0x9 ;  /* 0x0000000b0015b211 */ /* 0x000fe200078e48ff */
[----:B------:R-:W-:Y:S01]  /*0140*/  @!P3 VIADD R11, R11, 0x80 ;  /* 0x000000800b0bb836 */ /* 0x000fe20000000000 */
[----:B------:R-:W0:Y:S04]  /*0150*/  @!P3 LDC.64 R6, c[0x0][0x3a0] ;  /* 0x0000e800ff06bb82 */ /* 0x000e280000000a00 */
[----:B------:R-:W-:-:S13]  /*0160*/  ISETP.GE.AND P2, PT, R11, R2, PT ;  /* 0x000000020b00720c */ /* 0x000fda0003f46270 */
[----:B------:R-:W4:Y:S01]  /*0170*/  @!P2 LDC.64 R18, c[0x0][0x3a0] ;  /* 0x0000e800ff12ab82 */ /* 0x000f220000000a00 */
[----:B------:R-:W-:Y:S02]  /*0180*/  @!P2 IMAD R11, R0, 0x200, R11 ;  /* 0x00000200000ba824 */ /* 0x000fe400078e020b */
[----:B0-----:R-:W-:Y:S01]  /*0190*/  @!P3 IMAD.WIDE.U32 R20, R21, 0x8, R6 ;  /* 0x000000081514b825 */ /* 0x001fe200078e0006 */
[----:B------:R-:W-:-:S04]  /*01a0*/  CS2R R6, SRZ ;  /* 0x0000000000067805 */ /* 0x000fc8000001ff00 */
[----:B-1----:R-:W3:Y:S01]  /*01b0*/  @!P3 LDG.E.64 R16, desc[UR4][R20.64] ;  /* 0x000000041410b981 */ /* 0x002ee2000c1e1b00 */
[----:B------:R-:W-:Y:S01]  /*01c0*/  CS2R R12, SRZ ;  /* 0x00000000000c7805 */ /* 0x000fe2000001ff00 */
[----:B----4-:R-:W-:Y:S01]  /*01d0*/  @!P2 IMAD.WIDE.U32 R18, R11, 0x8, R18 ;  /* 0x000000080b12a825 */ /* 0x010fe200078e0012 */
[----:B------:R-:W-:-:S04]  /*01e0*/  CS2R R10, SRZ ;  /* 0x00000000000a7805 */ /* 0x000fc8000001ff00 */
[----:B------:R-:W4:Y:S01]  /*01f0*/  @!P2 LDG.E.64 R6, desc[UR4][R18.64] ;  /* 0x000000041206a981 */ /* 0x000f22000c1e1b00 */
[----:B--2---:R-:W-:-:S03]  /*0200*/  @!P1 IMAD.WIDE.U32 R14, R15, 0x8, R4 ;  /* 0x000000080f0e9825 */ /* 0x004fc600078e0004 */
[----:B------:R-:W2:Y:S04]  /*0210*/  @!P0 LDG.E.64 R10, desc[UR4][R8.64] ;  /* 0x00000004080a8981 */ /* 0x000ea8000c1e1b00 */
[----:B------:R-:W5:Y:S01]  /*0220*/  @!P1 LDG.E.64 R12, desc[UR4][R14.64] ;  /* 0x000000040e0c9981 */ /* 0x000f62000c1e1b00 */
[----:B------:R-:W-:Y:S01]  /*0230*/  ISETP.GE.AND P0, PT, R3, R2, PT ;  /* 0x000000020300720c */ /* 0x000fe20003f06270 */
[----:B------:R-:W-:Y:S04]  /*0240*/  BSSY.RECONVERGENT B0, `(.L_x_10889) ;  /* 0x0000033000007945 */ /* 0x000fe80003800200 */
[----:B------:R-:W-:Y:S01]  /*0250*/  BSSY.RELIABLE B1, `(.L_x_10890) ;  /* 0x000002b000017945 */ /* 0x000fe20003800100 */
[----:B---3--:R-:W0:-:S15]  /*0260*/  DMUL R4, R16, UR6 ;  /* 0x0000000610047c28 */ /* 0x008e1e0008000000 */
[----:B------:R-:W-:-:S15]  /*0270*/  NOP ;  /* 0x0000000000007918 */ /* 0x000fde0000000000 */
[----:B------:R-:W-:-:S15]  /*0280*/  NOP ;  /* 0x0000000000007918 */ /* 0x000fde0000000000 */
[----:B------:R-:W-:-:S15]  /*0290*/  NOP ;  /* 0x0000000000007918 */ /* 0x000fde0000000000 */
[----:B------:R-:W-:-:S04]  /*02a0*/  NOP ;  /* 0x0000000000007918 */ /* 0x000fc80000000000 */
[----:B0-----:R-:W0:-:S15]  /*02b0*/  FRND.F64.TRUNC R4, R4 ;  /* 0x0000000400047313 */ /* 0x001e1e000030d800 */
        /* <DEDUP_REMOVED lines=9> */
[----:B-1----:R-:W1:-:S15]  /*0350*/  FRND.F64.TRUNC R6, R6 ;  /* 0x0000000600067313 */ /* 0x002e5e000030d800 */
[----:B------:R-:W-:-:S15]  /*0360*/  NOP ;  /* 0x0000000000007918 */ /* 0x000fde0000000000 */
[----:B------:R-:W-:-:S15]  /*0370*/  NOP ;  /* 0x0000000000007918 */ /* 0x000fde0000000000 */
[----:B------:R-:W-:-:S15]  /*0380*/  NOP ;  /* 0x0000000000007918 */ /* 0x000fde0000000000 */
[----:B------:R-:W-:-:S04]  /*0390*/  NOP ;  /* 0x0000000000007918 */ /* 0x000fc80000000000 */
[----:B--2---:R-:W2:-:S15]  /*03a0*/  DMUL R10, R10, UR6 ;  /* 0x000000060a0a7c28 */ /* 0x004e9e0008000000 */
[----:B------:R-:W-:-:S15]  /*03b0*/  NOP ;  /* 0x0000000000007918 */ /* 0x000fde0000000000 */
[----:B------:R-:W-:-:S15]  /*03c0*/  NOP ;  /* 0x0000000000007918 */ /* 0x000fde0000000000 */
[----:B------:R-:W-:-:S15]  /*03d0*/  NOP ;  /* 0x0000000000007918 */ /* 0x000fde0000000000 */
[----:B------:R-:W-:-:S04]  /*03e0*/  NOP ;  /* 0x0000000000007918 */ /* 0x000fc80000000000 */
[----:B-----5:R3:W4:Y:S02]  /*03f0*/  DMUL R8, R12, UR6 ;  /* 0x000000060c087c28 */ /* 0x0207240008000000 */
[----:B01234-:R-:W-:Y:S05]  /*0400*/  @P0 BRA `(.L_x_10891) ;  /* 0x00000000003c0947 */ /* 0x01ffea0003800000 */
[----:B------:R-:W0:Y:S01]  /*0410*/  LDC.64 R12, c[0x0][0x398] ;  /* 0x0000e600ff0c7b82 */ /* 0x000e220000000a00 */
[----:B------:R-:W-:Y:S01]  /*0420*/  LEA R15, R0, R3, 0x9 ;  /* 0x00000003000f7211 */ /* 0x000fe200078e48ff */
[----:B------:R-:W1:Y:S01]  /*0430*/  FRND.F64.TRUNC R10, R10 ;  /* 0x0000000a000a7313 */ /* 0x000e62000030d800 */
[----:B------:R-:W-:-:S05]  /*0440*/  VIADD R3, R3, 0x80 ;  /* 0x0000008003037836 */ /* 0x000fca0000000000 */
[----:B------:R-:W-:-:S13]  /*0450*/  ISETP.GE.AND P0, PT, R3, R2, PT ;  /* 0x000000020300720c */ /* 0x000fda0003f06270 */
[----:B------:R-:W-:Y:S05]  /*0460*/  @P0 BREAK.RELIABLE B1 ;  /* 0x0000000000010942 */ /* 0x000fea0003800100 */
[----:B0-----:R-:W-:-:S05]  /*0470*/  IMAD.WIDE.U32 R12, R15, 0x8, R12 ;  /* 0x000000080f0c7825 */ /* 0x001fca00078e000c */
[----:B-1----:R0:W-:Y:S01]  /*0480*/  STG.E.64 desc[UR4][R12.64], R10 ;  /* 0x0000000a0c007986 */ /* 0x0021e2000c101b04 */
[----:B------:R-:W-:Y:S05]  /*0490*/  @P0 BRA `(.L_x_10892) ;  /* 0x0000000000340947 */ /* 0x000fea0003800000 */
[----:B0-----:R-:W0:Y:S01]  /*04a0*/  LDC.64 R10, c[0x0][0x398] ;  /* 0x0000e600ff0a7b82 */ /* 0x001e220000000a00 */
[----:B------:R-:W-:Y:S01]  /*04b0*/  LEA R13, R0, R3, 0x9 ;  /* 0x00000003000d7211 */ /* 0x000fe200078e48ff */
[----:B------:R-:W1:Y:S01]  /*04c0*/  FRND.F64.TRUNC R8, R8 ;  /* 0x0000000800087313 */ /* 0x000e62000030d800 */
[----:B------:R-:W-:-:S03]  /*04d0*/  VIADD R3, R3, 0x80 ;  /* 0x0000008003037836 */ /* 0x000fc60000000000 */
[----:B0-----:R-:W-:-:S05]  /*04e0*/  IMAD.WIDE.U32 R10, R13, 0x8, R10 ;  /* 0x000000080d0a7825 */ /* 0x001fca00078e000a */
[----:B-1----:R0:W-:Y:S02]  /*04f0*/  STG.E.64 desc[UR4][R10.64], R8 ;  /* 0x000000080a007986 */ /* 0x0021e4000c101b04 */
.L_x_10891:
[----:B------:R-:W-:Y:S05]  /*0500*/  BSYNC.RELIABLE B1 ;  /* 0x0000000000017941 */ /* 0x000fea0003800100 */
.L_x_10890:
[----:B------:R-:W-:-:S13]  /*0510*/  ISETP.GE.AND P0, PT, R3, R2, PT ;  /* 0x000000020300720c */ /* 0x000fda0003f06270 */
[----:B0-----:R-:W0:Y:S01]  /*0520*/  @!P0 LDC.64 R8, c[0x0][0x398] ;  /* 0x0000e600ff088b82 */ /* 0x001e220000000a00 */
[----:B------:R-:W-:Y:S01]  /*0530*/  @!P0 LEA R11, R0, R3, 0x9 ;  /* 0x00000003000b8211 */ /* 0x000fe200078e48ff */
[----:B------:R-:W-:-:S04]  /*0540*/  @!P0 VIADD R3, R3, 0x80 ;  /* 0x0000008003038836 */ /* 0x000fc80000000000 */
[----:B0-----:R-:W-:-:S05]  /*0550*/  @!P0 IMAD.WIDE.U32 R8, R11, 0x8, R8 ;  /* 0x000000080b088825 */ /* 0x001fca00078e0008 */
[----:B------:R1:W-:Y:S02]  /*0560*/  @!P0 STG.E.64 desc[UR4][R8.64], R4 ;  /* 0x0000000408008986 */ /* 0x0003e4000c101b04 */
.L_x_10892:
[----:B------:R-:W-:Y:S05]  /*0570*/  BSYNC.RECONVERGENT B0 ;  /* 0x0000000000007941 */ /* 0x000fea0003800200 */
.L_x_10889:
[----:B------:R-:W-:Y:S05]  /*0580*/  WARPSYNC.ALL ;  /* 0x0000000000007948 */ /* 0x000fea0003800000 */
[----:B------:R-:W-:-:S13]  /*0590*/  ISETP.GE.AND P0, PT, R3, R2, PT ;  /* 0x000000020300720c */ /* 0x000fda0003f06270 */
[----:B------:R-:W-:Y:S05]  /*05a0*/  @P0 EXIT ;  /* 0x000000000000094d */ /* 0x000fea0003800000 */
[----:B-1----:R-:W1:Y:S01]  /*05b0*/  LDC.64 R4, c[0x0][0x398] ;  /* 0x0000e600ff047b82 */ /* 0x002e620000000a00 */
[----:B------:R-:W-:-:S05]  /*05c0*/  LEA R3, R0, R3, 0x9 ;  /* 0x0000000300037211 */ /* 0x000fca00078e48ff */
[----:B-1----:R-:W-:-:S05]  /*05d0*/  IMAD.WIDE.U32 R2, R3, 0x8, R4 ;  /* 0x0000000803027825 */ /* 0x002fca00078e0004 */
[----:B------:R-:W-:Y:S01]  /*05e0*/  STG.E.64 desc[UR4][R2.64], R6 ;  /* 0x0000000602007986 */ /* 0x000fe2000c101b04 */
[----:B------:R-:W-:Y:S05]  /*05f0*/  EXIT ;  /* 0x000000000000794d */ /* 0x000fea0003800000 */
.L_x_10893:
        /* <DEDUP_REMOVED lines=16> */
.L_x_22419:


//--------------------- .text._ZN2at6native29vectorized_elementwise_kernelILi2EZZZNS0_15binary_internal21div_trunc_kernel_cudaERNS_18TensorIteratorBaseEENKUlvE0_clEvENKUlvE_clEvEUldE_St5arrayIPcLm2EEEEviT0_T1_ --------------------------
	.section	.text._ZN2at6native29vectorized_elementwise_kernelILi2EZZZNS0_15binary_internal21div_trunc_kernel_cudaERNS_18TensorIteratorBaseEENKUlvE0_clEvENKUlvE_clEvEUldE_St5arrayIPcLm2EEEEviT0_T1_,"ax",@progbits
	.align	128
        .global         _ZN2at6native29vectorized_elementwise_kernelILi2EZZZNS0_15binary_internal21div_trunc_kernel_cudaERNS_18TensorIteratorBaseEENKUlvE0_clEvENKUlvE_clEvEUldE_St5arrayIPcLm2EEEEviT0_T1_
        .type           _ZN2at6native29vectorized_elementwise_kernelILi2EZZZNS0_15binary_internal21div_trunc_kernel_cudaERNS_18TensorIteratorBaseEENKUlvE0_clEvENKUlvE_clEvEUldE_St5arrayIPcLm2EEEEviT0_T1_,@function
        .size           _ZN2at6native29vectorized_elementwise_kernelILi2EZZZNS0_15binary_internal21div_trunc_kernel_cudaERNS_18TensorIteratorBaseEENKUlvE0_clEvENKUlvE_clEvEUldE_St5arrayIPcLm2EEEEviT0_T1_,(.L_x_22420 - _ZN2at6native29vectorized_elementwise_kernelILi2EZZZNS0_15binary_internal21div_trunc_kernel_cudaERNS_18TensorIteratorBaseEENKUlvE0_clEvENKUlvE_clEvEUldE_St5arrayIPcLm2EEEEviT0_T1_)
        .other          _ZN2at6native29vectorized_elementwise_kernelILi2EZZZNS0_15binary_internal21div_trunc_kernel_cudaERNS_18TensorIteratorBaseEENKUlvE0_clEvENKUlvE_clEvEUldE_St5arrayIPcLm2EEEEviT0_T1_,@"STO_CUDA_ENTRY STV_DEFAULT"
_ZN2at6native29vectorized_elementwise_kernelILi2EZZZNS0_15binary_internal21div_trunc_kernel_cudaERNS_18TensorIteratorBaseEENKUlvE0_clEvENKUlvE_clEvEUldE_St5arrayIPcLm2EEEEviT0_T1_:
.text._ZN2at6native29vectorized_elementwise_kernelILi2EZZZNS0_15binary_internal21div_trunc_kernel_cudaERNS_18TensorIteratorBaseEENKUlvE0_clEvENKUlvE_clEvEUldE_St5arrayIPcLm2EEEEviT0_T1_:
        /* <DEDUP_REMOVED lines=9> */
[----:B------:R-:W-:Y:S01]  /*0090*/  CS2R R22, SRZ ;  /* 0x0000000000167805 */ /* 0x000fe2000001ff00 */
[----:B------:R-:W1:Y:S01]  /*00a0*/  LDCU.64 UR6, c[0x0][0x388] ;  /* 0x00007100ff0677ac */ /* 0x000e620008000a00 */
[----:B0-----:R-:W-:Y:S01]  /*00b0*/  ISETP.GE.U32.AND P6, PT, R5, R2, PT ;  /* 0x000000020500720c */ /* 0x001fe20003fc6070 */
[----:B------:R-:W-:-:S12]  /*00c0*/  IMAD.MOV.U32 R3, RZ, RZ, R5 ;  /* 0x000000ffff037224 */ /* 0x000fd800078e0005 */
[----:B------:R-:W-:Y:S01]  /*00d0*/  @!P6 IADD3 R5, PT, PT, R3, 0x80, RZ ;  /* 0x000000800305e810 */ /* 0x000fe20007ffe0ff */
[----:B------:R-:W0:Y:S01]  /*00e0*/  @!P6 LDC.64 R10, c[0x0][0x3a0] ;  /* 0x0000e800ff0aeb82 */ /* 0x000e220000000a00 */
[----:B------:R-:W-:Y:S02]  /*00f0*/  @!P6 IADD3 R7, PT, PT, R0, R3, RZ ;  /* 0x000000030007e210 */ /* 0x000fe40007ffe0ff */
[----:B------:R-:W-:-:S13]  /*0100*/  ISETP.GE.U32.AND P0, PT, R5, R2, PT ;  /* 0x000000020500720c */ /* 0x000fda0003f06070 */
[----:B------:R-:W-:Y:S02]  /*0110*/  @!P0 IMAD.IADD R4, R0, 0x1, R5 ;  /* 0x0000000100048824 */ /* 0x000fe400078e0205 */
[----:B------:R-:W-:-:S05]  /*0120*/  @!P0 VIADD R5, R5, 0x80 ;  /* 0x0000008005058836 */ /* 0x000fca0000000000 */
[----:B------:R-:W-:Y:S01]  /*0130*/  ISETP.GE.U32.AND P5, PT, R5, R2, PT ;  /* 0x000000020500720c */ /* 0x000fe20003fa6070 */
[----:B0-----:R-:W-:Y:S01]  /*0140*/  @!P6 IMAD.WIDE.U32 R10, R7, 0x8, R10 ;  /* 0x00000008070ae825 */ /* 0x001fe200078e000a */
[----:B------:R-:W-:-:S06]  /*0150*/  CS2R R6, SRZ ;  /* 0x0000000000067805 */ /* 0x000fcc000001ff00 */
[----:B------:R0:W1:Y:S05]  /*0160*/  @!P6 LDG.E.64 R6, desc[UR4][R10.64] ;  /* 0x000000040a06e981 */ /* 0x00006a000c1e1b00 */
[----:B------:R-:W-:Y:S01]  /*0170*/  @!P5 IADD3 R17, PT, PT, R0, R5, RZ ;  /* 0x000000050011d210 */ /* 0x000fe20007ffe0ff */
[----:B------:R-:W-:Y:S01]  /*0180*/  @!P5 VIADD R5, R5, 0x80 ;  /* 0x000000800505d836 */ /* 0x000fe20000000000 */
[----:B------:R-:W2:Y:S04]  /*0190*/  @!P5 LDC.64 R12, c[0x0][0x3a0] ;  /* 0x0000e800ff0cdb82 */ /* 0x000ea80000000a00 */
[----:B------:R-:W-:-:S13]  /*01a0*/  ISETP.GE.U32.AND P4, PT, R5, R2, PT ;  /* 0x000000020500720c */ /* 0x000fda0003f86070 */
[----:B------:R-:W-:Y:S01]  /*01b0*/  @!P4 IMAD.IADD R19, R0, 0x1, R5 ;  /* 0x000000010013c824 */ /* 0x000fe200078e0205 */
[----:B------:R-:W-:Y:S01]  /*01c0*/  @!P4 IADD3 R5, PT, PT, R5, 0x80, RZ ;  /* 0x000000800505c810 */ /* 0x000fe20007ffe0ff */
[----:B------:R-:W3:Y:S03]  /*01d0*/  @!P4 LDC.64 R14, c[0x0][0x3a0] ;  /* 0x0000e800ff0ecb82 */ /* 0x000ee60000000a00 */
[----:B------:R-:W-:-:S13]  /*01e0*/  ISETP.GE.U32.AND P3, PT, R5, R2, PT ;  /* 0x000000020500720c */ /* 0x000fda0003f66070 */
[----:B------:R-:W-:Y:S01]  /*01f0*/  @!P3 IMAD.IADD R27, R0, 0x1, R5 ;  /* 0x00000001001bb824 */ /* 0x000fe200078e0205 */
[----:B------:R-:W4:Y:S01]  /*0200*/  @!P3 LDC.64 R8, c[0x0][0x3a0] ;  /* 0x0000e800ff08bb82 */ /* 0x000f220000000a00 */
[----:B------:R-:W-:-:S05]  /*0210*/  @!P3 VIADD R5, R5, 0x80 ;  /* 0x000000800505b836 */ /* 0x000fca0000000000 */
[----:B------:R-:W-:-:S13]  /*0220*/  ISETP.GE.U32.AND P2, PT, R5, R2, PT ;  /* 0x000000020500720c */ /* 0x000fda0003f46070 */
[----:B------:R-:W-:Y:S01]  /*0230*/  @!P2 IADD3 R29, PT, PT, R0, R5, RZ ;  /* 0x00000005001da210 */ /* 0x000fe20007ffe0ff */
[----:B------:R-:W-:Y:S01]  /*0240*/  @!P2 VIADD R5, R5, 0x80 ;  /* 0x000000800505a836 */ /* 0x000fe20000000000 */
[----:B0-----:R-:W0:Y:S04]  /*0250*/  @!P2 LDC.64 R10, c[0x0][0x3a0] ;  /* 0x0000e800ff0aab82 */ /* 0x001e280000000a00 */
[----:B------:R-:W-:-:S13]  /*0260*/  ISETP.GE.U32.AND P1, PT, R5, R2, PT ;  /* 0x000000020500720c */ /* 0x000fda0003f26070 */
[----:B------:R-:W-:Y:S01]  /*0270*/  @!P1 IMAD.IADD R25, R0, 0x1, R5 ;  /* 0x0000000100199824 */ /* 0x000fe200078e0205 */
[----:B------:R-:W-:-:S04]  /*0280*/  @!P1 IADD3 R5, PT, PT, R5, 0x80, RZ ;  /* 0x0000008005059810 */ /* 0x000fc80007ffe0ff */
[----:B------:R-:W-:Y:S01]  /*0290*/  ISETP.GE.U32.AND P6, PT, R5, R2, PT ;  /* 0x000000020500720c */ /* 0x000fe20003fc6070 */
[----:B--2---:R-:W-:Y:S02]  /*02a0*/  @!P5 IMAD.WIDE.U32 R12, R17, 0x8, R12 ;  /* 0x00000008110cd825 */ /* 0x004fe400078e000c */
[----:B------:R-:W2:Y:S02]  /*02b0*/  @!P1 LDC.64 R16, c[0x0][0x3a0] ;  /* 0x0000e800ff109b82 */ /* 0x000ea40000000a00 */
[----:B----4-:R-:W-:-:S06]  /*02c0*/  @!P3 IMAD.WIDE.U32 R8, R27, 0x8, R8 ;  /* 0x000000081b08b825 */ /* 0x010fcc00078e0008 */
[----:B------:R-:W4:Y:S08]  /*02d0*/  @!P0 LDC.64 R26, c[0x0][0x3a0] ;  /* 0x0000e800ff1a8b82 */ /* 0x000f300000000a00 */
[----:B------:R-:W5:Y:S01]  /*02e0*/  @!P6 LDC.64 R20, c[0x0][0x3a0] ;  /* 0x0000e800ff14eb82 */ /* 0x000f620000000a00 */
[----:B---3--:R-:W-:Y:S01]  /*02f0*/  @!P4 IMAD.WIDE.U32 R14, R19, 0x8, R14 ;  /* 0x00000008130ec825 */ /* 0x008fe200078e000e */
[----:B------:R-:W-:-:S03]  /*0300*/  CS2R R18, SRZ ;  /* 0x0000000000127805 */ /* 0x000fc6000001ff00 */
[----:B------:R-:W-:Y:S01]  /*0310*/  @!P6 IMAD.IADD R5, R0, 0x1, R5 ;  /* 0x000000010005e824 */ /* 0x000fe200078e0205 */
[----:B------:R3:W5:Y:S01]  /*0320*/  @!P4 LDG.E.64 R22, desc[UR4][R14.64] ;  /* 0x000000040e16c981 */ /* 0x000762000c1e1b00 */
[----:B0-----:R-:W-:Y:S01]  /*0330*/  @!P2 IMAD.WIDE.U32 R10, R29, 0x8, R10 ;  /* 0x000000081d0aa825 */ /* 0x001fe200078e000a */
[----:B------:R-:W-:Y:S02]  /*0340*/  CS2R R28, SRZ ;  /* 0x00000000001c7805 */ /* 0x000fe4000001ff00 */
[----:B------:R0:W5:Y:S01]  /*0350*/  @!P5 LDG.E.64 R18, desc[UR4][R12.64] ;  /* 0x000000040c12d981 */ /* 0x000162000c1e1b00 */
[----:B--2---:R-:W-:Y:S01]  /*0360*/  @!P1 IMAD.WIDE.U32 R24, R25, 0x8, R16 ;  /* 0x0000000819189825 */ /* 0x004fe200078e0010 */
[----:B------:R-:W-:Y:S02]  /*0370*/  CS2R R16, SRZ ;  /* 0x0000000000107805 */ /* 0x000fe4000001ff00 */
[----:B------:R2:W2:Y:S01]  /*0380*/  @!P2 LDG.E.64 R28, desc[UR4][R10.64] ;  /* 0x000000040a1ca981 */ /* 0x0004a2000c1e1b00 */
[----:B---3--:R-:W-:Y:S01]  /*0390*/  CS2R R14, SRZ ;  /* 0x00000000000e7805 */ /* 0x008fe2000001ff00 */
[----:B----4-:R-:W-:-:S02]  /*03a0*/  @!P0 IMAD.WIDE.U32 R26, R4, 0x8, R26 ;  /* 0x00000008041a8825 */ /* 0x010fc400078e001a */
[----:B------:R-:W3:Y:S01]  /*03b0*/  @!P1 LDG.E.64 R16, desc[UR4][R24.64] ;  /* 0x0000000418109981 */ /* 0x000ee2000c1e1b00 */
[----:B0-----:R-:W-:Y:S01]  /*03c0*/  CS2R R12, SRZ ;  /* 0x00000000000c7805 */ /* 0x001fe2000001ff00 */
[----:B-----5:R-:W-:Y:S01]  /*03d0*/  @!P6 IMAD.WIDE.U32 R20, R5, 0x8, R20 ;  /* 0x000000080514e825 */ /* 0x020fe200078e0014 */
[----:B------:R-:W-:-:S04]  /*03e0*/  CS2R R4, SRZ ;  /* 0x0000000000047805 */ /* 0x000fc8000001ff00 */
[----:B------:R0:W4:Y:S04]  /*03f0*/  @!P3 LDG.E.64 R12, desc[UR4][R8.64] ;  /* 0x00000004080cb981 */ /* 0x000128000c1e1b00 */
[----:B------:R3:W5:Y:S04]  /*0400*/  @!P6 LDG.E.64 R14, desc[UR4][R20.64] ;  /* 0x00000004140ee981 */ /* 0x000768000c1e1b00 */
[----:B------:R-:W5:Y:S01]  /*0410*/  @!P0 LDG.E.64 R4, desc[UR4][R26.64] ;  /* 0x000000041a048981 */ /* 0x000f62000c1e1b00 */
[----:B------:R-:W-:Y:S01]  /*0420*/  ISETP.GE.U32.AND P0, PT, R3, R2, PT ;  /* 0x000000020300720c */ /* 0x000fe20003f06070 */
[----:B------:R-:W-:Y:S04]  /*0430*/  BSSY.RECONVERGENT B0, `(.L_x_10895) ;  /* 0x0000077000007945 */ /* 0x000fe80003800200 */
[----:B------:R-:W-:Y:S01]  /*0440*/  BSSY.RELIABLE B1, `(.L_x_10896) ;  /* 0x000006f000017945 */ /* 0x000fe20003800100 */
[----:B-1----:R-:W-:-:S15]  /*0450*/  DMUL R6, R6, UR6 ;  /* 0x0000000606067c28 */ /* 0x002fde0008000000 */
        /* <DEDUP_REMOVED lines=14> */
[----:B0-----:R-:W0:-:S15]  /*0540*/  DMUL R8, R18, UR6 ;  /* 0x0000000612087c28 */ /* 0x001e1e0008000000 */
        /* <DEDUP_REMOVED lines=9> */
[----:B----4-:R-:W2:-:S15]  /*05e0*/  DMUL R12, R12, UR6 ;  /* 0x000000060c0c7c28 */ /* 0x010e9e0008000000 */
[----:B------:R-:W-:-:S15]  /*05f0*/  NOP ;  /* 0x0000000000007918 */ /* 0x000fde0000000000 */
[----:B------:R-:W-:-:S15]  /*0600*/  NOP ;  /* 0x0000000000007918 */ /* 0x000fde0000000000 */
[----:B------:R-:W-:-:S15]  /*0610*/  NOP ;  /* 0x0000000000007918 */ /* 0x000fde0000000000 */
[----:B------:R-:W-:-:S04]  /*0620*/  NOP ;  /* 0x0000000000007918 */ /* 0x000fc80000000000 */
[----:B--2---:R-:W2:-:S15]  /*0630*/  FRND.F64.TRUNC R12, R12 ;  /* 0x0000000c000c7313 */ /* 0x004e9e000030d800 */
[----:B------:R-:W-:-:S15]  /*0640*/  NOP ;  /* 0x0000000000007918 */ /* 0x000fde0000000000 */
[----:B------:R-:W-:-:S15]  /*0650*/  NOP ;  /* 0x0000000000007918 */ /* 0x000fde0000000000 */
[----:B------:R-:W-:-:S15]  /*0660*/  NOP ;  /* 0x0000000000007918 */ /* 0x000fde0000000000 */
[----:B------:R-:W-:-:S04]  /*0670*/  NOP ;  /* 0x0000000000007918 */ /* 0x000fc80000000000 */
[----:B------:R-:W4:-:S15]  /*0680*/  DMUL R28, R28, UR6 ;  /* 0x000000061c1c7c28 */ /* 0x000f1e0008000000 */
        /* <DEDUP_REMOVED lines=14> */
[----:B-----5:R3:W5:-:S15]  /*0770*/  DMUL R22, R14, UR6 ;  /* 0x000000060e167c28 */ /* 0x02075e0008000000 */
[----:B------:R-:W-:-:S15]  /*0780*/  NOP ;  /* 0x0000000000007918 */ /* 0x000fde0000000000 */
[----:B------:R-:W-:-:S15]  /*0790*/  NOP ;  /* 0x0000000000007918 */ /* 0x000fde0000000000 */
[----:B------:R-:W-:-:S15]  /*07a0*/  NOP ;  /* 0x0000000000007918 */ /* 0x000fde0000000000 */
[----:B------:R-:W-:-:S04]  /*07b0*/  NOP ;  /* 0x0000000000007918 */ /* 0x000fc80000000000 */
[----:B---3--:R4:W3:-:S15]  /*07c0*/  FRND.F64.TRUNC R14, R20 ;  /* 0x00000014000e7313 */ /* 0x0088de000030d800 */
[----:B------:R-:W-:-:S15]  /*07d0*/  NOP ;  /* 0x0000000000007918 */ /* 0x000fde0000000000 */
[----:B------:R-:W-:-:S15]  /*07e0*/  NOP ;  /* 0x0000000000007918 */ /* 0x000fde0000000000 */
[----:B------:R-:W-:-:S15]  /*07f0*/  NOP ;  /* 0x0000000000007918 */ /* 0x000fde0000000000 */
[----:B------:R-:W-:-:S04]  /*0800*/  NOP ;  /* 0x0000000000007918 */ /* 0x000fc80000000000 */
[----:B------:R5:W0:-:S15]  /*0810*/  DMUL R18, R4, UR6 ;  /* 0x0000000604127c28 */ /* 0x000a1e0008000000 */
[----:B------:R-:W-:-:S15]  /*0820*/  NOP ;  /* 0x0000000000007918 */ /* 0x000fde0000000000 */
[----:B------:R-:W-:-:S15]  /*0830*/  NOP ;  /* 0x0000000000007918 */ /* 0x000fde0000000000 */
[----:B------:R-:W-:-:S15]  /*0840*/  NOP ;  /* 0x0000000000007918 */ /* 0x000fde0000000000 */
[----:B------:R-:W-:-:S04]  /*0850*/  NOP ;  /* 0x0000000000007918 */ /* 0x000fc80000000000 */
[----:B-----5:R4:W0:Y:S02]  /*0860*/  FRND.F64.TRUNC R4, R22 ;  /* 0x0000001600047313 */ /* 0x020824000030d800 */
[----:B01234-:R-:W-:Y:S05]  /*0870*/  @P0 BRA `(.L_x_10897) ;  /* 0x0000000000380947 */ /* 0x01ffea0003800000 */
[----:B------:R-:W0:Y:S01]  /*0880*/  LDC.64 R20, c[0x0][0x398] ;  /* 0x0000e600ff147b82 */ /* 0x000e220000000a00 */
[----:B------:R-:W-:Y:S01]  /*0890*/  IADD3 R23, PT, PT, R0, R3, RZ ;  /* 0x0000000300177210 */ /* 0x000fe20007ffe0ff */
[----:B------:R-:W1:Y:S01]  /*08a0*/  FRND.F64.TRUNC R6, R6 ;  /* 0x0000000600067313 */ /* 0x000e62000030d800 */
[----:B------:R-:W-:-:S05]  /*08b0*/  VIADD R3, R3, 0x80 ;  /* 0x0000008003037836 */ /* 0x000fca0000000000 */
[----:B------:R-:W-:Y:S01]  /*08c0*/  ISETP.GE.U32.AND P0, PT, R3, R2, PT ;  /* 0x000000020300720c */ /* 0x000fe20003f06070 */
[----:B0-----:R-:W-:-:S05]  /*08d0*/  IMAD.WIDE.U32 R20, R23, 0x8, R20 ;  /* 0x0000000817147825 */ /* 0x001fca00078e0014 */
[----:B-1----:R0:W-:Y:S07]  /*08e0*/  STG.E.64 desc[UR4][R20.64], R6 ;  /* 0x0000000614007986 */ /* 0x0021ee000c101b04 */
[----:B------:R-:W-:Y:S05]  /*08f0*/  @P0 BRA `(.L_x_10898) ;  /* 0x0000000000340947 */ /* 0x000fea0003800000 */
[----:B0-----:R-:W0:Y:S01]  /*0900*/  LDC.64 R6, c[0x0][0x398] ;  /* 0x0000e600ff067b82 */ /* 0x001e220000000a00 */
[----:B------:R-:W-:Y:S01]  /*0910*/  IADD3 R21, PT, PT, R0, R3, RZ ;  /* 0x0000000300157210 */ /* 0x000fe20007ffe0ff */
[----:B------:R-:W1:Y:S01]  /*0920*/  FRND.F64.TRUNC R18, R18 ;  /* 0x0000001200127313 */ /* 0x000e62000030d800 */
[----:B------:R-:W-:-:S03]  /*0930*/  VIADD R3, R3, 0x80 ;  /* 0x0000008003037836 */ /* 0x000fc60000000000 */
[----:B0-----:R-:W-:-:S05]  /*0940*/  IMAD.WIDE.U32 R6, R21, 0x8, R6 ;  /* 0x0000000815067825 */ /* 0x001fca00078e0006 */
[----:B-1----:R0:W-:Y:S02]  /*0950*/  STG.E.64 desc[UR4][R6.64], R18 ;  /* 0x0000001206007986 */ /* 0x0021e4000c101b04 */
.L_x_10897:
[----:B------:R-:W-:-:S13]  /*0960*/  ISETP.GE.U32.AND P0, PT, R3, R2, PT ;  /* 0x000000020300720c */ /* 0x000fda0003f06070 */
[----:B------:R-:W-:Y:S05]  /*0970*/  @P0 BRA `(.L_x_10899) ;  /* 0x0000000000300947 */ /* 0x000fea0003800000 */
[----:B0-----:R-:W0:Y:S01]  /*0980*/  LDC.64 R6, c[0x0][0x398] ;  /* 0x0000e600ff067b82 */ /* 0x001e220000000a00 */
[----:B------:R-:W-:Y:S01]  /*0990*/  IADD3 R19, PT, PT, R0, R3, RZ ;  /* 0x0000000300137210 */ /* 0x000fe20007ffe0ff */
[----:B------:R-:W-:-:S04]  /*09a0*/  VIADD R3, R3, 0x80 ;  /* 0x0000008003037836 */ /* 0x000fc80000000000 */
[----:B0-----:R-:W-:-:S05]  /*09b0*/  IMAD.WIDE.U32 R6, R19, 0x8, R6 ;  /* 0x0000000813067825 */ /* 0x001fca00078e0006 */
[----:B------:R1:W-:Y:S02]  /*09c0*/  STG.E.64 desc[UR4][R6.64], R8 ;  /* 0x0000000806007986 */ /* 0x0003e4000c101b04 */
.L_x_10898:
[----:B------:R-:W-:-:S13]  /*09d0*/  ISETP.GE.U32.AND P0, PT, R3, R2, PT ;  /* 0x000000020300720c */ /* 0x000fda0003f06070 */
[----:B------:R-:W-:Y:S05]  /*09e0*/  @P0 BRA `(.L_x_10900) ;  /* 0x0000000000300947 */ /* 0x000fea0003800000 */
[----:B01----:R-:W0:Y:S01]  /*09f0*/  LDC.64 R6, c[0x0][0x398] ;  /* 0x0000e600ff067b82 */ /* 0x003e220000000a00 */
[----:B------:R-:W-:Y:S01]  /*0a00*/  IADD3 R9, PT, PT, R0, R3, RZ ;  /* 0x0000000300097210 */ /* 0x000fe20007ffe0ff */
[----:B------:R-:W-:-:S04]  /*0a10*/  VIADD R3, R3, 0x80 ;  /* 0x0000008003037836 */ /* 0x000fc80000000000 */
[----:B0-----:R-:W-:-:S05]  /*0a20*/  IMAD.WIDE.U32 R6, R9, 0x8, R6 ;  /* 0x0000000809067825 */ /* 0x001fca00078e0006 */
[----:B------:R1:W-:Y:S02]  /*0a30*/  STG.E.64 desc[UR4][R6.64], R10 ;  /* 0x0000000a06007986 */ /* 0x0003e4000c101b04 */
.L_x_10899:
[----:B------:R-:W-:-:S13]  /*0a40*/  ISETP.GE.U32.AND P0, PT, R3, R2, PT ;  /* 0x000000020300720c */ /* 0x000fda0003f06070 */
[----:B------:R-:W-:Y:S05]  /*0a50*/  @P0 BRA `(.L_x_10901) ;  /* 0x0000000000340947 */ /* 0x000fea0003800000 */
[----:B01----:R-:W0:Y:S01]  /*0a60*/  LDC.64 R6, c[0x0][0x398] ;  /* 0x0000e600ff067b82 */ /* 0x003e220000000a00 */
[----:B------:R-:W-:Y:S01]  /*0a70*/  IADD3 R9, PT, PT, R0, R3, RZ ;  /* 0x0000000300097210 */ /* 0x000fe20007ffe0ff */
[----:B------:R-:W-:-:S04]  /*0a80*/  VIADD R3, R3, 0x80 ;  /* 0x0000008003037836 */ /* 0x000fc80000000000 */
[----:B0-----:R-:W-:-:S05]  /*0a90*/  IMAD.WIDE.U32 R6, R9, 0x8, R6 ;  /* 0x0000000809067825 */ /* 0x001fca00078e0006 */
[----:B------:R2:W-:Y:S02]  /*0aa0*/  STG.E.64 desc[UR4][R6.64], R12 ;  /* 0x0000000c06007986 */ /* 0x0005e4000c101b04 */
.L_x_10900:
[----:B------:R-:W-:-:S13]  /*0ab0*/  ISETP.GE.U32.AND P0, PT, R3, R2, PT ;  /* 0x000000020300720c */ /* 0x000fda0003f06070 */
[----:B------:R-:W-:Y:S05]  /*0ac0*/  @P0 BREAK.RELIABLE B1 ;  /* 0x0000000000010942 */ /* 0x000fea0003800100 */
[----:B------:R-:W-:Y:S05]  /*0ad0*/  @P0 BRA `(.L_x_10902) ;  /* 0x0000000000300947 */ /* 0x000fea0003800000 */
[----:B012---:R-:W0:Y:S01]  /*0ae0*/  LDC.64 R6, c[0x0][0x398] ;  /* 0x0000e600ff067b82 */ /* 0x007e220000000a00 */
[----:B------:R-:W-:Y:S01]  /*0af0*/  IADD3 R9, PT, PT, R0, R3, RZ ;  /* 0x0000000300097210 */ /* 0x000fe20007ffe0ff */
[----:B------:R-:W-:-:S04]  /*0b00*/  VIADD R3, R3, 0x80 ;  /* 0x0000008003037836 */ /* 0x000fc80000000000 */
[----:B0-----:R-:W-:-:S05]  /*0b10*/  IMAD.WIDE.U32 R6, R9, 0x8, R6 ;  /* 0x0000000809067825 */ /* 0x001fca00078e0006 */
[----:B------:R2:W-:Y:S02]  /*0b20*/  STG.E.64 desc[UR4][R6.64], R16 ;  /* 0x0000001006007986 */ /* 0x0005e4000c101b04 */
.L_x_10901:
[----:B------:R-:W-:Y:S05]  /*0b30*/  BSYNC.RELIABLE B1 ;  /* 0x0000000000017941 */ /* 0x000fea0003800100 */
.L_x_10896:
[----:B------:R-:W-:-:S13]  /*0b40*/  ISETP.GE.U32.AND P0, PT, R3, R2, PT ;  /* 0x000000020300720c */ /* 0x000fda0003f06070 */
[----:B012---:R-:W0:Y:S01]  /*0b50*/  @!P0 LDC.64 R6, c[0x0][0x398] ;  /* 0x0000e600ff068b82 */ /* 0x007e220000000a00 */
[----:B------:R-:W-:Y:S01]  /*0b60*/  @!P0 IADD3 R9, PT, PT, R0, R3, RZ ;  /* 0x0000000300098210 */ /* 0x000fe20007ffe0ff */
[----:B------:R-:W-:-:S04]  /*0b70*/  @!P0 VIADD R3, R3, 0x80 ;  /* 0x0000008003038836 */ /* 0x000fc80000000000 */
[----:B0-----:R-:W-:-:S05]  /*0b80*/  @!P0 IMAD.WIDE.U32 R6, R9, 0x8, R6 ;  /* 0x0000000809068825 */ /* 0x001fca00078e0006 */
[----:B------:R3:W-:Y:S02]  /*0b90*/  @!P0 STG.E.64 desc[UR4][R6.64], R14 ;  /* 0x0000000e06008986 */ /* 0x0007e4000c101b04 */
.L_x_10902:
[----:B------:R-:W-:Y:S05]  /*0ba0*/  BSYNC.RECONVERGENT B0 ;  /* 0x0000000000007941 */ /* 0x000fea0003800200 */
.L_x_10895:
[----:B------:R-:W-:Y:S05]  /*0bb0*/  WARPSYNC.ALL ;  /* 0x0000000000007948 */ /* 0x000fea0003800000 */
[----:B------:R-:W-:-:S13]  /*0bc0*/  ISETP.GE.U32.AND P0, PT, R3, R2, PT ;  /* 0x000000020300720c */ /* 0x000fda0003f06070 */
[----:B------:R-:W-:Y:S05]  /*0bd0*/  @P0 EXIT ;  /* 0x000000000000094d */ /* 0x000fea0003800000 */
[----:B0123--:R-:W0:Y:S01]  /*0be0*/  LDC.64 R6, c[0x0][0x398] ;  /* 0x0000e600ff067b82 */ /* 0x00fe220000000a00 */
[----:B------:R-:W-:-:S05]  /*0bf0*/  IADD3 R3, PT, PT, R0, R3, RZ ;  /* 0x0000000300037210 */ /* 0x000fca0007ffe0ff */
[----:B0-----:R-:W-:-:S05]  /*0c00*/  IMAD.WIDE.U32 R2, R3, 0x8, R6 ;  /* 0x0000000803027825 */ /* 0x001fca00078e0006 */
[----:B------:R-:W-:Y:S01]  /*0c10*/  STG.E.64 desc[UR4][R2.64], R4 ;  /* 0x0000000402007986 */ /* 0x000fe2000c101b04 */
[----:B------:R-:W-:Y:S05]  /*0c20*/  EXIT ;  /* 0x000000000000794d */ /* 0x000fea0003800000 */
.L_x_10894:
[----:B------:R-:W0:Y:S01]  /*0c30*/  S2R R2, SR_TID.X ;  /* 0x0000000000027919 */ /* 0x000e220000002100 */
[----:B------:R-:W1:Y:S01]  /*0c40*/  LDC.64 R4, c[0x0][0x3a0] ;  /* 0x0000e800ff047b82 */ /* 0x000e620000000a00 */
[----:B------:R-:W2:Y:S01]  /*0c50*/  LDCU.64 UR6, c[0x0][0x388] ;  /* 0x00007100ff0677ac */ /* 0x000ea20008000a00 */
[----:B-1----:R-:W-:-:S04]  /*0c60*/  IMAD.WIDE.U32 R4, R0, 0x8, R4 ;  /* 0x0000000800047825 */ /* 0x002fc800078e0004 */
[----:B0-----:R-:W-:-:S05]  /*0c70*/  IMAD.WIDE.U32 R20, R2, 0x10, R4 ;  /* 0x0000001002147825 */ /* 0x001fca00078e0004 */
[----:B------:R-:W2:Y:S04]  /*0c80*/  LDG.E.128 R12, desc[UR4][R20.64] ;  /* 0x00000004140c7981 */ /* 0x000ea8000c1e1d00 */
[----:B------:R-:W3:Y:S04]  /*0c90*/  LDG.E.128 R16, desc[UR4][R20.64+0x800] ;  /* 0x0008000414107981 */ /* 0x000ee8000c1e1d00 */
[----:B------:R-:W4:Y:S04]  /*0ca0*/  LDG.E.128 R4, desc[UR4][R20.64+0x1000] ;  /* 0x0010000414047981 */ /* 0x000f28000c1e1d00 */
[----:B------:R0:W5:Y:S02]  /*0cb0*/  LDG.E.128 R8, desc[UR4][R20.64+0x1800] ;  /* 0x0018000414087981 */ /* 0x000164000c1e1d00 */
[----:B0-----:R-:W0:Y:S02]  /*0cc0*/  LDC.64 R20, c[0x0][0x398] ;  /* 0x0000e600ff147b82 */ /* 0x001e240000000a00 */
[----:B0-----:R-:W-:-:S04]  /*0cd0*/  IMAD.WIDE.U32 R20, R0, 0x8, R20 ;  /* 0x0000000800147825 */ /* 0x001fc800078e0014 */
[----:B------:R-:W-:Y:S01]  /*0ce0*/  IMAD.WIDE.U32 R20, R2, 0x10, R20 ;  /* 0x0000001002147825 */ /* 0x000fe200078e0014 */
[----:B--2---:R-:W0:-:S15]  /*0cf0*/  DMUL R12, R12, UR6 ;  /* 0x000000060c0c7c28 */ /* 0x004e1e0008000000 */
[----:B------:R-:W-:-:S15]  /*0d00*/  NOP ;  /* 0x0000000000007918 */ /* 0x000fde0000000000 */
[----:B------:R-:W-:-:S15]  /*0d10*/  NOP ;  /* 0x0000000000007918 */ /* 0x000fde0000000000 */
[----:B------:R-:W-:-:S15]  /*0d20*/  NOP ;  /* 0x0000000000007918 */ /* 0x000fde0000000000 */
[----:B------:R-:W-:-:S04]  /*0d30*/  NOP ;  /* 0x0000000000007918 */ /* 0x000fc80000000000 */
[----:B0-----:R-:W-:-:S15]  /*0d40*/  FRND.F64.TRUNC R12, R12 ;  /* 0x0000000c000c7313 */ /* 0x001fde000030d800 */
[----:B------:R-:W-:-:S15]  /*0d50*/  NOP ;  /* 0x0000000000007918 */ /* 0x000fde0000000000 */
[----:B------:R-:W-:-:S15]  /*0d60*/  NOP ;  /* 0x0000000000007918 */ /* 0x000fde0000000000 */
[----:B------:R-:W-:-:S15]  /*0d70*/  NOP ;  /* 0x0000000000007918 */ /* 0x000fde0000000000 */
[----:B------:R-:W-:-:S04]  /*0d80*/  NOP ;  /* 0x0000000000007918 */ /* 0x000fc80000000000 */
[----:B------:R-:W0:-:S15]  /*0d90*/  DMUL R14, R14, UR6 ;  /* 0x000000060e0e7c28 */ /* 0x000e1e0008000000 */
[----:B------:R-:W-:-:S15]  /*0da0*/  NOP ;  /* 0x0000000000007918 */ /* 0x000fde0000000000 */
[----:B------:R-:W-:-:S15]  /*0db0*/  NOP ;  /* 0x0000000000007918 */ /* 0x000fde0000000000 */
[----:B------:R-:W-:-:S15]  /*0dc0*/  NOP ;  /* 0x0000000000007918 */ /* 0x000fde0000000000 */
[----:B------:R-:W-:-:S04]  /*0dd0*/  NOP ;  /* 0x0000000000007918 */ /* 0x000fc80000000000 */
[----:B0-----:R-:W0:Y:S02]  /*0de0*/  FRND.F64.TRUNC R14, R14 ;  /* 0x0000000e000e7313 */ /* 0x001e24000030d800 */
[----:B0-----:R-:W-:-:S15]  /*0df0*/  STG.E.128 desc[UR4][R20.64], R12 ;  /* 0x0000000c14007986 */ /* 0x001fde000c101d04 */
[----:B------:R-:W-:-:S15]  /*0e00*/  NOP ;  /* 0x0000000000007918 */ /* 0x000fde0000000000 */
[----:B------:R-:W-:-:S15]  /*0e10*/  NOP ;  /* 0x0000000000007918 */ /* 0x000fde0000000000 */
[----:B------:R-:W-:-:S15]  /*0e20*/  NOP ;  /* 0x0000000000007918 */ /* 0x000fde0000000000 */
[----:B------:R-:W-:-:S02]  /*0e30*/  NOP ;  /* 0x0000000000007918 */ /* 0x000fc40000000000 */
[----:B---3--:R-:W0:-:S15]  /*0e40*/  DMUL R16, R16, UR6 ;  /* 0x0000000610107c28 */ /* 0x008e1e0008000000 */
        /* <DEDUP_REMOVED lines=20> */
[----:B----4-:R-:W0:-:S15]  /*0f90*/  DMUL R4, R4, UR6 ;  /* 0x0000000604047c28 */ /* 0x010e1e0008000000 */
        /* <DEDUP_REMOVED lines=20> */
[----:B-----5:R-:W0:-:S15]  /*10e0*/  DMUL R8, R8, UR6 ;  /* 0x0000000608087c28 */ /* 0x020e1e0008000000 */
        /* <DEDUP_REMOVED lines=15> */
[----:B0-----:R-:W-:Y:S01]  /*11e0*/  STG.E.128 desc[UR4][R20.64+0x1800], R8 ;  /* 0x0018000814007986 */ /* 0x001fe2000c101d04 */
[----:B------:R-:W-:Y:S05]  /*11f0*/  EXIT ;  /* 0x000000000000794d */ /* 0x000fea0003800000 */
.L_x_10903:
        /* <DEDUP_REMOVED lines=16> */
.L_x_22420:


//--------------------- .text._ZN2at6native29vectorized_elementwise_kernelILi4EZZZNS0_15binary_internal21div_trunc_kernel_cudaERNS_18TensorIteratorBaseEENKUlvE0_clEvENKUlvE_clEvEUldE_St5arrayIPcLm2EEEEviT0_T1_ --------------------------
	.section	.text._ZN2at6native29vectorized_elementwise_kernelILi4EZZZNS0_15binary_internal21div_trunc_kernel_cudaERNS_18TensorIteratorBaseEENKUlvE0_clEvENKUlvE_clEvEUldE_St5arrayIPcLm2EEEEviT0_T1_,"ax",@progbits
	.align	128
        .global         _ZN2at6native29vectorized_elementwise_kernelILi4EZZZNS0_15binary_internal21div_trunc_kernel_cudaERNS_18TensorIteratorBaseEENKUlvE0_clEvENKUlvE_clEvEUldE_St5arrayIPcLm2EEEEviT0_T1_
        .type           _ZN2at6native29vectorized_elementwise_kernelILi4EZZZNS0_15binary_internal21div_trunc_kernel_cudaERNS_18TensorIteratorBaseEENKUlvE0_clEvENKUlvE_clEvEUldE_St5arrayIPcLm2EEEEviT0_T1_,@function
        .size           _ZN2at6native29vectorized_elementwise_kernelILi4EZZZNS0_15binary_internal21div_trunc_kernel_cudaERNS_18TensorIteratorBaseEENKUlvE0_clEvENKUlvE_clEvEUldE_St5arrayIPcLm2EEEEviT0_T1_,(.L_x_22421 - _ZN2at6native29vectorized_elementwise_kernelILi4EZZZNS0_15binary_internal21div_trunc_kernel_cudaERNS_18TensorIteratorBaseEENKUlvE0_clEvENKUlvE_clEvEUldE_St5arrayIPcLm2EEEEviT0_T1_)
        .other          _ZN2at6native29vectorized_elementwise_kernelILi4EZZZNS0_15binary_internal21div_trunc_kernel_cudaERNS_18TensorIteratorBaseEENKUlvE0_clEvENKUlvE_clEvEUldE_St5arrayIPcLm2EEEEviT0_T1_,@"STO_CUDA_ENTRY STV_DEFAULT"
_ZN2at6native29vectorized_elementwise_kernelILi4EZZZNS0_15binary_internal21div_trunc_kernel_cudaERNS_18TensorIteratorBaseEENKUlvE0_clEvENKUlvE_clEvEUldE_St5arrayIPcLm2EEEEviT0_T1_:
.text._ZN2at6native29vectorized_elementwise_kernelILi4EZZZNS0_15binary_internal21div_trunc_kernel_cudaERNS_18TensorIteratorBaseEENKUlvE0_clEvENKUlvE_clEvEUldE_St5arrayIPcLm2EEEEviT0_T1_:
        /* <DEDUP_REMOVED lines=150> */
.L_x_10907:
[----:B------:R-:W-:-:S13]  /*0960*/  ISETP.GE.U32.AND P0, PT, R3, R2, PT ;  /* 0x000000020300720c */ /* 0x000fda0003f06070 */
[----:B------:R-:W-:Y:S05]  /*0970*/  @P0 BRA `(.L_x_10909) ;  /* 0x0000000000300947 */ /* 0x000fea0003800000 */
[----:B0-----:R-:W0:Y:S01]  /*0980*/  LDC.64 R6, c[0x0][0x398] ;  /* 0x0000e600ff067b82 */ /* 0x001e220000000a00 */
[----:B------:R-:W-:Y:S01]  /*0990*/  IADD3 R19, PT, PT, R0, R3, RZ ;  /* 0x0000000300137210 */ /* 0x000fe20007ffe0ff */
[----:B------:R-:W-:-:S04]  /*09a0*/  VIADD R3, R3, 0x80 ;  /* 0x0000008003037836 */ /* 0x000fc80000000000 */
[----:B0-----:R-:W-:-:S05]  /*09b0*/  IMAD.WIDE.U32 R6, R19, 0x8, R6 ;  /* 0x0000000813067825 */ /* 0x001fca00078e0006 */
[----:B------:R1:W-:Y:S02]  /*09c0*/  STG.E.64 desc[UR4][R6.64], R8 ;  /* 0x0000000806007986 */ /* 0x0003e4000c101b04 */
.L_x_10908:
[----:B------:R-:W-:-:S13]  /*09d0*/  ISETP.GE.U32.AND P0, PT, R3, R2, PT ;  /* 0x000000020300720c */ /* 0x000fda0003f06070 */
[----:B------:R-:W-:Y:S05]  /*09e0*/  @P0 BRA `(.L_x_10910) ;  /* 0x0000000000300947 */ /* 0x000fea0003800000 */
[----:B01----:R-:W0:Y:S01]  /*09f0*/  LDC.64 R6, c[0x0][0x398] ;  /* 0x0000e600ff067b82 */ /* 0x003e220000000a00 */
[----:B------:R-:W-:Y:S01]  /*0a00*/  IADD3 R9, PT, PT, R0, R3, RZ ;  /* 0x0000000300097210 */ /* 0x000fe20007ffe0ff */
[----:B------:R-:W-:-:S04]  /*0a10*/  VIADD R3, R3, 0x80 ;  /* 0x0000008003037836 */ /* 0x000fc80000000000 */
[----:B0-----:R-:W-:-:S05]  /*0a20*/  IMAD.WIDE.U32 R6, R9, 0x8, R6 ;  /* 0x0000000809067825 */ /* 0x001fca00078e0006 */
[----:B------:R1:W-:Y:S02]  /*0a30*/  STG.E.64 desc[UR4][R6.64], R10 ;  /* 0x0000000a06007986 */ /* 0x0003e4000c101b04 */
.L_x_10909:
[----:B------:R-:W-:-:S13]  /*0a40*/  ISETP.GE.U32.AND P0, PT, R3, R2, PT ;  /* 0x000000020300720c */ /* 0x000fda0003f06070 */
[----:B------:R-:W-:Y:S05]  /*0a50*/  @P0 BRA `(.L_x_10911) ;  /* 0x0000000000340947 */ /* 0x000fea0003800000 */
[----:B01----:R-:W0:Y:S01]  /*0a60*/  LDC.64 R6, c[0x0][0x398] ;  /* 0x0000e600ff067b82 */ /* 0x003e220000000a00 */
[----:B------:R-:W-:Y:S01]  /*0a70*/  IADD3 R9, PT, PT, R0, R3, RZ ;  /* 0x0000000300097210 */ /* 0x000fe20007ffe0ff */
[----:B------:R-:W-:-:S04]  /*0a80*/  VIADD R3, R3, 0x80 ;  /* 0x0000008003037836 */ /* 0x000fc80000000000 */
[----:B0-----:R-:W-:-:S05]  /*0a90*/  IMAD.WIDE.U32 R6, R9, 0x8, R6 ;  /* 0x0000000809067825 */ /* 0x001fca00078e0006 */
[----:B------:R2:W-:Y:S02]  /*0aa0*/  STG.E.64 desc[UR4][R6.64], R12 ;  /* 0x0000000c06007986 */ /* 0x0005e4000c101b04 */
.L_x_10910:
        /* <DEDUP_REMOVED lines=8> */
.L_x_10911:
[----:B------:R-:W-:Y:S05]  /*0b30*/  BSYNC.RELIABLE B1 ;  /* 0x0000000000017941 */ /* 0x000fea0003800100 */
.L_x_10906:
[----:B------:R-:W-:-:S13]  /*0b40*/  ISETP.GE.U32.AND P0, PT, R3, R2, PT ;  /* 0x000000020300720c */ /* 0x000fda0003f06070 */
[----:B012---:R-:W0:Y:S01]  /*0b50*/  @!P0 LDC.64 R6, c[0x0][0x398] ;  /* 0x0000e600ff068b82 */ /* 0x007e220000000a00 */
[----:B------:R-:W-:Y:S01]  /*0b60*/  @!P0 IADD3 R9, PT, PT, R0, R3, RZ ;  /* 0x0000000300098210 */ /* 0x000fe20007ffe0ff */
[----:B------:R-:W-:-:S04]  /*0b70*/  @!P0 VIADD R3, R3, 0x80 ;  /* 0x0000008003038836 */ /* 0x000fc80000000000 */
[----:B0-----:R-:W-:-:S05]  /*0b80*/  @!P0 IMAD.WIDE.U32 R6, R9, 0x8, R6 ;  /* 0x0000000809068825 */ /* 0x001fca00078e0006 */
[----:B------:R3:W-:Y:S02]  /*0b90*/  @!P0 STG.E.64 desc[UR4][R6.64], R14 ;  /* 0x0000000e06008986 */ /* 0x0007e4000c101b04 */
.L_x_10912:
[----:B------:R-:W-:Y:S05]  /*0ba0*/  BSYNC.RECONVERGENT B0 ;  /* 0x0000000000007941 */ /* 0x000fea0003800200 */
.L_x_10905:
        /* <DEDUP_REMOVED lines=8> */
.L_x_10904:
[----:B------:R-:W0:Y:S01]  /*0c30*/  S2R R2, SR_TID.X ;  /* 0x0000000000027919 */ /* 0x000e220000002100 */
[----:B------:R-:W1:Y:S01]  /*0c40*/  LDC.64 R4, c[0x0][0x3a0] ;  /* 0x0000e800ff047b82 */ /* 0x000e620000000a00 */
[----:B------:R-:W2:Y:S01]  /*0c50*/  LDCU.64 UR6, c[0x0][0x388] ;  /* 0x00007100ff0677ac */ /* 0x000ea20008000a00 */
[----:B-1----:R-:W-:-:S04]  /*0c60*/  IMAD.WIDE.U32 R4, R0, 0x8, R4 ;  /* 0x0000000800047825 */ /* 0x002fc800078e0004 */
[----:B0-----:R-:W-:-:S05]  /*0c70*/  IMAD.WIDE.U32 R20, R2, 0x20, R4 ;  /* 0x0000002002147825 */ /* 0x001fca00078e0004 */
[----:B------:R-:W2:Y:S04]  /*0c80*/  LDG.E.ENL2.256 R16, R12, desc[UR4][R20.64] ;  /* 0xfe000004140c797e */ /* 0x000ea80008121910 */
[----:B------:R0:W3:Y:S02]  /*0c90*/  LDG.E.ENL2.256 R8, R4, desc[UR4][R20.64+0x1000] ;  /* 0xfe0080041404797e */ /* 0x0000e40008121908 */
        /* <DEDUP_REMOVED lines=39> */
[----:B0-----:R-:W-:-:S15]  /*0f10*/  STG.E.ENL2.256 desc[UR4][R20.64], R12, R16 ;  /* 0xf800000c1410797f */ /* 0x001fde000f121804 */
        /* <DEDUP_REMOVED lines=40> */
[----:B0-----:R-:W-:Y:S01]  /*11a0*/  STG.E.ENL2.256 desc[UR4][R20.64+0x1000], R4, R8 ;  /* 0xf80080041408797f */ /* 0x001fe2000f121804 */
[----:B------:R-:W-:Y:S05]  /*11b0*/  EXIT ;  /* 0x000000000000794d */ /* 0x000fea0003800000 */
.L_x_10913:
        /* <DEDUP_REMOVED lines=12> */
.L_x_22421:


//--------------------- .text._ZN2at6native29vectorized_elementwise_kernelILi8EZZZNS0_15binary_internal21div_trunc_kernel_cudaERNS_18TensorIteratorBaseEENKUlvE0_clEvENKUlvE_clEvEUldE_St5arrayIPcLm2EEEEviT0_T1_ --------------------------
	.section	.text._ZN2at6native29vectorized_elementwise_kernelILi8EZZZNS0_15binary_internal21div_trunc_kernel_cudaERNS_18TensorIteratorBaseEENKUlvE0_clEvENKUlvE_clEvEUldE_St5arrayIPcLm2EEEEviT0_T1_,"ax",@progbits
	.align	128
        .global         _ZN2at6native29vectorized_elementwise_kernelILi8EZZZNS0_15binary_internal21div_trunc_kernel_cudaERNS_18TensorIteratorBaseEENKUlvE0_clEvENKUlvE_clEvEUldE_St5arrayIPcLm2EEEEviT0_T1_
        .type           _ZN2at6native29vectorized_elementwise_kernelILi8EZZZNS0_15binary_internal21div_trunc_kernel_cudaERNS_18TensorIteratorBaseEENKUlvE0_clEvENKUlvE_clEvEUldE_St5arrayIPcLm2EEEEviT0_T1_,@function
        .size           _ZN2at6native29vectorized_elementwise_kernelILi8EZZZNS0_15binary_internal21div_trunc_kernel_cudaERNS_18TensorIteratorBaseEENKUlvE0_clEvENKUlvE_clEvEUldE_St5arrayIPcLm2EEEEviT0_T1_,(.L_x_22422 - _ZN2at6native29vectorized_elementwise_kernelILi8EZZZNS0_15binary_internal21div_trunc_kernel_cudaERNS_18TensorIteratorBaseEENKUlvE0_clEvENKUlvE_clEvEUldE_St5arrayIPcLm2EEEEviT0_T1_)
        .other          _ZN2at6native29vectorized_elementwise_kernelILi8EZZZNS0_15binary_internal21div_trunc_kernel_cudaERNS_18TensorIteratorBaseEENKUlvE0_clEvENKUlvE_clEvEUldE_St5arrayIPcLm2EEEEviT0_T1_,@"STO_CUDA_ENTRY STV_DEFAULT"
_ZN2at6native29vectorized_elementwise_kernelILi8EZZZNS0_15binary_internal21div_trunc_kernel_cudaERNS_18TensorIteratorBaseEENKUlvE0_clEvENKUlvE_clEvEUldE_St5arrayIPcLm2EEEEviT0_T1_:
.text._ZN2at6native29vectorized_elementwise_kernelILi8EZZZNS0_15binary_internal21div_trunc_kernel_cudaERNS_18TensorIteratorBaseEENKUlvE0_clEvENKUlvE_clEvEUldE_St5arrayIPcLm2EEEEviT0_T1_:
[----:B------:R-:W-:Y:S01]  /*0000*/  LDC R1, c[0x0][0x37c] ;  /* 0x0000df00ff017b82 */ /* 0x000fe20000000800 */
[----:B------:R-:W-:Y:S05]  /*0010*/  EXIT ;  /* 0x000000000000794d */ /* 0x000fea0003800000 */
.L_x_10914:
        /* <DEDUP_REMOVED lines=14> */
.L_x_22422:


//--------------------- .text._ZN2at6native18elementwise_kernelILi128ELi4EZNS0_15gpu_kernel_implINS0_13BinaryFunctorIsssZZZNS0_15binary_internal21div_trunc_kernel_cudaERNS_18TensorIteratorBaseEENKUlvE_clEvENKUlvE3_clEvEUlssE_EEEEvS6_RKT_EUliE_EEviT1_ --------------------------
	.section	.text._ZN2at6native18elementwise_kernelILi128ELi4EZNS0_15gpu_kernel_implINS0_13BinaryFunctorIsssZZZNS0_15binary_internal21div_trunc_kernel_cudaERNS_18TensorIteratorBaseEENKUlvE_clEvENKUlvE3_clEvEUlssE_EEEEvS6_RKT_EUliE_EEviT1_,"ax",@progbits
	.align	128
        .global         _ZN2at6native18elementwise_kernelILi128ELi4EZNS0_15gpu_kernel_implINS0_13BinaryFunctorIsssZZZNS0_15binary_internal21div_trunc_kernel_cudaERNS_18TensorIteratorBaseEENKUlvE_clEvENKUlvE3_clEvEUlssE_EEEEvS6_RKT_EUliE_EEviT1_
        .type           _ZN2at6native18elementwise_kernelILi128ELi4EZNS0_15gpu_kernel_implINS0_13BinaryFunctorIsssZZZNS0_15binary_internal21div_trunc_kernel_cudaERNS_18TensorIteratorBaseEENKUlvE_clEvENKUlvE3_clEvEUlssE_EEEEvS6_RKT_EUliE_EEviT1_,@function
        .size           _ZN2at6native18elementwise_kernelILi128ELi4EZNS0_15gpu_kernel_implINS0_13BinaryFunctorIsssZZZNS0_15binary_internal21div_trunc_kernel_cudaERNS_18TensorIteratorBaseEENKUlvE_clEvENKUlvE3_clEvEUlssE_EEEEvS6_RKT_EUliE_EEviT1_,(.L_x_22423 - _ZN2at6native18elementwise_kernelILi128ELi4EZNS0_15gpu_kernel_implINS0_13BinaryFunctorIsssZZZNS0_15binary_internal21div_trunc_kernel_cudaERNS_18TensorIteratorBaseEENKUlvE_clEvENKUlvE3_clEvEUlssE_EEEEvS6_RKT_EUliE_EEviT1_)
        .other          _ZN2at6native18elementwise_kernelILi128ELi4EZNS0_15gpu_kernel_implINS0_13BinaryFunctorIsssZZZNS0_15binary_internal21div_trunc_kernel_cudaERNS_18TensorIteratorBaseEENKUlvE_clEvENKUlvE3_clEvEUlssE_EEEEvS6_RKT_EUliE_EEviT1_,@"STO_CUDA_ENTRY STV_DEFAULT"
_ZN2at6native18elementwise_kernelILi128ELi4EZNS0_15gpu_kernel_implINS0_13BinaryFunctorIsssZZZNS0_15binary_internal21div_trunc_kernel_cudaERNS_18TensorIteratorBaseEENKUlvE_clEvENKUlvE3_clEvEUlssE_EEEEvS6_RKT_EUliE_EEviT1_:
.text._ZN2at6native18elementwise_kernelILi128ELi4EZNS0_15gpu_kernel_implINS0_13BinaryFunctorIsssZZZNS0_15binary_internal21div_trunc_kernel_cudaERNS_18TensorIteratorBaseEENKUlvE_clEvENKUlvE3_clEvEUlssE_EEEEvS6_RKT_EUliE_EEviT1_:
        /* <DEDUP_REMOVED lines=371> */
.L_x_10917:
        /* <DEDUP_REMOVED lines=14> */
[----:B------:R0:W5:Y:S01]  /*1810*/  LDG.E.S8 R19, desc[UR36][R2.64] ;  /* 0x0000002402137981 */ /* 0x000162000c1e1300 */
[----:B------:R-:W-:Y:S05]  /*1820*/  BRA `(.L_x_10923) ;  /* 0x0000000c00547947 */ /* 0x000fea0003800000 */
.L_x_10921:
[----:B------:R0:W5:Y:S01]  /*1830*/  LDG.E.U8 R19, desc[UR36][R2.64] ;  /* 0x0000002402137981 */ /* 0x000162000c1e1100 */
[----:B------:R-:W-:Y:S05]  /*1840*/  BRA `(.L_x_10923) ;  /* 0x0000000c004c7947 */ /* 0x000fea0003800000 */
.L_x_10920:
[----:B------:R-:W-:-:S09]  /*1850*/  UISETP.NE.AND UP0, UPT, UR4, 0x2, UPT ;  /* 0x000000020400788c */ /* 0x000fd2000bf05270 */
[----:B------:R-:W-:Y:S05]  /*1860*/  BRA.U !UP0, `(.L_x_10924) ;  /* 0x0000000108207547 */ /* 0x000fea000b800000 */
[----:B------:R-:W-:-:S09]  /*1870*/  UISETP.NE.AND UP0, UPT, UR4, 0x3, UPT ;  /* 0x000000030400788c */ /* 0x000fd2000bf05270 */
[----:B------:R-:W-:Y:S05]  /*1880*/  BRA.U !UP0, `(.L_x_10925) ;  /* 0x0000000108107547 */ /* 0x000fea000b800000 */
[----:B------:R-:W-:-:S09]  /*1890*/  UISETP.NE.AND UP0, UPT, UR4, 0x4, UPT ;  /* 0x000000040400788c */ /* 0x000fd2000bf05270 */
[----:B------:R-:W-:Y:S05]  /*18a0*/  BRA.U UP0, `(.L_x_10922) ;  /* 0x0000000900b07547 */ /* 0x000fea000b800000 */
[----:B------:R0:W5:Y:S01]  /*18b0*/  LDG.E.U16 R19, desc[UR36][R2.64] ;  /* 0x0000002402137981 */ /* 0x000162000c1e1500 */
[----:B------:R-:W-:Y:S05]  /*18c0*/  BRA `(.L_x_10923) ;  /* 0x0000000c002c7947 */ /* 0x000fea0003800000 */
.L_x_10925:
[----:B------:R0:W5:Y:S01]  /*18d0*/  LDG.E.U16 R19, desc[UR36][R2.64] ;  /* 0x0000002402137981 */ /* 0x000162000c1e1500 */
[----:B------:R-:W-:Y:S05]  /*18e0*/  BRA `(.L_x_10923) ;  /* 0x0000000c00247947 */ /* 0x000fea0003800000 */
.L_x_10924:
[----:B------:R0:W5:Y:S01]  /*18f0*/  LDG.E.U16 R19, desc[UR36][R2.64] ;  /* 0x0000002402137981 */ /* 0x000162000c1e1500 */
[----:B------:R-:W-:Y:S05]  /*1900*/  BRA `(.L_x_10923) ;  /* 0x0000000c001c7947 */ /* 0x000fea0003800000 */
.L_x_10919:
[----:B------:R-:W-:-:S09]  /*1910*/  UISETP.GT.AND UP0, UPT, UR4, 0x6, UPT ;  /* 0x000000060400788c */ /* 0x000fd2000bf04270 */
[----:B------:R-:W-:Y:S05]  /*1920*/  BRA.U UP0, `(.L_x_10926) ;  /* 0x0000000100307547 */ /* 0x000fea000b800000 */
[----:B------:R-:W-:-:S09]  /*1930*/  UISETP.NE.AND UP0, UPT, UR4, 0x5, UPT ;  /* 0x000000050400788c */ /* 0x000fd2000bf05270 */
[----:B------:R-:W-:Y:S05]  /*1940*/  BRA.U !UP0, `(.L_x_10927) ;  /* 0x0000000108147547 */ /* 0x000fea000b800000 */
[----:B------:R-:W-:-:S09]  /*1950*/  UISETP.NE.AND UP0, UPT, UR4, 0x6, UPT ;  /* 0x000000060400788c */ /* 0x000fd2000bf05270 */
[----:B------:R-:W-:Y:S05]  /*1960*/  BRA.U UP0, `(.L_x_10922) ;  /* 0x0000000900807547 */ /* 0x000fea000b800000 */
[----:B------:R-:W2:Y:S02]  /*1970*/  LDG.E R2, desc[UR36][R2.64] ;  /* 0x0000002402027981 */ /* 0x000ea4000c1e1900 */
[----:B--2---:R3:W4:Y:S01]  /*1980*/  F2I.FTZ.TRUNC.NTZ R19, R2 ;  /* 0x0000000200137305 */ /* 0x004722000021f100 */
[----:B------:R-:W-:Y:S05]  /*1990*/  BRA `(.L_x_10923) ;  /* 0x0000000800f87947 */ /* 0x000fea0003800000 */
.L_x_10927:
[----:B------:R-:W2:Y:S02]  /*19a0*/  LDG.E.U16 R0, desc[UR36][R2.64] ;  /* 0x0000002402007981 */ /* 0x000ea4000c1e1500 */
[----:B--2---:R-:W-:-:S06]  /*19b0*/  HADD2.F32 R0, -RZ, R0.H0_H0 ;  /* 0x20000000ff007230 */ /* 0x004fcc0000004100 */
[----:B------:R-:W0:Y:S02]  /*19c0*/  F2I.FTZ.TRUNC.NTZ R0, R0 ;  /* 0x0000000000007305 */ /* 0x000e24000021f100 */
[----:B0-----:R-:W-:Y:S01]  /*19d0*/  PRMT R19, R0, 0x7610, R19 ;  /* 0x0000761000137816 */ /* 0x001fe20000000013 */
[----:B------:R-:W-:Y:S06]  /*19e0*/  BRA `(.L_x_10923) ;  /* 0x0000000800e47947 */ /* 0x000fec0003800000 */
.L_x_10926:
[----:B------:R-:W-:-:S09]  /*19f0*/  UISETP.NE.AND UP0, UPT, UR4, 0x7, UPT ;  /* 0x000000070400788c */ /* 0x000fd2000bf05270 */
[----:B------:R-:W-:Y:S05]  /*1a00*/  BRA.U !UP0, `(.L_x_10928) ;  /* 0x0000000108307547 */ /* 0x000fea000b800000 */
[----:B------:R-:W-:-:S09]  /*1a10*/  UISETP.NE.AND UP0, UPT, UR4, 0x8, UPT ;  /* 0x000000080400788c */ /* 0x000fd2000bf05270 */
[----:B------:R-:W-:Y:S05]  /*1a20*/  BRA.U !UP0, `(.L_x_10929) ;  /* 0x0000000108147547 */ /* 0x000fea000b800000 */
[----:B------:R-:W-:-:S09]  /*1a30*/  UISETP.NE.AND UP0, UPT, UR4, 0x9, UPT ;  /* 0x000000090400788c */ /* 0x000fd2000bf05270 */
[----:B------:R-:W-:Y:S05]  /*1a40*/  BRA.U UP0, `(.L_x_10922) ;  /* 0x0000000900487547 */ /* 0x000fea000b800000 */
[----:B------:R-:W2:Y:S02]  /*1a50*/  LDG.E R2, desc[UR36][R2.64] ;  /* 0x0000002402027981 */ /* 0x000ea4000c1e1900 */
[----:B--2---:R0:W1:Y:S01]  /*1a60*/  F2I.FTZ.TRUNC.NTZ R19, R2 ;  /* 0x0000000200137305 */ /* 0x004062000021f100 */
[----:B------:R-:W-:Y:S05]  /*1a70*/  BRA `(.L_x_10923) ;  /* 0x0000000800c07947 */ /* 0x000fea0003800000 */
.L_x_10929:
[----:B------:R-:W2:Y:S02]  /*1a80*/  LDG.E.U16 R2, desc[UR36][R2.64] ;  /* 0x0000002402027981 */ /* 0x000ea4000c1e1500 */
[----:B--2---:R-:W-:-:S06]  /*1a90*/  HADD2.F32 R0, -RZ, R2.H0_H0 ;  /* 0x20000002ff007230 */ /* 0x004fcc0000004100 */
[----:B------:R-:W0:Y:S02]  /*1aa0*/  F2I.FTZ.TRUNC.NTZ R0, R0 ;  /* 0x0000000000007305 */ /* 0x000e24000021f100 */
[----:B0-----:R-:W-:Y:S01]  /*1ab0*/  PRMT R19, R0, 0x7610, R19 ;  /* 0x0000761000137816 */ /* 0x001fe20000000013 */
[----:B------:R-:W-:Y:S06]  /*1ac0*/  BRA `(.L_x_10923) ;  /* 0x0000000800ac7947 */ /* 0x000fec0003800000 */
.L_x_10928:
[----:B------:R-:W2:Y:S02]  /*1ad0*/  LDG.E.64 R2, desc[UR36][R2.64] ;  /* 0x0000002402027981 */ /* 0x000ea4000c1e1b00 */
[----:B--2---:R0:W1:Y:S02]  /*1ae0*/  F2I.F64.TRUNC R19, R2 ;  /* 0x0000000200137311 */ /* 0x004064000030d100 */
[----:B01----:R-:W-:Y:S05]  /*1af0*/  BRA `(.L_x_10923) ;  /* 0x0000000800a07947 */ /* 0x003fea0003800000 */
.L_x_10918:
        /* <DEDUP_REMOVED lines=10> */
[----:B------:R-:W-:Y:S01]  /*1ba0*/  SEL R19, RZ, 0x1, !P0 ;  /* 0x00000001ff137807 */ /* 0x000fe20004000000 */
[----:B------:R-:W-:Y:S08]  /*1bb0*/  BRA `(.L_x_10923) ;  /* 0x0000000800707947 */ /* 0x000ff00003800000 */
.L_x_10932:
[----:B------:R-:W2:Y:S02]  /*1bc0*/  LDG.E.64 R2, desc[UR36][R2.64] ;  /* 0x0000002402027981 */ /* 0x000ea4000c1e1b00 */
[----:B--2---:R3:W4:Y:S02]  /*1bd0*/  F2I.F64.TRUNC R19, R2 ;  /* 0x0000000200137311 */ /* 0x004724000030d100 */
[----:B---34-:R-:W-:Y:S05]  /*1be0*/  BRA `(.L_x_10923) ;  /* 0x0000000800647947 */ /* 0x018fea0003800000 */
.L_x_10931:
        /* <DEDUP_REMOVED lines=23> */
[----:B------:R-:W-:-:S06]  /*1d60*/  LOP3.LUT R5, R5, 0x80000000, R0, 0xf8, !PT ;  /* 0x8000000005057812 */ /* 0x000fcc00078ef800 */
[----:B------:R-:W0:Y:S02]  /*1d70*/  F2I.FTZ.TRUNC.NTZ R5, R5 ;  /* 0x0000000500057305 */ /* 0x000e24000021f100 */
[----:B0-----:R-:W-:Y:S01]  /*1d80*/  PRMT R19, R5, 0x7610, R19 ;  /* 0x0000761005137816 */ /* 0x001fe20000000013 */
[----:B------:R-:W-:Y:S06]  /*1d90*/  BRA `(.L_x_10923) ;  /* 0x0000000400f87947 */ /* 0x000fec0003800000 */
.L_x_10934:
        /* <DEDUP_REMOVED lines=10> */
[----:B------:R-:W-:-:S06]  /*1e40*/  LOP3.LUT R0, R0, 0x80000000, R5, 0xf8, !PT ;  /* 0x8000000000007812 */ /* 0x000fcc00078ef805 */
[----:B------:R-:W0:Y:S02]  /*1e50*/  F2I.FTZ.TRUNC.NTZ R0, R0 ;  /* 0x0000000000007305 */ /* 0x000e24000021f100 */
[----:B0-----:R-:W-:Y:S01]  /*1e60*/  PRMT R19, R0, 0x7610, R19 ;  /* 0x0000761000137816 */ /* 0x001fe20000000013 */
[----:B------:R-:W-:Y:S06]  /*1e70*/  BRA `(.L_x_10923) ;  /* 0x0000000400c07947 */ /* 0x000fec0003800000 */
.L_x_10933:
[----:B------:R-:W2:Y:S02]  /*1e80*/  LDG.E.U16 R0, desc[UR36][R2.64] ;  /* 0x0000002402007981 */ /* 0x000ea4000c1e1500 */
[----:B--2---:R-:W-:-:S06]  /*1e90*/  IMAD.U32 R0, R0, 0x10000, RZ ;  /* 0x0001000000007824 */ /* 0x004fcc00078e00ff */
[----:B------:R-:W0:Y:S02]  /*1ea0*/  F2I.FTZ.TRUNC.NTZ R0, R0 ;  /* 0x0000000000007305 */ /* 0x000e24000021f100 */
[----:B0-----:R-:W-:Y:S01]  /*1eb0*/  PRMT R19, R0, 0x7610, R19 ;  /* 0x0000761000137816 */ /* 0x001fe20000000013 */
[----:B------:R-:W-:Y:S06]  /*1ec0*/  BRA `(.L_x_10923) ;  /* 0x0000000400ac7947 */ /* 0x000fec0003800000 */
.L_x_10930:
        /* <DEDUP_REMOVED lines=10> */
.L_x_10937:
        /* <DEDUP_REMOVED lines=21> */
.L_x_10941:
[----:B------:R-:W-:Y:S05]  /*20c0*/  BSYNC.RECONVERGENT B1 ;  /* 0x0000000000017941 */ /* 0x000fea0003800200 */
.L_x_10940:
[----:B------:R-:W-:Y:S01]  /*20d0*/  IMAD.SHL.U32 R0, R0, 0x100000, RZ ;  /* 0x0010000000007824 */ /* 0x000fe200078e00ff */
[----:B------:R-:W-:-:S04]  /*20e0*/  LEA R2, R2, 0x3b800000, 0x17 ;  /* 0x3b80000002027811 */ /* 0x000fc800078eb8ff */
[----:B------:R-:W-:-:S07]  /*20f0*/  LOP3.LUT R0, R2, R0, R7, 0xfe, !PT ;  /* 0x0000000002007212 */ /* 0x000fce00078efe07 */
.L_x_10939:
[----:B------:R-:W-:Y:S05]  /*2100*/  BSYNC.RECONVERGENT B0 ;  /* 0x0000000000007941 */ /* 0x000fea0003800200 */
.L_x_10938:
[----:B------:R-:W0:Y:S02]  /*2110*/  F2I.FTZ.TRUNC.NTZ R0, R0 ;  /* 0x0000000000007305 */ /* 0x000e24000021f100 */
[----:B0-----:R-:W-:Y:S01]  /*2120*/  PRMT R19, R0, 0x7610, R19 ;  /* 0x0000761000137816 */ /* 0x001fe20000000013 */
[----:B------:R-:W-:Y:S06]  /*2130*/  BRA `(.L_x_10923) ;  /* 0x0000000400107947 */ /* 0x000fec0003800000 */
.L_x_10936:
        /* <DEDUP_REMOVED lines=21> */
.L_x_10945:
[----:B------:R-:W-:Y:S05]  /*2290*/  BSYNC.RECONVERGENT B1 ;  /* 0x0000000000017941 */ /* 0x000fea0003800200 */
.L_x_10944:
[----:B------:R-:W-:Y:S02]  /*22a0*/  SHF.L.U32 R0, R0, 0x15, RZ ;  /* 0x0000001500007819 */ /* 0x000fe400000006ff */
[----:B------:R-:W-:-:S04]  /*22b0*/  LEA R2, R2, 0x37800000, 0x17 ;  /* 0x3780000002027811 */ /* 0x000fc800078eb8ff */
[----:B------:R-:W-:-:S07]  /*22c0*/  LOP3.LUT R0, R2, R0, R7, 0xfe, !PT ;  /* 0x0000000002007212 */ /* 0x000fce00078efe07 */
.L_x_10943:
[----:B------:R-:W-:Y:S05]  /*22d0*/  BSYNC.RECONVERGENT B0 ;  /* 0x0000000000007941 */ /* 0x000fea0003800200 */
.L_x_10942:
[----:B------:R-:W0:Y:S02]  /*22e0*/  F2I.FTZ.TRUNC.NTZ R0, R0 ;  /* 0x0000000000007305 */ /* 0x000e24000021f100 */
[----:B0-----:R-:W-:Y:S01]  /*22f0*/  PRMT R19, R0, 0x7610, R19 ;  /* 0x0000761000137816 */ /* 0x001fe20000000013 */
[----:B------:R-:W-:Y:S06]  /*2300*/  BRA `(.L_x_10923) ;  /* 0x00000000009c7947 */ /* 0x000fec0003800000 */
.L_x_10935:
[----:B------:R-:W-:-:S09]  /*2310*/  UISETP.NE.AND UP0, UPT, UR4, 0x1c, UPT ;  /* 0x0000001c0400788c */ /* 0x000fd2000bf05270 */
[----:B------:R-:W-:Y:S05]  /*2320*/  BRA.U !UP0, `(.L_x_10946) ;  /* 0x0000000108907547 */ /* 0x000fea000b800000 */
[----:B------:R-:W-:-:S09]  /*2330*/  UISETP.NE.AND UP0, UPT, UR4, 0x1d, UPT ;  /* 0x0000001d0400788c */ /* 0x000fd2000bf05270 */
[----:B------:R-:W-:Y:S05]  /*2340*/  BRA.U !UP0, `(.L_x_10947) ;  /* 0x0000000108807547 */ /* 0x000fea000b800000 */
[----:B------:R-:W-:-:S09]  /*2350*/  UISETP.NE.AND UP0, UPT, UR4, 0x2c, UPT ;  /* 0x0000002c0400788c */ /* 0x000fd2000bf05270 */
[----:B------:R-:W-:Y:S05]  /*2360*/  BRA.U !UP0, `(.L_x_10948) ;  /* 0x0000000108487547 */ /* 0x000fea000b800000 */
.L_x_10922:
        /* <DEDUP_REMOVED lines=16> */
.L_x_10949:
[----:B------:R-:W-:Y:S01]  /*2470*/  PRMT R19, RZ, 0x7610, R19 ;  /* 0x00007610ff137816 */ /* 0x000fe20000000013 */
[----:B------:R-:W-:Y:S06]  /*2480*/  BRA `(.L_x_10923) ;  /* 0x00000000003c7947 */ /* 0x000fec0003800000 */
.L_x_10948:
        /* <DEDUP_REMOVED lines=8> */
.L_x_10951:
[----:B------:R-:W-:Y:S05]  /*2510*/  BSYNC.RECONVERGENT B0 ;  /* 0x0000000000007941 */ /* 0x000fea0003800200 */
.L_x_10950:
[----:B------:R-:W0:Y:S02]  /*2520*/  F2I.FTZ.TRUNC.NTZ R0, R0 ;  /* 0x0000000000007305 */ /* 0x000e24000021f100 */
[----:B0-----:R-:W-:Y:S01]  /*2530*/  PRMT R19, R0, 0x7610, R19 ;  /* 0x0000761000137816 */ /* 0x001fe20000000013 */
[----:B------:R-:W-:Y:S06]  /*2540*/  BRA `(.L_x_10923) ;  /* 0x00000000000c7947 */ /* 0x000fec0003800000 */
.L_x_10947:
[----:B------:R2:W5:Y:S01]  /*2550*/  LDG.E.U16 R19, desc[UR36][R2.64] ;  /* 0x0000002402137981 */ /* 0x000562000c1e1500 */
[----:B------:R-:W-:Y:S05]  /*2560*/  BRA `(.L_x_10923) ;  /* 0x0000000000047947 */ /* 0x000fea0003800000 */
.L_x_10946:
[----:B------:R1:W5:Y:S02]  /*2570*/  LDG.E.U16 R19, desc[UR36][R2.64] ;  /* 0x0000002402137981 */ /* 0x000364000c1e1500 */
.L_x_10923:
[----:B------:R-:W0:Y:S01]  /*2580*/  LDCU.64 UR6, c[0x0][0x5f8] ;  /* 0x0000bf00ff0677ac */ /* 0x000e220008000a00 */
[----:B------:R-:W-:-:S04]  /*2590*/  UPRMT UR4, UR42, 0x9910, URZ ;  /* 0x000099102a047896 */ /* 0x000fc800080000ff */
[----:B------:R-:W-:Y:S01]  /*25a0*/  UISETP.GT.AND UP0, UPT, UR4, 0x9, UPT ;  /* 0x000000090400788c */ /* 0x000fe2000bf04270 */
[----:B0123--:R-:W-:-:S05]  /*25b0*/  IADD3 R2, P0, PT, R18, UR6, RZ ;  /* 0x0000000612027c10 */ /* 0x00ffca000ff1e0ff */
        /* <DEDUP_REMOVED lines=12> */
.L_x_10955:
[----:B------:R3:W5:Y:S01]  /*2680*/  LDG.E.U8 R0, desc[UR36][R2.64] ;  /* 0x0000002402007981 */ /* 0x000762000c1e1100 */
[----:B------:R-:W-:Y:S05]  /*2690*/  BRA `(.L_x_10957) ;  /* 0x0000000c004c7947 */ /* 0x000fea0003800000 */
.L_x_10954:
        /* <DEDUP_REMOVED lines=8> */
.L_x_10959:
[----:B------:R1:W5:Y:S01]  /*2720*/  LDG.E.U16 R0, desc[UR36][R2.64] ;  /* 0x0000002402007981 */ /* 0x000362000c1e1500 */
[----:B------:R-:W-:Y:S05]  /*2730*/  BRA `(.L_x_10957) ;  /* 0x0000000c00247947 */ /* 0x000fea0003800000 */
.L_x_10958:
[----:B------:R2:W5:Y:S01]  /*2740*/  LDG.E.U16 R0, desc[UR36][R2.64] ;  /* 0x0000002402007981 */ /* 0x000562000c1e1500 */
[----:B------:R-:W-:Y:S05]  /*2750*/  BRA `(.L_x_10957) ;  /* 0x0000000c001c7947 */ /* 0x000fea0003800000 */
.L_x_10953:
[----:B------:R-:W-:-:S09]  /*2760*/  UISETP.GT.AND UP0, UPT, UR4, 0x6, UPT ;  /* 0x000000060400788c */ /* 0x000fd2000bf04270 */
[----:B------:R-:W-:Y:S05]  /*2770*/  BRA.U UP0, `(.L_x_10960) ;  /* 0x0000000100307547 */ /* 0x000fea000b800000 */
[----:B------:R-:W-:-:S09]  /*2780*/  UISETP.NE.AND UP0, UPT, UR4, 0x5, UPT ;  /* 0x000000050400788c */ /* 0x000fd2000bf05270 */
[----:B------:R-:W-:Y:S05]  /*2790*/  BRA.U !UP0, `(.L_x_10961) ;  /* 0x0000000108147547 */ /* 0x000fea000b800000 */
[----:B------:R-:W-:-:S09]  /*27a0*/  UISETP.NE.AND UP0, UPT, UR4, 0x6, UPT ;  /* 0x000000060400788c */ /* 0x000fd2000bf05270 */
[----:B------:R-:W-:Y:S05]  /*27b0*/  BRA.U UP0, `(.L_x_10956) ;  /* 0x0000000900807547 */ /* 0x000fea000b800000 */
[----:B------:R-:W2:Y:S02]  /*27c0*/  LDG.E R2, desc[UR36][R2.64] ;  /* 0x0000002402027981 */ /* 0x000ea4000c1e1900 */
[----:B--2---:R0:W1:Y:S01]  /*27d0*/  F2I.FTZ.TRUNC.NTZ R0, R2 ;  /* 0x0000000200007305 */ /* 0x004062000021f100 */
[----:B------:R-:W-:Y:S05]  /*27e0*/  BRA `(.L_x_10957) ;  /* 0x0000000800f87947 */ /* 0x000fea0003800000 */
.L_x_10961:
[----:B------:R-:W2:Y:S02]  /*27f0*/  LDG.E.U16 R4, desc[UR36][R2.64] ;  /* 0x0000002402047981 */ /* 0x000ea4000c1e1500 */
[----:B--2---:R-:W-:-:S06]  /*2800*/  HADD2.F32 R4, -RZ, R4.H0_H0 ;  /* 0x20000004ff047230 */ /* 0x004fcc0000004100 */
[----:B------:R-:W0:Y:S02]  /*2810*/  F2I.FTZ.TRUNC.NTZ R4, R4 ;  /* 0x0000000400047305 */ /* 0x000e24000021f100 */
[----:B0-----:R-:W-:Y:S01]  /*2820*/  PRMT R0, R4, 0x7610, R0 ;  /* 0x0000761004007816 */ /* 0x001fe20000000000 */
[----:B------:R-:W-:Y:S06]  /*2830*/  BRA `(.L_x_10957) ;  /* 0x0000000800e47947 */ /* 0x000fec0003800000 */
.L_x_10960:
        /* <DEDUP_REMOVED lines=9> */
.L_x_10963:
[----:B------:R-:W2:Y:S02]  /*28d0*/  LDG.E.U16 R2, desc[UR36][R2.64] ;  /* 0x0000002402027981 */ /* 0x000ea4000c1e1500 */
[----:B--2---:R-:W-:-:S06]  /*28e0*/  HADD2.F32 R4, -RZ, R2.H0_H0 ;  /* 0x20000002ff047230 */ /* 0x004fcc0000004100 */
[----:B------:R-:W0:Y:S02]  /*28f0*/  F2I.FTZ.TRUNC.NTZ R4, R4 ;  /* 0x0000000400047305 */ /* 0x000e24000021f100 */
[----:B0-----:R-:W-:Y:S01]  /*2900*/  PRMT R0, R4, 0x7610, R0 ;  /* 0x0000761004007816 */ /* 0x001fe20000000000 */
[----:B------:R-:W-:Y:S06]  /*2910*/  BRA `(.L_x_10957) ;  /* 0x0000000800ac7947 */ /* 0x000fec0003800000 */
.L_x_10962:
[----:B------:R-:W2:Y:S02]  /*2920*/  LDG.E.64 R2, desc[UR36][R2.64] ;  /* 0x0000002402027981 */ /* 0x000ea4000c1e1b00 */
[----:B--2---:R0:W1:Y:S02]  /*2930*/  F2I.F64.TRUNC R0, R2 ;  /* 0x0000000200007311 */ /* 0x004064000030d100 */
[----:B01----:R-:W-:Y:S05]  /*2940*/  BRA `(.L_x_10957) ;  /* 0x0000000800a07947 */ /* 0x003fea0003800000 */
.L_x_10952:
        /* <DEDUP_REMOVED lines=12> */
.L_x_10966:
[----:B------:R-:W2:Y:S02]  /*2a10*/  LDG.E.64 R2, desc[UR36][R2.64] ;  /* 0x0000002402027981 */ /* 0x000ea4000c1e1b00 */
[----:B--2---:R0:W1:Y:S02]  /*2a20*/  F2I.F64.TRUNC R0, R2 ;  /* 0x0000000200007311 */ /* 0x004064000030d100 */
[----:B01----:R-:W-:Y:S05]  /*2a30*/  BRA `(.L_x_10957) ;  /* 0x0000000800647947 */ /* 0x003fea0003800000 */
.L_x_10965:
        /* <DEDUP_REMOVED lines=23> */
[----:B------:R-:W-:-:S06]  /*2bb0*/  LOP3.LUT R5, R5, 0x80000000, R0, 0xf8, !PT ;  /* 0x8000000005057812 */ /* 0x000fcc00078ef800 */
[----:B------:R-:W0:Y:S02]  /*2bc0*/  F2I.FTZ.TRUNC.NTZ R5, R5 ;  /* 0x0000000500057305 */ /* 0x000e24000021f100 */
[----:B0-----:R-:W-:Y:S01]  /*2bd0*/  PRMT R0, R5, 0x7610, R0 ;  /* 0x0000761005007816 */ /* 0x001fe20000000000 */
[----:B------:R-:W-:Y:S06]  /*2be0*/  BRA `(.L_x_10957) ;  /* 0x0000000400f87947 */ /* 0x000fec0003800000 */
.L_x_10968:
        /* <DEDUP_REMOVED lines=14> */
.L_x_10967:
[----:B------:R-:W2:Y:S02]  /*2cd0*/  LDG.E.U16 R4, desc[UR36][R2.64] ;  /* 0x0000002402047981 */ /* 0x000ea4000c1e1500 */
[----:B--2---:R-:W-:-:S06]  /*2ce0*/  IMAD.U32 R4, R4, 0x10000, RZ ;  /* 0x0001000004047824 */ /* 0x004fcc00078e00ff */
[----:B------:R-:W0:Y:S02]  /*2cf0*/  F2I.FTZ.TRUNC.NTZ R4, R4 ;  /* 0x0000000400047305 */ /* 0x000e24000021f100 */
[----:B0-----:R-:W-:Y:S01]  /*2d00*/  PRMT R0, R4, 0x7610, R0 ;  /* 0x0000761004007816 */ /* 0x001fe20000000000 */
[----:B------:R-:W-:Y:S06]  /*2d10*/  BRA `(.L_x_10957) ;  /* 0x0000000400ac7947 */ /* 0x000fec0003800000 */
.L_x_10964:
        /* <DEDUP_REMOVED lines=10> */
.L_x_10971:
        /* <DEDUP_REMOVED lines=21> */
.L_x_10975:
[----:B------:R-:W-:Y:S05]  /*2f10*/  BSYNC.RECONVERGENT B1 ;  /* 0x0000000000017941 */ /* 0x000fea0003800200 */
.L_x_10974:
[----:B------:R-:W-:Y:S02]  /*2f20*/  SHF.L.U32 R0, R0, 0x14, RZ ;  /* 0x0000001400007819 */ /* 0x000fe400000006ff */
[----:B------:R-:W-:-:S04]  /*2f30*/  LEA R2, R2, 0x3b800000, 0x17 ;  /* 0x3b80000002027811 */ /* 0x000fc800078eb8ff */
[----:B------:R-:W-:-:S07]  /*2f40*/  LOP3.LUT R4, R2, R0, R7, 0xfe, !PT ;  /* 0x0000000002047212 */ /* 0x000fce00078efe07 */
.L_x_10973:
[----:B------:R-:W-:Y:S05]  /*2f50*/  BSYNC.RECONVERGENT B0 ;  /* 0x0000000000007941 */ /* 0x000fea0003800200 */
.L_x_10972:
[----:B------:R-:W0:Y:S02]  /*2f60*/  F2I.FTZ.TRUNC.NTZ R4, R4 ;  /* 0x0000000400047305 */ /* 0x000e24000021f100 */
[----:B0-----:R-:W-:Y:S01]  /*2f70*/  PRMT R0, R4, 0x7610, R0 ;  /* 0x0000761004007816 */ /* 0x001fe20000000000 */
[----:B------:R-:W-:Y:S06]  /*2f80*/  BRA `(.L_x_10957) ;  /* 0x0000000400107947 */ /* 0x000fec0003800000 */
.L_x_10970:
        /* <DEDUP_REMOVED lines=21> */
.L_x_10979:
[----:B------:R-:W-:Y:S05]  /*30e0*/  BSYNC.RECONVERGENT B1 ;  /* 0x0000000000017941 */ /* 0x000fea0003800200 */
.L_x_10978:
[----:B------:R-:W-:Y:S01]  /*30f0*/  IMAD.SHL.U32 R0, R0, 0x200000, RZ ;  /* 0x0020000000007824 */ /* 0x000fe200078e00ff */
[----:B------:R-:W-:-:S04]  /*3100*/  LEA R2, R2, 0x37800000, 0x17 ;  /* 0x3780000002027811 */ /* 0x000fc800078eb8ff */
[----:B------:R-:W-:-:S07]  /*3110*/  LOP3.LUT R4, R2, R0, R7, 0xfe, !PT ;  /* 0x0000000002047212 */ /* 0x000fce00078efe07 */
.L_x_10977:
[----:B------:R-:W-:Y:S05]  /*3120*/  BSYNC.RECONVERGENT B0 ;  /* 0x0000000000007941 */ /* 0x000fea0003800200 */
.L_x_10976:
[----:B------:R-:W0:Y:S02]  /*3130*/  F2I.FTZ.TRUNC.NTZ R4, R4 ;  /* 0x0000000400047305 */ /* 0x000e24000021f100 */
[----:B0-----:R-:W-:Y:S01]  /*3140*/  PRMT R0, R4, 0x7610, R0 ;  /* 0x0000761004007816 */ /* 0x001fe20000000000 */
[----:B------:R-:W-:Y:S06]  /*3150*/  BRA `(.L_x_10957) ;  /* 0x00000000009c7947 */ /* 0x000fec0003800000 */
.L_x_10969:
[----:B------:R-:W-:-:S09]  /*3160*/  UISETP.NE.AND UP0, UPT, UR4, 0x1c, UPT ;  /* 0x0000001c0400788c */ /* 0x000fd2000bf05270 */
[----:B------:R-:W-:Y:S05]  /*3170*/  BRA.U !UP0, `(.L_x_10980) ;  /* 0x0000000108907547 */ /* 0x000fea000b800000 */
[----:B------:R-:W-:-:S09]  /*3180*/  UISETP.NE.AND UP0, UPT, UR4, 0x1d, UPT ;  /* 0x0000001d0400788c */ /* 0x000fd2000bf05270 */
[----:B------:R-:W-:Y:S05]  /*3190*/  BRA.U !UP0, `(.L_x_10981) ;  /* 0x0000000108807547 */ /* 0x000fea000b800000 */
[----:B------:R-:W-:-:S09]  /*31a0*/  UISETP.NE.AND UP0, UPT, UR4, 0x2c, UPT ;  /* 0x0000002c0400788c */ /* 0x000fd2000bf05270 */
[----:B------:R-:W-:Y:S05]  /*31b0*/  BRA.U !UP0, `(.L_x_10982) ;  /* 0x0000000108487547 */ /* 0x000fea000b800000 */
.L_x_10956:
        /* <DEDUP_REMOVED lines=15> */
[----:B--2-45:R-:W-:Y:S05]  /*32b0*/  CALL.ABS.NOINC R2 ;  /* 0x0000000002007343 */ /* 0x034fea0003c00000 */
.L_x_10983:
[----:B------:R-:W-:Y:S01]  /*32c0*/  PRMT R0, RZ, 0x7610, R0 ;  /* 0x00007610ff007816 */ /* 0x000fe20000000000 */
[----:B------:R-:W-:Y:S06]  /*32d0*/  BRA `(.L_x_10957) ;  /* 0x00000000003c7947 */ /* 0x000fec0003800000 */
.L_x_10982:
        /* <DEDUP_REMOVED lines=8> */
.L_x_10985:
[----:B------:R-:W-:Y:S05]  /*3360*/  BSYNC.RECONVERGENT B0 ;  /* 0x0000000000007941 */ /* 0x000fea0003800200 */
.L_x_10984:
[----:B------:R-:W0:Y:S02]  /*3370*/  F2I.FTZ.TRUNC.NTZ R4, R4 ;  /* 0x0000000400047305 */ /* 0x000e24000021f100 */
[----:B0-----:R-:W-:Y:S01]  /*3380*/  PRMT R0, R4, 0x7610, R0 ;  /* 0x0000761004007816 */ /* 0x001fe20000000000 */
[----:B------:R-:W-:Y:S06]  /*3390*/  BRA `(.L_x_10957) ;  /* 0x00000000000c7947 */ /* 0x000fec0003800000 */
.L_x_10981:
[----:B------:R0:W5:Y:S01]  /*33a0*/  LDG.E.U16 R0, desc[UR36][R2.64] ;  /* 0x0000002402007981 */ /* 0x000162000c1e1500 */
[----:B------:R-:W-:Y:S05]  /*33b0*/  BRA `(.L_x_10957) ;  /* 0x0000000000047947 */ /* 0x000fea0003800000 */
.L_x_10980:
[----:B------:R0:W5:Y:S02]  /*33c0*/  LDG.E.U16 R0, desc[UR36][R2.64] ;  /* 0x0000002402007981 */ /* 0x000164000c1e1500 */
.L_x_10957:
[----:B-1---5:R-:W-:Y:S01]  /*33d0*/  PRMT R9, R0, 0x9910, RZ ;  /* 0x0000991000097816 */ /* 0x022fe200000000ff */
[----:B------:R-:W1:Y:S01]  /*33e0*/  LDCU.64 UR6, c[0x0][0x5e8] ;  /* 0x0000bd00ff0677ac */ /* 0x000e620008000a00 */
[----:B----4-:R-:W-:Y:S02]  /*33f0*/  PRMT R0, R19, 0x9910, RZ ;  /* 0x0000991013007816 */ /* 0x010fe400000000ff */
[-C--:B------:R-:W-:Y:S01]  /*3400*/  IABS R5, R9.reuse ;  /* 0x0000000900057213 */ /* 0x080fe20000000000 */
[----:B------:R-:W-:Y:S01]  /*3410*/  UPRMT UR4, UR43, 0x9910, URZ ;  /* 0x000099102b047896 */ /* 0x000fe200080000ff */
[----:B------:R-:W-:Y:S02]  /*3420*/  IABS R8, R0 ;  /* 0x0000000000087213 */ /* 0x000fe40000000000 */
[----:B------:R-:W4:Y:S01]  /*3430*/  I2F.RP R4, R5 ;  /* 0x0000000500047306 */ /* 0x000f220000209400 */
[-C--:B------:R-:W-:Y:S01]  /*3440*/  IABS R10, R9.reuse ;  /* 0x00000009000a7213 */ /* 0x080fe20000000000 */
[----:B------:R-:W-:Y:S01]  /*3450*/  UISETP.GT.AND UP0, UPT, UR4, 0x9, UPT ;  /* 0x000000090400788c */ /* 0x000fe2000bf04270 */
[----:B------:R-:W-:-:S04]  /*3460*/  LOP3.LUT R0, R0, R9, RZ, 0x3c, !PT ;  /* 0x0000000900007212 */ /* 0x000fc800078e3cff */
[----:B------:R-:W-:Y:S01]  /*3470*/  ISETP.GE.AND P1, PT, R0, RZ, PT ;  /* 0x000000ff0000720c */ /* 0x000fe20003f26270 */
[----:B----4-:R-:W0:Y:S02]  /*3480*/  MUFU.RCP R4, R4 ;  /* 0x0000000400047308 */ /* 0x010e240000001000 */
[----:B0-23--:R-:W-:-:S06]  /*3490*/  VIADD R2, R4, 0xffffffe ;  /* 0x0ffffffe04027836 */ /* 0x00dfcc0000000000 */
[----:B------:R0:W2:Y:S02]  /*34a0*/  F2I.FTZ.U32.TRUNC.NTZ R3, R2 ;  /* 0x0000000200037305 */ /* 0x0000a4000021f000 */
[----:B0-----:R-:W-:Y:S02]  /*34b0*/  IMAD.MOV.U32 R2, RZ, RZ, RZ ;  /* 0x000000ffff027224 */ /* 0x001fe400078e00ff */
[----:B--2---:R-:W-:-:S04]  /*34c0*/  IMAD.MOV R6, RZ, RZ, -R3 ;  /* 0x000000ffff067224 */ /* 0x004fc800078e0a03 */
[----:B------:R-:W-:Y:S01]  /*34d0*/  IMAD R7, R6, R5, RZ ;  /* 0x0000000506077224 */ /* 0x000fe200078e02ff */
[----:B------:R-:W-:-:S03]  /*34e0*/  MOV R6, R8 ;  /* 0x0000000800067202 */ /* 0x000fc60000000f00 */
[----:B------:R-:W-:-:S04]  /*34f0*/  IMAD.HI.U32 R3, R3, R7, R2 ;  /* 0x0000000703037227 */ /* 0x000fc800078e0002 */
[----:B------:R-:W-:Y:S02]  /*3500*/  IMAD.MOV R2, RZ, RZ, -R10 ;  /* 0x000000ffff027224 */ /* 0x000fe400078e0a0a */
[----:B------:R-:W-:-:S04]  /*3510*/  IMAD.HI.U32 R3, R3, R6, RZ ;  /* 0x0000000603037227 */ /* 0x000fc800078e00ff */
[----:B------:R-:W-:-:S05]  /*3520*/  IMAD R2, R3, R2, R6 ;  /* 0x0000000203027224 */ /* 0x000fca00078e0206 */
[----:B------:R-:W-:-:S13]  /*3530*/  ISETP.GT.U32.AND P2, PT, R5, R2, PT ;  /* 0x000000020500720c */ /* 0x000fda0003f44070 */
[----:B------:R-:W-:Y:S01]  /*3540*/  @!P2 IMAD.IADD R2, R2, 0x1, -R5 ;  /* 0x000000010202a824 */ /* 0x000fe200078e0a05 */
[----:B------:R-:W-:Y:S02]  /*3550*/  @!P2 IADD3 R3, PT, PT, R3, 0x1, RZ ;  /* 0x000000010303a810 */ /* 0x000fe40007ffe0ff */
[----:B------:R-:W-:Y:S02]  /*3560*/  ISETP.NE.AND P2, PT, R9, RZ, PT ;  /* 0x000000ff0900720c */ /* 0x000fe40003f45270 */
[----:B------:R-:W-:-:S13]  /*3570*/  ISETP.GE.U32.AND P0, PT, R2, R5, PT ;  /* 0x000000050200720c */ /* 0x000fda0003f06070 */
[----:B------:R-:W-:Y:S01]  /*3580*/  @P0 VIADD R3, R3, 0x1 ;  /* 0x0000000103030836 */ /* 0x000fe20000000000 */
[----:B-1----:R-:W-:-:S03]  /*3590*/  IADD3 R2, P0, PT, R16, UR6, RZ ;  /* 0x0000000610027c10 */ /* 0x002fc6000ff1e0ff */
[----:B------:R-:W-:Y:S01]  /*35a0*/  IMAD.MOV.U32 R11, RZ, RZ, R3 ;  /* 0x000000ffff0b7224 */ /* 0x000fe200078e0003 */
[----:B------:R-:W-:-:S03]  /*35b0*/  IADD3.X R3, PT, PT, RZ, UR7, RZ, P0, !PT ;  /* 0x00000007ff037c10 */ /* 0x000fc600087fe4ff */
[----:B------:R-:W-:Y:S01]  /*35c0*/  @!P1 IMAD.MOV R11, RZ, RZ, -R11 ;  /* 0x000000ffff0b9224 */ /* 0x000fe200078e0a0b */
[----:B------:R-:W-:Y:S01]  /*35d0*/  @!P2 LOP3.LUT R11, RZ, R9, RZ, 0x33, !PT ;  /* 0x00000009ff0ba212 */ /* 0x000fe200078e33ff */
        /* <DEDUP_REMOVED lines=9> */
[----:B------:R0:W-:Y:S01]  /*3670*/  STG.E.U8 desc[UR36][R2.64], R11 ;  /* 0x0000000b02007986 */ /* 0x0001e2000c101124 */
[----:B------:R-:W-:Y:S05]  /*3680*/  BRA `(.L_x_10991) ;  /* 0x0000000c00587947 */ /* 0x000fea0003800000 */
.L_x_10989:
[----:B------:R1:W-:Y:S01]  /*3690*/  STG.E.U8 desc[UR36][R2.64], R11 ;  /* 0x0000000b02007986 */ /* 0x0003e2000c101124 */
[----:B------:R-:W-:Y:S05]  /*36a0*/  BRA `(.L_x_10991) ;  /* 0x0000000c00507947 */ /* 0x000fea0003800000 */
.L_x_10988:
[----:B------:R-:W-:-:S09]  /*36b0*/  UISETP.NE.AND UP0, UPT, UR4, 0x2, UPT ;  /* 0x000000020400788c */ /* 0x000fd2000bf05270 */
[----:B------:R-:W-:Y:S05]  /*36c0*/  BRA.U !UP0, `(.L_x_10992) ;  /* 0x00000001082c7547 */ /* 0x000fea000b800000 */
[----:B------:R-:W-:-:S09]  /*36d0*/  UISETP.NE.AND UP0, UPT, UR4, 0x3, UPT ;  /* 0x000000030400788c */ /* 0x000fd2000bf05270 */
[----:B------:R-:W-:Y:S05]  /*36e0*/  BRA.U !UP0, `(.L_x_10993) ;  /* 0x0000000108187547 */ /* 0x000fea000b800000 */
[----:B------:R-:W-:-:S09]  /*36f0*/  UISETP.NE.AND UP0, UPT, UR4, 0x4, UPT ;  /* 0x000000040400788c */ /* 0x000fd2000bf05270 */
[----:B------:R-:W-:Y:S05]  /*3700*/  BRA.U UP0, `(.L_x_10990) ;  /* 0x00000009009c7547 */ /* 0x000fea000b800000 */
[----:B------:R-:W-:-:S04]  /*3710*/  PRMT R4, R11, 0x9910, RZ ;  /* 0x000099100b047816 */ /* 0x000fc800000000ff */
[----:B------:R-:W-:-:S05]  /*3720*/  SHF.R.S32.HI R5, RZ, 0x1f, R4 ;  /* 0x0000001fff057819 */ /* 0x000fca0000011404 */
[----:B------:R4:W-:Y:S01]  /*3730*/  STG.E.64 desc[UR36][R2.64], R4 ;  /* 0x0000000402007986 */ /* 0x0009e2000c101b24 */
[----:B------:R-:W-:Y:S05]  /*3740*/  BRA `(.L_x_10991) ;  /* 0x0000000c00287947 */ /* 0x000fea0003800000 */
.L_x_10993:
[----:B------:R-:W-:-:S05]  /*3750*/  PRMT R5, R11, 0x9910, RZ ;  /* 0x000099100b057816 */ /* 0x000fca00000000ff */
[----:B------:R3:W-:Y:S01]  /*3760*/  STG.E desc[UR36][R2.64], R5 ;  /* 0x0000000502007986 */ /* 0x0007e2000c101924 */
[----:B------:R-:W-:Y:S05]  /*3770*/  BRA `(.L_x_10991) ;  /* 0x0000000c001c7947 */ /* 0x000fea0003800000 */
.L_x_10992:
[----:B------:R2:W-:Y:S01]  /*3780*/  STG.E.U16 desc[UR36][R2.64], R11 ;  /* 0x0000000b02007986 */ /* 0x0005e2000c101524 */
[----:B------:R-:W-:Y:S05]  /*3790*/  BRA `(.L_x_10991) ;  /* 0x0000000c00147947 */ /* 0x000fea0003800000 */
.L_x_10987:
[----:B------:R-:W-:-:S09]  /*37a0*/  UISETP.GT.AND UP0, UPT, UR4, 0x6, UPT ;  /* 0x000000060400788c */ /* 0x000fd2000bf04270 */
[----:B------:R-:W-:Y:S05]  /*37b0*/  BRA.U UP0, `(.L_x_10994) ;  /* 0x00000001002c7547 */ /* 0x000fea000b800000 */
[----:B------:R-:W-:-:S09]  /*37c0*/  UISETP.NE.AND UP0, UPT, UR4, 0x5, UPT ;  /* 0x000000050400788c */ /* 0x000fd2000bf05270 */
[----:B------:R-:W-:Y:S05]  /*37d0*/  BRA.U !UP0, `(.L_x_10995) ;  /* 0x0000000108147547 */ /* 0x000fea000b800000 */
[----:B------:R-:W-:-:S09]  /*37e0*/  UISETP.NE.AND UP0, UPT, UR4, 0x6, UPT ;  /* 0x000000060400788c */ /* 0x000fd2000bf05270 */
[----:B------:R-:W-:Y:S05]  /*37f0*/  BRA.U UP0, `(.L_x_10990) ;  /* 0x0000000900607547 */ /* 0x000fea000b800000 */
[----:B------:R-:W0:Y:S02]  /*3800*/  I2F.S16 R5, R11 ;  /* 0x0000000b00057306 */ /* 0x000e240000101400 */
[----:B0-----:R0:W-:Y:S01]  /*3810*/  STG.E desc[UR36][R2.64], R5 ;  /* 0x0000000502007986 */ /* 0x0011e2000c101924 */
[----:B------:R-:W-:Y:S05]  /*3820*/  BRA `(.L_x_10991) ;  /* 0x0000000800f07947 */ /* 0x000fea0003800000 */
.L_x_10995:
[----:B------:R-:W0:Y:S02]  /*3830*/  I2F.S16 R0, R11 ;  /* 0x0000000b00007306 */ /* 0x000e240000101400 */
[----:B0-----:R-:W-:-:S05]  /*3840*/  F2FP.F16.F32.PACK_AB R0, RZ, R0 ;  /* 0x00000000ff00723e */ /* 0x001fca00000000ff */
[----:B------:R0:W-:Y:S01]  /*3850*/  STG.E.U16 desc[UR36][R2.64], R0 ;  /* 0x0000000002007986 */ /* 0x0001e2000c101524 */
[----:B------:R-:W-:Y:S05]  /*3860*/  BRA `(.L_x_10991) ;  /* 0x0000000800e07947 */ /* 0x000fea0003800000 */
.L_x_10994:
[----:B------:R-:W-:-:S09]  /*3870*/  UISETP.NE.AND UP0, UPT, UR4, 0x7, UPT ;  /* 0x000000070400788c */ /* 0x000fd2000bf05270 */
[----:B------:R-:W-:Y:S05]  /*3880*/  BRA.U !UP0, `(.L_x_10996) ;  /* 0x0000000108347547 */ /* 0x000fea000b800000 */
[----:B------:R-:W-:-:S09]  /*3890*/  UISETP.NE.AND UP0, UPT, UR4, 0x8, UPT ;  /* 0x000000080400788c */ /* 0x000fd2000bf05270 */
[----:B------:R-:W-:Y:S05]  /*38a0*/  BRA.U !UP0, `(.L_x_10997) ;  /* 0x0000000108187547 */ /* 0x000fea000b800000 */
[----:B------:R-:W-:-:S09]  /*38b0*/  UISETP.NE.AND UP0, UPT, UR4, 0x9, UPT ;  /* 0x000000090400788c */ /* 0x000fd2000bf05270 */
[----:B------:R-:W-:Y:S05]  /*38c0*/  BRA.U UP0, `(.L_x_10990) ;  /* 0x00000009002c7547 */ /* 0x000fea000b800000 */
[----:B------:R-:W0:Y:S01]  /*38d0*/  I2F.S16 R4, R11 ;  /* 0x0000000b00047306 */ /* 0x000e220000101400 */
[----:B------:R-:W-:-:S05]  /*38e0*/  IMAD.MOV.U32 R5, RZ, RZ, RZ ;  /* 0x000000ffff057224 */ /* 0x000fca00078e00ff */
[----:B0-----:R0:W-:Y:S01]  /*38f0*/  STG.E.64 desc[UR36][R2.64], R4 ;  /* 0x0000000402007986 */ /* 0x0011e2000c101b24 */
[----:B------:R-:W-:Y:S05]  /*3900*/  BRA `(.L_x_10991) ;  /* 0x0000000800b87947 */ /* 0x000fea0003800000 */
.L_x_10997:
[----:B------:R-:W0:Y:S02]  /*3910*/  I2F.S16 R11, R11 ;  /* 0x0000000b000b7306 */ /* 0x000e240000101400 */
[----:B0-----:R-:W-:-:S04]  /*3920*/  F2FP.F16.F32.PACK_AB R5, RZ, R11 ;  /* 0x0000000bff05723e */ /* 0x001fc800000000ff */
[----:B------:R-:W-:-:S05]  /*3930*/  PRMT R5, R5, 0x5410, RZ ;  /* 0x0000541005057816 */ /* 0x000fca00000000ff */
[----:B------:R0:W-:Y:S01]  /*3940*/  STG.E desc[UR36][R2.64], R5 ;  /* 0x0000000502007986 */ /* 0x0001e2000c101924 */
[----:B------:R-:W-:Y:S05]  /*3950*/  BRA `(.L_x_10991) ;  /* 0x0000000800a47947 */ /* 0x000fea0003800000 */
.L_x_10996:
[----:B------:R-:W0:Y:S02]  /*3960*/  I2F.F64.S16 R4, R11 ;  /* 0x0000000b00047312 */ /* 0x000e240000101c00 */
[----:B0-----:R0:W-:Y:S01]  /*3970*/  STG.E.64 desc[UR36][R2.64], R4 ;  /* 0x0000000402007986 */ /* 0x0011e2000c101b24 */
[----:B------:R-:W-:Y:S05]  /*3980*/  BRA `(.L_x_10991) ;  /* 0x0000000800987947 */ /* 0x000fea0003800000 */
.L_x_10986:
        /* <DEDUP_REMOVED lines=8> */
[----:B------:R-:W-:-:S04]  /*3a10*/  PRMT R0, R11, 0x9910, RZ ;  /* 0x000099100b007816 */ /* 0x000fc800000000ff */
[----:B------:R-:W-:-:S04]  /*3a20*/  ISETP.NE.AND P0, PT, R0, RZ, PT ;  /* 0x000000ff0000720c */ /* 0x000fc80003f05270 */
[----:B------:R-:W-:-:S05]  /*3a30*/  SEL R5, RZ, 0x1, !P0 ;  /* 0x00000001ff057807 */ /* 0x000fca0004000000 */
[----:B------:R0:W-:Y:S01]  /*3a40*/  STG.E.U8 desc[UR36][R2.64], R5 ;  /* 0x0000000502007986 */ /* 0x0001e2000c101124 */
[----:B------:R-:W-:Y:S05]  /*3a50*/  BRA `(.L_x_10991) ;  /* 0x0000000800647947 */ /* 0x000fea0003800000 */
.L_x_11000:
[----:B------:R-:W-:Y:S01]  /*3a60*/  CS2R R6, SRZ ;  /* 0x0000000000067805 */ /* 0x000fe2000001ff00 */
[----:B------:R-:W0:Y:S04]  /*3a70*/  I2F.F64.S16 R4, R11 ;  /* 0x0000000b00047312 */ /* 0x000e280000101c00 */
[----:B0-----:R0:W-:Y:S01]  /*3a80*/  STG.E.128 desc[UR36][R2.64], R4 ;  /* 0x0000000402007986 */ /* 0x0011e2000c101d24 */
[----:B------:R-:W-:Y:S05]  /*3a90*/  BRA `(.L_x_10991) ;  /* 0x0000000800547947 */ /* 0x000fea0003800000 */
.L_x_10999:
[----:B------:R-:W-:-:S09]  /*3aa0*/  UISETP.NE.AND UP0, UPT, UR4, 0xf, UPT ;  /* 0x0000000f0400788c */ /* 0x000fd2000bf05270 */
[----:B------:R-:W-:Y:S05]  /*3ab0*/  BRA.U !UP0, `(.L_x_11001) ;  /* 0x0000000108a07547 */ /* 0x000fea000b800000 */
[----:B------:R-:W-:-:S09]  /*3ac0*/  UISETP.NE.AND UP0, UPT, UR4, 0x17, UPT ;  /* 0x000000170400788c */ /* 0x000fd2000bf05270 */
[----:B------:R-:W-:Y:S05]  /*3ad0*/  BRA.U !UP0, `(.L_x_11002) ;  /* 0x00000001084c7547 */ /* 0x000fea000b800000 */
[----:B------:R-:W-:-:S09]  /*3ae0*/  UISETP.NE.AND UP0, UPT, UR4, 0x18, UPT ;  /* 0x000000180400788c */ /* 0x000fd2000bf05270 */
[----:B------:R-:W-:Y:S05]  /*3af0*/  BRA.U UP0, `(.L_x_10990) ;  /* 0x0000000500a07547 */ /* 0x000fea000b800000 */
[----:B------:R-:W0:Y:S01]  /*3b00*/  I2F.S16 R11, R11 ;  /* 0x0000000b000b7306 */ /* 0x000e220000101400 */
[----:B------:R-:W-:Y:S01]  /*3b10*/  BSSY.RECONVERGENT B0, `(.L_x_11003) ;  /* 0x000000c000007945 */ /* 0x000fe20003800200 */
[----:B------:R-:W-:Y:S01]  /*3b20*/  IMAD.MOV.U32 R0, RZ, RZ, 0x7f ;  /* 0x0000007fff007424 */ /* 0x000fe200078e00ff */
[----:B0-----:R-:W-:Y:S02]  /*3b30*/  LOP3.LUT R6, R11, 0x7fffffff, RZ, 0xc0, !PT ;  /* 0x7fffffff0b067812 */ /* 0x001fe400078ec0ff */
        /* <DEDUP_REMOVED lines=9> */
.L_x_11004:
[----:B------:R-:W-:Y:S05]  /*3bd0*/  BSYNC.RECONVERGENT B0 ;  /* 0x0000000000007941 */ /* 0x000fea0003800200 */
.L_x_11003:
[----:B------:R-:W-:-:S05]  /*3be0*/  LOP3.LUT R5, R0, 0x80, R5, 0xf8, !PT ;  /* 0x0000008000057812 */ /* 0x000fca00078ef805 */
[----:B------:R0:W-:Y:S01]  /*3bf0*/  STG.E.U8 desc[UR36][R2.64], R5 ;  /* 0x0000000502007986 */ /* 0x0001e2000c101124 */
[----:B------:R-:W-:Y:S05]  /*3c00*/  BRA `(.L_x_10991) ;  /* 0x0000000400f87947 */ /* 0x000fea0003800000 */
.L_x_11002:
[----:B------:R-:W0:Y:S01]  /*3c10*/  I2F.S16 R11, R11 ;  /* 0x0000000b000b7306 */ /* 0x000e220000101400 */
[----:B------:R-:W-:Y:S01]  /*3c20*/  BSSY.RECONVERGENT B0, `(.L_x_11005) ;  /* 0x000000e000007945 */ /* 0x000fe20003800200 */
[----:B0-----:R-:W-:Y:S02]  /*3c30*/  LOP3.LUT R6, R11, 0x7fffffff, RZ, 0xc0, !PT ;  /* 0x7fffffff0b067812 */ /* 0x001fe400078ec0ff */
        /* <DEDUP_REMOVED lines=12> */
.L_x_11006:
[----:B------:R-:W-:Y:S05]  /*3d00*/  BSYNC.RECONVERGENT B0 ;  /* 0x0000000000007941 */ /* 0x000fea0003800200 */
.L_x_11005:
[----:B------:R-:W-:-:S05]  /*3d10*/  LOP3.LUT R5, R0, 0x80, R5, 0xf8, !PT ;  /* 0x0000008000057812 */ /* 0x000fca00078ef805 */
[----:B------:R0:W-:Y:S01]  /*3d20*/  STG.E.U8 desc[UR36][R2.64], R5 ;  /* 0x0000000502007986 */ /* 0x0001e2000c101124 */
[----:B------:R-:W-:Y:S05]  /*3d30*/  BRA `(.L_x_10991) ;  /* 0x0000000400ac7947 */ /* 0x000fea0003800000 */
.L_x_11001:
[----:B------:R-:W0:Y:S02]  /*3d40*/  I2F.S16 R0, R11 ;  /* 0x0000000b00007306 */ /* 0x000e240000101400 */
[----:B0-----:R-:W-:-:S05]  /*3d50*/  F2FP.BF16.F32.PACK_AB R0, RZ, R0 ;  /* 0x00000000ff00723e */ /* 0x001fca00000010ff */
[----:B------:R0:W-:Y:S01]  /*3d60*/  STG.E.U16 desc[UR36][R2.64], R0 ;  /* 0x0000000002007986 */ /* 0x0001e2000c101524 */
[----:B------:R-:W-:Y:S05]  /*3d70*/  BRA `(.L_x_10991) ;  /* 0x00000004009c7947 */ /* 0x000fea0003800000 */
.L_x_10998:
        /* <DEDUP_REMOVED lines=8> */
[----:B------:R0:W-:Y:S01]  /*3e00*/  STG.E.U16 desc[UR36][R2.64], R11 ;  /* 0x0000000b02007986 */ /* 0x0001e2000c101524 */
[----:B------:R-:W-:Y:S05]  /*3e10*/  BRA `(.L_x_10991) ;  /* 0x0000000400747947 */ /* 0x000fea0003800000 */
.L_x_11009:
[----:B------:R-:W0:Y:S01]  /*3e20*/  I2F.S16 R5, R11 ;  /* 0x0000000b00057306 */ /* 0x000e220000101400 */
[----:B------:R-:W-:Y:S01]  /*3e30*/  BSSY.RECONVERGENT B0, `(.L_x_11010) ;  /* 0x0000014000007945 */ /* 0x000fe20003800200 */
[----:B------:R-:W-:Y:S01]  /*3e40*/  HFMA2 R0, -RZ, RZ, 0, 7.62939453125e-06 ;  /* 0x00000080ff007431 */ /* 0x000fe200000001ff */
        /* <DEDUP_REMOVED lines=10> */
.L_x_11012:
[----:B------:R-:W-:-:S04]  /*3ef0*/  SHF.R.U32.HI R0, RZ, 0x14, R5 ;  /* 0x00000014ff007819 */ /* 0x000fc80000011605 */
[----:B------:R-:W-:-:S04]  /*3f00*/  LOP3.LUT R0, R0, 0x1, RZ, 0xc0, !PT ;  /* 0x0000000100007812 */ /* 0x000fc800078ec0ff */
[----:B------:R-:W-:-:S04]  /*3f10*/  IADD3 R0, PT, PT, R5, 0x487ffff, R0 ;  /* 0x0487ffff05007810 */ /* 0x000fc80007ffe000 */
[----:B------:R-:W-:-:S04]  /*3f20*/  SHF.R.U32.HI R0, RZ, 0x14, R0 ;  /* 0x00000014ff007819 */ /* 0x000fc80000011600 */
[----:B------:R-:W-:-:S07]  /*3f30*/  LOP3.LUT R4, R0, 0xff, RZ, 0xc0, !PT ;  /* 0x000000ff00047812 */ /* 0x000fce00078ec0ff */
.L_x_11013:
[----:B------:R-:W-:-:S04]  /*3f40*/  SHF.R.U32.HI R5, RZ, 0x18, R5 ;  /* 0x00000018ff057819 */ /* 0x000fc80000011605 */
[----:B------:R-:W-:-:S04]  /*3f50*/  LOP3.LUT R4, R4, 0x80, R5, 0xf8, !PT ;  /* 0x0000008004047812 */ /* 0x000fc800078ef805 */
[----:B------:R-:W-:-:S07]  /*3f60*/  PRMT R0, R4, 0x7610, R0 ;  /* 0x0000761004007816 */ /* 0x000fce0000000000 */
.L_x_11011:
[----:B------:R-:W-:Y:S05]  /*3f70*/  BSYNC.RECONVERGENT B0 ;  /* 0x0000000000007941 */ /* 0x000fea0003800200 */
.L_x_11010:
[----:B------:R0:W-:Y:S01]  /*3f80*/  STG.E.U8 desc[UR36][R2.64], R0 ;  /* 0x0000000002007986 */ /* 0x0001e2000c101124 */
[----:B------:R-:W-:Y:S05]  /*3f90*/  BRA `(.L_x_10991) ;  /* 0x0000000400147947 */ /* 0x000fea0003800000 */
.L_x_11008:
[----:B------:R-:W0:Y:S01]  /*3fa0*/  I2F.S16 R5, R11 ;  /* 0x0000000b00057306 */ /* 0x000e220000101400 */
[----:B------:R-:W-:Y:S01]  /*3fb0*/  BSSY.RECONVERGENT B0, `(.L_x_11014) ;  /* 0x0000014000007945 */ /* 0x000fe20003800200 */
[----:B------:R-:W-:Y:S01]  /*3fc0*/  IMAD.MOV.U32 R0, RZ, RZ, 0x80 ;  /* 0x00000080ff007424 */ /* 0x000fe200078e00ff */
        /* <DEDUP_REMOVED lines=10> */
.L_x_11016:
[----:B------:R-:W-:-:S04]  /*4070*/  SHF.R.U32.HI R0, RZ, 0x15, R5 ;  /* 0x00000015ff007819 */ /* 0x000fc80000011605 */
[----:B------:R-:W-:-:S04]  /*4080*/  LOP3.LUT R0, R0, 0x1, RZ, 0xc0, !PT ;  /* 0x0000000100007812 */ /* 0x000fc800078ec0ff */
[----:B------:R-:W-:-:S04]  /*4090*/  IADD3 R0, PT, PT, R5, 0x88fffff, R0 ;  /* 0x088fffff05007810 */ /* 0x000fc80007ffe000 */
[----:B------:R-:W-:-:S04]  /*40a0*/  SHF.R.U32.HI R0, RZ, 0x15, R0 ;  /* 0x00000015ff007819 */ /* 0x000fc80000011600 */
[----:B------:R-:W-:-:S07]  /*40b0*/  LOP3.LUT R4, R0, 0xff, RZ, 0xc0, !PT ;  /* 0x000000ff00047812 */ /* 0x000fce00078ec0ff */
.L_x_11017:
[----:B------:R-:W-:-:S04]  /*40c0*/  SHF.R.U32.HI R5, RZ, 0x18, R5 ;  /* 0x00000018ff057819 */ /* 0x000fc80000011605 */
[----:B------:R-:W-:-:S04]  /*40d0*/  LOP3.LUT R4, R4, 0x80, R5, 0xf8, !PT ;  /* 0x0000008004047812 */ /* 0x000fc800078ef805 */
[----:B------:R-:W-:-:S07]  /*40e0*/  PRMT R0, R4, 0x7610, R0 ;  /* 0x0000761004007816 */ /* 0x000fce0000000000 */
.L_x_11015:
[----:B------:R-:W-:Y:S05]  /*40f0*/  BSYNC.RECONVERGENT B0 ;  /* 0x0000000000007941 */ /* 0x000fea0003800200 */
.L_x_11014:
[----:B------:R0:W-:Y:S01]  /*4100*/  STG.E.U8 desc[UR36][R2.64], R0 ;  /* 0x0000000002007986 */ /* 0x0001e2000c101124 */
[----:B------:R-:W-:Y:S05]  /*4110*/  BRA `(.L_x_10991) ;  /* 0x0000000000b47947 */ /* 0x000fea0003800000 */
.L_x_11007:
[----:B------:R-:W-:-:S09]  /*4120*/  UISETP.NE.AND UP0, UPT, UR4, 0x1c, UPT ;  /* 0x0000001c0400788c */ /* 0x000fd2000bf05270 */
[----:B------:R-:W-:Y:S05]  /*4130*/  BRA.U !UP0, `(.L_x_11018) ;  /* 0x0000000108a47547 */ /* 0x000fea000b800000 */
[----:B------:R-:W-:-:S09]  /*4140*/  UISETP.NE.AND UP0, UPT, UR4, 0x1d, UPT ;  /* 0x0000001d0400788c */ /* 0x000fd2000bf05270 */
[----:B------:R-:W-:Y:S05]  /*4150*/  BRA.U !UP0, `(.L_x_11019) ;  /* 0x00000001088c7547 */ /* 0x000fea000b800000 */
[----:B------:R-:W-:-:S09]  /*4160*/  UISETP.NE.AND UP0, UPT, UR4, 0x2c, UPT ;  /* 0x0000002c0400788c */ /* 0x000fd2000bf05270 */
[----:B------:R-:W-:Y:S05]  /*4170*/  BRA.U !UP0, `(.L_x_11020) ;  /* 0x0000000108447547 */ /* 0x000fea000b800000 */
.L_x_10990:
        /* <DEDUP_REMOVED lines=16> */
.L_x_11021:
[----:B------:R-:W-:Y:S05]  /*4280*/  BRA `(.L_x_10991) ;  /* 0x0000000000587947 */ /* 0x000fea0003800000 */
.L_x_11020:
[----:B------:R-:W0:Y:S02]  /*4290*/  I2F.S16 R6, R11 ;  /* 0x0000000b00067306 */ /* 0x000e240000101400 */
[----:B0-----:R-:W-:-:S04]  /*42a0*/  SHF.R.U32.HI R4, RZ, 0x17, R6 ;  /* 0x00000017ff047819 */ /* 0x001fc80000011606 */
        /* <DEDUP_REMOVED lines=14> */
.L_x_11019:
[----:B------:R-:W-:-:S04]  /*4390*/  PRMT R4, R11, 0x9910, RZ ;  /* 0x000099100b047816 */ /* 0x000fc800000000ff */
[----:B------:R-:W-:-:S05]  /*43a0*/  SHF.R.S32.HI R5, RZ, 0x1f, R4 ;  /* 0x0000001fff057819 */ /* 0x000fca0000011404 */
[----:B------:R0:W-:Y:S01]  /*43b0*/  STG.E.64 desc[UR36][R2.64], R4 ;  /* 0x0000000402007986 */ /* 0x0001e2000c101b24 */
[----:B------:R-:W-:Y:S05]  /*43c0*/  BRA `(.L_x_10991) ;  /* 0x0000000000087947 */ /* 0x000fea0003800000 */
.L_x_11018:
[----:B------:R-:W-:-:S05]  /*43d0*/  PRMT R5, R11, 0x9910, RZ ;  /* 0x000099100b057816 */ /* 0x000fca00000000ff */
[----:B------:R0:W-:Y:S02]  /*43e0*/  STG.E desc[UR36][R2.64], R5 ;  /* 0x0000000502007986 */ /* 0x0001e4000c101924 */
.L_x_10991:
[----:B------:R-:W-:-:S07]  /*43f0*/  VIADD R17, R17, 0x80 ;  /* 0x0000008011117836 */ /* 0x000fce0000000000 */
.L_x_10916:
[----:B------:R-:W-:Y:S05]  /*4400*/  BSYNC.RECONVERGENT B6 ;  /* 0x0000000000067941 */ /* 0x000fea0003800200 */
.L_x_10915:
[----:B------:R-:W5:Y:S01]  /*4410*/  LDCU UR4, c[0x0][0x380] ;  /* 0x00007000ff0477ac */ /* 0x000f620008000800 */
[----:B------:R-:W-:Y:S01]  /*4420*/  BSSY.RECONVERGENT B6, `(.L_x_11022) ;  /* 0x0000431000067945 */ /* 0x000fe20003800200 */
[----:B-----5:R-:W-:-:S13]  /*4430*/  ISETP.GE.AND P0, PT, R17, UR4, PT ;  /* 0x0000000411007c0c */ /* 0x020fda000bf06270 */
[----:B------:R-:W-:Y:S05]  /*4440*/  @P0 BRA `(.L_x_11023) ;  /* 0x0000004000b80947 */ /* 0x000fea0003800000 */
[----:B------:R-:W5:Y:S01]  /*4450*/  LDCU UR4, c[0x0][0x388] ;  /* 0x00007100ff0477ac */ /* 0x000f620008000800 */
[----:B------:R-:W-:Y:S02]  /*4460*/  HFMA2 R18, -RZ, RZ, 0, 0 ;  /* 0x00000000ff127431 */ /* 0x000fe400000001ff */
[----:B0-----:R-:W-:Y:S02]  /*4470*/  IMAD.MOV.U32 R0, RZ, RZ, RZ ;  /* 0x000000ffff007224 */ /* 0x001fe400078e00ff */
        /* <DEDUP_REMOVED lines=10> */
[----:B------:R-:W-:-:S04]  /*4520*/  SHF.R.U32.HI R3, RZ, UR5, R2 ;  /* 0x00000005ff037c19 */ /* 0x000fc80008011602 */
[----:B------:R-:W-:-:S05]  /*4530*/  IADD3 R18, PT, PT, -R3, RZ, RZ ;  /* 0x000000ff03127210 */ /* 0x000fca0007ffe1ff */
        /* <DEDUP_REMOVED lines=339> */
.L_x_11024:
        /* <DEDUP_REMOVED lines=16> */
.L_x_11028:
[----:B------:R0:W5:Y:S01]  /*5b70*/  LDG.E.U8 R19, desc[UR36][R2.64] ;  /* 0x0000002402137981 */ /* 0x000162000c1e1100 */
[----:B------:R-:W-:Y:S05]  /*5b80*/  BRA `(.L_x_11030) ;  /* 0x0000000c004c7947 */ /* 0x000fea0003800000 */
.L_x_11027:
        /* <DEDUP_REMOVED lines=8> */
.L_x_11032:
[----:B------:R4:W5:Y:S01]  /*5c10*/  LDG.E.U16 R19, desc[UR36][R2.64] ;  /* 0x0000002402137981 */ /* 0x000962000c1e1500 */
[----:B------:R-:W-:Y:S05]  /*5c20*/  BRA `(.L_x_11030) ;  /* 0x0000000c00247947 */ /* 0x000fea0003800000 */
.L_x_11031:
[----:B------:R3:W5:Y:S01]  /*5c30*/  LDG.E.U16 R19, desc[UR36][R2.64] ;  /* 0x0000002402137981 */ /* 0x000762000c1e1500 */
[----:B------:R-:W-:Y:S05]  /*5c40*/  BRA `(.L_x_11030) ;  /* 0x0000000c001c7947 */ /* 0x000fea0003800000 */
.L_x_11026:
        /* <DEDUP_REMOVED lines=9> */
.L_x_11034:
[----:B------:R-:W2:Y:S02]  /*5ce0*/  LDG.E.U16 R0, desc[UR36][R2.64] ;  /* 0x0000002402007981 */ /* 0x000ea4000c1e1500 */
[----:B--2---:R-:W-:-:S06]  /*5cf0*/  HADD2.F32 R0, -RZ, R0.H0_H0 ;  /* 0x20000000ff007230 */ /* 0x004fcc0000004100 */
[----:B------:R-:W0:Y:S02]  /*5d00*/  F2I.FTZ.TRUNC.NTZ R0, R0 ;  /* 0x0000000000007305 */ /* 0x000e24000021f100 */
[----:B0-----:R-:W-:Y:S01]  /*5d10*/  PRMT R19, R0, 0x7610, R19 ;  /* 0x0000761000137816 */ /* 0x001fe20000000013 */
[----:B------:R-:W-:Y:S06]  /*5d20*/  BRA `(.L_x_11030) ;  /* 0x0000000800e47947 */ /* 0x000fec0003800000 */
.L_x_11033:
        /* <DEDUP_REMOVED lines=9> */
.L_x_11036:
[----:B------:R-:W2:Y:S02]  /*5dc0*/  LDG.E.U16 R2, desc[UR36][R2.64] ;  /* 0x0000002402027981 */ /* 0x000ea4000c1e1500 */
[----:B--2---:R-:W-:-:S06]  /*5dd0*/  HADD2.F32 R0, -RZ, R2.H0_H0 ;  /* 0x20000002ff007230 */ /* 0x004fcc0000004100 */
[----:B------:R-:W0:Y:S02]  /*5de0*/  F2I.FTZ.TRUNC.NTZ R0, R0 ;  /* 0x0000000000007305 */ /* 0x000e24000021f100 */
[----:B0-----:R-:W-:Y:S01]  /*5df0*/  PRMT R19, R0, 0x7610, R19 ;  /* 0x0000761000137816 */ /* 0x001fe20000000013 */
[----:B------:R-:W-:Y:S06]  /*5e00*/  BRA `(.L_x_11030) ;  /* 0x0000000800ac7947 */ /* 0x000fec0003800000 */
.L_x_11035:
[----:B------:R-:W2:Y:S02]  /*5e10*/  LDG.E.64 R2, desc[UR36][R2.64] ;  /* 0x0000002402027981 */ /* 0x000ea4000c1e1b00 */
[----:B--2---:R0:W1:Y:S02]  /*5e20*/  F2I.F64.TRUNC R19, R2 ;  /* 0x0000000200137311 */ /* 0x004064000030d100 */
[----:B01----:R-:W-:Y:S05]  /*5e30*/  BRA `(.L_x_11030) ;  /* 0x0000000800a07947 */ /* 0x003fea0003800000 */
.L_x_11025:
        /* <DEDUP_REMOVED lines=12> */
.L_x_11039:
[----:B------:R-:W2:Y:S02]  /*5f00*/  LDG.E.64 R2, desc[UR36][R2.64] ;  /* 0x0000002402027981 */ /* 0x000ea4000c1e1b00 */
[----:B--2---:R3:W4:Y:S02]  /*5f10*/  F2I.F64.TRUNC R19, R2 ;  /* 0x0000000200137311 */ /* 0x004724000030d100 */
[----:B---34-:R-:W-:Y:S05]  /*5f20*/  BRA `(.L_x_11030) ;  /* 0x0000000800647947 */ /* 0x018fea0003800000 */
.L_x_11038:
        /* <DEDUP_REMOVED lines=27> */
.L_x_11041:
        /* <DEDUP_REMOVED lines=10> */
[----:B------:R-:W-:-:S06]  /*6180*/  LOP3.LUT R0, R0, 0x80000000, R5, 0xf8, !PT ;  /* 0x8000000000007812 */ /* 0x000fcc00078ef805 */
[----:B------:R-:W0:Y:S02]  /*6190*/  F2I.FTZ.TRUNC.NTZ R0, R0 ;  /* 0x0000000000007305 */ /* 0x000e24000021f100 */
[----:B0-----:R-:W-:Y:S01]  /*61a0*/  PRMT R19, R0, 0x7610, R19 ;  /* 0x0000761000137816 */ /* 0x001fe20000000013 */
[----:B------:R-:W-:Y:S06]  /*61b0*/  BRA `(.L_x_11030) ;  /* 0x0000000400c07947 */ /* 0x000fec0003800000 */
.L_x_11040:
[----:B------:R-:W2:Y:S02]  /*61c0*/  LDG.E.U16 R0, desc[UR36][R2.64] ;  /* 0x0000002402007981 */ /* 0x000ea4000c1e1500 */
[----:B--2---:R-:W-:-:S06]  /*61d0*/  IMAD.U32 R0, R0, 0x10000, RZ ;  /* 0x0001000000007824 */ /* 0x004fcc00078e00ff */
[----:B------:R-:W0:Y:S02]  /*61e0*/  F2I.FTZ.TRUNC.NTZ R0, R0 ;  /* 0x0000000000007305 */ /* 0x000e24000021f100 */
[----:B0-----:R-:W-:Y:S01]  /*61f0*/  PRMT R19, R0, 0x7610, R19 ;  /* 0x0000761000137816 */ /* 0x001fe20000000013 */
[----:B------:R-:W-:Y:S06]  /*6200*/  BRA `(.L_x_11030) ;  /* 0x0000000400ac7947 */ /* 0x000fec0003800000 */
.L_x_11037:
        /* <DEDUP_REMOVED lines=10> */
.L_x_11044:
        /* <DEDUP_REMOVED lines=21> */
.L_x_11048:
[----:B------:R-:W-:Y:S05]  /*6400*/  BSYNC.RECONVERGENT B1 ;  /* 0x0000000000017941 */ /* 0x000fea0003800200 */
.L_x_11047:
[----:B------:R-:W-:Y:S02]  /*6410*/  SHF.L.U32 R0, R0, 0x14, RZ ;  /* 0x0000001400007819 */ /* 0x000fe400000006ff */
[----:B------:R-:W-:-:S04]  /*6420*/  LEA R2, R2, 0x3b800000, 0x17 ;  /* 0x3b80000002027811 */ /* 0x000fc800078eb8ff */
[----:B------:R-:W-:-:S07]  /*6430*/  LOP3.LUT R0, R2, R0, R7, 0xfe, !PT ;  /* 0x0000000002007212 */ /* 0x000fce00078efe07 */
.L_x_11046:
[----:B------:R-:W-:Y:S05]  /*6440*/  BSYNC.RECONVERGENT B0 ;  /* 0x0000000000007941 */ /* 0x000fea0003800200 */
.L_x_11045:
[----:B------:R-:W0:Y:S02]  /*6450*/  F2I.FTZ.TRUNC.NTZ R0, R0 ;  /* 0x0000000000007305 */ /* 0x000e24000021f100 */
[----:B0-----:R-:W-:Y:S01]  /*6460*/  PRMT R19, R0, 0x7610, R19 ;  /* 0x0000761000137816 */ /* 0x001fe20000000013 */
[----:B------:R-:W-:Y:S06]  /*6470*/  BRA `(.L_x_11030) ;  /* 0x0000000400107947 */ /* 0x000fec0003800000 */
.L_x_11043:
        /* <DEDUP_REMOVED lines=21> */
.L_x_11052:
[----:B------:R-:W-:Y:S05]  /*65d0*/  BSYNC.RECONVERGENT B1 ;  /* 0x0000000000017941 */ /* 0x000fea0003800200 */
.L_x_11051:
[----:B------:R-:W-:Y:S01]  /*65e0*/  IMAD.SHL.U32 R0, R0, 0x200000, RZ ;  /* 0x0020000000007824 */ /* 0x000fe200078e00ff */
[----:B------:R-:W-:-:S04]  /*65f0*/  LEA R2, R2, 0x37800000, 0x17 ;  /* 0x3780000002027811 */ /* 0x000fc800078eb8ff */
[----:B------:R-:W-:-:S07]  /*6600*/  LOP3.LUT R0, R2, R0, R7, 0xfe, !PT ;  /* 0x0000000002007212 */ /* 0x000fce00078efe07 */
.L_x_11050:
[----:B------:R-:W-:Y:S05]  /*6610*/  BSYNC.RECONVERGENT B0 ;  /* 0x0000000000007941 */ /* 0x000fea0003800200 */
.L_x_11049:
[----:B------:R-:W0:Y:S02]  /*6620*/  F2I.FTZ.TRUNC.NTZ R0, R0 ;  /* 0x0000000000007305 */ /* 0x000e24000021f100 */
[----:B0-----:R-:W-:Y:S01]  /*6630*/  PRMT R19, R0, 0x7610, R19 ;  /* 0x0000761000137816 */ /* 0x001fe20000000013 */
[----:B------:R-:W-:Y:S06]  /*6640*/  BRA `(.L_x_11030) ;  /* 0x00000000009c7947 */ /* 0x000fec0003800000 */
.L_x_11042:
        /* <DEDUP_REMOVED lines=14> */
.L_x_11056:
[----:B------:R-:W-:Y:S05]  /*6730*/  BSYNC.RECONVERGENT B0 ;  /* 0x0000000000007941 */ /* 0x000fea0003800200 */
.L_x_11055:
[----:B------:R-:W0:Y:S02]  /*6740*/  F2I.FTZ.TRUNC.NTZ R0, R0 ;  /* 0x0000000000007305 */ /* 0x000e24000021f100 */
[----:B0-----:R-:W-:Y:S01]  /*6750*/  PRMT R19, R0, 0x7610, R19 ;  /* 0x0000761000137816 */ /* 0x001fe20000000013 */
[----:B------:R-:W-:Y:S06]  /*6760*/  BRA `(.L_x_11030) ;  /* 0x0000000000547947 */ /* 0x000fec0003800000 */
.L_x_11029:
        /* <DEDUP_REMOVED lines=16> */
.L_x_11057:
[----:B------:R-:W-:Y:S01]  /*6870*/  PRMT R19, RZ, 0x7610, R19 ;  /* 0x00007610ff137816 */ /* 0x000fe20000000013 */
[----:B------:R-:W-:Y:S06]  /*6880*/  BRA `(.L_x_11030) ;  /* 0x00000000000c7947 */ /* 0x000fec0003800000 */
.L_x_11054:
[----:B------:R1:W5:Y:S01]  /*6890*/  LDG.E.U16 R19, desc[UR36][R2.64] ;  /* 0x0000002402137981 */ /* 0x000362000c1e1500 */
[----:B------:R-:W-:Y:S05]  /*68a0*/  BRA `(.L_x_11030) ;  /* 0x0000000000047947 */ /* 0x000fea0003800000 */
.L_x_11053:
[----:B------:R2:W5:Y:S02]  /*68b0*/  LDG.E.U16 R19, desc[UR36][R2.64] ;  /* 0x0000002402137981 */ /* 0x000564000c1e1500 */
.L_x_11030:
[----:B------:R-:W0:Y:S01]  /*68c0*/  LDCU.64 UR6, c[0x0][0x5f8] ;  /* 0x0000bf00ff0677ac */ /* 0x000e220008000a00 */
[----:B------:R-:W-:-:S04]  /*68d0*/  UPRMT UR4, UR42, 0x9910, URZ ;  /* 0x000099102a047896 */ /* 0x000fc800080000ff */
[----:B------:R-:W-:Y:S01]  /*68e0*/  UISETP.GT.AND UP0, UPT, UR4, 0x9, UPT ;  /* 0x000000090400788c */ /* 0x000fe2000bf04270 */
[----:B01234-:R-:W-:-:S05]  /*68f0*/  IADD3 R2, P0, PT, R18, UR6, RZ ;  /* 0x0000000612027c10 */ /* 0x01ffca000ff1e0ff */
        /* <DEDUP_REMOVED lines=12> */
.L_x_11061:
[----:B------:R3:W5:Y:S01]  /*69c0*/  LDG.E.U8 R0, desc[UR36][R2.64] ;  /* 0x0000002402007981 */ /* 0x000762000c1e1100 */
[----:B------:R-:W-:Y:S05]  /*69d0*/  BRA `(.L_x_11063) ;  /* 0x0000000c004c7947 */ /* 0x000fea0003800000 */
.L_x_11060:
        /* <DEDUP_REMOVED lines=8> */
.L_x_11065:
[----:B------:R2:W5:Y:S01]  /*6a60*/  LDG.E.U16 R0, desc[UR36][R2.64] ;  /* 0x0000002402007981 */ /* 0x000562000c1e1500 */
[----:B------:R-:W-:Y:S05]  /*6a70*/  BRA `(.L_x_11063) ;  /* 0x0000000c00247947 */ /* 0x000fea0003800000 */
.L_x_11064:
[----:B------:R0:W5:Y:S01]  /*6a80*/  LDG.E.U16 R0, desc[UR36][R2.64] ;  /* 0x0000002402007981 */ /* 0x000162000c1e1500 */
[----:B------:R-:W-:Y:S05]  /*6a90*/  BRA `(.L_x_11063) ;  /* 0x0000000c001c7947 */ /* 0x000fea0003800000 */
.L_x_11059:
        /* <DEDUP_REMOVED lines=9> */
.L_x_11067:
[----:B------:R-:W2:Y:S02]  /*6b30*/  LDG.E.U16 R4, desc[UR36][R2.64] ;  /* 0x0000002402047981 */ /* 0x000ea4000c1e1500 */
[----:B--2---:R-:W-:-:S06]  /*6b40*/  HADD2.F32 R4, -RZ, R4.H0_H0 ;  /* 0x20000004ff047230 */ /* 0x004fcc0000004100 */
[----:B------:R-:W0:Y:S02]  /*6b50*/  F2I.FTZ.TRUNC.NTZ R4, R4 ;  /* 0x0000000400047305 */ /* 0x000e24000021f100 */
[----:B0-----:R-:W-:Y:S01]  /*6b60*/  PRMT R0, R4, 0x7610, R0 ;  /* 0x0000761004007816 */ /* 0x001fe20000000000 */
[----:B------:R-:W-:Y:S06]  /*6b70*/  BRA `(.L_x_11063) ;  /* 0x0000000800e47947 */ /* 0x000fec0003800000 */
.L_x_11066:
        /* <DEDUP_REMOVED lines=9> */
.L_x_11069:
[----:B------:R-:W2:Y:S02]  /*6c10*/  LDG.E.U16 R2, desc[UR36][R2.64] ;  /* 0x0000002402027981 */ /* 0x000ea4000c1e1500 */
[----:B--2---:R-:W-:-:S06]  /*6c20*/  HADD2.F32 R4, -RZ, R2.H0_H0 ;  /* 0x20000002ff047230 */ /* 0x004fcc0000004100 */
[----:B------:R-:W0:Y:S02]  /*6c30*/  F2I.FTZ.TRUNC.NTZ R4, R4 ;  /* 0x0000000400047305 */ /* 0x000e24000021f100 */
[----:B0-----:R-:W-:Y:S01]  /*6c40*/  PRMT R0, R4, 0x7610, R0 ;  /* 0x0000761004007816 */ /* 0x001fe20000000000 */
[----:B------:R-:W-:Y:S06]  /*6c50*/  BRA `(.L_x_11063) ;  /* 0x0000000800ac7947 */ /* 0x000fec0003800000 */
.L_x_11068:
[----:B------:R-:W2:Y:S02]  /*6c60*/  LDG.E.64 R2, desc[UR36][R2.64] ;  /* 0x0000002402027981 */ /* 0x000ea4000c1e1b00 */
[----:B--2---:R0:W1:Y:S02]  /*6c70*/  F2I.F64.TRUNC R0, R2 ;  /* 0x0000000200007311 */ /* 0x004064000030d100 */
[----:B01----:R-:W-:Y:S05]  /*6c80*/  BRA `(.L_x_11063) ;  /* 0x0000000800a07947 */ /* 0x003fea0003800000 */
.L_x_11058:
        /* <DEDUP_REMOVED lines=12> */
.L_x_11072:
[----:B------:R-:W2:Y:S02]  /*6d50*/  LDG.E.64 R2, desc[UR36][R2.64] ;  /* 0x0000002402027981 */ /* 0x000ea4000c1e1b00 */
[----:B--2---:R0:W1:Y:S02]  /*6d60*/  F2I.F64.TRUNC R0, R2 ;  /* 0x0000000200007311 */ /* 0x004064000030d100 */
[----:B01----:R-:W-:Y:S05]  /*6d70*/  BRA `(.L_x_11063) ;  /* 0x0000000800647947 */ /* 0x003fea0003800000 */
.L_x_11071:
        /* <DEDUP_REMOVED lines=27> */
.L_x_11074:
        /* <DEDUP_REMOVED lines=14> */
.L_x_11073:
[----:B------:R-:W2:Y:S02]  /*7010*/  LDG.E.U16 R4, desc[UR36][R2.64] ;  /* 0x0000002402047981 */ /* 0x000ea4000c1e1500 */
[----:B--2---:R-:W-:-:S06]  /*7020*/  SHF.L.U32 R4, R4, 0x10, RZ ;  /* 0x0000001004047819 */ /* 0x004fcc00000006ff */
[----:B------:R-:W0:Y:S02]  /*7030*/  F2I.FTZ.TRUNC.NTZ R4, R4 ;  /* 0x0000000400047305 */ /* 0x000e24000021f100 */
[----:B0-----:R-:W-:Y:S01]  /*7040*/  PRMT R0, R4, 0x7610, R0 ;  /* 0x0000761004007816 */ /* 0x001fe20000000000 */
[----:B------:R-:W-:Y:S06]  /*7050*/  BRA `(.L_x_11063) ;  /* 0x0000000400ac7947 */ /* 0x000fec0003800000 */
.L_x_11070:
        /* <DEDUP_REMOVED lines=10> */
.L_x_11077:
        /* <DEDUP_REMOVED lines=21> */
.L_x_11081:
[----:B------:R-:W-:Y:S05]  /*7250*/  BSYNC.RECONVERGENT B1 ;  /* 0x0000000000017941 */ /* 0x000fea0003800200 */
.L_x_11080:
[----:B------:R-:W-:Y:S01]  /*7260*/  IMAD.SHL.U32 R0, R0, 0x100000, RZ ;  /* 0x0010000000007824 */ /* 0x000fe200078e00ff */
[----:B------:R-:W-:-:S04]  /*7270*/  LEA R2, R2, 0x3b800000, 0x17 ;  /* 0x3b80000002027811 */ /* 0x000fc800078eb8ff */
[----:B------:R-:W-:-:S07]  /*7280*/  LOP3.LUT R4, R2, R0, R7, 0xfe, !PT ;  /* 0x0000000002047212 */ /* 0x000fce00078efe07 */
.L_x_11079:
[----:B------:R-:W-:Y:S05]  /*7290*/  BSYNC.RECONVERGENT B0 ;  /* 0x0000000000007941 */ /* 0x000fea0003800200 */
.L_x_11078:
[----:B------:R-:W0:Y:S02]  /*72a0*/  F2I.FTZ.TRUNC.NTZ R4, R4 ;  /* 0x0000000400047305 */ /* 0x000e24000021f100 */
[----:B0-----:R-:W-:Y:S01]  /*72b0*/  PRMT R0, R4, 0x7610, R0 ;  /* 0x0000761004007816 */ /* 0x001fe20000000000 */
[----:B------:R-:W-:Y:S06]  /*72c0*/  BRA `(.L_x_11063) ;  /* 0x0000000400107947 */ /* 0x000fec0003800000 */
.L_x_11076:
        /* <DEDUP_REMOVED lines=21> */
.L_x_11085:
[----:B------:R-:W-:Y:S05]  /*7420*/  BSYNC.RECONVERGENT B1 ;  /* 0x0000000000017941 */ /* 0x000fea0003800200 */
.L_x_11084:
[----:B------:R-:W-:Y:S01]  /*7430*/  IMAD.SHL.U32 R0, R0, 0x200000, RZ ;  /* 0x0020000000007824 */ /* 0x000fe200078e00ff */
[----:B------:R-:W-:-:S04]  /*7440*/  LEA R2, R2, 0x37800000, 0x17 ;  /* 0x3780000002027811 */ /* 0x000fc800078eb8ff */
[----:B------:R-:W-:-:S07]  /*7450*/  LOP3.LUT R4, R2, R0, R7, 0xfe, !PT ;  /* 0x0000000002047212 */ /* 0x000fce00078efe07 */
.L_x_11083:
[----:B------:R-:W-:Y:S05]  /*7460*/  BSYNC.RECONVERGENT B0 ;  /* 0x0000000000007941 */ /* 0x000fea0003800200 */
.L_x_11082:
[----:B------:R-:W0:Y:S02]  /*7470*/  F2I.FTZ.TRUNC.NTZ R4, R4 ;  /* 0x0000000400047305 */ /* 0x000e24000021f100 */
[----:B0-----:R-:W-:Y:S01]  /*7480*/  PRMT R0, R4, 0x7610, R0 ;  /* 0x0000761004007816 */ /* 0x001fe20000000000 */
[----:B------:R-:W-:Y:S06]  /*7490*/  BRA `(.L_x_11063) ;  /* 0x00000000009c7947 */ /* 0x000fec0003800000 */
.L_x_11075:
        /* <DEDUP_REMOVED lines=14> */
.L_x_11089:
[----:B------:R-:W-:Y:S05]  /*7580*/  BSYNC.RECONVERGENT B0 ;  /* 0x0000000000007941 */ /* 0x000fea0003800200 */
.L_x_11088:
[----:B------:R-:W0:Y:S02]  /*7590*/  F2I.FTZ.TRUNC.NTZ R4, R4 ;  /* 0x0000000400047305 */ /* 0x000e24000021f100 */
[----:B0-----:R-:W-:Y:S01]  /*75a0*/  PRMT R0, R4, 0x7610, R0 ;  /* 0x0000761004007816 */ /* 0x001fe20000000000 */
[----:B------:R-:W-:Y:S06]  /*75b0*/  BRA `(.L_x_11063) ;  /* 0x0000000000547947 */ /* 0x000fec0003800000 */
.L_x_11062:
        /* <DEDUP_REMOVED lines=16> */
.L_x_11090:
[----:B------:R-:W-:Y:S01]  /*76c0*/  PRMT R0, RZ, 0x7610, R0 ;  /* 0x00007610ff007816 */ /* 0x000fe20000000000 */
[----:B------:R-:W-:Y:S06]  /*76d0*/  BRA `(.L_x_11063) ;  /* 0x00000000000c7947 */ /* 0x000fec0003800000 */
.L_x_11087:
[----:B------:R0:W5:Y:S01]  /*76e0*/  LDG.E.U16 R0, desc[UR36][R2.64] ;  /* 0x0000002402007981 */ /* 0x000162000c1e1500 */
[----:B------:R-:W-:Y:S05]  /*76f0*/  BRA `(.L_x_11063) ;  /* 0x0000000000047947 */ /* 0x000fea0003800000 */
.L_x_11086:
[----:B------:R0:W5:Y:S02]  /*7700*/  LDG.E.U16 R0, desc[UR36][R2.64] ;  /* 0x0000002402007981 */ /* 0x000164000c1e1500 */
.L_x_11063:
[----:B-1---5:R-:W-:Y:S01]  /*7710*/  PRMT R9, R0, 0x9910, RZ ;  /* 0x0000991000097816 */ /* 0x022fe200000000ff */
[----:B------:R-:W1:Y:S01]  /*7720*/  LDCU.64 UR6, c[0x0][0x5e8] ;  /* 0x0000bd00ff0677ac */ /* 0x000e620008000a00 */
[----:B------:R-:W-:Y:S02]  /*7730*/  PRMT R0, R19, 0x9910, RZ ;  /* 0x0000991013007816 */ /* 0x000fe400000000ff */
[-C--:B------:R-:W-:Y:S01]  /*7740*/  IABS R5, R9.reuse ;  /* 0x0000000900057213 */ /* 0x080fe20000000000 */
[----:B------:R-:W-:Y:S01]  /*7750*/  UPRMT UR4, UR43, 0x9910, URZ ;  /* 0x000099102b047896 */ /* 0x000fe200080000ff */
[----:B------:R-:W-:Y:S02]  /*7760*/  IABS R8, R0 ;  /* 0x0000000000087213 */ /* 0x000fe40000000000 */
[----:B------:R-:W2:Y:S01]  /*7770*/  I2F.RP R4, R5 ;  /* 0x0000000500047306 */ /* 0x000ea20000209400 */
[-C--:B------:R-:W-:Y:S01]  /*7780*/  IABS R10, R9.reuse ;  /* 0x00000009000a7213 */ /* 0x080fe20000000000 */
[----:B------:R-:W-:Y:S01]  /*7790*/  UISETP.GT.AND UP0, UPT, UR4, 0x9, UPT ;  /* 0x000000090400788c */ /* 0x000fe2000bf04270 */
[----:B------:R-:W-:-:S04]  /*77a0*/  LOP3.LUT R0, R0, R9, RZ, 0x3c, !PT ;  /* 0x0000000900007212 */ /* 0x000fc800078e3cff */
[----:B------:R-:W-:Y:S01]  /*77b0*/  ISETP.GE.AND P1, PT, R0, RZ, PT ;  /* 0x000000ff0000720c */ /* 0x000fe20003f26270 */
[----:B--2---:R-:W0:Y:S02]  /*77c0*/  MUFU.RCP R4, R4 ;  /* 0x0000000400047308 */ /* 0x004e240000001000 */
[----:B0--34-:R-:W-:-:S06]  /*77d0*/  VIADD R2, R4, 0xffffffe ;  /* 0x0ffffffe04027836 */ /* 0x019fcc0000000000 */
[----:B------:R0:W2:Y:S02]  /*77e0*/  F2I.FTZ.U32.TRUNC.NTZ R3, R2 ;  /* 0x0000000200037305 */ /* 0x0000a4000021f000 */
[----:B0-----:R-:W-:Y:S01]  /*77f0*/  IMAD.MOV.U32 R2, RZ, RZ, RZ ;  /* 0x000000ffff027224 */ /* 0x001fe200078e00ff */
[----:B--2---:R-:W-:-:S05]  /*7800*/  IADD3 R6, PT, PT, RZ, -R3, RZ ;  /* 0x80000003ff067210 */ /* 0x004fca0007ffe0ff */
[----:B------:R-:W-:Y:S02]  /*7810*/  IMAD R7, R6, R5, RZ ;  /* 0x0000000506077224 */ /* 0x000fe400078e02ff */
[----:B------:R-:W-:Y:S02]  /*7820*/  IMAD.MOV.U32 R6, RZ, RZ, R8 ;  /* 0x000000ffff067224 */ /* 0x000fe400078e0008 */
[----:B------:R-:W-:-:S04]  /*7830*/  IMAD.HI.U32 R3, R3, R7, R2 ;  /* 0x0000000703037227 */ /* 0x000fc800078e0002 */
[----:B------:R-:W-:Y:S02]  /*7840*/  IMAD.MOV R2, RZ, RZ, -R10 ;  /* 0x000000ffff027224 */ /* 0x000fe400078e0a0a */
[----:B------:R-:W-:-:S04]  /*7850*/  IMAD.HI.U32 R3, R3, R6, RZ ;  /* 0x0000000603037227 */ /* 0x000fc800078e00ff */
[----:B------:R-:W-:-:S05]  /*7860*/  IMAD R2, R3, R2, R6 ;  /* 0x0000000203027224 */ /* 0x000fca00078e0206 */
[----:B------:R-:W-:-:S13]  /*7870*/  ISETP.GT.U32.AND P2, PT, R5, R2, PT ;  /* 0x000000020500720c */ /* 0x000fda0003f44070 */
[-C--:B------:R-:W-:Y:S01]  /*7880*/  @!P2 IADD3 R2, PT, PT, R2, -R5.reuse, RZ ;  /* 0x800000050202a210 */ /* 0x080fe20007ffe0ff */
[----:B------:R-:W-:Y:S01]  /*7890*/  @!P2 VIADD R3, R3, 0x1 ;  /* 0x000000010303a836 */ /* 0x000fe20000000000 */
[----:B------:R-:W-:Y:S02]  /*78a0*/  ISETP.NE.AND P2, PT, R9, RZ, PT ;  /* 0x000000ff0900720c */ /* 0x000fe40003f45270 */
[----:B------:R-:W-:-:S13]  /*78b0*/  ISETP.GE.U32.AND P0, PT, R2, R5, PT ;  /* 0x000000050200720c */ /* 0x000fda0003f06070 */
[----:B------:R-:W-:Y:S01]  /*78c0*/  @P0 VIADD R3, R3, 0x1 ;  /* 0x0000000103030836 */ /* 0x000fe20000000000 */
[----:B-1----:R-:W-:-:S03]  /*78d0*/  IADD3 R2, P0, PT, R16, UR6, RZ ;  /* 0x0000000610027c10 */ /* 0x002fc6000ff1e0ff */
[----:B------:R-:W-:Y:S02]  /*78e0*/  IMAD.MOV.U32 R11, RZ, RZ, R3 ;  /* 0x000000ffff0b7224 */ /* 0x000fe400078e0003 */
[----:B------:R-:W-:-:S03]  /*78f0*/  IMAD.X R3, RZ, RZ, UR7, P0 ;  /* 0x00000007ff037e24 */ /* 0x000fc600080e06ff */
[----:B------:R-:W-:Y:S02]  /*7900*/  @!P1 IADD3 R11, PT, PT, -R11, RZ, RZ ;  /* 0x000000ff0b0b9210 */ /* 0x000fe40007ffe1ff */
        /* <DEDUP_REMOVED lines=12> */
.L_x_11094:
[----:B------:R0:W-:Y:S01]  /*79d0*/  STG.E.U8 desc[UR36][R2.64], R11 ;  /* 0x0000000b02007986 */ /* 0x0001e2000c101124 */
[----:B------:R-:W-:Y:S05]  /*79e0*/  BRA `(.L_x_11096) ;  /* 0x0000000c004c7947 */ /* 0x000fea0003800000 */
.L_x_11093:
        /* <DEDUP_REMOVED lines=10> */
.L_x_11098:
[----:B------:R-:W-:-:S05]  /*7a90*/  PRMT R5, R11, 0x9910, RZ ;  /* 0x000099100b057816 */ /* 0x000fca00000000ff */
[----:B------:R0:W-:Y:S01]  /*7aa0*/  STG.E desc[UR36][R2.64], R5 ;  /* 0x0000000502007986 */ /* 0x0001e2000c101924 */
[----:B------:R-:W-:Y:S05]  /*7ab0*/  BRA `(.L_x_11096) ;  /* 0x0000000c00187947 */ /* 0x000fea0003800000 */
.L_x_11097:
[----:B------:R0:W-:Y:S01]  /*7ac0*/  STG.E.U16 desc[UR36][R2.64], R11 ;  /* 0x0000000b02007986 */ /* 0x0001e2000c101524 */
[----:B------:R-:W-:Y:S05]  /*7ad0*/  BRA `(.L_x_11096) ;  /* 0x0000000c00107947 */ /* 0x000fea0003800000 */
.L_x_11092:
        /* <DEDUP_REMOVED lines=9> */
.L_x_11100:
[----:B------:R-:W0:Y:S02]  /*7b70*/  I2F.S16 R0, R11 ;  /* 0x0000000b00007306 */ /* 0x000e240000101400 */
[----:B0-----:R-:W-:-:S05]  /*7b80*/  F2FP.F16.F32.PACK_AB R0, RZ, R0 ;  /* 0x00000000ff00723e */ /* 0x001fca00000000ff */
[----:B------:R0:W-:Y:S01]  /*7b90*/  STG.E.U16 desc[UR36][R2.64], R0 ;  /* 0x0000000002007986 */ /* 0x0001e2000c101524 */
[----:B------:R-:W-:Y:S05]  /*7ba0*/  BRA `(.L_x_11096) ;  /* 0x0000000800dc7947 */ /* 0x000fea0003800000 */
.L_x_11099:
        /* <DEDUP_REMOVED lines=10> */
.L_x_11102:
[----:B------:R-:W0:Y:S02]  /*7c50*/  I2F.S16 R11, R11 ;  /* 0x0000000b000b7306 */ /* 0x000e240000101400 */
[----:B0-----:R-:W-:-:S04]  /*7c60*/  F2FP.F16.F32.PACK_AB R5, RZ, R11 ;  /* 0x0000000bff05723e */ /* 0x001fc800000000ff */
[----:B------:R-:W-:-:S05]  /*7c70*/  PRMT R5, R5, 0x5410, RZ ;  /* 0x0000541005057816 */ /* 0x000fca00000000ff */
[----:B------:R0:W-:Y:S01]  /*7c80*/  STG.E desc[UR36][R2.64], R5 ;  /* 0x0000000502007986 */ /* 0x0001e2000c101924 */
[----:B------:R-:W-:Y:S05]  /*7c90*/  BRA `(.L_x_11096) ;  /* 0x0000000800a07947 */ /* 0x000fea0003800000 */
.L_x_11101:
[----:B------:R-:W0:Y:S02]  /*7ca0*/  I2F.F64.S16 R4, R11 ;  /* 0x0000000b00047312 */ /* 0x000e240000101c00 */
[----:B0-----:R0:W-:Y:S01]  /*7cb0*/  STG.E.64 desc[UR36][R2.64], R4 ;  /* 0x0000000402007986 */ /* 0x0011e2000c101b24 */
[----:B------:R-:W-:Y:S05]  /*7cc0*/  BRA `(.L_x_11096) ;  /* 0x0000000800947947 */ /* 0x000fea0003800000 */
.L_x_11091:
        /* <DEDUP_REMOVED lines=12> */
.L_x_11106:
[----:B------:R-:W0:Y:S01]  /*7d90*/  I2F.S16 R5, R11 ;  /* 0x0000000b00057306 */ /* 0x000e220000101400 */
[----:B------:R-:W-:Y:S01]  /*7da0*/  BSSY.RECONVERGENT B0, `(.L_x_11107) ;  /* 0x0000013000007945 */ /* 0x000fe20003800200 */
[----:B------:R-:W-:Y:S01]  /*7db0*/  IMAD.MOV.U32 R0, RZ, RZ, 0x80 ;  /* 0x00000080ff007424 */ /* 0x000fe200078e00ff */
        /* <DEDUP_REMOVED lines=15> */
.L_x_11109:
[----:B------:R-:W-:-:S04]  /*7eb0*/  SHF.R.U32.HI R5, RZ, 0x18, R5 ;  /* 0x00000018ff057819 */ /* 0x000fc80000011605 */
[----:B------:R-:W-:-:S07]  /*7ec0*/  LOP3.LUT R0, R0, 0x80, R5, 0xf8, !PT ;  /* 0x0000008000007812 */ /* 0x000fce00078ef805 */
.L_x_11108:
[----:B------:R-:W-:Y:S05]  /*7ed0*/  BSYNC.RECONVERGENT B0 ;  /* 0x0000000000007941 */ /* 0x000fea0003800200 */
.L_x_11107:
[----:B------:R3:W-:Y:S01]  /*7ee0*/  STG.E.U8 desc[UR36][R2.64], R0 ;  /* 0x0000000002007986 */ /* 0x0007e2000c101124 */
[----:B------:R-:W-:Y:S05]  /*7ef0*/  BRA `(.L_x_11096) ;  /* 0x0000000800087947 */ /* 0x000fea0003800000 */
.L_x_11105:
        /* <DEDUP_REMOVED lines=18> */
.L_x_11112:
[----:B------:R-:W-:-:S04]  /*8020*/  SHF.R.U32.HI R5, RZ, 0x18, R5 ;  /* 0x00000018ff057819 */ /* 0x000fc80000011605 */
[----:B------:R-:W-:-:S07]  /*8030*/  LOP3.LUT R0, R0, 0x80, R5, 0xf8, !PT ;  /* 0x0000008000007812 */ /* 0x000fce00078ef805 */
.L_x_11111:
[----:B------:R-:W-:Y:S05]  /*8040*/  BSYNC.RECONVERGENT B0 ;  /* 0x0000000000007941 */ /* 0x000fea0003800200 */
.L_x_11110:
[----:B------:R0:W-:Y:S01]  /*8050*/  STG.E.U8 desc[UR36][R2.64], R0 ;  /* 0x0000000002007986 */ /* 0x0001e2000c101124 */
[----:B------:R-:W-:Y:S05]  /*8060*/  BRA `(.L_x_11096) ;  /* 0x0000000400ac7947 */ /* 0x000fea0003800000 */
.L_x_11104:
[----:B------:R-:W-:-:S09]  /*8070*/  UISETP.NE.AND UP0, UPT, UR4, 0x1c, UPT ;  /* 0x0000001c0400788c */ /* 0x000fd2000bf05270 */
[----:B------:R-:W-:Y:S05]  /*8080*/  BRA.U !UP0, `(.L_x_11113) ;  /* 0x0000000108607547 */ /* 0x000fea000b800000 */
[----:B------:R-:W-:-:S09]  /*8090*/  UISETP.NE.AND UP0, UPT, UR4, 0x1d, UPT ;  /* 0x0000001d0400788c */ /* 0x000fd2000bf05270 */
[----:B------:R-:W-:Y:S05]  /*80a0*/  BRA.U !UP0, `(.L_x_11114) ;  /* 0x0000000108487547 */ /* 0x000fea000b800000 */
[----:B------:R-:W-:-:S09]  /*80b0*/  UISETP.NE.AND UP0, UPT, UR4, 0x2c, UPT ;  /* 0x0000002c0400788c */ /* 0x000fd2000bf05270 */
[----:B------:R-:W-:Y:S05]  /*80c0*/  BRA.U UP0, `(.L_x_11095) ;  /* 0x0000000100b07547 */ /* 0x000fea000b800000 */
        /* <DEDUP_REMOVED lines=16> */
.L_x_11114:
[----:B------:R-:W-:-:S04]  /*81d0*/  PRMT R4, R11, 0x9910, RZ ;  /* 0x000099100b047816 */ /* 0x000fc800000000ff */
[----:B------:R-:W-:-:S05]  /*81e0*/  SHF.R.S32.HI R5, RZ, 0x1f, R4 ;  /* 0x0000001fff057819 */ /* 0x000fca0000011404 */
[----:B------:R1:W-:Y:S01]  /*81f0*/  STG.E.64 desc[UR36][R2.64], R4 ;  /* 0x0000000402007986 */ /* 0x0003e2000c101b24 */
[----:B------:R-:W-:Y:S05]  /*8200*/  BRA `(.L_x_11096) ;  /* 0x0000000400447947 */ /* 0x000fea0003800000 */
.L_x_11113:
[----:B------:R-:W-:-:S05]  /*8210*/  PRMT R5, R11, 0x9910, RZ ;  /* 0x000099100b057816 */ /* 0x000fca00000000ff */
[----:B------:R0:W-:Y:S01]  /*8220*/  STG.E desc[UR36][R2.64], R5 ;  /* 0x0000000502007986 */ /* 0x0001e2000c101924 */
[----:B------:R-:W-:Y:S05]  /*8230*/  BRA `(.L_x_11096) ;  /* 0x0000000400387947 */ /* 0x000fea0003800000 */
.L_x_11103:
        /* <DEDUP_REMOVED lines=11> */
.L_x_11116:
[----:B------:R-:W-:Y:S01]  /*82f0*/  CS2R R6, SRZ ;  /* 0x0000000000067805 */ /* 0x000fe2000001ff00 */
[----:B------:R-:W0:Y:S04]  /*8300*/  I2F.F64.S16 R4, R11 ;  /* 0x0000000b00047312 */ /* 0x000e280000101c00 */
[----:B0-----:R0:W-:Y:S01]  /*8310*/  STG.E.128 desc[UR36][R2.64], R4 ;  /* 0x0000000402007986 */ /* 0x0011e2000c101d24 */
[----:B------:R-:W-:Y:S05]  /*8320*/  BRA `(.L_x_11096) ;  /* 0x0000000000fc7947 */ /* 0x000fea0003800000 */
.L_x_11115:
[----:B------:R-:W-:-:S09]  /*8330*/  UISETP.NE.AND UP0, UPT, UR4, 0xf, UPT ;  /* 0x0000000f0400788c */ /* 0x000fd2000bf05270 */
[----:B------:R-:W-:Y:S05]  /*8340*/  BRA.U !UP0, `(.L_x_11117) ;  /* 0x0000000108e87547 */ /* 0x000fea000b800000 */
[----:B------:R-:W-:-:S09]  /*8350*/  UISETP.NE.AND UP0, UPT, UR4, 0x17, UPT ;  /* 0x000000170400788c */ /* 0x000fd2000bf05270 */
[----:B------:R-:W-:Y:S05]  /*8360*/  BRA.U !UP0, `(.L_x_11118) ;  /* 0x0000000108907547 */ /* 0x000fea000b800000 */
[----:B------:R-:W-:-:S09]  /*8370*/  UISETP.NE.AND UP0, UPT, UR4, 0x18, UPT ;  /* 0x000000180400788c */ /* 0x000fd2000bf05270 */
[----:B------:R-:W-:Y:S05]  /*8380*/  BRA.U !UP0, `(.L_x_11119) ;  /* 0x0000000108447547 */ /* 0x000fea000b800000 */
.L_x_11095:
        /* <DEDUP_REMOVED lines=8> */
[----:B0-----:R-:W-:Y:S01]  /*8410*/  IMAD.U32 R4, RZ, RZ, UR4 ;  /* 0x00000004ff047e24 */ /* 0x001fe2000f8e00ff */
[----:B------:R-:W-:Y:S01]  /*8420*/  MOV R5, UR5 ;  /* 0x0000000500057c02 */ /* 0x000fe20008000f00 */
[----:B---3--:R-:W-:-:S02]  /*8430*/  IMAD.U32 R6, RZ, RZ, UR6 ;  /* 0x00000006ff067e24 */ /* 0x008fc4000f8e00ff */
[----:B------:R-:W-:Y:S02]  /*8440*/  IMAD.U32 R7, RZ, RZ, UR7 ;  /* 0x00000007ff077e24 */ /* 0x000fe4000f8e00ff */
[----:B----4-:R-:W-:Y:S01]  /*8450*/  IMAD.U32 R10, RZ, RZ, UR8 ;  /* 0x00000008ff0a7e24 */ /* 0x010fe2000f8e00ff */
[----:B-1----:R-:W-:-:S07]  /*8460*/  MOV R11, UR9 ;  /* 0x00000009000b7c02 */ /* 0x002fce0008000f00 */
[----:B------:R-:W-:-:S07]  /*8470*/  LEPC R20, `(.L_x_11120) ;  /* 0x000000001014794e */ /* 0x000fce0000000000 */
[----:B--2---:R-:W-:Y:S05]  /*8480*/  CALL.ABS.NOINC R2 ;  /* 0x0000000002007343 */ /* 0x004fea0003c00000 */
.L_x_11120:
[----:B------:R-:W-:Y:S05]  /*8490*/  BRA `(.L_x_11096) ;  /* 0x0000000000a07947 */ /* 0x000fea0003800000 */
.L_x_11119:
[----:B------:R-:W0:Y:S01]  /*84a0*/  I2F.S16 R11, R11 ;  /* 0x0000000b000b7306 */ /* 0x000e220000101400 */
[----:B------:R-:W-:Y:S01]  /*84b0*/  BSSY.RECONVERGENT B0, `(.L_x_11121) ;  /* 0x000000c000007945 */ /* 0x000fe20003800200 */
[----:B------:R-:W-:Y:S01]  /*84c0*/  HFMA2 R0, -RZ, RZ, 0, 7.569789886474609375e-06 ;  /* 0x0000007fff007431 */ /* 0x000fe200000001ff */
        /* <DEDUP_REMOVED lines=10> */
.L_x_11122:
[----:B------:R-:W-:Y:S05]  /*8570*/  BSYNC.RECONVERGENT B0 ;  /* 0x0000000000007941 */ /* 0x000fea0003800200 */
.L_x_11121:
[----:B------:R-:W-:-:S05]  /*8580*/  LOP3.LUT R5, R0, 0x80, R5, 0xf8, !PT ;  /* 0x0000008000057812 */ /* 0x000fca00078ef805 */
[----:B------:R0:W-:Y:S01]  /*8590*/  STG.E.U8 desc[UR36][R2.64], R5 ;  /* 0x0000000502007986 */ /* 0x0001e2000c101124 */
[----:B------:R-:W-:Y:S05]  /*85a0*/  BRA `(.L_x_11096) ;  /* 0x00000000005c7947 */ /* 0x000fea0003800000 */
.L_x_11118:
[----:B------:R-:W0:Y:S01]  /*85b0*/  I2F.S16 R5, R11 ;  /* 0x0000000b00057306 */ /* 0x000e220000101400 */
[----:B------:R-:W-:Y:S01]  /*85c0*/  BSSY.RECONVERGENT B0, `(.L_x_11123) ;  /* 0x000000e000007945 */ /* 0x000fe20003800200 */
        /* <DEDUP_REMOVED lines=10> */
.L_x_11124:
[----:B------:R-:W-:Y:S01]  /*8670*/  IMAD.MOV.U32 R0, RZ, RZ, 0x7f ;  /* 0x0000007fff007424 */ /* 0x000fe200078e00ff */
[----:B------:R-:W-:-:S04]  /*8680*/  ISETP.GT.U32.AND P0, PT, R4, 0x7f800000, PT ;  /* 0x7f8000000400780c */ /* 0x000fc80003f04070 */
[----:B------:R-:W-:-:S09]  /*8690*/  SEL R0, R0, 0x7c, P0 ;  /* 0x0000007c00007807 */ /* 0x000fd20000000000 */
.L_x_11125:
[----:B------:R-:W-:Y:S05]  /*86a0*/  BSYNC.RECONVERGENT B0 ;  /* 0x0000000000007941 */ /* 0x000fea0003800200 */
.L_x_11123:
[----:B------:R-:W-:-:S04]  /*86b0*/  SHF.R.U32.HI R5, RZ, 0x18, R5 ;  /* 0x00000018ff057819 */ /* 0x000fc80000011605 */
[----:B------:R-:W-:-:S05]  /*86c0*/  LOP3.LUT R5, R0, 0x80, R5, 0xf8, !PT ;  /* 0x0000008000057812 */ /* 0x000fca00078ef805 */
[----:B------:R0:W-:Y:S01]  /*86d0*/  STG.E.U8 desc[UR36][R2.64], R5 ;  /* 0x0000000502007986 */ /* 0x0001e2000c101124 */
[----:B------:R-:W-:Y:S05]  /*86e0*/  BRA `(.L_x_11096) ;  /* 0x00000000000c7947 */ /* 0x000fea0003800000 */
.L_x_11117:
[----:B------:R-:W0:Y:S02]  /*86f0*/  I2F.S16 R0, R11 ;  /* 0x0000000b00007306 */ /* 0x000e240000101400 */
[----:B0-----:R-:W-:-:S05]  /*8700*/  F2FP.BF16.F32.PACK_AB R0, RZ, R0 ;  /* 0x00000000ff00723e */ /* 0x001fca00000010ff */
[----:B------:R0:W-:Y:S02]  /*8710*/  STG.E.U16 desc[UR36][R2.64], R0 ;  /* 0x0000000002007986 */ /* 0x0001e4000c101524 */
.L_x_11096:
[----:B------:R-:W-:-:S07]  /*8720*/  VIADD R17, R17, 0x80 ;  /* 0x0000008011117836 */ /* 0x000fce0000000000 */
.L_x_11023:
[----:B------:R-:W-:Y:S05]  /*8730*/  BSYNC.RECONVERGENT B6 ;  /* 0x0000000000067941 */ /* 0x000fea0003800200 */
.L_x_11022:
[----:B------:R-:W5:Y:S01]  /*8740*/  LDCU UR4, c[0x0][0x380] ;  /* 0x00007000ff0477ac */ /* 0x000f620008000800 */
[----:B------:R-:W-:Y:S01]  /*8750*/  BSSY.RECONVERGENT B6, `(.L_x_11126) ;  /* 0x0000431000067945 */ /* 0x000fe20003800200 */
[----:B-----5:R-:W-:-:S13]  /*8760*/  ISETP.GE.AND P0, PT, R17, UR4, PT ;  /* 0x0000000411007c0c */ /* 0x020fda000bf06270 */
[----:B------:R-:W-:Y:S05]  /*8770*/  @P0 BRA `(.L_x_11127) ;  /* 0x0000004000b80947 */ /* 0x000fea0003800000 */
[----:B------:R-:W5:Y:S01]  /*8780*/  LDCU UR4, c[0x0][0x388] ;  /* 0x00007100ff0477ac */ /* 0x000f620008000800 */
[----:B------:R-:W-:Y:S01]  /*8790*/  IMAD.MOV.U32 R18, RZ, RZ, RZ ;  /* 0x000000ffff127224 */ /* 0x000fe200078e00ff */
[----:B0--3--:R-:W-:Y:S01]  /*87a0*/  MOV R0, RZ ;  /* 0x000000ff00007202 */ /* 0x009fe20000000f00 */
        /* <DEDUP_REMOVED lines=351> */
.L_x_11128:
[----:B------:R-:W1:Y:S01]  /*9da0*/  LDCU.64 UR6, c[0x0][0x5f0] ;  /* 0x0000be00ff0677ac */ /* 0x000e620008000a00 */
[----:B------:R-:W-:-:S04]  /*9db0*/  UPRMT UR4, UR39, 0x9910, URZ ;  /* 0x0000991027047896 */ /* 0x000fc800080000ff */
[----:B------:R-:W-:Y:S01]  /*9dc0*/  UISETP.GT.AND UP0, UPT, UR4, 0x9, UPT ;  /* 0x000000090400788c */ /* 0x000fe2000bf04270 */
[----:B-12-4-:R-:W-:-:S04]  /*9dd0*/  IADD3 R2, P0, PT, R0, UR6, RZ ;  /* 0x0000000600027c10 */ /* 0x016fc8000ff1e0ff */
        /* <DEDUP_REMOVED lines=12> */
.L_x_11132:
[----:B------:R4:W5:Y:S01]  /*9ea0*/  LDG.E.U8 R19, desc[UR36][R2.64] ;  /* 0x0000002402137981 */ /* 0x000962000c1e1100 */
[----:B------:R-:W-:Y:S05]  /*9eb0*/  BRA `(.L_x_11134) ;  /* 0x0000000c004c7947 */ /* 0x000fea0003800000 */
.L_x_11131:
        /* <DEDUP_REMOVED lines=8> */
.L_x_11136:
[----:B------:R2:W5:Y:S01]  /*9f40*/  LDG.E.U16 R19, desc[UR36][R2.64] ;  /* 0x0000002402137981 */ /* 0x000562000c1e1500 */
[----:B------:R-:W-:Y:S05]  /*9f50*/  BRA `(.L_x_11134) ;  /* 0x0000000c00247947 */ /* 0x000fea0003800000 */
.L_x_11135:
[----:B------:R0:W5:Y:S01]  /*9f60*/  LDG.E.U16 R19, desc[UR36][R2.64] ;  /* 0x0000002402137981 */ /* 0x000162000c1e1500 */
[----:B------:R-:W-:Y:S05]  /*9f70*/  BRA `(.L_x_11134) ;  /* 0x0000000c001c7947 */ /* 0x000fea0003800000 */
.L_x_11130:
        /* <DEDUP_REMOVED lines=9> */
.L_x_11138:
[----:B------:R-:W2:Y:S02]  /*a010*/  LDG.E.U16 R0, desc[UR36][R2.64] ;  /* 0x0000002402007981 */ /* 0x000ea4000c1e1500 */
[----:B--2---:R-:W-:-:S06]  /*a020*/  HADD2.F32 R0, -RZ, R0.H0_H0 ;  /* 0x20000000ff007230 */ /* 0x004fcc0000004100 */
[----:B------:R-:W0:Y:S02]  /*a030*/  F2I.FTZ.TRUNC.NTZ R0, R0 ;  /* 0x0000000000007305 */ /* 0x000e24000021f100 */
[----:B0-----:R-:W-:Y:S01]  /*a040*/  PRMT R19, R0, 0x7610, R19 ;  /* 0x0000761000137816 */ /* 0x001fe20000000013 */
[----:B------:R-:W-:Y:S06]  /*a050*/  BRA `(.L_x_11134) ;  /* 0x0000000800e47947 */ /* 0x000fec0003800000 */
.L_x_11137:
        /* <DEDUP_REMOVED lines=9> */
.L_x_11140:
[----:B------:R-:W2:Y:S02]  /*a0f0*/  LDG.E.U16 R2, desc[UR36][R2.64] ;  /* 0x0000002402027981 */ /* 0x000ea4000c1e1500 */
[----:B--2---:R-:W-:-:S06]  /*a100*/  HADD2.F32 R0, -RZ, R2.H0_H0 ;  /* 0x20000002ff007230 */ /* 0x004fcc0000004100 */
[----:B------:R-:W0:Y:S02]  /*a110*/  F2I.FTZ.TRUNC.NTZ R0, R0 ;  /* 0x0000000000007305 */ /* 0x000e24000021f100 */
[----:B0-----:R-:W-:Y:S01]  /*a120*/  PRMT R19, R0, 0x7610, R19 ;  /* 0x0000761000137816 */ /* 0x001fe20000000013 */
[----:B------:R-:W-:Y:S06]  /*a130*/  BRA `(.L_x_11134) ;  /* 0x0000000800ac7947 */ /* 0x000fec0003800000 */
.L_x_11139:
[----:B------:R-:W2:Y:S02]  /*a140*/  LDG.E.64 R2, desc[UR36][R2.64] ;  /* 0x0000002402027981 */ /* 0x000ea4000c1e1b00 */
[----:B--2---:R0:W1:Y:S02]  /*a150*/  F2I.F64.TRUNC R19, R2 ;  /* 0x0000000200137311 */ /* 0x004064000030d100 */
[----:B01----:R-:W-:Y:S05]  /*a160*/  BRA `(.L_x_11134) ;  /* 0x0000000800a07947 */ /* 0x003fea0003800000 */
.L_x_11129:
        /* <DEDUP_REMOVED lines=12> */
.L_x_11143:
[----:B------:R-:W2:Y:S02]  /*a230*/  LDG.E.64 R2, desc[UR36][R2.64] ;  /* 0x0000002402027981 */ /* 0x000ea4000c1e1b00 */
[----:B--2---:R0:W1:Y:S02]  /*a240*/  F2I.F64.TRUNC R19, R2 ;  /* 0x0000000200137311 */ /* 0x004064000030d100 */
[----:B01----:R-:W-:Y:S05]  /*a250*/  BRA `(.L_x_11134) ;  /* 0x0000000800647947 */ /* 0x003fea0003800000 */
.L_x_11142:
        /* <DEDUP_REMOVED lines=27> */
.L_x_11145:
        /* <DEDUP_REMOVED lines=14> */
.L_x_11144:
[----:B------:R-:W2:Y:S02]  /*a4f0*/  LDG.E.U16 R0, desc[UR36][R2.64] ;  /* 0x0000002402007981 */ /* 0x000ea4000c1e1500 */
[----:B--2---:R-:W-:-:S06]  /*a500*/  IMAD.U32 R0, R0, 0x10000, RZ ;  /* 0x0001000000007824 */ /* 0x004fcc00078e00ff */
[----:B------:R-:W0:Y:S02]  /*a510*/  F2I.FTZ.TRUNC.NTZ R0, R0 ;  /* 0x0000000000007305 */ /* 0x000e24000021f100 */
[----:B0-----:R-:W-:Y:S01]  /*a520*/  PRMT R19, R0, 0x7610, R19 ;  /* 0x0000761000137816 */ /* 0x001fe20000000013 */
[----:B------:R-:W-:Y:S06]  /*a530*/  BRA `(.L_x_11134) ;  /* 0x0000000400ac7947 */ /* 0x000fec0003800000 */
.L_x_11141:
        /* <DEDUP_REMOVED lines=10> */
.L_x_11148:
        /* <DEDUP_REMOVED lines=21> */
.L_x_11152:
[----:B------:R-:W-:Y:S05]  /*a730*/  BSYNC.RECONVERGENT B1 ;  /* 0x0000000000017941 */ /* 0x000fea0003800200 */
.L_x_11151:
[----:B------:R-:W-:Y:S01]  /*a740*/  IMAD.SHL.U32 R0, R0, 0x100000, RZ ;  /* 0x0010000000007824 */ /* 0x000fe200078e00ff */
[----:B------:R-:W-:-:S04]  /*a750*/  LEA R2, R2, 0x3b800000, 0x17 ;  /* 0x3b80000002027811 */ /* 0x000fc800078eb8ff */
[----:B------:R-:W-:-:S07]  /*a760*/  LOP3.LUT R0, R2, R0, R7, 0xfe, !PT ;  /* 0x0000000002007212 */ /* 0x000fce00078efe07 */
.L_x_11150:
[----:B------:R-:W-:Y:S05]  /*a770*/  BSYNC.RECONVERGENT B0 ;  /* 0x0000000000007941 */ /* 0x000fea0003800200 */
.L_x_11149:
[----:B------:R-:W0:Y:S02]  /*a780*/  F2I.FTZ.TRUNC.NTZ R0, R0 ;  /* 0x0000000000007305 */ /* 0x000e24000021f100 */
[----:B0-----:R-:W-:Y:S01]  /*a790*/  PRMT R19, R0, 0x7610, R19 ;  /* 0x0000761000137816 */ /* 0x001fe20000000013 */
[----:B------:R-:W-:Y:S06]  /*a7a0*/  BRA `(.L_x_11134) ;  /* 0x0000000400107947 */ /* 0x000fec0003800000 */
.L_x_11147:
        /* <DEDUP_REMOVED lines=21> */
.L_x_11156:
[----:B------:R-:W-:Y:S05]  /*a900*/  BSYNC.RECONVERGENT B1 ;  /* 0x0000000000017941 */ /* 0x000fea0003800200 */
.L_x_11155:
[----:B------:R-:W-:Y:S02]  /*a910*/  SHF.L.U32 R0, R0, 0x15, RZ ;  /* 0x0000001500007819 */ /* 0x000fe400000006ff */
[----:B------:R-:W-:-:S04]  /*a920*/  LEA R2, R2, 0x37800000, 0x17 ;  /* 0x3780000002027811 */ /* 0x000fc800078eb8ff */
[----:B------:R-:W-:-:S07]  /*a930*/  LOP3.LUT R0, R2, R0, R7, 0xfe, !PT ;  /* 0x0000000002007212 */ /* 0x000fce00078efe07 */
.L_x_11154:
[----:B------:R-:W-:Y:S05]  /*a940*/  BSYNC.RECONVERGENT B0 ;  /* 0x0000000000007941 */ /* 0x000fea0003800200 */
.L_x_11153:
[----:B------:R-:W0:Y:S02]  /*a950*/  F2I.FTZ.TRUNC.NTZ R0, R0 ;  /* 0x0000000000007305 */ /* 0x000e24000021f100 */
[----:B0-----:R-:W-:Y:S01]  /*a960*/  PRMT R19, R0, 0x7610, R19 ;  /* 0x0000761000137816 */ /* 0x001fe20000000013 */
[----:B------:R-:W-:Y:S06]  /*a970*/  BRA `(.L_x_11134) ;  /* 0x00000000009c7947 */ /* 0x000fec0003800000 */
.L_x_11146:
        /* <DEDUP_REMOVED lines=14> */
.L_x_11160:
[----:B------:R-:W-:Y:S05]  /*aa60*/  BSYNC.RECONVERGENT B0 ;  /* 0x0000000000007941 */ /* 0x000fea0003800200 */
.L_x_11159:
[----:B------:R-:W0:Y:S02]  /*aa70*/  F2I.FTZ.TRUNC.NTZ R0, R0 ;  /* 0x0000000000007305 */ /* 0x000e24000021f100 */
[----:B0-----:R-:W-:Y:S01]  /*aa80*/  PRMT R19, R0, 0x7610, R19 ;  /* 0x0000761000137816 */ /* 0x001fe20000000013 */
[----:B------:R-:W-:Y:S06]  /*aa90*/  BRA `(.L_x_11134) ;  /* 0x0000000000547947 */ /* 0x000fec0003800000 */
.L_x_11133:
        /* <DEDUP_REMOVED lines=8> */
[----:B0-----:R-:W-:Y:S01]  /*ab20*/  MOV R4, UR4 ;  /* 0x0000000400047c02 */ /* 0x001fe20008000f00 */
[----:B------:R-:W-:-:S02]  /*ab30*/  IMAD.U32 R5, RZ, RZ, UR5 ;  /* 0x00000005ff057e24 */ /* 0x000fc4000f8e00ff */
[----:B-1----:R-:W-:Y:S02]  /*ab40*/  IMAD.U32 R6, RZ, RZ, UR6 ;  /* 0x00000006ff067e24 */ /* 0x002fe4000f8e00ff */
[----:B------:R-:W-:Y:S01]  /*ab50*/  IMAD.U32 R7, RZ, RZ, UR7 ;  /* 0x00000007ff077e24 */ /* 0x000fe2000f8e00ff */
[----:B---3--:R-:W-:Y:S01]  /*ab60*/  MOV R10, UR8 ;  /* 0x00000008000a7c02 */ /* 0x008fe20008000f00 */
[----:B------:R-:W-:-:S07]  /*ab70*/  IMAD.U32 R11, RZ, RZ, UR9 ;  /* 0x00000009ff0b7e24 */ /* 0x000fce000f8e00ff */
[----:B------:R-:W-:-:S07]  /*ab80*/  LEPC R20, `(.L_x_11161) ;  /* 0x000000001014794e */ /* 0x000fce0000000000 */
[----:B--2---:R-:W-:Y:S05]  /*ab90*/  CALL.ABS.NOINC R2 ;  /* 0x0000000002007343 */ /* 0x004fea0003c00000 */
.L_x_11161:
[----:B------:R-:W-:Y:S01]  /*aba0*/  PRMT R19, RZ, 0x7610, R19 ;  /* 0x00007610ff137816 */ /* 0x000fe20000000013 */
[----:B------:R-:W-:Y:S06]  /*abb0*/  BRA `(.L_x_11134) ;  /* 0x00000000000c7947 */ /* 0x000fec0003800000 */
.L_x_11158:
[----:B------:R0:W5:Y:S01]  /*abc0*/  LDG.E.U16 R19, desc[UR36][R2.64] ;  /* 0x0000002402137981 */ /* 0x000162000c1e1500 */
[----:B------:R-:W-:Y:S05]  /*abd0*/  BRA `(.L_x_11134) ;  /* 0x0000000000047947 */ /* 0x000fea0003800000 */
.L_x_11157:
[----:B------:R0:W5:Y:S02]  /*abe0*/  LDG.E.U16 R19, desc[UR36][R2.64] ;  /* 0x0000002402137981 */ /* 0x000164000c1e1500 */
.L_x_11134:
        /* <DEDUP_REMOVED lines=16> */
.L_x_11165:
[----:B------:R0:W5:Y:S01]  /*acf0*/  LDG.E.U8 R0, desc[UR36][R2.64] ;  /* 0x0000002402007981 */ /* 0x000162000c1e1100 */
[----:B------:R-:W-:Y:S05]  /*ad00*/  BRA `(.L_x_11167) ;  /* 0x0000000c004c7947 */ /* 0x000fea0003800000 */
.L_x_11164:
        /* <DEDUP_REMOVED lines=8> */
.L_x_11169:
[----:B------:R0:W5:Y:S01]  /*ad90*/  LDG.E.U16 R0, desc[UR36][R2.64] ;  /* 0x0000002402007981 */ /* 0x000162000c1e1500 */
[----:B------:R-:W-:Y:S05]  /*ada0*/  BRA `(.L_x_11167) ;  /* 0x0000000c00247947 */ /* 0x000fea0003800000 */
.L_x_11168:
[----:B------:R0:W5:Y:S01]  /*adb0*/  LDG.E.U16 R0, desc[UR36][R2.64] ;  /* 0x0000002402007981 */ /* 0x000162000c1e1500 */
[----:B------:R-:W-:Y:S05]  /*adc0*/  BRA `(.L_x_11167) ;  /* 0x0000000c001c7947 */ /* 0x000fea0003800000 */
.L_x_11163:
        /* <DEDUP_REMOVED lines=9> */
.L_x_11171:
[----:B------:R-:W2:Y:S02]  /*ae60*/  LDG.E.U16 R4, desc[UR36][R2.64] ;  /* 0x0000002402047981 */ /* 0x000ea4000c1e1500 */
[----:B--2---:R-:W-:-:S06]  /*ae70*/  HADD2.F32 R4, -RZ, R4.H0_H0 ;  /* 0x20000004ff047230 */ /* 0x004fcc0000004100 */
[----:B------:R-:W0:Y:S02]  /*ae80*/  F2I.FTZ.TRUNC.NTZ R4, R4 ;  /* 0x0000000400047305 */ /* 0x000e24000021f100 */
[----:B0-----:R-:W-:Y:S01]  /*ae90*/  PRMT R0, R4, 0x7610, R0 ;  /* 0x0000761004007816 */ /* 0x001fe20000000000 */
[----:B------:R-:W-:Y:S06]  /*aea0*/  BRA `(.L_x_11167) ;  /* 0x0000000800e47947 */ /* 0x000fec0003800000 */
.L_x_11170:
[----:B------:R-:W-:-:S09]  /*aeb0*/  UISETP.NE.AND UP0, UPT, UR4, 0x7, UPT ;  /* 0x000000070400788c */ /* 0x000fd2000bf05270 */
[----:B------:R-:W-:Y:S05]  /*aec0*/  BRA.U !UP0, `(.L_x_11172) ;  /* 0x0000000108307547 */ /* 0x000fea000b800000 */
[----:B------:R-:W-:-:S09]  /*aed0*/  UISETP.NE.AND UP0, UPT, UR4, 0x8, UPT ;  /* 0x000000080400788c */ /* 0x000fd2000bf05270 */
[----:B------:R-:W-:Y:S05]  /*aee0*/  BRA.U !UP0, `(.L_x_11173) ;  /* 0x0000000108147547 */ /* 0x000fea000b800000 */
[----:B------:R-:W-:-:S09]  /*aef0*/  UISETP.NE.AND UP0, UPT, UR4, 0x9, UPT ;  /* 0x000000090400788c */ /* 0x000fd2000bf05270 */
[----:B------:R-:W-:Y:S05]  /*af00*/  BRA.U UP0, `(.L_x_11166) ;  /* 0x0000000900787547 */ /* 0x000fea000b800000 */
[----:B------:R-:W2:Y:S02]  /*af10*/  LDG.E R2, desc[UR36][R2.64] ;  /* 0x0000002402027981 */ /* 0x000ea4000c1e1900 */
[----:B--2---:R2:W3:Y:S01]  /*af20*/  F2I.FTZ.TRUNC.NTZ R0, R2 ;  /* 0x0000000200007305 */ /* 0x0044e2000021f100 */
[----:B------:R-:W-:Y:S05]  /*af30*/  BRA `(.L_x_11167) ;  /* 0x0000000800c07947 */ /* 0x000fea0003800000 */
.L_x_11173:
[----:B------:R-:W2:Y:S02]  /*af40*/  LDG.E.U16 R2, desc[UR36][R2.64] ;  /* 0x0000002402027981 */ /* 0x000ea4000c1e1500 */
[----:B--2---:R-:W-:-:S06]  /*af50*/  HADD2.F32 R4, -RZ, R2.H0_H0 ;  /* 0x20000002ff047230 */ /* 0x004fcc0000004100 */
[----:B------:R-:W0:Y:S02]  /*af60*/  F2I.FTZ.TRUNC.NTZ R4, R4 ;  /* 0x0000000400047305 */ /* 0x000e24000021f100 */
[----:B0-----:R-:W-:Y:S01]  /*af70*/  PRMT R0, R4, 0x7610, R0 ;  /* 0x0000761004007816 */ /* 0x001fe20000000000 */
[----:B------:R-:W-:Y:S06]  /*af80*/  BRA `(.L_x_11167) ;  /* 0x0000000800ac7947 */ /* 0x000fec0003800000 */
.L_x_11172:
[----:B------:R-:W2:Y:S02]  /*af90*/  LDG.E.64 R2, desc[UR36][R2.64] ;  /* 0x0000002402027981 */ /* 0x000ea4000c1e1b00 */
[----:B--2---:R4:W0:Y:S02]  /*afa0*/  F2I.F64.TRUNC R0, R2 ;  /* 0x0000000200007311 */ /* 0x004824000030d100 */
[----:B0---4-:R-:W-:Y:S05]  /*afb0*/  BRA `(.L_x_11167) ;  /* 0x0000000800a07947 */ /* 0x011fea0003800000 */
.L_x_11162:
        /* <DEDUP_REMOVED lines=12> */
.L_x_11176:
[----:B------:R-:W2:Y:S02]  /*b080*/  LDG.E.64 R2, desc[UR36][R2.64] ;  /* 0x0000002402027981 */ /* 0x000ea4000c1e1b00 */
[----:B--2---:R0:W1:Y:S02]  /*b090*/  F2I.F64.TRUNC R0, R2 ;  /* 0x0000000200007311 */ /* 0x004064000030d100 */
[----:B01----:R-:W-:Y:S05]  /*b0a0*/  BRA `(.L_x_11167) ;  /* 0x0000000800647947 */ /* 0x003fea0003800000 */
.L_x_11175:
        /* <DEDUP_REMOVED lines=27> */
.L_x_11178:
        /* <DEDUP_REMOVED lines=14> */
.L_x_11177:
[----:B------:R-:W2:Y:S02]  /*b340*/  LDG.E.U16 R4, desc[UR36][R2.64] ;  /* 0x0000002402047981 */ /* 0x000ea4000c1e1500 */
[----:B--2---:R-:W-:-:S06]  /*b350*/  IMAD.U32 R4, R4, 0x10000, RZ ;  /* 0x0001000004047824 */ /* 0x004fcc00078e00ff */
[----:B------:R-:W0:Y:S02]  /*b360*/  F2I.FTZ.TRUNC.NTZ R4, R4 ;  /* 0x0000000400047305 */ /* 0x000e24000021f100 */
[----:B0-----:R-:W-:Y:S01]  /*b370*/  PRMT R0, R4, 0x7610, R0 ;  /* 0x0000761004007816 */ /* 0x001fe20000000000 */
[----:B------:R-:W-:Y:S06]  /*b380*/  BRA `(.L_x_11167) ;  /* 0x0000000400ac7947 */ /* 0x000fec0003800000 */
.L_x_11174:
        /* <DEDUP_REMOVED lines=10> */
.L_x_11181:
        /* <DEDUP_REMOVED lines=21> */
.L_x_11185:
[----:B------:R-:W-:Y:S05]  /*b580*/  BSYNC.RECONVERGENT B1 ;  /* 0x0000000000017941 */ /* 0x000fea0003800200 */
.L_x_11184:
[----:B------:R-:W-:Y:S02]  /*b590*/  SHF.L.U32 R0, R0, 0x14, RZ ;  /* 0x0000001400007819 */ /* 0x000fe400000006ff */
[----:B------:R-:W-:-:S04]  /*b5a0*/  LEA R2, R2, 0x3b800000, 0x17 ;  /* 0x3b80000002027811 */ /* 0x000fc800078eb8ff */
[----:B------:R-:W-:-:S07]  /*b5b0*/  LOP3.LUT R4, R2, R0, R7, 0xfe, !PT ;  /* 0x0000000002047212 */ /* 0x000fce00078efe07 */
.L_x_11183:
[----:B------:R-:W-:Y:S05]  /*b5c0*/  BSYNC.RECONVERGENT B0 ;  /* 0x0000000000007941 */ /* 0x000fea0003800200 */
.L_x_11182:
[----:B------:R-:W0:Y:S02]  /*b5d0*/  F2I.FTZ.TRUNC.NTZ R4, R4 ;  /* 0x0000000400047305 */ /* 0x000e24000021f100 */
[----:B0-----:R-:W-:Y:S01]  /*b5e0*/  PRMT R0, R4, 0x7610, R0 ;  /* 0x0000761004007816 */ /* 0x001fe20000000000 */
[----:B------:R-:W-:Y:S06]  /*b5f0*/  BRA `(.L_x_11167) ;  /* 0x0000000400107947 */ /* 0x000fec0003800000 */
.L_x_11180:
        /* <DEDUP_REMOVED lines=21> */
.L_x_11189:
[----:B------:R-:W-:Y:S05]  /*b750*/  BSYNC.RECONVERGENT B1 ;  /* 0x0000000000017941 */ /* 0x000fea0003800200 */
.L_x_11188:
[----:B------:R-:W-:Y:S01]  /*b760*/  IMAD.SHL.U32 R0, R0, 0x200000, RZ ;  /* 0x0020000000007824 */ /* 0x000fe200078e00ff */
[----:B------:R-:W-:-:S04]  /*b770*/  LEA R2, R2, 0x37800000, 0x17 ;  /* 0x3780000002027811 */ /* 0x000fc800078eb8ff */
[----:B------:R-:W-:-:S07]  /*b780*/  LOP3.LUT R4, R2, R0, R7, 0xfe, !PT ;  /* 0x0000000002047212 */ /* 0x000fce00078efe07 */
.L_x_11187:
[----:B------:R-:W-:Y:S05]  /*b790*/  BSYNC.RECONVERGENT B0 ;  /* 0x0000000000007941 */ /* 0x000fea0003800200 */
.L_x_11186:
[----:B------:R-:W0:Y:S02]  /*b7a0*/  F2I.FTZ.TRUNC.NTZ R4, R4 ;  /* 0x0000000400047305 */ /* 0x000e24000021f100 */
[----:B0-----:R-:W-:Y:S01]  /*b7b0*/  PRMT R0, R4, 0x7610, R0 ;  /* 0x0000761004007816 */ /* 0x001fe20000000000 */
[----:B------:R-:W-:Y:S06]  /*b7c0*/  BRA `(.L_x_11167) ;  /* 0x00000000009c7947 */ /* 0x000fec0003800000 */
.L_x_11179:
        /* <DEDUP_REMOVED lines=14> */
.L_x_11193:
[----:B------:R-:W-:Y:S05]  /*b8b0*/  BSYNC.RECONVERGENT B0 ;  /* 0x0000000000007941 */ /* 0x000fea0003800200 */
.L_x_11192:
[----:B------:R-:W0:Y:S02]  /*b8c0*/  F2I.FTZ.TRUNC.NTZ R4, R4 ;  /* 0x0000000400047305 */ /* 0x000e24000021f100 */
[----:B0-----:R-:W-:Y:S01]  /*b8d0*/  PRMT R0, R4, 0x7610, R0 ;  /* 0x0000761004007816 */ /* 0x001fe20000000000 */
[----:B------:R-:W-:Y:S06]  /*b8e0*/  BRA `(.L_x_11167) ;  /* 0x0000000000547947 */ /* 0x000fec0003800000 */
.L_x_11166:
        /* <DEDUP_REMOVED lines=16> */
.L_x_11194:
[----:B------:R-:W-:Y:S01]  /*b9f0*/  PRMT R0, RZ, 0x7610, R0 ;  /* 0x00007610ff007816 */ /* 0x000fe20000000000 */
[----:B------:R-:W-:Y:S06]  /*ba00*/  BRA `(.L_x_11167) ;  /* 0x00000000000c7947 */ /* 0x000fec0003800000 */
.L_x_11191:
[----:B------:R0:W5:Y:S01]  /*ba10*/  LDG.E.U16 R0, desc[UR36][R2.64] ;  /* 0x0000002402007981 */ /* 0x000162000c1e1500 */
[----:B------:R-:W-:Y:S05]  /*ba20*/  BRA `(.L_x_11167) ;  /* 0x0000000000047947 */ /* 0x000fea0003800000 */
.L_x_11190:
[----:B------:R0:W5:Y:S02]  /*ba30*/  LDG.E.U16 R0, desc[UR36][R2.64] ;  /* 0x0000002402007981 */ /* 0x000164000c1e1500 */
.L_x_11167:
[----:B-1-3-5:R-:W-:Y:S01]  /*ba40*/  PRMT R9, R0, 0x9910, RZ ;  /* 0x0000991000097816 */ /* 0x02afe200000000ff */
[----:B------:R-:W1:Y:S01]  /*ba50*/  LDCU.64 UR6, c[0x0][0x5e8] ;  /* 0x0000bd00ff0677ac */ /* 0x000e620008000a00 */
[----:B------:R-:W-:Y:S02]  /*ba60*/  PRMT R0, R19, 0x9910, RZ ;  /* 0x0000991013007816 */ /* 0x000fe400000000ff */
[-C--:B------:R-:W-:Y:S01]  /*ba70*/  IABS R5, R9.reuse ;  /* 0x0000000900057213 */ /* 0x080fe20000000000 */
[----:B------:R-:W-:Y:S01]  /*ba80*/  UPRMT UR4, UR43, 0x9910, URZ ;  /* 0x000099102b047896 */ /* 0x000fe200080000ff */
[----:B------:R-:W-:Y:S02]  /*ba90*/  IABS R8, R0 ;  /* 0x0000000000087213 */ /* 0x000fe40000000000 */
[----:B------:R-:W3:Y:S01]  /*baa0*/  I2F.RP R4, R5 ;  /* 0x0000000500047306 */ /* 0x000ee20000209400 */
[-C--:B------:R-:W-:Y:S01]  /*bab0*/  IABS R10, R9.reuse ;  /* 0x00000009000a7213 */ /* 0x080fe20000000000 */
[----:B------:R-:W-:Y:S01]  /*bac0*/  UISETP.GT.AND UP0, UPT, UR4, 0x9, UPT ;  /* 0x000000090400788c */ /* 0x000fe2000bf04270 */
[----:B------:R-:W-:-:S04]  /*bad0*/  LOP3.LUT R0, R0, R9, RZ, 0x3c, !PT ;  /* 0x0000000900007212 */ /* 0x000fc800078e3cff */
[----:B------:R-:W-:Y:S01]  /*bae0*/  ISETP.GE.AND P1, PT, R0, RZ, PT ;  /* 0x000000ff0000720c */ /* 0x000fe20003f26270 */
[----:B---3--:R-:W0:Y:S02]  /*baf0*/  MUFU.RCP R4, R4 ;  /* 0x0000000400047308 */ /* 0x008e240000001000 */
[----:B0-2-4-:R-:W-:-:S06]  /*bb00*/  VIADD R2, R4, 0xffffffe ;  /* 0x0ffffffe04027836 */ /* 0x015fcc0000000000 */
        /* <DEDUP_REMOVED lines=31> */
.L_x_11198:
[----:B------:R0:W-:Y:S01]  /*bd00*/  STG.E.U8 desc[UR36][R2.64], R11 ;  /* 0x0000000b02007986 */ /* 0x0001e2000c101124 */
[----:B------:R-:W-:Y:S05]  /*bd10*/  BRA `(.L_x_11200) ;  /* 0x0000000c004c7947 */ /* 0x000fea0003800000 */
.L_x_11197:
        /* <DEDUP_REMOVED lines=10> */
.L_x_11202:
[----:B------:R-:W-:-:S05]  /*bdc0*/  PRMT R5, R11, 0x9910, RZ ;  /* 0x000099100b057816 */ /* 0x000fca00000000ff */
[----:B------:R0:W-:Y:S01]  /*bdd0*/  STG.E desc[UR36][R2.64], R5 ;  /* 0x0000000502007986 */ /* 0x0001e2000c101924 */
[----:B------:R-:W-:Y:S05]  /*bde0*/  BRA `(.L_x_11200) ;  /* 0x0000000c00187947 */ /* 0x000fea0003800000 */
.L_x_11201:
[----:B------:R0:W-:Y:S01]  /*bdf0*/  STG.E.U16 desc[UR36][R2.64], R11 ;  /* 0x0000000b02007986 */ /* 0x0001e2000c101524 */
[----:B------:R-:W-:Y:S05]  /*be00*/  BRA `(.L_x_11200) ;  /* 0x0000000c00107947 */ /* 0x000fea0003800000 */
.L_x_11196:
        /* <DEDUP_REMOVED lines=9> */
.L_x_11204:
[----:B------:R-:W0:Y:S02]  /*bea0*/  I2F.S16 R0, R11 ;  /* 0x0000000b00007306 */ /* 0x000e240000101400 */
[----:B0-----:R-:W-:-:S05]  /*beb0*/  F2FP.F16.F32.PACK_AB R0, RZ, R0 ;  /* 0x00000000ff00723e */ /* 0x001fca00000000ff */
[----:B------:R0:W-:Y:S01]  /*bec0*/  STG.E.U16 desc[UR36][R2.64], R0 ;  /* 0x0000000002007986 */ /* 0x0001e2000c101524 */
[----:B------:R-:W-:Y:S05]  /*bed0*/  BRA `(.L_x_11200) ;  /* 0x0000000800dc7947 */ /* 0x000fea0003800000 */
.L_x_11203:
        /* <DEDUP_REMOVED lines=10> */
.L_x_11206:
[----:B------:R-:W0:Y:S02]  /*bf80*/  I2F.S16 R11, R11 ;  /* 0x0000000b000b7306 */ /* 0x000e240000101400 */
[----:B0-----:R-:W-:-:S04]  /*bf90*/  F2FP.F16.F32.PACK_AB R5, RZ, R11 ;  /* 0x0000000bff05723e */ /* 0x001fc800000000ff */
[----:B------:R-:W-:-:S05]  /*bfa0*/  PRMT R5, R5, 0x5410, RZ ;  /* 0x0000541005057816 */ /* 0x000fca00000000ff */
[----:B------:R0:W-:Y:S01]  /*bfb0*/  STG.E desc[UR36][R2.64], R5 ;  /* 0x0000000502007986 */ /* 0x0001e2000c101924 */
[----:B------:R-:W-:Y:S05]  /*bfc0*/  BRA `(.L_x_11200) ;  /* 0x0000000800a07947 */ /* 0x000fea0003800000 */
.L_x_11205:
[----:B------:R-:W0:Y:S02]  /*bfd0*/  I2F.F64.S16 R4, R11 ;  /* 0x0000000b00047312 */ /* 0x000e240000101c00 */
[----:B0-----:R0:W-:Y:S01]  /*bfe0*/  STG.E.64 desc[UR36][R2.64], R4 ;  /* 0x0000000402007986 */ /* 0x0011e2000c101b24 */
[----:B------:R-:W-:Y:S05]  /*bff0*/  BRA `(.L_x_11200) ;  /* 0x0000000800947947 */ /* 0x000fea0003800000 */
.L_x_11195:
        /* <DEDUP_REMOVED lines=12> */
.L_x_11210:
        /* <DEDUP_REMOVED lines=18> */
.L_x_11213:
[----:B------:R-:W-:-:S04]  /*c1e0*/  SHF.R.U32.HI R5, RZ, 0x18, R5 ;  /* 0x00000018ff057819 */ /* 0x000fc80000011605 */
[----:B------:R-:W-:-:S07]  /*c1f0*/  LOP3.LUT R0, R0, 0x80, R5, 0xf8, !PT ;  /* 0x0000008000007812 */ /* 0x000fce00078ef805 */
.L_x_11212:
[----:B------:R-:W-:Y:S05]  /*c200*/  BSYNC.RECONVERGENT B0 ;  /* 0x0000000000007941 */ /* 0x000fea0003800200 */
.L_x_11211:
[----:B------:R0:W-:Y:S01]  /*c210*/  STG.E.U8 desc[UR36][R2.64], R0 ;  /* 0x0000000002007986 */ /* 0x0001e2000c101124 */
[----:B------:R-:W-:Y:S05]  /*c220*/  BRA `(.L_x_11200) ;  /* 0x0000000800087947 */ /* 0x000fea0003800000 */
.L_x_11209:
[----:B------:R-:W0:Y:S01]  /*c230*/  I2F.S16 R5, R11 ;  /* 0x0000000b00057306 */ /* 0x000e220000101400 */
[----:B------:R-:W-:Y:S01]  /*c240*/  BSSY.RECONVERGENT B0, `(.L_x_11214) ;  /* 0x0000013000007945 */ /* 0x000fe20003800200 */
[----:B------:R-:W-:Y:S01]  /*c250*/  HFMA2 R0, -RZ, RZ, 0, 7.62939453125e-06 ;  /* 0x00000080ff007431 */ /* 0x000fe200000001ff */
        /* <DEDUP_REMOVED lines=15> */
.L_x_11216:
[----:B------:R-:W-:-:S04]  /*c350*/  SHF.R.U32.HI R5, RZ, 0x18, R5 ;  /* 0x00000018ff057819 */ /* 0x000fc80000011605 */
[----:B------:R-:W-:-:S07]  /*c360*/  LOP3.LUT R0, R0, 0x80, R5, 0xf8, !PT ;  /* 0x0000008000007812 */ /* 0x000fce00078ef805 */
.L_x_11215:
[----:B------:R-:W-:Y:S05]  /*c370*/  BSYNC.RECONVERGENT B0 ;  /* 0x0000000000007941 */ /* 0x000fea0003800200 */
.L_x_11214:
[----:B------:R0:W-:Y:S01]  /*c380*/  STG.E.U8 desc[UR36][R2.64], R0 ;  /* 0x0000000002007986 */ /* 0x0001e2000c101124 */
[----:B------:R-:W-:Y:S05]  /*c390*/  BRA `(.L_x_11200) ;  /* 0x0000000400ac7947 */ /* 0x000fea0003800000 */
.L_x_11208:
        /* <DEDUP_REMOVED lines=22> */
.L_x_11218:
[----:B------:R-:W-:-:S04]  /*c500*/  PRMT R4, R11, 0x9910, RZ ;  /* 0x000099100b047816 */ /* 0x000fc800000000ff */
[----:B------:R-:W-:-:S05]  /*c510*/  SHF.R.S32.HI R5, RZ, 0x1f, R4 ;  /* 0x0000001fff057819 */ /* 0x000fca0000011404 */
[----:B------:R0:W-:Y:S01]  /*c520*/  STG.E.64 desc[UR36][R2.64], R4 ;  /* 0x0000000402007986 */ /* 0x0001e2000c101b24 */
[----:B------:R-:W-:Y:S05]  /*c530*/  BRA `(.L_x_11200) ;  /* 0x0000000400447947 */ /* 0x000fea0003800000 */
.L_x_11217:
[----:B------:R-:W-:-:S05]  /*c540*/  PRMT R5, R11, 0x9910, RZ ;  /* 0x000099100b057816 */ /* 0x000fca00000000ff */
[----:B------:R0:W-:Y:S01]  /*c550*/  STG.E desc[UR36][R2.64], R5 ;  /* 0x0000000502007986 */ /* 0x0001e2000c101924 */
[----:B------:R-:W-:Y:S05]  /*c560*/  BRA `(.L_x_11200) ;  /* 0x0000000400387947 */ /* 0x000fea0003800000 */
.L_x_11207:
        /* <DEDUP_REMOVED lines=11> */
.L_x_11220:
[----:B------:R-:W-:Y:S01]  /*c620*/  CS2R R6, SRZ ;  /* 0x0000000000067805 */ /* 0x000fe2000001ff00 */
[----:B------:R-:W0:Y:S04]  /*c630*/  I2F.F64.S16 R4, R11 ;  /* 0x0000000b00047312 */ /* 0x000e280000101c00 */
[----:B0-----:R0:W-:Y:S01]  /*c640*/  STG.E.128 desc[UR36][R2.64], R4 ;  /* 0x0000000402007986 */ /* 0x0011e2000c101d24 */
[----:B------:R-:W-:Y:S05]  /*c650*/  BRA `(.L_x_11200) ;  /* 0x0000000000fc7947 */ /* 0x000fea0003800000 */
.L_x_11219:
[----:B------:R-:W-:-:S09]  /*c660*/  UISETP.NE.AND UP0, UPT, UR4, 0xf, UPT ;  /* 0x0000000f0400788c */ /* 0x000fd2000bf05270 */
[----:B------:R-:W-:Y:S05]  /*c670*/  BRA.U !UP0, `(.L_x_11221) ;  /* 0x0000000108e87547 */ /* 0x000fea000b800000 */
[----:B------:R-:W-:-:S09]  /*c680*/  UISETP.NE.AND UP0, UPT, UR4, 0x17, UPT ;  /* 0x000000170400788c */ /* 0x000fd2000bf05270 */
[----:B------:R-:W-:Y:S05]  /*c690*/  BRA.U !UP0, `(.L_x_11222) ;  /* 0x0000000108907547 */ /* 0x000fea000b800000 */
[----:B------:R-:W-:-:S09]  /*c6a0*/  UISETP.NE.AND UP0, UPT, UR4, 0x18, UPT ;  /* 0x000000180400788c */ /* 0x000fd2000bf05270 */
[----:B------:R-:W-:Y:S05]  /*c6b0*/  BRA.U !UP0, `(.L_x_11223) ;  /* 0x0000000108447547 */ /* 0x000fea000b800000 */
.L_x_11199:
        /* <DEDUP_REMOVED lines=16> */
.L_x_11224:
[----:B------:R-:W-:Y:S05]  /*c7c0*/  BRA `(.L_x_11200) ;  /* 0x0000000000a07947 */ /* 0x000fea0003800000 */
.L_x_11223:
[----:B------:R-:W0:Y:S01]  /*c7d0*/  I2F.S16 R11, R11 ;  /* 0x0000000b000b7306 */ /* 0x000e220000101400 */
[----:B------:R-:W-:Y:S01]  /*c7e0*/  BSSY.RECONVERGENT B0, `(.L_x_11225) ;  /* 0x000000c000007945 */ /* 0x000fe20003800200 */
[----:B------:R-:W-:Y:S01]  /*c7f0*/  IMAD.MOV.U32 R0, RZ, RZ, 0x7f ;  /* 0x0000007fff007424 */ /* 0x000fe200078e00ff */
        /* <DEDUP_REMOVED lines=10> */
.L_x_11226:
[----:B------:R-:W-:Y:S05]  /*c8a0*/  BSYNC.RECONVERGENT B0 ;  /* 0x0000000000007941 */ /* 0x000fea0003800200 */
.L_x_11225:
[----:B------:R-:W-:-:S05]  /*c8b0*/  LOP3.LUT R5, R0, 0x80, R5, 0xf8, !PT ;  /* 0x0000008000057812 */ /* 0x000fca00078ef805 */
[----:B------:R3:W-:Y:S01]  /*c8c0*/  STG.E.U8 desc[UR36][R2.64], R5 ;  /* 0x0000000502007986 */ /* 0x0007e2000c101124 */
[----:B------:R-:W-:Y:S05]  /*c8d0*/  BRA `(.L_x_11200) ;  /* 0x00000000005c7947 */ /* 0x000fea0003800000 */
.L_x_11222:
        /* <DEDUP_REMOVED lines=12> */
.L_x_11228:
[----:B------:R-:W-:Y:S02]  /*c9a0*/  ISETP.GT.U32.AND P0, PT, R4, 0x7f800000, PT ;  /* 0x7f8000000400780c */ /* 0x000fe40003f04070 */
[----:B------:R-:W-:-:S04]  /*c9b0*/  MOV R0, 0x7f ;  /* 0x0000007f00007802 */ /* 0x000fc80000000f00 */
[----:B------:R-:W-:-:S07]  /*c9c0*/  SEL R0, R0, 0x7c, P0 ;  /* 0x0000007c00007807 */ /* 0x000fce0000000000 */
.L_x_11229:
[----:B------:R-:W-:Y:S05]  /*c9d0*/  BSYNC.RECONVERGENT B0 ;  /* 0x0000000000007941 */ /* 0x000fea0003800200 */
.L_x_11227:
[----:B------:R-:W-:-:S04]  /*c9e0*/  SHF.R.U32.HI R5, RZ, 0x18, R5 ;  /* 0x00000018ff057819 */ /* 0x000fc80000011605 */
[----:B------:R-:W-:-:S05]  /*c9f0*/  LOP3.LUT R5, R0, 0x80, R5, 0xf8, !PT ;  /* 0x0000008000057812 */ /* 0x000fca00078ef805 */
[----:B------:R2:W-:Y:S01]  /*ca00*/  STG.E.U8 desc[UR36][R2.64], R5 ;  /* 0x0000000502007986 */ /* 0x0005e2000c101124 */
[----:B------:R-:W-:Y:S05]  /*ca10*/  BRA `(.L_x_11200) ;  /* 0x00000000000c7947 */ /* 0x000fea0003800000 */
.L_x_11221:
[----:B------:R-:W0:Y:S02]  /*ca20*/  I2F.S16 R0, R11 ;  /* 0x0000000b00007306 */ /* 0x000e240000101400 */
[----:B0-----:R-:W-:-:S05]  /*ca30*/  F2FP.BF16.F32.PACK_AB R0, RZ, R0 ;  /* 0x00000000ff00723e */ /* 0x001fca00000010ff */
[----:B------:R4:W-:Y:S02]  /*ca40*/  STG.E.U16 desc[UR36][R2.64], R0 ;  /* 0x0000000002007986 */ /* 0x0009e4000c101524 */
.L_x_11200:
[----:B------:R-:W-:-:S07]  /*ca50*/  VIADD R17, R17, 0x80 ;  /* 0x0000008011117836 */ /* 0x000fce0000000000 */
.L_x_11127:
[----:B------:R-:W-:Y:S05]  /*ca60*/  BSYNC.RECONVERGENT B6 ;  /* 0x0000000000067941 */ /* 0x000fea0003800200 */
.L_x_11126:
[----:B------:R-:W5:Y:S02]  /*ca70*/  LDCU UR4, c[0x0][0x380] ;  /* 0x00007000ff0477ac */ /* 0x000f640008000800 */
[----:B-----5:R-:W-:-:S13]  /*ca80*/  ISETP.GE.AND P0, PT, R17, UR4, PT ;  /* 0x0000000411007c0c */ /* 0x020fda000bf06270 */
[----:B------:R-:W-:Y:S05]  /*ca90*/  @P0 EXIT ;  /* 0x000000000000094d */ /* 0x000fea0003800000 */
[----:B------:R-:W5:Y:S01]  /*caa0*/  LDCU UR4, c[0x0][0x388] ;  /* 0x00007100ff0477ac */ /* 0x000f620008000800 */
[----:B------:R-:W-:Y:S02]  /*cab0*/  HFMA2 R16, -RZ, RZ, 0, 0 ;  /* 0x00000000ff107431 */ /* 0x000fe400000001ff */
[----:B------:R-:W-:Y:S02]  /*cac0*/  IMAD.MOV.U32 R18, RZ, RZ, RZ ;  /* 0x000000ffff127224 */ /* 0x000fe400078e00ff */
[----:B0--34-:R-:W-:Y:S01]  /*cad0*/  IMAD.MOV.U32 R0, RZ, RZ, RZ ;  /* 0x000000ffff007224 */ /* 0x019fe200078e00ff */
        /* <DEDUP_REMOVED lines=350> */
.L_x_11230:
        /* <DEDUP_REMOVED lines=19> */
.L_x_11234:
[----:B------:R0:W5:Y:S01]  /*e1f0*/  LDG.E.U8 R19, desc[UR36][R2.64] ;  /* 0x0000002402137981 */ /* 0x000162000c1e1100 */
[----:B------:R-:W-:Y:S05]  /*e200*/  BRA `(.L_x_11236) ;  /* 0x0000000c004c7947 */ /* 0x000fea0003800000 */
.L_x_11233:
        /* <DEDUP_REMOVED lines=8> */
.L_x_11238:
[----:B------:R0:W5:Y:S01]  /*e290*/  LDG.E.U16 R19, desc[UR36][R2.64] ;  /* 0x0000002402137981 */ /* 0x000162000c1e1500 */
[----:B------:R-:W-:Y:S05]  /*e2a0*/  BRA `(.L_x_11236) ;  /* 0x0000000c00247947 */ /* 0x000fea0003800000 */
.L_x_11237:
[----:B------:R0:W5:Y:S01]  /*e2b0*/  LDG.E.U16 R19, desc[UR36][R2.64] ;  /* 0x0000002402137981 */ /* 0x000162000c1e1500 */
[----:B------:R-:W-:Y:S05]  /*e2c0*/  BRA `(.L_x_11236) ;  /* 0x0000000c001c7947 */ /* 0x000fea0003800000 */
.L_x_11232:
        /* <DEDUP_REMOVED lines=9> */
.L_x_11240:
[----:B------:R-:W2:Y:S02]  /*e360*/  LDG.E.U16 R0, desc[UR36][R2.64] ;  /* 0x0000002402007981 */ /* 0x000ea4000c1e1500 */
[----:B--2---:R-:W-:-:S06]  /*e370*/  HADD2.F32 R0, -RZ, R0.H0_H0 ;  /* 0x20000000ff007230 */ /* 0x004fcc0000004100 */
[----:B------:R-:W0:Y:S02]  /*e380*/  F2I.FTZ.TRUNC.NTZ R0, R0 ;  /* 0x0000000000007305 */ /* 0x000e24000021f100 */
[----:B0-----:R-:W-:Y:S01]  /*e390*/  PRMT R19, R0, 0x7610, R19 ;  /* 0x0000761000137816 */ /* 0x001fe20000000013 */
[----:B------:R-:W-:Y:S06]  /*e3a0*/  BRA `(.L_x_11236) ;  /* 0x0000000800e47947 */ /* 0x000fec0003800000 */
.L_x_11239:
        /* <DEDUP_REMOVED lines=9> */
.L_x_11242:
[----:B------:R-:W2:Y:S02]  /*e440*/  LDG.E.U16 R2, desc[UR36][R2.64] ;  /* 0x0000002402027981 */ /* 0x000ea4000c1e1500 */
[----:B--2---:R-:W-:-:S06]  /*e450*/  HADD2.F32 R0, -RZ, R2.H0_H0 ;  /* 0x20000002ff007230 */ /* 0x004fcc0000004100 */
[----:B------:R-:W0:Y:S02]  /*e460*/  F2I.FTZ.TRUNC.NTZ R0, R0 ;  /* 0x0000000000007305 */ /* 0x000e24000021f100 */
[----:B0-----:R-:W-:Y:S01]  /*e470*/  PRMT R19, R0, 0x7610, R19 ;  /* 0x0000761000137816 */ /* 0x001fe20000000013 */
[----:B------:R-:W-:Y:S06]  /*e480*/  BRA `(.L_x_11236) ;  /* 0x0000000800ac7947 */ /* 0x000fec0003800000 */
.L_x_11241:
[----:B------:R-:W2:Y:S02]  /*e490*/  LDG.E.64 R2, desc[UR36][R2.64] ;  /* 0x0000002402027981 */ /* 0x000ea4000c1e1b00 */
[----:B--2---:R0:W1:Y:S02]  /*e4a0*/  F2I.F64.TRUNC R19, R2 ;  /* 0x0000000200137311 */ /* 0x004064000030d100 */
[----:B01----:R-:W-:Y:S05]  /*e4b0*/  BRA `(.L_x_11236) ;  /* 0x0000000800a07947 */ /* 0x003fea0003800000 */
.L_x_11231:
        /* <DEDUP_REMOVED lines=12> */
.L_x_11245:
[----:B------:R-:W2:Y:S02]  /*e580*/  LDG.E.64 R2, desc[UR36][R2.64] ;  /* 0x0000002402027981 */ /* 0x000ea4000c1e1b00 */
[----:B--2---:R0:W1:Y:S02]  /*e590*/  F2I.F64.TRUNC R19, R2 ;  /* 0x0000000200137311 */ /* 0x004064000030d100 */
[----:B01----:R-:W-:Y:S05]  /*e5a0*/  BRA `(.L_x_11236) ;  /* 0x0000000800647947 */ /* 0x003fea0003800000 */
.L_x_11244:
        /* <DEDUP_REMOVED lines=27> */
.L_x_11247:
        /* <DEDUP_REMOVED lines=14> */
.L_x_11246:
[----:B------:R-:W2:Y:S02]  /*e840*/  LDG.E.U16 R0, desc[UR36][R2.64] ;  /* 0x0000002402007981 */ /* 0x000ea4000c1e1500 */
[----:B--2---:R-:W-:-:S06]  /*e850*/  IMAD.U32 R0, R0, 0x10000, RZ ;  /* 0x0001000000007824 */ /* 0x004fcc00078e00ff */
[----:B------:R-:W0:Y:S02]  /*e860*/  F2I.FTZ.TRUNC.NTZ R0, R0 ;  /* 0x0000000000007305 */ /* 0x000e24000021f100 */
[----:B0-----:R-:W-:Y:S01]  /*e870*/  PRMT R19, R0, 0x7610, R19 ;  /* 0x0000761000137816 */ /* 0x001fe20000000013 */
[----:B------:R-:W-:Y:S06]  /*e880*/  BRA `(.L_x_11236) ;  /* 0x0000000400ac7947 */ /* 0x000fec0003800000 */
.L_x_11243:
        /* <DEDUP_REMOVED lines=10> */
.L_x_11250:
        /* <DEDUP_REMOVED lines=21> */
.L_x_11254:
[----:B------:R-:W-:Y:S05]  /*ea80*/  BSYNC.RECONVERGENT B1 ;  /* 0x0000000000017941 */ /* 0x000fea0003800200 */
.L_x_11253:
[----:B------:R-:W-:Y:S01]  /*ea90*/  IMAD.SHL.U32 R0, R0, 0x100000, RZ ;  /* 0x0010000000007824 */ /* 0x000fe200078e00ff */
[----:B------:R-:W-:-:S04]  /*eaa0*/  LEA R2, R2, 0x3b800000, 0x17 ;  /* 0x3b80000002027811 */ /* 0x000fc800078eb8ff */
[----:B------:R-:W-:-:S07]  /*eab0*/  LOP3.LUT R0, R2, R0, R7, 0xfe, !PT ;  /* 0x0000000002007212 */ /* 0x000fce00078efe07 */
.L_x_11252:
[----:B------:R-:W-:Y:S05]  /*eac0*/  BSYNC.RECONVERGENT B0 ;  /* 0x0000000000007941 */ /* 0x000fea0003800200 */
.L_x_11251:
[----:B------:R-:W0:Y:S02]  /*ead0*/  F2I.FTZ.TRUNC.NTZ R0, R0 ;  /* 0x0000000000007305 */ /* 0x000e24000021f100 */
[----:B0-----:R-:W-:Y:S01]  /*eae0*/  PRMT R19, R0, 0x7610, R19 ;  /* 0x0000761000137816 */ /* 0x001fe20000000013 */
[----:B------:R-:W-:Y:S06]  /*eaf0*/  BRA `(.L_x_11236) ;  /* 0x0000000400107947 */ /* 0x000fec0003800000 */
.L_x_11249:
        /* <DEDUP_REMOVED lines=21> */
.L_x_11258:
[----:B------:R-:W-:Y:S05]  /*ec50*/  BSYNC.RECONVERGENT B1 ;  /* 0x0000000000017941 */ /* 0x000fea0003800200 */
.L_x_11257:
[----:B------:R-:W-:Y:S02]  /*ec60*/  SHF.L.U32 R0, R0, 0x15, RZ ;  /* 0x0000001500007819 */ /* 0x000fe400000006ff */
[----:B------:R-:W-:-:S04]  /*ec70*/  LEA R2, R2, 0x37800000, 0x17 ;  /* 0x3780000002027811 */ /* 0x000fc800078eb8ff */
[----:B------:R-:W-:-:S07]  /*ec80*/  LOP3.LUT R0, R2, R0, R7, 0xfe, !PT ;  /* 0x0000000002007212 */ /* 0x000fce00078efe07 */
.L_x_11256:
[----:B------:R-:W-:Y:S05]  /*ec90*/  BSYNC.RECONVERGENT B0 ;  /* 0x0000000000007941 */ /* 0x000fea0003800200 */
.L_x_11255:
[----:B------:R-:W0:Y:S02]  /*eca0*/  F2I.FTZ.TRUNC.NTZ R0, R0 ;  /* 0x0000000000007305 */ /* 0x000e24000021f100 */
[----:B0-----:R-:W-:Y:S01]  /*ecb0*/  PRMT R19, R0, 0x7610, R19 ;  /* 0x0000761000137816 */ /* 0x001fe20000000013 */
[----:B------:R-:W-:Y:S06]  /*ecc0*/  BRA `(.L_x_11236) ;  /* 0x00000000009c7947 */ /* 0x000fec0003800000 */
.L_x_11248:
        /* <DEDUP_REMOVED lines=14> */
.L_x_11262:
[----:B------:R-:W-:Y:S05]  /*edb0*/  BSYNC.RECONVERGENT B0 ;  /* 0x0000000000007941 */ /* 0x000fea0003800200 */
.L_x_11261:
[----:B------:R-:W0:Y:S02]  /*edc0*/  F2I.FTZ.TRUNC.NTZ R0, R0 ;  /* 0x0000000000007305 */ /* 0x000e24000021f100 */
[----:B0-----:R-:W-:Y:S01]  /*edd0*/  PRMT R19, R0, 0x7610, R19 ;  /* 0x0000761000137816 */ /* 0x001fe20000000013 */
[----:B------:R-:W-:Y:S06]  /*ede0*/  BRA `(.L_x_11236) ;  /* 0x0000000000547947 */ /* 0x000fec0003800000 */
.L_x_11235:
        /* <DEDUP_REMOVED lines=16> */
.L_x_11263:
[----:B------:R-:W-:Y:S01]  /*eef0*/  PRMT R19, RZ, 0x7610, R19 ;  /* 0x00007610ff137816 */ /* 0x000fe20000000013 */
[----:B------:R-:W-:Y:S06]  /*ef00*/  BRA `(.L_x_11236) ;  /* 0x00000000000c7947 */ /* 0x000fec0003800000 */
.L_x_11260:
[----:B------:R0:W5:Y:S01]  /*ef10*/  LDG.E.U16 R19, desc[UR36][R2.64] ;  /* 0x0000002402137981 */ /* 0x000162000c1e1500 */
[----:B------:R-:W-:Y:S05]  /*ef20*/  BRA `(.L_x_11236) ;  /* 0x0000000000047947 */ /* 0x000fea0003800000 */
.L_x_11259:
[----:B------:R1:W5:Y:S02]  /*ef30*/  LDG.E.U16 R19, desc[UR36][R2.64] ;  /* 0x0000002402137981 */ /* 0x000364000c1e1500 */
.L_x_11236:
        /* <DEDUP_REMOVED lines=16> */
.L_x_11267:
[----:B------:R1:W5:Y:S01]  /*f040*/  LDG.E.U8 R0, desc[UR36][R2.64] ;  /* 0x0000002402007981 */ /* 0x000362000c1e1100 */
[----:B------:R-:W-:Y:S05]  /*f050*/  BRA `(.L_x_11269) ;  /* 0x0000000c004c7947 */ /* 0x000fea0003800000 */
.L_x_11266:
        /* <DEDUP_REMOVED lines=8> */
.L_x_11271:
[----:B------:R0:W5:Y:S01]  /*f0e0*/  LDG.E.U16 R0, desc[UR36][R2.64] ;  /* 0x0000002402007981 */ /* 0x000162000c1e1500 */
[----:B------:R-:W-:Y:S05]  /*f0f0*/  BRA `(.L_x_11269) ;  /* 0x0000000c00247947 */ /* 0x000fea0003800000 */
.L_x_11270:
[----:B------:R2:W5:Y:S01]  /*f100*/  LDG.E.U16 R0, desc[UR36][R2.64] ;  /* 0x0000002402007981 */ /* 0x000562000c1e1500 */
[----:B------:R-:W-:Y:S05]  /*f110*/  BRA `(.L_x_11269) ;  /* 0x0000000c001c7947 */ /* 0x000fea0003800000 */
.L_x_11265:
        /* <DEDUP_REMOVED lines=9> */
.L_x_11273:
[----:B------:R-:W2:Y:S02]  /*f1b0*/  LDG.E.U16 R4, desc[UR36][R2.64] ;  /* 0x0000002402047981 */ /* 0x000ea4000c1e1500 */
[----:B--2---:R-:W-:-:S06]  /*f1c0*/  HADD2.F32 R4, -RZ, R4.H0_H0 ;  /* 0x20000004ff047230 */ /* 0x004fcc0000004100 */
[----:B------:R-:W0:Y:S02]  /*f1d0*/  F2I.FTZ.TRUNC.NTZ R4, R4 ;  /* 0x0000000400047305 */ /* 0x000e24000021f100 */
[----:B0-----:R-:W-:Y:S01]  /*f1e0*/  PRMT R0, R4, 0x7610, R0 ;  /* 0x0000761004007816 */ /* 0x001fe20000000000 */
[----:B------:R-:W-:Y:S06]  /*f1f0*/  BRA `(.L_x_11269) ;  /* 0x0000000800e47947 */ /* 0x000fec0003800000 */
.L_x_11272:
        /* <DEDUP_REMOVED lines=9> */
.L_x_11275:
[----:B------:R-:W2:Y:S02]  /*f290*/  LDG.E.U16 R2, desc[UR36][R2.64] ;  /* 0x0000002402027981 */ /* 0x000ea4000c1e1500 */
[----:B--2---:R-:W-:-:S06]  /*f2a0*/  HADD2.F32 R4, -RZ, R2.H0_H0 ;  /* 0x20000002ff047230 */ /* 0x004fcc0000004100 */
[----:B------:R-:W0:Y:S02]  /*f2b0*/  F2I.FTZ.TRUNC.NTZ R4, R4 ;  /* 0x0000000400047305 */ /* 0x000e24000021f100 */
[----:B0-----:R-:W-:Y:S01]  /*f2c0*/  PRMT R0, R4, 0x7610, R0 ;  /* 0x0000761004007816 */ /* 0x001fe20000000000 */
[----:B------:R-:W-:Y:S06]  /*f2d0*/  BRA `(.L_x_11269) ;  /* 0x0000000800ac7947 */ /* 0x000fec0003800000 */
.L_x_11274:
[----:B------:R-:W2:Y:S02]  /*f2e0*/  LDG.E.64 R2, desc[UR36][R2.64] ;  /* 0x0000002402027981 */ /* 0x000ea4000c1e1b00 */
[----:B--2---:R0:W1:Y:S02]  /*f2f0*/  F2I.F64.TRUNC R0, R2 ;  /* 0x0000000200007311 */ /* 0x004064000030d100 */
[----:B01----:R-:W-:Y:S05]  /*f300*/  BRA `(.L_x_11269) ;  /* 0x0000000800a07947 */ /* 0x003fea0003800000 */
.L_x_11264:
        /* <DEDUP_REMOVED lines=12> */
.L_x_11278:
[----:B------:R-:W2:Y:S02]  /*f3d0*/  LDG.E.64 R2, desc[UR36][R2.64] ;  /* 0x0000002402027981 */ /* 0x000ea4000c1e1b00 */
[----:B--2---:R0:W1:Y:S02]  /*f3e0*/  F2I.F64.TRUNC R0, R2 ;  /* 0x0000000200007311 */ /* 0x004064000030d100 */
[----:B01----:R-:W-:Y:S05]  /*f3f0*/  BRA `(.L_x_11269) ;  /* 0x0000000800647947 */ /* 0x003fea0003800000 */
.L_x_11277:
        /* <DEDUP_REMOVED lines=27> */
.L_x_11280:
        /* <DEDUP_REMOVED lines=14> */
.L_x_11279:
[----:B------:R-:W2:Y:S02]  /*f690*/  LDG.E.U16 R4, desc[UR36][R2.64] ;  /* 0x0000002402047981 */ /* 0x000ea4000c1e1500 */
[----:B--2---:R-:W-:-:S06]  /*f6a0*/  IMAD.U32 R4, R4, 0x10000, RZ ;  /* 0x0001000004047824 */ /* 0x004fcc00078e00ff */
[----:B------:R-:W0:Y:S02]  /*f6b0*/  F2I.FTZ.TRUNC.NTZ R4, R4 ;  /* 0x0000000400047305 */ /* 0x000e24000021f100 */
[----:B0-----:R-:W-:Y:S01]  /*f6c0*/  PRMT R0, R4, 0x7610, R0 ;  /* 0x0000761004007816 */ /* 0x001fe20000000000 */
[----:B------:R-:W-:Y:S06]  /*f6d0*/  BRA `(.L_x_11269) ;  /* 0x0000000400ac7947 */ /* 0x000fec0003800000 */
.L_x_11276:
        /* <DEDUP_REMOVED lines=10> */
.L_x_11283:
        /* <DEDUP_REMOVED lines=21> */
.L_x_11287:
[----:B------:R-:W-:Y:S05]  /*f8d0*/  BSYNC.RECONVERGENT B1 ;  /* 0x0000000000017941 */ /* 0x000fea0003800200 */
.L_x_11286:
[----:B------:R-:W-:Y:S02]  /*f8e0*/  SHF.L.U32 R0, R0, 0x14, RZ ;  /* 0x0000001400007819 */ /* 0x000fe400000006ff */
[----:B------:R-:W-:-:S04]  /*f8f0*/  LEA R2, R2, 0x3b800000, 0x17 ;  /* 0x3b80000002027811 */ /* 0x000fc800078eb8ff */
[----:B------:R-:W-:-:S07]  /*f900*/  LOP3.LUT R4, R2, R0, R7, 0xfe, !PT ;  /* 0x0000000002047212 */ /* 0x000fce00078efe07 */
.L_x_11285:
[----:B------:R-:W-:Y:S05]  /*f910*/  BSYNC.RECONVERGENT B0 ;  /* 0x0000000000007941 */ /* 0x000fea0003800200 */
.L_x_11284:
[----:B------:R-:W0:Y:S02]  /*f920*/  F2I.FTZ.TRUNC.NTZ R4, R4 ;  /* 0x0000000400047305 */ /* 0x000e24000021f100 */
[----:B0-----:R-:W-:Y:S01]  /*f930*/  PRMT R0, R4, 0x7610, R0 ;  /* 0x0000761004007816 */ /* 0x001fe20000000000 */
[----:B------:R-:W-:Y:S06]  /*f940*/  BRA `(.L_x_11269) ;  /* 0x0000000400107947 */ /* 0x000fec0003800000 */
.L_x_11282:
        /* <DEDUP_REMOVED lines=21> */
.L_x_11291:
[----:B------:R-:W-:Y:S05]  /*faa0*/  BSYNC.RECONVERGENT B1 ;  /* 0x0000000000017941 */ /* 0x000fea0003800200 */
.L_x_11290:
[----:B------:R-:W-:Y:S01]  /*fab0*/  IMAD.SHL.U32 R0, R0, 0x200000, RZ ;  /* 0x0020000000007824 */ /* 0x000fe200078e00ff */
[----:B------:R-:W-:-:S04]  /*fac0*/  LEA R2, R2, 0x37800000, 0x17 ;  /* 0x3780000002027811 */ /* 0x000fc800078eb8ff */
[----:B------:R-:W-:-:S07]  /*fad0*/  LOP3.LUT R4, R2, R0, R7, 0xfe, !PT ;  /* 0x0000000002047212 */ /* 0x000fce00078efe07 */
.L_x_11289:
[----:B------:R-:W-:Y:S05]  /*fae0*/  BSYNC.RECONVERGENT B0 ;  /* 0x0000000000007941 */ /* 0x000fea0003800200 */
.L_x_11288:
[----:B------:R-:W0:Y:S02]  /*faf0*/  F2I.FTZ.TRUNC.NTZ R4, R4 ;  /* 0x0000000400047305 */ /* 0x000e24000021f100 */
[----:B0-----:R-:W-:Y:S01]  /*fb00*/  PRMT R0, R4, 0x7610, R0 ;  /* 0x0000761004007816 */ /* 0x001fe20000000000 */
[----:B------:R-:W-:Y:S06]  /*fb10*/  BRA `(.L_x_11269) ;  /* 0x00000000009c7947 */ /* 0x000fec0003800000 */
.L_x_11281:
        /* <DEDUP_REMOVED lines=14> */
.L_x_11295:
[----:B------:R-:W-:Y:S05]  /*fc00*/  BSYNC.RECONVERGENT B0 ;  /* 0x0000000000007941 */ /* 0x000fea0003800200 */
.L_x_11294:
[----:B------:R-:W0:Y:S02]  /*fc10*/  F2I.FTZ.TRUNC.NTZ R4, R4 ;  /* 0x0000000400047305 */ /* 0x000e24000021f100 */
[----:B0-----:R-:W-:Y:S01]  /*fc20*/  PRMT R0, R4, 0x7610, R0 ;  /* 0x0000761004007816 */ /* 0x001fe20000000000 */
[----:B------:R-:W-:Y:S06]  /*fc30*/  BRA `(.L_x_11269) ;  /* 0x0000000000547947 */ /* 0x000fec0003800000 */
.L_x_11268:
        /* <DEDUP_REMOVED lines=15> */
[----:B--2-45:R-:W-:Y:S05]  /*fd30*/  CALL.ABS.NOINC R2 ;  /* 0x0000000002007343 */ /* 0x034fea0003c00000 */
.L_x_11296:
[----:B------:R-:W-:Y:S01]  /*fd40*/  PRMT R0, RZ, 0x7610, R0 ;  /* 0x00007610ff007816 */ /* 0x000fe20000000000 */
[----:B------:R-:W-:Y:S06]  /*fd50*/  BRA `(.L_x_11269) ;  /* 0x00000000000c7947 */ /* 0x000fec0003800000 */
.L_x_11293:
[----:B------:R0:W5:Y:S01]  /*fd60*/  LDG.E.U16 R0, desc[UR36][R2.64] ;  /* 0x0000002402007981 */ /* 0x000162000c1e1500 */
[----:B------:R-:W-:Y:S05]  /*fd70*/  BRA `(.L_x_11269) ;  /* 0x0000000000047947 */ /* 0x000fea0003800000 */
.L_x_11292:
[----:B------:R0:W5:Y:S02]  /*fd80*/  LDG.E.U16 R0, desc[UR36][R2.64] ;  /* 0x0000002402007981 */ /* 0x000164000c1e1500 */
.L_x_11269:
[----:B-1---5:R-:W-:Y:S01]  /*fd90*/  PRMT R9, R0, 0x9910, RZ ;  /* 0x0000991000097816 */ /* 0x022fe200000000ff */
[----:B------:R-:W-:Y:S01]  /*fda0*/  UPRMT UR4, UR43, 0x9910, URZ ;  /* 0x000099102b047896 */ /* 0x000fe200080000ff */
[----:B----4-:R-:W-:Y:S02]  /*fdb0*/  PRMT R0, R19, 0x9910, RZ ;  /* 0x0000991013007816 */ /* 0x010fe400000000ff */
[-C--:B------:R-:W-:Y:S01]  /*fdc0*/  IABS R5, R9.reuse ;  /* 0x0000000900057213 */ /* 0x080fe20000000000 */
[----:B------:R-:W-:Y:S01]  /*fdd0*/  UISETP.GT.AND UP0, UPT, UR4, 0x9, UPT ;  /* 0x000000090400788c */ /* 0x000fe2000bf04270 */
[----:B------:R-:W-:Y:S02]  /*fde0*/  IABS R8, R0 ;  /* 0x0000000000087213 */ /* 0x000fe40000000000 */
[----:B------:R-:W1:Y:S01]  /*fdf0*/  I2F.RP R4, R5 ;  /* 0x0000000500047306 */ /* 0x000e620000209400 */
[-C--:B------:R-:W-:Y:S02]  /*fe00*/  IABS R10, R9.reuse ;  /* 0x00000009000a7213 */ /* 0x080fe40000000000 */
[----:B------:R-:W-:-:S04]  /*fe10*/  LOP3.LUT R0, R0, R9, RZ, 0x3c, !PT ;  /* 0x0000000900007212 */ /* 0x000fc800078e3cff */
[----:B------:R-:W-:Y:S01]  /*fe20*/  ISETP.GE.AND P1, PT, R0, RZ, PT ;  /* 0x000000ff0000720c */ /* 0x000fe20003f26270 */
[----:B-1----:R-:W0:Y:S02]  /*fe30*/  MUFU.RCP R4, R4 ;  /* 0x0000000400047308 */ /* 0x002e240000001000 */
[----:B0-23--:R-:W-:-:S06]  /*fe40*/  VIADD R2, R4, 0xffffffe ;  /* 0x0ffffffe04027836 */ /* 0x00dfcc0000000000 */
[----:B------:R0:W1:Y:S02]  /*fe50*/  F2I.FTZ.U32.TRUNC.NTZ R3, R2 ;  /* 0x0000000200037305 */ /* 0x000064000021f000 */
[----:B0-----:R-:W-:Y:S02]  /*fe60*/  IMAD.MOV.U32 R2, RZ, RZ, RZ ;  /* 0x000000ffff027224 */ /* 0x001fe400078e00ff */
[----:B-1----:R-:W-:-:S04]  /*fe70*/  IMAD.MOV R6, RZ, RZ, -R3 ;  /* 0x000000ffff067224 */ /* 0x002fc800078e0a03 */
        /* <DEDUP_REMOVED lines=11> */
[----:B------:R-:W-:-:S04]  /*ff30*/  @P0 VIADD R3, R3, 0x1 ;  /* 0x0000000103030836 */ /* 0x000fc80000000000 */
        /* <DEDUP_REMOVED lines=11> */
[----:B------:R-:W-:Y:S01]  /*fff0*/  STG.E.U8 desc[UR36][R16.64], R3 ;  /* 0x0000000310007986 */ /* 0x000fe2000c101124 */
[----:B------:R-:W-:Y:S05]  /*10000*/  EXIT ;  /* 0x000000000000794d */ /* 0x000fea0003800000 */
.L_x_11300:
[----:B------:R-:W-:Y:S01]  /*10010*/  STG.E.U8 desc[UR36][R16.64], R3 ;  /* 0x0000000310007986 */ /* 0x000fe2000c101124 */
[----:B------:R-:W-:Y:S05]  /*10020*/  EXIT ;  /* 0x000000000000794d */ /* 0x000fea0003800000 */
.L_x_11299:
[----:B------:R-:W-:-:S09]  /*10030*/  UISETP.NE.AND UP0, UPT, UR4, 0x2, UPT ;  /* 0x000000020400788c */ /* 0x000fd2000bf05270 */
[----:B------:R-:W-:Y:S05]  /*10040*/  BRA.U !UP0, `(.L_x_11302) ;  /* 0x0000000108307547 */ /* 0x000fea000b800000 */
[----:B------:R-:W-:-:S09]  /*10050*/  UISETP.NE.AND UP0, UPT, UR4, 0x3, UPT ;  /* 0x000000030400788c */ /* 0x000fd2000bf05270 */
[----:B------:R-:W-:Y:S05]  /*10060*/  BRA.U !UP0, `(.L_x_11303) ;  /* 0x00000001081c7547 */ /* 0x000fea000b800000 */
[----:B------:R-:W-:-:S09]  /*10070*/  UISETP.NE.AND UP0, UPT, UR4, 0x4, UPT ;  /* 0x000000040400788c */ /* 0x000fd2000bf05270 */
[----:B------:R-:W-:Y:S05]  /*10080*/  BRA.U UP0, `(.L_x_11301) ;  /* 0x00000009005c7547 */ /* 0x000fea000b800000 */
[----:B------:R-:W-:-:S05]  /*10090*/  PRMT R3, R3, 0x9910, RZ ;  /* 0x0000991003037816 */ /* 0x000fca00000000ff */
[----:B------:R-:W-:-:S05]  /*100a0*/  IMAD.MOV.U32 R2, RZ, RZ, R3 ;  /* 0x000000ffff027224 */ /* 0x000fca00078e0003 */
[----:B------:R-:W-:-:S05]  /*100b0*/  SHF.R.S32.HI R3, RZ, 0x1f, R2 ;  /* 0x0000001fff037819 */ /* 0x000fca0000011402 */
[----:B------:R-:W-:Y:S01]  /*100c0*/  STG.E.64 desc[UR36][R16.64], R2 ;  /* 0x0000000210007986 */ /* 0x000fe2000c101b24 */
[----:B------:R-:W-:Y:S05]  /*100d0*/  EXIT ;  /* 0x000000000000794d */ /* 0x000fea0003800000 */
.L_x_11303:
[----:B------:R-:W-:-:S05]  /*100e0*/  PRMT R3, R3, 0x9910, RZ ;  /* 0x0000991003037816 */ /* 0x000fca00000000ff */
[----:B------:R-:W-:Y:S01]  /*100f0*/  STG.E desc[UR36][R16.64], R3 ;  /* 0x0000000310007986 */ /* 0x000fe2000c101924 */
[----:B------:R-:W-:Y:S05]  /*10100*/  EXIT ;  /* 0x000000000000794d */ /* 0x000fea0003800000 */
.L_x_11302:
[----:B------:R-:W-:Y:S01]  /*10110*/  STG.E.U16 desc[UR36][R16.64], R3 ;  /* 0x0000000310007986 */ /* 0x000fe2000c101524 */
[----:B------:R-:W-:Y:S05]  /*10120*/  EXIT ;  /* 0x000000000000794d */ /* 0x000fea0003800000 */
.L_x_11298:
[----:B------:R-:W-:-:S09]  /*10130*/  UISETP.GT.AND UP0, UPT, UR4, 0x6, UPT ;  /* 0x000000060400788c */ /* 0x000fd2000bf04270 */
[----:B------:R-:W-:Y:S05]  /*10140*/  BRA.U UP0, `(.L_x_11304) ;  /* 0x00000001002c7547 */ /* 0x000fea000b800000 */
[----:B------:R-:W-:-:S09]  /*10150*/  UISETP.NE.AND UP0, UPT, UR4, 0x5, UPT ;  /* 0x000000050400788c */ /* 0x000fd2000bf05270 */
[----:B------:R-:W-:Y:S05]  /*10160*/  BRA.U !UP0, `(.L_x_11305) ;  /* 0x0000000108147547 */ /* 0x000fea000b800000 */
[----:B------:R-:W-:-:S09]  /*10170*/  UISETP.NE.AND UP0, UPT, UR4, 0x6, UPT ;  /* 0x000000060400788c */ /* 0x000fd2000bf05270 */
[----:B------:R-:W-:Y:S05]  /*10180*/  BRA.U UP0, `(.L_x_11301) ;  /* 0x00000009001c7547 */ /* 0x000fea000b800000 */
[----:B------:R-:W0:Y:S02]  /*10190*/  I2F.S16 R3, R3 ;  /* 0x0000000300037306 */ /* 0x000e240000101400 */
[----:B0-----:R-:W-:Y:S01]  /*101a0*/  STG.E desc[UR36][R16.64], R3 ;  /* 0x0000000310007986 */ /* 0x001fe2000c101924 */
[----:B------:R-:W-:Y:S05]  /*101b0*/  EXIT ;  /* 0x000000000000794d */ /* 0x000fea0003800000 */
.L_x_11305:
[----:B------:R-:W0:Y:S02]  /*101c0*/  I2F.S16 R0, R3 ;  /* 0x0000000300007306 */ /* 0x000e240000101400 */
[----:B0-----:R-:W-:-:S05]  /*101d0*/  F2FP.F16.F32.PACK_AB R0, RZ, R0 ;  /* 0x00000000ff00723e */ /* 0x001fca00000000ff */
[----:B------:R-:W-:Y:S01]  /*101e0*/  STG.E.U16 desc[UR36][R16.64], R0 ;  /* 0x0000000010007986 */ /* 0x000fe2000c101524 */
[----:B------:R-:W-:Y:S05]  /*101f0*/  EXIT ;  /* 0x000000000000794d */ /* 0x000fea0003800000 */
.L_x_11304:
[----:B------:R-:W-:-:S09]  /*10200*/  UISETP.NE.AND UP0, UPT, UR4, 0x7, UPT ;  /* 0x000000070400788c */ /* 0x000fd2000bf05270 */
[----:B------:R-:W-:Y:S05]  /*10210*/  BRA.U !UP0, `(.L_x_11306) ;  /* 0x0000000108347547 */ /* 0x000fea000b800000 */
[----:B------:R-:W-:-:S09]  /*10220*/  UISETP.NE.AND UP0, UPT, UR4, 0x8, UPT ;  /* 0x000000080400788c */ /* 0x000fd2000bf05270 */
[----:B------:R-:W-:Y:S05]  /*10230*/  BRA.U !UP0, `(.L_x_11307) ;  /* 0x0000000108187547 */ /* 0x000fea000b800000 */
[----:B------:R-:W-:-:S09]  /*10240*/  UISETP.NE.AND UP0, UPT, UR4, 0x9, UPT ;  /* 0x000000090400788c */ /* 0x000fd2000bf05270 */
[----:B------:R-:W-:Y:S05]  /*10250*/  BRA.U UP0, `(.L_x_11301) ;  /* 0x0000000500e87547 */ /* 0x000fea000b800000 */
[----:B------:R-:W0:Y:S01]  /*10260*/  I2F.S16 R4, R3 ;  /* 0x0000000300047306 */ /* 0x000e220000101400 */
[----:B------:R-:W-:-:S05]  /*10270*/  HFMA2 R5, -RZ, RZ, 0, 0 ;  /* 0x00000000ff057431 */ /* 0x000fca00000001ff */
[----:B0-----:R-:W-:Y:S01]  /*10280*/  STG.E.64 desc[UR36][R16.64], R4 ;  /* 0x0000000410007986 */ /* 0x001fe2000c101b24 */
[----:B------:R-:W-:Y:S05]  /*10290*/  EXIT ;  /* 0x000000000000794d */ /* 0x000fea0003800000 */
.L_x_11307:
[----:B------:R-:W0:Y:S02]  /*102a0*/  I2F.S16 R3, R3 ;  /* 0x0000000300037306 */ /* 0x000e240000101400 */
[----:B0-----:R-:W-:-:S04]  /*102b0*/  F2FP.F16.F32.PACK_AB R3, RZ, R3 ;  /* 0x00000003ff03723e */ /* 0x001fc800000000ff */
[----:B------:R-:W-:-:S05]  /*102c0*/  PRMT R3, R3, 0x5410, RZ ;  /* 0x0000541003037816 */ /* 0x000fca00000000ff */
[----:B------:R-:W-:Y:S01]  /*102d0*/  STG.E desc[UR36][R16.64], R3 ;  /* 0x0000000310007986 */ /* 0x000fe2000c101924 */
[----:B------:R-:W-:Y:S05]  /*102e0*/  EXIT ;  /* 0x000000000000794d */ /* 0x000fea0003800000 */
.L_x_11306:
[----:B------:R-:W0:Y:S02]  /*102f0*/  I2F.F64.S16 R2, R3 ;  /* 0x0000000300027312 */ /* 0x000e240000101c00 */
[----:B0-----:R-:W-:Y:S01]  /*10300*/  STG.E.64 desc[UR36][R16.64], R2 ;  /* 0x0000000210007986 */ /* 0x001fe2000c101b24 */
[----:B------:R-:W-:Y:S05]  /*10310*/  EXIT ;  /* 0x000000000000794d */ /* 0x000fea0003800000 */
.L_x_11297:
        /* <DEDUP_REMOVED lines=10> */
[----:B------:R-:W-:Y:S01]  /*103c0*/  STG.E.U16 desc[UR36][R16.64], R3 ;  /* 0x0000000310007986 */ /* 0x000fe2000c101524 */
[----:B------:R-:W-:Y:S05]  /*103d0*/  EXIT ;  /* 0x000000000000794d */ /* 0x000fea0003800000 */
.L_x_11311:
        /* <DEDUP_REMOVED lines=17> */
.L_x_11314:
[----:B------:R-:W-:-:S04]  /*104f0*/  SHF.R.U32.HI R3, RZ, 0x18, R3 ;  /* 0x00000018ff037819 */ /* 0x000fc80000011603 */
[----:B------:R-:W-:-:S04]  /*10500*/  LOP3.LUT R0, R0, 0x80, R3, 0xf8, !PT ;  /* 0x0000008000007812 */ /* 0x000fc800078ef803 */
[----:B------:R-:W-:-:S07]  /*10510*/  PRMT R8, R0, 0x7610, R8 ;  /* 0x0000761000087816 */ /* 0x000fce0000000008 */
.L_x_11313:
[----:B------:R-:W-:Y:S05]  /*10520*/  BSYNC.RECONVERGENT B0 ;  /* 0x0000000000007941 */ /* 0x000fea0003800200 */
.L_x_11312:
[----:B------:R-:W-:Y:S01]  /*10530*/  STG.E.U8 desc[UR36][R16.64], R8 ;  /* 0x0000000810007986 */ /* 0x000fe2000c101124 */
[----:B------:R-:W-:Y:S05]  /*10540*/  EXIT ;  /* 0x000000000000794d */ /* 0x000fea0003800000 */
.L_x_11310:
        /* <DEDUP_REMOVED lines=17> */
.L_x_11317:
[----:B------:R-:W-:-:S04]  /*10660*/  SHF.R.U32.HI R3, RZ, 0x18, R3 ;  /* 0x00000018ff037819 */ /* 0x000fc80000011603 */
[----:B------:R-:W-:-:S04]  /*10670*/  LOP3.LUT R0, R0, 0x80, R3, 0xf8, !PT ;  /* 0x0000008000007812 */ /* 0x000fc800078ef803 */
[----:B------:R-:W-:-:S07]  /*10680*/  PRMT R8, R0, 0x7610, R8 ;  /* 0x0000761000087816 */ /* 0x000fce0000000008 */
.L_x_11316:
[----:B------:R-:W-:Y:S05]  /*10690*/  BSYNC.RECONVERGENT B0 ;  /* 0x0000000000007941 */ /* 0x000fea0003800200 */
.L_x_11315:
[----:B------:R-:W-:Y:S01]  /*106a0*/  STG.E.U8 desc[UR36][R16.64], R8 ;  /* 0x0000000810007986 */ /* 0x000fe2000c101124 */
[----:B------:R-:W-:Y:S05]  /*106b0*/  EXIT ;  /* 0x000000000000794d */ /* 0x000fea0003800000 */
.L_x_11309:
        /* <DEDUP_REMOVED lines=11> */
[----:B------:R-:W-:Y:S02]  /*10770*/  @P1 LOP3.LUT P0, RZ, R4, 0x3fffff, R3, 0xf8, !PT ;  /* 0x003fffff04ff1812 */ /* 0x000fe4000780f803 */
[----:B------:R-:W-:Y:S02]  /*10780*/  @P1 LOP3.LUT R0, R0, 0x1, RZ, 0xc0, !PT ;  /* 0x0000000100001812 */ /* 0x000fe400078ec0ff */
[----:B------:R-:W-:Y:S02]  /*10790*/  @P1 IADD3 R4, PT, PT, R2, 0x1, RZ ;  /* 0x0000000102041810 */ /* 0x000fe40007ffe0ff */
[----:B------:R-:W-:Y:S01]  /*107a0*/  @P1 ISETP.EQ.U32.AND P2, PT, R0, 0x1, P0 ;  /* 0x000000010000180c */ /* 0x000fe20000742070 */
[----:B------:R-:W-:Y:S01]  /*107b0*/  IMAD.MOV.U32 R0, RZ, RZ, 0xff ;  /* 0x000000ffff007424 */ /* 0x000fe200078e00ff */
[----:B------:R-:W-:-:S02]  /*107c0*/  PLOP3.LUT P0, PT, PT, PT, PT, 0x80, 0x8 ;  /* 0x000000000008781c */ /* 0x000fc40003f0f070 */
[----:B------:R-:W-:Y:S02]  /*107d0*/  @P1 PLOP3.LUT P0, PT, P2, PT, PT, 0x80, 0x8 ;  /* 0x000000000008181c */ /* 0x000fe4000170f070 */
[----:B------:R-:W-:-:S11]  /*107e0*/  PRMT R3, R0, 0x7610, R3 ;  /* 0x0000761000037816 */ /* 0x000fd60000000003 */
[----:B------:R-:W-:-:S04]  /*107f0*/  @!P0 IMAD.MOV R4, RZ, RZ, R2 ;  /* 0x000000ffff048224 */ /* 0x000fc800078e0202 */
[----:B------:R-:W-:-:S05]  /*10800*/  @P1 IMAD.MOV.U32 R3, RZ, RZ, R4 ;  /* 0x000000ffff031224 */ /* 0x000fca00078e0004 */
[----:B------:R-:W-:Y:S01]  /*10810*/  STG.E.U8 desc[UR36][R16.64], R3 ;  /* 0x0000000310007986 */ /* 0x000fe2000c101124 */
[----:B------:R-:W-:Y:S05]  /*10820*/  EXIT ;  /* 0x000000000000794d */ /* 0x000fea0003800000 */
.L_x_11319:
[----:B------:R-:W-:-:S05]  /*10830*/  PRMT R3, R3, 0x9910, RZ ;  /* 0x0000991003037816 */ /* 0x000fca00000000ff */
[----:B------:R-:W-:-:S05]  /*10840*/  IMAD.MOV.U32 R2, RZ, RZ, R3 ;  /* 0x000000ffff027224 */ /* 0x000fca00078e0003 */
[----:B------:R-:W-:-:S05]  /*10850*/  SHF.R.S32.HI R3, RZ, 0x1f, R2 ;  /* 0x0000001fff037819 */ /* 0x000fca0000011402 */
[----:B------:R-:W-:Y:S01]  /*10860*/  STG.E.64 desc[UR36][R16.64], R2 ;  /* 0x0000000210007986 */ /* 0x000fe2000c101b24 */
[----:B------:R-:W-:Y:S05]  /*10870*/  EXIT ;  /* 0x000000000000794d */ /* 0x000fea0003800000 */
.L_x_11318:
[----:B------:R-:W-:-:S05]  /*10880*/  PRMT R3, R3, 0x9910, RZ ;  /* 0x0000991003037816 */ /* 0x000fca00000000ff */
[----:B------:R-:W-:Y:S01]  /*10890*/  STG.E desc[UR36][R16.64], R3 ;  /* 0x0000000310007986 */ /* 0x000fe2000c101924 */
[----:B------:R-:W-:Y:S05]  /*108a0*/  EXIT ;  /* 0x000000000000794d */ /* 0x000fea0003800000 */
.L_x_11308:
        /* <DEDUP_REMOVED lines=9> */
[----:B------:R-:W-:Y:S01]  /*10940*/  STG.E.U8 desc[UR36][R16.64], R3 ;  /* 0x0000000310007986 */ /* 0x000fe2000c101124 */
[----:B------:R-:W-:Y:S05]  /*10950*/  EXIT ;  /* 0x000000000000794d */ /* 0x000fea0003800000 */
.L_x_11321:
[----:B------:R-:W-:Y:S01]  /*10960*/  CS2R R6, SRZ ;  /* 0x0000000000067805 */ /* 0x000fe2000001ff00 */
[----:B------:R-:W0:Y:S04]  /*10970*/  I2F.F64.S16 R4, R3 ;  /* 0x0000000300047312 */ /* 0x000e280000101c00 */
[----:B0-----:R-:W-:Y:S01]  /*10980*/  STG.E.128 desc[UR36][R16.64], R4 ;  /* 0x0000000410007986 */ /* 0x001fe2000c101d24 */
[----:B------:R-:W-:Y:S05]  /*10990*/  EXIT ;  /* 0x000000000000794d */ /* 0x000fea0003800000 */
.L_x_11320:
[----:B------:R-:W-:-:S09]  /*109a0*/  UISETP.NE.AND UP0, UPT, UR4, 0xf, UPT ;  /* 0x0000000f0400788c */ /* 0x000fd2000bf05270 */
[----:B------:R-:W-:Y:S05]  /*109b0*/  BRA.U !UP0, `(.L_x_11322) ;  /* 0x0000000108e87547 */ /* 0x000fea000b800000 */
[----:B------:R-:W-:-:S09]  /*109c0*/  UISETP.NE.AND UP0, UPT, UR4, 0x17, UPT ;  /* 0x000000170400788c */ /* 0x000fd2000bf05270 */
[----:B------:R-:W-:Y:S05]  /*109d0*/  BRA.U !UP0, `(.L_x_11323) ;  /* 0x0000000108907547 */ /* 0x000fea000b800000 */
[----:B------:R-:W-:-:S09]  /*109e0*/  UISETP.NE.AND UP0, UPT, UR4, 0x18, UPT ;  /* 0x000000180400788c */ /* 0x000fd2000bf05270 */
[----:B------:R-:W-:Y:S05]  /*109f0*/  BRA.U !UP0, `(.L_x_11324) ;  /* 0x0000000108447547 */ /* 0x000fea000b800000 */
.L_x_11301:
        /* <DEDUP_REMOVED lines=8> */
[----:B0-----:R-:W-:Y:S01]  /*10a80*/  MOV R4, UR4 ;  /* 0x0000000400047c02 */ /* 0x001fe20008000f00 */
[----:B------:R-:W-:-:S02]  /*10a90*/  IMAD.U32 R5, RZ, RZ, UR5 ;  /* 0x00000005ff057e24 */ /* 0x000fc4000f8e00ff */
[----:B---3--:R-:W-:Y:S02]  /*10aa0*/  IMAD.U32 R6, RZ, RZ, UR6 ;  /* 0x00000006ff067e24 */ /* 0x008fe4000f8e00ff */
[----:B------:R-:W-:Y:S01]  /*10ab0*/  IMAD.U32 R7, RZ, RZ, UR7 ;  /* 0x00000007ff077e24 */ /* 0x000fe2000f8e00ff */
[----:B----4-:R-:W-:Y:S01]  /*10ac0*/  MOV R10, UR8 ;  /* 0x00000008000a7c02 */ /* 0x010fe20008000f00 */
[----:B-1----:R-:W-:-:S07]  /*10ad0*/  IMAD.U32 R11, RZ, RZ, UR9 ;  /* 0x00000009ff0b7e24 */ /* 0x002fce000f8e00ff */
[----:B------:R-:W-:-:S07]  /*10ae0*/  LEPC R20, `(.L_x_11325) ;  /* 0x000000001014794e */ /* 0x000fce0000000000 */
[----:B--2---:R-:W-:Y:S05]  /*10af0*/  CALL.ABS.NOINC R2 ;  /* 0x0000000002007343 */ /* 0x004fea0003c00000 */
.L_x_11325:
[----:B------:R-:W-:Y:S05]  /*10b00*/  EXIT ;  /* 0x000000000000794d */ /* 0x000fea0003800000 */
.L_x_11324:
        /* <DEDUP_REMOVED lines=13> */
.L_x_11327:
[----:B------:R-:W-:Y:S05]  /*10be0*/  BSYNC.RECONVERGENT B0 ;  /* 0x0000000000007941 */ /* 0x000fea0003800200 */
.L_x_11326:
[----:B------:R-:W-:-:S05]  /*10bf0*/  LOP3.LUT R3, R0, 0x80, R3, 0xf8, !PT ;  /* 0x0000008000037812 */ /* 0x000fca00078ef803 */
[----:B------:R-:W-:Y:S01]  /*10c00*/  STG.E.U8 desc[UR36][R16.64], R3 ;  /* 0x0000000310007986 */ /* 0x000fe2000c101124 */
[----:B------:R-:W-:Y:S05]  /*10c10*/  EXIT ;  /* 0x000000000000794d */ /* 0x000fea0003800000 */
.L_x_11323:
        /* <DEDUP_REMOVED lines=12> */
.L_x_11329:
[----:B------:R-:W-:Y:S01]  /*10ce0*/  IMAD.MOV.U32 R0, RZ, RZ, 0x7f ;  /* 0x0000007fff007424 */ /* 0x000fe200078e00ff */
[----:B------:R-:W-:-:S04]  /*10cf0*/  ISETP.GT.U32.AND P0, PT, R2, 0x7f800000, PT ;  /* 0x7f8000000200780c */ /* 0x000fc80003f04070 */
[----:B------:R-:W-:-:S09]  /*10d00*/  SEL R0, R0, 0x7c, P0 ;  /* 0x0000007c00007807 */ /* 0x000fd20000000000 */
.L_x_11330:
[----:B------:R-:W-:Y:S05]  /*10d10*/  BSYNC.RECONVERGENT B0 ;  /* 0x0000000000007941 */ /* 0x000fea0003800200 */
.L_x_11328:
[----:B------:R-:W-:-:S04]  /*10d20*/  SHF.R.U32.HI R3, RZ, 0x18, R3 ;  /* 0x00000018ff037819 */ /* 0x000fc80000011603 */
[----:B------:R-:W-:-:S05]  /*10d30*/  LOP3.LUT R3, R0, 0x80, R3, 0xf8, !PT ;  /* 0x0000008000037812 */ /* 0x000fca00078ef803 */
[----:B------:R-:W-:Y:S01]  /*10d40*/  STG.E.U8 desc[UR36][R16.64], R3 ;  /* 0x0000000310007986 */ /* 0x000fe2000c101124 */
[----:B------:R-:W-:Y:S05]  /*10d50*/  EXIT ;  /* 0x000000000000794d */ /* 0x000fea0003800000 */
.L_x_11322:
[----:B------:R-:W0:Y:S02]  /*10d60*/  I2F.S16 R0, R3 ;  /* 0x0000000300007306 */ /* 0x000e240000101400 */
[----:B0-----:R-:W-:-:S05]  /*10d70*/  F2FP.BF16.F32.PACK_AB R0, RZ, R0 ;  /* 0x00000000ff00723e */ /* 0x001fca00000010ff */
[----:B------:R-:W-:Y:S01]  /*10d80*/  STG.E.U16 desc[UR36][R16.64], R0 ;  /* 0x0000000010007986 */ /* 0x000fe2000c101524 */
[----:B------:R-:W-:Y:S05]  /*10d90*/  EXIT ;  /* 0x000000000000794d */ /* 0x000fea0003800000 */
.L_x_11331:
        /* <DEDUP_REMOVED lines=14> */
.L_x_22423:


//--------------------- .text._ZN2at6native27unrolled_elementwise_kernelINS0_13BinaryFunctorIsssZZZNS0_15binary_internal21div_trunc_kernel_cudaERNS_18TensorIteratorBaseEENKUlvE_clEvENKUlvE3_clEvEUlssE_EESt5arrayIPcLm3EELi4E23TrivialOffsetCalculatorILi2EjESD_ILi1EjENS0_6memory12LoadWithCastILi2EEENSG_13StoreWithCastILi1EEEEEviT_T0_T2_T3_T4_T5_ --------------------------
	.section	.text._ZN2at6native27unrolled_elementwise_kernelINS0_13BinaryFunctorIsssZZZNS0_15binary_internal21div_trunc_kernel_cudaERNS_18TensorIteratorBaseEENKUlvE_clEvENKUlvE3_clEvEUlssE_EESt5arrayIPcLm3EELi4E23TrivialOffsetCalculatorILi2EjESD_ILi1EjENS0_6memory12LoadWithCastILi2EEENSG_13StoreWithCastILi1EEEEEviT_T0_T2_T3_T4_T5_,"ax",@progbits
	.align	128
        .global         _ZN2at6native27unrolled_elementwise_kernelINS0_13BinaryFunctorIsssZZZNS0_15binary_internal21div_trunc_kernel_cudaERNS_18TensorIteratorBaseEENKUlvE_clEvENKUlvE3_clEvEUlssE_EESt5arrayIPcLm3EELi4E23TrivialOffsetCalculatorILi2EjESD_ILi1EjENS0_6memory12LoadWithCastILi2EEENSG_13StoreWithCastILi1EEEEEviT_T0_T2_T3_T4_T5_
        .type           _ZN2at6native27unrolled_elementwise_kernelINS0_13BinaryFunctorIsssZZZNS0_15binary_internal21div_trunc_kernel_cudaERNS_18TensorIteratorBaseEENKUlvE_clEvENKUlvE3_clEvEUlssE_EESt5arrayIPcLm3EELi4E23TrivialOffsetCalculatorILi2EjESD_ILi1EjENS0_6memory12LoadWithCastILi2EEENSG_13StoreWithCastILi1EEEEEviT_T0_T2_T3_T4_T5_,@function
        .size           _ZN2at6native27unrolled_elementwise_kernelINS0_13BinaryFunctorIsssZZZNS0_15binary_internal21div_trunc_kernel_cudaERNS_18TensorIteratorBaseEENKUlvE_clEvENKUlvE3_clEvEUlssE_EESt5arrayIPcLm3EELi4E23TrivialOffsetCalculatorILi2EjESD_ILi1EjENS0_6memory12LoadWithCastILi2EEENSG_13StoreWithCastILi1EEEEEviT_T0_T2_T3_T4_T5_,(.L_x_22424 - _ZN2at6native27unrolled_elementwise_kernelINS0_13BinaryFunctorIsssZZZNS0_15binary_internal21div_trunc_kernel_cudaERNS_18TensorIteratorBaseEENKUlvE_clEvENKUlvE3_clEvEUlssE_EESt5arrayIPcLm3EELi4E23TrivialOffsetCalculatorILi2EjESD_ILi1EjENS0_6memory12LoadWithCastILi2EEENSG_13StoreWithCastILi1EEEEEviT_T0_T2_T3_T4_T5_)
        .other          _ZN2at6native27unrolled_elementwise_kernelINS0_13BinaryFunctorIsssZZZNS0_15binary_internal21div_trunc_kernel_cudaERNS_18TensorIteratorBaseEENKUlvE_clEvENKUlvE3_clEvEUlssE_EESt5arrayIPcLm3EELi4E23TrivialOffsetCalculatorILi2EjESD_ILi1EjENS0_6memory12LoadWithCastILi2EEENSG_13StoreWithCastILi1EEEEEviT_T0_T2_T3_T4_T5_,@"STO_CUDA_ENTRY STV_DEFAULT"
_ZN2at6native27unrolled_elementwise_kernelINS0_13BinaryFunctorIsssZZZNS0_15binary_internal21div_trunc_kernel_cudaERNS_18TensorIteratorBaseEENKUlvE_clEvENKUlvE3_clEvEUlssE_EESt5arrayIPcLm3EELi4E23TrivialOffsetCalculatorILi2EjESD_ILi1EjENS0_6memory12LoadWithCastILi2EEENSG_13StoreWithCastILi1EEEEEviT_T0_T2_T3_T4_T5_:
.text._ZN2at6native27unrolled_elementwise_kernelINS0_13BinaryFunctorIsssZZZNS0_15binary_internal21div_trunc_kernel_cudaERNS_18TensorIteratorBaseEENKUlvE_clEvENKUlvE3_clEvEUlssE_EESt5arrayIPcLm3EELi4E23TrivialOffsetCalculatorILi2EjESD_ILi1EjENS0_6memory12LoadWithCastILi2EEENSG_13StoreWithCastILi1EEEEEviT_T0_T2_T3_T4_T5_:
        /* <DEDUP_REMOVED lines=32> */
.L_x_11337:
[----:B------:R3:W5:Y:S01]  /*0200*/  LDG.E.U8 R19, desc[UR36][R4.64] ;  /* 0x0000002404137981 */ /* 0x000762000c1e1100 */
[----:B------:R-:W-:Y:S05]  /*0210*/  BRA `(.L_x_11339) ;  /* 0x0000000c00507947 */ /* 0x000fea0003800000 */
.L_x_11336:
        /* <DEDUP_REMOVED lines=8> */
.L_x_11341:
[----:B------:R1:W5:Y:S01]  /*02a0*/  LDG.E.U16 R19, desc[UR36][R4.64] ;  /* 0x0000002404137981 */ /* 0x000362000c1e1500 */
[----:B------:R-:W-:Y:S05]  /*02b0*/  BRA `(.L_x_11339) ;  /* 0x0000000c00287947 */ /* 0x000fea0003800000 */
.L_x_11340:
[----:B------:R2:W5:Y:S01]  /*02c0*/  LDG.E.U16 R19, desc[UR36][R4.64] ;  /* 0x0000002404137981 */ /* 0x000562000c1e1500 */
[----:B------:R-:W-:Y:S05]  /*02d0*/  BRA `(.L_x_11339) ;  /* 0x0000000c00207947 */ /* 0x000fea0003800000 */
.L_x_11335:
        /* <DEDUP_REMOVED lines=9> */
.L_x_11343:
[----:B------:R-:W2:Y:S02]  /*0370*/  LDG.E.U16 R0, desc[UR36][R4.64] ;  /* 0x0000002404007981 */ /* 0x000ea4000c1e1500 */
[----:B--2---:R-:W-:-:S06]  /*0380*/  HADD2.F32 R0, -RZ, R0.H0_H0 ;  /* 0x20000000ff007230 */ /* 0x004fcc0000004100 */
[----:B------:R-:W0:Y:S02]  /*0390*/  F2I.FTZ.TRUNC.NTZ R0, R0 ;  /* 0x0000000000007305 */ /* 0x000e24000021f100 */
[----:B0-----:R-:W-:Y:S01]  /*03a0*/  PRMT R19, R0, 0x7610, R19 ;  /* 0x0000761000137816 */ /* 0x001fe20000000013 */
[----:B------:R-:W-:Y:S06]  /*03b0*/  BRA `(.L_x_11339) ;  /* 0x0000000800e87947 */ /* 0x000fec0003800000 */
.L_x_11342:
        /* <DEDUP_REMOVED lines=9> */
.L_x_11345:
[----:B------:R-:W2:Y:S02]  /*0450*/  LDG.E.U16 R4, desc[UR36][R4.64] ;  /* 0x0000002404047981 */ /* 0x000ea4000c1e1500 */
[----:B--2---:R-:W-:-:S06]  /*0460*/  HADD2.F32 R0, -RZ, R4.H0_H0 ;  /* 0x20000004ff007230 */ /* 0x004fcc0000004100 */
[----:B------:R-:W0:Y:S02]  /*0470*/  F2I.FTZ.TRUNC.NTZ R0, R0 ;  /* 0x0000000000007305 */ /* 0x000e24000021f100 */
[----:B0-----:R-:W-:Y:S01]  /*0480*/  PRMT R19, R0, 0x7610, R19 ;  /* 0x0000761000137816 */ /* 0x001fe20000000013 */
[----:B------:R-:W-:Y:S06]  /*0490*/  BRA `(.L_x_11339) ;  /* 0x0000000800b07947 */ /* 0x000fec0003800000 */
.L_x_11344:
[----:B------:R-:W2:Y:S02]  /*04a0*/  LDG.E.64 R4, desc[UR36][R4.64] ;  /* 0x0000002404047981 */ /* 0x000ea4000c1e1b00 */
[----:B--2---:R0:W1:Y:S02]  /*04b0*/  F2I.F64.TRUNC R19, R4 ;  /* 0x0000000400137311 */ /* 0x004064000030d100 */
[----:B01----:R-:W-:Y:S05]  /*04c0*/  BRA `(.L_x_11339) ;  /* 0x0000000800a47947 */ /* 0x003fea0003800000 */
.L_x_11334:
        /* <DEDUP_REMOVED lines=12> */
.L_x_11348:
[----:B------:R-:W2:Y:S02]  /*0590*/  LDG.E.64 R4, desc[UR36][R4.64] ;  /* 0x0000002404047981 */ /* 0x000ea4000c1e1b00 */
[----:B--2---:R0:W1:Y:S02]  /*05a0*/  F2I.F64.TRUNC R19, R4 ;  /* 0x0000000400137311 */ /* 0x004064000030d100 */
[----:B01----:R-:W-:Y:S05]  /*05b0*/  BRA `(.L_x_11339) ;  /* 0x0000000800687947 */ /* 0x003fea0003800000 */
.L_x_11347:
        /* <DEDUP_REMOVED lines=27> */
.L_x_11350:
        /* <DEDUP_REMOVED lines=11> */
[----:B------:R-:W-:-:S06]  /*0820*/  LOP3.LUT R0, R0, 0x80000000, R3, 0xf8, !PT ;  /* 0x8000000000007812 */ /* 0x000fcc00078ef803 */
[----:B------:R-:W0:Y:S02]  /*0830*/  F2I.FTZ.TRUNC.NTZ R0, R0 ;  /* 0x0000000000007305 */ /* 0x000e24000021f100 */
[----:B0-----:R-:W-:Y:S01]  /*0840*/  PRMT R19, R0, 0x7610, R19 ;  /* 0x0000761000137816 */ /* 0x001fe20000000013 */
[----:B------:R-:W-:Y:S06]  /*0850*/  BRA `(.L_x_11339) ;  /* 0x0000000400c07947 */ /* 0x000fec0003800000 */
.L_x_11349:
[----:B------:R-:W2:Y:S02]  /*0860*/  LDG.E.U16 R0, desc[UR36][R4.64] ;  /* 0x0000002404007981 */ /* 0x000ea4000c1e1500 */
[----:B--2---:R-:W-:-:S06]  /*0870*/  IMAD.U32 R0, R0, 0x10000, RZ ;  /* 0x0001000000007824 */ /* 0x004fcc00078e00ff */
[----:B------:R-:W0:Y:S02]  /*0880*/  F2I.FTZ.TRUNC.NTZ R0, R0 ;  /* 0x0000000000007305 */ /* 0x000e24000021f100 */
[----:B0-----:R-:W-:Y:S01]  /*0890*/  PRMT R19, R0, 0x7610, R19 ;  /* 0x0000761000137816 */ /* 0x001fe20000000013 */
[----:B------:R-:W-:Y:S06]  /*08a0*/  BRA `(.L_x_11339) ;  /* 0x0000000400ac7947 */ /* 0x000fec0003800000 */
.L_x_11346:
        /* <DEDUP_REMOVED lines=10> */
.L_x_11353:
        /* <DEDUP_REMOVED lines=21> */
.L_x_11357:
[----:B------:R-:W-:Y:S05]  /*0aa0*/  BSYNC.RECONVERGENT B1 ;  /* 0x0000000000017941 */ /* 0x000fea0003800200 */
.L_x_11356:
[----:B------:R-:W-:Y:S01]  /*0ab0*/  IMAD.SHL.U32 R0, R0, 0x100000, RZ ;  /* 0x0010000000007824 */ /* 0x000fe200078e00ff */
[----:B------:R-:W-:-:S04]  /*0ac0*/  LEA R3, R3, 0x3b800000, 0x17 ;  /* 0x3b80000003037811 */ /* 0x000fc800078eb8ff */
[----:B------:R-:W-:-:S07]  /*0ad0*/  LOP3.LUT R0, R3, R0, R7, 0xfe, !PT ;  /* 0x0000000003007212 */ /* 0x000fce00078efe07 */
.L_x_11355:
[----:B------:R-:W-:Y:S05]  /*0ae0*/  BSYNC.RECONVERGENT B0 ;  /* 0x0000000000007941 */ /* 0x000fea0003800200 */
.L_x_11354:
[----:B------:R-:W0:Y:S02]  /*0af0*/  F2I.FTZ.TRUNC.NTZ R0, R0 ;  /* 0x0000000000007305 */ /* 0x000e24000021f100 */
[----:B0-----:R-:W-:Y:S01]  /*0b00*/  PRMT R19, R0, 0x7610, R19 ;  /* 0x0000761000137816 */ /* 0x001fe20000000013 */
[----:B------:R-:W-:Y:S06]  /*0b10*/  BRA `(.L_x_11339) ;  /* 0x0000000400107947 */ /* 0x000fec0003800000 */
.L_x_11352:
        /* <DEDUP_REMOVED lines=21> */
.L_x_11361:
[----:B------:R-:W-:Y:S05]  /*0c70*/  BSYNC.RECONVERGENT B1 ;  /* 0x0000000000017941 */ /* 0x000fea0003800200 */
.L_x_11360:
[----:B------:R-:W-:Y:S01]  /*0c80*/  IMAD.SHL.U32 R0, R0, 0x200000, RZ ;  /* 0x0020000000007824 */ /* 0x000fe200078e00ff */
[----:B------:R-:W-:-:S04]  /*0c90*/  LEA R3, R3, 0x37800000, 0x17 ;  /* 0x3780000003037811 */ /* 0x000fc800078eb8ff */
[----:B------:R-:W-:-:S07]  /*0ca0*/  LOP3.LUT R0, R3, R0, R7, 0xfe, !PT ;  /* 0x0000000003007212 */ /* 0x000fce00078efe07 */
.L_x_11359:
[----:B------:R-:W-:Y:S05]  /*0cb0*/  BSYNC.RECONVERGENT B0 ;  /* 0x0000000000007941 */ /* 0x000fea0003800200 */
.L_x_11358:
[----:B------:R-:W0:Y:S02]  /*0cc0*/  F2I.FTZ.TRUNC.NTZ R0, R0 ;  /* 0x0000000000007305 */ /* 0x000e24000021f100 */
[----:B0-----:R-:W-:Y:S01]  /*0cd0*/  PRMT R19, R0, 0x7610, R19 ;  /* 0x0000761000137816 */ /* 0x001fe20000000013 */
[----:B------:R-:W-:Y:S06]  /*0ce0*/  BRA `(.L_x_11339) ;  /* 0x00000000009c7947 */ /* 0x000fec0003800000 */
.L_x_11351:
[----:B------:R-:W-:-:S09]  /*0cf0*/  UISETP.NE.AND UP0, UPT, UR4, 0x1c, UPT ;  /* 0x0000001c0400788c */ /* 0x000fd2000bf05270 */
[----:B------:R-:W-:Y:S05]  /*0d00*/  BRA.U !UP0, `(.L_x_11362) ;  /* 0x0000000108907547 */ /* 0x000fea000b800000 */
[----:B------:R-:W-:-:S09]  /*0d10*/  UISETP.NE.AND UP0, UPT, UR4, 0x1d, UPT ;  /* 0x0000001d0400788c */ /* 0x000fd2000bf05270 */
[----:B------:R-:W-:Y:S05]  /*0d20*/  BRA.U !UP0, `(.L_x_11363) ;  /* 0x0000000108807547 */ /* 0x000fea000b800000 */
[----:B------:R-:W-:-:S09]  /*0d30*/  UISETP.NE.AND UP0, UPT, UR4, 0x2c, UPT ;  /* 0x0000002c0400788c */ /* 0x000fd2000bf05270 */
[----:B------:R-:W-:Y:S05]  /*0d40*/  BRA.U !UP0, `(.L_x_11364) ;  /* 0x0000000108487547 */ /* 0x000fea000b800000 */
.L_x_11338:
        /* <DEDUP_REMOVED lines=16> */
.L_x_11365:
[----:B------:R-:W-:Y:S01]  /*0e50*/  PRMT R19, RZ, 0x7610, R19 ;  /* 0x00007610ff137816 */ /* 0x000fe20000000013 */
[----:B------:R-:W-:Y:S06]  /*0e60*/  BRA `(.L_x_11339) ;  /* 0x00000000003c7947 */ /* 0x000fec0003800000 */
.L_x_11364:
        /* <DEDUP_REMOVED lines=8> */
.L_x_11367:
[----:B------:R-:W-:Y:S05]  /*0ef0*/  BSYNC.RECONVERGENT B0 ;  /* 0x0000000000007941 */ /* 0x000fea0003800200 */
.L_x_11366:
[----:B------:R-:W0:Y:S02]  /*0f00*/  F2I.FTZ.TRUNC.NTZ R0, R0 ;  /* 0x0000000000007305 */ /* 0x000e24000021f100 */
[----:B0-----:R-:W-:Y:S01]  /*0f10*/  PRMT R19, R0, 0x7610, R19 ;  /* 0x0000761000137816 */ /* 0x001fe20000000013 */
[----:B------:R-:W-:Y:S06]  /*0f20*/  BRA `(.L_x_11339) ;  /* 0x00000000000c7947 */ /* 0x000fec0003800000 */
.L_x_11363:
[----:B------:R0:W5:Y:S01]  /*0f30*/  LDG.E.U16 R19, desc[UR36][R4.64] ;  /* 0x0000002404137981 */ /* 0x000162000c1e1500 */
[----:B------:R-:W-:Y:S05]  /*0f40*/  BRA `(.L_x_11339) ;  /* 0x0000000000047947 */ /* 0x000fea0003800000 */
.L_x_11362:
[----:B------:R0:W5:Y:S02]  /*0f50*/  LDG.E.U16 R19, desc[UR36][R4.64] ;  /* 0x0000002404137981 */ /* 0x000164000c1e1500 */
.L_x_11339:
[----:B01234-:R-:W0:Y:S01]  /*0f60*/  LDC.64 R4, c[0x0][0x398] ;  /* 0x0000e600ff047b82 */ /* 0x01fe220000000a00 */
        /* <DEDUP_REMOVED lines=17> */
.L_x_11371:
[----:B------:R1:W5:Y:S01]  /*1080*/  LDG.E.U8 R0, desc[UR36][R4.64] ;  /* 0x0000002404007981 */ /* 0x000362000c1e1100 */
[----:B------:R-:W-:Y:S05]  /*1090*/  BRA `(.L_x_11373) ;  /* 0x0000000c00507947 */ /* 0x000fea0003800000 */
.L_x_11370:
        /* <DEDUP_REMOVED lines=8> */
.L_x_11375:
[----:B------:R3:W5:Y:S01]  /*1120*/  LDG.E.U16 R0, desc[UR36][R4.64] ;  /* 0x0000002404007981 */ /* 0x000762000c1e1500 */
[----:B------:R-:W-:Y:S05]  /*1130*/  BRA `(.L_x_11373) ;  /* 0x0000000c00287947 */ /* 0x000fea0003800000 */
.L_x_11374:
[----:B------:R2:W5:Y:S01]  /*1140*/  LDG.E.U16 R0, desc[UR36][R4.64] ;  /* 0x0000002404007981 */ /* 0x000562000c1e1500 */
[----:B------:R-:W-:Y:S05]  /*1150*/  BRA `(.L_x_11373) ;  /* 0x0000000c00207947 */ /* 0x000fea0003800000 */
.L_x_11369:
        /* <DEDUP_REMOVED lines=9> */
.L_x_11377:
[----:B------:R-:W2:Y:S02]  /*11f0*/  LDG.E.U16 R3, desc[UR36][R4.64] ;  /* 0x0000002404037981 */ /* 0x000ea4000c1e1500 */
[----:B--2---:R-:W-:-:S06]  /*1200*/  HADD2.F32 R3, -RZ, R3.H0_H0 ;  /* 0x20000003ff037230 */ /* 0x004fcc0000004100 */
[----:B------:R-:W0:Y:S02]  /*1210*/  F2I.FTZ.TRUNC.NTZ R3, R3 ;  /* 0x0000000300037305 */ /* 0x000e24000021f100 */
[----:B0-----:R-:W-:Y:S01]  /*1220*/  PRMT R0, R3, 0x7610, R0 ;  /* 0x0000761003007816 */ /* 0x001fe20000000000 */
[----:B------:R-:W-:Y:S06]  /*1230*/  BRA `(.L_x_11373) ;  /* 0x0000000800e87947 */ /* 0x000fec0003800000 */
.L_x_11376:
        /* <DEDUP_REMOVED lines=9> */
.L_x_11379:
[----:B------:R-:W2:Y:S02]  /*12d0*/  LDG.E.U16 R4, desc[UR36][R4.64] ;  /* 0x0000002404047981 */ /* 0x000ea4000c1e1500 */
[----:B--2---:R-:W-:-:S06]  /*12e0*/  HADD2.F32 R3, -RZ, R4.H0_H0 ;  /* 0x20000004ff037230 */ /* 0x004fcc0000004100 */
[----:B------:R-:W0:Y:S02]  /*12f0*/  F2I.FTZ.TRUNC.NTZ R3, R3 ;  /* 0x0000000300037305 */ /* 0x000e24000021f100 */
[----:B0-----:R-:W-:Y:S01]  /*1300*/  PRMT R0, R3, 0x7610, R0 ;  /* 0x0000761003007816 */ /* 0x001fe20000000000 */
[----:B------:R-:W-:Y:S06]  /*1310*/  BRA `(.L_x_11373) ;  /* 0x0000000800b07947 */ /* 0x000fec0003800000 */
.L_x_11378:
[----:B------:R-:W2:Y:S02]  /*1320*/  LDG.E.64 R4, desc[UR36][R4.64] ;  /* 0x0000002404047981 */ /* 0x000ea4000c1e1b00 */
[----:B--2---:R0:W1:Y:S02]  /*1330*/  F2I.F64.TRUNC R0, R4 ;  /* 0x0000000400007311 */ /* 0x004064000030d100 */
[----:B01----:R-:W-:Y:S05]  /*1340*/  BRA `(.L_x_11373) ;  /* 0x0000000800a47947 */ /* 0x003fea0003800000 */
.L_x_11368:
        /* <DEDUP_REMOVED lines=12> */
.L_x_11382:
[----:B------:R-:W2:Y:S02]  /*1410*/  LDG.E.64 R4, desc[UR36][R4.64] ;  /* 0x0000002404047981 */ /* 0x000ea4000c1e1b00 */
[----:B--2---:R0:W1:Y:S02]  /*1420*/  F2I.F64.TRUNC R0, R4 ;  /* 0x0000000400007311 */ /* 0x004064000030d100 */
[----:B01----:R-:W-:Y:S05]  /*1430*/  BRA `(.L_x_11373) ;  /* 0x0000000800687947 */ /* 0x003fea0003800000 */
.L_x_11381:
        /* <DEDUP_REMOVED lines=27> */
.L_x_11384:
        /* <DEDUP_REMOVED lines=15> */
.L_x_11383:
[----:B------:R-:W2:Y:S02]  /*16e0*/  LDG.E.U16 R3, desc[UR36][R4.64] ;  /* 0x0000002404037981 */ /* 0x000ea4000c1e1500 */
[----:B--2---:R-:W-:-:S06]  /*16f0*/  IMAD.U32 R3, R3, 0x10000, RZ ;  /* 0x0001000003037824 */ /* 0x004fcc00078e00ff */
[----:B------:R-:W0:Y:S02]  /*1700*/  F2I.FTZ.TRUNC.NTZ R3, R3 ;  /* 0x0000000300037305 */ /* 0x000e24000021f100 */
[----:B0-----:R-:W-:Y:S01]  /*1710*/  PRMT R0, R3, 0x7610, R0 ;  /* 0x0000761003007816 */ /* 0x001fe20000000000 */
[----:B------:R-:W-:Y:S06]  /*1720*/  BRA `(.L_x_11373) ;  /* 0x0000000400ac7947 */ /* 0x000fec0003800000 */
.L_x_11380:
        /* <DEDUP_REMOVED lines=10> */
.L_x_11387:
        /* <DEDUP_REMOVED lines=21> */
.L_x_11391:
[----:B------:R-:W-:Y:S05]  /*1920*/  BSYNC.RECONVERGENT B1 ;  /* 0x0000000000017941 */ /* 0x000fea0003800200 */
.L_x_11390:
[----:B------:R-:W-:Y:S01]  /*1930*/  IMAD.SHL.U32 R0, R0, 0x100000, RZ ;  /* 0x0010000000007824 */ /* 0x000fe200078e00ff */
[----:B------:R-:W-:-:S04]  /*1940*/  LEA R3, R3, 0x3b800000, 0x17 ;  /* 0x3b80000003037811 */ /* 0x000fc800078eb8ff */
[----:B------:R-:W-:-:S07]  /*1950*/  LOP3.LUT R3, R3, R0, R7, 0xfe, !PT ;  /* 0x0000000003037212 */ /* 0x000fce00078efe07 */
.L_x_11389:
[----:B------:R-:W-:Y:S05]  /*1960*/  BSYNC.RECONVERGENT B0 ;  /* 0x0000000000007941 */ /* 0x000fea0003800200 */
.L_x_11388:
[----:B------:R-:W0:Y:S02]  /*1970*/  F2I.FTZ.TRUNC.NTZ R3, R3 ;  /* 0x0000000300037305 */ /* 0x000e24000021f100 */
[----:B0-----:R-:W-:Y:S01]  /*1980*/  PRMT R0, R3, 0x7610, R0 ;  /* 0x0000761003007816 */ /* 0x001fe20000000000 */
[----:B------:R-:W-:Y:S06]  /*1990*/  BRA `(.L_x_11373) ;  /* 0x0000000400107947 */ /* 0x000fec0003800000 */
.L_x_11386:
        /* <DEDUP_REMOVED lines=21> */
.L_x_11395:
[----:B------:R-:W-:Y:S05]  /*1af0*/  BSYNC.RECONVERGENT B1 ;  /* 0x0000000000017941 */ /* 0x000fea0003800200 */
.L_x_11394:
[----:B------:R-:W-:Y:S01]  /*1b00*/  IMAD.SHL.U32 R0, R0, 0x200000, RZ ;  /* 0x0020000000007824 */ /* 0x000fe200078e00ff */
[----:B------:R-:W-:-:S04]  /*1b10*/  LEA R3, R3, 0x37800000, 0x17 ;  /* 0x3780000003037811 */ /* 0x000fc800078eb8ff */
[----:B------:R-:W-:-:S07]  /*1b20*/  LOP3.LUT R3, R3, R0, R7, 0xfe, !PT ;  /* 0x0000000003037212 */ /* 0x000fce00078efe07 */
.L_x_11393:
[----:B------:R-:W-:Y:S05]  /*1b30*/  BSYNC.RECONVERGENT B0 ;  /* 0x0000000000007941 */ /* 0x000fea0003800200 */
.L_x_11392:
[----:B------:R-:W0:Y:S02]  /*1b40*/  F2I.FTZ.TRUNC.NTZ R3, R3 ;  /* 0x0000000300037305 */ /* 0x000e24000021f100 */
[----:B0-----:R-:W-:Y:S01]  /*1b50*/  PRMT R0, R3, 0x7610, R0 ;  /* 0x0000761003007816 */ /* 0x001fe20000000000 */
[----:B------:R-:W-:Y:S06]  /*1b60*/  BRA `(.L_x_11373) ;  /* 0x00000000009c7947 */ /* 0x000fec0003800000 */
.L_x_11385:
[----:B------:R-:W-:-:S09]  /*1b70*/  UISETP.NE.AND UP0, UPT, UR4, 0x1c, UPT ;  /* 0x0000001c0400788c */ /* 0x000fd2000bf05270 */
[----:B------:R-:W-:Y:S05]  /*1b80*/  BRA.U !UP0, `(.L_x_11396) ;  /* 0x0000000108907547 */ /* 0x000fea000b800000 */
[----:B------:R-:W-:-:S09]  /*1b90*/  UISETP.NE.AND UP0, UPT, UR4, 0x1d, UPT ;  /* 0x0000001d0400788c */ /* 0x000fd2000bf05270 */
[----:B------:R-:W-:Y:S05]  /*1ba0*/  BRA.U !UP0, `(.L_x_11397) ;  /* 0x0000000108807547 */ /* 0x000fea000b800000 */
[----:B------:R-:W-:-:S09]  /*1bb0*/  UISETP.NE.AND UP0, UPT, UR4, 0x2c, UPT ;  /* 0x0000002c0400788c */ /* 0x000fd2000bf05270 */
[----:B------:R-:W-:Y:S05]  /*1bc0*/  BRA.U !UP0, `(.L_x_11398) ;  /* 0x0000000108487547 */ /* 0x000fea000b800000 */
.L_x_11372:
        /* <DEDUP_REMOVED lines=16> */
.L_x_11399:
[----:B------:R-:W-:Y:S01]  /*1cd0*/  PRMT R0, RZ, 0x7610, R0 ;  /* 0x00007610ff007816 */ /* 0x000fe20000000000 */
[----:B------:R-:W-:Y:S06]  /*1ce0*/  BRA `(.L_x_11373) ;  /* 0x00000000003c7947 */ /* 0x000fec0003800000 */
.L_x_11398:
        /* <DEDUP_REMOVED lines=8> */
.L_x_11401:
[----:B------:R-:W-:Y:S05]  /*1d70*/  BSYNC.RECONVERGENT B0 ;  /* 0x0000000000007941 */ /* 0x000fea0003800200 */
.L_x_11400:
[----:B------:R-:W0:Y:S02]  /*1d80*/  F2I.FTZ.TRUNC.NTZ R3, R3 ;  /* 0x0000000300037305 */ /* 0x000e24000021f100 */
[----:B0-----:R-:W-:Y:S01]  /*1d90*/  PRMT R0, R3, 0x7610, R0 ;  /* 0x0000761003007816 */ /* 0x001fe20000000000 */
[----:B------:R-:W-:Y:S06]  /*1da0*/  BRA `(.L_x_11373) ;  /* 0x00000000000c7947 */ /* 0x000fec0003800000 */
.L_x_11397:
[----:B------:R0:W5:Y:S01]  /*1db0*/  LDG.E.U16 R0, desc[UR36][R4.64] ;  /* 0x0000002404007981 */ /* 0x000162000c1e1500 */
[----:B------:R-:W-:Y:S05]  /*1dc0*/  BRA `(.L_x_11373) ;  /* 0x0000000000047947 */ /* 0x000fea0003800000 */
.L_x_11396:
[----:B------:R0:W5:Y:S02]  /*1dd0*/  LDG.E.U16 R0, desc[UR36][R4.64] ;  /* 0x0000002404007981 */ /* 0x000164000c1e1500 */
.L_x_11373:
[----:B-----5:R-:W-:Y:S01]  /*1de0*/  PRMT R27, R19, 0x9910, RZ ;  /* 0x00009910131b7816 */ /* 0x020fe200000000ff */
[----:B------:R-:W-:Y:S01]  /*1df0*/  VIADD R25, R17, 0x80 ;  /* 0x0000008011197836 */ /* 0x000fe20000000000 */
[----:B-1----:R-:W-:-:S07]  /*1e00*/  PRMT R26, R0, 0x9910, RZ ;  /* 0x00009910001a7816 */ /* 0x002fce00000000ff */
.L_x_11333:
[----:B------:R-:W-:Y:S05]  /*1e10*/  BSYNC.RECONVERGENT B6 ;  /* 0x0000000000067941 */ /* 0x000fea0003800200 */
.L_x_11332:
        /* <DEDUP_REMOVED lines=23> */
.L_x_11407:
[----:B------:R3:W5:Y:S01]  /*1f90*/  LDG.E.U8 R18, desc[UR36][R4.64] ;  /* 0x0000002404127981 */ /* 0x000762000c1e1100 */
[----:B------:R-:W-:Y:S05]  /*1fa0*/  BRA `(.L_x_11409) ;  /* 0x0000000c00507947 */ /* 0x000fea0003800000 */
.L_x_11406:
        /* <DEDUP_REMOVED lines=8> */
.L_x_11411:
[----:B------:R0:W5:Y:S01]  /*2030*/  LDG.E.U16 R18, desc[UR36][R4.64] ;  /* 0x0000002404127981 */ /* 0x000162000c1e1500 */
[----:B------:R-:W-:Y:S05]  /*2040*/  BRA `(.L_x_11409) ;  /* 0x0000000c00287947 */ /* 0x000fea0003800000 */
.L_x_11410:
[----:B------:R0:W5:Y:S01]  /*2050*/  LDG.E.U16 R18, desc[UR36][R4.64] ;  /* 0x0000002404127981 */ /* 0x000162000c1e1500 */
[----:B------:R-:W-:Y:S05]  /*2060*/  BRA `(.L_x_11409) ;  /* 0x0000000c00207947 */ /* 0x000fea0003800000 */
.L_x_11405:
        /* <DEDUP_REMOVED lines=9> */
.L_x_11413:
[----:B------:R-:W2:Y:S02]  /*2100*/  LDG.E.U16 R0, desc[UR36][R4.64] ;  /* 0x0000002404007981 */ /* 0x000ea4000c1e1500 */
[----:B--2---:R-:W-:-:S06]  /*2110*/  HADD2.F32 R0, -RZ, R0.H0_H0 ;  /* 0x20000000ff007230 */ /* 0x004fcc0000004100 */
[----:B------:R-:W0:Y:S02]  /*2120*/  F2I.FTZ.TRUNC.NTZ R0, R0 ;  /* 0x0000000000007305 */ /* 0x000e24000021f100 */
[----:B0-----:R-:W-:Y:S01]  /*2130*/  PRMT R18, R0, 0x7610, R18 ;  /* 0x0000761000127816 */ /* 0x001fe20000000012 */
[----:B------:R-:W-:Y:S06]  /*2140*/  BRA `(.L_x_11409) ;  /* 0x0000000800e87947 */ /* 0x000fec0003800000 */
.L_x_11412:
        /* <DEDUP_REMOVED lines=9> */
.L_x_11415:
[----:B------:R-:W2:Y:S02]  /*21e0*/  LDG.E.U16 R4, desc[UR36][R4.64] ;  /* 0x0000002404047981 */ /* 0x000ea4000c1e1500 */
[----:B--2---:R-:W-:-:S06]  /*21f0*/  HADD2.F32 R0, -RZ, R4.H0_H0 ;  /* 0x20000004ff007230 */ /* 0x004fcc0000004100 */
[----:B------:R-:W0:Y:S02]  /*2200*/  F2I.FTZ.TRUNC.NTZ R0, R0 ;  /* 0x0000000000007305 */ /* 0x000e24000021f100 */
[----:B0-----:R-:W-:Y:S01]  /*2210*/  PRMT R18, R0, 0x7610, R18 ;  /* 0x0000761000127816 */ /* 0x001fe20000000012 */
[----:B------:R-:W-:Y:S06]  /*2220*/  BRA `(.L_x_11409) ;  /* 0x0000000800b07947 */ /* 0x000fec0003800000 */
.L_x_11414:
[----:B------:R-:W2:Y:S02]  /*2230*/  LDG.E.64 R4, desc[UR36][R4.64] ;  /* 0x0000002404047981 */ /* 0x000ea4000c1e1b00 */
[----:B--2---:R0:W1:Y:S02]  /*2240*/  F2I.F64.TRUNC R18, R4 ;  /* 0x0000000400127311 */ /* 0x004064000030d100 */
[----:B01----:R-:W-:Y:S05]  /*2250*/  BRA `(.L_x_11409) ;  /* 0x0000000800a47947 */ /* 0x003fea0003800000 */
.L_x_11404:
        /* <DEDUP_REMOVED lines=12> */
.L_x_11418:
[----:B------:R-:W2:Y:S02]  /*2320*/  LDG.E.64 R4, desc[UR36][R4.64] ;  /* 0x0000002404047981 */ /* 0x000ea4000c1e1b00 */
[----:B--2---:R0:W1:Y:S02]  /*2330*/  F2I.F64.TRUNC R18, R4 ;  /* 0x0000000400127311 */ /* 0x004064000030d100 */
[----:B01----:R-:W-:Y:S05]  /*2340*/  BRA `(.L_x_11409) ;  /* 0x0000000800687947 */ /* 0x003fea0003800000 */
.L_x_11417:
        /* <DEDUP_REMOVED lines=27> */
.L_x_11420:
        /* <DEDUP_REMOVED lines=11> */
[----:B------:R-:W-:-:S06]  /*25b0*/  LOP3.LUT R0, R0, 0x80000000, R3, 0xf8, !PT ;  /* 0x8000000000007812 */ /* 0x000fcc00078ef803 */
[----:B------:R-:W0:Y:S02]  /*25c0*/  F2I.FTZ.TRUNC.NTZ R0, R0 ;  /* 0x0000000000007305 */ /* 0x000e24000021f100 */
[----:B0-----:R-:W-:Y:S01]  /*25d0*/  PRMT R18, R0, 0x7610, R18 ;  /* 0x0000761000127816 */ /* 0x001fe20000000012 */
[----:B------:R-:W-:Y:S06]  /*25e0*/  BRA `(.L_x_11409) ;  /* 0x0000000400c07947 */ /* 0x000fec0003800000 */
.L_x_11419:
[----:B------:R-:W2:Y:S02]  /*25f0*/  LDG.E.U16 R0, desc[UR36][R4.64] ;  /* 0x0000002404007981 */ /* 0x000ea4000c1e1500 */
[----:B--2---:R-:W-:-:S06]  /*2600*/  IMAD.U32 R0, R0, 0x10000, RZ ;  /* 0x0001000000007824 */ /* 0x004fcc00078e00ff */
[----:B------:R-:W0:Y:S02]  /*2610*/  F2I.FTZ.TRUNC.NTZ R0, R0 ;  /* 0x0000000000007305 */ /* 0x000e24000021f100 */
[----:B0-----:R-:W-:Y:S01]  /*2620*/  PRMT R18, R0, 0x7610, R18 ;  /* 0x0000761000127816 */ /* 0x001fe20000000012 */
[----:B------:R-:W-:Y:S06]  /*2630*/  BRA `(.L_x_11409) ;  /* 0x0000000400ac7947 */ /* 0x000fec0003800000 */
.L_x_11416:
        /* <DEDUP_REMOVED lines=10> */
.L_x_11423:
        /* <DEDUP_REMOVED lines=21> */
.L_x_11427:
[----:B------:R-:W-:Y:S05]  /*2830*/  BSYNC.RECONVERGENT B1 ;  /* 0x0000000000017941 */ /* 0x000fea0003800200 */
.L_x_11426:
[----:B------:R-:W-:Y:S01]  /*2840*/  IMAD.SHL.U32 R0, R0, 0x100000, RZ ;  /* 0x0010000000007824 */ /* 0x000fe200078e00ff */
[----:B------:R-:W-:-:S04]  /*2850*/  LEA R3, R3, 0x3b800000, 0x17 ;  /* 0x3b80000003037811 */ /* 0x000fc800078eb8ff */
[----:B------:R-:W-:-:S07]  /*2860*/  LOP3.LUT R0, R3, R0, R7, 0xfe, !PT ;  /* 0x0000000003007212 */ /* 0x000fce00078efe07 */
.L_x_11425:
[----:B------:R-:W-:Y:S05]  /*2870*/  BSYNC.RECONVERGENT B0 ;  /* 0x0000000000007941 */ /* 0x000fea0003800200 */
.L_x_11424:
[----:B------:R-:W0:Y:S02]  /*2880*/  F2I.FTZ.TRUNC.NTZ R0, R0 ;  /* 0x0000000000007305 */ /* 0x000e24000021f100 */
[----:B0-----:R-:W-:Y:S01]  /*2890*/  PRMT R18, R0, 0x7610, R18 ;  /* 0x0000761000127816 */ /* 0x001fe20000000012 */
[----:B------:R-:W-:Y:S06]  /*28a0*/  BRA `(.L_x_11409) ;  /* 0x0000000400107947 */ /* 0x000fec0003800000 */
.L_x_11422:
        /* <DEDUP_REMOVED lines=21> */
.L_x_11431:
[----:B------:R-:W-:Y:S05]  /*2a00*/  BSYNC.RECONVERGENT B1 ;  /* 0x0000000000017941 */ /* 0x000fea0003800200 */
.L_x_11430:
[----:B------:R-:W-:Y:S01]  /*2a10*/  IMAD.SHL.U32 R0, R0, 0x200000, RZ ;  /* 0x0020000000007824 */ /* 0x000fe200078e00ff */
[----:B------:R-:W-:-:S04]  /*2a20*/  LEA R3, R3, 0x37800000, 0x17 ;  /* 0x3780000003037811 */ /* 0x000fc800078eb8ff */
[----:B------:R-:W-:-:S07]  /*2a30*/  LOP3.LUT R0, R3, R0, R7, 0xfe, !PT ;  /* 0x0000000003007212 */ /* 0x000fce00078efe07 */
.L_x_11429:
[----:B------:R-:W-:Y:S05]  /*2a40*/  BSYNC.RECONVERGENT B0 ;  /* 0x0000000000007941 */ /* 0x000fea0003800200 */
.L_x_11428:
[----:B------:R-:W0:Y:S02]  /*2a50*/  F2I.FTZ.TRUNC.NTZ R0, R0 ;  /* 0x0000000000007305 */ /* 0x000e24000021f100 */
[----:B0-----:R-:W-:Y:S01]  /*2a60*/  PRMT R18, R0, 0x7610, R18 ;  /* 0x0000761000127816 */ /* 0x001fe20000000012 */
[----:B------:R-:W-:Y:S06]  /*2a70*/  BRA `(.L_x_11409) ;  /* 0x00000000009c7947 */ /* 0x000fec0003800000 */
.L_x_11421:
        /* <DEDUP_REMOVED lines=14> */
.L_x_11435:
[----:B------:R-:W-:Y:S05]  /*2b60*/  BSYNC.RECONVERGENT B0 ;  /* 0x0000000000007941 */ /* 0x000fea0003800200 */
.L_x_11434:
[----:B------:R-:W0:Y:S02]  /*2b70*/  F2I.FTZ.TRUNC.NTZ R0, R0 ;  /* 0x0000000000007305 */ /* 0x000e24000021f100 */
[----:B0-----:R-:W-:Y:S01]  /*2b80*/  PRMT R18, R0, 0x7610, R18 ;  /* 0x0000761000127816 */ /* 0x001fe20000000012 */
[----:B------:R-:W-:Y:S06]  /*2b90*/  BRA `(.L_x_11409) ;  /* 0x0000000000547947 */ /* 0x000fec0003800000 */
.L_x_11408:
        /* <DEDUP_REMOVED lines=16> */
.L_x_11436:
[----:B------:R-:W-:Y:S01]  /*2ca0*/  PRMT R18, RZ, 0x7610, R18 ;  /* 0x00007610ff127816 */ /* 0x000fe20000000012 */
[----:B------:R-:W-:Y:S06]  /*2cb0*/  BRA `(.L_x_11409) ;  /* 0x00000000000c7947 */ /* 0x000fec0003800000 */
.L_x_11433:
[----:B------:R0:W5:Y:S01]  /*2cc0*/  LDG.E.U16 R18, desc[UR36][R4.64] ;  /* 0x0000002404127981 */ /* 0x000162000c1e1500 */
[----:B------:R-:W-:Y:S05]  /*2cd0*/  BRA `(.L_x_11409) ;  /* 0x0000000000047947 */ /* 0x000fea0003800000 */
.L_x_11432:
[----:B------:R1:W5:Y:S02]  /*2ce0*/  LDG.E.U16 R18, desc[UR36][R4.64] ;  /* 0x0000002404127981 */ /* 0x000364000c1e1500 */
.L_x_11409:
        /* <DEDUP_REMOVED lines=18> */
.L_x_11440:
[----:B------:R0:W5:Y:S01]  /*2e10*/  LDG.E.U8 R0, desc[UR36][R4.64] ;  /* 0x0000002404007981 */ /* 0x000162000c1e1100 */
[----:B------:R-:W-:Y:S05]  /*2e20*/  BRA `(.L_x_11442) ;  /* 0x0000000c00507947 */ /* 0x000fea0003800000 */
.L_x_11439:
        /* <DEDUP_REMOVED lines=8> */
.L_x_11444:
[----:B------:R0:W5:Y:S01]  /*2eb0*/  LDG.E.U16 R0, desc[UR36][R4.64] ;  /* 0x0000002404007981 */ /* 0x000162000c1e1500 */
[----:B------:R-:W-:Y:S05]  /*2ec0*/  BRA `(.L_x_11442) ;  /* 0x0000000c00287947 */ /* 0x000fea0003800000 */
.L_x_11443:
[----:B------:R0:W5:Y:S01]  /*2ed0*/  LDG.E.U16 R0, desc[UR36][R4.64] ;  /* 0x0000002404007981 */ /* 0x000162000c1e1500 */
[----:B------:R-:W-:Y:S05]  /*2ee0*/  BRA `(.L_x_11442) ;  /* 0x0000000c00207947 */ /* 0x000fea0003800000 */
.L_x_11438:
        /* <DEDUP_REMOVED lines=9> */
.L_x_11446:
[----:B------:R-:W2:Y:S02]  /*2f80*/  LDG.E.U16 R3, desc[UR36][R4.64] ;  /* 0x0000002404037981 */ /* 0x000ea4000c1e1500 */
[----:B--2---:R-:W-:-:S06]  /*2f90*/  HADD2.F32 R3, -RZ, R3.H0_H0 ;  /* 0x20000003ff037230 */ /* 0x004fcc0000004100 */
[----:B------:R-:W0:Y:S02]  /*2fa0*/  F2I.FTZ.TRUNC.NTZ R3, R3 ;  /* 0x0000000300037305 */ /* 0x000e24000021f100 */
[----:B0-----:R-:W-:Y:S01]  /*2fb0*/  PRMT R0, R3, 0x7610, R0 ;  /* 0x0000761003007816 */ /* 0x001fe20000000000 */
[----:B------:R-:W-:Y:S06]  /*2fc0*/  BRA `(.L_x_11442) ;  /* 0x0000000800e87947 */ /* 0x000fec0003800000 */
.L_x_11445:
[----:B------:R-:W-:-:S09]  /*2fd0*/  UISETP.NE.AND UP0, UPT, UR4, 0x7, UPT ;  /* 0x000000070400788c */ /* 0x000fd2000bf05270 */
[----:B------:R-:W-:Y:S05]  /*2fe0*/  BRA.U !UP0, `(.L_x_11447) ;  /* 0x0000000108307547 */ /* 0x000fea000b800000 */
[----:B------:R-:W-:-:S09]  /*2ff0*/  UISETP.NE.AND UP0, UPT, UR4, 0x8, UPT ;  /* 0x000000080400788c */ /* 0x000fd2000bf05270 */
[----:B------:R-:W-:Y:S05]  /*3000*/  BRA.U !UP0, `(.L_x_11448) ;  /* 0x0000000108147547 */ /* 0x000fea000b800000 */
[----:B------:R-:W-:-:S09]  /*3010*/  UISETP.NE.AND UP0, UPT, UR4, 0x9, UPT ;  /* 0x000000090400788c */ /* 0x000fd2000bf05270 */
[----:B------:R-:W-:Y:S05]  /*3020*/  BRA.U UP0, `(.L_x_11441) ;  /* 0x00000009007c7547 */ /* 0x000fea000b800000 */
[----:B------:R-:W2:Y:S02]  /*3030*/  LDG.E R4, desc[UR36][R4.64] ;  /* 0x0000002404047981 */ /* 0x000ea4000c1e1900 */
[----:B--2---:R3:W4:Y:S01]  /*3040*/  F2I.FTZ.TRUNC.NTZ R0, R4 ;  /* 0x0000000400007305 */ /* 0x004722000021f100 */
[----:B------:R-:W-:Y:S05]  /*3050*/  BRA `(.L_x_11442) ;  /* 0x0000000800c47947 */ /* 0x000fea0003800000 */
.L_x_11448:
[----:B------:R-:W2:Y:S02]  /*3060*/  LDG.E.U16 R4, desc[UR36][R4.64] ;  /* 0x0000002404047981 */ /* 0x000ea4000c1e1500 */
[----:B--2---:R-:W-:-:S06]  /*3070*/  HADD2.F32 R3, -RZ, R4.H0_H0 ;  /* 0x20000004ff037230 */ /* 0x004fcc0000004100 */
[----:B------:R-:W0:Y:S02]  /*3080*/  F2I.FTZ.TRUNC.NTZ R3, R3 ;  /* 0x0000000300037305 */ /* 0x000e24000021f100 */
[----:B0-----:R-:W-:Y:S01]  /*3090*/  PRMT R0, R3, 0x7610, R0 ;  /* 0x0000761003007816 */ /* 0x001fe20000000000 */
[----:B------:R-:W-:Y:S06]  /*30a0*/  BRA `(.L_x_11442) ;  /* 0x0000000800b07947 */ /* 0x000fec0003800000 */
.L_x_11447:
[----:B------:R-:W2:Y:S02]  /*30b0*/  LDG.E.64 R4, desc[UR36][R4.64] ;  /* 0x0000002404047981 */ /* 0x000ea4000c1e1b00 */
[----:B--2---:R0:W1:Y:S02]  /*30c0*/  F2I.F64.TRUNC R0, R4 ;  /* 0x0000000400007311 */ /* 0x004064000030d100 */
[----:B01----:R-:W-:Y:S05]  /*30d0*/  BRA `(.L_x_11442) ;  /* 0x0000000800a47947 */ /* 0x003fea0003800000 */
.L_x_11437:
        /* <DEDUP_REMOVED lines=12> */
.L_x_11451:
[----:B------:R-:W2:Y:S02]  /*31a0*/  LDG.E.64 R4, desc[UR36][R4.64] ;  /* 0x0000002404047981 */ /* 0x000ea4000c1e1b00 */
[----:B--2---:R3:W4:Y:S02]  /*31b0*/  F2I.F64.TRUNC R0, R4 ;  /* 0x0000000400007311 */ /* 0x004724000030d100 */
[----:B---34-:R-:W-:Y:S05]  /*31c0*/  BRA `(.L_x_11442) ;  /* 0x0000000800687947 */ /* 0x018fea0003800000 */
.L_x_11450:
        /* <DEDUP_REMOVED lines=27> */
.L_x_11453:
        /* <DEDUP_REMOVED lines=15> */
.L_x_11452:
[----:B------:R-:W2:Y:S02]  /*3470*/  LDG.E.U16 R3, desc[UR36][R4.64] ;  /* 0x0000002404037981 */ /* 0x000ea4000c1e1500 */
[----:B--2---:R-:W-:-:S06]  /*3480*/  IMAD.U32 R3, R3, 0x10000, RZ ;  /* 0x0001000003037824 */ /* 0x004fcc00078e00ff */
[----:B------:R-:W0:Y:S02]  /*3490*/  F2I.FTZ.TRUNC.NTZ R3, R3 ;  /* 0x0000000300037305 */ /* 0x000e24000021f100 */
[----:B0-----:R-:W-:Y:S01]  /*34a0*/  PRMT R0, R3, 0x7610, R0 ;  /* 0x0000761003007816 */ /* 0x001fe20000000000 */
[----:B------:R-:W-:Y:S06]  /*34b0*/  BRA `(.L_x_11442) ;  /* 0x0000000400ac7947 */ /* 0x000fec0003800000 */
.L_x_11449:
        /* <DEDUP_REMOVED lines=10> */
.L_x_11456:
        /* <DEDUP_REMOVED lines=21> */
.L_x_11460:
[----:B------:R-:W-:Y:S05]  /*36b0*/  BSYNC.RECONVERGENT B1 ;  /* 0x0000000000017941 */ /* 0x000fea0003800200 */
.L_x_11459:
[----:B------:R-:W-:Y:S01]  /*36c0*/  IMAD.SHL.U32 R0, R0, 0x100000, RZ ;  /* 0x0010000000007824 */ /* 0x000fe200078e00ff */
[----:B------:R-:W-:-:S04]  /*36d0*/  LEA R3, R3, 0x3b800000, 0x17 ;  /* 0x3b80000003037811 */ /* 0x000fc800078eb8ff */
[----:B------:R-:W-:-:S07]  /*36e0*/  LOP3.LUT R3, R3, R0, R7, 0xfe, !PT ;  /* 0x0000000003037212 */ /* 0x000fce00078efe07 */
.L_x_11458:
[----:B------:R-:W-:Y:S05]  /*36f0*/  BSYNC.RECONVERGENT B0 ;  /* 0x0000000000007941 */ /* 0x000fea0003800200 */
.L_x_11457:
[----:B------:R-:W0:Y:S02]  /*3700*/  F2I.FTZ.TRUNC.NTZ R3, R3 ;  /* 0x0000000300037305 */ /* 0x000e24000021f100 */
[----:B0-----:R-:W-:Y:S01]  /*3710*/  PRMT R0, R3, 0x7610, R0 ;  /* 0x0000761003007816 */ /* 0x001fe20000000000 */
[----:B------:R-:W-:Y:S06]  /*3720*/  BRA `(.L_x_11442) ;  /* 0x0000000400107947 */ /* 0x000fec0003800000 */
.L_x_11455:
        /* <DEDUP_REMOVED lines=21> */
.L_x_11464:
[----:B------:R-:W-:Y:S05]  /*3880*/  BSYNC.RECONVERGENT B1 ;  /* 0x0000000000017941 */ /* 0x000fea0003800200 */
.L_x_11463:
[----:B------:R-:W-:Y:S01]  /*3890*/  IMAD.SHL.U32 R0, R0, 0x200000, RZ ;  /* 0x0020000000007824 */ /* 0x000fe200078e00ff */
[----:B------:R-:W-:-:S04]  /*38a0*/  LEA R3, R3, 0x37800000, 0x17 ;  /* 0x3780000003037811 */ /* 0x000fc800078eb8ff */
[----:B------:R-:W-:-:S07]  /*38b0*/  LOP3.LUT R3, R3, R0, R7, 0xfe, !PT ;  /* 0x0000000003037212 */ /* 0x000fce00078efe07 */
.L_x_11462:
[----:B------:R-:W-:Y:S05]  /*38c0*/  BSYNC.RECONVERGENT B0 ;  /* 0x0000000000007941 */ /* 0x000fea0003800200 */
.L_x_11461:
[----:B------:R-:W0:Y:S02]  /*38d0*/  F2I.FTZ.TRUNC.NTZ R3, R3 ;  /* 0x0000000300037305 */ /* 0x000e24000021f100 */
[----:B0-----:R-:W-:Y:S01]  /*38e0*/  PRMT R0, R3, 0x7610, R0 ;  /* 0x0000761003007816 */ /* 0x001fe20000000000 */
[----:B------:R-:W-:Y:S06]  /*38f0*/  BRA `(.L_x_11442) ;  /* 0x00000000009c7947 */ /* 0x000fec0003800000 */
.L_x_11454:
        /* <DEDUP_REMOVED lines=14> */
.L_x_11468:
[----:B------:R-:W-:Y:S05]  /*39e0*/  BSYNC.RECONVERGENT B0 ;  /* 0x0000000000007941 */ /* 0x000fea0003800200 */
.L_x_11467:
[----:B------:R-:W0:Y:S02]  /*39f0*/  F2I.FTZ.TRUNC.NTZ R3, R3 ;  /* 0x0000000300037305 */ /* 0x000e24000021f100 */
[----:B0-----:R-:W-:Y:S01]  /*3a00*/  PRMT R0, R3, 0x7610, R0 ;  /* 0x0000761003007816 */ /* 0x001fe20000000000 */
[----:B------:R-:W-:Y:S06]  /*3a10*/  BRA `(.L_x_11442) ;  /* 0x0000000000547947 */ /* 0x000fec0003800000 */
.L_x_11441:
        /* <DEDUP_REMOVED lines=16> */
.L_x_11469:
[----:B------:R-:W-:Y:S01]  /*3b20*/  PRMT R0, RZ, 0x7610, R0 ;  /* 0x00007610ff007816 */ /* 0x000fe20000000000 */
[----:B------:R-:W-:Y:S06]  /*3b30*/  BRA `(.L_x_11442) ;  /* 0x00000000000c7947 */ /* 0x000fec0003800000 */
.L_x_11466:
[----:B------:R1:W5:Y:S01]  /*3b40*/  LDG.E.U16 R0, desc[UR36][R4.64] ;  /* 0x0000002404007981 */ /* 0x000362000c1e1500 */
[----:B------:R-:W-:Y:S05]  /*3b50*/  BRA `(.L_x_11442) ;  /* 0x0000000000047947 */ /* 0x000fea0003800000 */
.L_x_11465:
[----:B------:R2:W5:Y:S02]  /*3b60*/  LDG.E.U16 R0, desc[UR36][R4.64] ;  /* 0x0000002404007981 */ /* 0x000564000c1e1500 */
.L_x_11442:
[----:B-----5:R-:W-:Y:S01]  /*3b70*/  PRMT R23, R18, 0x9910, RZ ;  /* 0x0000991012177816 */ /* 0x020fe200000000ff */
[----:B------:R-:W-:Y:S01]  /*3b80*/  VIADD R25, R25, 0x80 ;  /* 0x0000008019197836 */ /* 0x000fe20000000000 */
[----:B-1--4-:R-:W-:-:S07]  /*3b90*/  PRMT R22, R0, 0x9910, RZ ;  /* 0x0000991000167816 */ /* 0x012fce00000000ff */
.L_x_11403:
[----:B------:R-:W-:Y:S05]  /*3ba0*/  BSYNC.RECONVERGENT B6 ;  /* 0x0000000000067941 */ /* 0x000fea0003800200 */
.L_x_11402:
[----:B------:R-:W-:Y:S01]  /*3bb0*/  ISETP.GE.AND P0, PT, R25, R16, PT ;  /* 0x000000101900720c */ /* 0x000fe20003f06270 */
[----:B------:R-:W-:Y:S01]  /*3bc0*/  BSSY.RECONVERGENT B6, `(.L_x_11470) ;  /* 0x00001d9000067945 */ /* 0x000fe20003800200 */
[----:B------:R-:W-:Y:S02]  /*3bd0*/  IMAD.MOV.U32 R24, RZ, RZ, RZ ;  /* 0x000000ffff187224 */ /* 0x000fe400078e00ff */
[----:B------:R-:W-:-:S09]  /*3be0*/  IMAD.MOV.U32 R19, RZ, RZ, RZ ;  /* 0x000000ffff137224 */ /* 0x000fd200078e00ff */
        /* <DEDUP_REMOVED lines=20> */
.L_x_11475:
[----:B------:R3:W5:Y:S01]  /*3d30*/  LDG.E.U8 R18, desc[UR36][R4.64] ;  /* 0x0000002404127981 */ /* 0x000762000c1e1100 */
[----:B------:R-:W-:Y:S05]  /*3d40*/  BRA `(.L_x_11477) ;  /* 0x0000000c00507947 */ /* 0x000fea0003800000 */
.L_x_11474:
        /* <DEDUP_REMOVED lines=8> */
.L_x_11479:
[----:B------:R0:W5:Y:S01]  /*3dd0*/  LDG.E.U16 R18, desc[UR36][R4.64] ;  /* 0x0000002404127981 */ /* 0x000162000c1e1500 */
[----:B------:R-:W-:Y:S05]  /*3de0*/  BRA `(.L_x_11477) ;  /* 0x0000000c00287947 */ /* 0x000fea0003800000 */
.L_x_11478:
[----:B------:R0:W5:Y:S01]  /*3df0*/  LDG.E.U16 R18, desc[UR36][R4.64] ;  /* 0x0000002404127981 */ /* 0x000162000c1e1500 */
[----:B------:R-:W-:Y:S05]  /*3e00*/  BRA `(.L_x_11477) ;  /* 0x0000000c00207947 */ /* 0x000fea0003800000 */
.L_x_11473:
        /* <DEDUP_REMOVED lines=9> */
.L_x_11481:
[----:B------:R-:W2:Y:S02]  /*3ea0*/  LDG.E.U16 R0, desc[UR36][R4.64] ;  /* 0x0000002404007981 */ /* 0x000ea4000c1e1500 */
[----:B--2---:R-:W-:-:S06]  /*3eb0*/  HADD2.F32 R0, -RZ, R0.H0_H0 ;  /* 0x20000000ff007230 */ /* 0x004fcc0000004100 */
[----:B------:R-:W0:Y:S02]  /*3ec0*/  F2I.FTZ.TRUNC.NTZ R0, R0 ;  /* 0x0000000000007305 */ /* 0x000e24000021f100 */
[----:B0-----:R-:W-:Y:S01]  /*3ed0*/  PRMT R18, R0, 0x7610, R18 ;  /* 0x0000761000127816 */ /* 0x001fe20000000012 */
[----:B------:R-:W-:Y:S06]  /*3ee0*/  BRA `(.L_x_11477) ;  /* 0x0000000800e87947 */ /* 0x000fec0003800000 */
.L_x_11480:
        /* <DEDUP_REMOVED lines=9> */
.L_x_11483:
[----:B------:R-:W2:Y:S02]  /*3f80*/  LDG.E.U16 R4, desc[UR36][R4.64] ;  /* 0x0000002404047981 */ /* 0x000ea4000c1e1500 */
[----:B--2---:R-:W-:-:S06]  /*3f90*/  HADD2.F32 R0, -RZ, R4.H0_H0 ;  /* 0x20000004ff007230 */ /* 0x004fcc0000004100 */
[----:B------:R-:W0:Y:S02]  /*3fa0*/  F2I.FTZ.TRUNC.NTZ R0, R0 ;  /* 0x0000000000007305 */ /* 0x000e24000021f100 */
[----:B0-----:R-:W-:Y:S01]  /*3fb0*/  PRMT R18, R0, 0x7610, R18 ;  /* 0x0000761000127816 */ /* 0x001fe20000000012 */
[----:B------:R-:W-:Y:S06]  /*3fc0*/  BRA `(.L_x_11477) ;  /* 0x0000000800b07947 */ /* 0x000fec0003800000 */
.L_x_11482:
[----:B------:R-:W2:Y:S02]  /*3fd0*/  LDG.E.64 R4, desc[UR36][R4.64] ;  /* 0x0000002404047981 */ /* 0x000ea4000c1e1b00 */
[----:B--2---:R0:W1:Y:S02]  /*3fe0*/  F2I.F64.TRUNC R18, R4 ;  /* 0x0000000400127311 */ /* 0x004064000030d100 */
[----:B01----:R-:W-:Y:S05]  /*3ff0*/  BRA `(.L_x_11477) ;  /* 0x0000000800a47947 */ /* 0x003fea0003800000 */
.L_x_11472:
        /* <DEDUP_REMOVED lines=12> */
.L_x_11486:
[----:B------:R-:W2:Y:S02]  /*40c0*/  LDG.E.64 R4, desc[UR36][R4.64] ;  /* 0x0000002404047981 */ /* 0x000ea4000c1e1b00 */
[----:B--2---:R0:W1:Y:S02]  /*40d0*/  F2I.F64.TRUNC R18, R4 ;  /* 0x0000000400127311 */ /* 0x004064000030d100 */
[----:B01----:R-:W-:Y:S05]  /*40e0*/  BRA `(.L_x_11477) ;  /* 0x0000000800687947 */ /* 0x003fea0003800000 */
.L_x_11485:
        /* <DEDUP_REMOVED lines=27> */
.L_x_11488:
        /* <DEDUP_REMOVED lines=15> */
.L_x_11487:
[----:B------:R-:W2:Y:S02]  /*4390*/  LDG.E.U16 R0, desc[UR36][R4.64] ;  /* 0x0000002404007981 */ /* 0x000ea4000c1e1500 */
[----:B--2---:R-:W-:-:S06]  /*43a0*/  IMAD.U32 R0, R0, 0x10000, RZ ;  /* 0x0001000000007824 */ /* 0x004fcc00078e00ff */
[----:B------:R-:W0:Y:S02]  /*43b0*/  F2I.FTZ.TRUNC.NTZ R0, R0 ;  /* 0x0000000000007305 */ /* 0x000e24000021f100 */
[----:B0-----:R-:W-:Y:S01]  /*43c0*/  PRMT R18, R0, 0x7610, R18 ;  /* 0x0000761000127816 */ /* 0x001fe20000000012 */
[----:B------:R-:W-:Y:S06]  /*43d0*/  BRA `(.L_x_11477) ;  /* 0x0000000400ac7947 */ /* 0x000fec0003800000 */
.L_x_11484:
        /* <DEDUP_REMOVED lines=10> */
.L_x_11491:
        /* <DEDUP_REMOVED lines=21> */
.L_x_11495:
[----:B------:R-:W-:Y:S05]  /*45d0*/  BSYNC.RECONVERGENT B1 ;  /* 0x0000000000017941 */ /* 0x000fea0003800200 */
.L_x_11494:
[----:B------:R-:W-:Y:S01]  /*45e0*/  IMAD.SHL.U32 R0, R0, 0x100000, RZ ;  /* 0x0010000000007824 */ /* 0x000fe200078e00ff */
[----:B------:R-:W-:-:S04]  /*45f0*/  LEA R3, R3, 0x3b800000, 0x17 ;  /* 0x3b80000003037811 */ /* 0x000fc800078eb8ff */
[----:B------:R-:W-:-:S07]  /*4600*/  LOP3.LUT R0, R3, R0, R7, 0xfe, !PT ;  /* 0x0000000003007212 */ /* 0x000fce00078efe07 */
.L_x_11493:
[----:B------:R-:W-:Y:S05]  /*4610*/  BSYNC.RECONVERGENT B0 ;  /* 0x0000000000007941 */ /* 0x000fea0003800200 */
.L_x_11492:
[----:B------:R-:W0:Y:S02]  /*4620*/  F2I.FTZ.TRUNC.NTZ R0, R0 ;  /* 0x0000000000007305 */ /* 0x000e24000021f100 */
[----:B0-----:R-:W-:Y:S01]  /*4630*/  PRMT R18, R0, 0x7610, R18 ;  /* 0x0000761000127816 */ /* 0x001fe20000000012 */
[----:B------:R-:W-:Y:S06]  /*4640*/  BRA `(.L_x_11477) ;  /* 0x0000000400107947 */ /* 0x000fec0003800000 */
.L_x_11490:
        /* <DEDUP_REMOVED lines=21> */
.L_x_11499:
[----:B------:R-:W-:Y:S05]  /*47a0*/  BSYNC.RECONVERGENT B1 ;  /* 0x0000000000017941 */ /* 0x000fea0003800200 */
.L_x_11498:
[----:B------:R-:W-:Y:S01]  /*47b0*/  IMAD.SHL.U32 R0, R0, 0x200000, RZ ;  /* 0x0020000000007824 */ /* 0x000fe200078e00ff */
[----:B------:R-:W-:-:S04]  /*47c0*/  LEA R3, R3, 0x37800000, 0x17 ;  /* 0x3780000003037811 */ /* 0x000fc800078eb8ff */
[----:B------:R-:W-:-:S07]  /*47d0*/  LOP3.LUT R0, R3, R0, R7, 0xfe, !PT ;  /* 0x0000000003007212 */ /* 0x000fce00078efe07 */
.L_x_11497:
[----:B------:R-:W-:Y:S05]  /*47e0*/  BSYNC.RECONVERGENT B0 ;  /* 0x0000000000007941 */ /* 0x000fea0003800200 */
.L_x_11496:
[----:B------:R-:W0:Y:S02]  /*47f0*/  F2I.FTZ.TRUNC.NTZ R0, R0 ;  /* 0x0000000000007305 */ /* 0x000e24000021f100 */
[----:B0-----:R-:W-:Y:S01]  /*4800*/  PRMT R18, R0, 0x7610, R18 ;  /* 0x0000761000127816 */ /* 0x001fe20000000012 */
[----:B------:R-:W-:Y:S06]  /*4810*/  BRA `(.L_x_11477) ;  /* 0x00000000009c7947 */ /* 0x000fec0003800000 */
.L_x_11489:
        /* <DEDUP_REMOVED lines=14> */
.L_x_11503:
[----:B------:R-:W-:Y:S05]  /*4900*/  BSYNC.RECONVERGENT B0 ;  /* 0x0000000000007941 */ /* 0x000fea0003800200 */
.L_x_11502:
[----:B------:R-:W0:Y:S02]  /*4910*/  F2I.FTZ.TRUNC.NTZ R0, R0 ;  /* 0x0000000000007305 */ /* 0x000e24000021f100 */
[----:B0-----:R-:W-:Y:S01]  /*4920*/  PRMT R18, R0, 0x7610, R18 ;  /* 0x0000761000127816 */ /* 0x001fe20000000012 */
[----:B------:R-:W-:Y:S06]  /*4930*/  BRA `(.L_x_11477) ;  /* 0x0000000000547947 */ /* 0x000fec0003800000 */
.L_x_11476:
        /* <DEDUP_REMOVED lines=16> */
.L_x_11504:
[----:B------:R-:W-:Y:S01]  /*4a40*/  PRMT R18, RZ, 0x7610, R18 ;  /* 0x00007610ff127816 */ /* 0x000fe20000000012 */
[----:B------:R-:W-:Y:S06]  /*4a50*/  BRA `(.L_x_11477) ;  /* 0x00000000000c7947 */ /* 0x000fec0003800000 */
.L_x_11501:
[----:B------:R1:W5:Y:S01]  /*4a60*/  LDG.E.U16 R18, desc[UR36][R4.64] ;  /* 0x0000002404127981 */ /* 0x000362000c1e1500 */
[----:B------:R-:W-:Y:S05]  /*4a70*/  BRA `(.L_x_11477) ;  /* 0x0000000000047947 */ /* 0x000fea0003800000 */
.L_x_11500:
[----:B------:R2:W5:Y:S02]  /*4a80*/  LDG.E.U16 R18, desc[UR36][R4.64] ;  /* 0x0000002404127981 */ /* 0x000564000c1e1500 */
.L_x_11477:
[----:B------:R-:W0:Y:S02]  /*4a90*/  LDCU.U8 UR6, c[0x0][0x3a5] ;  /* 0x000074a0ff0677ac */ /* 0x000e240008000000 */
        /* <DEDUP_REMOVED lines=18> */
.L_x_11508:
[----:B------:R0:W5:Y:S01]  /*4bc0*/  LDG.E.U8 R0, desc[UR36][R4.64] ;  /* 0x0000002404007981 */ /* 0x000162000c1e1100 */
[----:B------:R-:W-:Y:S05]  /*4bd0*/  BRA `(.L_x_11510) ;  /* 0x0000000c00507947 */ /* 0x000fea0003800000 */
.L_x_11507:
        /* <DEDUP_REMOVED lines=8> */
.L_x_11512:
[----:B------:R4:W5:Y:S01]  /*4c60*/  LDG.E.U16 R0, desc[UR36][R4.64] ;  /* 0x0000002404007981 */ /* 0x000962000c1e1500 */
[----:B------:R-:W-:Y:S05]  /*4c70*/  BRA `(.L_x_11510) ;  /* 0x0000000c00287947 */ /* 0x000fea0003800000 */
.L_x_11511:
[----:B------:R3:W5:Y:S01]  /*4c80*/  LDG.E.U16 R0, desc[UR36][R4.64] ;  /* 0x0000002404007981 */ /* 0x000762000c1e1500 */
[----:B------:R-:W-:Y:S05]  /*4c90*/  BRA `(.L_x_11510) ;  /* 0x0000000c00207947 */ /* 0x000fea0003800000 */
.L_x_11506:
        /* <DEDUP_REMOVED lines=9> */
.L_x_11514:
[----:B------:R-:W2:Y:S02]  /*4d30*/  LDG.E.U16 R3, desc[UR36][R4.64] ;  /* 0x0000002404037981 */ /* 0x000ea4000c1e1500 */
[----:B--2---:R-:W-:-:S06]  /*4d40*/  HADD2.F32 R3, -RZ, R3.H0_H0 ;  /* 0x20000003ff037230 */ /* 0x004fcc0000004100 */
[----:B------:R-:W0:Y:S02]  /*4d50*/  F2I.FTZ.TRUNC.NTZ R3, R3 ;  /* 0x0000000300037305 */ /* 0x000e24000021f100 */
[----:B0-----:R-:W-:Y:S01]  /*4d60*/  PRMT R0, R3, 0x7610, R0 ;  /* 0x0000761003007816 */ /* 0x001fe20000000000 */
[----:B------:R-:W-:Y:S06]  /*4d70*/  BRA `(.L_x_11510) ;  /* 0x0000000800e87947 */ /* 0x000fec0003800000 */
.L_x_11513:
        /* <DEDUP_REMOVED lines=9> */
.L_x_11516:
[----:B------:R-:W2:Y:S02]  /*4e10*/  LDG.E.U16 R4, desc[UR36][R4.64] ;  /* 0x0000002404047981 */ /* 0x000ea4000c1e1500 */
[----:B--2---:R-:W-:-:S06]  /*4e20*/  HADD2.F32 R3, -RZ, R4.H0_H0 ;  /* 0x20000004ff037230 */ /* 0x004fcc0000004100 */
[----:B------:R-:W0:Y:S02]  /*4e30*/  F2I.FTZ.TRUNC.NTZ R3, R3 ;  /* 0x0000000300037305 */ /* 0x000e24000021f100 */
[----:B0-----:R-:W-:Y:S01]  /*4e40*/  PRMT R0, R3, 0x7610, R0 ;  /* 0x0000761003007816 */ /* 0x001fe20000000000 */
[----:B------:R-:W-:Y:S06]  /*4e50*/  BRA `(.L_x_11510) ;  /* 0x0000000800b07947 */ /* 0x000fec0003800000 */
.L_x_11515:
[----:B------:R-:W2:Y:S02]  /*4e60*/  LDG.E.64 R4, desc[UR36][R4.64] ;  /* 0x0000002404047981 */ /* 0x000ea4000c1e1b00 */
[----:B--2---:R0:W1:Y:S02]  /*4e70*/  F2I.F64.TRUNC R0, R4 ;  /* 0x0000000400007311 */ /* 0x004064000030d100 */
[----:B01----:R-:W-:Y:S05]  /*4e80*/  BRA `(.L_x_11510) ;  /* 0x0000000800a47947 */ /* 0x003fea0003800000 */
.L_x_11505:
        /* <DEDUP_REMOVED lines=12> */
.L_x_11519:
[----:B------:R-:W2:Y:S02]  /*4f50*/  LDG.E.64 R4, desc[UR36][R4.64] ;  /* 0x0000002404047981 */ /* 0x000ea4000c1e1b00 */
[----:B--2---:R3:W4:Y:S02]  /*4f60*/  F2I.F64.TRUNC R0, R4 ;  /* 0x0000000400007311 */ /* 0x004724000030d100 */
[----:B---34-:R-:W-:Y:S05]  /*4f70*/  BRA `(.L_x_11510) ;  /* 0x0000000800687947 */ /* 0x018fea0003800000 */
.L_x_11518:
        /* <DEDUP_REMOVED lines=27> */
.L_x_11521:
        /* <DEDUP_REMOVED lines=15> */
.L_x_11520:
[----:B------:R-:W2:Y:S02]  /*5220*/  LDG.E.U16 R3, desc[UR36][R4.64] ;  /* 0x0000002404037981 */ /* 0x000ea4000c1e1500 */
[----:B--2---:R-:W-:-:S06]  /*5230*/  IMAD.U32 R3, R3, 0x10000, RZ ;  /* 0x0001000003037824 */ /* 0x004fcc00078e00ff */
[----:B------:R-:W0:Y:S02]  /*5240*/  F2I.FTZ.TRUNC.NTZ R3, R3 ;  /* 0x0000000300037305 */ /* 0x000e24000021f100 */
[----:B0-----:R-:W-:Y:S01]  /*5250*/  PRMT R0, R3, 0x7610, R0 ;  /* 0x0000761003007816 */ /* 0x001fe20000000000 */
[----:B------:R-:W-:Y:S06]  /*5260*/  BRA `(.L_x_11510) ;  /* 0x0000000400ac7947 */ /* 0x000fec0003800000 */
.L_x_11517:
        /* <DEDUP_REMOVED lines=10> */
.L_x_11524:
        /* <DEDUP_REMOVED lines=21> */
.L_x_11528:
[----:B------:R-:W-:Y:S05]  /*5460*/  BSYNC.RECONVERGENT B1 ;  /* 0x0000000000017941 */ /* 0x000fea0003800200 */
.L_x_11527:
[----:B------:R-:W-:Y:S01]  /*5470*/  IMAD.SHL.U32 R0, R0, 0x100000, RZ ;  /* 0x0010000000007824 */ /* 0x000fe200078e00ff */
[----:B------:R-:W-:-:S04]  /*5480*/  LEA R3, R3, 0x3b800000, 0x17 ;  /* 0x3b80000003037811 */ /* 0x000fc800078eb8ff */
[----:B------:R-:W-:-:S07]  /*5490*/  LOP3.LUT R3, R3, R0, R7, 0xfe, !PT ;  /* 0x0000000003037212 */ /* 0x000fce00078efe07 */
.L_x_11526:
[----:B------:R-:W-:Y:S05]  /*54a0*/  BSYNC.RECONVERGENT B0 ;  /* 0x0000000000007941 */ /* 0x000fea0003800200 */
.L_x_11525:
[----:B------:R-:W0:Y:S02]  /*54b0*/  F2I.FTZ.TRUNC.NTZ R3, R3 ;  /* 0x0000000300037305 */ /* 0x000e24000021f100 */
[----:B0-----:R-:W-:Y:S01]  /*54c0*/  PRMT R0, R3, 0x7610, R0 ;  /* 0x0000761003007816 */ /* 0x001fe20000000000 */
[----:B------:R-:W-:Y:S06]  /*54d0*/  BRA `(.L_x_11510) ;  /* 0x0000000400107947 */ /* 0x000fec0003800000 */
.L_x_11523:
        /* <DEDUP_REMOVED lines=21> */
.L_x_11532:
[----:B------:R-:W-:Y:S05]  /*5630*/  BSYNC.RECONVERGENT B1 ;  /* 0x0000000000017941 */ /* 0x000fea0003800200 */
.L_x_11531:
[----:B------:R-:W-:Y:S01]  /*5640*/  IMAD.SHL.U32 R0, R0, 0x200000, RZ ;  /* 0x0020000000007824 */ /* 0x000fe200078e00ff */
[----:B------:R-:W-:-:S04]  /*5650*/  LEA R3, R3, 0x37800000, 0x17 ;  /* 0x3780000003037811 */ /* 0x000fc800078eb8ff */
[----:B------:R-:W-:-:S07]  /*5660*/  LOP3.LUT R3, R3, R0, R7, 0xfe, !PT ;  /* 0x0000000003037212 */ /* 0x000fce00078efe07 */
.L_x_11530:
[----:B------:R-:W-:Y:S05]  /*5670*/  BSYNC.RECONVERGENT B0 ;  /* 0x0000000000007941 */ /* 0x000fea0003800200 */
.L_x_11529:
[----:B------:R-:W0:Y:S02]  /*5680*/  F2I.FTZ.TRUNC.NTZ R3, R3 ;  /* 0x0000000300037305 */ /* 0x000e24000021f100 */
[----:B0-----:R-:W-:Y:S01]  /*5690*/  PRMT R0, R3, 0x7610, R0 ;  /* 0x0000761003007816 */ /* 0x001fe20000000000 */
[----:B------:R-:W-:Y:S06]  /*56a0*/  BRA `(.L_x_11510) ;  /* 0x00000000009c7947 */ /* 0x000fec0003800000 */
.L_x_11522:
        /* <DEDUP_REMOVED lines=14> */
.L_x_11536:
[----:B------:R-:W-:Y:S05]  /*5790*/  BSYNC.RECONVERGENT B0 ;  /* 0x0000000000007941 */ /* 0x000fea0003800200 */
.L_x_11535:
[----:B------:R-:W0:Y:S02]  /*57a0*/  F2I.FTZ.TRUNC.NTZ R3, R3 ;  /* 0x0000000300037305 */ /* 0x000e24000021f100 */
[----:B0-----:R-:W-:Y:S01]  /*57b0*/  PRMT R0, R3, 0x7610, R0 ;  /* 0x0000761003007816 */ /* 0x001fe20000000000 */
[----:B------:R-:W-:Y:S06]  /*57c0*/  BRA `(.L_x_11510) ;  /* 0x0000000000547947 */ /* 0x000fec0003800000 */
.L_x_11509:
        /* <DEDUP_REMOVED lines=16> */
.L_x_11537:
[----:B------:R-:W-:Y:S01]  /*58d0*/  PRMT R0, RZ, 0x7610, R0 ;  /* 0x00007610ff007816 */ /* 0x000fe20000000000 */
[----:B------:R-:W-:Y:S06]  /*58e0*/  BRA `(.L_x_11510) ;  /* 0x00000000000c7947 */ /* 0x000fec0003800000 */
.L_x_11534:
[----:B------:R1:W5:Y:S01]  /*58f0*/  LDG.E.U16 R0, desc[UR36][R4.64] ;  /* 0x0000002404007981 */ /* 0x000362000c1e1500 */
[----:B------:R-:W-:Y:S05]  /*5900*/  BRA `(.L_x_11510) ;  /* 0x0000000000047947 */ /* 0x000fea0003800000 */
.L_x_11533:
[----:B------:R2:W5:Y:S02]  /*5910*/  LDG.E.U16 R0, desc[UR36][R4.64] ;  /* 0x0000002404007981 */ /* 0x000564000c1e1500 */
.L_x_11510:
[----:B-----5:R-:W-:Y:S01]  /*5920*/  PRMT R24, R18, 0x9910, RZ ;  /* 0x0000991012187816 */ /* 0x020fe200000000ff */
[----:B------:R-:W-:Y:S01]  /*5930*/  VIADD R25, R25, 0x80 ;  /* 0x0000008019197836 */ /* 0x000fe20000000000 */
[----:B-1----:R-:W-:-:S07]  /*5940*/  PRMT R19, R0, 0x9910, RZ ;  /* 0x0000991000137816 */ /* 0x002fce00000000ff */
.L_x_11471:
[----:B------:R-:W-:Y:S05]  /*5950*/  BSYNC.RECONVERGENT B6 ;  /* 0x0000000000067941 */ /* 0x000fea0003800200 */
.L_x_11470:
        /* <DEDUP_REMOVED lines=24> */
.L_x_11543:
[----:B------:R0:W5:Y:S01]  /*5ae0*/  LDG.E.U8 R18, desc[UR36][R4.64] ;  /* 0x0000002404127981 */ /* 0x000162000c1e1100 */
[----:B------:R-:W-:Y:S05]  /*5af0*/  BRA `(.L_x_11545) ;  /* 0x0000000c00507947 */ /* 0x000fea0003800000 */
.L_x_11542:
        /* <DEDUP_REMOVED lines=8> */
.L_x_11547:
[----:B------:R3:W5:Y:S01]  /*5b80*/  LDG.E.U16 R18, desc[UR36][R4.64] ;  /* 0x0000002404127981 */ /* 0x000762000c1e1500 */
[----:B------:R-:W-:Y:S05]  /*5b90*/  BRA `(.L_x_11545) ;  /* 0x0000000c00287947 */ /* 0x000fea0003800000 */
.L_x_11546:
[----:B------:R2:W5:Y:S01]  /*5ba0*/  LDG.E.U16 R18, desc[UR36][R4.64] ;  /* 0x0000002404127981 */ /* 0x000562000c1e1500 */
[----:B------:R-:W-:Y:S05]  /*5bb0*/  BRA `(.L_x_11545) ;  /* 0x0000000c00207947 */ /* 0x000fea0003800000 */
.L_x_11541:
        /* <DEDUP_REMOVED lines=9> */
.L_x_11549:
[----:B------:R-:W2:Y:S02]  /*5c50*/  LDG.E.U16 R0, desc[UR36][R4.64] ;  /* 0x0000002404007981 */ /* 0x000ea4000c1e1500 */
[----:B--2---:R-:W-:-:S06]  /*5c60*/  HADD2.F32 R0, -RZ, R0.H0_H0 ;  /* 0x20000000ff007230 */ /* 0x004fcc0000004100 */
[----:B------:R-:W0:Y:S02]  /*5c70*/  F2I.FTZ.TRUNC.NTZ R0, R0 ;  /* 0x0000000000007305 */ /* 0x000e24000021f100 */
[----:B0-----:R-:W-:Y:S01]  /*5c80*/  PRMT R18, R0, 0x7610, R18 ;  /* 0x0000761000127816 */ /* 0x001fe20000000012 */
[----:B------:R-:W-:Y:S06]  /*5c90*/  BRA `(.L_x_11545) ;  /* 0x0000000800e87947 */ /* 0x000fec0003800000 */
.L_x_11548:
        /* <DEDUP_REMOVED lines=9> */
.L_x_11551:
[----:B------:R-:W2:Y:S02]  /*5d30*/  LDG.E.U16 R4, desc[UR36][R4.64] ;  /* 0x0000002404047981 */ /* 0x000ea4000c1e1500 */
[----:B--2---:R-:W-:-:S06]  /*5d40*/  HADD2.F32 R0, -RZ, R4.H0_H0 ;  /* 0x20000004ff007230 */ /* 0x004fcc0000004100 */
[----:B------:R-:W0:Y:S02]  /*5d50*/  F2I.FTZ.TRUNC.NTZ R0, R0 ;  /* 0x0000000000007305 */ /* 0x000e24000021f100 */
[----:B0-----:R-:W-:Y:S01]  /*5d60*/  PRMT R18, R0, 0x7610, R18 ;  /* 0x0000761000127816 */ /* 0x001fe20000000012 */
[----:B------:R-:W-:Y:S06]  /*5d70*/  BRA `(.L_x_11545) ;  /* 0x0000000800b07947 */ /* 0x000fec0003800000 */
.L_x_11550:
[----:B------:R-:W2:Y:S02]  /*5d80*/  LDG.E.64 R4, desc[UR36][R4.64] ;  /* 0x0000002404047981 */ /* 0x000ea4000c1e1b00 */
[----:B--2---:R0:W1:Y:S02]  /*5d90*/  F2I.F64.TRUNC R18, R4 ;  /* 0x0000000400127311 */ /* 0x004064000030d100 */
[----:B01----:R-:W-:Y:S05]  /*5da0*/  BRA `(.L_x_11545) ;  /* 0x0000000800a47947 */ /* 0x003fea0003800000 */
.L_x_11540:
        /* <DEDUP_REMOVED lines=12> */
.L_x_11554:
[----:B------:R-:W2:Y:S02]  /*5e70*/  LDG.E.64 R4, desc[UR36][R4.64] ;  /* 0x0000002404047981 */ /* 0x000ea4000c1e1b00 */
[----:B--2---:R0:W1:Y:S02]  /*5e80*/  F2I.F64.TRUNC R18, R4 ;  /* 0x0000000400127311 */ /* 0x004064000030d100 */
[----:B01----:R-:W-:Y:S05]  /*5e90*/  BRA `(.L_x_11545) ;  /* 0x0000000800687947 */ /* 0x003fea0003800000 */
.L_x_11553:
        /* <DEDUP_REMOVED lines=27> */
.L_x_11556:
        /* <DEDUP_REMOVED lines=15> */
.L_x_11555:
[----:B------:R-:W2:Y:S02]  /*6140*/  LDG.E.U16 R0, desc[UR36][R4.64] ;  /* 0x0000002404007981 */ /* 0x000ea4000c1e1500 */
[----:B--2---:R-:W-:-:S06]  /*6150*/  IMAD.U32 R0, R0, 0x10000, RZ ;  /* 0x0001000000007824 */ /* 0x004fcc00078e00ff */
[----:B------:R-:W0:Y:S02]  /*6160*/  F2I.FTZ.TRUNC.NTZ R0, R0 ;  /* 0x0000000000007305 */ /* 0x000e24000021f100 */
[----:B0-----:R-:W-:Y:S01]  /*6170*/  PRMT R18, R0, 0x7610, R18 ;  /* 0x0000761000127816 */ /* 0x001fe20000000012 */
[----:B------:R-:W-:Y:S06]  /*6180*/  BRA `(.L_x_11545) ;  /* 0x0000000400ac7947 */ /* 0x000fec0003800000 */
.L_x_11552:
        /* <DEDUP_REMOVED lines=10> */
.L_x_11559:
        /* <DEDUP_REMOVED lines=21> */
.L_x_11563:
[----:B------:R-:W-:Y:S05]  /*6380*/  BSYNC.RECONVERGENT B1 ;  /* 0x0000000000017941 */ /* 0x000fea0003800200 */
.L_x_11562:
[----:B------:R-:W-:Y:S01]  /*6390*/  IMAD.SHL.U32 R0, R0, 0x100000, RZ ;  /* 0x0010000000007824 */ /* 0x000fe200078e00ff */
[----:B------:R-:W-:-:S04]  /*63a0*/  LEA R3, R3, 0x3b800000, 0x17 ;  /* 0x3b80000003037811 */ /* 0x000fc800078eb8ff */
[----:B------:R-:W-:-:S07]  /*63b0*/  LOP3.LUT R0, R3, R0, R7, 0xfe, !PT ;  /* 0x0000000003007212 */ /* 0x000fce00078efe07 */
.L_x_11561:
[----:B------:R-:W-:Y:S05]  /*63c0*/  BSYNC.RECONVERGENT B0 ;  /* 0x0000000000007941 */ /* 0x000fea0003800200 */
.L_x_11560:
[----:B------:R-:W0:Y:S02]  /*63d0*/  F2I.FTZ.TRUNC.NTZ R0, R0 ;  /* 0x0000000000007305 */ /* 0x000e24000021f100 */
[----:B0-----:R-:W-:Y:S01]  /*63e0*/  PRMT R18, R0, 0x7610, R18 ;  /* 0x0000761000127816 */ /* 0x001fe20000000012 */
[----:B------:R-:W-:Y:S06]  /*63f0*/  BRA `(.L_x_11545) ;  /* 0x0000000400107947 */ /* 0x000fec0003800000 */
.L_x_11558:
        /* <DEDUP_REMOVED lines=21> */
.L_x_11567:
[----:B------:R-:W-:Y:S05]  /*6550*/  BSYNC.RECONVERGENT B1 ;  /* 0x0000000000017941 */ /* 0x000fea0003800200 */
.L_x_11566:
[----:B------:R-:W-:Y:S01]  /*6560*/  IMAD.SHL.U32 R0, R0, 0x200000, RZ ;  /* 0x0020000000007824 */ /* 0x000fe200078e00ff */
[----:B------:R-:W-:-:S04]  /*6570*/  LEA R3, R3, 0x37800000, 0x17 ;  /* 0x3780000003037811 */ /* 0x000fc800078eb8ff */
[----:B------:R-:W-:-:S07]  /*6580*/  LOP3.LUT R0, R3, R0, R7, 0xfe, !PT ;  /* 0x0000000003007212 */ /* 0x000fce00078efe07 */
.L_x_11565:
[----:B------:R-:W-:Y:S05]  /*6590*/  BSYNC.RECONVERGENT B0 ;  /* 0x0000000000007941 */ /* 0x000fea0003800200 */
.L_x_11564:
[----:B------:R-:W0:Y:S02]  /*65a0*/  F2I.FTZ.TRUNC.NTZ R0, R0 ;  /* 0x0000000000007305 */ /* 0x000e24000021f100 */
[----:B0-----:R-:W-:Y:S01]  /*65b0*/  PRMT R18, R0, 0x7610, R18 ;  /* 0x0000761000127816 */ /* 0x001fe20000000012 */
[----:B------:R-:W-:Y:S06]  /*65c0*/  BRA `(.L_x_11545) ;  /* 0x00000000009c7947 */ /* 0x000fec0003800000 */
.L_x_11557:
        /* <DEDUP_REMOVED lines=14> */
.L_x_11571:
[----:B------:R-:W-:Y:S05]  /*66b0*/  BSYNC.RECONVERGENT B0 ;  /* 0x0000000000007941 */ /* 0x000fea0003800200 */
.L_x_11570:
[----:B------:R-:W0:Y:S02]  /*66c0*/  F2I.FTZ.TRUNC.NTZ R0, R0 ;  /* 0x0000000000007305 */ /* 0x000e24000021f100 */
[----:B0-----:R-:W-:Y:S01]  /*66d0*/  PRMT R18, R0, 0x7610, R18 ;  /* 0x0000761000127816 */ /* 0x001fe20000000012 */
[----:B------:R-:W-:Y:S06]  /*66e0*/  BRA `(.L_x_11545) ;  /* 0x0000000000547947 */ /* 0x000fec0003800000 */
.L_x_11544:
        /* <DEDUP_REMOVED lines=16> */
.L_x_11572:
[----:B------:R-:W-:Y:S01]  /*67f0*/  PRMT R18, RZ, 0x7610, R18 ;  /* 0x00007610ff127816 */ /* 0x000fe20000000012 */
[----:B------:R-:W-:Y:S06]  /*6800*/  BRA `(.L_x_11545) ;  /* 0x00000000000c7947 */ /* 0x000fec0003800000 */
.L_x_11569:
[----:B------:R0:W5:Y:S01]  /*6810*/  LDG.E.U16 R18, desc[UR36][R4.64] ;  /* 0x0000002404127981 */ /* 0x000162000c1e1500 */
[----:B------:R-:W-:Y:S05]  /*6820*/  BRA `(.L_x_11545) ;  /* 0x0000000000047947 */ /* 0x000fea0003800000 */
.L_x_11568:
[----:B------:R0:W5:Y:S02]  /*6830*/  LDG.E.U16 R18, desc[UR36][R4.64] ;  /* 0x0000002404127981 */ /* 0x000164000c1e1500 */
.L_x_11545:
        /* <DEDUP_REMOVED lines=19> */
.L_x_11576:
[----:B------:R0:W5:Y:S01]  /*6970*/  LDG.E.U8 R0, desc[UR36][R4.64] ;  /* 0x0000002404007981 */ /* 0x000162000c1e1100 */
[----:B------:R-:W-:Y:S05]  /*6980*/  BRA `(.L_x_11578) ;  /* 0x0000000c00507947 */ /* 0x000fea0003800000 */
.L_x_11575:
        /* <DEDUP_REMOVED lines=8> */
.L_x_11580:
[----:B------:R0:W5:Y:S01]  /*6a10*/  LDG.E.U16 R0, desc[UR36][R4.64] ;  /* 0x0000002404007981 */ /* 0x000162000c1e1500 */
[----:B------:R-:W-:Y:S05]  /*6a20*/  BRA `(.L_x_11578) ;  /* 0x0000000c00287947 */ /* 0x000fea0003800000 */
.L_x_11579:
[----:B------:R0:W5:Y:S01]  /*6a30*/  LDG.E.U16 R0, desc[UR36][R4.64] ;  /* 0x0000002404007981 */ /* 0x000162000c1e1500 */
[----:B------:R-:W-:Y:S05]  /*6a40*/  BRA `(.L_x_11578) ;  /* 0x0000000c00207947 */ /* 0x000fea0003800000 */
.L_x_11574:
        /* <DEDUP_REMOVED lines=9> */
.L_x_11582:
[----:B------:R-:W2:Y:S02]  /*6ae0*/  LDG.E.U16 R3, desc[UR36][R4.64] ;  /* 0x0000002404037981 */ /* 0x000ea4000c1e1500 */
[----:B--2---:R-:W-:-:S06]  /*6af0*/  HADD2.F32 R3, -RZ, R3.H0_H0 ;  /* 0x20000003ff037230 */ /* 0x004fcc0000004100 */
[----:B------:R-:W0:Y:S02]  /*6b00*/  F2I.FTZ.TRUNC.NTZ R3, R3 ;  /* 0x0000000300037305 */ /* 0x000e24000021f100 */
[----:B0-----:R-:W-:Y:S01]  /*6b10*/  PRMT R0, R3, 0x7610, R0 ;  /* 0x0000761003007816 */ /* 0x001fe20000000000 */
[----:B------:R-:W-:Y:S06]  /*6b20*/  BRA `(.L_x_11578) ;  /* 0x0000000800e87947 */ /* 0x000fec0003800000 */
.L_x_11581:
        /* <DEDUP_REMOVED lines=9> */
.L_x_11584:
[----:B------:R-:W2:Y:S02]  /*6bc0*/  LDG.E.U16 R4, desc[UR36][R4.64] ;  /* 0x0000002404047981 */ /* 0x000ea4000c1e1500 */
[----:B--2---:R-:W-:-:S06]  /*6bd0*/  HADD2.F32 R3, -RZ, R4.H0_H0 ;  /* 0x20000004ff037230 */ /* 0x004fcc0000004100 */
[----:B------:R-:W0:Y:S02]  /*6be0*/  F2I.FTZ.TRUNC.NTZ R3, R3 ;  /* 0x0000000300037305 */ /* 0x000e24000021f100 */
[----:B0-----:R-:W-:Y:S01]  /*6bf0*/  PRMT R0, R3, 0x7610, R0 ;  /* 0x0000761003007816 */ /* 0x001fe20000000000 */
[----:B------:R-:W-:Y:S06]  /*6c00*/  BRA `(.L_x_11578) ;  /* 0x0000000800b07947 */ /* 0x000fec0003800000 */
.L_x_11583:
[----:B------:R-:W2:Y:S02]  /*6c10*/  LDG.E.64 R4, desc[UR36][R4.64] ;  /* 0x0000002404047981 */ /* 0x000ea4000c1e1b00 */
[----:B--2---:R0:W1:Y:S02]  /*6c20*/  F2I.F64.TRUNC R0, R4 ;  /* 0x0000000400007311 */ /* 0x004064000030d100 */
[----:B01----:R-:W-:Y:S05]  /*6c30*/  BRA `(.L_x_11578) ;  /* 0x0000000800a47947 */ /* 0x003fea0003800000 */
.L_x_11573:
        /* <DEDUP_REMOVED lines=12> */
.L_x_11587:
[----:B------:R-:W2:Y:S02]  /*6d00*/  LDG.E.64 R4, desc[UR36][R4.64] ;  /* 0x0000002404047981 */ /* 0x000ea4000c1e1b00 */
[----:B--2---:R3:W4:Y:S02]  /*6d10*/  F2I.F64.TRUNC R0, R4 ;  /* 0x0000000400007311 */ /* 0x004724000030d100 */
[----:B---34-:R-:W-:Y:S05]  /*6d20*/  BRA `(.L_x_11578) ;  /* 0x0000000800687947 */ /* 0x018fea0003800000 */
.L_x_11586:
        /* <DEDUP_REMOVED lines=27> */
.L_x_11589:
        /* <DEDUP_REMOVED lines=15> */
.L_x_11588:
[----:B------:R-:W2:Y:S02]  /*6fd0*/  LDG.E.U16 R3, desc[UR36][R4.64] ;  /* 0x0000002404037981 */ /* 0x000ea4000c1e1500 */
[----:B--2---:R-:W-:-:S06]  /*6fe0*/  IMAD.U32 R3, R3, 0x10000, RZ ;  /* 0x0001000003037824 */ /* 0x004fcc00078e00ff */
[----:B------:R-:W0:Y:S02]  /*6ff0*/  F2I.FTZ.TRUNC.NTZ R3, R3 ;  /* 0x0000000300037305 */ /* 0x000e24000021f100 */
[----:B0-----:R-:W-:Y:S01]  /*7000*/  PRMT R0, R3, 0x7610, R0 ;  /* 0x0000761003007816 */ /* 0x001fe20000000000 */
[----:B------:R-:W-:Y:S06]  /*7010*/  BRA `(.L_x_11578) ;  /* 0x0000000400ac7947 */ /* 0x000fec0003800000 */
.L_x_11585:
        /* <DEDUP_REMOVED lines=10> */
.L_x_11592:
        /* <DEDUP_REMOVED lines=21> */
.L_x_11596:
[----:B------:R-:W-:Y:S05]  /*7210*/  BSYNC.RECONVERGENT B1 ;  /* 0x0000000000017941 */ /* 0x000fea0003800200 */
.L_x_11595:
[----:B------:R-:W-:Y:S01]  /*7220*/  IMAD.SHL.U32 R0, R0, 0x100000, RZ ;  /* 0x0010000000007824 */ /* 0x000fe200078e00ff */
[----:B------:R-:W-:-:S04]  /*7230*/  LEA R3, R3, 0x3b800000, 0x17 ;  /* 0x3b80000003037811 */ /* 0x000fc800078eb8ff */
[----:B------:R-:W-:-:S07]  /*7240*/  LOP3.LUT R3, R3, R0, R7, 0xfe, !PT ;  /* 0x0000000003037212 */ /* 0x000fce00078efe07 */
.L_x_11594:
[----:B------:R-:W-:Y:S05]  /*7250*/  BSYNC.RECONVERGENT B0 ;  /* 0x0000000000007941 */ /* 0x000fea0003800200 */
.L_x_11593:
[----:B------:R-:W0:Y:S02]  /*7260*/  F2I.FTZ.TRUNC.NTZ R3, R3 ;  /* 0x0000000300037305 */ /* 0x000e24000021f100 */
[----:B0-----:R-:W-:Y:S01]  /*7270*/  PRMT R0, R3, 0x7610, R0 ;  /* 0x0000761003007816 */ /* 0x001fe20000000000 */
[----:B------:R-:W-:Y:S06]  /*7280*/  BRA `(.L_x_11578) ;  /* 0x0000000400107947 */ /* 0x000fec0003800000 */
.L_x_11591:
        /* <DEDUP_REMOVED lines=21> */
.L_x_11600:
[----:B------:R-:W-:Y:S05]  /*73e0*/  BSYNC.RECONVERGENT B1 ;  /* 0x0000000000017941 */ /* 0x000fea0003800200 */
.L_x_11599:
[----:B------:R-:W-:Y:S01]  /*73f0*/  IMAD.SHL.U32 R0, R0, 0x200000, RZ ;  /* 0x0020000000007824 */ /* 0x000fe200078e00ff */
[----:B------:R-:W-:-:S04]  /*7400*/  LEA R3, R3, 0x37800000, 0x17 ;  /* 0x3780000003037811 */ /* 0x000fc800078eb8ff */
[----:B------:R-:W-:-:S07]  /*7410*/  LOP3.LUT R3, R3, R0, R7, 0xfe, !PT ;  /* 0x0000000003037212 */ /* 0x000fce00078efe07 */
.L_x_11598:
[----:B------:R-:W-:Y:S05]  /*7420*/  BSYNC.RECONVERGENT B0 ;  /* 0x0000000000007941 */ /* 0x000fea0003800200 */
.L_x_11597:
[----:B------:R-:W0:Y:S02]  /*7430*/  F2I.FTZ.TRUNC.NTZ R3, R3 ;  /* 0x0000000300037305 */ /* 0x000e24000021f100 */
[----:B0-----:R-:W-:Y:S01]  /*7440*/  PRMT R0, R3, 0x7610, R0 ;  /* 0x0000761003007816 */ /* 0x001fe20000000000 */
[----:B------:R-:W-:Y:S06]  /*7450*/  BRA `(.L_x_11578) ;  /* 0x00000000009c7947 */ /* 0x000fec0003800000 */
.L_x_11590:
        /* <DEDUP_REMOVED lines=14> */
.L_x_11604:
[----:B------:R-:W-:Y:S05]  /*7540*/  BSYNC.RECONVERGENT B0 ;  /* 0x0000000000007941 */ /* 0x000fea0003800200 */
.L_x_11603:
[----:B------:R-:W0:Y:S02]  /*7550*/  F2I.FTZ.TRUNC.NTZ R3, R3 ;  /* 0x0000000300037305 */ /* 0x000e24000021f100 */
[----:B0-----:R-:W-:Y:S01]  /*7560*/  PRMT R0, R3, 0x7610, R0 ;  /* 0x0000761003007816 */ /* 0x001fe20000000000 */
[----:B------:R-:W-:Y:S06]  /*7570*/  BRA `(.L_x_11578) ;  /* 0x0000000000547947 */ /* 0x000fec0003800000 */
.L_x_11577:
        /* <DEDUP_REMOVED lines=16> */
.L_x_11605:
[----:B------:R-:W-:Y:S01]  /*7680*/  PRMT R0, RZ, 0x7610, R0 ;  /* 0x00007610ff007816 */ /* 0x000fe20000000000 */
[----:B------:R-:W-:Y:S06]  /*7690*/  BRA `(.L_x_11578) ;  /* 0x00000000000c7947 */ /* 0x000fec0003800000 */
.L_x_11602:
[----:B------:R1:W5:Y:S01]  /*76a0*/  LDG.E.U16 R0, desc[UR36][R4.64] ;  /* 0x0000002404007981 */ /* 0x000362000c1e1500 */
[----:B------:R-:W-:Y:S05]  /*76b0*/  BRA `(.L_x_11578) ;  /* 0x0000000000047947 */ /* 0x000fea0003800000 */
.L_x_11601:
[----:B------:R0:W5:Y:S02]  /*76c0*/  LDG.E.U16 R0, desc[UR36][R4.64] ;  /* 0x0000002404007981 */ /* 0x000164000c1e1500 */
.L_x_11578:
[----:B-----5:R-:W-:Y:S02]  /*76d0*/  PRMT R3, R18, 0x9910, RZ ;  /* 0x0000991012037816 */ /* 0x020fe400000000ff */
[----:B-1--4-:R-:W-:-:S07]  /*76e0*/  PRMT R0, R0, 0x9910, RZ ;  /* 0x0000991000007816 */ /* 0x012fce00000000ff */
.L_x_11539:
[----:B------:R-:W-:Y:S05]  /*76f0*/  BSYNC.RECONVERGENT B6 ;  /* 0x0000000000067941 */ /* 0x000fea0003800200 */
.L_x_11538:
[----:B------:R-:W1:Y:S01]  /*7700*/  LDC.U8 R18, c[0x0][0x3b0] ;  /* 0x0000ec00ff127b82 */ /* 0x000e620000000000 */
[CC--:B------:R-:W-:Y:S01]  /*7710*/  ISETP.GE.AND P2, PT, R17.reuse, R16.reuse, PT ;  /* 0x000000101100720c */ /* 0x0c0fe20003f46270 */
[C---:B0-234-:R-:W-:Y:S01]  /*7720*/  VIADD R5, R17.reuse, 0x100 ;  /* 0x0000010011057836 */ /* 0x05dfe20000000000 */
[----:B------:R-:W-:Y:S01]  /*7730*/  BSSY.RECONVERGENT B0, `(.L_x_11606) ;  /* 0x000001f000007945 */ /* 0x000fe20003800200 */
[C---:B------:R-:W-:Y:S02]  /*7740*/  VIADD R7, R17.reuse, 0x180 ;  /* 0x0000018011077836 */ /* 0x040fe40000000000 */
[----:B------:R-:W-:Y:S01]  /*7750*/  VIADD R25, R17, 0x80 ;  /* 0x0000008011197836 */ /* 0x000fe20000000000 */
[-C--:B------:R-:W-:Y:S02]  /*7760*/  ISETP.GE.AND P0, PT, R5, R16.reuse, PT ;  /* 0x000000100500720c */ /* 0x080fe40003f06270 */
[-C--:B------:R-:W-:Y:S02]  /*7770*/  ISETP.GE.AND P1, PT, R7, R16.reuse, PT ;  /* 0x000000100700720c */ /* 0x080fe40003f26270 */
[----:B------:R-:W-:-:S03]  /*7780*/  ISETP.GE.AND P3, PT, R25, R16, PT ;  /* 0x000000101900720c */ /* 0x000fc60003f66270 */
[----:B------:R-:W-:Y:S10]  /*7790*/  @P2 BRA `(.L_x_11607) ;  /* 0x0000000000602947 */ /* 0x000ff40003800000 */
[-C--:B------:R-:W-:Y:S02]  /*77a0*/  IABS R6, R26.reuse ;  /* 0x0000001a00067213 */ /* 0x080fe40000000000 */
[----:B------:R-:W-:Y:S02]  /*77b0*/  IABS R8, R27 ;  /* 0x0000001b00087213 */ /* 0x000fe40000000000 */
[----:B------:R-:W0:Y:S01]  /*77c0*/  I2F.RP R7, R6 ;  /* 0x0000000600077306 */ /* 0x000e220000209400 */
[-C--:B------:R-:W-:Y:S02]  /*77d0*/  IABS R10, R26.reuse ;  /* 0x0000001a000a7213 */ /* 0x080fe40000000000 */
[----:B------:R-:W-:-:S04]  /*77e0*/  LOP3.LUT R27, R27, R26, RZ, 0x3c, !PT ;  /* 0x0000001a1b1b7212 */ /* 0x000fc800078e3cff */
[----:B------:R-:W-:Y:S01]  /*77f0*/  ISETP.GE.AND P5, PT, R27, RZ, PT ;  /* 0x000000ff1b00720c */ /* 0x000fe20003fa6270 */
[----:B0-----:R-:W0:Y:S02]  /*7800*/  MUFU.RCP R7, R7 ;  /* 0x0000000700077308 */ /* 0x001e240000001000 */
[----:B0-----:R-:W-:Y:S02]  /*7810*/  VIADD R4, R7, 0xffffffe ;  /* 0x0ffffffe07047836 */ /* 0x001fe40000000000 */
[----:B------:R-:W-:-:S04]  /*7820*/  IMAD.MOV R7, RZ, RZ, -R10 ;  /* 0x000000ffff077224 */ /* 0x000fc800078e0a0a */
[----:B------:R0:W2:Y:S02]  /*7830*/  F2I.FTZ.U32.TRUNC.NTZ R5, R4 ;  /* 0x0000000400057305 */ /* 0x0000a4000021f000 */
[----:B0-----:R-:W-:Y:S02]  /*7840*/  IMAD.MOV.U32 R4, RZ, RZ, RZ ;  /* 0x000000ffff047224 */ /* 0x001fe400078e00ff */
[----:B--2---:R-:W-:-:S04]  /*7850*/  IMAD.MOV R9, RZ, RZ, -R5 ;  /* 0x000000ffff097224 */ /* 0x004fc800078e0a05 */
[----:B------:R-:W-:-:S04]  /*7860*/  IMAD R9, R9, R6, RZ ;  /* 0x0000000609097224 */ /* 0x000fc800078e02ff */
[----:B------:R-:W-:-:S06]  /*7870*/  IMAD.HI.U32 R5, R5, R9, R4 ;  /* 0x0000000905057227 */ /* 0x000fcc00078e0004 */
[----:B------:R-:W-:-:S04]  /*7880*/  IMAD.HI.U32 R5, R5, R8, RZ ;  /* 0x0000000805057227 */ /* 0x000fc800078e00ff */
[----:B------:R-:W-:-:S05]  /*7890*/  IMAD R7, R5, R7, R8 ;  /* 0x0000000705077224 */ /* 0x000fca00078e0208 */
[----:B------:R-:W-:-:S13]  /*78a0*/  ISETP.GT.U32.AND P6, PT, R6, R7, PT ;  /* 0x000000070600720c */ /* 0x000fda0003fc4070 */
[----:B------:R-:W-:Y:S02]  /*78b0*/  @!P6 IMAD.IADD R7, R7, 0x1, -R6 ;  /* 0x000000010707e824 */ /* 0x000fe400078e0a06 */
[----:B------:R-:W-:Y:S01]  /*78c0*/  @!P6 VIADD R5, R5, 0x1 ;  /* 0x000000010505e836 */ /* 0x000fe20000000000 */
[----:B------:R-:W-:Y:S02]  /*78d0*/  ISETP.NE.AND P6, PT, R26, RZ, PT ;  /* 0x000000ff1a00720c */ /* 0x000fe40003fc5270 */
[----:B------:R-:W-:-:S13]  /*78e0*/  ISETP.GE.U32.AND P4, PT, R7, R6, PT ;  /* 0x000000060700720c */ /* 0x000fda0003f86070 */
[----:B------:R-:W-:-:S04]  /*78f0*/  @P4 VIADD R5, R5, 0x1 ;  /* 0x0000000105054836 */ /* 0x000fc80000000000 */
[----:B------:R-:W-:Y:S01]  /*7900*/  @!P5 IMAD.MOV R5, RZ, RZ, -R5 ;  /* 0x000000ffff05d224 */ /* 0x000fe200078e0a05 */
[----:B------:R-:W-:-:S07]  /*7910*/  @!P6 LOP3.LUT R5, RZ, R26, RZ, 0x33, !PT ;  /* 0x0000001aff05e212 */ /* 0x000fce00078e33ff */
.L_x_11607:
[----:B------:R-:W-:Y:S05]  /*7920*/  BSYNC.RECONVERGENT B0 ;  /* 0x0000000000007941 */ /* 0x000fea0003800200 */
.L_x_11606:
[----:B------:R-:W-:Y:S04]  /*7930*/  BSSY.RECONVERGENT B0, `(.L_x_11608) ;  /* 0x000001c000007945 */ /* 0x000fe80003800200 */
[----:B------:R-:W-:Y:S05]  /*7940*/  @P3 BRA `(.L_x_11609) ;  /* 0x0000000000683947 */ /* 0x000fea0003800000 */
        /* <DEDUP_REMOVED lines=12> */
[----:B------:R-:W-:Y:S02]  /*7a10*/  IMAD R11, R8, R9, RZ ;  /* 0x00000009080b7224 */ /* 0x000fe400078e02ff */
[----:B------:R-:W-:Y:S02]  /*7a20*/  IMAD.MOV.U32 R8, RZ, RZ, R10 ;  /* 0x000000ffff087224 */ /* 0x000fe400078e000a */
        /* <DEDUP_REMOVED lines=9> */
[----:B------:R-:W-:-:S04]  /*7ac0*/  IMAD.MOV.U32 R23, RZ, RZ, R7 ;  /* 0x000000ffff177224 */ /* 0x000fc800078e0007 */
[----:B------:R-:W-:Y:S01]  /*7ad0*/  @!P5 IMAD.MOV R23, RZ, RZ, -R23 ;  /* 0x000000ffff17d224 */ /* 0x000fe200078e0a17 */
[----:B------:R-:W-:-:S07]  /*7ae0*/  @!P4 LOP3.LUT R23, RZ, R22, RZ, 0x33, !PT ;  /* 0x00000016ff17c212 */ /* 0x000fce00078e33ff */
.L_x_11609:
[----:B------:R-:W-:Y:S05]  /*7af0*/  BSYNC.RECONVERGENT B0 ;  /* 0x0000000000007941 */ /* 0x000fea0003800200 */
.L_x_11608:
        /* <DEDUP_REMOVED lines=9> */
[----:B0-----:R-:W-:-:S06]  /*7b90*/  VIADD R6, R4, 0xffffffe ;  /* 0x0ffffffe04067836 */ /* 0x001fcc0000000000 */
[----:B------:R0:W2:Y:S02]  /*7ba0*/  F2I.FTZ.U32.TRUNC.NTZ R7, R6 ;  /* 0x0000000600077305 */ /* 0x0000a4000021f000 */
[----:B0-----:R-:W-:Y:S02]  /*7bb0*/  IMAD.MOV.U32 R6, RZ, RZ, RZ ;  /* 0x000000ffff067224 */ /* 0x001fe400078e00ff */
[----:B--2---:R-:W-:-:S04]  /*7bc0*/  IMAD.MOV R8, RZ, RZ, -R7 ;  /* 0x000000ffff087224 */ /* 0x004fc800078e0a07 */
[----:B------:R-:W-:Y:S02]  /*7bd0*/  IMAD R11, R8, R9, RZ ;  /* 0x00000009080b7224 */ /* 0x000fe400078e02ff */
[----:B------:R-:W-:Y:S02]  /*7be0*/  IMAD.MOV.U32 R8, RZ, RZ, R10 ;  /* 0x000000ffff087224 */ /* 0x000fe400078e000a */
[----:B------:R-:W-:-:S04]  /*7bf0*/  IMAD.HI.U32 R7, R7, R11, R6 ;  /* 0x0000000b07077227 */ /* 0x000fc800078e0006 */
[----:B------:R-:W-:Y:S02]  /*7c00*/  IMAD.MOV R11, RZ, RZ, -R12 ;  /* 0x000000ffff0b7224 */ /* 0x000fe400078e0a0c */
        /* <DEDUP_REMOVED lines=10> */
.L_x_11611:
[----:B------:R-:W-:Y:S05]  /*7cb0*/  BSYNC.RECONVERGENT B0 ;  /* 0x0000000000007941 */ /* 0x000fea0003800200 */
.L_x_11610:
        /* <DEDUP_REMOVED lines=27> */
.L_x_11613:
[----:B------:R-:W-:Y:S05]  /*7e70*/  BSYNC.RECONVERGENT B0 ;  /* 0x0000000000007941 */ /* 0x000fea0003800200 */
.L_x_11612:
[----:B------:R-:W-:Y:S04]  /*7e80*/  BSSY.RECONVERGENT B6, `(.L_x_11614) ;  /* 0x0000104000067945 */ /* 0x000fe80003800200 */
[----:B------:R-:W-:Y:S05]  /*7e90*/  @P2 BRA `(.L_x_11615) ;  /* 0x0000001000082947 */ /* 0x000fea0003800000 */
        /* <DEDUP_REMOVED lines=18> */
[----:B------:R0:W-:Y:S01]  /*7fc0*/  STG.E.U8 desc[UR36][R8.64], R5 ;  /* 0x0000000508007986 */ /* 0x0001e2000c101124 */
[----:B------:R-:W-:Y:S01]  /*7fd0*/  IMAD.MOV.U32 R17, RZ, RZ, R25 ;  /* 0x000000ffff117224 */ /* 0x000fe200078e0019 */
[----:B------:R-:W-:Y:S06]  /*7fe0*/  BRA `(.L_x_11615) ;  /* 0x0000000c00b47947 */ /* 0x000fec0003800000 */
.L_x_11619:
[----:B------:R0:W-:Y:S01]  /*7ff0*/  STG.E.U8 desc[UR36][R8.64], R5 ;  /* 0x0000000508007986 */ /* 0x0001e2000c101124 */
[----:B------:R-:W-:Y:S01]  /*8000*/  IMAD.MOV.U32 R17, RZ, RZ, R25 ;  /* 0x000000ffff117224 */ /* 0x000fe200078e0019 */
[----:B------:R-:W-:Y:S06]  /*8010*/  BRA `(.L_x_11615) ;  /* 0x0000000c00a87947 */ /* 0x000fec0003800000 */
.L_x_11618:
[----:B------:R-:W-:-:S13]  /*8020*/  ISETP.NE.AND P0, PT, R0, 0x2, PT ;  /* 0x000000020000780c */ /* 0x000fda0003f05270 */
[----:B------:R-:W-:Y:S05]  /*8030*/  @!P0 BRA `(.L_x_11621) ;  /* 0x0000000000388947 */ /* 0x000fea0003800000 */
[----:B------:R-:W-:-:S13]  /*8040*/  ISETP.NE.AND P0, PT, R0, 0x3, PT ;  /* 0x000000030000780c */ /* 0x000fda0003f05270 */
[----:B------:R-:W-:Y:S05]  /*8050*/  @!P0 BRA `(.L_x_11622) ;  /* 0x0000000000208947 */ /* 0x000fea0003800000 */
[----:B------:R-:W-:-:S13]  /*8060*/  ISETP.NE.AND P0, PT, R0, 0x4, PT ;  /* 0x000000040000780c */ /* 0x000fda0003f05270 */
[----:B------:R-:W-:Y:S05]  /*8070*/  @P0 BRA `(.L_x_11620) ;  /* 0x0000000800e00947 */ /* 0x000fea0003800000 */
[----:B------:R-:W-:Y:S01]  /*8080*/  PRMT R5, R5, 0x9910, RZ ;  /* 0x0000991005057816 */ /* 0x000fe200000000ff */
[----:B------:R-:W-:-:S04]  /*8090*/  IMAD.MOV.U32 R17, RZ, RZ, R25 ;  /* 0x000000ffff117224 */ /* 0x000fc800078e0019 */
[----:B------:R-:W-:-:S05]  /*80a0*/  IMAD.MOV.U32 R4, RZ, RZ, R5 ;  /* 0x000000ffff047224 */ /* 0x000fca00078e0005 */
[----:B------:R-:W-:-:S05]  /*80b0*/  SHF.R.S32.HI R5, RZ, 0x1f, R4 ;  /* 0x0000001fff057819 */ /* 0x000fca0000011404 */
[----:B------:R0:W-:Y:S01]  /*80c0*/  STG.E.64 desc[UR36][R8.64], R4 ;  /* 0x0000000408007986 */ /* 0x0001e2000c101b24 */
[----:B------:R-:W-:Y:S05]  /*80d0*/  BRA `(.L_x_11615) ;  /* 0x0000000c00787947 */ /* 0x000fea0003800000 */
.L_x_11622:
[----:B------:R-:W-:Y:S01]  /*80e0*/  PRMT R3, R5, 0x9910, RZ ;  /* 0x0000991005037816 */ /* 0x000fe200000000ff */
[----:B------:R-:W-:-:S04]  /*80f0*/  IMAD.MOV.U32 R17, RZ, RZ, R25 ;  /* 0x000000ffff117224 */ /* 0x000fc800078e0019 */
[----:B------:R0:W-:Y:S01]  /*8100*/  STG.E desc[UR36][R8.64], R3 ;  /* 0x0000000308007986 */ /* 0x0001e2000c101924 */
[----:B------:R-:W-:Y:S05]  /*8110*/  BRA `(.L_x_11615) ;  /* 0x0000000c00687947 */ /* 0x000fea0003800000 */
.L_x_11621:
[----:B------:R0:W-:Y:S01]  /*8120*/  STG.E.U16 desc[UR36][R8.64], R5 ;  /* 0x0000000508007986 */ /* 0x0001e2000c101524 */
[----:B------:R-:W-:Y:S01]  /*8130*/  IMAD.MOV.U32 R17, RZ, RZ, R25 ;  /* 0x000000ffff117224 */ /* 0x000fe200078e0019 */
[----:B------:R-:W-:Y:S06]  /*8140*/  BRA `(.L_x_11615) ;  /* 0x0000000c005c7947 */ /* 0x000fec0003800000 */
.L_x_11617:
[----:B------:R-:W-:-:S13]  /*8150*/  ISETP.GT.AND P0, PT, R0, 0x6, PT ;  /* 0x000000060000780c */ /* 0x000fda0003f04270 */
[----:B------:R-:W-:Y:S05]  /*8160*/  @P0 BRA `(.L_x_11623) ;  /* 0x0000000000340947 */ /* 0x000fea0003800000 */
[----:B------:R-:W-:-:S13]  /*8170*/  ISETP.NE.AND P0, PT, R0, 0x5, PT ;  /* 0x000000050000780c */ /* 0x000fda0003f05270 */
[----:B------:R-:W-:Y:S05]  /*8180*/  @!P0 BRA `(.L_x_11624) ;  /* 0x0000000000188947 */ /* 0x000fea0003800000 */
[----:B------:R-:W-:-:S13]  /*8190*/  ISETP.NE.AND P0, PT, R0, 0x6, PT ;  /* 0x000000060000780c */ /* 0x000fda0003f05270 */
[----:B------:R-:W-:Y:S05]  /*81a0*/  @P0 BRA `(.L_x_11620) ;  /* 0x0000000800940947 */ /* 0x000fea0003800000 */
[----:B------:R-:W0:Y:S01]  /*81b0*/  I2F.S16 R5, R5 ;  /* 0x0000000500057306 */ /* 0x000e220000101400 */
[----:B------:R-:W-:Y:S01]  /*81c0*/  IMAD.MOV.U32 R17, RZ, RZ, R25 ;  /* 0x000000ffff117224 */ /* 0x000fe200078e0019 */
[----:B0-----:R0:W-:Y:S01]  /*81d0*/  STG.E desc[UR36][R8.64], R5 ;  /* 0x0000000508007986 */ /* 0x0011e2000c101924 */
[----:B------:R-:W-:Y:S05]  /*81e0*/  BRA `(.L_x_11615) ;  /* 0x0000000c00347947 */ /* 0x000fea0003800000 */
.L_x_11624:
[----:B------:R-:W0:Y:S01]  /*81f0*/  I2F.S16 R0, R5 ;  /* 0x0000000500007306 */ /* 0x000e220000101400 */
[----:B------:R-:W-:Y:S01]  /*8200*/  IMAD.MOV.U32 R17, RZ, RZ, R25 ;  /* 0x000000ffff117224 */ /* 0x000fe200078e0019 */
[----:B0-----:R-:W-:-:S05]  /*8210*/  F2FP.F16.F32.PACK_AB R0, RZ, R0 ;  /* 0x00000000ff00723e */ /* 0x001fca00000000ff */
[----:B------:R2:W-:Y:S01]  /*8220*/  STG.E.U16 desc[UR36][R8.64], R0 ;  /* 0x0000000008007986 */ /* 0x0005e2000c101524 */
[----:B------:R-:W-:Y:S05]  /*8230*/  BRA `(.L_x_11615) ;  /* 0x0000000c00207947 */ /* 0x000fea0003800000 */
.L_x_11623:
[----:B------:R-:W-:-:S13]  /*8240*/  ISETP.NE.AND P0, PT, R0, 0x7, PT ;  /* 0x000000070000780c */ /* 0x000fda0003f05270 */
[----:B------:R-:W-:Y:S05]  /*8250*/  @!P0 BRA `(.L_x_11625) ;  /* 0x00000000003c8947 */ /* 0x000fea0003800000 */
[----:B------:R-:W-:-:S13]  /*8260*/  ISETP.NE.AND P0, PT, R0, 0x8, PT ;  /* 0x000000080000780c */ /* 0x000fda0003f05270 */
[----:B------:R-:W-:Y:S05]  /*8270*/  @!P0 BRA `(.L_x_11626) ;  /* 0x00000000001c8947 */ /* 0x000fea0003800000 */
[----:B------:R-:W-:-:S13]  /*8280*/  ISETP.NE.AND P0, PT, R0, 0x9, PT ;  /* 0x000000090000780c */ /* 0x000fda0003f05270 */
[----:B------:R-:W-:Y:S05]  /*8290*/  @P0 BRA `(.L_x_11620) ;  /* 0x0000000800580947 */ /* 0x000fea0003800000 */
[----:B------:R-:W0:Y:S01]  /*82a0*/  I2F.S16 R6, R5 ;  /* 0x0000000500067306 */ /* 0x000e220000101400 */
[----:B------:R-:W-:Y:S02]  /*82b0*/  IMAD.MOV.U32 R7, RZ, RZ, RZ ;  /* 0x000000ffff077224 */ /* 0x000fe400078e00ff */
[----:B------:R-:W-:-:S03]  /*82c0*/  IMAD.MOV.U32 R17, RZ, RZ, R25 ;  /* 0x000000ffff117224 */ /* 0x000fc600078e0019 */
[----:B0-----:R4:W-:Y:S01]  /*82d0*/  STG.E.64 desc[UR36][R8.64], R6 ;  /* 0x0000000608007986 */ /* 0x0019e2000c101b24 */
[----:B------:R-:W-:Y:S05]  /*82e0*/  BRA `(.L_x_11615) ;  /* 0x0000000800f47947 */ /* 0x000fea0003800000 */
.L_x_11626:
[----:B------:R-:W0:Y:S01]  /*82f0*/  I2F.S16 R5, R5 ;  /* 0x0000000500057306 */ /* 0x000e220000101400 */
[----:B------:R-:W-:Y:S01]  /*8300*/  IMAD.MOV.U32 R17, RZ, RZ, R25 ;  /* 0x000000ffff117224 */ /* 0x000fe200078e0019 */
[----:B0-----:R-:W-:-:S04]  /*8310*/  F2FP.F16.F32.PACK_AB R3, RZ, R5 ;  /* 0x00000005ff03723e */ /* 0x001fc800000000ff */
[----:B------:R-:W-:-:S05]  /*8320*/  PRMT R3, R3, 0x5410, RZ ;  /* 0x0000541003037816 */ /* 0x000fca00000000ff */
[----:B------:R0:W-:Y:S01]  /*8330*/  STG.E desc[UR36][R8.64], R3 ;  /* 0x0000000308007986 */ /* 0x0001e2000c101924 */
[----:B------:R-:W-:Y:S05]  /*8340*/  BRA `(.L_x_11615) ;  /* 0x0000000800dc7947 */ /* 0x000fea0003800000 */
.L_x_11625:
[----:B------:R-:W0:Y:S01]  /*8350*/  I2F.F64.S16 R4, R5 ;  /* 0x0000000500047312 */ /* 0x000e220000101c00 */
[----:B------:R-:W-:Y:S01]  /*8360*/  IMAD.MOV.U32 R17, RZ, RZ, R25 ;  /* 0x000000ffff117224 */ /* 0x000fe200078e0019 */
[----:B0-----:R3:W-:Y:S01]  /*8370*/  STG.E.64 desc[UR36][R8.64], R4 ;  /* 0x0000000408007986 */ /* 0x0017e2000c101b24 */
[----:B------:R-:W-:Y:S05]  /*8380*/  BRA `(.L_x_11615) ;  /* 0x0000000800cc7947 */ /* 0x000fea0003800000 */
.L_x_11616:
        /* <DEDUP_REMOVED lines=8> */
[----:B------:R-:W-:Y:S01]  /*8410*/  PRMT R0, R5, 0x9910, RZ ;  /* 0x0000991005007816 */ /* 0x000fe200000000ff */
[----:B------:R-:W-:-:S03]  /*8420*/  IMAD.MOV.U32 R17, RZ, RZ, R25 ;  /* 0x000000ffff117224 */ /* 0x000fc600078e0019 */
[----:B------:R-:W-:-:S04]  /*8430*/  ISETP.NE.AND P0, PT, R0, RZ, PT ;  /* 0x000000ff0000720c */ /* 0x000fc80003f05270 */
[----:B------:R-:W-:-:S05]  /*8440*/  SEL R3, RZ, 0x1, !P0 ;  /* 0x00000001ff037807 */ /* 0x000fca0004000000 */
[----:B------:R0:W-:Y:S01]  /*8450*/  STG.E.U8 desc[UR36][R8.64], R3 ;  /* 0x0000000308007986 */ /* 0x0001e2000c101124 */
[----:B------:R-:W-:Y:S05]  /*8460*/  BRA `(.L_x_11615) ;  /* 0x0000000800947947 */ /* 0x000fea0003800000 */
.L_x_11629:
[----:B------:R-:W-:Y:S01]  /*8470*/  CS2R R6, SRZ ;  /* 0x0000000000067805 */ /* 0x000fe2000001ff00 */
[----:B------:R-:W0:Y:S01]  /*8480*/  I2F.F64.S16 R4, R5 ;  /* 0x0000000500047312 */ /* 0x000e220000101c00 */
[----:B------:R-:W-:-:S03]  /*8490*/  IMAD.MOV.U32 R17, RZ, RZ, R25 ;  /* 0x000000ffff117224 */ /* 0x000fc600078e0019 */
[----:B0-----:R0:W-:Y:S01]  /*84a0*/  STG.E.128 desc[UR36][R8.64], R4 ;  /* 0x0000000408007986 */ /* 0x0011e2000c101d24 */
[----:B------:R-:W-:Y:S05]  /*84b0*/  BRA `(.L_x_11615) ;  /* 0x0000000800807947 */ /* 0x000fea0003800000 */
.L_x_11628:
[----:B------:R-:W-:-:S13]  /*84c0*/  ISETP.NE.AND P0, PT, R0, 0xf, PT ;  /* 0x0000000f0000780c */ /* 0x000fda0003f05270 */
[----:B------:R-:W-:Y:S05]  /*84d0*/  @!P0 BRA `(.L_x_11630) ;  /* 0x0000000000a88947 */ /* 0x000fea0003800000 */
[----:B------:R-:W-:-:S13]  /*84e0*/  ISETP.NE.AND P0, PT, R0, 0x17, PT ;  /* 0x000000170000780c */ /* 0x000fda0003f05270 */
[----:B------:R-:W-:Y:S05]  /*84f0*/  @!P0 BRA `(.L_x_11631) ;  /* 0x0000000000508947 */ /* 0x000fea0003800000 */
[----:B------:R-:W-:-:S13]  /*8500*/  ISETP.NE.AND P0, PT, R0, 0x18, PT ;  /* 0x000000180000780c */ /* 0x000fda0003f05270 */
[----:B------:R-:W-:Y:S05]  /*8510*/  @P0 BRA `(.L_x_11620) ;  /* 0x0000000400b80947 */ /* 0x000fea0003800000 */
        /* <DEDUP_REMOVED lines=13> */
.L_x_11633:
[----:B------:R-:W-:Y:S05]  /*85f0*/  BSYNC.RECONVERGENT B0 ;  /* 0x0000000000007941 */ /* 0x000fea0003800200 */
.L_x_11632:
[----:B------:R-:W-:Y:S01]  /*8600*/  LOP3.LUT R7, R0, 0x80, R7, 0xf8, !PT ;  /* 0x0000008000077812 */ /* 0x000fe200078ef807 */
[----:B------:R-:W-:-:S04]  /*8610*/  IMAD.MOV.U32 R17, RZ, RZ, R25 ;  /* 0x000000ffff117224 */ /* 0x000fc800078e0019 */
[----:B------:R0:W-:Y:S01]  /*8620*/  STG.E.U8 desc[UR36][R8.64], R7 ;  /* 0x0000000708007986 */ /* 0x0001e2000c101124 */
[----:B------:R-:W-:Y:S05]  /*8630*/  BRA `(.L_x_11615) ;  /* 0x0000000800207947 */ /* 0x000fea0003800000 */
.L_x_11631:
        /* <DEDUP_REMOVED lines=15> */
.L_x_11635:
[----:B------:R-:W-:Y:S05]  /*8730*/  BSYNC.RECONVERGENT B0 ;  /* 0x0000000000007941 */ /* 0x000fea0003800200 */
.L_x_11634:
[----:B------:R-:W-:Y:S01]  /*8740*/  LOP3.LUT R7, R0, 0x80, R7, 0xf8, !PT ;  /* 0x0000008000077812 */ /* 0x000fe200078ef807 */
[----:B------:R-:W-:-:S04]  /*8750*/  IMAD.MOV.U32 R17, RZ, RZ, R25 ;  /* 0x000000ffff117224 */ /* 0x000fc800078e0019 */
[----:B------:R0:W-:Y:S01]  /*8760*/  STG.E.U8 desc[UR36][R8.64], R7 ;  /* 0x0000000708007986 */ /* 0x0001e2000c101124 */
[----:B------:R-:W-:Y:S05]  /*8770*/  BRA `(.L_x_11615) ;  /* 0x0000000400d07947 */ /* 0x000fea0003800000 */
.L_x_11630:
[----:B------:R-:W0:Y:S01]  /*8780*/  I2F.S16 R0, R5 ;  /* 0x0000000500007306 */ /* 0x000e220000101400 */
[----:B------:R-:W-:Y:S01]  /*8790*/  IMAD.MOV.U32 R17, RZ, RZ, R25 ;  /* 0x000000ffff117224 */ /* 0x000fe200078e0019 */
[----:B0-----:R-:W-:-:S05]  /*87a0*/  F2FP.BF16.F32.PACK_AB R0, RZ, R0 ;  /* 0x00000000ff00723e */ /* 0x001fca00000010ff */
[----:B------:R0:W-:Y:S01]  /*87b0*/  STG.E.U16 desc[UR36][R8.64], R0 ;  /* 0x0000000008007986 */ /* 0x0001e2000c101524 */
[----:B------:R-:W-:Y:S05]  /*87c0*/  BRA `(.L_x_11615) ;  /* 0x0000000400bc7947 */ /* 0x000fea0003800000 */
.L_x_11627:
        /* <DEDUP_REMOVED lines=8> */
[----:B------:R0:W-:Y:S01]  /*8850*/  STG.E.U16 desc[UR36][R8.64], R5 ;  /* 0x0000000508007986 */ /* 0x0001e2000c101524 */
[----:B------:R-:W-:Y:S01]  /*8860*/  IMAD.MOV.U32 R17, RZ, RZ, R25 ;  /* 0x000000ffff117224 */ /* 0x000fe200078e0019 */
[----:B------:R-:W-:Y:S06]  /*8870*/  BRA `(.L_x_11615) ;  /* 0x0000000400907947 */ /* 0x000fec0003800000 */
.L_x_11638:
        /* <DEDUP_REMOVED lines=13> */
.L_x_11641:
[----:B------:R-:W-:-:S04]  /*8950*/  SHF.R.U32.HI R0, RZ, 0x14, R3 ;  /* 0x00000014ff007819 */ /* 0x000fc80000011603 */
[----:B------:R-:W-:-:S04]  /*8960*/  LOP3.LUT R0, R0, 0x1, RZ, 0xc0, !PT ;  /* 0x0000000100007812 */ /* 0x000fc800078ec0ff */
[----:B------:R-:W-:-:S04]  /*8970*/  IADD3 R0, PT, PT, R3, 0x487ffff, R0 ;  /* 0x0487ffff03007810 */ /* 0x000fc80007ffe000 */
[----:B------:R-:W-:-:S04]  /*8980*/  SHF.R.U32.HI R0, RZ, 0x14, R0 ;  /* 0x00000014ff007819 */ /* 0x000fc80000011600 */
[----:B------:R-:W-:-:S07]  /*8990*/  LOP3.LUT R0, R0, 0xff, RZ, 0xc0, !PT ;  /* 0x000000ff00007812 */ /* 0x000fce00078ec0ff */
.L_x_11642:
[----:B------:R-:W-:-:S04]  /*89a0*/  SHF.R.U32.HI R3, RZ, 0x18, R3 ;  /* 0x00000018ff037819 */ /* 0x000fc80000011603 */
[----:B------:R-:W-:-:S04]  /*89b0*/  LOP3.LUT R0, R0, 0x80, R3, 0xf8, !PT ;  /* 0x0000008000007812 */ /* 0x000fc800078ef803 */
[----:B------:R-:W-:-:S07]  /*89c0*/  PRMT R4, R0, 0x7610, R4 ;  /* 0x0000761000047816 */ /* 0x000fce0000000004 */
.L_x_11640:
[----:B------:R-:W-:Y:S05]  /*89d0*/  BSYNC.RECONVERGENT B0 ;  /* 0x0000000000007941 */ /* 0x000fea0003800200 */
.L_x_11639:
[----:B------:R0:W-:Y:S01]  /*89e0*/  STG.E.U8 desc[UR36][R8.64], R4 ;  /* 0x0000000408007986 */ /* 0x0001e2000c101124 */
[----:B------:R-:W-:Y:S01]  /*89f0*/  IMAD.MOV.U32 R17, RZ, RZ, R25 ;  /* 0x000000ffff117224 */ /* 0x000fe200078e0019 */
[----:B------:R-:W-:Y:S06]  /*8a00*/  BRA `(.L_x_11615) ;  /* 0x00000004002c7947 */ /* 0x000fec0003800000 */
.L_x_11637:
        /* <DEDUP_REMOVED lines=13> */
.L_x_11645:
[----:B------:R-:W-:-:S04]  /*8ae0*/  SHF.R.U32.HI R0, RZ, 0x15, R3 ;  /* 0x00000015ff007819 */ /* 0x000fc80000011603 */
[----:B------:R-:W-:-:S04]  /*8af0*/  LOP3.LUT R0, R0, 0x1, RZ, 0xc0, !PT ;  /* 0x0000000100007812 */ /* 0x000fc800078ec0ff */
[----:B------:R-:W-:-:S04]  /*8b00*/  IADD3 R0, PT, PT, R3, 0x88fffff, R0 ;  /* 0x088fffff03007810 */ /* 0x000fc80007ffe000 */
[----:B------:R-:W-:-:S04]  /*8b10*/  SHF.R.U32.HI R0, RZ, 0x15, R0 ;  /* 0x00000015ff007819 */ /* 0x000fc80000011600 */
[----:B------:R-:W-:-:S07]  /*8b20*/  LOP3.LUT R0, R0, 0xff, RZ, 0xc0, !PT ;  /* 0x000000ff00007812 */ /* 0x000fce00078ec0ff */
.L_x_11646:
[----:B------:R-:W-:-:S04]  /*8b30*/  SHF.R.U32.HI R3, RZ, 0x18, R3 ;  /* 0x00000018ff037819 */ /* 0x000fc80000011603 */
[----:B------:R-:W-:-:S04]  /*8b40*/  LOP3.LUT R0, R0, 0x80, R3, 0xf8, !PT ;  /* 0x0000008000007812 */ /* 0x000fc800078ef803 */
[----:B------:R-:W-:-:S07]  /*8b50*/  PRMT R4, R0, 0x7610, R4 ;  /* 0x0000761000047816 */ /* 0x000fce0000000004 */
.L_x_11644:
[----:B------:R-:W-:Y:S05]  /*8b60*/  BSYNC.RECONVERGENT B0 ;  /* 0x0000000000007941 */ /* 0x000fea0003800200 */
.L_x_11643:
[----:B------:R0:W-:Y:S01]  /*8b70*/  STG.E.U8 desc[UR36][R8.64], R4 ;  /* 0x0000000408007986 */ /* 0x0001e2000c101124 */
[----:B------:R-:W-:Y:S01]  /*8b80*/  IMAD.MOV.U32 R17, RZ, RZ, R25 ;  /* 0x000000ffff117224 */ /* 0x000fe200078e0019 */
[----:B------:R-:W-:Y:S06]  /*8b90*/  BRA `(.L_x_11615) ;  /* 0x0000000000c87947 */ /* 0x000fec0003800000 */
.L_x_11636:
[----:B------:R-:W-:-:S13]  /*8ba0*/  ISETP.NE.AND P0, PT, R0, 0x1c, PT ;  /* 0x0000001c0000780c */ /* 0x000fda0003f05270 */
[----:B------:R-:W-:Y:S05]  /*8bb0*/  @!P0 BRA `(.L_x_11647) ;  /* 0x0000000000b48947 */ /* 0x000fea0003800000 */
[----:B------:R-:W-:-:S13]  /*8bc0*/  ISETP.NE.AND P0, PT, R0, 0x1d, PT ;  /* 0x0000001d0000780c */ /* 0x000fda0003f05270 */
[----:B------:R-:W-:Y:S05]  /*8bd0*/  @!P0 BRA `(.L_x_11648) ;  /* 0x0000000000948947 */ /* 0x000fea0003800000 */
[----:B------:R-:W-:-:S13]  /*8be0*/  ISETP.NE.AND P0, PT, R0, 0x2c, PT ;  /* 0x0000002c0000780c */ /* 0x000fda0003f05270 */
[----:B------:R-:W-:Y:S05]  /*8bf0*/  @!P0 BRA `(.L_x_11649) ;  /* 0x0000000000488947 */ /* 0x000fea0003800000 */
.L_x_11620:
        /* <DEDUP_REMOVED lines=16> */
.L_x_11650:
[----:B------:R-:W-:Y:S01]  /*8d00*/  IMAD.MOV.U32 R17, RZ, RZ, R25 ;  /* 0x000000ffff117224 */ /* 0x000fe200078e0019 */
[----:B------:R-:W-:Y:S06]  /*8d10*/  BRA `(.L_x_11615) ;  /* 0x0000000000687947 */ /* 0x000fec0003800000 */
.L_x_11649:
[----:B------:R-:W0:Y:S01]  /*8d20*/  I2F.S16 R6, R5 ;  /* 0x0000000500067306 */ /* 0x000e220000101400 */
[----:B------:R-:W-:Y:S01]  /*8d30*/  IMAD.MOV.U32 R17, RZ, RZ, R25 ;  /* 0x000000ffff117224 */ /* 0x000fe200078e0019 */
        /* <DEDUP_REMOVED lines=15> */
.L_x_11648:
[----:B------:R-:W-:Y:S01]  /*8e30*/  PRMT R5, R5, 0x9910, RZ ;  /* 0x0000991005057816 */ /* 0x000fe200000000ff */
[----:B------:R-:W-:-:S04]  /*8e40*/  IMAD.MOV.U32 R17, RZ, RZ, R25 ;  /* 0x000000ffff117224 */ /* 0x000fc800078e0019 */
[----:B------:R-:W-:-:S05]  /*8e50*/  IMAD.MOV.U32 R4, RZ, RZ, R5 ;  /* 0x000000ffff047224 */ /* 0x000fca00078e0005 */
[----:B------:R-:W-:-:S05]  /*8e60*/  SHF.R.S32.HI R5, RZ, 0x1f, R4 ;  /* 0x0000001fff057819 */ /* 0x000fca0000011404 */
[----:B------:R0:W-:Y:S01]  /*8e70*/  STG.E.64 desc[UR36][R8.64], R4 ;  /* 0x0000000408007986 */ /* 0x0001e2000c101b24 */
[----:B------:R-:W-:Y:S05]  /*8e80*/  BRA `(.L_x_11615) ;  /* 0x00000000000c7947 */ /* 0x000fea0003800000 */
.L_x_11647:
[----:B------:R-:W-:Y:S01]  /*8e90*/  PRMT R3, R5, 0x9910, RZ ;  /* 0x0000991005037816 */ /* 0x000fe200000000ff */
[----:B------:R-:W-:-:S04]  /*8ea0*/  IMAD.MOV.U32 R17, RZ, RZ, R25 ;  /* 0x000000ffff117224 */ /* 0x000fc800078e0019 */
[----:B------:R0:W-:Y:S03]  /*8eb0*/  STG.E desc[UR36][R8.64], R3 ;  /* 0x0000000308007986 */ /* 0x0001e6000c101924 */
.L_x_11615:
[----:B------:R-:W-:Y:S05]  /*8ec0*/  BSYNC.RECONVERGENT B6 ;  /* 0x0000000000067941 */ /* 0x000fea0003800200 */
.L_x_11614:
        /* <DEDUP_REMOVED lines=22> */
[----:B------:R-:W-:Y:S05]  /*9030*/  BRA `(.L_x_11658) ;  /* 0x0000000c00547947 */ /* 0x000fea0003800000 */
.L_x_11656:
[----:B------:R0:W-:Y:S01]  /*9040*/  STG.E.U8 desc[UR36][R8.64], R23 ;  /* 0x0000001708007986 */ /* 0x0001e2000c101124 */
[----:B------:R-:W-:Y:S05]  /*9050*/  BRA `(.L_x_11658) ;  /* 0x0000000c004c7947 */ /* 0x000fea0003800000 */
.L_x_11655:
[----:B------:R-:W-:-:S13]  /*9060*/  ISETP.NE.AND P0, PT, R0, 0x2, PT ;  /* 0x000000020000780c */ /* 0x000fda0003f05270 */
[----:B------:R-:W-:Y:S05]  /*9070*/  @!P0 BRA `(.L_x_11659) ;  /* 0x00000000002c8947 */ /* 0x000fea0003800000 */
[----:B------:R-:W-:-:S13]  /*9080*/  ISETP.NE.AND P0, PT, R0, 0x3, PT ;  /* 0x000000030000780c */ /* 0x000fda0003f05270 */
[----:B------:R-:W-:Y:S05]  /*9090*/  @!P0 BRA `(.L_x_11660) ;  /* 0x0000000000188947 */ /* 0x000fea0003800000 */
[----:B------:R-:W-:-:S13]  /*90a0*/  ISETP.NE.AND P0, PT, R0, 0x4, PT ;  /* 0x000000040000780c */ /* 0x000fda0003f05270 */
[----:B------:R-:W-:Y:S05]  /*90b0*/  @P0 BRA `(.L_x_11657) ;  /* 0x0000000800500947 */ /* 0x000fea0003800000 */
[----:B------:R-:W-:-:S04]  /*90c0*/  PRMT R4, R23, 0x9910, RZ ;  /* 0x0000991017047816 */ /* 0x000fc800000000ff */
[----:B------:R-:W-:-:S05]  /*90d0*/  SHF.R.S32.HI R5, RZ, 0x1f, R4 ;  /* 0x0000001fff057819 */ /* 0x000fca0000011404 */
[----:B------:R0:W-:Y:S01]  /*90e0*/  STG.E.64 desc[UR36][R8.64], R4 ;  /* 0x0000000408007986 */ /* 0x0001e2000c101b24 */
[----:B------:R-:W-:Y:S05]  /*90f0*/  BRA `(.L_x_11658) ;  /* 0x0000000c00247947 */ /* 0x000fea0003800000 */
.L_x_11660:
[----:B------:R-:W-:-:S05]  /*9100*/  PRMT R3, R23, 0x9910, RZ ;  /* 0x0000991017037816 */ /* 0x000fca00000000ff */
[----:B------:R0:W-:Y:S01]  /*9110*/  STG.E desc[UR36][R8.64], R3 ;  /* 0x0000000308007986 */ /* 0x0001e2000c101924 */
[----:B------:R-:W-:Y:S05]  /*9120*/  BRA `(.L_x_11658) ;  /* 0x0000000c00187947 */ /* 0x000fea0003800000 */
.L_x_11659:
[----:B------:R0:W-:Y:S01]  /*9130*/  STG.E.U16 desc[UR36][R8.64], R23 ;  /* 0x0000001708007986 */ /* 0x0001e2000c101524 */
[----:B------:R-:W-:Y:S05]  /*9140*/  BRA `(.L_x_11658) ;  /* 0x0000000c00107947 */ /* 0x000fea0003800000 */
.L_x_11654:
[----:B------:R-:W-:-:S13]  /*9150*/  ISETP.GT.AND P0, PT, R0, 0x6, PT ;  /* 0x000000060000780c */ /* 0x000fda0003f04270 */
[----:B------:R-:W-:Y:S05]  /*9160*/  @P0 BRA `(.L_x_11661) ;  /* 0x00000000002c0947 */ /* 0x000fea0003800000 */
[----:B------:R-:W-:-:S13]  /*9170*/  ISETP.NE.AND P0, PT, R0, 0x5, PT ;  /* 0x000000050000780c */ /* 0x000fda0003f05270 */
[----:B------:R-:W-:Y:S05]  /*9180*/  @!P0 BRA `(.L_x_11662) ;  /* 0x0000000000148947 */ /* 0x000fea0003800000 */
[----:B------:R-:W-:-:S13]  /*9190*/  ISETP.NE.AND P0, PT, R0, 0x6, PT ;  /* 0x000000060000780c */ /* 0x000fda0003f05270 */
[----:B------:R-:W-:Y:S05]  /*91a0*/  @P0 BRA `(.L_x_11657) ;  /* 0x0000000800140947 */ /* 0x000fea0003800000 */
[----:B------:R-:W0:Y:S02]  /*91b0*/  I2F.S16 R23, R23 ;  /* 0x0000001700177306 */ /* 0x000e240000101400 */
[----:B0-----:R1:W-:Y:S01]  /*91c0*/  STG.E desc[UR36][R8.64], R23 ;  /* 0x0000001708007986 */ /* 0x0013e2000c101924 */
[----:B------:R-:W-:Y:S05]  /*91d0*/  BRA `(.L_x_11658) ;  /* 0x0000000800ec7947 */ /* 0x000fea0003800000 */
.L_x_11662:
[----:B------:R-:W0:Y:S02]  /*91e0*/  I2F.S16 R0, R23 ;  /* 0x0000001700007306 */ /* 0x000e240000101400 */
[----:B0-----:R-:W-:-:S05]  /*91f0*/  F2FP.F16.F32.PACK_AB R0, RZ, R0 ;  /* 0x00000000ff00723e */ /* 0x001fca00000000ff */
[----:B------:R0:W-:Y:S01]  /*9200*/  STG.E.U16 desc[UR36][R8.64], R0 ;  /* 0x0000000008007986 */ /* 0x0001e2000c101524 */
[----:B------:R-:W-:Y:S05]  /*9210*/  BRA `(.L_x_11658) ;  /* 0x0000000800dc7947 */ /* 0x000fea0003800000 */
.L_x_11661:
[----:B------:R-:W-:-:S13]  /*9220*/  ISETP.NE.AND P0, PT, R0, 0x7, PT ;  /* 0x000000070000780c */ /* 0x000fda0003f05270 */
[----:B------:R-:W-:Y:S05]  /*9230*/  @!P0 BRA `(.L_x_11663) ;  /* 0x0000000000348947 */ /* 0x000fea0003800000 */
[----:B------:R-:W-:-:S13]  /*9240*/  ISETP.NE.AND P0, PT, R0, 0x8, PT ;  /* 0x000000080000780c */ /* 0x000fda0003f05270 */
[----:B------:R-:W-:Y:S05]  /*9250*/  @!P0 BRA `(.L_x_11664) ;  /* 0x0000000000188947 */ /* 0x000fea0003800000 */
[----:B------:R-:W-:-:S13]  /*9260*/  ISETP.NE.AND P0, PT, R0, 0x9, PT ;  /* 0x000000090000780c */ /* 0x000fda0003f05270 */
[----:B------:R-:W-:Y:S05]  /*9270*/  @P0 BRA `(.L_x_11657) ;  /* 0x0000000400e00947 */ /* 0x000fea0003800000 */
[----:B------:R-:W0:Y:S01]  /*9280*/  I2F.S16 R4, R23 ;  /* 0x0000001700047306 */ /* 0x000e220000101400 */
[----:B------:R-:W-:-:S05]  /*9290*/  IMAD.MOV.U32 R5, RZ, RZ, RZ ;  /* 0x000000ffff057224 */ /* 0x000fca00078e00ff */
[----:B0-----:R2:W-:Y:S01]  /*92a0*/  STG.E.64 desc[UR36][R8.64], R4 ;  /* 0x0000000408007986 */ /* 0x0015e2000c101b24 */
[----:B------:R-:W-:Y:S05]  /*92b0*/  BRA `(.L_x_11658) ;  /* 0x0000000800b47947 */ /* 0x000fea0003800000 */
.L_x_11664:
[----:B------:R-:W0:Y:S02]  /*92c0*/  I2F.S16 R23, R23 ;  /* 0x0000001700177306 */ /* 0x000e240000101400 */
[----:B0-----:R-:W-:-:S04]  /*92d0*/  F2FP.F16.F32.PACK_AB R3, RZ, R23 ;  /* 0x00000017ff03723e */ /* 0x001fc800000000ff */
[----:B------:R-:W-:-:S05]  /*92e0*/  PRMT R3, R3, 0x5410, RZ ;  /* 0x0000541003037816 */ /* 0x000fca00000000ff */
[----:B------:R3:W-:Y:S01]  /*92f0*/  STG.E desc[UR36][R8.64], R3 ;  /* 0x0000000308007986 */ /* 0x0007e2000c101924 */
[----:B------:R-:W-:Y:S05]  /*9300*/  BRA `(.L_x_11658) ;  /* 0x0000000800a07947 */ /* 0x000fea0003800000 */
.L_x_11663:
[----:B------:R-:W0:Y:S02]  /*9310*/  I2F.F64.S16 R4, R23 ;  /* 0x0000001700047312 */ /* 0x000e240000101c00 */
[----:B0-----:R4:W-:Y:S01]  /*9320*/  STG.E.64 desc[UR36][R8.64], R4 ;  /* 0x0000000408007986 */ /* 0x0019e2000c101b24 */
[----:B------:R-:W-:Y:S05]  /*9330*/  BRA `(.L_x_11658) ;  /* 0x0000000800947947 */ /* 0x000fea0003800000 */
.L_x_11653:
        /* <DEDUP_REMOVED lines=11> */
[----:B------:R-:W-:Y:S05]  /*93f0*/  BRA `(.L_x_11658) ;  /* 0x0000000800647947 */ /* 0x000fea0003800000 */
.L_x_11668:
        /* <DEDUP_REMOVED lines=17> */
.L_x_11671:
[----:B------:R-:W-:-:S04]  /*9510*/  SHF.R.U32.HI R3, RZ, 0x18, R23 ;  /* 0x00000018ff037819 */ /* 0x000fc80000011617 */
[----:B------:R-:W-:-:S04]  /*9520*/  LOP3.LUT R0, R0, 0x80, R3, 0xf8, !PT ;  /* 0x0000008000007812 */ /* 0x000fc800078ef803 */
[----:B------:R-:W-:-:S07]  /*9530*/  PRMT R4, R0, 0x7610, R4 ;  /* 0x0000761000047816 */ /* 0x000fce0000000004 */
.L_x_11670:
[----:B------:R-:W-:Y:S05]  /*9540*/  BSYNC.RECONVERGENT B0 ;  /* 0x0000000000007941 */ /* 0x000fea0003800200 */
.L_x_11669:
[----:B------:R0:W-:Y:S01]  /*9550*/  STG.E.U8 desc[UR36][R8.64], R4 ;  /* 0x0000000408007986 */ /* 0x0001e2000c101124 */
[----:B------:R-:W-:Y:S05]  /*9560*/  BRA `(.L_x_11658) ;  /* 0x0000000800087947 */ /* 0x000fea0003800000 */
.L_x_11667:
        /* <DEDUP_REMOVED lines=17> */
.L_x_11674:
[----:B------:R-:W-:-:S04]  /*9680*/  SHF.R.U32.HI R3, RZ, 0x18, R23 ;  /* 0x00000018ff037819 */ /* 0x000fc80000011617 */
[----:B------:R-:W-:-:S04]  /*9690*/  LOP3.LUT R0, R0, 0x80, R3, 0xf8, !PT ;  /* 0x0000008000007812 */ /* 0x000fc800078ef803 */
[----:B------:R-:W-:-:S07]  /*96a0*/  PRMT R4, R0, 0x7610, R4 ;  /* 0x0000761000047816 */ /* 0x000fce0000000004 */
.L_x_11673:
[----:B------:R-:W-:Y:S05]  /*96b0*/  BSYNC.RECONVERGENT B0 ;  /* 0x0000000000007941 */ /* 0x000fea0003800200 */
.L_x_11672:
[----:B------:R0:W-:Y:S01]  /*96c0*/  STG.E.U8 desc[UR36][R8.64], R4 ;  /* 0x0000000408007986 */ /* 0x0001e2000c101124 */
[----:B------:R-:W-:Y:S05]  /*96d0*/  BRA `(.L_x_11658) ;  /* 0x0000000400ac7947 */ /* 0x000fea0003800000 */
.L_x_11666:
[----:B------:R-:W-:-:S13]  /*96e0*/  ISETP.NE.AND P0, PT, R0, 0x1c, PT ;  /* 0x0000001c0000780c */ /* 0x000fda0003f05270 */
[----:B------:R-:W-:Y:S05]  /*96f0*/  @!P0 BRA `(.L_x_11675) ;  /* 0x0000000000608947 */ /* 0x000fea0003800000 */
[----:B------:R-:W-:-:S13]  /*9700*/  ISETP.NE.AND P0, PT, R0, 0x1d, PT ;  /* 0x0000001d0000780c */ /* 0x000fda0003f05270 */
[----:B------:R-:W-:Y:S05]  /*9710*/  @!P0 BRA `(.L_x_11676) ;  /* 0x0000000000488947 */ /* 0x000fea0003800000 */
[----:B------:R-:W-:-:S13]  /*9720*/  ISETP.NE.AND P0, PT, R0, 0x2c, PT ;  /* 0x0000002c0000780c */ /* 0x000fda0003f05270 */
[----:B------:R-:W-:Y:S05]  /*9730*/  @P0 BRA `(.L_x_11657) ;  /* 0x0000000000b00947 */ /* 0x000fea0003800000 */
        /* <DEDUP_REMOVED lines=16> */
.L_x_11676:
[----:B------:R-:W-:-:S04]  /*9840*/  PRMT R4, R23, 0x9910, RZ ;  /* 0x0000991017047816 */ /* 0x000fc800000000ff */
[----:B------:R-:W-:-:S05]  /*9850*/  SHF.R.S32.HI R5, RZ, 0x1f, R4 ;  /* 0x0000001fff057819 */ /* 0x000fca0000011404 */
[----:B------:R0:W-:Y:S01]  /*9860*/  STG.E.64 desc[UR36][R8.64], R4 ;  /* 0x0000000408007986 */ /* 0x0001e2000c101b24 */
[----:B------:R-:W-:Y:S05]  /*9870*/  BRA `(.L_x_11658) ;  /* 0x0000000400447947 */ /* 0x000fea0003800000 */
.L_x_11675:
[----:B------:R-:W-:-:S05]  /*9880*/  PRMT R3, R23, 0x9910, RZ ;  /* 0x0000991017037816 */ /* 0x000fca00000000ff */
[----:B------:R0:W-:Y:S01]  /*9890*/  STG.E desc[UR36][R8.64], R3 ;  /* 0x0000000308007986 */ /* 0x0001e2000c101924 */
[----:B------:R-:W-:Y:S05]  /*98a0*/  BRA `(.L_x_11658) ;  /* 0x0000000400387947 */ /* 0x000fea0003800000 */
.L_x_11665:
[----:B------:R-:W-:-:S13]  /*98b0*/  ISETP.GT.AND P0, PT, R0, 0xe, PT ;  /* 0x0000000e0000780c */ /* 0x000fda0003f04270 */
[----:B------:R-:W-:Y:S05]  /*98c0*/  @P0 BRA `(.L_x_11677) ;  /* 0x0000000000340947 */ /* 0x000fea0003800000 */
[----:B------:R-:W-:-:S13]  /*98d0*/  ISETP.NE.AND P0, PT, R0, 0xa, PT ;  /* 0x0000000a0000780c */ /* 0x000fda0003f05270 */
[----:B------:R-:W-:Y:S05]  /*98e0*/  @!P0 BRA `(.L_x_11678) ;  /* 0x00000000001c8947 */ /* 0x000fea0003800000 */
[----:B------:R-:W-:-:S13]  /*98f0*/  ISETP.NE.AND P0, PT, R0, 0xb, PT ;  /* 0x0000000b0000780c */ /* 0x000fda0003f05270 */
[----:B------:R-:W-:Y:S05]  /*9900*/  @P0 BRA `(.L_x_11657) ;  /* 0x00000000003c0947 */ /* 0x000fea0003800000 */
[----:B------:R-:W-:-:S04]  /*9910*/  PRMT R0, R23, 0x9910, RZ ;  /* 0x0000991017007816 */ /* 0x000fc800000000ff */
[----:B------:R-:W-:-:S04]  /*9920*/  ISETP.NE.AND P0, PT, R0, RZ, PT ;  /* 0x000000ff0000720c */ /* 0x000fc80003f05270 */
[----:B------:R-:W-:-:S05]  /*9930*/  SEL R3, RZ, 0x1, !P0 ;  /* 0x00000001ff037807 */ /* 0x000fca0004000000 */
[----:B------:R0:W-:Y:S01]  /*9940*/  STG.E.U8 desc[UR36][R8.64], R3 ;  /* 0x0000000308007986 */ /* 0x0001e2000c101124 */
[----:B------:R-:W-:Y:S05]  /*9950*/  BRA `(.L_x_11658) ;  /* 0x00000004000c7947 */ /* 0x000fea0003800000 */
.L_x_11678:
[----:B------:R-:W-:Y:S01]  /*9960*/  CS2R R6, SRZ ;  /* 0x0000000000067805 */ /* 0x000fe2000001ff00 */
[----:B------:R-:W0:Y:S04]  /*9970*/  I2F.F64.S16 R4, R23 ;  /* 0x0000001700047312 */ /* 0x000e280000101c00 */
[----:B0-----:R0:W-:Y:S01]  /*9980*/  STG.E.128 desc[UR36][R8.64], R4 ;  /* 0x0000000408007986 */ /* 0x0011e2000c101d24 */
[----:B------:R-:W-:Y:S05]  /*9990*/  BRA `(.L_x_11658) ;  /* 0x0000000000fc7947 */ /* 0x000fea0003800000 */
.L_x_11677:
[----:B------:R-:W-:-:S13]  /*99a0*/  ISETP.NE.AND P0, PT, R0, 0xf, PT ;  /* 0x0000000f0000780c */ /* 0x000fda0003f05270 */
[----:B------:R-:W-:Y:S05]  /*99b0*/  @!P0 BRA `(.L_x_11679) ;  /* 0x0000000000e88947 */ /* 0x000fea0003800000 */
[----:B------:R-:W-:-:S13]  /*99c0*/  ISETP.NE.AND P0, PT, R0, 0x17, PT ;  /* 0x000000170000780c */ /* 0x000fda0003f05270 */
[----:B------:R-:W-:Y:S05]  /*99d0*/  @!P0 BRA `(.L_x_11680) ;  /* 0x0000000000908947 */ /* 0x000fea0003800000 */
[----:B------:R-:W-:-:S13]  /*99e0*/  ISETP.NE.AND P0, PT, R0, 0x18, PT ;  /* 0x000000180000780c */ /* 0x000fda0003f05270 */
[----:B------:R-:W-:Y:S05]  /*99f0*/  @!P0 BRA `(.L_x_11681) ;  /* 0x0000000000448947 */ /* 0x000fea0003800000 */
.L_x_11657:
        /* <DEDUP_REMOVED lines=16> */
.L_x_11682:
[----:B------:R-:W-:Y:S05]  /*9b00*/  BRA `(.L_x_11658) ;  /* 0x0000000000a07947 */ /* 0x000fea0003800000 */
.L_x_11681:
        /* <DEDUP_REMOVED lines=13> */
.L_x_11684:
[----:B------:R-:W-:Y:S05]  /*9be0*/  BSYNC.RECONVERGENT B0 ;  /* 0x0000000000007941 */ /* 0x000fea0003800200 */
.L_x_11683:
[----:B------:R-:W-:-:S05]  /*9bf0*/  LOP3.LUT R3, R0, 0x80, R3, 0xf8, !PT ;  /* 0x0000008000037812 */ /* 0x000fca00078ef803 */
[----:B------:R0:W-:Y:S01]  /*9c00*/  STG.E.U8 desc[UR36][R8.64], R3 ;  /* 0x0000000308007986 */ /* 0x0001e2000c101124 */
[----:B------:R-:W-:Y:S05]  /*9c10*/  BRA `(.L_x_11658) ;  /* 0x00000000005c7947 */ /* 0x000fea0003800000 */
.L_x_11680:
        /* <DEDUP_REMOVED lines=12> */
.L_x_11686:
[----:B------:R-:W-:Y:S01]  /*9ce0*/  IMAD.MOV.U32 R0, RZ, RZ, 0x7f ;  /* 0x0000007fff007424 */ /* 0x000fe200078e00ff */
[----:B------:R-:W-:-:S04]  /*9cf0*/  ISETP.GT.U32.AND P0, PT, R3, 0x7f800000, PT ;  /* 0x7f8000000300780c */ /* 0x000fc80003f04070 */
[----:B------:R-:W-:-:S09]  /*9d00*/  SEL R0, R0, 0x7c, P0 ;  /* 0x0000007c00007807 */ /* 0x000fd20000000000 */
.L_x_11687:
[----:B------:R-:W-:Y:S05]  /*9d10*/  BSYNC.RECONVERGENT B0 ;  /* 0x0000000000007941 */ /* 0x000fea0003800200 */
.L_x_11685:
[----:B------:R-:W-:-:S04]  /*9d20*/  SHF.R.U32.HI R3, RZ, 0x18, R23 ;  /* 0x00000018ff037819 */ /* 0x000fc80000011617 */
[----:B------:R-:W-:-:S05]  /*9d30*/  LOP3.LUT R3, R0, 0x80, R3, 0xf8, !PT ;  /* 0x0000008000037812 */ /* 0x000fca00078ef803 */
[----:B------:R0:W-:Y:S01]  /*9d40*/  STG.E.U8 desc[UR36][R8.64], R3 ;  /* 0x0000000308007986 */ /* 0x0001e2000c101124 */
[----:B------:R-:W-:Y:S05]  /*9d50*/  BRA `(.L_x_11658) ;  /* 0x00000000000c7947 */ /* 0x000fea0003800000 */
.L_x_11679:
[----:B------:R-:W0:Y:S02]  /*9d60*/  I2F.S16 R0, R23 ;  /* 0x0000001700007306 */ /* 0x000e240000101400 */
[----:B0-----:R-:W-:-:S05]  /*9d70*/  F2FP.BF16.F32.PACK_AB R0, RZ, R0 ;  /* 0x00000000ff00723e */ /* 0x001fca00000010ff */
[----:B------:R0:W-:Y:S02]  /*9d80*/  STG.E.U16 desc[UR36][R8.64], R0 ;  /* 0x0000000008007986 */ /* 0x0001e4000c101524 */
.L_x_11658:
        /* <DEDUP_REMOVED lines=23> */
.L_x_11691:
[----:B------:R0:W-:Y:S01]  /*9f00*/  STG.E.U8 desc[UR36][R8.64], R22 ;  /* 0x0000001608007986 */ /* 0x0001e2000c101124 */
[----:B------:R-:W-:Y:S05]  /*9f10*/  BRA `(.L_x_11693) ;  /* 0x0000000c004c7947 */ /* 0x000fea0003800000 */
.L_x_11690:
        /* <DEDUP_REMOVED lines=10> */
.L_x_11695:
[----:B------:R-:W-:-:S05]  /*9fc0*/  PRMT R3, R22, 0x9910, RZ ;  /* 0x0000991016037816 */ /* 0x000fca00000000ff */
[----:B------:R0:W-:Y:S01]  /*9fd0*/  STG.E desc[UR36][R8.64], R3 ;  /* 0x0000000308007986 */ /* 0x0001e2000c101924 */
[----:B------:R-:W-:Y:S05]  /*9fe0*/  BRA `(.L_x_11693) ;  /* 0x0000000c00187947 */ /* 0x000fea0003800000 */
.L_x_11694:
[----:B------:R0:W-:Y:S01]  /*9ff0*/  STG.E.U16 desc[UR36][R8.64], R22 ;  /* 0x0000001608007986 */ /* 0x0001e2000c101524 */
[----:B------:R-:W-:Y:S05]  /*a000*/  BRA `(.L_x_11693) ;  /* 0x0000000c00107947 */ /* 0x000fea0003800000 */
.L_x_11689:
        /* <DEDUP_REMOVED lines=9> */
.L_x_11697:
[----:B------:R-:W0:Y:S02]  /*a0a0*/  I2F.S16 R0, R22 ;  /* 0x0000001600007306 */ /* 0x000e240000101400 */
[----:B0-----:R-:W-:-:S05]  /*a0b0*/  F2FP.F16.F32.PACK_AB R0, RZ, R0 ;  /* 0x00000000ff00723e */ /* 0x001fca00000000ff */
[----:B------:R4:W-:Y:S01]  /*a0c0*/  STG.E.U16 desc[UR36][R8.64], R0 ;  /* 0x0000000008007986 */ /* 0x0009e2000c101524 */
[----:B------:R-:W-:Y:S05]  /*a0d0*/  BRA `(.L_x_11693) ;  /* 0x0000000800dc7947 */ /* 0x000fea0003800000 */
.L_x_11696:
        /* <DEDUP_REMOVED lines=10> */
.L_x_11699:
[----:B------:R-:W0:Y:S02]  /*a180*/  I2F.S16 R22, R22 ;  /* 0x0000001600167306 */ /* 0x000e240000101400 */
[----:B0-----:R-:W-:-:S04]  /*a190*/  F2FP.F16.F32.PACK_AB R3, RZ, R22 ;  /* 0x00000016ff03723e */ /* 0x001fc800000000ff */
[----:B------:R-:W-:-:S05]  /*a1a0*/  PRMT R3, R3, 0x5410, RZ ;  /* 0x0000541003037816 */ /* 0x000fca00000000ff */
[----:B------:R2:W-:Y:S01]  /*a1b0*/  STG.E desc[UR36][R8.64], R3 ;  /* 0x0000000308007986 */ /* 0x0005e2000c101924 */
[----:B------:R-:W-:Y:S05]  /*a1c0*/  BRA `(.L_x_11693) ;  /* 0x0000000800a07947 */ /* 0x000fea0003800000 */
.L_x_11698:
[----:B------:R-:W0:Y:S02]  /*a1d0*/  I2F.F64.S16 R22, R22 ;  /* 0x0000001600167312 */ /* 0x000e240000101c00 */
[----:B0-----:R0:W-:Y:S01]  /*a1e0*/  STG.E.64 desc[UR36][R8.64], R22 ;  /* 0x0000001608007986 */ /* 0x0011e2000c101b24 */
[----:B------:R-:W-:Y:S05]  /*a1f0*/  BRA `(.L_x_11693) ;  /* 0x0000000800947947 */ /* 0x000fea0003800000 */
.L_x_11688:
        /* <DEDUP_REMOVED lines=12> */
.L_x_11703:
        /* <DEDUP_REMOVED lines=17> */
.L_x_11706:
[----:B------:R-:W-:-:S04]  /*a3d0*/  SHF.R.U32.HI R3, RZ, 0x18, R5 ;  /* 0x00000018ff037819 */ /* 0x000fc80000011605 */
[----:B------:R-:W-:-:S04]  /*a3e0*/  LOP3.LUT R0, R0, 0x80, R3, 0xf8, !PT ;  /* 0x0000008000007812 */ /* 0x000fc800078ef803 */
[----:B------:R-:W-:-:S07]  /*a3f0*/  PRMT R4, R0, 0x7610, R4 ;  /* 0x0000761000047816 */ /* 0x000fce0000000004 */
.L_x_11705:
[----:B------:R-:W-:Y:S05]  /*a400*/  BSYNC.RECONVERGENT B0 ;  /* 0x0000000000007941 */ /* 0x000fea0003800200 */
.L_x_11704:
[----:B------:R0:W-:Y:S01]  /*a410*/  STG.E.U8 desc[UR36][R8.64], R4 ;  /* 0x0000000408007986 */ /* 0x0001e2000c101124 */
[----:B------:R-:W-:Y:S05]  /*a420*/  BRA `(.L_x_11693) ;  /* 0x0000000800087947 */ /* 0x000fea0003800000 */
.L_x_11702:
        /* <DEDUP_REMOVED lines=17> */
.L_x_11709:
[----:B------:R-:W-:-:S04]  /*a540*/  SHF.R.U32.HI R3, RZ, 0x18, R5 ;  /* 0x00000018ff037819 */ /* 0x000fc80000011605 */
[----:B------:R-:W-:-:S04]  /*a550*/  LOP3.LUT R0, R0, 0x80, R3, 0xf8, !PT ;  /* 0x0000008000007812 */ /* 0x000fc800078ef803 */
[----:B------:R-:W-:-:S07]  /*a560*/  PRMT R4, R0, 0x7610, R4 ;  /* 0x0000761000047816 */ /* 0x000fce0000000004 */
.L_x_11708:
[----:B------:R-:W-:Y:S05]  /*a570*/  BSYNC.RECONVERGENT B0 ;  /* 0x0000000000007941 */ /* 0x000fea0003800200 */
.L_x_11707:
[----:B------:R0:W-:Y:S01]  /*a580*/  STG.E.U8 desc[UR36][R8.64], R4 ;  /* 0x0000000408007986 */ /* 0x0001e2000c101124 */
[----:B------:R-:W-:Y:S05]  /*a590*/  BRA `(.L_x_11693) ;  /* 0x0000000400ac7947 */ /* 0x000fea0003800000 */
.L_x_11701:
        /* <DEDUP_REMOVED lines=22> */
.L_x_11711:
[----:B------:R-:W-:-:S04]  /*a700*/  PRMT R4, R22, 0x9910, RZ ;  /* 0x0000991016047816 */ /* 0x000fc800000000ff */
[----:B------:R-:W-:-:S05]  /*a710*/  SHF.R.S32.HI R5, RZ, 0x1f, R4 ;  /* 0x0000001fff057819 */ /* 0x000fca0000011404 */
[----:B------:R0:W-:Y:S01]  /*a720*/  STG.E.64 desc[UR36][R8.64], R4 ;  /* 0x0000000408007986 */ /* 0x0001e2000c101b24 */
[----:B------:R-:W-:Y:S05]  /*a730*/  BRA `(.L_x_11693) ;  /* 0x0000000400447947 */ /* 0x000fea0003800000 */
.L_x_11710:
[----:B------:R-:W-:-:S05]  /*a740*/  PRMT R3, R22, 0x9910, RZ ;  /* 0x0000991016037816 */ /* 0x000fca00000000ff */
[----:B------:R0:W-:Y:S01]  /*a750*/  STG.E desc[UR36][R8.64], R3 ;  /* 0x0000000308007986 */ /* 0x0001e2000c101924 */
[----:B------:R-:W-:Y:S05]  /*a760*/  BRA `(.L_x_11693) ;  /* 0x0000000400387947 */ /* 0x000fea0003800000 */
.L_x_11700:
        /* <DEDUP_REMOVED lines=11> */
.L_x_11713:
[----:B------:R-:W-:Y:S01]  /*a820*/  CS2R R6, SRZ ;  /* 0x0000000000067805 */ /* 0x000fe2000001ff00 */
[----:B------:R-:W0:Y:S04]  /*a830*/  I2F.F64.S16 R4, R22 ;  /* 0x0000001600047312 */ /* 0x000e280000101c00 */
[----:B0-----:R0:W-:Y:S01]  /*a840*/  STG.E.128 desc[UR36][R8.64], R4 ;  /* 0x0000000408007986 */ /* 0x0011e2000c101d24 */
[----:B------:R-:W-:Y:S05]  /*a850*/  BRA `(.L_x_11693) ;  /* 0x0000000000fc7947 */ /* 0x000fea0003800000 */
.L_x_11712:
[----:B------:R-:W-:-:S13]  /*a860*/  ISETP.NE.AND P0, PT, R0, 0xf, PT ;  /* 0x0000000f0000780c */ /* 0x000fda0003f05270 */
[----:B------:R-:W-:Y:S05]  /*a870*/  @!P0 BRA `(.L_x_11714) ;  /* 0x0000000000e88947 */ /* 0x000fea0003800000 */
[----:B------:R-:W-:-:S13]  /*a880*/  ISETP.NE.AND P0, PT, R0, 0x17, PT ;  /* 0x000000170000780c */ /* 0x000fda0003f05270 */
[----:B------:R-:W-:Y:S05]  /*a890*/  @!P0 BRA `(.L_x_11715) ;  /* 0x0000000000908947 */ /* 0x000fea0003800000 */
[----:B------:R-:W-:-:S13]  /*a8a0*/  ISETP.NE.AND P0, PT, R0, 0x18, PT ;  /* 0x000000180000780c */ /* 0x000fda0003f05270 */
[----:B------:R-:W-:Y:S05]  /*a8b0*/  @!P0 BRA `(.L_x_11716) ;  /* 0x0000000000448947 */ /* 0x000fea0003800000 */
.L_x_11692:
        /* <DEDUP_REMOVED lines=16> */
.L_x_11717:
[----:B------:R-:W-:Y:S05]  /*a9c0*/  BRA `(.L_x_11693) ;  /* 0x0000000000a07947 */ /* 0x000fea0003800000 */
.L_x_11716:
        /* <DEDUP_REMOVED lines=13> */
.L_x_11719:
[----:B------:R-:W-:Y:S05]  /*aaa0*/  BSYNC.RECONVERGENT B0 ;  /* 0x0000000000007941 */ /* 0x000fea0003800200 */
.L_x_11718:
[----:B------:R-:W-:-:S05]  /*aab0*/  LOP3.LUT R3, R0, 0x80, R3, 0xf8, !PT ;  /* 0x0000008000037812 */ /* 0x000fca00078ef803 */
[----:B------:R0:W-:Y:S01]  /*aac0*/  STG.E.U8 desc[UR36][R8.64], R3 ;  /* 0x0000000308007986 */ /* 0x0001e2000c101124 */
[----:B------:R-:W-:Y:S05]  /*aad0*/  BRA `(.L_x_11693) ;  /* 0x00000000005c7947 */ /* 0x000fea0003800000 */
.L_x_11715:
        /* <DEDUP_REMOVED lines=12> */
.L_x_11721:
[----:B------:R-:W-:Y:S01]  /*aba0*/  IMAD.MOV.U32 R0, RZ, RZ, 0x7f ;  /* 0x0000007fff007424 */ /* 0x000fe200078e00ff */
[----:B------:R-:W-:-:S04]  /*abb0*/  ISETP.GT.U32.AND P0, PT, R3, 0x7f800000, PT ;  /* 0x7f8000000300780c */ /* 0x000fc80003f04070 */
[----:B------:R-:W-:-:S09]  /*abc0*/  SEL R0, R0, 0x7c, P0 ;  /* 0x0000007c00007807 */ /* 0x000fd20000000000 */
.L_x_11722:
[----:B------:R-:W-:Y:S05]  /*abd0*/  BSYNC.RECONVERGENT B0 ;  /* 0x0000000000007941 */ /* 0x000fea0003800200 */
.L_x_11720:
[----:B------:R-:W-:-:S04]  /*abe0*/  SHF.R.U32.HI R3, RZ, 0x18, R5 ;  /* 0x00000018ff037819 */ /* 0x000fc80000011605 */
[----:B------:R-:W-:-:S05]  /*abf0*/  LOP3.LUT R3, R0, 0x80, R3, 0xf8, !PT ;  /* 0x0000008000037812 */ /* 0x000fca00078ef803 */
[----:B------:R0:W-:Y:S01]  /*ac00*/  STG.E.U8 desc[UR36][R8.64], R3 ;  /* 0x0000000308007986 */ /* 0x0001e2000c101124 */
[----:B------:R-:W-:Y:S05]  /*ac10*/  BRA `(.L_x_11693) ;  /* 0x00000000000c7947 */ /* 0x000fea0003800000 */
.L_x_11714:
[----:B------:R-:W0:Y:S02]  /*ac20*/  I2F.S16 R0, R22 ;  /* 0x0000001600007306 */ /* 0x000e240000101400 */
[----:B0-----:R-:W-:-:S05]  /*ac30*/  F2FP.BF16.F32.PACK_AB R0, RZ, R0 ;  /* 0x00000000ff00723e */ /* 0x001fca00000010ff */
[----:B------:R0:W-:Y:S02]  /*ac40*/  STG.E.U16 desc[UR36][R8.64], R0 ;  /* 0x0000000008007986 */ /* 0x0001e4000c101524 */
.L_x_11693:
[----:B------:R-:W-:-:S07]  /*ac50*/  VIADD R17, R17, 0x80 ;  /* 0x0000008011117836 */ /* 0x000fce0000000000 */
.L_x_11652:
[----:B------:R-:W-:Y:S05]  /*ac60*/  BSYNC.RECONVERGENT B6 ;  /* 0x0000000000067941 */ /* 0x000fea0003800200 */
.L_x_11651:
[----:B------:R-:W-:-:S13]  /*ac70*/  ISETP.GE.AND P0, PT, R17, R16, PT ;  /* 0x000000101100720c */ /* 0x000fda0003f06270 */
[----:B------:R-:W-:Y:S05]  /*ac80*/  @P0 EXIT ;  /* 0x000000000000094d */ /* 0x000fea0003800000 */
[----:B0-234-:R-:W0:Y:S01]  /*ac90*/  LDC.64 R4, c[0x0][0x388] ;  /* 0x0000e200ff047b82 */ /* 0x01de220000000a00 */
[----:B------:R-:W2:Y:S01]  /*aca0*/  LDCU UR4, c[0x0][0x3b4] ;  /* 0x00007680ff0477ac */ /* 0x000ea20008000800 */
[----:B-1----:R-:W-:Y:S01]  /*acb0*/  PRMT R0, R18, 0x9910, RZ ;  /* 0x0000991012007816 */ /* 0x002fe200000000ff */
        /* <DEDUP_REMOVED lines=14> */
[----:B------:R-:W-:Y:S01]  /*ada0*/  STG.E.U8 desc[UR36][R2.64], R19 ;  /* 0x0000001302007986 */ /* 0x000fe2000c101124 */
[----:B------:R-:W-:Y:S05]  /*adb0*/  EXIT ;  /* 0x000000000000794d */ /* 0x000fea0003800000 */
.L_x_11726:
[----:B------:R-:W-:Y:S01]  /*adc0*/  STG.E.U8 desc[UR36][R2.64], R19 ;  /* 0x0000001302007986 */ /* 0x000fe2000c101124 */
[----:B------:R-:W-:Y:S05]  /*add0*/  EXIT ;  /* 0x000000000000794d */ /* 0x000fea0003800000 */
.L_x_11725:
        /* <DEDUP_REMOVED lines=8> */
[----:B------:R-:W-:Y:S01]  /*ae60*/  STG.E.64 desc[UR36][R2.64], R4 ;  /* 0x0000000402007986 */ /* 0x000fe2000c101b24 */
[----:B------:R-:W-:Y:S05]  /*ae70*/  EXIT ;  /* 0x000000000000794d */ /* 0x000fea0003800000 */
.L_x_11729:
[----:B------:R-:W-:-:S05]  /*ae80*/  PRMT R5, R19, 0x9910, RZ ;  /* 0x0000991013057816 */ /* 0x000fca00000000ff */
[----:B------:R-:W-:Y:S01]  /*ae90*/  STG.E desc[UR36][R2.64], R5 ;  /* 0x0000000502007986 */ /* 0x000fe2000c101924 */
[----:B------:R-:W-:Y:S05]  /*aea0*/  EXIT ;  /* 0x000000000000794d */ /* 0x000fea0003800000 */
.L_x_11728:
[----:B------:R-:W-:Y:S01]  /*aeb0*/  STG.E.U16 desc[UR36][R2.64], R19 ;  /* 0x0000001302007986 */ /* 0x000fe2000c101524 */
[----:B------:R-:W-:Y:S05]  /*aec0*/  EXIT ;  /* 0x000000000000794d */ /* 0x000fea0003800000 */
.L_x_11724:
[----:B------:R-:W-:-:S13]  /*aed0*/  ISETP.GT.AND P0, PT, R0, 0x6, PT ;  /* 0x000000060000780c */ /* 0x000fda0003f04270 */
[----:B------:R-:W-:Y:S05]  /*aee0*/  @P0 BRA `(.L_x_11730) ;  /* 0x00000000002c0947 */ /* 0x000fea0003800000 */
[----:B------:R-:W-:-:S13]  /*aef0*/  ISETP.NE.AND P0, PT, R0, 0x5, PT ;  /* 0x000000050000780c */ /* 0x000fda0003f05270 */
[----:B------:R-:W-:Y:S05]  /*af00*/  @!P0 BRA `(.L_x_11731) ;  /* 0x0000000000148947 */ /* 0x000fea0003800000 */
[----:B------:R-:W-:-:S13]  /*af10*/  ISETP.NE.AND P0, PT, R0, 0x6, PT ;  /* 0x000000060000780c */ /* 0x000fda0003f05270 */
[----:B------:R-:W-:Y:S05]  /*af20*/  @P0 BRA `(.L_x_11727) ;  /* 0x0000000800140947 */ /* 0x000fea0003800000 */
[----:B------:R-:W0:Y:S02]  /*af30*/  I2F.S16 R19, R19 ;  /* 0x0000001300137306 */ /* 0x000e240000101400 */
[----:B0-----:R-:W-:Y:S01]  /*af40*/  STG.E desc[UR36][R2.64], R19 ;  /* 0x0000001302007986 */ /* 0x001fe2000c101924 */
[----:B------:R-:W-:Y:S05]  /*af50*/  EXIT ;  /* 0x000000000000794d */ /* 0x000fea0003800000 */
.L_x_11731:
[----:B------:R-:W0:Y:S02]  /*af60*/  I2F.S16 R0, R19 ;  /* 0x0000001300007306 */ /* 0x000e240000101400 */
[----:B0-----:R-:W-:-:S05]  /*af70*/  F2FP.F16.F32.PACK_AB R0, RZ, R0 ;  /* 0x00000000ff00723e */ /* 0x001fca00000000ff */
[----:B------:R-:W-:Y:S01]  /*af80*/  STG.E.U16 desc[UR36][R2.64], R0 ;  /* 0x0000000002007986 */ /* 0x000fe2000c101524 */
[----:B------:R-:W-:Y:S05]  /*af90*/  EXIT ;  /* 0x000000000000794d */ /* 0x000fea0003800000 */
.L_x_11730:
        /* <DEDUP_REMOVED lines=8> */
[----:B0-----:R-:W-:Y:S01]  /*b020*/  STG.E.64 desc[UR36][R2.64], R4 ;  /* 0x0000000402007986 */ /* 0x001fe2000c101b24 */
[----:B------:R-:W-:Y:S05]  /*b030*/  EXIT ;  /* 0x000000000000794d */ /* 0x000fea0003800000 */
.L_x_11733:
[----:B------:R-:W0:Y:S02]  /*b040*/  I2F.S16 R19, R19 ;  /* 0x0000001300137306 */ /* 0x000e240000101400 */
[----:B0-----:R-:W-:-:S04]  /*b050*/  F2FP.F16.F32.PACK_AB R5, RZ, R19 ;  /* 0x00000013ff05723e */ /* 0x001fc800000000ff */
[----:B------:R-:W-:-:S05]  /*b060*/  PRMT R5, R5, 0x5410, RZ ;  /* 0x0000541005057816 */ /* 0x000fca00000000ff */
[----:B------:R-:W-:Y:S01]  /*b070*/  STG.E desc[UR36][R2.64], R5 ;  /* 0x0000000502007986 */ /* 0x000fe2000c101924 */
[----:B------:R-:W-:Y:S05]  /*b080*/  EXIT ;  /* 0x000000000000794d */ /* 0x000fea0003800000 */
.L_x_11732:
[----:B------:R-:W0:Y:S02]  /*b090*/  I2F.F64.S16 R4, R19 ;  /* 0x0000001300047312 */ /* 0x000e240000101c00 */
[----:B0-----:R-:W-:Y:S01]  /*b0a0*/  STG.E.64 desc[UR36][R2.64], R4 ;  /* 0x0000000402007986 */ /* 0x001fe2000c101b24 */
[----:B------:R-:W-:Y:S05]  /*b0b0*/  EXIT ;  /* 0x000000000000794d */ /* 0x000fea0003800000 */
.L_x_11723:
        /* <DEDUP_REMOVED lines=10> */
[----:B------:R-:W-:Y:S01]  /*b160*/  STG.E.U16 desc[UR36][R2.64], R19 ;  /* 0x0000001302007986 */ /* 0x000fe2000c101524 */
[----:B------:R-:W-:Y:S05]  /*b170*/  EXIT ;  /* 0x000000000000794d */ /* 0x000fea0003800000 */
.L_x_11737:
        /* <DEDUP_REMOVED lines=18> */
.L_x_11740:
[----:B------:R-:W-:-:S04]  /*b2a0*/  SHF.R.U32.HI R5, RZ, 0x18, R5 ;  /* 0x00000018ff057819 */ /* 0x000fc80000011605 */
[----:B------:R-:W-:-:S07]  /*b2b0*/  LOP3.LUT R0, R0, 0x80, R5, 0xf8, !PT ;  /* 0x0000008000007812 */ /* 0x000fce00078ef805 */
.L_x_11739:
[----:B------:R-:W-:Y:S05]  /*b2c0*/  BSYNC.RECONVERGENT B0 ;  /* 0x0000000000007941 */ /* 0x000fea0003800200 */
.L_x_11738:
[----:B------:R-:W-:Y:S01]  /*b2d0*/  STG.E.U8 desc[UR36][R2.64], R0 ;  /* 0x0000000002007986 */ /* 0x000fe2000c101124 */
[----:B------:R-:W-:Y:S05]  /*b2e0*/  EXIT ;  /* 0x000000000000794d */ /* 0x000fea0003800000 */
.L_x_11736:
        /* <DEDUP_REMOVED lines=18> */
.L_x_11743:
[----:B------:R-:W-:-:S04]  /*b410*/  SHF.R.U32.HI R5, RZ, 0x18, R5 ;  /* 0x00000018ff057819 */ /* 0x000fc80000011605 */
[----:B------:R-:W-:-:S07]  /*b420*/  LOP3.LUT R0, R0, 0x80, R5, 0xf8, !PT ;  /* 0x0000008000007812 */ /* 0x000fce00078ef805 */
.L_x_11742:
[----:B------:R-:W-:Y:S05]  /*b430*/  BSYNC.RECONVERGENT B0 ;  /* 0x0000000000007941 */ /* 0x000fea0003800200 */
.L_x_11741:
[----:B------:R-:W-:Y:S01]  /*b440*/  STG.E.U8 desc[UR36][R2.64], R0 ;  /* 0x0000000002007986 */ /* 0x000fe2000c101124 */
[----:B------:R-:W-:Y:S05]  /*b450*/  EXIT ;  /* 0x000000000000794d */ /* 0x000fea0003800000 */
.L_x_11735:
        /* <DEDUP_REMOVED lines=22> */
.L_x_11745:
[----:B------:R-:W-:-:S04]  /*b5c0*/  PRMT R4, R19, 0x9910, RZ ;  /* 0x0000991013047816 */ /* 0x000fc800000000ff */
[----:B------:R-:W-:-:S05]  /*b5d0*/  SHF.R.S32.HI R5, RZ, 0x1f, R4 ;  /* 0x0000001fff057819 */ /* 0x000fca0000011404 */
[----:B------:R-:W-:Y:S01]  /*b5e0*/  STG.E.64 desc[UR36][R2.64], R4 ;  /* 0x0000000402007986 */ /* 0x000fe2000c101b24 */
[----:B------:R-:W-:Y:S05]  /*b5f0*/  EXIT ;  /* 0x000000000000794d */ /* 0x000fea0003800000 */
.L_x_11744:
[----:B------:R-:W-:-:S05]  /*b600*/  PRMT R5, R19, 0x9910, RZ ;  /* 0x0000991013057816 */ /* 0x000fca00000000ff */
[----:B------:R-:W-:Y:S01]  /*b610*/  STG.E desc[UR36][R2.64], R5 ;  /* 0x0000000502007986 */ /* 0x000fe2000c101924 */
[----:B------:R-:W-:Y:S05]  /*b620*/  EXIT ;  /* 0x000000000000794d */ /* 0x000fea0003800000 */
.L_x_11734:
        /* <DEDUP_REMOVED lines=9> */
[----:B------:R-:W-:Y:S01]  /*b6c0*/  STG.E.U8 desc[UR36][R2.64], R5 ;  /* 0x0000000502007986 */ /* 0x000fe2000c101124 */
[----:B------:R-:W-:Y:S05]  /*b6d0*/  EXIT ;  /* 0x000000000000794d */ /* 0x000fea0003800000 */
.L_x_11747:
[----:B------:R-:W-:Y:S01]  /*b6e0*/  CS2R R6, SRZ ;  /* 0x0000000000067805 */ /* 0x000fe2000001ff00 */
[----:B------:R-:W0:Y:S04]  /*b6f0*/  I2F.F64.S16 R4, R19 ;  /* 0x0000001300047312 */ /* 0x000e280000101c00 */
[----:B0-----:R-:W-:Y:S01]  /*b700*/  STG.E.128 desc[UR36][R2.64], R4 ;  /* 0x0000000402007986 */ /* 0x001fe2000c101d24 */
[----:B------:R-:W-:Y:S05]  /*b710*/  EXIT ;  /* 0x000000000000794d */ /* 0x000fea0003800000 */
.L_x_11746:
[----:B------:R-:W-:-:S13]  /*b720*/  ISETP.NE.AND P0, PT, R0, 0xf, PT ;  /* 0x0000000f0000780c */ /* 0x000fda0003f05270 */
[----:B------:R-:W-:Y:S05]  /*b730*/  @!P0 BRA `(.L_x_11748) ;  /* 0x0000000000e88947 */ /* 0x000fea0003800000 */
[----:B------:R-:W-:-:S13]  /*b740*/  ISETP.NE.AND P0, PT, R0, 0x17, PT ;  /* 0x000000170000780c */ /* 0x000fda0003f05270 */
[----:B------:R-:W-:Y:S05]  /*b750*/  @!P0 BRA `(.L_x_11749) ;  /* 0x0000000000908947 */ /* 0x000fea0003800000 */
[----:B------:R-:W-:-:S13]  /*b760*/  ISETP.NE.AND P0, PT, R0, 0x18, PT ;  /* 0x000000180000780c */ /* 0x000fda0003f05270 */
[----:B------:R-:W-:Y:S05]  /*b770*/  @!P0 BRA `(.L_x_11750) ;  /* 0x0000000000448947 */ /* 0x000fea0003800000 */
.L_x_11727:
        /* <DEDUP_REMOVED lines=16> */
.L_x_11751:
[----:B------:R-:W-:Y:S05]  /*b880*/  EXIT ;  /* 0x000000000000794d */ /* 0x000fea0003800000 */
.L_x_11750:
        /* <DEDUP_REMOVED lines=13> */
.L_x_11753:
[----:B------:R-:W-:Y:S05]  /*b960*/  BSYNC.RECONVERGENT B0 ;  /* 0x0000000000007941 */ /* 0x000fea0003800200 */
.L_x_11752:
[----:B------:R-:W-:-:S05]  /*b970*/  LOP3.LUT R5, R0, 0x80, R5, 0xf8, !PT ;  /* 0x0000008000057812 */ /* 0x000fca00078ef805 */
[----:B------:R-:W-:Y:S01]  /*b980*/  STG.E.U8 desc[UR36][R2.64], R5 ;  /* 0x0000000502007986 */ /* 0x000fe2000c101124 */
[----:B------:R-:W-:Y:S05]  /*b990*/  EXIT ;  /* 0x000000000000794d */ /* 0x000fea0003800000 */
.L_x_11749:
        /* <DEDUP_REMOVED lines=12> */
.L_x_11755:
[----:B------:R-:W-:Y:S01]  /*ba60*/  IMAD.MOV.U32 R0, RZ, RZ, 0x7f ;  /* 0x0000007fff007424 */ /* 0x000fe200078e00ff */
[----:B------:R-:W-:-:S04]  /*ba70*/  ISETP.GT.U32.AND P0, PT, R4, 0x7f800000, PT ;  /* 0x7f8000000400780c */ /* 0x000fc80003f04070 */
[----:B------:R-:W-:-:S09]  /*ba80*/  SEL R0, R0, 0x7c, P0 ;  /* 0x0000007c00007807 */ /* 0x000fd20000000000 */
.L_x_11756:
[----:B------:R-:W-:Y:S05]  /*ba90*/  BSYNC.RECONVERGENT B0 ;  /* 0x0000000000007941 */ /* 0x000fea0003800200 */
.L_x_11754:
[----:B------:R-:W-:-:S04]  /*baa0*/  SHF.R.U32.HI R5, RZ, 0x18, R5 ;  /* 0x00000018ff057819 */ /* 0x000fc80000011605 */
[----:B------:R-:W-:-:S05]  /*bab0*/  LOP3.LUT R5, R0, 0x80, R5, 0xf8, !PT ;  /* 0x0000008000057812 */ /* 0x000fca00078ef805 */
[----:B------:R-:W-:Y:S01]  /*bac0*/  STG.E.U8 desc[UR36][R2.64], R5 ;  /* 0x0000000502007986 */ /* 0x000fe2000c101124 */
[----:B------:R-:W-:Y:S05]  /*bad0*/  EXIT ;  /* 0x000000000000794d */ /* 0x000fea0003800000 */
.L_x_11748:
[----:B------:R-:W0:Y:S02]  /*bae0*/  I2F.S16 R0, R19 ;  /* 0x0000001300007306 */ /* 0x000e240000101400 */
[----:B0-----:R-:W-:-:S05]  /*baf0*/  F2FP.BF16.F32.PACK_AB R0, RZ, R0 ;  /* 0x00000000ff00723e */ /* 0x001fca00000010ff */
[----:B------:R-:W-:Y:S01]  /*bb00*/  STG.E.U16 desc[UR36][R2.64], R0 ;  /* 0x0000000002007986 */ /* 0x000fe2000c101524 */
[----:B------:R-:W-:Y:S05]  /*bb10*/  EXIT ;  /* 0x000000000000794d */ /* 0x000fea0003800000 */
.L_x_11757:
        /* <DEDUP_REMOVED lines=14> */
.L_x_22424:


//--------------------- .text._ZN2at6native18elementwise_kernelILi128ELi4EZNS0_22gpu_kernel_impl_nocastINS0_13BinaryFunctorIsssZZZNS0_15binary_internal21div_trunc_kernel_cudaERNS_18TensorIteratorBaseEENKUlvE_clEvENKUlvE3_clEvEUlssE_EEEEvS6_RKT_EUliE_EEviT1_ --------------------------
	.section	.text._ZN2at6native18elementwise_kernelILi128ELi4EZNS0_22gpu_kernel_impl_nocastINS0_13BinaryFunctorIsssZZZNS0_15binary_internal21div_trunc_kernel_cudaERNS_18TensorIteratorBaseEENKUlvE_clEvENKUlvE3_clEvEUlssE_EEEEvS6_RKT_EUliE_EEviT1_,"ax",@progbits
	.align	128
        .global         _ZN2at6native18elementwise_kernelILi128ELi4EZNS0_22gpu_kernel_impl_nocastINS0_13BinaryFunctorIsssZZZNS0_15binary_internal21div_trunc_kernel_cudaERNS_18TensorIteratorBaseEENKUlvE_clEvENKUlvE3_clEvEUlssE_EEEEvS6_RKT_EUliE_EEviT1_
        .type           _ZN2at6native18elementwise_kernelILi128ELi4EZNS0_22gpu_kernel_impl_nocastINS0_13BinaryFunctorIsssZZZNS0_15binary_internal21div_trunc_kernel_cudaERNS_18TensorIteratorBaseEENKUlvE_clEvENKUlvE3_clEvEUlssE_EEEEvS6_RKT_EUliE_EEviT1_,@function
        .size           _ZN2at6native18elementwise_kernelILi128ELi4EZNS0_22gpu_kernel_impl_nocastINS0_13BinaryFunctorIsssZZZNS0_15binary_internal21div_trunc_kernel_cudaERNS_18TensorIteratorBaseEENKUlvE_clEvENKUlvE3_clEvEUlssE_EEEEvS6_RKT_EUliE_EEviT1_,(.L_x_22425 - _ZN2at6native18elementwise_kernelILi128ELi4EZNS0_22gpu_kernel_impl_nocastINS0_13BinaryFunctorIsssZZZNS0_15binary_internal21div_trunc_kernel_cudaERNS_18TensorIteratorBaseEENKUlvE_clEvENKUlvE3_clEvEUlssE_EEEEvS6_RKT_EUliE_EEviT1_)
        .other          _ZN2at6native18elementwise_kernelILi128ELi4EZNS0_22gpu_kernel_impl_nocastINS0_13BinaryFunctorIsssZZZNS0_15binary_internal21div_trunc_kernel_cudaERNS_18TensorIteratorBaseEENKUlvE_clEvENKUlvE3_clEvEUlssE_EEEEvS6_RKT_EUliE_EEviT1_,@"STO_CUDA_ENTRY STV_DEFAULT"
_ZN2at6native18elementwise_kernelILi128ELi4EZNS0_22gpu_kernel_impl_nocastINS0_13BinaryFunctorIsssZZZNS0_15binary_internal21div_trunc_kernel_cudaERNS_18TensorIteratorBaseEENKUlvE_clEvENKUlvE3_clEvEUlssE_EEEEvS6_RKT_EUliE_EEviT1_:
.text._ZN2at6native18elementwise_kernelILi128ELi4EZNS0_22gpu_kernel_impl_nocastINS0_13BinaryFunctorIsssZZZNS0_15binary_internal21div_trunc_kernel_cudaERNS_18TensorIteratorBaseEENKUlvE_clEvENKUlvE3_clEvEUlssE_EEEEvS6_RKT_EUliE_EEviT1_:
        /* <DEDUP_REMOVED lines=15> */
[----:B0-----:R-:W2:Y:S06]  /*00f0*/  LDG.E.S16 R7, desc[UR6][R6.64] ;  /* 0x0000000606077981 */ /* 0x001eac000c1e1700 */
[----:B------:R-:W0:Y:S02]  /*0100*/  LDC.64 R4, c[0x0][0x5f0] ;  /* 0x00017c00ff047b82 */ /* 0x000e240000000a00 */
[----:B0-----:R0:W3:Y:S01]  /*0110*/  LDG.E.S16 R4, desc[UR6][R4.64] ;  /* 0x0000000604047981 */ /* 0x0010e2000c1e1700 */
[----:B------:R-:W-:-:S02]  /*0120*/  IADD3 R3, PT, PT, R3, 0x80, RZ ;  /* 0x0000008003037810 */ /* 0x000fc40007ffe0ff */
[-C--:B--2---:R-:W-:Y:S02]  /*0130*/  IABS R11, R7.reuse ;  /* 0x00000007000b7213 */ /* 0x084fe40000000000 */
[----:B0-----:R-:W-:Y:S02]  /*0140*/  IABS R5, R7 ;  /* 0x0000000700057213 */ /* 0x001fe40000000000 */
[----:B------:R-:W0:Y:S08]  /*0150*/  I2F.RP R0, R11 ;  /* 0x0000000b00007306 */ /* 0x000e300000209400 */
[----:B0-----:R-:W0:Y:S01]  /*0160*/  MUFU.RCP R0, R0 ;  /* 0x0000000000007308 */ /* 0x001e220000001000 */
[----:B---3--:R-:W-:-:S02]  /*0170*/  IABS R6, R4 ;  /* 0x0000000400067213 */ /* 0x008fc40000000000 */
[----:B0-----:R-:W-:Y:S02]  /*0180*/  IADD3 R8, PT, PT, R0, 0xffffffe, RZ ;  /* 0x0ffffffe00087810 */ /* 0x001fe40007ffe0ff */
[----:B------:R-:W-:-:S03]  /*0190*/  IADD3 R0, PT, PT, RZ, -R5, RZ ;  /* 0x80000005ff007210 */ /* 0x000fc60007ffe0ff */
[----:B------:R0:W1:Y:S02]  /*01a0*/  F2I.FTZ.U32.TRUNC.NTZ R9, R8 ;  /* 0x0000000800097305 */ /* 0x000064000021f000 */
[----:B0-----:R-:W-:Y:S01]  /*01b0*/  HFMA2 R8, -RZ, RZ, 0, 0 ;  /* 0x00000000ff087431 */ /* 0x001fe200000001ff */
[----:B-1----:R-:W-:-:S05]  /*01c0*/  IADD3 R2, PT, PT, RZ, -R9, RZ ;  /* 0x80000009ff027210 */ /* 0x002fca0007ffe0ff */
[----:B------:R-:W-:Y:S01]  /*01d0*/  IMAD R13, R2, R11, RZ ;  /* 0x0000000b020d7224 */ /* 0x000fe200078e02ff */
[----:B------:R-:W-:-:S03]  /*01e0*/  MOV R2, R6 ;  /* 0x0000000600027202 */ /* 0x000fc60000000f00 */
[----:B------:R-:W-:-:S06]  /*01f0*/  IMAD.HI.U32 R9, R9, R13, R8 ;  /* 0x0000000d09097227 */ /* 0x000fcc00078e0008 */
[----:B------:R-:W-:-:S04]  /*0200*/  IMAD.HI.U32 R9, R9, R2, RZ ;  /* 0x0000000209097227 */ /* 0x000fc800078e00ff */
[----:B------:R-:W-:-:S05]  /*0210*/  IMAD R0, R9, R0, R2 ;  /* 0x0000000009007224 */ /* 0x000fca00078e0202 */
[----:B------:R-:W-:-:S13]  /*0220*/  ISETP.GT.U32.AND P2, PT, R11, R0, PT ;  /* 0x000000000b00720c */ /* 0x000fda0003f44070 */
[-C--:B------:R-:W-:Y:S02]  /*0230*/  @!P2 IADD3 R0, PT, PT, R0, -R11.reuse, RZ ;  /* 0x8000000b0000a210 */ /* 0x080fe40007ffe0ff */
[----:B------:R-:W-:Y:S02]  /*0240*/  @!P2 IADD3 R9, PT, PT, R9, 0x1, RZ ;  /* 0x000000010909a810 */ /* 0x000fe40007ffe0ff */
[----:B------:R-:W-:Y:S02]  /*0250*/  ISETP.GE.U32.AND P0, PT, R0, R11, PT ;  /* 0x0000000b0000720c */ /* 0x000fe40003f06070 */
[----:B------:R-:W-:Y:S02]  /*0260*/  LOP3.LUT R0, R4, R7, RZ, 0x3c, !PT ;  /* 0x0000000704007212 */ /* 0x000fe400078e3cff */
[----:B------:R-:W0:Y:S01]  /*0270*/  LDC.64 R4, c[0x0][0x5e8] ;  /* 0x00017a00ff047b82 */ /* 0x000e220000000a00 */
[----:B------:R-:W-:Y:S02]  /*0280*/  ISETP.NE.AND P2, PT, R7, RZ, PT ;  /* 0x000000ff0700720c */ /* 0x000fe40003f45270 */
[----:B------:R-:W-:-:S06]  /*0290*/  ISETP.GE.AND P1, PT, R0, RZ, PT ;  /* 0x000000ff0000720c */ /* 0x000fcc0003f26270 */
[----:B------:R-:W-:Y:S02]  /*02a0*/  @P0 IADD3 R9, PT, PT, R9, 0x1, RZ ;  /* 0x0000000109090810 */ /* 0x000fe40007ffe0ff */
[----:B------:R-:W-:-:S05]  /*02b0*/  ISETP.GE.AND P0, PT, R3, UR4, PT ;  /* 0x0000000403007c0c */ /* 0x000fca000bf06270 */
[----:B------:R-:W-:Y:S02]  /*02c0*/  @!P1 IADD3 R9, PT, PT, -R9, RZ, RZ ;  /* 0x000000ff09099210 */ /* 0x000fe40007ffe1ff */
[----:B------:R-:W-:-:S05]  /*02d0*/  @!P2 LOP3.LUT R9, RZ, R7, RZ, 0x33, !PT ;  /* 0x00000007ff09a212 */ /* 0x000fca00078e33ff */
[----:B0-----:R0:W-:Y:S01]  /*02e0*/  STG.E.U16 desc[UR6][R4.64], R9 ;  /* 0x0000000904007986 */ /* 0x0011e2000c101506 */
[----:B------:R-:W-:Y:S05]  /*02f0*/  @P0 BREAK.RELIABLE B1 ;  /* 0x0000000000010942 */ /* 0x000fea0003800100 */
[----:B------:R-:W-:Y:S05]  /*0300*/  @P0 BRA `(.L_x_11762) ;  /* 0x0000000400100947 */ /* 0x000fea0003800000 */
[----:B------:R-:W1:Y:S02]  /*0310*/  LDC.64 R6, c[0x0][0x5f8] ;  /* 0x00017e00ff067b82 */ /* 0x000e640000000a00 */
[----:B-1----:R-:W2:Y:S06]  /*0320*/  LDG.E.S16 R7, desc[UR6][R6.64] ;  /* 0x0000000606077981 */ /* 0x002eac000c1e1700 */
[----:B0-----:R-:W0:Y:S02]  /*0330*/  LDC.64 R4, c[0x0][0x5f0] ;  /* 0x00017c00ff047b82 */ /* 0x001e240000000a00 */
[----:B0-----:R0:W3:Y:S01]  /*0340*/  LDG.E.S16 R4, desc[UR6][R4.64] ;  /* 0x0000000604047981 */ /* 0x0010e2000c1e1700 */
[----:B------:R-:W-:-:S02]  /*0350*/  IADD3 R3, PT, PT, R3, 0x80, RZ ;  /* 0x0000008003037810 */ /* 0x000fc40007ffe0ff */
[-C--:B--2---:R-:W-:Y:S02]  /*0360*/  IABS R11, R7.reuse ;  /* 0x00000007000b7213 */ /* 0x084fe40000000000 */
[----:B0-----:R-:W-:Y:S02]  /*0370*/  IABS R5, R7 ;  /* 0x0000000700057213 */ /* 0x001fe40000000000 */
[----:B------:R-:W0:Y:S08]  /*0380*/  I2F.RP R0, R11 ;  /* 0x0000000b00007306 */ /* 0x000e300000209400 */
[----:B0-----:R-:W0:Y:S01]  /*0390*/  MUFU.RCP R0, R0 ;  /* 0x0000000000007308 */ /* 0x001e220000001000 */
[----:B---3--:R-:W-:Y:S01]  /*03a0*/  IABS R6, R4 ;  /* 0x0000000400067213 */ /* 0x008fe20000000000 */
[----:B0-----:R-:W-:Y:S01]  /*03b0*/  VIADD R8, R0, 0xffffffe ;  /* 0x0ffffffe00087836 */ /* 0x001fe20000000000 */
[----:B------:R-:W-:-:S05]  /*03c0*/  IADD3 R0, PT, PT, RZ, -R5, RZ ;  /* 0x80000005ff007210 */ /* 0x000fca0007ffe0ff */
[----:B------:R0:W1:Y:S02]  /*03d0*/  F2I.FTZ.U32.TRUNC.NTZ R9, R8 ;  /* 0x0000000800097305 */ /* 0x000064000021f000 */
[----:B0-----:R-:W-:Y:S02]  /*03e0*/  MOV R8, RZ ;  /* 0x000000ff00087202 */ /* 0x001fe40000000f00 */
        /* <DEDUP_REMOVED lines=14> */
[----:B------:R-:W-:-:S07]  /*04d0*/  @P0 IADD3 R9, PT, PT, R9, 0x1, RZ ;  /* 0x0000000109090810 */ /* 0x000fce0007ffe0ff */
[----:B------:R-:W-:Y:S02]  /*04e0*/  @!P1 IADD3 R9, PT, PT, -R9, RZ, RZ ;  /* 0x000000ff09099210 */ /* 0x000fe40007ffe1ff */
[----:B------:R-:W-:-:S05]  /*04f0*/  @!P2 LOP3.LUT R9, RZ, R7, RZ, 0x33, !PT ;  /* 0x00000007ff09a212 */ /* 0x000fca00078e33ff */
[----:B0-----:R0:W-:Y:S02]  /*0500*/  STG.E.U16 desc[UR6][R4.64], R9 ;  /* 0x0000000904007986 */ /* 0x0011e4000c101506 */
.L_x_11761:
[----:B------:R-:W-:-:S13]  /*0510*/  ISETP.GE.AND P0, PT, R3, UR4, PT ;  /* 0x0000000403007c0c */ /* 0x000fda000bf06270 */
[----:B------:R-:W-:Y:S05]  /*0520*/  @P0 BREAK.RELIABLE B1 ;  /* 0x0000000000010942 */ /* 0x000fea0003800100 */
[----:B------:R-:W-:Y:S05]  /*0530*/  @P0 BRA `(.L_x_11762) ;  /* 0x0000000000840947 */ /* 0x000fea0003800000 */
[----:B------:R-:W-:Y:S05]  /*0540*/  BSYNC.RELIABLE B1 ;  /* 0x0000000000017941 */ /* 0x000fea0003800100 */
.L_x_11760:
        /* <DEDUP_REMOVED lines=32> */
.L_x_11762:
[----:B------:R-:W-:Y:S05]  /*0750*/  BSYNC.RECONVERGENT B0 ;  /* 0x0000000000007941 */ /* 0x000fea0003800200 */
.L_x_11759:
[----:B------:R-:W-:Y:S05]  /*0760*/  WARPSYNC.ALL ;  /* 0x0000000000007948 */ /* 0x000fea0003800000 */
[----:B------:R-:W-:-:S13]  /*0770*/  ISETP.GE.AND P0, PT, R3, UR4, PT ;  /* 0x0000000403007c0c */ /* 0x000fda000bf06270 */
[----:B------:R-:W-:Y:S05]  /*0780*/  @P0 EXIT ;  /* 0x000000000000094d */ /* 0x000fea0003800000 */
[----:B01----:R-:W0:Y:S02]  /*0790*/  LDC.64 R4, c[0x0][0x5f8] ;  /* 0x00017e00ff047b82 */ /* 0x003e240000000a00 */
[----:B0-----:R-:W2:Y:S06]  /*07a0*/  LDG.E.S16 R5, desc[UR6][R4.64] ;  /* 0x0000000604057981 */ /* 0x001eac000c1e1700 */
[----:B------:R-:W0:Y:S02]  /*07b0*/  LDC.64 R2, c[0x0][0x5f0] ;  /* 0x00017c00ff027b82 */ /* 0x000e240000000a00 */
[----:B0-----:R0:W3:Y:S01]  /*07c0*/  LDG.E.S16 R2, desc[UR6][R2.64] ;  /* 0x0000000602027981 */ /* 0x0010e2000c1e1700 */
[----:B--2---:R-:W-:-:S02]  /*07d0*/  IABS R9, R5 ;  /* 0x0000000500097213 */ /* 0x004fc40000000000 */
        /* <DEDUP_REMOVED lines=9> */
[----:B------:R-:W-:-:S04]  /*0870*/  IMAD R11, R8, R9, RZ ;  /* 0x00000009080b7224 */ /* 0x000fc800078e02ff */
        /* <DEDUP_REMOVED lines=14> */
[----:B0-----:R-:W-:Y:S01]  /*0960*/  STG.E.U16 desc[UR6][R2.64], R7 ;  /* 0x0000000702007986 */ /* 0x001fe2000c101506 */
[----:B------:R-:W-:Y:S05]  /*0970*/  EXIT ;  /* 0x000000000000794d */ /* 0x000fea0003800000 */
.L_x_11758:
        /* <DEDUP_REMOVED lines=9> */
[----:B------:R-:W-:Y:S02]  /*0a10*/  HFMA2 R4, -RZ, RZ, 0, 0 ;  /* 0x00000000ff047431 */ /* 0x000fe400000001ff */
[----:B------:R-:W-:Y:S01]  /*0a20*/  IMAD.MOV.U32 R5, RZ, RZ, R3 ;  /* 0x000000ffff057224 */ /* 0x000fe200078e0003 */
        /* <DEDUP_REMOVED lines=345> */
.L_x_11766:
[----:B------:R-:W0:Y:S02]  /*1fc0*/  LDCU.128 UR8, c[0x0][0x5f0] ;  /* 0x0000be00ff0877ac */ /* 0x000e240008000c00 */
[----:B0-----:R-:W-:-:S04]  /*1fd0*/  IADD3 R6, P0, PT, R6, UR10, RZ ;  /* 0x0000000a06067c10 */ /* 0x001fc8000ff1e0ff */
[----:B------:R-:W-:-:S05]  /*1fe0*/  IADD3.X R7, PT, PT, RZ, UR11, RZ, P0, !PT ;  /* 0x0000000bff077c10 */ /* 0x000fca00087fe4ff */
[----:B------:R-:W2:Y:S01]  /*1ff0*/  LDG.E.S16 R6, desc[UR6][R6.64] ;  /* 0x0000000606067981 */ /* 0x000ea2000c1e1700 */
[----:B------:R-:W-:-:S04]  /*2000*/  IADD3 R8, P0, PT, R4, UR8, RZ ;  /* 0x0000000804087c10 */ /* 0x000fc8000ff1e0ff */
[----:B------:R-:W-:Y:S01]  /*2010*/  IADD3.X R9, PT, PT, RZ, UR9, RZ, P0, !PT ;  /* 0x00000009ff097c10 */ /* 0x000fe200087fe4ff */
[----:B------:R-:W0:Y:S05]  /*2020*/  LDCU.64 UR8, c[0x0][0x5e8] ;  /* 0x0000bd00ff0877ac */ /* 0x000e2a0008000a00 */
[----:B------:R-:W3:Y:S01]  /*2030*/  LDG.E.S16 R9, desc[UR6][R8.64] ;  /* 0x0000000608097981 */ /* 0x000ee2000c1e1700 */
[----:B------:R-:W-:Y:S02]  /*2040*/  IADD3 R3, PT, PT, R3, 0x80, RZ ;  /* 0x0000008003037810 */ /* 0x000fe40007ffe0ff */
[-C--:B--2---:R-:W-:Y:S02]  /*2050*/  IABS R13, R6.reuse ;  /* 0x00000006000d7213 */ /* 0x084fe40000000000 */
[----:B------:R-:W-:-:S02]  /*2060*/  IABS R14, R6 ;  /* 0x00000006000e7213 */ /* 0x000fc40000000000 */
[----:B------:R-:W1:Y:S02]  /*2070*/  I2F.RP R4, R13 ;  /* 0x0000000d00047306 */ /* 0x000e640000209400 */
[----:B------:R-:W-:-:S06]  /*2080*/  IADD3 R14, PT, PT, RZ, -R14, RZ ;  /* 0x8000000eff0e7210 */ /* 0x000fcc0007ffe0ff */
[----:B-1----:R-:W1:Y:S02]  /*2090*/  MUFU.RCP R4, R4 ;  /* 0x0000000400047308 */ /* 0x002e640000001000 */
[----:B-1----:R-:W-:Y:S02]  /*20a0*/  IADD3 R10, PT, PT, R4, 0xffffffe, RZ ;  /* 0x0ffffffe040a7810 */ /* 0x002fe40007ffe0ff */
[----:B---3--:R-:W-:-:S04]  /*20b0*/  IABS R4, R9 ;  /* 0x0000000900047213 */ /* 0x008fc80000000000 */
[----:B------:R1:W2:Y:S01]  /*20c0*/  F2I.FTZ.U32.TRUNC.NTZ R11, R10 ;  /* 0x0000000a000b7305 */ /* 0x0002a2000021f000 */
[----:B------:R-:W-:-:S04]  /*20d0*/  LOP3.LUT R9, R9, R6, RZ, 0x3c, !PT ;  /* 0x0000000609097212 */ /* 0x000fc800078e3cff */
[----:B------:R-:W-:Y:S01]  /*20e0*/  ISETP.GE.AND P1, PT, R9, RZ, PT ;  /* 0x000000ff0900720c */ /* 0x000fe20003f26270 */
[----:B-1----:R-:W-:Y:S01]  /*20f0*/  IMAD.MOV.U32 R10, RZ, RZ, RZ ;  /* 0x000000ffff0a7224 */ /* 0x002fe200078e00ff */
[----:B--2---:R-:W-:-:S05]  /*2100*/  IADD3 R12, PT, PT, RZ, -R11, RZ ;  /* 0x8000000bff0c7210 */ /* 0x004fca0007ffe0ff */
[----:B------:R-:W-:-:S04]  /*2110*/  IMAD R7, R12, R13, RZ ;  /* 0x0000000d0c077224 */ /* 0x000fc800078e02ff */
[----:B------:R-:W-:Y:S01]  /*2120*/  IMAD.HI.U32 R11, R11, R7, R10 ;  /* 0x000000070b0b7227 */ /* 0x000fe200078e000a */
[----:B------:R-:W-:-:S05]  /*2130*/  MOV R7, R14 ;  /* 0x0000000e00077202 */ /* 0x000fca0000000f00 */
[----:B------:R-:W-:-:S04]  /*2140*/  IMAD.HI.U32 R11, R11, R4, RZ ;  /* 0x000000040b0b7227 */ /* 0x000fc800078e00ff */
[----:B------:R-:W-:-:S05]  /*2150*/  IMAD R4, R11, R7, R4 ;  /* 0x000000070b047224 */ /* 0x000fca00078e0204 */
[----:B------:R-:W-:-:S13]  /*2160*/  ISETP.GT.U32.AND P2, PT, R13, R4, PT ;  /* 0x000000040d00720c */ /* 0x000fda0003f44070 */
[-C--:B------:R-:W-:Y:S02]  /*2170*/  @!P2 IADD3 R4, PT, PT, R4, -R13.reuse, RZ ;  /* 0x8000000d0404a210 */ /* 0x080fe40007ffe0ff */
[----:B------:R-:W-:Y:S02]  /*2180*/  @!P2 IADD3 R11, PT, PT, R11, 0x1, RZ ;  /* 0x000000010b0ba810 */ /* 0x000fe40007ffe0ff */
[----:B------:R-:W-:Y:S02]  /*2190*/  ISETP.GE.U32.AND P0, PT, R4, R13, PT ;  /* 0x0000000d0400720c */ /* 0x000fe40003f06070 */
[----:B------:R-:W-:-:S11]  /*21a0*/  ISETP.NE.AND P2, PT, R6, RZ, PT ;  /* 0x000000ff0600720c */ /* 0x000fd60003f45270 */
[----:B------:R-:W-:Y:S02]  /*21b0*/  @P0 IADD3 R11, PT, PT, R11, 0x1, RZ ;  /* 0x000000010b0b0810 */ /* 0x000fe40007ffe0ff */
[----:B0-----:R-:W-:Y:S02]  /*21c0*/  IADD3 R4, P0, PT, R5, UR8, RZ ;  /* 0x0000000805047c10 */ /* 0x001fe4000ff1e0ff */
[----:B------:R-:W-:Y:S02]  /*21d0*/  @!P1 IADD3 R11, PT, PT, -R11, RZ, RZ ;  /* 0x000000ff0b0b9210 */ /* 0x000fe40007ffe1ff */
[----:B------:R-:W-:Y:S02]  /*21e0*/  IADD3.X R5, PT, PT, RZ, UR9, RZ, P0, !PT ;  /* 0x00000009ff057c10 */ /* 0x000fe400087fe4ff */
[----:B------:R-:W-:Y:S02]  /*21f0*/  @!P2 LOP3.LUT R11, RZ, R6, RZ, 0x33, !PT ;  /* 0x00000006ff0ba212 */ /* 0x000fe400078e33ff */
[----:B------:R-:W-:-:S03]  /*2200*/  ISETP.GE.AND P0, PT, R3, UR4, PT ;  /* 0x0000000403007c0c */ /* 0x000fc6000bf06270 */
[----:B------:R0:W-:Y:S10]  /*2210*/  STG.E.U16 desc[UR6][R4.64], R11 ;  /* 0x0000000b04007986 */ /* 0x0001f4000c101506 */
[----:B------:R-:W-:Y:S05]  /*2220*/  @P0 BREAK.RELIABLE B1 ;  /* 0x0000000000010942 */ /* 0x000fea0003800100 */
        /* <DEDUP_REMOVED lines=326> */
[----:B------:R-:W-:Y:S01]  /*3690*/  IMAD.MOV.U32 R8, RZ, RZ, RZ ;  /* 0x000000ffff087224 */ /* 0x000fe200078e00ff */
        /* <DEDUP_REMOVED lines=22> */
.L_x_11768:
        /* <DEDUP_REMOVED lines=18> */
[----:B------:R-:W-:Y:S02]  /*3920*/  ISETP.GE.AND P1, PT, R9, RZ, PT ;  /* 0x000000ff0900720c */ /* 0x000fe40003f26270 */
[----:B-1----:R-:W-:Y:S02]  /*3930*/  MOV R10, RZ ;  /* 0x000000ff000a7202 */ /* 0x002fe40000000f00 */
[----:B--2---:R-:W-:-:S05]  /*3940*/  IADD3 R12, PT, PT, RZ, -R11, RZ ;  /* 0x8000000bff0c7210 */ /* 0x004fca0007ffe0ff */
[----:B------:R-:W-:-:S04]  /*3950*/  IMAD R7, R12, R13, RZ ;  /* 0x0000000d0c077224 */ /* 0x000fc800078e02ff */
[----:B------:R-:W-:Y:S01]  /*3960*/  IMAD.HI.U32 R11, R11, R7, R10 ;  /* 0x000000070b0b7227 */ /* 0x000fe200078e000a */
[----:B------:R-:W-:-:S05]  /*3970*/  MOV R7, R14 ;  /* 0x0000000e00077202 */ /* 0x000fca0000000f00 */
[----:B------:R-:W-:-:S04]  /*3980*/  IMAD.HI.U32 R11, R11, R4, RZ ;  /* 0x000000040b0b7227 */ /* 0x000fc800078e00ff */
[----:B------:R-:W-:-:S05]  /*3990*/  IMAD R4, R11, R7, R4 ;  /* 0x000000070b047224 */ /* 0x000fca00078e0204 */
[----:B------:R-:W-:-:S13]  /*39a0*/  ISETP.GT.U32.AND P2, PT, R13, R4, PT ;  /* 0x000000040d00720c */ /* 0x000fda0003f44070 */
[----:B------:R-:W-:Y:S01]  /*39b0*/  @!P2 IMAD.IADD R4, R4, 0x1, -R13 ;  /* 0x000000010404a824 */ /* 0x000fe200078e0a0d */
[----:B------:R-:W-:Y:S02]  /*39c0*/  @!P2 IADD3 R11, PT, PT, R11, 0x1, RZ ;  /* 0x000000010b0ba810 */ /* 0x000fe40007ffe0ff */
[----:B------:R-:W-:Y:S02]  /*39d0*/  ISETP.NE.AND P2, PT, R6, RZ, PT ;  /* 0x000000ff0600720c */ /* 0x000fe40003f45270 */
[----:B------:R-:W-:-:S13]  /*39e0*/  ISETP.GE.U32.AND P0, PT, R4, R13, PT ;  /* 0x0000000d0400720c */ /* 0x000fda0003f06070 */
[----:B------:R-:W-:Y:S02]  /*39f0*/  @P0 IADD3 R11, PT, PT, R11, 0x1, RZ ;  /* 0x000000010b0b0810 */ /* 0x000fe40007ffe0ff */
[----:B0-----:R-:W-:Y:S02]  /*3a00*/  IADD3 R4, P0, PT, R5, UR8, RZ ;  /* 0x0000000805047c10 */ /* 0x001fe4000ff1e0ff */
[----:B------:R-:W-:Y:S02]  /*3a10*/  @!P1 IADD3 R11, PT, PT, -R11, RZ, RZ ;  /* 0x000000ff0b0b9210 */ /* 0x000fe40007ffe1ff */
[----:B------:R-:W-:Y:S02]  /*3a20*/  IADD3.X R5, PT, PT, RZ, UR9, RZ, P0, !PT ;  /* 0x00000009ff057c10 */ /* 0x000fe400087fe4ff */
[----:B------:R-:W-:-:S05]  /*3a30*/  @!P2 LOP3.LUT R11, RZ, R6, RZ, 0x33, !PT ;  /* 0x00000006ff0ba212 */ /* 0x000fca00078e33ff */
[----:B------:R0:W-:Y:S02]  /*3a40*/  STG.E.U16 desc[UR6][R4.64], R11 ;  /* 0x0000000b04007986 */ /* 0x0001e4000c101506 */
.L_x_11765:
[----:B------:R-:W-:-:S13]  /*3a50*/  ISETP.GE.AND P0, PT, R3, UR4, PT ;  /* 0x0000000403007c0c */ /* 0x000fda000bf06270 */
[----:B------:R-:W-:Y:S05]  /*3a60*/  @P0 BREAK.RELIABLE B1 ;  /* 0x0000000000010942 */ /* 0x000fea0003800100 */
[----:B------:R-:W-:Y:S05]  /*3a70*/  @P0 BRA `(.L_x_11767) ;  /* 0x0000001800080947 */ /* 0x000fea0003800000 */
[----:B------:R-:W-:Y:S05]  /*3a80*/  BSYNC.RELIABLE B1 ;  /* 0x0000000000017941 */ /* 0x000fea0003800100 */
.L_x_11764:
        /* <DEDUP_REMOVED lines=327> */
[----:B------:R-:W2:Y:S09]  /*4f00*/  LDCU.64 UR10, c[0x0][0x5d0] ;  /* 0x0000ba00ff0a77ac */ /* 0x000eb20008000a00 */
[----:B------:R-:W3:Y:S01]  /*4f10*/  @P0 LDC.64 R14, c[0x0][0x4b0] ;  /* 0x00012c00ff0e0b82 */ /* 0x000ee20000000a00 */
[----:B0-----:R-:W-:Y:S01]  /*4f20*/  IMAD.HI.U32 R12, R9, UR9, R8 ;  /* 0x00000009090c7c27 */ /* 0x001fe2000f8e0008 */
[----:B------:R-:W0:Y:S06]  /*4f30*/  LDCU UR9, c[0x0][0x5cc] ;  /* 0x0000b980ff0977ac */ /* 0x000e2c0008000800 */
[----:B------:R-:W4:Y:S01]  /*4f40*/  @P0 LDC R17, c[0x0][0x4ac] ;  /* 0x00012b00ff110b82 */ /* 0x000f220000000800 */
[----:B-1----:R-:W-:-:S02]  /*4f50*/  SHF.R.U32.HI R13, RZ, UR5, R12 ;  /* 0x00000005ff0d7c19 */ /* 0x002fc4000801160c */
[----:B------:R-:W-:-:S05]  /*4f60*/  @P0 MOV R12, RZ ;  /* 0x000000ff000c0202 */ /* 0x000fca0000000f00 */
[----:B------:R-:W1:Y:S01]  /*4f70*/  @P0 LDC.64 R10, c[0x0][0x5d8] ;  /* 0x00017600ff0a0b82 */ /* 0x000e620000000a00 */
[----:B------:R-:W-:-:S04]  /*4f80*/  IMAD.MOV R7, RZ, RZ, -R13 ;  /* 0x000000ffff077224 */ /* 0x000fc800078e0a0d */
[----:B------:R-:W-:-:S03]  /*4f90*/  IMAD R9, R7, UR8, R9 ;  /* 0x0000000807097c24 */ /* 0x000fc6000f8e0209 */
        /* <DEDUP_REMOVED lines=11> */
.L_x_11769:
        /* <DEDUP_REMOVED lines=31> */
[----:B------:R-:W-:Y:S01]  /*5240*/  @P0 VIADD R11, R11, 0x1 ;  /* 0x000000010b0b0836 */ /* 0x000fe20000000000 */
[----:B0-----:R-:W-:-:S04]  /*5250*/  IADD3 R4, P0, PT, R5, UR8, RZ ;  /* 0x0000000805047c10 */ /* 0x001fc8000ff1e0ff */
[----:B------:R-:W-:Y:S02]  /*5260*/  @!P1 IADD3 R11, PT, PT, -R11, RZ, RZ ;  /* 0x000000ff0b0b9210 */ /* 0x000fe40007ffe1ff */
[----:B------:R-:W-:Y:S02]  /*5270*/  IADD3.X R5, PT, PT, RZ, UR9, RZ, P0, !PT ;  /* 0x00000009ff057c10 */ /* 0x000fe400087fe4ff */
[----:B------:R-:W-:-:S05]  /*5280*/  @!P2 LOP3.LUT R11, RZ, R6, RZ, 0x33, !PT ;  /* 0x00000006ff0ba212 */ /* 0x000fca00078e33ff */
[----:B------:R1:W-:Y:S02]  /*5290*/  STG.E.U16 desc[UR6][R4.64], R11 ;  /* 0x0000000b04007986 */ /* 0x0003e4000c101506 */
.L_x_11767:
[----:B------:R-:W-:Y:S05]  /*52a0*/  BSYNC.RECONVERGENT B0 ;  /* 0x0000000000007941 */ /* 0x000fea0003800200 */
.L_x_11763:
        /* <DEDUP_REMOVED lines=351> */
.L_x_11770:
[----:B------:R-:W0:Y:S01]  /*68a0*/  LDCU.128 UR8, c[0x0][0x5f0] ;  /* 0x0000be00ff0877ac */ /* 0x000e220008000c00 */
[----:B------:R-:W1:Y:S01]  /*68b0*/  LDCU.64 UR4, c[0x0][0x5e8] ;  /* 0x0000bd00ff0477ac */ /* 0x000e620008000a00 */
[----:B0-----:R-:W-:-:S05]  /*68c0*/  IADD3 R6, P0, PT, R4, UR10, RZ ;  /* 0x0000000a04067c10 */ /* 0x001fca000ff1e0ff */
[----:B------:R-:W-:-:S05]  /*68d0*/  IMAD.X R7, RZ, RZ, UR11, P0 ;  /* 0x0000000bff077e24 */ /* 0x000fca00080e06ff */
[----:B------:R-:W2:Y:S01]  /*68e0*/  LDG.E.S16 R13, desc[UR6][R6.64] ;  /* 0x00000006060d7981 */ /* 0x000ea2000c1e1700 */
[----:B------:R-:W-:-:S04]  /*68f0*/  IADD3 R4, P0, PT, R2, UR8, RZ ;  /* 0x0000000802047c10 */ /* 0x000fc8000ff1e0ff */
[----:B------:R-:W-:-:S05]  /*6900*/  IADD3.X R5, PT, PT, RZ, UR9, RZ, P0, !PT ;  /* 0x00000009ff057c10 */ /* 0x000fca00087fe4ff */
[----:B------:R-:W3:Y:S01]  /*6910*/  LDG.E.S16 R4, desc[UR6][R4.64] ;  /* 0x0000000604047981 */ /* 0x000ee2000c1e1700 */
[-C--:B--2---:R-:W-:Y:S02]  /*6920*/  IABS R11, R13.reuse ;  /* 0x0000000d000b7213 */ /* 0x084fe40000000000 */
[----:B------:R-:W-:Y:S02]  /*6930*/  IABS R6, R13 ;  /* 0x0000000d00067213 */ /* 0x000fe40000000000 */
[----:B------:R-:W0:Y:S08]  /*6940*/  I2F.RP R0, R11 ;  /* 0x0000000b00007306 */ /* 0x000e300000209400 */
[----:B0-----:R-:W0:Y:S02]  /*6950*/  MUFU.RCP R0, R0 ;  /* 0x0000000000007308 */ /* 0x001e240000001000 */
[----:B0-----:R-:W-:-:S02]  /*6960*/  IADD3 R8, PT, PT, R0, 0xffffffe, RZ ;  /* 0x0ffffffe00087810 */ /* 0x001fc40007ffe0ff */
[----:B---3--:R-:W-:-:S04]  /*6970*/  IABS R0, R4 ;  /* 0x0000000400007213 */ /* 0x008fc80000000000 */
[----:B------:R0:W2:Y:S01]  /*6980*/  F2I.FTZ.U32.TRUNC.NTZ R9, R8 ;  /* 0x0000000800097305 */ /* 0x0000a2000021f000 */
[----:B------:R-:W-:-:S04]  /*6990*/  LOP3.LUT R4, R4, R13, RZ, 0x3c, !PT ;  /* 0x0000000d04047212 */ /* 0x000fc800078e3cff */
[----:B------:R-:W-:Y:S02]  /*69a0*/  ISETP.GE.AND P1, PT, R4, RZ, PT ;  /* 0x000000ff0400720c */ /* 0x000fe40003f26270 */
[----:B0-----:R-:W-:Y:S02]  /*69b0*/  MOV R8, RZ ;  /* 0x000000ff00087202 */ /* 0x001fe40000000f00 */
[----:B--2---:R-:W-:-:S05]  /*69c0*/  IADD3 R2, PT, PT, RZ, -R9, RZ ;  /* 0x80000009ff027210 */ /* 0x004fca0007ffe0ff */
[----:B------:R-:W-:Y:S01]  /*69d0*/  IMAD R7, R2, R11, RZ ;  /* 0x0000000b02077224 */ /* 0x000fe200078e02ff */
[----:B------:R-:W-:-:S03]  /*69e0*/  IADD3 R2, PT, PT, RZ, -R6, RZ ;  /* 0x80000006ff027210 */ /* 0x000fc60007ffe0ff */
[----:B------:R-:W-:-:S06]  /*69f0*/  IMAD.HI.U32 R9, R9, R7, R8 ;  /* 0x0000000709097227 */ /* 0x000fcc00078e0008 */
        /* <DEDUP_REMOVED lines=8> */
[----:B-1----:R-:W-:Y:S02]  /*6a80*/  IADD3 R2, P0, PT, R3, UR4, RZ ;  /* 0x0000000403027c10 */ /* 0x002fe4000ff1e0ff */
[----:B------:R-:W-:Y:S02]  /*6a90*/  @!P1 IADD3 R9, PT, PT, -R9, RZ, RZ ;  /* 0x000000ff09099210 */ /* 0x000fe40007ffe1ff */
[----:B------:R-:W-:Y:S02]  /*6aa0*/  IADD3.X R3, PT, PT, RZ, UR5, RZ, P0, !PT ;  /* 0x00000005ff037c10 */ /* 0x000fe400087fe4ff */
[----:B------:R-:W-:-:S05]  /*6ab0*/  @!P2 LOP3.LUT R9, RZ, R13, RZ, 0x33, !PT ;  /* 0x0000000dff09a212 */ /* 0x000fca00078e33ff */
[----:B------:R-:W-:Y:S01]  /*6ac0*/  STG.E.U16 desc[UR6][R2.64], R9 ;  /* 0x0000000902007986 */ /* 0x000fe2000c101506 */
[----:B------:R-:W-:Y:S05]  /*6ad0*/  EXIT ;  /* 0x000000000000794d */ /* 0x000fea0003800000 */
.L_x_11771:
        /* <DEDUP_REMOVED lines=10> */
.L_x_22425:


//--------------------- .text._ZN2at6native27unrolled_elementwise_kernelINS0_13BinaryFunctorIsssZZZNS0_15binary_internal21div_trunc_kernel_cudaERNS_18TensorIteratorBaseEENKUlvE_clEvENKUlvE3_clEvEUlssE_EESt5arrayIPcLm3EELi4E23TrivialOffsetCalculatorILi2EjESD_ILi1EjENS0_6memory15LoadWithoutCastENSG_16StoreWithoutCastEEEviT_T0_T2_T3_T4_T5_ --------------------------
	.section	.text._ZN2at6native27unrolled_elementwise_kernelINS0_13BinaryFunctorIsssZZZNS0_15binary_internal21div_trunc_kernel_cudaERNS_18TensorIteratorBaseEENKUlvE_clEvENKUlvE3_clEvEUlssE_EESt5arrayIPcLm3EELi4E23TrivialOffsetCalculatorILi2EjESD_ILi1EjENS0_6memory15LoadWithoutCastENSG_16StoreWithoutCastEEEviT_T0_T2_T3_T4_T5_,"ax",@progbits
	.align	128
        .global         _ZN2at6native27unrolled_elementwise_kernelINS0_13BinaryFunctorIsssZZZNS0_15binary_internal21div_trunc_kernel_cudaERNS_18TensorIteratorBaseEENKUlvE_clEvENKUlvE3_clEvEUlssE_EESt5arrayIPcLm3EELi4E23TrivialOffsetCalculatorILi2EjESD_ILi1EjENS0_6memory15LoadWithoutCastENSG_16StoreWithoutCastEEEviT_T0_T2_T3_T4_T5_
        .type           _ZN2at6native27unrolled_elementwise_kernelINS0_13BinaryFunctorIsssZZZNS0_15binary_internal21div_trunc_kernel_cudaERNS_18TensorIteratorBaseEENKUlvE_clEvENKUlvE3_clEvEUlssE_EESt5arrayIPcLm3EELi4E23TrivialOffsetCalculatorILi2EjESD_ILi1EjENS0_6memory15LoadWithoutCastENSG_16StoreWithoutCastEEEviT_T0_T2_T3_T4_T5_,@function
        .size           _ZN2at6native27unrolled_elementwise_kernelINS0_13BinaryFunctorIsssZZZNS0_15binary_internal21div_trunc_kernel_cudaERNS_18TensorIteratorBaseEENKUlvE_clEvENKUlvE3_clEvEUlssE_EESt5arrayIPcLm3EELi4E23TrivialOffsetCalculatorILi2EjESD_ILi1EjENS0_6memory15LoadWithoutCastENSG_16StoreWithoutCastEEEviT_T0_T2_T3_T4_T5_,(.L_x_22426 - _ZN2at6native27unrolled_elementwise_kernelINS0_13BinaryFunctorIsssZZZNS0_15binary_internal21div_trunc_kernel_cudaERNS_18TensorIteratorBaseEENKUlvE_clEvENKUlvE3_clEvEUlssE_EESt5arrayIPcLm3EELi4E23TrivialOffsetCalculatorILi2EjESD_ILi1EjENS0_6memory15LoadWithoutCastENSG_16StoreWithoutCastEEEviT_T0_T2_T3_T4_T5_)
        .other          _ZN2at6native27unrolled_elementwise_kernelINS0_13BinaryFunctorIsssZZZNS0_15binary_internal21div_trunc_kernel_cudaERNS_18TensorIteratorBaseEENKUlvE_clEvENKUlvE3_clEvEUlssE_EESt5arrayIPcLm3EELi4E23TrivialOffsetCalculatorILi2EjESD_ILi1EjENS0_6memory15LoadWithoutCastENSG_16StoreWithoutCastEEEviT_T0_T2_T3_T4_T5_,@"STO_CUDA_ENTRY STV_DEFAULT"
_ZN2at6native27unrolled_elementwise_kernelINS0_13BinaryFunctorIsssZZZNS0_15binary_internal21div_trunc_kernel_cudaERNS_18TensorIteratorBaseEENKUlvE_clEvENKUlvE3_clEvEUlssE_EESt5arrayIPcLm3EELi4E23TrivialOffsetCalculatorILi2EjESD_ILi1EjENS0_6memory15LoadWithoutCastENSG_16StoreWithoutCastEEEviT_T0_T2_T3_T4_T5_:
.text._ZN2at6native27unrolled_elementwise_kernelINS0_13BinaryFunctorIsssZZZNS0_15binary_internal21div_trunc_kernel_cudaERNS_18TensorIteratorBaseEENKUlvE_clEvENKUlvE3_clEvEUlssE_EESt5arrayIPcLm3EELi4E23TrivialOffsetCalculatorILi2EjESD_ILi1EjENS0_6memory15LoadWithoutCastENSG_16StoreWithoutCastEEEviT_T0_T2_T3_T4_T5_:
[----:B------:R-:W-:Y:S01]  /*0000*/  LDC R1, c[0x0][0x37c] ;  /* 0x0000df00ff017b82 */ /* 0x000fe20000000800 */
[----:B------:R-:W0:Y:S07]  /*0010*/  S2R R11, SR_CTAID.X ;  /* 0x00000000000b7919 */ /* 0x000e2e0000002500 */
[----:B------:R-:W0:Y:S01]  /*0020*/  LDC R0, c[0x0][0x380] ;  /* 0x0000e000ff007b82 */ /* 0x000e220000000800 */
[----:B------:R-:W1:Y:S01]  /*0030*/  LDCU.64 UR4, c[0x0][0x358] ;  /* 0x00006b00ff0477ac */ /* 0x000e620008000a00 */
[----:B------:R-:W2:Y:S06]  /*0040*/  S2R R10, SR_TID.X ;  /* 0x00000000000a7919 */ /* 0x000eac0000002100 */
[----:B------:R-:W3:Y:S08]  /*0050*/  LDC.64 R20, c[0x0][0x390] ;  /* 0x0000e400ff147b82 */ /* 0x000ef00000000a00 */
[----:B------:R-:W4:Y:S08]  /*0060*/  LDC.64 R2, c[0x0][0x398] ;  /* 0x0000e600ff027b82 */ /* 0x000f300000000a00 */
[----:B------:R-:W4:Y:S01]  /*0070*/  LDC.64 R24, c[0x0][0x398] ;  /* 0x0000e600ff187b82 */ /* 0x000f220000000a00 */
[----:B0-----:R-:W-:-:S07]  /*0080*/  IMAD R9, R11, -0x200, R0 ;  /* 0xfffffe000b097824 */ /* 0x001fce00078e0200 */
[----:B------:R-:W0:Y:S01]  /*0090*/  LDC.64 R18, c[0x0][0x390] ;  /* 0x0000e400ff127b82 */ /* 0x000e220000000a00 */
[----:B------:R-:W-:Y:S02]  /*00a0*/  IMAD.MOV.U32 R0, RZ, RZ, RZ ;  /* 0x000000ffff007224 */ /* 0x000fe400078e00ff */
[----:B--2---:R-:W-:Y:S01]  /*00b0*/  IMAD.MOV.U32 R8, RZ, RZ, R10 ;  /* 0x000000ffff087224 */ /* 0x004fe200078e000a */
[----:B------:R-:W-:-:S04]  /*00c0*/  ISETP.GE.AND P0, PT, R10, R9, PT ;  /* 0x000000090a00720c */ /* 0x000fc80003f06270 */
[----:B------:R-:W2:Y:S08]  /*00d0*/  LDC.64 R4, c[0x0][0x390] ;  /* 0x0000e400ff047b82 */ /* 0x000eb00000000a00 */
[----:B------:R-:W0:Y:S01]  /*00e0*/  LDC.64 R6, c[0x0][0x398] ;  /* 0x0000e600ff067b82 */ /* 0x000e220000000a00 */
[----:B------:R-:W-:-:S05]  /*00f0*/  @!P0 VIADD R10, R8, 0x80 ;  /* 0x00000080080a8836 */ /* 0x000fca0000000000 */
[C---:B------:R-:W-:Y:S02]  /*0100*/  ISETP.GE.AND P1, PT, R10.reuse, R9, PT ;  /* 0x000000090a00720c */ /* 0x040fe40003f26270 */
[----:B------:R-:W0:Y:S11]  /*0110*/  LDC.64 R12, c[0x0][0x398] ;  /* 0x0000e600ff0c7b82 */ /* 0x000e360000000a00 */
[----:B------:R-:W-:Y:S01]  /*0120*/  @!P1 LEA R15, R11, R10, 0x9 ;  /* 0x0000000a0b0f9211 */ /* 0x000fe200078e48ff */
[----:B------:R-:W-:-:S04]  /*0130*/  @!P1 VIADD R10, R10, 0x80 ;  /* 0x000000800a0a9836 */ /* 0x000fc80000000000 */
[----:B---3--:R-:W-:Y:S01]  /*0140*/  @!P1 IMAD.WIDE.U32 R20, R15, 0x2, R20 ;  /* 0x000000020f149825 */ /* 0x008fe200078e0014 */
[----:B------:R-:W-:-:S04]  /*0150*/  ISETP.GE.AND P3, PT, R10, R9, PT ;  /* 0x000000090a00720c */ /* 0x000fc80003f66270 */
[----:B-1----:R1:W5:Y:S01]  /*0160*/  @!P1 LDG.E.S16 R0, desc[UR4][R20.64] ;  /* 0x0000000414009981 */ /* 0x002362000c1e1700 */
[----:B------:R-:W-:Y:S02]  /*0170*/  @!P0 IMAD R23, R11, 0x200, R8 ;  /* 0x000002000b178824 */ /* 0x000fe400078e0208 */
[----:B----4-:R-:W-:-:S06]  /*0180*/  @!P1 IMAD.WIDE.U32 R2, R15, 0x2, R2 ;  /* 0x000000020f029825 */ /* 0x010fcc00078e0002 */
[----:B------:R-:W-:Y:S01]  /*0190*/  @!P3 IMAD R17, R11, 0x200, R10 ;  /* 0x000002000b11b824 */ /* 0x000fe200078e020a */
[----:B-1----:R-:W1:Y:S01]  /*01a0*/  LDC.64 R20, c[0x0][0x390] ;  /* 0x0000e400ff147b82 */ /* 0x002e620000000a00 */
[----:B------:R-:W-:Y:S01]  /*01b0*/  @!P0 IMAD.WIDE.U32 R24, R23, 0x2, R24 ;  /* 0x0000000217188825 */ /* 0x000fe200078e0018 */
[----:B------:R-:W-:Y:S02]  /*01c0*/  CS2R R14, SRZ ;  /* 0x00000000000e7805 */ /* 0x000fe4000001ff00 */
[----:B------:R-:W-:-:S04]  /*01d0*/  @!P3 IADD3 R10, PT, PT, R10, 0x80, RZ ;  /* 0x000000800a0ab810 */ /* 0x000fc80007ffe0ff */
[----:B------:R-:W-:Y:S01]  /*01e0*/  ISETP.GE.AND P2, PT, R10, R9, PT ;  /* 0x000000090a00720c */ /* 0x000fe20003f46270 */
[----:B------:R-:W5:Y:S04]  /*01f0*/  @!P0 LDG.E.S16 R14, desc[UR4][R24.64] ;  /* 0x00000004180e8981 */ /* 0x000f68000c1e1700 */
[----:B------:R3:W5:Y:S01]  /*0200*/  @!P1 LDG.E.S16 R15, desc[UR4][R2.64] ;  /* 0x00000004020f9981 */ /* 0x000762000c1e1700 */
[----:B--2---:R-:W-:-:S07]  /*0210*/  @!P3 IMAD.WIDE.U32 R4, R17, 0x2, R4 ;  /* 0x000000021104b825 */ /* 0x004fce00078e0004 */
[----:B------:R-:W-:Y:S02]  /*0220*/  @!P2 IMAD R27, R11, 0x200, R10 ;  /* 0x000002000b1ba824 */ /* 0x000fe400078e020a */
[----:B-1----:R-:W-:Y:S01]  /*0230*/  @!P0 IMAD.WIDE.U32 R20, R23, 0x2, R20 ;  /* 0x0000000217148825 */ /* 0x002fe200078e0014 */
[----:B------:R-:W-:-:S06]  /*0240*/  MOV R23, RZ ;  /* 0x000000ff00177202 */ /* 0x000fcc0000000f00 */
[----:B------:R-:W5:Y:S01]  /*0250*/  @!P0 LDG.E.S16 R23, desc[UR4][R20.64] ;  /* 0x0000000414178981 */ /* 0x000f62000c1e1700 */
[----:B------:R-:W-:Y:S01]  /*0260*/  ISETP.GE.AND P0, PT, R8, R9, PT ;  /* 0x000000090800720c */ /* 0x000fe20003f06270 */
[----:B0-----:R-:W-:-:S12]  /*0270*/  @!P2 IMAD.WIDE.U32 R18, R27, 0x2, R18 ;  /* 0x000000021b12a825 */ /* 0x001fd800078e0012 */
[----:B---3--:R-:W0:Y:S01]  /*0280*/  @!P0 LDC.64 R2, c[0x0][0x388] ;  /* 0x0000e200ff028b82 */ /* 0x008e220000000a00 */
[----:B------:R-:W-:-:S04]  /*0290*/  @!P3 IMAD.WIDE.U32 R6, R17, 0x2, R6 ;  /* 0x000000021106b825 */ /* 0x000fc800078e0006 */
[----:B------:R-:W-:Y:S02]  /*02a0*/  HFMA2 R17, -RZ, RZ, 0, 0 ;  /* 0x00000000ff117431 */ /* 0x000fe400000001ff */
[----:B------:R-:W-:Y:S01]  /*02b0*/  @!P2 IMAD.WIDE.U32 R26, R27, 0x2, R12 ;  /* 0x000000021b1aa825 */ /* 0x000fe200078e000c */
[----:B------:R-:W-:-:S03]  /*02c0*/  CS2R R12, SRZ ;  /* 0x00000000000c7805 */ /* 0x000fc6000001ff00 */
[----:B------:R1:W5:Y:S01]  /*02d0*/  @!P3 LDG.E.S16 R17, desc[UR4][R4.64] ;  /* 0x000000040411b981 */ /* 0x000362000c1e1700 */
[C---:B------:R-:W-:Y:S02]  /*02e0*/  VIADD R16, R8.reuse, 0x80 ;  /* 0x0000008008107836 */ /* 0x040fe40000000000 */
[----:B------:R-:W-:Y:S01]  /*02f0*/  IMAD.MOV.U32 R10, RZ, RZ, RZ ;  /* 0x000000ffff0a7224 */ /* 0x000fe200078e00ff */
[----:B------:R2:W5:Y:S01]  /*0300*/  @!P3 LDG.E.S16 R12, desc[UR4][R6.64] ;  /* 0x00000004060cb981 */ /* 0x000562000c1e1700 */
[----:B------:R-:W-:Y:S03]  /*0310*/  BSSY.RECONVERGENT B0, `(.L_x_11772) ;  /* 0x0000025000007945 */ /* 0x000fe60003800200 */
[----:B------:R3:W5:Y:S01]  /*0320*/  @!P2 LDG.E.S16 R13, desc[UR4][R18.64] ;  /* 0x00000004120da981 */ /* 0x000762000c1e1700 */
[C---:B-1----:R-:W-:Y:S02]  /*0330*/  VIADD R4, R8.reuse, 0x100 ;  /* 0x0000010008047836 */ /* 0x042fe40000000000 */
[----:B------:R-:W-:Y:S01]  /*0340*/  @!P0 IMAD R5, R11, 0x200, R8 ;  /* 0x000002000b058824 */ /* 0x000fe200078e0208 */
[----:B------:R3:W5:Y:S01]  /*0350*/  @!P2 LDG.E.S16 R10, desc[UR4][R26.64] ;  /* 0x000000041a0aa981 */ /* 0x000762000c1e1700 */
[----:B--2---:R-:W-:Y:S01]  /*0360*/  IADD3 R6, PT, PT, R8, 0x180, RZ ;  /* 0x0000018008067810 */ /* 0x004fe20007ffe0ff */
[----:B------:R-:W-:Y:S01]  /*0370*/  @!P0 IMAD.MOV.U32 R8, RZ, RZ, R16 ;  /* 0x000000ffff088224 */ /* 0x000fe200078e0010 */
[-C--:B------:R-:W-:Y:S01]  /*0380*/  ISETP.GE.AND P4, PT, R16, R9.reuse, PT ;  /* 0x000000091000720c */ /* 0x080fe20003f86270 */
[----:B0-----:R-:W-:Y:S01]  /*0390*/  @!P0 IMAD.WIDE.U32 R2, R5, 0x2, R2 ;  /* 0x0000000205028825 */ /* 0x001fe200078e0002 */
[----:B------:R-:W-:-:S02]  /*03a0*/  ISETP.GE.AND P1, PT, R4, R9, PT ;  /* 0x000000090400720c */ /* 0x000fc40003f26270 */
[-C--:B------:R-:W-:Y:S02]  /*03b0*/  ISETP.GE.AND P2, PT, R6, R9.reuse, PT ;  /* 0x000000090600720c */ /* 0x080fe40003f46270 */
[----:B------:R-:W-:Y:S01]  /*03c0*/  ISETP.GE.AND P3, PT, R8, R9, PT ;  /* 0x000000090800720c */ /* 0x000fe20003f66270 */
[----:B---3--:R-:W-:-:S12]  /*03d0*/  @P0 BRA `(.L_x_11773) ;  /* 0x0000000000600947 */ /* 0x008fd80003800000 */
[-C--:B-----5:R-:W-:Y:S02]  /*03e0*/  IABS R6, R14.reuse ;  /* 0x0000000e00067213 */ /* 0x0a0fe40000000000 */
[----:B------:R-:W-:Y:S02]  /*03f0*/  IABS R16, R23 ;  /* 0x0000001700107213 */ /* 0x000fe40000000000 */
[----:B------:R-:W0:Y:S01]  /*0400*/  I2F.RP R7, R6 ;  /* 0x0000000600077306 */ /* 0x000e220000209400 */
[-C--:B------:R-:W-:Y:S02]  /*0410*/  IABS R18, R14.reuse ;  /* 0x0000000e00127213 */ /* 0x080fe40000000000 */
[----:B------:R-:W-:-:S05]  /*0420*/  LOP3.LUT R23, R23, R14, RZ, 0x3c, !PT ;  /* 0x0000000e17177212 */ /* 0x000fca00078e3cff */
[----:B0-----:R-:W0:Y:S02]  /*0430*/  MUFU.RCP R7, R7 ;  /* 0x0000000700077308 */ /* 0x001e240000001000 */
[----:B0-----:R-:W-:Y:S02]  /*0440*/  IADD3 R4, PT, PT, R7, 0xffffffe, RZ ;  /* 0x0ffffffe07047810 */ /* 0x001fe40007ffe0ff */
[----:B------:R-:W-:-:S04]  /*0450*/  IADD3 R7, PT, PT, RZ, -R18, RZ ;  /* 0x80000012ff077210 */ /* 0x000fc80007ffe0ff */
[----:B------:R0:W1:Y:S02]  /*0460*/  F2I.FTZ.U32.TRUNC.NTZ R5, R4 ;  /* 0x0000000400057305 */ /* 0x000064000021f000 */
[----:B0-----:R-:W-:Y:S02]  /*0470*/  IMAD.MOV.U32 R4, RZ, RZ, RZ ;  /* 0x000000ffff047224 */ /* 0x001fe400078e00ff */
[----:B-1----:R-:W-:-:S04]  /*0480*/  IMAD.MOV R19, RZ, RZ, -R5 ;  /* 0x000000ffff137224 */ /* 0x002fc800078e0a05 */
[----:B------:R-:W-:-:S04]  /*0490*/  IMAD R19, R19, R6, RZ ;  /* 0x0000000613137224 */ /* 0x000fc800078e02ff */
[----:B------:R-:W-:-:S06]  /*04a0*/  IMAD.HI.U32 R5, R5, R19, R4 ;  /* 0x0000001305057227 */ /* 0x000fcc00078e0004 */
[----:B------:R-:W-:-:S04]  /*04b0*/  IMAD.HI.U32 R5, R5, R16, RZ ;  /* 0x0000001005057227 */ /* 0x000fc800078e00ff */
[----:B------:R-:W-:-:S05]  /*04c0*/  IMAD R7, R5, R7, R16 ;  /* 0x0000000705077224 */ /* 0x000fca00078e0210 */
[----:B------:R-:W-:-:S13]  /*04d0*/  ISETP.GT.U32.AND P5, PT, R6, R7, PT ;  /* 0x000000070600720c */ /* 0x000fda0003fa4070 */
[----:B------:R-:W-:Y:S02]  /*04e0*/  @!P5 IMAD.IADD R7, R7, 0x1, -R6 ;  /* 0x000000010707d824 */ /* 0x000fe400078e0a06 */
[----:B------:R-:W-:Y:S01]  /*04f0*/  @!P5 VIADD R5, R5, 0x1 ;  /* 0x000000010505d836 */ /* 0x000fe20000000000 */
[----:B------:R-:W-:Y:S02]  /*0500*/  ISETP.GE.AND P5, PT, R23, RZ, PT ;  /* 0x000000ff1700720c */ /* 0x000fe40003fa6270 */
[----:B------:R-:W-:-:S13]  /*0510*/  ISETP.GE.U32.AND P6, PT, R7, R6, PT ;  /* 0x000000060700720c */ /* 0x000fda0003fc6070 */
[----:B------:R-:W-:Y:S02]  /*0520*/  @P6 IADD3 R5, PT, PT, R5, 0x1, RZ ;  /* 0x0000000105056810 */ /* 0x000fe40007ffe0ff */
[----:B------:R-:W-:-:S03]  /*0530*/  ISETP.NE.AND P6, PT, R14, RZ, PT ;  /* 0x000000ff0e00720c */ /* 0x000fc60003fc5270 */
[----:B------:R-:W-:-:S10]  /*0540*/  @!P5 IMAD.MOV R5, RZ, RZ, -R5 ;  /* 0x000000ffff05d224 */ /* 0x000fd400078e0a05 */
[----:B------:R-:W-:-:S07]  /*0550*/  @!P6 LOP3.LUT R5, RZ, R14, RZ, 0x33, !PT ;  /* 0x0000000eff05e212 */ /* 0x000fce00078e33ff */
.L_x_11773:
[----:B------:R-:W-:Y:S05]  /*0560*/  BSYNC.RECONVERGENT B0 ;  /* 0x0000000000007941 */ /* 0x000fea0003800200 */
.L_x_11772:
[----:B------:R-:W-:Y:S04]  /*0570*/  BSSY.RECONVERGENT B0, `(.L_x_11774) ;  /* 0x000001c000007945 */ /* 0x000fe80003800200 */
[----:B------:R-:W-:Y:S05]  /*0580*/  @P4 BRA `(.L_x_11775) ;  /* 0x0000000000684947 */ /* 0x000fea0003800000 */
[-C--:B-----5:R-:W-:Y:S02]  /*0590*/  IABS R19, R15.reuse ;  /* 0x0000000f00137213 */ /* 0x0a0fe40000000000 */
[----:B------:R-:W-:Y:S02]  /*05a0*/  IABS R16, R0 ;  /* 0x0000000000107213 */ /* 0x000fe40000000000 */
[----:B------:R-:W0:Y:S01]  /*05b0*/  I2F.RP R4, R19 ;  /* 0x0000001300047306 */ /* 0x000e220000209400 */
[-C--:B------:R-:W-:Y:S02]  /*05c0*/  IABS R18, R15.reuse ;  /* 0x0000000f00127213 */ /* 0x080fe40000000000 */
[----:B------:R-:W-:-:S04]  /*05d0*/  LOP3.LUT R0, R0, R15, RZ, 0x3c, !PT ;  /* 0x0000000f00007212 */ /* 0x000fc800078e3cff */
[----:B------:R-:W-:Y:S01]  /*05e0*/  ISETP.GE.AND P5, PT, R0, RZ, PT ;  /* 0x000000ff0000720c */ /* 0x000fe20003fa6270 */
[----:B0-----:R-:W0:Y:S02]  /*05f0*/  MUFU.RCP R4, R4 ;  /* 0x0000000400047308 */ /* 0x001e240000001000 */
[----:B0-----:R-:W-:Y:S01]  /*0600*/  VIADD R6, R4, 0xffffffe ;  /* 0x0ffffffe04067836 */ /* 0x001fe20000000000 */
[----:B------:R-:W-:-:S05]  /*0610*/  IADD3 R4, PT, PT, RZ, -R18, RZ ;  /* 0x80000012ff047210 */ /* 0x000fca0007ffe0ff */
[----:B------:R0:W1:Y:S02]  /*0620*/  F2I.FTZ.U32.TRUNC.NTZ R7, R6 ;  /* 0x0000000600077305 */ /* 0x000064000021f000 */
[----:B0-----:R-:W-:Y:S01]  /*0630*/  IMAD.MOV.U32 R6, RZ, RZ, RZ ;  /* 0x000000ffff067224 */ /* 0x001fe200078e00ff */
[----:B-1----:R-:W-:-:S05]  /*0640*/  IADD3 R14, PT, PT, RZ, -R7, RZ ;  /* 0x80000007ff0e7210 */ /* 0x002fca0007ffe0ff */
        /* <DEDUP_REMOVED lines=10> */
[----:B------:R-:W-:-:S05]  /*06f0*/  @P4 IADD3 R7, PT, PT, R7, 0x1, RZ ;  /* 0x0000000107074810 */ /* 0x000fca0007ffe0ff */
[----:B------:R-:W-:-:S04]  /*0700*/  IMAD.MOV.U32 R0, RZ, RZ, R7 ;  /* 0x000000ffff007224 */ /* 0x000fc800078e0007 */
[----:B------:R-:W-:Y:S01]  /*0710*/  @!P5 IMAD.MOV R0, RZ, RZ, -R0 ;  /* 0x000000ffff00d224 */ /* 0x000fe200078e0a00 */
[----:B------:R-:W-:-:S07]  /*0720*/  @!P6 LOP3.LUT R0, RZ, R15, RZ, 0x33, !PT ;  /* 0x0000000fff00e212 */ /* 0x000fce00078e33ff */
.L_x_11775:
[----:B------:R-:W-:Y:S05]  /*0730*/  BSYNC.RECONVERGENT B0 ;  /* 0x0000000000007941 */ /* 0x000fea0003800200 */
.L_x_11774:
        /* <DEDUP_REMOVED lines=9> */
[----:B0-----:R-:W-:-:S06]  /*07d0*/  IADD3 R6, PT, PT, R4, 0xffffffe, RZ ;  /* 0x0ffffffe04067810 */ /* 0x001fcc0007ffe0ff */
[----:B------:R0:W1:Y:S02]  /*07e0*/  F2I.FTZ.U32.TRUNC.NTZ R7, R6 ;  /* 0x0000000600077305 */ /* 0x000064000021f000 */
[----:B0-----:R-:W-:Y:S02]  /*07f0*/  HFMA2 R6, -RZ, RZ, 0, 0 ;  /* 0x00000000ff067431 */ /* 0x001fe400000001ff */
[----:B-1----:R-:W-:-:S04]  /*0800*/  IMAD.MOV R14, RZ, RZ, -R7 ;  /* 0x000000ffff0e7224 */ /* 0x002fc800078e0a07 */
[----:B------:R-:W-:Y:S02]  /*0810*/  IMAD R19, R14, R15, RZ ;  /* 0x0000000f0e137224 */ /* 0x000fe400078e02ff */
[----:B------:R-:W-:Y:S02]  /*0820*/  IMAD.MOV.U32 R14, RZ, RZ, R16 ;  /* 0x000000ffff0e7224 */ /* 0x000fe400078e0010 */
        /* <DEDUP_REMOVED lines=11> */
[----:B------:R-:W-:-:S07]  /*08e0*/  @!P4 LOP3.LUT R4, RZ, R12, RZ, 0x33, !PT ;  /* 0x0000000cff04c212 */ /* 0x000fce00078e33ff */
.L_x_11777:
[----:B------:R-:W-:Y:S05]  /*08f0*/  BSYNC.RECONVERGENT B0 ;  /* 0x0000000000007941 */ /* 0x000fea0003800200 */
.L_x_11776:
        /* <DEDUP_REMOVED lines=9> */
[----:B0-----:R-:W-:Y:S01]  /*0990*/  IADD3 R6, PT, PT, R12, 0xffffffe, RZ ;  /* 0x0ffffffe0c067810 */ /* 0x001fe20007ffe0ff */
[----:B------:R-:W-:-:S05]  /*09a0*/  IMAD.MOV R12, RZ, RZ, -R18 ;  /* 0x000000ffff0c7224 */ /* 0x000fca00078e0a12 */
[----:B------:R0:W1:Y:S02]  /*09b0*/  F2I.FTZ.U32.TRUNC.NTZ R7, R6 ;  /* 0x0000000600077305 */ /* 0x000064000021f000 */
[----:B0-----:R-:W-:Y:S01]  /*09c0*/  MOV R6, RZ ;  /* 0x000000ff00067202 */ /* 0x001fe20000000f00 */
[----:B-1----:R-:W-:-:S04]  /*09d0*/  IMAD.MOV R14, RZ, RZ, -R7 ;  /* 0x000000ffff0e7224 */ /* 0x002fc800078e0a07 */
[----:B------:R-:W-:Y:S02]  /*09e0*/  IMAD R17, R14, R15, RZ ;  /* 0x0000000f0e117224 */ /* 0x000fe400078e02ff */
[----:B------:R-:W-:Y:S02]  /*09f0*/  IMAD.MOV.U32 R14, RZ, RZ, R16 ;  /* 0x000000ffff0e7224 */ /* 0x000fe400078e0010 */
[----:B------:R-:W-:-:S06]  /*0a00*/  IMAD.HI.U32 R7, R7, R17, R6 ;  /* 0x0000001107077227 */ /* 0x000fcc00078e0006 */
[----:B------:R-:W-:-:S04]  /*0a10*/  IMAD.HI.U32 R7, R7, R14, RZ ;  /* 0x0000000e07077227 */ /* 0x000fc800078e00ff */
[----:B------:R-:W-:-:S05]  /*0a20*/  IMAD R6, R7, R12, R14 ;  /* 0x0000000c07067224 */ /* 0x000fca00078e020e */
[----:B------:R-:W-:-:S13]  /*0a30*/  ISETP.GT.U32.AND P2, PT, R15, R6, PT ;  /* 0x000000060f00720c */ /* 0x000fda0003f44070 */
[----:B------:R-:W-:Y:S01]  /*0a40*/  @!P2 IMAD.IADD R6, R6, 0x1, -R15 ;  /* 0x000000010606a824 */ /* 0x000fe200078e0a0f */
[----:B------:R-:W-:Y:S02]  /*0a50*/  @!P2 IADD3 R7, PT, PT, R7, 0x1, RZ ;  /* 0x000000010707a810 */ /* 0x000fe40007ffe0ff */
[----:B------:R-:W-:Y:S02]  /*0a60*/  ISETP.NE.AND P2, PT, R10, RZ, PT ;  /* 0x000000ff0a00720c */ /* 0x000fe40003f45270 */
[----:B------:R-:W-:-:S13]  /*0a70*/  ISETP.GE.U32.AND P1, PT, R6, R15, PT ;  /* 0x0000000f0600720c */ /* 0x000fda0003f26070 */
[----:B------:R-:W-:-:S05]  /*0a80*/  @P1 VIADD R7, R7, 0x1 ;  /* 0x0000000107071836 */ /* 0x000fca0000000000 */
[----:B------:R-:W-:-:S05]  /*0a90*/  MOV R13, R7 ;  /* 0x00000007000d7202 */ /* 0x000fca0000000f00 */
[----:B------:R-:W-:Y:S01]  /*0aa0*/  @!P4 IMAD.MOV R13, RZ, RZ, -R13 ;  /* 0x000000ffff0dc224 */ /* 0x000fe200078e0a0d */
[----:B------:R-:W-:-:S07]  /*0ab0*/  @!P2 LOP3.LUT R13, RZ, R10, RZ, 0x33, !PT ;  /* 0x0000000aff0da212 */ /* 0x000fce00078e33ff */
.L_x_11779:
[----:B------:R-:W-:Y:S05]  /*0ac0*/  BSYNC.RECONVERGENT B0 ;  /* 0x0000000000007941 */ /* 0x000fea0003800200 */
.L_x_11778:
[----:B------:R0:W-:Y:S01]  /*0ad0*/  @!P0 STG.E.U16 desc[UR4][R2.64], R5 ;  /* 0x0000000502008986 */ /* 0x0001e2000c101504 */
[----:B------:R-:W-:Y:S04]  /*0ae0*/  BSSY.RECONVERGENT B0, `(.L_x_11780) ;  /* 0x000000c000007945 */ /* 0x000fe80003800200 */
[----:B------:R-:W-:Y:S05]  /*0af0*/  @P3 BRA `(.L_x_11781) ;  /* 0x0000000000283947 */ /* 0x000fea0003800000 */
[----:B0-----:R-:W0:Y:S01]  /*0b00*/  LDC.64 R2, c[0x0][0x388] ;  /* 0x0000e200ff027b82 */ /* 0x001e220000000a00 */
[----:B------:R-:W-:Y:S01]  /*0b10*/  LEA R7, R11, R8, 0x9 ;  /* 0x000000080b077211 */ /* 0x000fe200078e48ff */
[----:B------:R-:W-:-:S05]  /*0b20*/  VIADD R8, R8, 0x80 ;  /* 0x0000008008087836 */ /* 0x000fca0000000000 */
[----:B------:R-:W-:-:S13]  /*0b30*/  ISETP.GE.AND P0, PT, R8, R9, PT ;  /* 0x000000090800720c */ /* 0x000fda0003f06270 */
[----:B------:R-:W-:Y:S01]  /*0b40*/  @!P0 LEA R5, R11, R8, 0x9 ;  /* 0x000000080b058211 */ /* 0x000fe200078e48ff */
[----:B------:R-:W-:Y:S02]  /*0b50*/  @!P0 VIADD R8, R8, 0x80 ;  /* 0x0000008008088836 */ /* 0x000fe40000000000 */
[----:B0-----:R-:W-:-:S04]  /*0b60*/  IMAD.WIDE.U32 R6, R7, 0x2, R2 ;  /* 0x0000000207067825 */ /* 0x001fc800078e0002 */
[----:B------:R-:W-:Y:S01]  /*0b70*/  @!P0 IMAD.WIDE.U32 R2, R5, 0x2, R2 ;  /* 0x0000000205028825 */ /* 0x000fe200078e0002 */
[----:B-----5:R1:W-:Y:S04]  /*0b80*/  STG.E.U16 desc[UR4][R6.64], R0 ;  /* 0x0000000006007986 */ /* 0x0203e8000c101504 */
[----:B------:R1:W-:Y:S02]  /*0b90*/  @!P0 STG.E.U16 desc[UR4][R2.64], R4 ;  /* 0x0000000402008986 */ /* 0x0003e4000c101504 */
.L_x_11781:
[----:B------:R-:W-:Y:S05]  /*0ba0*/  BSYNC.RECONVERGENT B0 ;  /* 0x0000000000007941 */ /* 0x000fea0003800200 */
.L_x_11780:
[----:B------:R-:W-:-:S13]  /*0bb0*/  ISETP.GE.AND P0, PT, R8, R9, PT ;  /* 0x000000090800720c */ /* 0x000fda0003f06270 */
[----:B------:R-:W-:Y:S05]  /*0bc0*/  @P0 EXIT ;  /* 0x000000000000094d */ /* 0x000fea0003800000 */
[----:B01----:R-:W0:Y:S01]  /*0bd0*/  LDC.64 R2, c[0x0][0x388] ;  /* 0x0000e200ff027b82 */ /* 0x003e220000000a00 */
[----:B------:R-:W-:-:S05]  /*0be0*/  LEA R11, R11, R8, 0x9 ;  /* 0x000000080b0b7211 */ /* 0x000fca00078e48ff */
[----:B0-----:R-:W-:-:S05]  /*0bf0*/  IMAD.WIDE.U32 R2, R11, 0x2, R2 ;  /* 0x000000020b027825 */ /* 0x001fca00078e0002 */
[----:B-----5:R-:W-:Y:S01]  /*0c00*/  STG.E.U16 desc[UR4][R2.64], R13 ;  /* 0x0000000d02007986 */ /* 0x020fe2000c101504 */
[----:B------:R-:W-:Y:S05]  /*0c10*/  EXIT ;  /* 0x000000000000794d */ /* 0x000fea0003800000 */
.L_x_11782:
        /* <DEDUP_REMOVED lines=14> */
.L_x_22426:


//--------------------- .text._ZN2at6native29vectorized_elementwise_kernelILi2ENS0_13BinaryFunctorIsssZZZNS0_15binary_internal21div_trunc_kernel_cudaERNS_18TensorIteratorBaseEENKUlvE_clEvENKUlvE3_clEvEUlssE_EESt5arrayIPcLm3EEEEviT0_T1_ --------------------------
	.section	.text._ZN2at6native29vectorized_elementwise_kernelILi2ENS0_13BinaryFunctorIsssZZZNS0_15binary_internal21div_trunc_kernel_cudaERNS_18TensorIteratorBaseEENKUlvE_clEvENKUlvE3_clEvEUlssE_EESt5arrayIPcLm3EEEEviT0_T1_,"ax",@progbits
	.align	128
        .global         _ZN2at6native29vectorized_elementwise_kernelILi2ENS0_13BinaryFunctorIsssZZZNS0_15binary_internal21div_trunc_kernel_cudaERNS_18TensorIteratorBaseEENKUlvE_clEvENKUlvE3_clEvEUlssE_EESt5arrayIPcLm3EEEEviT0_T1_
        .type           _ZN2at6native29vectorized_elementwise_kernelILi2ENS0_13BinaryFunctorIsssZZZNS0_15binary_internal21div_trunc_kernel_cudaERNS_18TensorIteratorBaseEENKUlvE_clEvENKUlvE3_clEvEUlssE_EESt5arrayIPcLm3EEEEviT0_T1_,@function
        .size           _ZN2at6native29vectorized_elementwise_kernelILi2ENS0_13BinaryFunctorIsssZZZNS0_15binary_internal21div_trunc_kernel_cudaERNS_18TensorIteratorBaseEENKUlvE_clEvENKUlvE3_clEvEUlssE_EESt5arrayIPcLm3EEEEviT0_T1_,(.L_x_22427 - _ZN2at6native29vectorized_elementwise_kernelILi2ENS0_13BinaryFunctorIsssZZZNS0_15binary_internal21div_trunc_kernel_cudaERNS_18TensorIteratorBaseEENKUlvE_clEvENKUlvE3_clEvEUlssE_EESt5arrayIPcLm3EEEEviT0_T1_)
        .other          _ZN2at6native29vectorized_elementwise_kernelILi2ENS0_13BinaryFunctorIsssZZZNS0_15binary_internal21div_trunc_kernel_cudaERNS_18TensorIteratorBaseEENKUlvE_clEvENKUlvE3_clEvEUlssE_EESt5arrayIPcLm3EEEEviT0_T1_,@"STO_CUDA_ENTRY STV_DEFAULT"
_ZN2at6native29vectorized_elementwise_kernelILi2ENS0_13BinaryFunctorIsssZZZNS0_15binary_internal21div_trunc_kernel_cudaERNS_18TensorIteratorBaseEENKUlvE_clEvENKUlvE3_clEvEUlssE_EESt5arrayIPcLm3EEEEviT0_T1_:
.text._ZN2at6native29vectorized_elementwise_kernelILi2ENS0_13BinaryFunctorIsssZZZNS0_15binary_internal21div_trunc_kernel_cudaERNS_18TensorIteratorBaseEENKUlvE_clEvENKUlvE3_clEvEUlssE_EESt5arrayIPcLm3EEEEviT0_T1_:
        /* <DEDUP_REMOVED lines=10> */
[----:B------:R-:W-:-:S07]  /*00a0*/  HFMA2 R4, -RZ, RZ, 0, 0 ;  /* 0x00000000ff047431 */ /* 0x000fce00000001ff */
[----:B------:R-:W2:Y:S08]  /*00b0*/  LDC.64 R22, c[0x0][0x398] ;  /* 0x0000e600ff167b82 */ /* 0x000eb00000000a00 */
[----:B------:R-:W3:Y:S08]  /*00c0*/  LDC.64 R14, c[0x0][0x390] ;  /* 0x0000e400ff0e7b82 */ /* 0x000ef00000000a00 */
[----:B------:R-:W4:Y:S01]  /*00d0*/  LDC.64 R12, c[0x0][0x398] ;  /* 0x0000e600ff0c7b82 */ /* 0x000f220000000a00 */
[----:B0-----:R-:W-:Y:S01]  /*00e0*/  ISETP.GE.U32.AND P0, PT, R25, R2, PT ;  /* 0x000000021900720c */ /* 0x001fe20003f06070 */
[----:B------:R-:W-:-:S06]  /*00f0*/  IMAD.MOV.U32 R3, RZ, RZ, R25 ;  /* 0x000000ffff037224 */ /* 0x000fcc00078e0019 */
[----:B------:R-:W0:Y:S08]  /*0100*/  LDC.64 R10, c[0x0][0x390] ;  /* 0x0000e400ff0a7b82 */ /* 0x000e300000000a00 */
[----:B------:R-:W0:Y:S01]  /*0110*/  LDC.64 R8, c[0x0][0x398] ;  /* 0x0000e600ff087b82 */ /* 0x000e220000000a00 */
[----:B------:R-:W-:Y:S02]  /*0120*/  @!P0 VIADD R25, R3, 0x80 ;  /* 0x0000008003198836 */ /* 0x000fe40000000000 */
[----:B------:R-:W-:-:S03]  /*0130*/  @!P0 IMAD.IADD R5, R0, 0x1, R3 ;  /* 0x0000000100058824 */ /* 0x000fc600078e0203 */
[----:B------:R-:W-:Y:S01]  /*0140*/  ISETP.GE.U32.AND P1, PT, R25, R2, PT ;  /* 0x000000021900720c */ /* 0x000fe20003f26070 */
[C---:B-1----:R-:W-:Y:S01]  /*0150*/  @!P0 IMAD.WIDE.U32 R16, R5.reuse, 0x2, R16 ;  /* 0x0000000205108825 */ /* 0x042fe200078e0010 */
[----:B------:R-:W1:Y:S03]  /*0160*/  LDC.64 R20, c[0x0][0x390] ;  /* 0x0000e400ff147b82 */ /* 0x000e660000000a00 */
[----:B--2---:R-:W-:Y:S01]  /*0170*/  @!P0 IMAD.WIDE.U32 R22, R5, 0x2, R22 ;  /* 0x0000000205168825 */ /* 0x004fe200078e0016 */
[----:B------:R4:W5:Y:S03]  /*0180*/  @!P0 LDG.E.S16 R4, desc[UR4][R16.64] ;  /* 0x0000000410048981 */ /* 0x000966000c1e1700 */
[----:B------:R-:W-:Y:S01]  /*0190*/  IMAD.MOV.U32 R5, RZ, RZ, RZ ;  /* 0x000000ffff057224 */ /* 0x000fe200078e00ff */
[----:B------:R-:W2:Y:S03]  /*01a0*/  LDC.64 R18, c[0x0][0x398] ;  /* 0x0000e600ff127b82 */ /* 0x000ea60000000a00 */
[----:B------:R-:W-:-:S02]  /*01b0*/  @!P1 IMAD.IADD R7, R0, 0x1, R25 ;  /* 0x0000000100079824 */ /* 0x000fc400078e0219 */
[----:B------:R-:W-:Y:S01]  /*01c0*/  @!P1 VIADD R25, R25, 0x80 ;  /* 0x0000008019199836 */ /* 0x000fe20000000000 */
[----:B------:R0:W5:Y:S04]  /*01d0*/  @!P0 LDG.E.S16 R5, desc[UR4][R22.64] ;  /* 0x0000000416058981 */ /* 0x000168000c1e1700 */
[----:B------:R-:W-:-:S13]  /*01e0*/  ISETP.GE.U32.AND P2, PT, R25, R2, PT ;  /* 0x000000021900720c */ /* 0x000fda0003f46070 */
[----:B------:R-:W-:Y:S01]  /*01f0*/  @!P2 IADD3 R27, PT, PT, R0, R25, RZ ;  /* 0x00000019001ba210 */ /* 0x000fe20007ffe0ff */
[----:B------:R-:W-:-:S05]  /*0200*/  @!P2 VIADD R25, R25, 0x80 ;  /* 0x000000801919a836 */ /* 0x000fca0000000000 */
[----:B------:R-:W-:Y:S01]  /*0210*/  ISETP.GE.U32.AND P0, PT, R25, R2, PT ;  /* 0x000000021900720c */ /* 0x000fe20003f06070 */
[----:B---3--:R-:W-:-:S04]  /*0220*/  @!P1 IMAD.WIDE.U32 R14, R7, 0x2, R14 ;  /* 0x00000002070e9825 */ /* 0x008fc800078e000e */
[----:B----4-:R-:W-:Y:S01]  /*0230*/  @!P1 IMAD.WIDE.U32 R16, R7, 0x2, R12 ;  /* 0x0000000207109825 */ /* 0x010fe200078e000c */
[----:B------:R-:W-:-:S03]  /*0240*/  CS2R R6, SRZ ;  /* 0x0000000000067805 */ /* 0x000fc6000001ff00 */
[----:B0-----:R-:W-:-:S03]  /*0250*/  @!P2 IMAD.WIDE.U32 R12, R27, 0x2, R10 ;  /* 0x000000021b0ca825 */ /* 0x001fc600078e000a */
[----:B------:R0:W5:Y:S01]  /*0260*/  @!P1 LDG.E.S16 R6, desc[UR4][R14.64] ;  /* 0x000000040e069981 */ /* 0x000162000c1e1700 */
[----:B------:R-:W-:Y:S02]  /*0270*/  @!P0 IMAD.IADD R11, R0, 0x1, R25 ;  /* 0x00000001000b8824 */ /* 0x000fe400078e0219 */
[----:B------:R-:W-:Y:S01]  /*0280*/  @!P0 VIADD R25, R25, 0x80 ;  /* 0x0000008019198836 */ /* 0x000fe20000000000 */
[----:B------:R3:W5:Y:S04]  /*0290*/  @!P1 LDG.E.S16 R7, desc[UR4][R16.64] ;  /* 0x0000000410079981 */ /* 0x000768000c1e1700 */
[----:B------:R-:W-:Y:S01]  /*02a0*/  ISETP.GE.U32.AND P1, PT, R25, R2, PT ;  /* 0x000000021900720c */ /* 0x000fe20003f26070 */
[----:B------:R-:W-:Y:S01]  /*02b0*/  @!P2 IMAD.WIDE.U32 R22, R27, 0x2, R8 ;  /* 0x000000021b16a825 */ /* 0x000fe200078e0008 */
[----:B------:R-:W-:Y:S01]  /*02c0*/  CS2R R8, SRZ ;  /* 0x0000000000087805 */ /* 0x000fe2000001ff00 */
[----:B0-----:R-:W0:Y:S02]  /*02d0*/  LDC.64 R14, c[0x0][0x390] ;  /* 0x0000e400ff0e7b82 */ /* 0x001e240000000a00 */
[----:B-1----:R-:W-:-:S03]  /*02e0*/  @!P0 IMAD.WIDE.U32 R20, R11, 0x2, R20 ;  /* 0x000000020b148825 */ /* 0x002fc600078e0014 */
[----:B------:R1:W5:Y:S01]  /*02f0*/  @!P2 LDG.E.S16 R8, desc[UR4][R12.64] ;  /* 0x000000040c08a981 */ /* 0x000362000c1e1700 */
[----:B--2---:R-:W-:Y:S01]  /*0300*/  @!P0 IMAD.WIDE.U32 R18, R11, 0x2, R18 ;  /* 0x000000020b128825 */ /* 0x004fe200078e0012 */
[----:B------:R-:W-:Y:S01]  /*0310*/  CS2R R10, SRZ ;  /* 0x00000000000a7805 */ /* 0x000fe2000001ff00 */
[----:B---3--:R-:W2:Y:S01]  /*0320*/  LDC.64 R16, c[0x0][0x390] ;  /* 0x0000e400ff107b82 */ /* 0x008ea20000000a00 */
[----:B------:R3:W5:Y:S04]  /*0330*/  @!P2 LDG.E.S16 R9, desc[UR4][R22.64] ;  /* 0x000000041609a981 */ /* 0x000768000c1e1700 */
[----:B------:R4:W5:Y:S01]  /*0340*/  @!P0 LDG.E.S16 R11, desc[UR4][R18.64] ;  /* 0x00000004120b8981 */ /* 0x000962000c1e1700 */
[----:B-1----:R-:W-:Y:S01]  /*0350*/  @!P1 IADD3 R13, PT, PT, R0, R25, RZ ;  /* 0x00000019000d9210 */ /* 0x002fe20007ffe0ff */
[----:B------:R-:W-:-:S02]  /*0360*/  @!P1 VIADD R25, R25, 0x80 ;  /* 0x0000008019199836 */ /* 0x000fc40000000000 */
[----:B------:R1:W5:Y:S01]  /*0370*/  @!P0 LDG.E.S16 R10, desc[UR4][R20.64] ;  /* 0x00000004140a8981 */ /* 0x000362000c1e1700 */
[----:B---3--:R-:W3:Y:S02]  /*0380*/  LDC.64 R22, c[0x0][0x398] ;  /* 0x0000e600ff167b82 */ /* 0x008ee40000000a00 */
[----:B------:R-:W-:-:S06]  /*0390*/  ISETP.GE.U32.AND P0, PT, R25, R2, PT ;  /* 0x000000021900720c */ /* 0x000fcc0003f06070 */
[----:B----4-:R-:W4:Y:S01]  /*03a0*/  LDC.64 R18, c[0x0][0x398] ;  /* 0x0000e600ff127b82 */ /* 0x010f220000000a00 */
[----:B------:R-:W-:Y:S02]  /*03b0*/  IMAD.MOV.U32 R12, RZ, RZ, RZ ;  /* 0x000000ffff0c7224 */ /* 0x000fe400078e00ff */
[----:B0-----:R-:W-:-:S04]  /*03c0*/  @!P1 IMAD.WIDE.U32 R14, R13, 0x2, R14 ;  /* 0x000000020d0e9825 */ /* 0x001fc800078e000e */
[----:B-1----:R-:W-:Y:S01]  /*03d0*/  @!P0 IADD3 R21, PT, PT, R0, R25, RZ ;  /* 0x0000001900158210 */ /* 0x002fe20007ffe0ff */
[----:B------:R-:W-:Y:S01]  /*03e0*/  IMAD.MOV.U32 R20, RZ, RZ, RZ ;  /* 0x000000ffff147224 */ /* 0x000fe200078e00ff */
[----:B------:R0:W5:Y:S03]  /*03f0*/  @!P1 LDG.E.S16 R12, desc[UR4][R14.64] ;  /* 0x000000040e0c9981 */ /* 0x000166000c1e1700 */
[----:B--2---:R-:W-:-:S04]  /*0400*/  @!P0 IMAD.WIDE.U32 R16, R21, 0x2, R16 ;  /* 0x0000000215108825 */ /* 0x004fc800078e0010 */
[----:B------:R-:W-:Y:S01]  /*0410*/  @!P0 VIADD R25, R25, 0x80 ;  /* 0x0000008019198836 */ /* 0x000fe20000000000 */
[----:B------:R1:W5:Y:S01]  /*0420*/  @!P0 LDG.E.S16 R20, desc[UR4][R16.64] ;  /* 0x0000000410148981 */ /* 0x000362000c1e1700 */
[----:B0-----:R-:W0:Y:S01]  /*0430*/  LDC.64 R14, c[0x0][0x390] ;  /* 0x0000e400ff0e7b82 */ /* 0x001e220000000a00 */
[----:B----4-:R-:W-:-:S07]  /*0440*/  @!P0 IMAD.WIDE.U32 R18, R21, 0x2, R18 ;  /* 0x0000000215128825 */ /* 0x010fce00078e0012 */
[----:B-1----:R-:W1:Y:S01]  /*0450*/  LDC.64 R16, c[0x0][0x398] ;  /* 0x0000e600ff107b82 */ /* 0x002e620000000a00 */
[----:B------:R-:W-:-:S06]  /*0460*/  IMAD.MOV.U32 R21, RZ, RZ, RZ ;  /* 0x000000ffff157224 */ /* 0x000fcc00078e00ff */
[----:B------:R2:W5:Y:S01]  /*0470*/  @!P0 LDG.E.S16 R21, desc[UR4][R18.64] ;  /* 0x0000000412158981 */ /* 0x000562000c1e1700 */
[----:B------:R-:W-:Y:S01]  /*0480*/  ISETP.GE.U32.AND P0, PT, R25, R2, PT ;  /* 0x000000021900720c */ /* 0x000fe20003f06070 */
[----:B---3--:R-:W-:-:S04]  /*0490*/  @!P1 IMAD.WIDE.U32 R22, R13, 0x2, R22 ;  /* 0x000000020d169825 */ /* 0x008fc800078e0016 */
[----:B------:R-:W-:Y:S01]  /*04a0*/  IMAD.MOV.U32 R13, RZ, RZ, RZ ;  /* 0x000000ffff0d7224 */ /* 0x000fe200078e00ff */
[----:B--2---:R-:W2:Y:S05]  /*04b0*/  LDC.64 R18, c[0x0][0x390] ;  /* 0x0000e400ff127b82 */ /* 0x004eaa0000000a00 */
[----:B------:R3:W5:Y:S02]  /*04c0*/  @!P1 LDG.E.S16 R13, desc[UR4][R22.64] ;  /* 0x00000004160d9981 */ /* 0x000764000c1e1700 */
[----:B---3--:R-:W-:Y:S01]  /*04d0*/  @!P0 IADD3 R23, PT, PT, R0, R25, RZ ;  /* 0x0000001900178210 */ /* 0x008fe20007ffe0ff */
[----:B------:R-:W-:-:S04]  /*04e0*/  IMAD.MOV.U32 R22, RZ, RZ, RZ ;  /* 0x000000ffff167224 */ /* 0x000fc800078e00ff */
[----:B0-----:R-:W-:-:S04]  /*04f0*/  @!P0 IMAD.WIDE.U32 R14, R23, 0x2, R14 ;  /* 0x00000002170e8825 */ /* 0x001fc800078e000e */
[----:B-1----:R-:W-:Y:S01]  /*0500*/  @!P0 IMAD.WIDE.U32 R16, R23, 0x2, R16 ;  /* 0x0000000217108825 */ /* 0x002fe200078e0010 */
[----:B------:R0:W5:Y:S03]  /*0510*/  @!P0 LDG.E.S16 R22, desc[UR4][R14.64] ;  /* 0x000000040e168981 */ /* 0x000166000c1e1700 */
[----:B------:R-:W-:Y:S02]  /*0520*/  IMAD.MOV.U32 R23, RZ, RZ, RZ ;  /* 0x000000ffff177224 */ /* 0x000fe400078e00ff */
[----:B------:R-:W-:-:S04]  /*0530*/  @!P0 VIADD R25, R25, 0x80 ;  /* 0x0000008019198836 */ /* 0x000fc80000000000 */
[----:B------:R1:W5:Y:S01]  /*0540*/  @!P0 LDG.E.S16 R23, desc[UR4][R16.64] ;  /* 0x0000000410178981 */ /* 0x000362000c1e1700 */
[----:B0-----:R-:W0:Y:S01]  /*0550*/  LDC.64 R14, c[0x0][0x398] ;  /* 0x0000e600ff0e7b82 */ /* 0x001e220000000a00 */
[----:B------:R-:W-:Y:S01]  /*0560*/  ISETP.GE.U32.AND P0, PT, R25, R2, PT ;  /* 0x000000021900720c */ /* 0x000fe20003f06070 */
[----:B------:R-:W-:-:S12]  /*0570*/  IMAD.MOV.U32 R24, RZ, RZ, RZ ;  /* 0x000000ffff187224 */ /* 0x000fd800078e00ff */
[----:B------:R-:W-:-:S05]  /*0580*/  @!P0 IADD3 R25, PT, PT, R0, R25, RZ ;  /* 0x0000001900198210 */ /* 0x000fca0007ffe0ff */
[----:B--2---:R-:W-:-:S04]  /*0590*/  @!P0 IMAD.WIDE.U32 R18, R25, 0x2, R18 ;  /* 0x0000000219128825 */ /* 0x004fc800078e0012 */
[----:B0-----:R-:W-:Y:S01]  /*05a0*/  @!P0 IMAD.WIDE.U32 R14, R25, 0x2, R14 ;  /* 0x00000002190e8825 */ /* 0x001fe200078e000e */
[----:B------:R1:W5:Y:S03]  /*05b0*/  @!P0 LDG.E.S16 R24, desc[UR4][R18.64] ;  /* 0x0000000412188981 */ /* 0x000366000c1e1700 */
[----:B------:R-:W-:-:S06]  /*05c0*/  IMAD.MOV.U32 R25, RZ, RZ, RZ ;  /* 0x000000ffff197224 */ /* 0x000fcc00078e00ff */
[----:B------:R1:W5:Y:S01]  /*05d0*/  @!P0 LDG.E.S16 R25, desc[UR4][R14.64] ;  /* 0x000000040e198981 */ /* 0x000362000c1e1700 */
[----:B------:R-:W-:Y:S01]  /*05e0*/  ISETP.GE.U32.AND P0, PT, R3, R2, PT ;  /* 0x000000020300720c */ /* 0x000fe20003f06070 */
[----:B------:R-:W-:-:S12]  /*05f0*/  BSSY.RECONVERGENT B0, `(.L_x_11784) ;  /* 0x000001a000007945 */ /* 0x000fd80003800200 */
[----:B-1----:R-:W-:Y:S05]  /*0600*/  @P0 BRA `(.L_x_11785) ;  /* 0x0000000000600947 */ /* 0x002fea0003800000 */
[-C--:B-----5:R-:W-:Y:S02]  /*0610*/  IABS R16, R5.reuse ;  /* 0x0000000500107213 */ /* 0x0a0fe40000000000 */
[----:B------:R-:W-:Y:S02]  /*0620*/  IABS R18, R4 ;  /* 0x0000000400127213 */ /* 0x000fe40000000000 */
[----:B------:R-:W0:Y:S01]  /*0630*/  I2F.RP R17, R16 ;  /* 0x0000001000117306 */ /* 0x000e220000209400 */
[----:B------:R-:W-:-:S04]  /*0640*/  LOP3.LUT R4, R4, R5, RZ, 0x3c, !PT ;  /* 0x0000000504047212 */ /* 0x000fc800078e3cff */
[----:B------:R-:W-:-:S03]  /*0650*/  ISETP.GE.AND P3, PT, R4, RZ, PT ;  /* 0x000000ff0400720c */ /* 0x000fc60003f66270 */
[----:B0-----:R-:W0:Y:S02]  /*0660*/  MUFU.RCP R17, R17 ;  /* 0x0000001100117308 */ /* 0x001e240000001000 */
[----:B0-----:R-:W-:-:S06]  /*0670*/  VIADD R14, R17, 0xffffffe ;  /* 0x0ffffffe110e7836 */ /* 0x001fcc0000000000 */
[----:B------:R0:W1:Y:S02]  /*0680*/  F2I.FTZ.U32.TRUNC.NTZ R15, R14 ;  /* 0x0000000e000f7305 */ /* 0x000064000021f000 */
[----:B0-----:R-:W-:Y:S01]  /*0690*/  IMAD.MOV.U32 R14, RZ, RZ, RZ ;  /* 0x000000ffff0e7224 */ /* 0x001fe200078e00ff */
[----:B-1----:R-:W-:-:S05]  /*06a0*/  IADD3 R19, PT, PT, RZ, -R15, RZ ;  /* 0x8000000fff137210 */ /* 0x002fca0007ffe0ff */
[----:B------:R-:W-:-:S04]  /*06b0*/  IMAD R19, R19, R16, RZ ;  /* 0x0000001013137224 */ /* 0x000fc800078e02ff */
[----:B------:R-:W-:Y:S01]  /*06c0*/  IMAD.HI.U32 R15, R15, R19, R14 ;  /* 0x000000130f0f7227 */ /* 0x000fe200078e000e */
[----:B------:R-:W-:-:S05]  /*06d0*/  IABS R19, R5 ;  /* 0x0000000500137213 */ /* 0x000fca0000000000 */
        /* <DEDUP_REMOVED lines=11> */
.L_x_11785:
[----:B------:R-:W-:Y:S05]  /*0790*/  BSYNC.RECONVERGENT B0 ;  /* 0x0000000000007941 */ /* 0x000fea0003800200 */
.L_x_11784:
[----:B------:R-:W-:Y:S01]  /*07a0*/  VIADD R15, R3, 0x80 ;  /* 0x00000080030f7836 */ /* 0x000fe20000000000 */
[----:B------:R-:W-:Y:S04]  /*07b0*/  BSSY.RECONVERGENT B0, `(.L_x_11786) ;  /* 0x000001c000007945 */ /* 0x000fe80003800200 */
[----:B------:R-:W-:-:S13]  /*07c0*/  ISETP.GE.U32.AND P1, PT, R15, R2, PT ;  /* 0x000000020f00720c */ /* 0x000fda0003f26070 */
[----:B------:R-:W-:Y:S05]  /*07d0*/  @P1 BRA `(.L_x_11787) ;  /* 0x0000000000641947 */ /* 0x000fea0003800000 */
[-C--:B-----5:R-:W-:Y:S02]  /*07e0*/  IABS R16, R7.reuse ;  /* 0x0000000700107213 */ /* 0x0a0fe40000000000 */
[----:B------:R-:W-:Y:S02]  /*07f0*/  IABS R18, R6 ;  /* 0x0000000600127213 */ /* 0x000fe40000000000 */
[----:B------:R-:W0:Y:S01]  /*0800*/  I2F.RP R17, R16 ;  /* 0x0000001000117306 */ /* 0x000e220000209400 */
[----:B------:R-:W-:-:S04]  /*0810*/  LOP3.LUT R6, R6, R7, RZ, 0x3c, !PT ;  /* 0x0000000706067212 */ /* 0x000fc800078e3cff */
[----:B------:R-:W-:-:S03]  /*0820*/  ISETP.GE.AND P3, PT, R6, RZ, PT ;  /* 0x000000ff0600720c */ /* 0x000fc60003f66270 */
[----:B0-----:R-:W0:Y:S02]  /*0830*/  MUFU.RCP R17, R17 ;  /* 0x0000001100117308 */ /* 0x001e240000001000 */
[----:B0-----:R-:W-:-:S06]  /*0840*/  IADD3 R4, PT, PT, R17, 0xffffffe, RZ ;  /* 0x0ffffffe11047810 */ /* 0x001fcc0007ffe0ff */
[----:B------:R0:W1:Y:S02]  /*0850*/  F2I.FTZ.U32.TRUNC.NTZ R5, R4 ;  /* 0x0000000400057305 */ /* 0x000064000021f000 */
[----:B0-----:R-:W-:Y:S02]  /*0860*/  IMAD.MOV.U32 R4, RZ, RZ, RZ ;  /* 0x000000ffff047224 */ /* 0x001fe400078e00ff */
[----:B-1----:R-:W-:-:S04]  /*0870*/  IMAD.MOV R19, RZ, RZ, -R5 ;  /* 0x000000ffff137224 */ /* 0x002fc800078e0a05 */
[----:B------:R-:W-:-:S04]  /*0880*/  IMAD R19, R19, R16, RZ ;  /* 0x0000001013137224 */ /* 0x000fc800078e02ff */
[----:B------:R-:W-:Y:S01]  /*0890*/  IMAD.HI.U32 R5, R5, R19, R4 ;  /* 0x0000001305057227 */ /* 0x000fe200078e0004 */
[----:B------:R-:W-:-:S05]  /*08a0*/  IABS R19, R7 ;  /* 0x0000000700137213 */ /* 0x000fca0000000000 */
        /* <DEDUP_REMOVED lines=8> */
[----:B------:R-:W-:-:S04]  /*0930*/  @P1 VIADD R5, R5, 0x1 ;  /* 0x0000000105051836 */ /* 0x000fc80000000000 */
[----:B------:R-:W-:-:S05]  /*0940*/  IMAD.MOV.U32 R16, RZ, RZ, R5 ;  /* 0x000000ffff107224 */ /* 0x000fca00078e0005 */
[----:B------:R-:W-:Y:S02]  /*0950*/  @!P3 IADD3 R16, PT, PT, -R16, RZ, RZ ;  /* 0x000000ff1010b210 */ /* 0x000fe40007ffe1ff */
[----:B------:R-:W-:-:S07]  /*0960*/  @!P2 LOP3.LUT R16, RZ, R7, RZ, 0x33, !PT ;  /* 0x00000007ff10a212 */ /* 0x000fce00078e33ff */
.L_x_11787:
[----:B------:R-:W-:Y:S05]  /*0970*/  BSYNC.RECONVERGENT B0 ;  /* 0x0000000000007941 */ /* 0x000fea0003800200 */
.L_x_11786:
[----:B-----5:R-:W-:Y:S01]  /*0980*/  VIADD R5, R3, 0x100 ;  /* 0x0000010003057836 */ /* 0x020fe20000000000 */
[----:B------:R-:W-:Y:S04]  /*0990*/  BSSY.RECONVERGENT B0, `(.L_x_11788) ;  /* 0x000001c000007945 */ /* 0x000fe80003800200 */
[----:B------:R-:W-:-:S13]  /*09a0*/  ISETP.GE.U32.AND P1, PT, R5, R2, PT ;  /* 0x000000020500720c */ /* 0x000fda0003f26070 */
        /* <DEDUP_REMOVED lines=10> */
[----:B------:R0:W1:Y:S02]  /*0a50*/  F2I.FTZ.U32.TRUNC.NTZ R5, R4 ;  /* 0x0000000400057305 */ /* 0x000064000021f000 */
[----:B0-----:R-:W-:Y:S01]  /*0a60*/  MOV R4, RZ ;  /* 0x000000ff00047202 */ /* 0x001fe20000000f00 */
        /* <DEDUP_REMOVED lines=14> */
.L_x_11789:
[----:B------:R-:W-:Y:S05]  /*0b50*/  BSYNC.RECONVERGENT B0 ;  /* 0x0000000000007941 */ /* 0x000fea0003800200 */
.L_x_11788:
[----:B------:R-:W-:Y:S01]  /*0b60*/  VIADD R5, R3, 0x180 ;  /* 0x0000018003057836 */ /* 0x000fe20000000000 */
        /* <DEDUP_REMOVED lines=25> */
[----:B------:R-:W-:Y:S01]  /*0d00*/  @!P3 IMAD.MOV R9, RZ, RZ, -R9 ;  /* 0x000000ffff09b224 */ /* 0x000fe200078e0a09 */
[----:B------:R-:W-:-:S07]  /*0d10*/  @!P2 LOP3.LUT R9, RZ, R11, RZ, 0x33, !PT ;  /* 0x0000000bff09a212 */ /* 0x000fce00078e33ff */
.L_x_11791:
[----:B------:R-:W-:Y:S05]  /*0d20*/  BSYNC.RECONVERGENT B0 ;  /* 0x0000000000007941 */ /* 0x000fea0003800200 */
.L_x_11790:
[----:B------:R-:W0:Y:S01]  /*0d30*/  @!P0 LDC.64 R4, c[0x0][0x388] ;  /* 0x0000e200ff048b82 */ /* 0x000e220000000a00 */
[C---:B------:R-:W-:Y:S01]  /*0d40*/  IADD3 R7, PT, PT, R3.reuse, 0x200, RZ ;  /* 0x0000020003077810 */ /* 0x040fe20007ffe0ff */
[C---:B------:R-:W-:Y:S01]  /*0d50*/  VIADD R11, R3.reuse, 0x300 ;  /* 0x00000300030b7836 */ /* 0x040fe20000000000 */
[----:B------:R-:W-:Y:S01]  /*0d60*/  BSSY.RECONVERGENT B0, `(.L_x_11792) ;  /* 0x0000023000007945 */ /* 0x000fe20003800200 */
[----:B------:R-:W-:Y:S01]  /*0d70*/  VIADD R17, R3, 0x380 ;  /* 0x0000038003117836 */ /* 0x000fe20000000000 */
[-C--:B------:R-:W-:Y:S01]  /*0d80*/  ISETP.GE.U32.AND P4, PT, R7, R2.reuse, PT ;  /* 0x000000020700720c */ /* 0x080fe20003f86070 */
[----:B------:R-:W-:Y:S01]  /*0d90*/  VIADD R7, R3, 0x280 ;  /* 0x0000028003077836 */ /* 0x000fe20000000000 */
[-C--:B------:R-:W-:Y:S02]  /*0da0*/  ISETP.GE.U32.AND P1, PT, R11, R2.reuse, PT ;  /* 0x000000020b00720c */ /* 0x080fe40003f26070 */
[-C--:B------:R-:W-:Y:S02]  /*0db0*/  ISETP.GE.U32.AND P2, PT, R17, R2.reuse, PT ;  /* 0x000000021100720c */ /* 0x080fe40003f46070 */
[----:B------:R-:W-:-:S02]  /*0dc0*/  ISETP.GE.U32.AND P3, PT, R7, R2, PT ;  /* 0x000000020700720c */ /* 0x000fc40003f66070 */
[----:B------:R-:W-:-:S05]  /*0dd0*/  @!P0 IADD3 R7, PT, PT, R0, R3, RZ ;  /* 0x0000000300078210 */ /* 0x000fca0007ffe0ff */
[----:B0-----:R-:W-:Y:S01]  /*0de0*/  @!P0 IMAD.WIDE.U32 R4, R7, 0x2, R4 ;  /* 0x0000000207048825 */ /* 0x001fe200078e0004 */
[----:B------:R-:W-:Y:S06]  /*0df0*/  @P4 BRA `(.L_x_11793) ;  /* 0x0000000000644947 */ /* 0x000fec0003800000 */
[-C--:B------:R-:W-:Y:S02]  /*0e00*/  IABS R10, R13.reuse ;  /* 0x0000000d000a7213 */ /* 0x080fe40000000000 */
        /* <DEDUP_REMOVED lines=20> */
[----:B------:R-:W-:-:S05]  /*0f50*/  @P4 VIADD R7, R7, 0x1 ;  /* 0x0000000107074836 */ /* 0x000fca0000000000 */
[----:B------:R-:W-:-:S05]  /*0f60*/  MOV R10, R7 ;  /* 0x00000007000a7202 */ /* 0x000fca0000000f00 */
[----:B------:R-:W-:Y:S01]  /*0f70*/  @!P5 IMAD.MOV R10, RZ, RZ, -R10 ;  /* 0x000000ffff0ad224 */ /* 0x000fe200078e0a0a */
[----:B------:R-:W-:-:S07]  /*0f80*/  @!P6 LOP3.LUT R10, RZ, R13, RZ, 0x33, !PT ;  /* 0x0000000dff0ae212 */ /* 0x000fce00078e33ff */
.L_x_11793:
[----:B------:R-:W-:Y:S05]  /*0f90*/  BSYNC.RECONVERGENT B0 ;  /* 0x0000000000007941 */ /* 0x000fea0003800200 */
.L_x_11792:
        /* <DEDUP_REMOVED lines=12> */
[----:B0-----:R-:W-:Y:S02]  /*1060*/  IMAD.MOV.U32 R6, RZ, RZ, RZ ;  /* 0x000000ffff067224 */ /* 0x001fe400078e00ff */
[----:B-1----:R-:W-:-:S04]  /*1070*/  IMAD.MOV R18, RZ, RZ, -R7 ;  /* 0x000000ffff127224 */ /* 0x002fc800078e0a07 */
[----:B------:R-:W-:Y:S01]  /*1080*/  IMAD R13, R18, R11, RZ ;  /* 0x0000000b120d7224 */ /* 0x000fe200078e02ff */
[----:B------:R-:W-:-:S03]  /*1090*/  MOV R18, R17 ;  /* 0x0000001100127202 */ /* 0x000fc60000000f00 */
        /* <DEDUP_REMOVED lines=9> */
[----:B------:R-:W-:-:S04]  /*1130*/  IMAD.MOV.U32 R11, RZ, RZ, R7 ;  /* 0x000000ffff0b7224 */ /* 0x000fc800078e0007 */
[----:B------:R-:W-:Y:S01]  /*1140*/  @!P5 IMAD.MOV R11, RZ, RZ, -R11 ;  /* 0x000000ffff0bd224 */ /* 0x000fe200078e0a0b */
[----:B------:R-:W-:-:S07]  /*1150*/  @!P4 LOP3.LUT R11, RZ, R21, RZ, 0x33, !PT ;  /* 0x00000015ff0bc212 */ /* 0x000fce00078e33ff */
.L_x_11795:
[----:B------:R-:W-:Y:S05]  /*1160*/  BSYNC.RECONVERGENT B0 ;  /* 0x0000000000007941 */ /* 0x000fea0003800200 */
.L_x_11794:
        /* <DEDUP_REMOVED lines=27> */
.L_x_11797:
[----:B------:R-:W-:Y:S05]  /*1320*/  BSYNC.RECONVERGENT B0 ;  /* 0x0000000000007941 */ /* 0x000fea0003800200 */
.L_x_11796:
        /* <DEDUP_REMOVED lines=12> */
[----:B0-----:R-:W-:Y:S02]  /*13f0*/  HFMA2 R6, -RZ, RZ, 0, 0 ;  /* 0x00000000ff067431 */ /* 0x001fe400000001ff */
[----:B-1----:R-:W-:-:S04]  /*1400*/  IMAD.MOV R18, RZ, RZ, -R7 ;  /* 0x000000ffff127224 */ /* 0x002fc800078e0a07 */
        /* <DEDUP_REMOVED lines=11> */
[----:B------:R-:W-:Y:S01]  /*14c0*/  @!P3 IMAD.MOV R6, RZ, RZ, -R6 ;  /* 0x000000ffff06b224 */ /* 0x000fe200078e0a06 */
[----:B------:R-:W-:-:S07]  /*14d0*/  @!P2 LOP3.LUT R6, RZ, R25, RZ, 0x33, !PT ;  /* 0x00000019ff06a212 */ /* 0x000fce00078e33ff */
.L_x_11799:
[----:B------:R-:W-:Y:S05]  /*14e0*/  BSYNC.RECONVERGENT B0 ;  /* 0x0000000000007941 */ /* 0x000fea0003800200 */
.L_x_11798:
[----:B------:R-:W-:Y:S01]  /*14f0*/  @!P0 IMAD.MOV.U32 R3, RZ, RZ, R15 ;  /* 0x000000ffff038224 */ /* 0x000fe200078e000f */
        /* <DEDUP_REMOVED lines=13> */
[----:B------:R-:W-:Y:S02]  /*15d0*/  IMAD.IADD R7, R0, 0x1, R3 ;  /* 0x0000000100077824 */ /* 0x000fe400078e0203 */
[----:B------:R-:W-:Y:S02]  /*15e0*/  VIADD R3, R3, 0x80 ;  /* 0x0000008003037836 */ /* 0x000fe40000000000 */
[----:B0-----:R-:W-:-:S05]  /*15f0*/  IMAD.WIDE.U32 R4, R7, 0x2, R4 ;  /* 0x0000000207047825 */ /* 0x001fca00078e0004 */
[----:B------:R0:W-:Y:S02]  /*1600*/  STG.E.U16 desc[UR4][R4.64], R8 ;  /* 0x0000000804007986 */ /* 0x0001e4000c101504 */
.L_x_11802:
[----:B------:R-:W-:-:S13]  /*1610*/  ISETP.GE.U32.AND P0, PT, R3, R2, PT ;  /* 0x000000020300720c */ /* 0x000fda0003f06070 */
[----:B------:R-:W-:Y:S05]  /*1620*/  @P0 BRA `(.L_x_11804) ;  /* 0x0000000000300947 */ /* 0x000fea0003800000 */
[----:B0-----:R-:W0:Y:S01]  /*1630*/  LDC.64 R4, c[0x0][0x388] ;  /* 0x0000e200ff047b82 */ /* 0x001e220000000a00 */
[----:B------:R-:W-:Y:S01]  /*1640*/  IMAD.IADD R7, R0, 0x1, R3 ;  /* 0x0000000100077824 */ /* 0x000fe200078e0203 */
[----:B------:R-:W-:-:S03]  /*1650*/  IADD3 R3, PT, PT, R3, 0x80, RZ ;  /* 0x0000008003037810 */ /* 0x000fc60007ffe0ff */
[----:B0-----:R-:W-:-:S05]  /*1660*/  IMAD.WIDE.U32 R4, R7, 0x2, R4 ;  /* 0x0000000207047825 */ /* 0x001fca00078e0004 */
[----:B------:R1:W-:Y:S02]  /*1670*/  STG.E.U16 desc[UR4][R4.64], R9 ;  /* 0x0000000904007986 */ /* 0x0003e4000c101504 */
.L_x_11803:
[----:B------:R-:W-:-:S13]  /*1680*/  ISETP.GE.U32.AND P0, PT, R3, R2, PT ;  /* 0x000000020300720c */ /* 0x000fda0003f06070 */
[----:B------:R-:W-:Y:S05]  /*1690*/  @P0 BRA `(.L_x_11805) ;  /* 0x0000000000340947 */ /* 0x000fea0003800000 */
[----:B01----:R-:W0:Y:S01]  /*16a0*/  LDC.64 R4, c[0x0][0x388] ;  /* 0x0000e200ff047b82 */ /* 0x003e220000000a00 */
[----:B------:R-:W-:Y:S02]  /*16b0*/  IMAD.IADD R7, R0, 0x1, R3 ;  /* 0x0000000100077824 */ /* 0x000fe400078e0203 */
[----:B------:R-:W-:Y:S02]  /*16c0*/  VIADD R3, R3, 0x80 ;  /* 0x0000008003037836 */ /* 0x000fe40000000000 */
[----:B0-----:R-:W-:-:S05]  /*16d0*/  IMAD.WIDE.U32 R4, R7, 0x2, R4 ;  /* 0x0000000207047825 */ /* 0x001fca00078e0004 */
[----:B------:R1:W-:Y:S02]  /*16e0*/  STG.E.U16 desc[UR4][R4.64], R10 ;  /* 0x0000000a04007986 */ /* 0x0003e4000c101504 */
.L_x_11804:
        /* <DEDUP_REMOVED lines=8> */
.L_x_11805:
[----:B------:R-:W-:Y:S05]  /*1770*/  BSYNC.RELIABLE B1 ;  /* 0x0000000000017941 */ /* 0x000fea0003800100 */
.L_x_11801:
[----:B------:R-:W-:-:S13]  /*1780*/  ISETP.GE.U32.AND P0, PT, R3, R2, PT ;  /* 0x000000020300720c */ /* 0x000fda0003f06070 */
[----:B012---:R-:W0:Y:S01]  /*1790*/  @!P0 LDC.64 R4, c[0x0][0x388] ;  /* 0x0000e200ff048b82 */ /* 0x007e220000000a00 */
[----:B------:R-:W-:Y:S02]  /*17a0*/  @!P0 IMAD.IADD R7, R0, 0x1, R3 ;  /* 0x0000000100078824 */ /* 0x000fe400078e0203 */
[----:B------:R-:W-:Y:S02]  /*17b0*/  @!P0 VIADD R3, R3, 0x80 ;  /* 0x0000008003038836 */ /* 0x000fe40000000000 */
[----:B0-----:R-:W-:-:S05]  /*17c0*/  @!P0 IMAD.WIDE.U32 R4, R7, 0x2, R4 ;  /* 0x0000000207048825 */ /* 0x001fca00078e0004 */
[----:B------:R2:W-:Y:S02]  /*17d0*/  @!P0 STG.E.U16 desc[UR4][R4.64], R12 ;  /* 0x0000000c04008986 */ /* 0x0005e4000c101504 */
.L_x_11806:
[----:B------:R-:W-:Y:S05]  /*17e0*/  BSYNC.RECONVERGENT B0 ;  /* 0x0000000000007941 */ /* 0x000fea0003800200 */
.L_x_11800:
        /* <DEDUP_REMOVED lines=8> */
.L_x_11783:
[----:B------:R-:W0:Y:S01]  /*1870*/  S2R R6, SR_TID.X ;  /* 0x0000000000067919 */ /* 0x000e220000002100 */
[----:B------:R-:W1:Y:S08]  /*1880*/  LDC.64 R14, c[0x0][0x398] ;  /* 0x0000e600ff0e7b82 */ /* 0x000e700000000a00 */
[----:B------:R-:W2:Y:S01]  /*1890*/  LDC.64 R12, c[0x0][0x390] ;  /* 0x0000e400ff0c7b82 */ /* 0x000ea20000000a00 */
[----:B-1----:R-:W-:-:S04]  /*18a0*/  IMAD.WIDE.U32 R14, R0, 0x2, R14 ;  /* 0x00000002000e7825 */ /* 0x002fc800078e000e */
[----:B0-----:R-:W-:-:S05]  /*18b0*/  IMAD.WIDE.U32 R14, R6, 0x4, R14 ;  /* 0x00000004060e7825 */ /* 0x001fca00078e000e */
[----:B------:R-:W3:Y:S04]  /*18c0*/  LDG.E R3, desc[UR4][R14.64] ;  /* 0x000000040e037981 */ /* 0x000ee8000c1e1900 */
[----:B------:R-:W4:Y:S01]  /*18d0*/  LDG.E R2, desc[UR4][R14.64+0x200] ;  /* 0x000200040e027981 */ /* 0x000f22000c1e1900 */
[----:B--2---:R-:W-:-:S03]  /*18e0*/  IMAD.WIDE.U32 R12, R0, 0x2, R12 ;  /* 0x00000002000c7825 */ /* 0x004fc600078e000c */
[----:B------:R-:W2:Y:S01]  /*18f0*/  LDG.E R26, desc[UR4][R14.64+0x400] ;  /* 0x000400040e1a7981 */ /* 0x000ea2000c1e1900 */
[----:B------:R-:W-:-:S05]  /*1900*/  IMAD.WIDE.U32 R12, R6, 0x4, R12 ;  /* 0x00000004060c7825 */ /* 0x000fca00078e000c */
[----:B------:R-:W5:Y:S04]  /*1910*/  LDG.E R17, desc[UR4][R12.64] ;  /* 0x000000040c117981 */ /* 0x000f68000c1e1900 */
[----:B------:R-:W2:Y:S01]  /*1920*/  LDG.E R7, desc[UR4][R12.64+0x200] ;  /* 0x000200040c077981 */ /* 0x000ea2000c1e1900 */
[C---:B---3--:R-:W-:Y:S02]  /*1930*/  PRMT R18, R3.reuse, 0x9910, RZ ;  /* 0x0000991003127816 */ /* 0x048fe400000000ff */
[----:B------:R-:W-:Y:S02]  /*1940*/  PRMT R21, R3, 0xbb32, RZ ;  /* 0x0000bb3203157816 */ /* 0x000fe400000000ff */
[----:B------:R-:W-:Y:S02]  /*1950*/  IABS R16, R18 ;  /* 0x0000001200107213 */ /* 0x000fe40000000000 */
[----:B----4-:R-:W-:-:S02]  /*1960*/  PRMT R19, R2, 0x9910, RZ ;  /* 0x0000991002137816 */ /* 0x010fc400000000ff */
[----:B------:R-:W-:Y:S01]  /*1970*/  IABS R25, R21 ;  /* 0x0000001500197213 */ /* 0x000fe20000000000 */
[----:B------:R-:W0:Y:S01]  /*1980*/  I2F.RP R4, R16 ;  /* 0x0000001000047306 */ /* 0x000e220000209400 */
[----:B------:R-:W-:-:S07]  /*1990*/  IABS R23, R19 ;  /* 0x0000001300177213 */ /* 0x000fce0000000000 */
[----:B------:R-:W1:Y:S08]  /*19a0*/  I2F.RP R5, R25 ;  /* 0x0000001900057306 */ /* 0x000e700000209400 */
[----:B------:R-:W3:Y:S08]  /*19b0*/  I2F.RP R20, R23 ;  /* 0x0000001700147306 */ /* 0x000ef00000209400 */
[----:B0-----:R-:W0:Y:S08]  /*19c0*/  MUFU.RCP R4, R4 ;  /* 0x0000000400047308 */ /* 0x001e300000001000 */
[----:B-1----:R-:W1:Y:S08]  /*19d0*/  MUFU.RCP R5, R5 ;  /* 0x0000000500057308 */ /* 0x002e700000001000 */
[----:B---3--:R-:W3:Y:S01]  /*19e0*/  MUFU.RCP R20, R20 ;  /* 0x0000001400147308 */ /* 0x008ee20000001000 */
[----:B0-----:R-:W-:-:S02]  /*19f0*/  IADD3 R10, PT, PT, R4, 0xffffffe, RZ ;  /* 0x0ffffffe040a7810 */ /* 0x001fc40007ffe0ff */
[----:B------:R-:W-:-:S05]  /*1a00*/  PRMT R4, R2, 0xbb32, RZ ;  /* 0x0000bb3202047816 */ /* 0x000fca00000000ff */
[----:B------:R0:W4:Y:S01]  /*1a10*/  F2I.FTZ.U32.TRUNC.NTZ R11, R10 ;  /* 0x0000000a000b7305 */ /* 0x000122000021f000 */
[----:B-1----:R-:W-:Y:S01]  /*1a20*/  VIADD R8, R5, 0xffffffe ;  /* 0x0ffffffe05087836 */ /* 0x002fe20000000000 */
[----:B------:R-:W-:-:S06]  /*1a30*/  IABS R5, R4 ;  /* 0x0000000400057213 */ /* 0x000fcc0000000000 */
[----:B------:R-:W1:Y:S01]  /*1a40*/  F2I.FTZ.U32.TRUNC.NTZ R9, R8 ;  /* 0x0000000800097305 */ /* 0x000e62000021f000 */
[----:B0-----:R-:W-:Y:S02]  /*1a50*/  IMAD.MOV.U32 R10, RZ, RZ, RZ ;  /* 0x000000ffff0a7224 */ /* 0x001fe400078e00ff */
[----:B---3--:R-:W-:Y:S02]  /*1a60*/  VIADD R3, R20, 0xffffffe ;  /* 0x0ffffffe14037836 */ /* 0x008fe40000000000 */
[----:B----4-:R-:W-:-:S03]  /*1a70*/  IMAD.MOV R27, RZ, RZ, -R11 ;  /* 0x000000ffff1b7224 */ /* 0x010fc600078e0a0b */
[----:B------:R-:W0:Y:S01]  /*1a80*/  I2F.RP R22, R5 ;  /* 0x0000000500167306 */ /* 0x000e220000209400 */
[----:B------:R-:W-:Y:S01]  /*1a90*/  IMAD R27, R27, R16, RZ ;  /* 0x000000101b1b7224 */ /* 0x000fe200078e02ff */
[----:B-1----:R-:W-:-:S06]  /*1aa0*/  IADD3 R2, PT, PT, RZ, -R9, RZ ;  /* 0x80000009ff027210 */ /* 0x002fcc0007ffe0ff */
[----:B------:R-:W1:Y:S01]  /*1ab0*/  F2I.FTZ.U32.TRUNC.NTZ R3, R3 ;  /* 0x0000000300037305 */ /* 0x000e62000021f000 */
[----:B------:R-:W-:-:S04]  /*1ac0*/  IMAD.HI.U32 R20, R11, R27, R10 ;  /* 0x0000001b0b147227 */ /* 0x000fc800078e000a */
[----:B------:R-:W-:-:S03]  /*1ad0*/  IMAD R11, R2, R25, RZ ;  /* 0x00000019020b7224 */ /* 0x000fc600078e02ff */
[----:B0-----:R-:W0:Y:S01]  /*1ae0*/  MUFU.RCP R22, R22 ;  /* 0x0000001600167308 */ /* 0x001e220000001000 */
[----:B-1----:R-:W-:-:S04]  /*1af0*/  IMAD.MOV R8, RZ, RZ, -R3 ;  /* 0x000000ffff087224 */ /* 0x002fc800078e0a03 */
[----:B------:R-:W-:Y:S01]  /*1b00*/  IMAD.MOV.U32 R2, RZ, RZ, R8 ;  /* 0x000000ffff027224 */ /* 0x000fe200078e0008 */
[----:B------:R-:W-:-:S05]  /*1b10*/  MOV R8, RZ ;  /* 0x000000ff00087202 */ /* 0x000fca0000000f00 */
[----:B------:R-:W-:Y:S01]  /*1b20*/  IMAD.HI.U32 R10, R9, R11, R8 ;  /* 0x0000000b090a7227 */ /* 0x000fe200078e0008 */
[C---:B-----5:R-:W-:Y:S02]  /*1b30*/  PRMT R9, R17.reuse, 0x9910, RZ ;  /* 0x0000991011097816 */ /* 0x060fe400000000ff */
[----:B------:R-:W-:Y:S01]  /*1b40*/  PRMT R8, R17, 0xbb32, RZ ;  /* 0x0000bb3211087816 */ /* 0x000fe200000000ff */
[----:B------:R-:W-:Y:S01]  /*1b50*/  IMAD R11, R2, R23, RZ ;  /* 0x00000017020b7224 */ /* 0x000fe200078e02ff */
[----:B------:R-:W-:Y:S01]  /*1b60*/  IABS R27, R9 ;  /* 0x00000009001b7213 */ /* 0x000fe20000000000 */
[----:B------:R-:W-:Y:S01]  /*1b70*/  IMAD.MOV.U32 R2, RZ, RZ, RZ ;  /* 0x000000ffff027224 */ /* 0x000fe200078e00ff */
[----:B0-----:R-:W-:Y:S02]  /*1b80*/  IADD3 R17, PT, PT, R22, 0xffffffe, RZ ;  /* 0x0ffffffe16117810 */ /* 0x001fe40007ffe0ff */
[----:B------:R-:W-:Y:S01]  /*1b90*/  IABS R29, R8 ;  /* 0x00000008001d7213 */ /* 0x000fe20000000000 */
[----:B------:R-:W-:Y:S01]  /*1ba0*/  IMAD.HI.U32 R11, R3, R11, R2 ;  /* 0x0000000b030b7227 */ /* 0x000fe200078e0002 */
[----:B------:R-:W-:-:S02]  /*1bb0*/  IABS R2, R18 ;  /* 0x0000001200027213 */ /* 0x000fc40000000000 */
[----:B------:R-:W0:Y:S01]  /*1bc0*/  F2I.FTZ.U32.TRUNC.NTZ R17, R17 ;  /* 0x0000001100117305 */ /* 0x000e22000021f000 */
[----:B------:R-:W-:-:S04]  /*1bd0*/  IMAD.HI.U32 R3, R20, R27, RZ ;  /* 0x0000001b14037227 */ /* 0x000fc800078e00ff */
[----:B------:R-:W-:-:S04]  /*1be0*/  IMAD.MOV R2, RZ, RZ, -R2 ;  /* 0x000000ffff027224 */ /* 0x000fc800078e0a02 */
[----:B------:R-:W-:Y:S01]  /*1bf0*/  IMAD R27, R3, R2, R27 ;  /* 0x00000002031b7224 */ /* 0x000fe200078e021b */
[----:B------:R-:W-:-:S04]  /*1c00*/  IABS R2, R21 ;  /* 0x0000001500027213 */ /* 0x000fc80000000000 */
[----:B------:R-:W-:Y:S01]  /*1c10*/  ISETP.GT.U32.AND P6, PT, R16, R27, PT ;  /* 0x0000001b1000720c */ /* 0x000fe20003fc4070 */
[----:B------:R-:W-:Y:S02]  /*1c20*/  IMAD.MOV R2, RZ, RZ, -R2 ;  /* 0x000000ffff027224 */ /* 0x000fe400078e0a02 */
[----:B0-----:R-:W-:Y:S02]  /*1c30*/  IMAD.MOV R24, RZ, RZ, -R17 ;  /* 0x000000ffff187224 */ /* 0x001fe400078e0a11 */
[----:B------:R-:W-:Y:S02]  /*1c40*/  IMAD.MOV.U32 R22, RZ, RZ, R2 ;  /* 0x000000ffff167224 */ /* 0x000fe400078e0002 */
[----:B------:R-:W-:Y:S01]  /*1c50*/  IMAD.HI.U32 R2, R10, R29, RZ ;  /* 0x0000001d0a027227 */ /* 0x000fe200078e00ff */
[----:B--2---:R-:W-:Y:S02]  /*1c60*/  PRMT R10, R7, 0x9910, RZ ;  /* 0x00009910070a7816 */ /* 0x004fe400000000ff */
[----:B------:R-:W-:Y:S01]  /*1c70*/  PRMT R28, R26, 0x9910, RZ ;  /* 0x000099101a1c7816 */ /* 0x000fe200000000ff */
[----:B------:R-:W-:Y:S01]  /*1c80*/  IMAD R22, R2, R22, R29 ;  /* 0x0000001602167224 */ /* 0x000fe200078e021d */
[----:B------:R-:W-:Y:S01]  /*1c90*/  IABS R20, R10 ;  /* 0x0000000a00147213 */ /* 0x000fe20000000000 */
[----:B------:R-:W-:-:S04]  /*1ca0*/  @!P6 IMAD.IADD R27, R27, 0x1, -R16 ;  /* 0x000000011b1be824 */ /* 0x000fc800078e0a10 */
[----:B------:R-:W-:Y:S01]  /*1cb0*/  IMAD.HI.U32 R11, R11, R20, RZ ;  /* 0x000000140b0b7227 */ /* 0x000fe200078e00ff */
[----:B------:R-:W-:Y:S02]  /*1cc0*/  ISETP.GE.U32.AND P3, PT, R27, R16, PT ;  /* 0x000000101b00720c */ /* 0x000fe40003f66070 */
[----:B------:R-:W-:Y:S01]  /*1cd0*/  IABS R16, R19 ;  /* 0x0000001300107213 */ /* 0x000fe20000000000 */
[----:B------:R-:W-:Y:S02]  /*1ce0*/  IMAD R27, R24, R5, RZ ;  /* 0x00000005181b7224 */ /* 0x000fe400078e02ff */
[----:B------:R-:W2:Y:S01]  /*1cf0*/  LDG.E R24, desc[UR4][R12.64+0x400] ;  /* 0x000400040c187981 */ /* 0x000ea2000c1e1900 */
[----:B------:R-:W-:-:S05]  /*1d00*/  IADD3 R16, PT, PT, RZ, -R16, RZ ;  /* 0x80000010ff107210 */ /* 0x000fca0007ffe0ff */
[----:B------:R-:W-:Y:S02]  /*1d10*/  IMAD R20, R11, R16, R20 ;  /* 0x000000100b147224 */ /* 0x000fe400078e0214 */
[----:B------:R-:W-:-:S04]  /*1d20*/  IMAD.MOV.U32 R16, RZ, RZ, RZ ;  /* 0x000000ffff107224 */ /* 0x000fc800078e00ff */
[----:B------:R-:W-:Y:S02]  /*1d30*/  IMAD.HI.U32 R16, R17, R27, R16 ;  /* 0x0000001b11107227 */ /* 0x000fe400078e0010 */
[----:B------:R-:W3:Y:S04]  /*1d40*/  LDG.E R17, desc[UR4][R14.64+0x600] ;  /* 0x000600040e117981 */ /* 0x000ee8000c1e1900 */
[----:B------:R0:W4:Y:S01]  /*1d50*/  LDG.E R27, desc[UR4][R12.64+0x600] ;  /* 0x000600040c1b7981 */ /* 0x000122000c1e1900 */
[----:B------:R-:W-:-:S04]  /*1d60*/  IABS R29, R28 ;  /* 0x0000001c001d7213 */ /* 0x000fc80000000000 */
[----:B0-----:R-:W0:Y:S08]  /*1d70*/  I2F.RP R12, R29 ;  /* 0x0000001d000c7306 */ /* 0x001e300000209400 */
[----:B0-----:R-:W0:Y:S01]  /*1d80*/  MUFU.RCP R12, R12 ;  /* 0x0000000c000c7308 */ /* 0x001e220000001000 */
[----:B------:R-:W-:Y:S02]  /*1d90*/  ISETP.GT.U32.AND P4, PT, R25, R22, PT ;  /* 0x000000161900720c */ /* 0x000fe40003f84070 */
[----:B------:R-:W-:Y:S01]  /*1da0*/  ISETP.GT.U32.AND P0, PT, R23, R20, PT ;  /* 0x000000141700720c */ /* 0x000fe20003f04070 */
[----:B0-----:R-:W-:-:S04]  /*1db0*/  VIADD R14, R12, 0xffffffe ;  /* 0x0ffffffe0c0e7836 */ /* 0x001fc80000000000 */
[----:B------:R-:W0:Y:S06]  /*1dc0*/  F2I.FTZ.U32.TRUNC.NTZ R15, R14 ;  /* 0x0000000e000f7305 */ /* 0x000e2c000021f000 */
[----:B------:R-:W-:Y:S01]  /*1dd0*/  @!P4 IMAD.IADD R22, R22, 0x1, -R25 ;  /* 0x000000011616c824 */ /* 0x000fe200078e0a19 */
[----:B------:R-:W-:Y:S01]  /*1de0*/  PRMT R26, R26, 0xbb32, RZ ;  /* 0x0000bb321a1a7816 */ /* 0x000fe200000000ff */
[----:B------:R-:W-:-:S03]  /*1df0*/  @!P0 IMAD.IADD R20, R20, 0x1, -R23 ;  /* 0x0000000114148824 */ /* 0x000fc600078e0a17 */
[----:B------:R-:W-:Y:S02]  /*1e00*/  ISETP.GE.U32.AND P2, PT, R22, R25, PT ;  /* 0x000000191600720c */ /* 0x000fe40003f46070 */
[----:B------:R-:W-:Y:S01]  /*1e10*/  ISETP.GE.U32.AND P1, PT, R20, R23, PT ;  /* 0x000000171400720c */ /* 0x000fe20003f26070 */
[----:B------:R-:W-:Y:S01]  /*1e20*/  IMAD.MOV.U32 R20, RZ, RZ, R26 ;  /* 0x000000ffff147224 */ /* 0x000fe200078e001a */
[----:B0-----:R-:W-:Y:S01]  /*1e30*/  IADD3 R22, PT, PT, RZ, -R15, RZ ;  /* 0x8000000fff167210 */ /* 0x001fe20007ffe0ff */
[----:B------:R-:W-:-:S04]  /*1e40*/  IMAD.MOV.U32 R14, RZ, RZ, RZ ;  /* 0x000000ffff0e7224 */ /* 0x000fc800078e00ff */
[----:B------:R-:W-:-:S04]  /*1e50*/  IMAD R13, R22, R29, RZ ;  /* 0x0000001d160d7224 */ /* 0x000fc800078e02ff */
[----:B------:R-:W-:Y:S01]  /*1e60*/  IMAD.HI.U32 R14, R15, R13, R14 ;  /* 0x0000000d0f0e7227 */ /* 0x000fe200078e000e */
[----:B------:R-:W-:-:S04]  /*1e70*/  IABS R15, R20 ;  /* 0x00000014000f7213 */ /* 0x000fc80000000000 */
[----:B------:R-:W0:Y:S08]  /*1e80*/  I2F.RP R22, R15 ;  /* 0x0000000f00167306 */ /* 0x000e300000209400 */
[----:B0-----:R-:W0:Y:S02]  /*1e90*/  MUFU.RCP R22, R22 ;  /* 0x0000001600167308 */ /* 0x001e240000001000 */
[----:B0-----:R-:W-:-:S06]  /*1ea0*/  IADD3 R12, PT, PT, R22, 0xffffffe, RZ ;  /* 0x0ffffffe160c7810 */ /* 0x001fcc0007ffe0ff */
[----:B------:R0:W1:Y:S01]  /*1eb0*/  F2I.FTZ.U32.TRUNC.NTZ R13, R12 ;  /* 0x0000000c000d7305 */ /* 0x000062000021f000 */
[----:B------:R-:W-:-:S04]  /*1ec0*/  LOP3.LUT R9, R9, R18, RZ, 0x3c, !PT ;  /* 0x0000001209097212 */ /* 0x000fc800078e3cff */
[----:B------:R-:W-:Y:S01]  /*1ed0*/  ISETP.GE.AND P5, PT, R9, RZ, PT ;  /* 0x000000ff0900720c */ /* 0x000fe20003fa6270 */
[----:B0-----:R-:W-:Y:S02]  /*1ee0*/  IMAD.MOV.U32 R12, RZ, RZ, RZ ;  /* 0x000000ffff0c7224 */ /* 0x001fe400078e00ff */
[----:B-1----:R-:W-:-:S04]  /*1ef0*/  IMAD.MOV R26, RZ, RZ, -R13 ;  /* 0x000000ffff1a7224 */ /* 0x002fc800078e0a0d */
[----:B------:R-:W-:-:S04]  /*1f00*/  IMAD R23, R26, R15, RZ ;  /* 0x0000000f1a177224 */ /* 0x000fc800078e02ff */
[----:B------:R-:W-:-:S04]  /*1f10*/  IMAD.HI.U32 R13, R13, R23, R12 ;  /* 0x000000170d0d7227 */ /* 0x000fc800078e000c */
[----:B------:R-:W-:-:S05]  /*1f20*/  @!P6 VIADD R3, R3, 0x1 ;  /* 0x000000010303e836 */ /* 0x000fca0000000000 */
[----:B------:R-:W-:Y:S02]  /*1f30*/  @P3 IADD3 R3, PT, PT, R3, 0x1, RZ ;  /* 0x0000000103033810 */ /* 0x000fe40007ffe0ff */
[----:B------:R-:W-:Y:S02]  /*1f40*/  ISETP.NE.AND P6, PT, R18, RZ, PT ;  /* 0x000000ff1200720c */ /* 0x000fe40003fc5270 */
[----:B------:R-:W-:Y:S01]  /*1f50*/  PRMT R7, R7, 0xbb32, RZ ;  /* 0x0000bb3207077816 */ /* 0x000fe200000000ff */
[----:B------:R-:W-:Y:S01]  /*1f60*/  IMAD.MOV.U32 R22, RZ, RZ, R3 ;  /* 0x000000ffff167224 */ /* 0x000fe200078e0003 */
[----:B------:R-:W-:Y:S02]  /*1f70*/  LOP3.LUT R8, R8, R21, RZ, 0x3c, !PT ;  /* 0x0000001508087212 */ /* 0x000fe400078e3cff */
[----:B------:R-:W-:Y:S01]  /*1f80*/  @!P4 IADD3 R2, PT, PT, R2, 0x1, RZ ;  /* 0x000000010202c810 */ /* 0x000fe20007ffe0ff */
[----:B------:R-:W-:Y:S01]  /*1f90*/  @!P5 IMAD.MOV R22, RZ, RZ, -R22 ;  /* 0x000000ffff16d224 */ /* 0x000fe200078e0a16 */
[----:B------:R-:W-:-:S02]  /*1fa0*/  ISETP.GE.AND P5, PT, R8, RZ, PT ;  /* 0x000000ff0800720c */ /* 0x000fc40003fa6270 */
[----:B------:R-:W-:Y:S01]  /*1fb0*/  ISETP.NE.AND P3, PT, R21, RZ, PT ;  /* 0x000000ff1500720c */ /* 0x000fe20003f65270 */
[----:B------:R-:W-:Y:S02]  /*1fc0*/  @P2 VIADD R2, R2, 0x1 ;  /* 0x0000000102022836 */ /* 0x000fe40000000000 */
[----:B------:R-:W-:Y:S02]  /*1fd0*/  @!P6 LOP3.LUT R22, RZ, R18, RZ, 0x33, !PT ;  /* 0x00000012ff16e212 */ /* 0x000fe400078e33ff */
[----:B------:R-:W-:Y:S02]  /*1fe0*/  LOP3.LUT R10, R10, R19, RZ, 0x3c, !PT ;  /* 0x000000130a0a7212 */ /* 0x000fe400078e3cff */
[----:B------:R-:W-:Y:S01]  /*1ff0*/  ISETP.NE.AND P4, PT, R19, RZ, PT ;  /* 0x000000ff1300720c */ /* 0x000fe20003f85270 */
[----:B------:R-:W-:-:S04]  /*2000*/  @!P0 VIADD R11, R11, 0x1 ;  /* 0x000000010b0b8836 */ /* 0x000fc80000000000 */
[----:B------:R-:W-:Y:S01]  /*2010*/  @P1 VIADD R11, R11, 0x1 ;  /* 0x000000010b0b1836 */ /* 0x000fe20000000000 */
[----:B------:R-:W-:Y:S02]  /*2020*/  ISETP.NE.AND P0, PT, R4, RZ, PT ;  /* 0x000000ff0400720c */ /* 0x000fe40003f05270 */
[----:B---3--:R-:W-:-:S04]  /*2030*/  PRMT R9, R17, 0x9910, RZ ;  /* 0x0000991011097816 */ /* 0x008fc800000000ff */
[----:B------:R-:W-:-:S04]  /*2040*/  IABS R12, R9 ;  /* 0x00000009000c7213 */ /* 0x000fc80000000000 */
[----:B------:R-:W0:Y:S08]  /*2050*/  I2F.RP R23, R12 ;  /* 0x0000000c00177306 */ /* 0x000e300000209400 */
[----:B0-----:R-:W0:Y:S02]  /*2060*/  MUFU.RCP R23, R23 ;  /* 0x0000001700177308 */ /* 0x001e240000001000 */
[----:B0-----:R-:W-:-:S02]  /*2070*/  VIADD R3, R23, 0xffffffe ;  /* 0x0ffffffe17037836 */ /* 0x001fc40000000000 */
[----:B------:R-:W-:Y:S01]  /*2080*/  IMAD.MOV.U32 R23, RZ, RZ, R7 ;  /* 0x000000ffff177224 */ /* 0x000fe200078e0007 */
[----:B------:R-:W-:-:S03]  /*2090*/  IABS R7, R4 ;  /* 0x0000000400077213 */ /* 0x000fc60000000000 */
[----:B------:R-:W0:Y:S01]  /*20a0*/  F2I.FTZ.U32.TRUNC.NTZ R3, R3 ;  /* 0x0000000300037305 */ /* 0x000e22000021f000 */
[----:B------:R-:W-:Y:S01]  /*20b0*/  IABS R25, R23 ;  /* 0x0000001700197213 */ /* 0x000fe20000000000 */
[----:B------:R-:W-:Y:S01]  /*20c0*/  IMAD.MOV R18, RZ, RZ, -R7 ;  /* 0x000000ffff127224 */ /* 0x000fe200078e0a07 */
[----:B------:R-:W-:-:S03]  /*20d0*/  MOV R7, R2 ;  /* 0x0000000200077202 */ /* 0x000fc60000000f00 */
[----:B------:R-:W-:Y:S01]  /*20e0*/  IMAD.HI.U32 R16, R16, R25, RZ ;  /* 0x0000001910107227 */ /* 0x000fe200078e00ff */
[----:B------:R-:W-:-:S03]  /*20f0*/  PRMT R8, R17, 0xbb32, RZ ;  /* 0x0000bb3211087816 */ /* 0x000fc600000000ff */
[----:B------:R-:W-:Y:S01]  /*2100*/  @!P5 IMAD.MOV R7, RZ, RZ, -R7 ;  /* 0x000000ffff07d224 */ /* 0x000fe200078e0a07 */
[----:B------:R-:W-:Y:S01]  /*2110*/  @!P3 LOP3.LUT R7, RZ, R21, RZ, 0x33, !PT ;  /* 0x00000015ff07b212 */ /* 0x000fe200078e33ff */
[----:B------:R-:W-:Y:S02]  /*2120*/  IMAD R18, R16, R18, R25 ;  /* 0x0000001210127224 */ /* 0x000fe400078e0219 */
[----:B0-----:R-:W-:Y:S01]  /*2130*/  IMAD.MOV R21, RZ, RZ, -R3 ;  /* 0x000000ffff157224 */ /* 0x001fe200078e0a03 */
[----:B------:R-:W-:Y:S01]  /*2140*/  ISETP.GE.AND P5, PT, R10, RZ, PT ;  /* 0x000000ff0a00720c */ /* 0x000fe20003fa6270 */
[----:B------:R-:W-:Y:S01]  /*2150*/  IMAD.MOV.U32 R2, RZ, RZ, RZ ;  /* 0x000000ffff027224 */ /* 0x000fe200078e00ff */
[----:B------:R-:W-:Y:S01]  /*2160*/  ISETP.GT.U32.AND P6, PT, R5, R18, PT ;  /* 0x000000120500720c */ /* 0x000fe20003fc4070 */
[----:B------:R-:W-:Y:S01]  /*2170*/  IMAD R21, R21, R12, RZ ;  /* 0x0000000c15157224 */ /* 0x000fe200078e02ff */
[----:B------:R-:W-:-:S03]  /*2180*/  IABS R10, R8 ;  /* 0x00000008000a7213 */ /* 0x000fc60000000000 */
[----:B------:R-:W-:Y:S02]  /*2190*/  IMAD.HI.U32 R2, R3, R21, R2 ;  /* 0x0000001503027227 */ /* 0x000fe400078e0002 */
[----:B------:R-:W0:Y:S06]  /*21a0*/  I2F.RP R3, R10 ;  /* 0x0000000a00037306 */ /* 0x000e2c0000209400 */
[----:B------:R-:W-:-:S04]  /*21b0*/  @!P6 IADD3 R18, PT, PT, R18, -R5, RZ ;  /* 0x800000051212e210 */ /* 0x000fc80007ffe0ff */
[----:B------:R-:W-:Y:S02]  /*21c0*/  ISETP.GE.U32.AND P3, PT, R18, R5, PT ;  /* 0x000000051200720c */ /* 0x000fe40003f66070 */
[----:B--2---:R-:W-:Y:S02]  /*21d0*/  PRMT R5, R24, 0x9910, RZ ;  /* 0x0000991018057816 */ /* 0x004fe400000000ff */
[----:B------:R-:W-:Y:S01]  /*21e0*/  IABS R18, R28 ;  /* 0x0000001c00127213 */ /* 0x000fe20000000000 */
[----:B0-----:R-:W0:Y:S01]  /*21f0*/  MUFU.RCP R3, R3 ;  /* 0x0000000300037308 */ /* 0x001e220000001000 */
[----:B------:R-:W-:-:S03]  /*2200*/  IABS R17, R5 ;  /* 0x0000000500117213 */ /* 0x000fc60000000000 */
[----:B------:R-:W-:Y:S02]  /*2210*/  IMAD.MOV R18, RZ, RZ, -R18 ;  /* 0x000000ffff127224 */ /* 0x000fe400078e0a12 */
[----:B------:R-:W-:Y:S01]  /*2220*/  IMAD.HI.U32 R14, R14, R17, RZ ;  /* 0x000000110e0e7227 */ /* 0x000fe200078e00ff */
[----:B------:R-:W-:-:S03]  /*2230*/  LOP3.LUT R23, R23, R4, RZ, 0x3c, !PT ;  /* 0x0000000417177212 */ /* 0x000fc600078e3cff */
[----:B------:R-:W-:Y:S02]  /*2240*/  IMAD R18, R14, R18, R17 ;  /* 0x000000120e127224 */ /* 0x000fe400078e0211 */
[----:B------:R-:W-:Y:S01]  /*2250*/  @!P5 IMAD.MOV R11, RZ, RZ, -R11 ;  /* 0x000000ffff0bd224 */ /* 0x000fe200078e0a0b */
[----:B------:R-:W-:Y:S02]  /*2260*/  @!P4 LOP3.LUT R11, RZ, R19, RZ, 0x33, !PT ;  /* 0x00000013ff0bc212 */ /* 0x000fe400078e33ff */
[----:B------:R-:W-:Y:S02]  /*2270*/  ISETP.GE.AND P2, PT, R23, RZ, PT ;  /* 0x000000ff1700720c */ /* 0x000fe40003f46270 */
[----:B------:R-:W-:Y:S01]  /*2280*/  ISETP.GT.U32.AND P4, PT, R29, R18, PT ;  /* 0x000000121d00720c */ /* 0x000fe20003f84070 */
[----:B0-----:R-:W-:Y:S01]  /*2290*/  VIADD R3, R3, 0xffffffe ;  /* 0x0ffffffe03037836 */ /* 0x001fe20000000000 */
[----:B------:R-:W-:Y:S02]  /*22a0*/  @!P6 IADD3 R16, PT, PT, R16, 0x1, RZ ;  /* 0x000000011010e810 */ /* 0x000fe40007ffe0ff */
[----:B------:R-:W-:-:S03]  /*22b0*/  PRMT R17, R24, 0xbb32, RZ ;  /* 0x0000bb3218117816 */ /* 0x000fc600000000ff */
[----:B------:R-:W-:Y:S01]  /*22c0*/  @P3 VIADD R16, R16, 0x1 ;  /* 0x0000000110103836 */ /* 0x000fe20000000000 */
[----:B------:R-:W0:Y:S01]  /*22d0*/  F2I.FTZ.U32.TRUNC.NTZ R3, R3 ;  /* 0x0000000300037305 */ /* 0x000e22000021f000 */
[----:B------:R-:W-:Y:S02]  /*22e0*/  IABS R24, R17 ;  /* 0x0000001100187213 */ /* 0x000fe40000000000 */
[----:B------:R-:W-:Y:S02]  /*22f0*/  IABS R19, R20 ;  /* 0x0000001400137213 */ /* 0x000fe40000000000 */
[----:B------:R-:W-:Y:S01]  /*2300*/  @!P2 IADD3 R16, PT, PT, -R16, RZ, RZ ;  /* 0x000000ff1010a210 */ /* 0x000fe20007ffe1ff */
[----:B------:R-:W-:Y:S01]  /*2310*/  @!P4 IMAD.IADD R18, R18, 0x1, -R29 ;  /* 0x000000011212c824 */ /* 0x000fe200078e0a1d */
[----:B------:R-:W-:Y:S02]  /*2320*/  @!P0 LOP3.LUT R16, RZ, R4, RZ, 0x33, !PT ;  /* 0x00000004ff108212 */ /* 0x000fe400078e33ff */
[----:B----4-:R-:W-:Y:S01]  /*2330*/  PRMT R4, R27, 0x9910, RZ ;  /* 0x000099101b047816 */ /* 0x010fe200000000ff */
[----:B------:R-:W-:Y:S01]  /*2340*/  IMAD.MOV R19, RZ, RZ, -R19 ;  /* 0x000000ffff137224 */ /* 0x000fe200078e0a13 */
[----:B------:R-:W-:Y:S01]  /*2350*/  ISETP.GE.U32.AND P5, PT, R18, R29, PT ;  /* 0x0000001d1200720c */ /* 0x000fe20003fa6070 */
[----:B------:R-:W-:Y:S01]  /*2360*/  IMAD.HI.U32 R13, R13, R24, RZ ;  /* 0x000000180d0d7227 */ /* 0x000fe200078e00ff */
[----:B------:R-:W-:-:S02]  /*2370*/  IABS R23, R4 ;  /* 0x0000000400177213 */ /* 0x000fc40000000000 */
[----:B------:R-:W-:Y:S01]  /*2380*/  IABS R18, R9 ;  /* 0x0000000900127213 */ /* 0x000fe20000000000 */
[----:B------:R-:W-:Y:S02]  /*2390*/  IMAD R24, R13, R19, R24 ;  /* 0x000000130d187224 */ /* 0x000fe400078e0218 */
[----:B0-----:R-:W-:Y:S01]  /*23a0*/  IMAD.MOV R21, RZ, RZ, -R3 ;  /* 0x000000ffff157224 */ /* 0x001fe200078e0a03 */
[----:B------:R-:W-:Y:S01]  /*23b0*/  IADD3 R19, PT, PT, RZ, -R18, RZ ;  /* 0x80000012ff137210 */ /* 0x000fe20007ffe0ff */
[----:B------:R-:W-:-:S04]  /*23c0*/  IMAD.HI.U32 R18, R2, R23, RZ ;  /* 0x0000001702127227 */ /* 0x000fc800078e00ff */
[----:B------:R-:W-:Y:S02]  /*23d0*/  IMAD R21, R21, R10, RZ ;  /* 0x0000000a15157224 */ /* 0x000fe400078e02ff */
[----:B------:R-:W-:Y:S01]  /*23e0*/  IMAD R23, R18, R19, R23 ;  /* 0x0000001312177224 */ /* 0x000fe200078e0217 */
[----:B------:R-:W-:Y:S01]  /*23f0*/  PRMT R19, R27, 0xbb32, RZ ;  /* 0x0000bb321b137816 */ /* 0x000fe200000000ff */
[----:B------:R-:W-:-:S03]  /*2400*/  IMAD.MOV.U32 R2, RZ, RZ, RZ ;  /* 0x000000ffff027224 */ /* 0x000fc600078e00ff */
[----:B------:R-:W-:Y:S01]  /*2410*/  IABS R25, R19 ;  /* 0x0000001300197213 */ /* 0x000fe20000000000 */
[----:B------:R-:W-:Y:S01]  /*2420*/  IMAD.HI.U32 R2, R3, R21, R2 ;  /* 0x0000001503027227 */ /* 0x000fe200078e0002 */
[----:B------:R-:W-:-:S05]  /*2430*/  IABS R3, R8 ;  /* 0x0000000800037213 */ /* 0x000fca0000000000 */
[----:B------:R-:W-:Y:S02]  /*2440*/  IMAD.MOV R26, RZ, RZ, -R3 ;  /* 0x000000ffff1a7224 */ /* 0x000fe400078e0a03 */
[----:B------:R-:W-:Y:S01]  /*2450*/  IMAD.HI.U32 R21, R2, R25, RZ ;  /* 0x0000001902157227 */ /* 0x000fe200078e00ff */
[----:B------:R-:W-:Y:S01]  /*2460*/  ISETP.GT.U32.AND P6, PT, R15, R24, PT ;  /* 0x000000180f00720c */ /* 0x000fe20003fc4070 */
[----:B------:R-:W0:Y:S02]  /*2470*/  LDC.64 R2, c[0x0][0x388] ;  /* 0x0000e200ff027b82 */ /* 0x000e240000000a00 */
[----:B------:R-:W-:Y:S01]  /*2480*/  IMAD R25, R21, R26, R25 ;  /* 0x0000001a15197224 */ /* 0x000fe200078e0219 */
[----:B------:R-:W-:-:S04]  /*2490*/  ISETP.GT.U32.AND P0, PT, R12, R23, PT ;  /* 0x000000170c00720c */ /* 0x000fc80003f04070 */
[----:B------:R-:W-:Y:S02]  /*24a0*/  ISETP.GT.U32.AND P1, PT, R10, R25, PT ;  /* 0x000000190a00720c */ /* 0x000fe40003f24070 */
[----:B------:R-:W-:-:S03]  /*24b0*/  LOP3.LUT R5, R5, R28, RZ, 0x3c, !PT ;  /* 0x0000001c05057212 */ /* 0x000fc600078e3cff */
[----:B------:R-:W-:Y:S01]  /*24c0*/  @!P6 IMAD.IADD R24, R24, 0x1, -R15 ;  /* 0x000000011818e824 */ /* 0x000fe200078e0a0f */
[----:B------:R-:W-:-:S03]  /*24d0*/  @!P6 IADD3 R13, PT, PT, R13, 0x1, RZ ;  /* 0x000000010d0de810 */ /* 0x000fc60007ffe0ff */
[----:B------:R-:W-:-:S04]  /*24e0*/  @!P0 IADD3 R23, PT, PT, R23, -R12, RZ ;  /* 0x8000000c17178210 */ /* 0x000fc80007ffe0ff */
[----:B------:R-:W-:Y:S01]  /*24f0*/  @!P1 IMAD.IADD R25, R25, 0x1, -R10 ;  /* 0x0000000119199824 */ /* 0x000fe200078e0a0a */
[----:B------:R-:W-:Y:S01]  /*2500*/  ISETP.GE.U32.AND P3, PT, R24, R15, PT ;  /* 0x0000000f1800720c */ /* 0x000fe20003f66070 */
[----:B------:R-:W-:Y:S01]  /*2510*/  @!P4 VIADD R14, R14, 0x1 ;  /* 0x000000010e0ec836 */ /* 0x000fe20000000000 */
[----:B------:R-:W-:Y:S02]  /*2520*/  ISETP.GE.AND P2, PT, R5, RZ, PT ;  /* 0x000000ff0500720c */ /* 0x000fe40003f46270 */
[----:B------:R-:W-:Y:S02]  /*2530*/  ISETP.GE.U32.AND P4, PT, R23, R12, PT ;  /* 0x0000000c1700720c */ /* 0x000fe40003f86070 */
[----:B------:R-:W-:Y:S01]  /*2540*/  ISETP.GE.U32.AND P6, PT, R25, R10, PT ;  /* 0x0000000a1900720c */ /* 0x000fe20003fc6070 */
[----:B------:R-:W-:Y:S01]  /*2550*/  @P5 VIADD R14, R14, 0x1 ;  /* 0x000000010e0e5836 */ /* 0x000fe20000000000 */
[----:B------:R-:W-:Y:S01]  /*2560*/  @!P1 IADD3 R21, PT, PT, R21, 0x1, RZ ;  /* 0x0000000115159810 */ /* 0x000fe20007ffe0ff */
[----:B------:R-:W-:Y:S01]  /*2570*/  @!P0 VIADD R18, R18, 0x1 ;  /* 0x0000000112128836 */ /* 0x000fe20000000000 */
[----:B------:R-:W-:-:S02]  /*2580*/  LOP3.LUT R17, R17, R20, RZ, 0x3c, !PT ;  /* 0x0000001411117212 */ /* 0x000fc400078e3cff */
[----:B------:R-:W-:Y:S02]  /*2590*/  LOP3.LUT R4, R4, R9, RZ, 0x3c, !PT ;  /* 0x0000000904047212 */ /* 0x000fe400078e3cff */
[----:B------:R-:W-:Y:S01]  /*25a0*/  LOP3.LUT R19, R19, R8, RZ, 0x3c, !PT ;  /* 0x0000000813137212 */ /* 0x000fe200078e3cff */
[----:B------:R-:W-:Y:S01]  /*25b0*/  @P3 VIADD R13, R13, 0x1 ;  /* 0x000000010d0d3836 */ /* 0x000fe20000000000 */
[----:B------:R-:W-:Y:S01]  /*25c0*/  ISETP.GE.AND P5, PT, R17, RZ, PT ;  /* 0x000000ff1100720c */ /* 0x000fe20003fa6270 */
[----:B------:R-:W-:Y:S01]  /*25d0*/  @P4 VIADD R18, R18, 0x1 ;  /* 0x0000000112124836 */ /* 0x000fe20000000000 */
[----:B------:R-:W-:Y:S01]  /*25e0*/  ISETP.GE.AND P0, PT, R4, RZ, PT ;  /* 0x000000ff0400720c */ /* 0x000fe20003f06270 */
[----:B------:R-:W-:Y:S01]  /*25f0*/  @!P2 IMAD.MOV R14, RZ, RZ, -R14 ;  /* 0x000000ffff0ea224 */ /* 0x000fe200078e0a0e */
[----:B------:R-:W-:Y:S01]  /*2600*/  ISETP.GE.AND P3, PT, R19, RZ, PT ;  /* 0x000000ff1300720c */ /* 0x000fe20003f66270 */
[----:B------:R-:W-:Y:S01]  /*2610*/  @P6 VIADD R21, R21, 0x1 ;  /* 0x0000000115156836 */ /* 0x000fe20000000000 */
[----:B------:R-:W-:-:S02]  /*2620*/  ISETP.NE.AND P4, PT, R28, RZ, PT ;  /* 0x000000ff1c00720c */ /* 0x000fc40003f85270 */
[----:B------:R-:W-:Y:S02]  /*2630*/  ISETP.NE.AND P2, PT, R20, RZ, PT ;  /* 0x000000ff1400720c */ /* 0x000fe40003f45270 */
[----:B------:R-:W-:Y:S02]  /*2640*/  ISETP.NE.AND P1, PT, R9, RZ, PT ;  /* 0x000000ff0900720c */ /* 0x000fe40003f25270 */
[----:B------:R-:W-:Y:S01]  /*2650*/  ISETP.NE.AND P6, PT, R8, RZ, PT ;  /* 0x000000ff0800720c */ /* 0x000fe20003fc5270 */
[----:B0-----:R-:W-:Y:S02]  /*2660*/  IMAD.WIDE.U32 R2, R0, 0x2, R2 ;  /* 0x0000000200027825 */ /* 0x001fe400078e0002 */
[----:B------:R-:W-:Y:S02]  /*2670*/  @!P0 IADD3 R18, PT, PT, -R18, RZ, RZ ;  /* 0x000000ff12128210 */ /* 0x000fe40007ffe1ff */
[----:B------:R-:W-:Y:S02]  /*2680*/  @!P5 IMAD.MOV R13, RZ, RZ, -R13 ;  /* 0x000000ffff0dd224 */ /* 0x000fe400078e0a0d */
[----:B------:R-:W-:Y:S01]  /*2690*/  @!P3 IMAD.MOV R21, RZ, RZ, -R21 ;  /* 0x000000ffff15b224 */ /* 0x000fe200078e0a15 */
[----:B------:R-:W-:-:S02]  /*26a0*/  @!P4 LOP3.LUT R14, RZ, R28, RZ, 0x33, !PT ;  /* 0x0000001cff0ec212 */ /* 0x000fc400078e33ff */
[----:B------:R-:W-:Y:S02]  /*26b0*/  @!P2 LOP3.LUT R13, RZ, R20, RZ, 0x33, !PT ;  /* 0x00000014ff0da212 */ /* 0x000fe400078e33ff */
[----:B------:R-:W-:Y:S02]  /*26c0*/  @!P1 LOP3.LUT R18, RZ, R9, RZ, 0x33, !PT ;  /* 0x00000009ff129212 */ /* 0x000fe400078e33ff */
[----:B------:R-:W-:Y:S01]  /*26d0*/  @!P6 LOP3.LUT R21, RZ, R8, RZ, 0x33, !PT ;  /* 0x00000008ff15e212 */ /* 0x000fe200078e33ff */
[----:B------:R-:W-:Y:S01]  /*26e0*/  IMAD.WIDE.U32 R2, R6, 0x4, R2 ;  /* 0x0000000406027825 */ /* 0x000fe200078e0002 */
[----:B------:R-:W-:Y:S02]  /*26f0*/  PRMT R7, R22, 0x5410, R7 ;  /* 0x0000541016077816 */ /* 0x000fe40000000007 */
[----:B------:R-:W-:Y:S02]  /*2700*/  PRMT R11, R11, 0x5410, R16 ;  /* 0x000054100b0b7816 */ /* 0x000fe40000000010 */
[----:B------:R-:W-:-:S02]  /*2710*/  PRMT R5, R14, 0x5410, R13 ;  /* 0x000054100e057816 */ /* 0x000fc4000000000d */
[----:B------:R-:W-:Y:S01]  /*2720*/  PRMT R21, R18, 0x5410, R21 ;  /* 0x0000541012157816 */ /* 0x000fe20000000015 */
[----:B------:R-:W-:Y:S04]  /*2730*/  STG.E desc[UR4][R2.64], R7 ;  /* 0x0000000702007986 */ /* 0x000fe8000c101904 */
[----:B------:R-:W-:Y:S04]  /*2740*/  STG.E desc[UR4][R2.64+0x200], R11 ;  /* 0x0002000b02007986 */ /* 0x000fe8000c101904 */
[----:B------:R-:W-:Y:S04]  /*2750*/  STG.E desc[UR4][R2.64+0x400], R5 ;  /* 0x0004000502007986 */ /* 0x000fe8000c101904 */
[----:B------:R-:W-:Y:S01]  /*2760*/  STG.E desc[UR4][R2.64+0x600], R21 ;  /* 0x0006001502007986 */ /* 0x000fe2000c101904 */
[----:B------:R-:W-:Y:S05]  /*2770*/  EXIT ;  /* 0x000000000000794d */ /* 0x000fea0003800000 */
.L_x_11807:
        /* <DEDUP_REMOVED lines=16> */
.L_x_22427:


//--------------------- .text._ZN2at6native29vectorized_elementwise_kernelILi4ENS0_13BinaryFunctorIsssZZZNS0_15binary_internal21div_trunc_kernel_cudaERNS_18TensorIteratorBaseEENKUlvE_clEvENKUlvE3_clEvEUlssE_EESt5arrayIPcLm3EEEEviT0_T1_ --------------------------
	.section	.text._ZN2at6native29vectorized_elementwise_kernelILi4ENS0_13BinaryFunctorIsssZZZNS0_15binary_internal21div_trunc_kernel_cudaERNS_18TensorIteratorBaseEENKUlvE_clEvENKUlvE3_clEvEUlssE_EESt5arrayIPcLm3EEEEviT0_T1_,"ax",@progbits
	.align	128
        .global         _ZN2at6native29vectorized_elementwise_kernelILi4ENS0_13BinaryFunctorIsssZZZNS0_15binary_internal21div_trunc_kernel_cudaERNS_18TensorIteratorBaseEENKUlvE_clEvENKUlvE3_clEvEUlssE_EESt5arrayIPcLm3EEEEviT0_T1_
        .type           _ZN2at6native29vectorized_elementwise_kernelILi4ENS0_13BinaryFunctorIsssZZZNS0_15binary_internal21div_trunc_kernel_cudaERNS_18TensorIteratorBaseEENKUlvE_clEvENKUlvE3_clEvEUlssE_EESt5arrayIPcLm3EEEEviT0_T1_,@function
        .size           _ZN2at6native29vectorized_elementwise_kernelILi4ENS0_13BinaryFunctorIsssZZZNS0_15binary_internal21div_trunc_kernel_cudaERNS_18TensorIteratorBaseEENKUlvE_clEvENKUlvE3_clEvEUlssE_EESt5arrayIPcLm3EEEEviT0_T1_,(.L_x_22428 - _ZN2at6native29vectorized_elementwise_kernelILi4ENS0_13BinaryFunctorIsssZZZNS0_15binary_internal21div_trunc_kernel_cudaERNS_18TensorIteratorBaseEENKUlvE_clEvENKUlvE3_clEvEUlssE_EESt5arrayIPcLm3EEEEviT0_T1_)
        .other          _ZN2at6native29vectorized_elementwise_kernelILi4ENS0_13BinaryFunctorIsssZZZNS0_15binary_internal21div_trunc_kernel_cudaERNS_18TensorIteratorBaseEENKUlvE_clEvENKUlvE3_clEvEUlssE_EESt5arrayIPcLm3EEEEviT0_T1_,@"STO_CUDA_ENTRY STV_DEFAULT"
_ZN2at6native29vectorized_elementwise_kernelILi4ENS0_13BinaryFunctorIsssZZZNS0_15binary_internal21div_trunc_kernel_cudaERNS_18TensorIteratorBaseEENKUlvE_clEvENKUlvE3_clEvEUlssE_EESt5arrayIPcLm3EEEEviT0_T1_:
.text._ZN2at6native29vectorized_elementwise_kernelILi4ENS0_13BinaryFunctorIsssZZZNS0_15binary_internal21div_trunc_kernel_cudaERNS_18TensorIteratorBaseEENKUlvE_clEvENKUlvE3_clEvEUlssE_EESt5arrayIPcLm3EEEEviT0_T1_:
        /* <DEDUP_REMOVED lines=121> */
.L_x_11810:
[----:B------:R-:W-:Y:S05]  /*0790*/  BSYNC.RECONVERGENT B0 ;  /* 0x0000000000007941 */ /* 0x000fea0003800200 */
.L_x_11809:
        /* <DEDUP_REMOVED lines=29> */
.L_x_11812:
[----:B------:R-:W-:Y:S05]  /*0970*/  BSYNC.RECONVERGENT B0 ;  /* 0x0000000000007941 */ /* 0x000fea0003800200 */
.L_x_11811:
        /* <DEDUP_REMOVED lines=29> */
.L_x_11814:
[----:B------:R-:W-:Y:S05]  /*0b50*/  BSYNC.RECONVERGENT B0 ;  /* 0x0000000000007941 */ /* 0x000fea0003800200 */
.L_x_11813:
        /* <DEDUP_REMOVED lines=28> */
.L_x_11816:
[----:B------:R-:W-:Y:S05]  /*0d20*/  BSYNC.RECONVERGENT B0 ;  /* 0x0000000000007941 */ /* 0x000fea0003800200 */
.L_x_11815:
        /* <DEDUP_REMOVED lines=38> */
.L_x_11818:
[----:B------:R-:W-:Y:S05]  /*0f90*/  BSYNC.RECONVERGENT B0 ;  /* 0x0000000000007941 */ /* 0x000fea0003800200 */
.L_x_11817:
        /* <DEDUP_REMOVED lines=28> */
.L_x_11820:
[----:B------:R-:W-:Y:S05]  /*1160*/  BSYNC.RECONVERGENT B0 ;  /* 0x0000000000007941 */ /* 0x000fea0003800200 */
.L_x_11819:
        /* <DEDUP_REMOVED lines=27> */
.L_x_11822:
[----:B------:R-:W-:Y:S05]  /*1320*/  BSYNC.RECONVERGENT B0 ;  /* 0x0000000000007941 */ /* 0x000fea0003800200 */
.L_x_11821:
        /* <DEDUP_REMOVED lines=27> */
.L_x_11824:
[----:B------:R-:W-:Y:S05]  /*14e0*/  BSYNC.RECONVERGENT B0 ;  /* 0x0000000000007941 */ /* 0x000fea0003800200 */
.L_x_11823:
        /* <DEDUP_REMOVED lines=18> */
.L_x_11827:
[----:B------:R-:W-:-:S13]  /*1610*/  ISETP.GE.U32.AND P0, PT, R3, R2, PT ;  /* 0x000000020300720c */ /* 0x000fda0003f06070 */
[----:B------:R-:W-:Y:S05]  /*1620*/  @P0 BRA `(.L_x_11829) ;  /* 0x0000000000300947 */ /* 0x000fea0003800000 */
[----:B0-----:R-:W0:Y:S01]  /*1630*/  LDC.64 R4, c[0x0][0x388] ;  /* 0x0000e200ff047b82 */ /* 0x001e220000000a00 */
[----:B------:R-:W-:Y:S01]  /*1640*/  IMAD.IADD R7, R0, 0x1, R3 ;  /* 0x0000000100077824 */ /* 0x000fe200078e0203 */
[----:B------:R-:W-:-:S03]  /*1650*/  IADD3 R3, PT, PT, R3, 0x80, RZ ;  /* 0x0000008003037810 */ /* 0x000fc60007ffe0ff */
[----:B0-----:R-:W-:-:S05]  /*1660*/  IMAD.WIDE.U32 R4, R7, 0x2, R4 ;  /* 0x0000000207047825 */ /* 0x001fca00078e0004 */
[----:B------:R1:W-:Y:S02]  /*1670*/  STG.E.U16 desc[UR4][R4.64], R9 ;  /* 0x0000000904007986 */ /* 0x0003e4000c101504 */
.L_x_11828:
[----:B------:R-:W-:-:S13]  /*1680*/  ISETP.GE.U32.AND P0, PT, R3, R2, PT ;  /* 0x000000020300720c */ /* 0x000fda0003f06070 */
[----:B------:R-:W-:Y:S05]  /*1690*/  @P0 BRA `(.L_x_11830) ;  /* 0x0000000000340947 */ /* 0x000fea0003800000 */
[----:B01----:R-:W0:Y:S01]  /*16a0*/  LDC.64 R4, c[0x0][0x388] ;  /* 0x0000e200ff047b82 */ /* 0x003e220000000a00 */
[----:B------:R-:W-:Y:S02]  /*16b0*/  IMAD.IADD R7, R0, 0x1, R3 ;  /* 0x0000000100077824 */ /* 0x000fe400078e0203 */
[----:B------:R-:W-:Y:S02]  /*16c0*/  VIADD R3, R3, 0x80 ;  /* 0x0000008003037836 */ /* 0x000fe40000000000 */
[----:B0-----:R-:W-:-:S05]  /*16d0*/  IMAD.WIDE.U32 R4, R7, 0x2, R4 ;  /* 0x0000000207047825 */ /* 0x001fca00078e0004 */
[----:B------:R1:W-:Y:S02]  /*16e0*/  STG.E.U16 desc[UR4][R4.64], R10 ;  /* 0x0000000a04007986 */ /* 0x0003e4000c101504 */
.L_x_11829:
        /* <DEDUP_REMOVED lines=8> */
.L_x_11830:
[----:B------:R-:W-:Y:S05]  /*1770*/  BSYNC.RELIABLE B1 ;  /* 0x0000000000017941 */ /* 0x000fea0003800100 */
.L_x_11826:
[----:B------:R-:W-:-:S13]  /*1780*/  ISETP.GE.U32.AND P0, PT, R3, R2, PT ;  /* 0x000000020300720c */ /* 0x000fda0003f06070 */
[----:B012---:R-:W0:Y:S01]  /*1790*/  @!P0 LDC.64 R4, c[0x0][0x388] ;  /* 0x0000e200ff048b82 */ /* 0x007e220000000a00 */
[----:B------:R-:W-:Y:S02]  /*17a0*/  @!P0 IMAD.IADD R7, R0, 0x1, R3 ;  /* 0x0000000100078824 */ /* 0x000fe400078e0203 */
[----:B------:R-:W-:Y:S02]  /*17b0*/  @!P0 VIADD R3, R3, 0x80 ;  /* 0x0000008003038836 */ /* 0x000fe40000000000 */
[----:B0-----:R-:W-:-:S05]  /*17c0*/  @!P0 IMAD.WIDE.U32 R4, R7, 0x2, R4 ;  /* 0x0000000207048825 */ /* 0x001fca00078e0004 */
[----:B------:R2:W-:Y:S02]  /*17d0*/  @!P0 STG.E.U16 desc[UR4][R4.64], R12 ;  /* 0x0000000c04008986 */ /* 0x0005e4000c101504 */
.L_x_11831:
[----:B------:R-:W-:Y:S05]  /*17e0*/  BSYNC.RECONVERGENT B0 ;  /* 0x0000000000007941 */ /* 0x000fea0003800200 */
.L_x_11825:
        /* <DEDUP_REMOVED lines=8> */
.L_x_11808:
[----:B------:R-:W0:Y:S01]  /*1870*/  S2R R15, SR_TID.X ;  /* 0x00000000000f7919 */ /* 0x000e220000002100 */
[----:B------:R-:W1:Y:S08]  /*1880*/  LDC.64 R2, c[0x0][0x398] ;  /* 0x0000e600ff027b82 */ /* 0x000e700000000a00 */
[----:B------:R-:W2:Y:S01]  /*1890*/  LDC.64 R12, c[0x0][0x390] ;  /* 0x0000e400ff0c7b82 */ /* 0x000ea20000000a00 */
[----:B-1----:R-:W-:-:S04]  /*18a0*/  IMAD.WIDE.U32 R2, R0, 0x2, R2 ;  /* 0x0000000200027825 */ /* 0x002fc800078e0002 */
[----:B0-----:R-:W-:-:S05]  /*18b0*/  IMAD.WIDE.U32 R6, R15, 0x8, R2 ;  /* 0x000000080f067825 */ /* 0x001fca00078e0002 */
[----:B------:R-:W3:Y:S01]  /*18c0*/  LDG.E.64 R16, desc[UR4][R6.64] ;  /* 0x0000000406107981 */ /* 0x000ee2000c1e1b00 */
[----:B--2---:R-:W-:-:S03]  /*18d0*/  IMAD.WIDE.U32 R12, R0, 0x2, R12 ;  /* 0x00000002000c7825 */ /* 0x004fc600078e000c */
[----:B------:R0:W2:Y:S01]  /*18e0*/  LDG.E.64 R2, desc[UR4][R6.64+0x400] ;  /* 0x0004000406027981 */ /* 0x0000a2000c1e1b00 */
[----:B------:R-:W-:-:S05]  /*18f0*/  IMAD.WIDE.U32 R12, R15, 0x8, R12 ;  /* 0x000000080f0c7825 */ /* 0x000fca00078e000c */
[----:B------:R-:W4:Y:S04]  /*1900*/  LDG.E.64 R4, desc[UR4][R12.64] ;  /* 0x000000040c047981 */ /* 0x000f28000c1e1b00 */
[----:B------:R-:W5:Y:S01]  /*1910*/  LDG.E.64 R12, desc[UR4][R12.64+0x400] ;  /* 0x000400040c0c7981 */ /* 0x000f62000c1e1b00 */
[C---:B---3--:R-:W-:Y:S02]  /*1920*/  PRMT R14, R16.reuse, 0x9910, RZ ;  /* 0x00009910100e7816 */ /* 0x048fe400000000ff */
[----:B------:R-:W-:Y:S02]  /*1930*/  PRMT R18, R16, 0xbb32, RZ ;  /* 0x0000bb3210127816 */ /* 0x000fe400000000ff */
[----:B------:R-:W-:Y:S02]  /*1940*/  IABS R22, R14 ;  /* 0x0000000e00167213 */ /* 0x000fe40000000000 */
[----:B------:R-:W-:-:S02]  /*1950*/  PRMT R20, R17, 0x9910, RZ ;  /* 0x0000991011147816 */ /* 0x000fc400000000ff */
[----:B------:R-:W-:Y:S01]  /*1960*/  IABS R19, R18 ;  /* 0x0000001200137213 */ /* 0x000fe20000000000 */
[----:B------:R-:W1:Y:S01]  /*1970*/  I2F.RP R21, R22 ;  /* 0x0000001600157306 */ /* 0x000e620000209400 */
[----:B------:R-:W-:-:S07]  /*1980*/  IABS R16, R20 ;  /* 0x0000001400107213 */ /* 0x000fce0000000000 */
[----:B------:R-:W3:Y:S08]  /*1990*/  I2F.RP R23, R19 ;  /* 0x0000001300177306 */ /* 0x000ef00000209400 */
[----:B------:R-:W0:Y:S08]  /*19a0*/  I2F.RP R24, R16 ;  /* 0x0000001000187306 */ /* 0x000e300000209400 */
[----:B-1----:R-:W1:Y:S08]  /*19b0*/  MUFU.RCP R21, R21 ;  /* 0x0000001500157308 */ /* 0x002e700000001000 */
[----:B---3--:R-:W3:Y:S08]  /*19c0*/  MUFU.RCP R23, R23 ;  /* 0x0000001700177308 */ /* 0x008ef00000001000 */
[----:B0-----:R-:W0:Y:S01]  /*19d0*/  MUFU.RCP R24, R24 ;  /* 0x0000001800187308 */ /* 0x001e220000001000 */
[----:B-1----:R-:W-:-:S07]  /*19e0*/  IADD3 R10, PT, PT, R21, 0xffffffe, RZ ;  /* 0x0ffffffe150a7810 */ /* 0x002fce0007ffe0ff */
[----:B------:R-:W1:Y:S01]  /*19f0*/  F2I.FTZ.U32.TRUNC.NTZ R11, R10 ;  /* 0x0000000a000b7305 */ /* 0x000e62000021f000 */
[----:B---3--:R-:W-:Y:S02]  /*1a00*/  VIADD R8, R23, 0xffffffe ;  /* 0x0ffffffe17087836 */ /* 0x008fe40000000000 */
[----:B0-----:R-:W-:-:S05]  /*1a10*/  VIADD R6, R24, 0xffffffe ;  /* 0x0ffffffe18067836 */ /* 0x001fca0000000000 */
[----:B------:R-:W0:Y:S08]  /*1a20*/  F2I.FTZ.U32.TRUNC.NTZ R9, R8 ;  /* 0x0000000800097305 */ /* 0x000e30000021f000 */
[----:B------:R-:W3:Y:S01]  /*1a30*/  F2I.FTZ.U32.TRUNC.NTZ R7, R6 ;  /* 0x0000000600077305 */ /* 0x000ee2000021f000 */
[----:B-1----:R-:W-:Y:S01]  /*1a40*/  IMAD.MOV R23, RZ, RZ, -R11 ;  /* 0x000000ffff177224 */ /* 0x002fe200078e0a0b */
[----:B------:R-:W-:Y:S01]  /*1a50*/  PRMT R17, R17, 0xbb32, RZ ;  /* 0x0000bb3211117816 */ /* 0x000fe200000000ff */
[----:B------:R-:W-:-:S02]  /*1a60*/  IMAD.MOV.U32 R10, RZ, RZ, RZ ;  /* 0x000000ffff0a7224 */ /* 0x000fc400078e00ff */
[----:B------:R-:W-:Y:S01]  /*1a70*/  IMAD R23, R23, R22, RZ ;  /* 0x0000001617177224 */ /* 0x000fe200078e02ff */
[----:B0-----:R-:W-:Y:S02]  /*1a80*/  IADD3 R24, PT, PT, RZ, -R9, RZ ;  /* 0x80000009ff187210 */ /* 0x001fe40007ffe0ff */
[----:B------:R-:W-:Y:S01]  /*1a90*/  IABS R21, R17 ;  /* 0x0000001100157213 */ /* 0x000fe20000000000 */
[----:B------:R-:W-:-:S04]  /*1aa0*/  IMAD.HI.U32 R10, R11, R23, R10 ;  /* 0x000000170b0a7227 */ /* 0x000fc800078e000a */
[----:B---3--:R-:W-:Y:S02]  /*1ab0*/  IMAD.MOV R8, RZ, RZ, -R7 ;  /* 0x000000ffff087224 */ /* 0x008fe400078e0a07 */
[----:B------:R-:W-:Y:S02]  /*1ac0*/  IMAD R11, R24, R19, RZ ;  /* 0x00000013180b7224 */ /* 0x000fe400078e02ff */
[----:B------:R-:W-:Y:S01]  /*1ad0*/  IMAD.MOV.U32 R23, RZ, RZ, R8 ;  /* 0x000000ffff177224 */ /* 0x000fe200078e0008 */
[----:B------:R-:W0:Y:S01]  /*1ae0*/  I2F.RP R24, R21 ;  /* 0x0000001500187306 */ /* 0x000e220000209400 */
[----:B------:R-:W-:Y:S01]  /*1af0*/  MOV R8, RZ ;  /* 0x000000ff00087202 */ /* 0x000fe20000000f00 */
[----:B------:R-:W-:-:S04]  /*1b00*/  IMAD.MOV.U32 R6, RZ, RZ, RZ ;  /* 0x000000ffff067224 */ /* 0x000fc800078e00ff */
[----:B------:R-:W-:Y:S01]  /*1b10*/  IMAD.HI.U32 R8, R9, R11, R8 ;  /* 0x0000000b09087227 */ /* 0x000fe200078e0008 */
[----:B----4-:R-:W-:-:S03]  /*1b20*/  PRMT R9, R4, 0x9910, RZ ;  /* 0x0000991004097816 */ /* 0x010fc600000000ff */
[----:B------:R-:W-:Y:S01]  /*1b30*/  IMAD R11, R23, R16, RZ ;  /* 0x00000010170b7224 */ /* 0x000fe200078e02ff */
[----:B------:R-:W-:-:S03]  /*1b40*/  IABS R25, R9 ;  /* 0x0000000900197213 */ /* 0x000fc60000000000 */
[----:B------:R-:W-:Y:S01]  /*1b50*/  IMAD.HI.U32 R6, R7, R11, R6 ;  /* 0x0000000b07067227 */ /* 0x000fe200078e0006 */
[----:B------:R-:W-:Y:S01]  /*1b60*/  IABS R7, R14 ;  /* 0x0000000e00077213 */ /* 0x000fe20000000000 */
[----:B0-----:R-:W0:Y:S01]  /*1b70*/  MUFU.RCP R24, R24 ;  /* 0x0000001800187308 */ /* 0x001e220000001000 */
[----:B------:R-:W-:Y:S01]  /*1b80*/  PRMT R11, R4, 0xbb32, RZ ;  /* 0x0000bb32040b7816 */ /* 0x000fe200000000ff */
[----:B------:R-:W-:-:S04]  /*1b90*/  IMAD.HI.U32 R4, R10, R25, RZ ;  /* 0x000000190a047227 */ /* 0x000fc800078e00ff */
[----:B------:R-:W-:-:S04]  /*1ba0*/  IMAD.MOV R7, RZ, RZ, -R7 ;  /* 0x000000ffff077224 */ /* 0x000fc800078e0a07 */
[----:B------:R-:W-:-:S05]  /*1bb0*/  IMAD R25, R4, R7, R25 ;  /* 0x0000000704197224 */ /* 0x000fca00078e0219 */
[----:B------:R-:W-:Y:S02]  /*1bc0*/  ISETP.GT.U32.AND P0, PT, R22, R25, PT ;  /* 0x000000191600720c */ /* 0x000fe40003f04070 */
[----:B------:R-:W-:Y:S02]  /*1bd0*/  IABS R7, R18 ;  /* 0x0000001200077213 */ /* 0x000fe40000000000 */
[----:B------:R-:W-:Y:S02]  /*1be0*/  IABS R23, R11 ;  /* 0x0000000b00177213 */ /* 0x000fe40000000000 */
[----:B0-----:R-:W-:Y:S01]  /*1bf0*/  IADD3 R24, PT, PT, R24, 0xffffffe, RZ ;  /* 0x0ffffffe18187810 */ /* 0x001fe20007ffe0ff */
[----:B------:R-:W-:Y:S02]  /*1c00*/  IMAD.MOV R26, RZ, RZ, -R7 ;  /* 0x000000ffff1a7224 */ /* 0x000fe400078e0a07 */
[----:B------:R-:W-:Y:S01]  /*1c10*/  IMAD.HI.U32 R8, R8, R23, RZ ;  /* 0x0000001708087227 */ /* 0x000fe200078e00ff */
[----:B------:R-:W0:Y:S03]  /*1c20*/  F2I.FTZ.U32.TRUNC.NTZ R7, R24 ;  /* 0x0000001800077305 */ /* 0x000e26000021f000 */
[----:B------:R-:W-:-:S02]  /*1c30*/  @!P0 IMAD.IADD R25, R25, 0x1, -R22 ;  /* 0x0000000119198824 */ /* 0x000fc400078e0a16 */
[----:B------:R-:W-:Y:S01]  /*1c40*/  IMAD R26, R8, R26, R23 ;  /* 0x0000001a081a7224 */ /* 0x000fe200078e0217 */
[----:B------:R-:W-:Y:S02]  /*1c50*/  PRMT R23, R5, 0x9910, RZ ;  /* 0x0000991005177816 */ /* 0x000fe400000000ff */
[----:B------:R-:W-:Y:S02]  /*1c60*/  ISETP.GE.U32.AND P1, PT, R25, R22, PT ;  /* 0x000000161900720c */ /* 0x000fe40003f26070 */
[----:B------:R-:W-:Y:S02]  /*1c70*/  IABS R10, R20 ;  /* 0x00000014000a7213 */ /* 0x000fe40000000000 */
[----:B------:R-:W-:-:S03]  /*1c80*/  IABS R25, R23 ;  /* 0x0000001700197213 */ /* 0x000fc60000000000 */
[----:B------:R-:W-:Y:S02]  /*1c90*/  IMAD.MOV R22, RZ, RZ, -R10 ;  /* 0x000000ffff167224 */ /* 0x000fe400078e0a0a */
[----:B------:R-:W-:-:S04]  /*1ca0*/  IMAD.HI.U32 R10, R6, R25, RZ ;  /* 0x00000019060a7227 */ /* 0x000fc800078e00ff */
[----:B0-----:R-:W-:Y:S02]  /*1cb0*/  IMAD.MOV R24, RZ, RZ, -R7 ;  /* 0x000000ffff187224 */ /* 0x001fe400078e0a07 */
[----:B------:R-:W-:Y:S01]  /*1cc0*/  IMAD R25, R10, R22, R25 ;  /* 0x000000160a197224 */ /* 0x000fe200078e0219 */
[----:B--2---:R-:W-:Y:S01]  /*1cd0*/  PRMT R22, R2, 0x9910, RZ ;  /* 0x0000991002167816 */ /* 0x004fe200000000ff */
[----:B------:R-:W-:Y:S02]  /*1ce0*/  IMAD R27, R24, R21, RZ ;  /* 0x00000015181b7224 */ /* 0x000fe400078e02ff */
[----:B------:R-:W-:Y:S01]  /*1cf0*/  HFMA2 R6, -RZ, RZ, 0, 0 ;  /* 0x00000000ff067431 */ /* 0x000fe200000001ff */
[----:B------:R-:W-:-:S04]  /*1d00*/  IABS R24, R22 ;  /* 0x0000001600187213 */ /* 0x000fc80000000000 */
[----:B------:R-:W-:Y:S02]  /*1d10*/  IMAD.HI.U32 R6, R7, R27, R6 ;  /* 0x0000001b07067227 */ /* 0x000fe400078e0006 */
[----:B------:R-:W0:Y:S08]  /*1d20*/  I2F.RP R27, R24 ;  /* 0x00000018001b7306 */ /* 0x000e300000209400 */
[----:B0-----:R-:W0:Y:S01]  /*1d30*/  MUFU.RCP R27, R27 ;  /* 0x0000001b001b7308 */ /* 0x001e220000001000 */
[----:B------:R-:W-:-:S02]  /*1d40*/  ISETP.GT.U32.AND P6, PT, R19, R26, PT ;  /* 0x0000001a1300720c */ /* 0x000fc40003fc4070 */
[----:B------:R-:W-:Y:S01]  /*1d50*/  ISETP.GT.U32.AND P5, PT, R16, R25, PT ;  /* 0x000000191000720c */ /* 0x000fe20003fa4070 */
[----:B0-----:R-:W-:-:S10]  /*1d60*/  VIADD R7, R27, 0xffffffe ;  /* 0x0ffffffe1b077836 */ /* 0x001fd40000000000 */
[----:B------:R-:W-:Y:S01]  /*1d70*/  @!P6 IMAD.IADD R26, R26, 0x1, -R19 ;  /* 0x000000011a1ae824 */ /* 0x000fe200078e0a13 */
[----:B------:R-:W0:Y:S04]  /*1d80*/  F2I.FTZ.U32.TRUNC.NTZ R7, R7 ;  /* 0x0000000700077305 */ /* 0x000e28000021f000 */
[----:B------:R-:W-:Y:S02]  /*1d90*/  ISETP.GE.U32.AND P4, PT, R26, R19, PT ;  /* 0x000000131a00720c */ /* 0x000fe40003f86070 */
[----:B------:R-:W-:Y:S01]  /*1da0*/  PRMT R26, R5, 0xbb32, RZ ;  /* 0x0000bb32051a7816 */ /* 0x000fe200000000ff */
[----:B------:R-:W-:Y:S01]  /*1db0*/  @!P5 IMAD.IADD R25, R25, 0x1, -R16 ;  /* 0x000000011919d824 */ /* 0x000fe200078e0a10 */
[----:B------:R-:W-:Y:S02]  /*1dc0*/  IABS R5, R17 ;  /* 0x0000001100057213 */ /* 0x000fe40000000000 */
[----:B------:R-:W-:-:S02]  /*1dd0*/  IABS R28, R26 ;  /* 0x0000001a001c7213 */ /* 0x000fc40000000000 */
[----:B------:R-:W-:Y:S01]  /*1de0*/  ISETP.GE.U32.AND P3, PT, R25, R16, PT ;  /* 0x000000101900720c */ /* 0x000fe20003f66070 */
[----:B------:R-:W-:Y:S01]  /*1df0*/  IMAD.MOV R16, RZ, RZ, -R5 ;  /* 0x000000ffff107224 */ /* 0x000fe200078e0a05 */
[----:B0-----:R-:W-:Y:S01]  /*1e00*/  IADD3 R19, PT, PT, RZ, -R7, RZ ;  /* 0x80000007ff137210 */ /* 0x001fe20007ffe0ff */
[----:B------:R-:W-:Y:S01]  /*1e10*/  IMAD.HI.U32 R5, R6, R28, RZ ;  /* 0x0000001c06057227 */ /* 0x000fe200078e00ff */
[----:B------:R-:W-:-:S03]  /*1e20*/  PRMT R2, R2, 0xbb32, RZ ;  /* 0x0000bb3202027816 */ /* 0x000fc600000000ff */
[----:B------:R-:W-:Y:S02]  /*1e30*/  IMAD R19, R19, R24, RZ ;  /* 0x0000001813137224 */ /* 0x000fe400078e02ff */
[----:B------:R-:W-:Y:S02]  /*1e40*/  IMAD.MOV.U32 R6, RZ, RZ, RZ ;  /* 0x000000ffff067224 */ /* 0x000fe400078e00ff */
[----:B------:R-:W-:Y:S02]  /*1e50*/  IMAD R28, R5, R16, R28 ;  /* 0x00000010051c7224 */ /* 0x000fe400078e021c */
[----:B------:R-:W-:Y:S01]  /*1e60*/  IMAD.HI.U32 R16, R7, R19, R6 ;  /* 0x0000001307107227 */ /* 0x000fe200078e0006 */
[----:B------:R-:W-:-:S04]  /*1e70*/  IABS R19, R2 ;  /* 0x0000000200137213 */ /* 0x000fc80000000000 */
[----:B------:R-:W0:Y:S08]  /*1e80*/  I2F.RP R25, R19 ;  /* 0x0000001300197306 */ /* 0x000e300000209400 */
[----:B0-----:R-:W0:Y:S01]  /*1e90*/  MUFU.RCP R25, R25 ;  /* 0x0000001900197308 */ /* 0x001e220000001000 */
[----:B------:R-:W-:Y:S01]  /*1ea0*/  ISETP.GT.U32.AND P2, PT, R21, R28, PT ;  /* 0x0000001c1500720c */ /* 0x000fe20003f44070 */
[----:B0-----:R-:W-:-:S06]  /*1eb0*/  VIADD R6, R25, 0xffffffe ;  /* 0x0ffffffe19067836 */ /* 0x001fcc0000000000 */
[----:B------:R0:W1:Y:S06]  /*1ec0*/  F2I.FTZ.U32.TRUNC.NTZ R7, R6 ;  /* 0x0000000600077305 */ /* 0x00006c000021f000 */
[----:B------:R-:W-:Y:S02]  /*1ed0*/  @!P2 IMAD.IADD R28, R28, 0x1, -R21 ;  /* 0x000000011c1ca824 */ /* 0x000fe400078e0a15 */
[----:B------:R-:W-:-:S03]  /*1ee0*/  @!P0 VIADD R4, R4, 0x1 ;  /* 0x0000000104048836 */ /* 0x000fc60000000000 */
[----:B------:R-:W-:Y:S01]  /*1ef0*/  ISETP.GE.U32.AND P0, PT, R28, R21, PT ;  /* 0x000000151c00720c */ /* 0x000fe20003f06070 */
[----:B0-----:R-:W-:Y:S01]  /*1f00*/  IMAD.MOV.U32 R6, RZ, RZ, RZ ;  /* 0x000000ffff067224 */ /* 0x001fe200078e00ff */
[----:B-1----:R-:W-:-:S05]  /*1f10*/  IADD3 R27, PT, PT, RZ, -R7, RZ ;  /* 0x80000007ff1b7210 */ /* 0x002fca0007ffe0ff */
[----:B------:R-:W-:-:S04]  /*1f20*/  IMAD R21, R27, R19, RZ ;  /* 0x000000131b157224 */ /* 0x000fc800078e02ff */
[----:B------:R-:W-:Y:S01]  /*1f30*/  IMAD.HI.U32 R25, R7, R21, R6 ;  /* 0x0000001507197227 */ /* 0x000fe200078e0006 */
[----:B------:R-:W-:-:S04]  /*1f40*/  PRMT R21, R3, 0x9910, RZ ;  /* 0x0000991003157816 */ /* 0x000fc800000000ff */
[----:B------:R-:W-:-:S04]  /*1f50*/  IABS R27, R21 ;  /* 0x00000015001b7213 */ /* 0x000fc80000000000 */
[----:B------:R-:W0:Y:S08]  /*1f60*/  I2F.RP R28, R27 ;  /* 0x0000001b001c7306 */ /* 0x000e300000209400 */
[----:B0-----:R-:W0:Y:S01]  /*1f70*/  MUFU.RCP R28, R28 ;  /* 0x0000001c001c7308 */ /* 0x001e220000001000 */
[----:B------:R-:W-:Y:S02]  /*1f80*/  LOP3.LUT R9, R9, R14, RZ, 0x3c, !PT ;  /* 0x0000000e09097212 */ /* 0x000fe400078e3cff */
[----:B0-----:R-:W-:-:S05]  /*1f90*/  IADD3 R6, PT, PT, R28, 0xffffffe, RZ ;  /* 0x0ffffffe1c067810 */ /* 0x001fca0007ffe0ff */
[----:B------:R0:W1:Y:S01]  /*1fa0*/  F2I.FTZ.U32.TRUNC.NTZ R7, R6 ;  /* 0x0000000600077305 */ /* 0x000062000021f000 */
[----:B------:R-:W-:Y:S01]  /*1fb0*/  @P1 VIADD R4, R4, 0x1 ;  /* 0x0000000104041836 */ /* 0x000fe20000000000 */
[----:B------:R-:W-:Y:S02]  /*1fc0*/  ISETP.GE.AND P1, PT, R9, RZ, PT ;  /* 0x000000ff0900720c */ /* 0x000fe40003f26270 */
[----:B------:R-:W-:Y:S01]  /*1fd0*/  LOP3.LUT R11, R11, R18, RZ, 0x3c, !PT ;  /* 0x000000120b0b7212 */ /* 0x000fe200078e3cff */
[----:B------:R-:W-:Y:S02]  /*1fe0*/  @!P6 VIADD R8, R8, 0x1 ;  /* 0x000000010808e836 */ /* 0x000fe40000000000 */
[----:B0-----:R-:W-:Y:S02]  /*1ff0*/  IMAD.MOV.U32 R6, RZ, RZ, RZ ;  /* 0x000000ffff067224 */ /* 0x001fe400078e00ff */
[----:B-1----:R-:W-:Y:S01]  /*2000*/  IMAD.MOV R9, RZ, RZ, -R7 ;  /* 0x000000ffff097224 */ /* 0x002fe200078e0a07 */
[----:B------:R-:W-:-:S03]  /*2010*/  ISETP.GE.AND P6, PT, R11, RZ, PT ;  /* 0x000000ff0b00720c */ /* 0x000fc60003fc6270 */
[----:B------:R-:W-:-:S04]  /*2020*/  IMAD R9, R9, R27, RZ ;  /* 0x0000001b09097224 */ /* 0x000fc800078e02ff */
[----:B------:R-:W-:Y:S01]  /*2030*/  IMAD.HI.U32 R6, R7, R9, R6 ;  /* 0x0000000907067227 */ /* 0x000fe200078e0006 */
[----:B------:R-:W-:-:S03]  /*2040*/  PRMT R7, R3, 0xbb32, RZ ;  /* 0x0000bb3203077816 */ /* 0x000fc600000000ff */
[----:B------:R-:W-:Y:S01]  /*2050*/  IMAD.MOV.U32 R3, RZ, RZ, R4 ;  /* 0x000000ffff037224 */ /* 0x000fe200078e0004 */
[----:B------:R-:W-:Y:S02]  /*2060*/  LOP3.LUT R23, R23, R20, RZ, 0x3c, !PT ;  /* 0x0000001417177212 */ /* 0x000fe400078e3cff */
[----:B------:R-:W-:Y:S01]  /*2070*/  @P4 IADD3 R8, PT, PT, R8, 0x1, RZ ;  /* 0x0000000108084810 */ /* 0x000fe20007ffe0ff */
[----:B------:R-:W-:Y:S01]  /*2080*/  @!P1 IMAD.MOV R3, RZ, RZ, -R3 ;  /* 0x000000ffff039224 */ /* 0x000fe200078e0a03 */
[----:B------:R-:W-:Y:S02]  /*2090*/  ISETP.NE.AND P1, PT, R14, RZ, PT ;  /* 0x000000ff0e00720c */ /* 0x000fe40003f25270 */
[----:B------:R-:W-:Y:S02]  /*20a0*/  IABS R9, R7 ;  /* 0x0000000700097213 */ /* 0x000fe40000000000 */
[----:B------:R-:W-:Y:S02]  /*20b0*/  ISETP.GE.AND P4, PT, R23, RZ, PT ;  /* 0x000000ff1700720c */ /* 0x000fe40003f86270 */
[----:B------:R-:W-:Y:S01]  /*20c0*/  @!P6 IADD3 R8, PT, PT, -R8, RZ, RZ ;  /* 0x000000ff0808e210 */ /* 0x000fe20007ffe1ff */
[----:B------:R-:W0:Y:S01]  /*20d0*/  I2F.RP R23, R9 ;  /* 0x0000000900177306 */ /* 0x000e220000209400 */
[----:B------:R-:W-:-:S05]  /*20e0*/  ISETP.NE.AND P6, PT, R18, RZ, PT ;  /* 0x000000ff1200720c */ /* 0x000fca0003fc5270 */
[----:B------:R-:W-:Y:S02]  /*20f0*/  @!P1 LOP3.LUT R3, RZ, R14, RZ, 0x33, !PT ;  /* 0x0000000eff039212 */ /* 0x000fe400078e33ff */
[----:B------:R-:W-:Y:S02]  /*2100*/  IABS R14, R22 ;  /* 0x00000016000e7213 */ /* 0x000fe40000000000 */
[----:B-----5:R-:W-:-:S04]  /*2110*/  PRMT R11, R12, 0x9910, RZ ;  /* 0x000099100c0b7816 */ /* 0x020fc800000000ff */
[----:B------:R-:W-:Y:S01]  /*2120*/  @!P6 LOP3.LUT R8, RZ, R18, RZ, 0x33, !PT ;  /* 0x00000012ff08e212 */ /* 0x000fe200078e33ff */
[----:B------:R-:W-:Y:S01]  /*2130*/  IMAD.MOV R18, RZ, RZ, -R14 ;  /* 0x000000ffff127224 */ /* 0x000fe200078e0a0e */
[----:B------:R-:W-:Y:S01]  /*2140*/  IABS R4, R11 ;  /* 0x0000000b00047213 */ /* 0x000fe20000000000 */
[----:B0-----:R-:W0:Y:S01]  /*2150*/  MUFU.RCP R14, R23 ;  /* 0x00000017000e7308 */ /* 0x001e220000001000 */
[----:B------:R-:W-:Y:S01]  /*2160*/  @!P5 VIADD R10, R10, 0x1 ;  /* 0x000000010a0ad836 */ /* 0x000fe20000000000 */
[----:B------:R-:W-:Y:S02]  /*2170*/  ISETP.NE.AND P5, PT, R20, RZ, PT ;  /* 0x000000ff1400720c */ /* 0x000fe40003fa5270 */
[----:B------:R-:W-:Y:S01]  /*2180*/  PRMT R29, R12, 0xbb32, RZ ;  /* 0x0000bb320c1d7816 */ /* 0x000fe200000000ff */
[----:B------:R-:W-:Y:S02]  /*2190*/  IMAD.MOV.U32 R12, RZ, RZ, R18 ;  /* 0x000000ffff0c7224 */ /* 0x000fe400078e0012 */
[----:B------:R-:W-:Y:S01]  /*21a0*/  IMAD.HI.U32 R16, R16, R4, RZ ;  /* 0x0000000410107227 */ /* 0x000fe200078e00ff */
[----:B------:R-:W-:-:S03]  /*21b0*/  IABS R18, R2 ;  /* 0x0000000200127213 */ /* 0x000fc60000000000 */
[----:B------:R-:W-:Y:S02]  /*21c0*/  @!P2 VIADD R5, R5, 0x1 ;  /* 0x000000010505a836 */ /* 0x000fe40000000000 */
[----:B------:R-:W-:Y:S02]  /*21d0*/  @P3 VIADD R10, R10, 0x1 ;  /* 0x000000010a0a3836 */ /* 0x000fe40000000000 */
[----:B------:R-:W-:Y:S01]  /*21e0*/  IMAD R4, R16, R12, R4 ;  /* 0x0000000c10047224 */ /* 0x000fe200078e0204 */
[----:B------:R-:W-:Y:S02]  /*21f0*/  @P0 IADD3 R5, PT, PT, R5, 0x1, RZ ;  /* 0x0000000105050810 */ /* 0x000fe40007ffe0ff */
[----:B------:R-:W-:Y:S02]  /*2200*/  @!P4 IADD3 R10, PT, PT, -R10, RZ, RZ ;  /* 0x000000ff0a0ac210 */ /* 0x000fe40007ffe1ff */
[----:B------:R-:W-:Y:S02]  /*2210*/  ISETP.GT.U32.AND P0, PT, R24, R4, PT ;  /* 0x000000041800720c */ /* 0x000fe40003f04070 */
[----:B------:R-:W-:Y:S01]  /*2220*/  @!P5 LOP3.LUT R10, RZ, R20, RZ, 0x33, !PT ;  /* 0x00000014ff0ad212 */ /* 0x000fe200078e33ff */
[----:B------:R-:W-:-:S02]  /*2230*/  IMAD.MOV R20, RZ, RZ, -R18 ;  /* 0x000000ffff147224 */ /* 0x000fc400078e0a12 */
[----:B0-----:R-:W-:Y:S02]  /*2240*/  VIADD R18, R14, 0xffffffe ;  /* 0x0ffffffe0e127836 */ /* 0x001fe40000000000 */
[----:B------:R-:W-:Y:S02]  /*2250*/  IMAD.MOV.U32 R23, RZ, RZ, R5 ;  /* 0x000000ffff177224 */ /* 0x000fe400078e0005 */
[----:B------:R-:W0:Y:S01]  /*2260*/  F2I.FTZ.U32.TRUNC.NTZ R5, R18 ;  /* 0x0000001200057305 */ /* 0x000e22000021f000 */
[----:B------:R-:W-:-:S03]  /*2270*/  LOP3.LUT R26, R26, R17, RZ, 0x3c, !PT ;  /* 0x000000111a1a7212 */ /* 0x000fc600078e3cff */
[----:B------:R-:W-:Y:S01]  /*2280*/  @!P0 IMAD.IADD R4, R4, 0x1, -R24 ;  /* 0x0000000104048824 */ /* 0x000fe200078e0a18 */
[----:B------:R-:W-:-:S04]  /*2290*/  ISETP.GE.AND P1, PT, R26, RZ, PT ;  /* 0x000000ff1a00720c */ /* 0x000fc80003f26270 */
[----:B------:R-:W-:Y:S02]  /*22a0*/  ISETP.GE.U32.AND P6, PT, R4, R24, PT ;  /* 0x000000180400720c */ /* 0x000fe40003fc6070 */
[----:B------:R-:W-:Y:S02]  /*22b0*/  IABS R4, R21 ;  /* 0x0000001500047213 */ /* 0x000fe40000000000 */
[----:B------:R-:W-:Y:S02]  /*22c0*/  IABS R12, R29 ;  /* 0x0000001d000c7213 */ /* 0x000fe40000000000 */
[----:B------:R-:W-:Y:S01]  /*22d0*/  ISETP.NE.AND P2, PT, R17, RZ, PT ;  /* 0x000000ff1100720c */ /* 0x000fe20003f45270 */
[----:B0-----:R-:W-:Y:S02]  /*22e0*/  IMAD.MOV R18, RZ, RZ, -R5 ;  /* 0x000000ffff127224 */ /* 0x001fe400078e0a05 */
[----:B------:R-:W-:Y:S02]  /*22f0*/  IMAD.MOV.U32 R14, RZ, RZ, R20 ;  /* 0x000000ffff0e7224 */ /* 0x000fe400078e0014 */
[----:B------:R-:W-:Y:S01]  /*2300*/  IMAD.MOV R20, RZ, RZ, -R4 ;  /* 0x000000ffff147224 */ /* 0x000fe200078e0a04 */
[----:B------:R-:W-:Y:S01]  /*2310*/  MOV R4, RZ ;  /* 0x000000ff00047202 */ /* 0x000fe20000000f00 */
[----:B------:R-:W-:-:S04]  /*2320*/  IMAD.HI.U32 R25, R25, R12, RZ ;  /* 0x0000000c19197227 */ /* 0x000fc800078e00ff */
[----:B------:R-:W-:Y:S02]  /*2330*/  IMAD R18, R18, R9, RZ ;  /* 0x0000000912127224 */ /* 0x000fe400078e02ff */
[----:B------:R-:W-:Y:S01]  /*2340*/  IMAD R14, R25, R14, R12 ;  /* 0x0000000e190e7224 */ /* 0x000fe200078e020c */
[----:B------:R-:W-:Y:S01]  /*2350*/  PRMT R12, R13, 0x9910, RZ ;  /* 0x000099100d0c7816 */ /* 0x000fe200000000ff */
[----:B------:R-:W-:Y:S01]  /*2360*/  IMAD.HI.U32 R4, R5, R18, R4 ;  /* 0x0000001205047227 */ /* 0x000fe200078e0004 */
[----:B------:R-:W-:Y:S02]  /*2370*/  PRMT R18, R13, 0xbb32, RZ ;  /* 0x0000bb320d127816 */ /* 0x000fe400000000ff */
[----:B------:R-:W-:Y:S02]  /*2380*/  @!P1 IADD3 R23, PT, PT, -R23, RZ, RZ ;  /* 0x000000ff17179210 */ /* 0x000fe40007ffe1ff */
[----:B------:R-:W-:Y:S02]  /*2390*/  @!P2 LOP3.LUT R23, RZ, R17, RZ, 0x33, !PT ;  /* 0x00000011ff17a212 */ /* 0x000fe400078e33ff */
[----:B------:R-:W-:-:S02]  /*23a0*/  IABS R17, R12 ;  /* 0x0000000c00117213 */ /* 0x000fc40000000000 */
[----:B------:R-:W-:Y:S02]  /*23b0*/  IABS R5, R7 ;  /* 0x0000000700057213 */ /* 0x000fe40000000000 */
[----:B------:R-:W-:Y:S01]  /*23c0*/  IABS R24, R18 ;  /* 0x0000001200187213 */ /* 0x000fe20000000000 */
[----:B------:R-:W-:-:S04]  /*23d0*/  IMAD.HI.U32 R6, R6, R17, RZ ;  /* 0x0000001106067227 */ /* 0x000fc800078e00ff */
[----:B------:R-:W-:Y:S02]  /*23e0*/  IMAD.MOV R5, RZ, RZ, -R5 ;  /* 0x000000ffff057224 */ /* 0x000fe400078e0a05 */
[----:B------:R-:W-:-:S04]  /*23f0*/  IMAD.HI.U32 R13, R4, R24, RZ ;  /* 0x00000018040d7227 */ /* 0x000fc800078e00ff */
[----:B------:R-:W-:Y:S02]  /*2400*/  IMAD R20, R6, R20, R17 ;  /* 0x0000001406147224 */ /* 0x000fe400078e0211 */
[----:B------:R-:W-:Y:S01]  /*2410*/  IMAD R24, R13, R5, R24 ;  /* 0x000000050d187224 */ /* 0x000fe200078e0218 */
[----:B------:R-:W-:Y:S01]  /*2420*/  ISETP.GT.U32.AND P1, PT, R19, R14, PT ;  /* 0x0000000e1300720c */ /* 0x000fe20003f24070 */
[----:B------:R-:W0:Y:S01]  /*2430*/  LDC.64 R4, c[0x0][0x388] ;  /* 0x0000e200ff047b82 */ /* 0x000e220000000a00 */
[----:B------:R-:W-:Y:S02]  /*2440*/  ISETP.GT.U32.AND P2, PT, R27, R20, PT ;  /* 0x000000141b00720c */ /* 0x000fe40003f44070 */
[----:B------:R-:W-:Y:S02]  /*2450*/  ISETP.GT.U32.AND P4, PT, R9, R24, PT ;  /* 0x000000180900720c */ /* 0x000fe40003f84070 */
[----:B------:R-:W-:Y:S02]  /*2460*/  LOP3.LUT R11, R11, R22, RZ, 0x3c, !PT ;  /* 0x000000160b0b7212 */ /* 0x000fe400078e3cff */
[----:B------:R-:W-:-:S05]  /*2470*/  @!P0 IADD3 R16, PT, PT, R16, 0x1, RZ ;  /* 0x0000000110108810 */ /* 0x000fca0007ffe0ff */
[----:B------:R-:W-:Y:S02]  /*2480*/  @!P1 IMAD.IADD R14, R14, 0x1, -R19 ;  /* 0x000000010e0e9824 */ /* 0x000fe400078e0a13 */
[----:B------:R-:W-:Y:S02]  /*2490*/  @!P2 IMAD.IADD R20, R20, 0x1, -R27 ;  /* 0x000000011414a824 */ /* 0x000fe400078e0a1b */
        /* <DEDUP_REMOVED lines=16> */
[----:B------:R-:W-:Y:S01]  /*25a0*/  @P1 VIADD R13, R13, 0x1 ;  /* 0x000000010d0d1836 */ /* 0x000fe20000000000 */
[----:B------:R-:W-:Y:S02]  /*25b0*/  ISETP.GE.AND P5, PT, R18, RZ, PT ;  /* 0x000000ff1200720c */ /* 0x000fe40003fa6270 */
[----:B------:R-:W-:-:S02]  /*25c0*/  @!P3 IADD3 R16, PT, PT, -R16, RZ, RZ ;  /* 0x000000ff1010b210 */ /* 0x000fc40007ffe1ff */
[----:B------:R-:W-:Y:S02]  /*25d0*/  ISETP.NE.AND P0, PT, R22, RZ, PT ;  /* 0x000000ff1600720c */ /* 0x000fe40003f05270 */
[----:B------:R-:W-:Y:S02]  /*25e0*/  ISETP.NE.AND P4, PT, R2, RZ, PT ;  /* 0x000000ff0200720c */ /* 0x000fe40003f85270 */
[----:B------:R-:W-:Y:S02]  /*25f0*/  ISETP.NE.AND P3, PT, R21, RZ, PT ;  /* 0x000000ff1500720c */ /* 0x000fe40003f65270 */
[----:B------:R-:W-:Y:S01]  /*2600*/  ISETP.NE.AND P1, PT, R7, RZ, PT ;  /* 0x000000ff0700720c */ /* 0x000fe20003f25270 */
[----:B0-----:R-:W-:Y:S01]  /*2610*/  IMAD.WIDE.U32 R4, R0, 0x2, R4 ;  /* 0x0000000200047825 */ /* 0x001fe200078e0004 */
[----:B------:R-:W-:-:S03]  /*2620*/  @!P2 IADD3 R6, PT, PT, -R6, RZ, RZ ;  /* 0x000000ff0606a210 */ /* 0x000fc60007ffe1ff */
[----:B------:R-:W-:Y:S02]  /*2630*/  @!P6 IMAD.MOV R25, RZ, RZ, -R25 ;  /* 0x000000ffff19e224 */ /* 0x000fe400078e0a19 */
[----:B------:R-:W-:Y:S01]  /*2640*/  @!P5 IMAD.MOV R13, RZ, RZ, -R13 ;  /* 0x000000ffff0dd224 */ /* 0x000fe200078e0a0d */
[----:B------:R-:W-:Y:S02]  /*2650*/  @!P0 LOP3.LUT R16, RZ, R22, RZ, 0x33, !PT ;  /* 0x00000016ff108212 */ /* 0x000fe400078e33ff */
[----:B------:R-:W-:Y:S02]  /*2660*/  @!P4 LOP3.LUT R25, RZ, R2, RZ, 0x33, !PT ;  /* 0x00000002ff19c212 */ /* 0x000fe400078e33ff */
[----:B------:R-:W-:Y:S02]  /*2670*/  @!P3 LOP3.LUT R6, RZ, R21, RZ, 0x33, !PT ;  /* 0x00000015ff06b212 */ /* 0x000fe400078e33ff */
[----:B------:R-:W-:Y:S01]  /*2680*/  @!P1 LOP3.LUT R13, RZ, R7, RZ, 0x33, !PT ;  /* 0x00000007ff0d9212 */ /* 0x000fe200078e33ff */
[----:B------:R-:W-:Y:S01]  /*2690*/  IMAD.WIDE.U32 R4, R15, 0x8, R4 ;  /* 0x000000080f047825 */ /* 0x000fe200078e0004 */
[----:B------:R-:W-:-:S02]  /*26a0*/  PRMT R8, R3, 0x5410, R8 ;  /* 0x0000541003087816 */ /* 0x000fc40000000008 */
[----:B------:R-:W-:Y:S02]  /*26b0*/  PRMT R9, R10, 0x5410, R23 ;  /* 0x000054100a097816 */ /* 0x000fe40000000017 */
[----:B------:R-:W-:Y:S02]  /*26c0*/  PRMT R12, R16, 0x5410, R25 ;  /* 0x00005410100c7816 */ /* 0x000fe40000000019 */
[----:B------:R-:W-:Y:S01]  /*26d0*/  PRMT R13, R6, 0x5410, R13 ;  /* 0x00005410060d7816 */ /* 0x000fe2000000000d */
[----:B------:R-:W-:Y:S04]  /*26e0*/  STG.E.64 desc[UR4][R4.64], R8 ;  /* 0x0000000804007986 */ /* 0x000fe8000c101b04 */
[----:B------:R-:W-:Y:S01]  /*26f0*/  STG.E.64 desc[UR4][R4.64+0x400], R12 ;  /* 0x0004000c04007986 */ /* 0x000fe2000c101b04 */
[----:B------:R-:W-:Y:S05]  /*2700*/  EXIT ;  /* 0x000000000000794d */ /* 0x000fea0003800000 */
.L_x_11832:
        /* <DEDUP_REMOVED lines=15> */
.L_x_22428:


//--------------------- .text._ZN2at6native29vectorized_elementwise_kernelILi8ENS0_13BinaryFunctorIsssZZZNS0_15binary_internal21div_trunc_kernel_cudaERNS_18TensorIteratorBaseEENKUlvE_clEvENKUlvE3_clEvEUlssE_EESt5arrayIPcLm3EEEEviT0_T1_ --------------------------
	.section	.text._ZN2at6native29vectorized_elementwise_kernelILi8ENS0_13BinaryFunctorIsssZZZNS0_15binary_internal21div_trunc_kernel_cudaERNS_18TensorIteratorBaseEENKUlvE_clEvENKUlvE3_clEvEUlssE_EESt5arrayIPcLm3EEEEviT0_T1_,"ax",@progbits
	.align	128
        .global         _ZN2at6native29vectorized_elementwise_kernelILi8ENS0_13BinaryFunctorIsssZZZNS0_15binary_internal21div_trunc_kernel_cudaERNS_18TensorIteratorBaseEENKUlvE_clEvENKUlvE3_clEvEUlssE_EESt5arrayIPcLm3EEEEviT0_T1_
        .type           _ZN2at6native29vectorized_elementwise_kernelILi8ENS0_13BinaryFunctorIsssZZZNS0_15binary_internal21div_trunc_kernel_cudaERNS_18TensorIteratorBaseEENKUlvE_clEvENKUlvE3_clEvEUlssE_EESt5arrayIPcLm3EEEEviT0_T1_,@function
        .size           _ZN2at6native29vectorized_elementwise_kernelILi8ENS0_13BinaryFunctorIsssZZZNS0_15binary_internal21div_trunc_kernel_cudaERNS_18TensorIteratorBaseEENKUlvE_clEvENKUlvE3_clEvEUlssE_EESt5arrayIPcLm3EEEEviT0_T1_,(.L_x_22429 - _ZN2at6native29vectorized_elementwise_kernelILi8ENS0_13BinaryFunctorIsssZZZNS0_15binary_internal21div_trunc_kernel_cudaERNS_18TensorIteratorBaseEENKUlvE_clEvENKUlvE3_clEvEUlssE_EESt5arrayIPcLm3EEEEviT0_T1_)
        .other          _ZN2at6native29vectorized_elementwise_kernelILi8ENS0_13BinaryFunctorIsssZZZNS0_15binary_internal21div_trunc_kernel_cudaERNS_18TensorIteratorBaseEENKUlvE_clEvENKUlvE3_clEvEUlssE_EESt5arrayIPcLm3EEEEviT0_T1_,@"STO_CUDA_ENTRY STV_DEFAULT"
_ZN2at6native29vectorized_elementwise_kernelILi8ENS0_13BinaryFunctorIsssZZZNS0_15binary_internal21div_trunc_kernel_cudaERNS_18TensorIteratorBaseEENKUlvE_clEvENKUlvE3_clEvEUlssE_EESt5arrayIPcLm3EEEEviT0_T1_:
.text._ZN2at6native29vectorized_elementwise_kernelILi8ENS0_13BinaryFunctorIsssZZZNS0_15binary_internal21div_trunc_kernel_cudaERNS_18TensorIteratorBaseEENKUlvE_clEvENKUlvE3_clEvEUlssE_EESt5arrayIPcLm3EEEEviT0_T1_:
[----:B------:R-:W-:Y:S01]  /*0000*/  LDC R1, c[0x0][0x37c] ;  /* 0x0000df00ff017b82 */ /* 0x000fe20000000800 */
[----:B------:R-:W-:Y:S05]  /*0010*/  EXIT ;  /* 0x000000000000794d */ /* 0x000fea0003800000 */
.L_x_11833:
        /* <DEDUP_REMOVED lines=14> */
.L_x_22429:


//--------------------- .text._ZN2at6native18elementwise_kernelILi128ELi4EZNS0_15gpu_kernel_implINS0_13BUnaryFunctorIsssZZZNS0_15binary_internal21div_trunc_kernel_cudaERNS_18TensorIteratorBaseEENKUlvE_clEvENKUlvE3_clEvEUlssE_EEEEvS6_RKT_EUliE_EEviT1_ --------------------------
	.section	.text._ZN2at6native18elementwise_kernelILi128ELi4EZNS0_15gpu_kernel_implINS0_13BUnaryFunctorIsssZZZNS0_15binary_internal21div_trunc_kernel_cudaERNS_18TensorIteratorBaseEENKUlvE_clEvENKUlvE3_clEvEUlssE_EEEEvS6_RKT_EUliE_EEviT1_,"ax",@progbits
	.align	128
        .global         _ZN2at6native18elementwise_kernelILi128ELi4EZNS0_15gpu_kernel_implINS0_13BUnaryFunctorIsssZZZNS0_15binary_internal21div_trunc_kernel_cudaERNS_18TensorIteratorBaseEENKUlvE_clEvENKUlvE3_clEvEUlssE_EEEEvS6_RKT_EUliE_EEviT1_
        .type           _ZN2at6native18elementwise_kernelILi128ELi4EZNS0_15gpu_kernel_implINS0_13BUnaryFunctorIsssZZZNS0_15binary_internal21div_trunc_kernel_cudaERNS_18TensorIteratorBaseEENKUlvE_clEvENKUlvE3_clEvEUlssE_EEEEvS6_RKT_EUliE_EEviT1_,@function
        .size           _ZN2at6native18elementwise_kernelILi128ELi4EZNS0_15gpu_kernel_implINS0_13BUnaryFunctorIsssZZZNS0_15binary_internal21div_trunc_kernel_cudaERNS_18TensorIteratorBaseEENKUlvE_clEvENKUlvE3_clEvEUlssE_EEEEvS6_RKT_EUliE_EEviT1_,(.L_x_22430 - _ZN2at6native18elementwise_kernelILi128ELi4EZNS0_15gpu_kernel_implINS0_13BUnaryFunctorIsssZZZNS0_15binary_internal21div_trunc_kernel_cudaERNS_18TensorIteratorBaseEENKUlvE_clEvENKUlvE3_clEvEUlssE_EEEEvS6_RKT_EUliE_EEviT1_)
        .other          _ZN2at6native18elementwise_kernelILi128ELi4EZNS0_15gpu_kernel_implINS0_13BUnaryFunctorIsssZZZNS0_15binary_internal21div_trunc_kernel_cudaERNS_18TensorIteratorBaseEENKUlvE_clEvENKUlvE3_clEvEUlssE_EEEEvS6_RKT_EUliE_EEviT1_,@"STO_CUDA_ENTRY STV_DEFAULT"
_ZN2at6native18elementwise_kernelILi128ELi4EZNS0_15gpu_kernel_implINS0_13BUnaryFunctorIsssZZZNS0_15binary_internal21div_trunc_kernel_cudaERNS_18TensorIteratorBaseEENKUlvE_clEvENKUlvE3_clEvEUlssE_EEEEvS6_RKT_EUliE_EEviT1_:
.text._ZN2at6native18elementwise_kernelILi128ELi4EZNS0_15gpu_kernel_implINS0_13BUnaryFunctorIsssZZZNS0_15binary_internal21div_trunc_kernel_cudaERNS_18TensorIteratorBaseEENKUlvE_clEvENKUlvE3_clEvEUlssE_EEEEvS6_RKT_EUliE_EEviT1_:
[----:B------:R-:W0:Y:S01]  /*0000*/  LDC R1, c[0x0][0x37c] ;  /* 0x0000df00ff017b82 */ /* 0x000e220000000800 */
[----:B------:R-:W1:Y:S07]  /*0010*/  S2R R17, SR_TID.X ;  /* 0x0000000000117919 */ /* 0x000e6e0000002100 */
[----:B------:R-:W2:Y:S01]  /*0020*/  S2UR UR4, SR_CTAID.X ;  /* 0x00000000000479c3 */ /* 0x000ea20000002500 */
[----:B------:R-:W3:Y:S01]  /*0030*/  LDCU UR39, c[0x0][0x388] ;  /* 0x00007100ff2777ac */ /* 0x000ee20008000800 */
[----:B------:R-:W-:Y:S01]  /*0040*/  BSSY.RECONVERGENT B6, `(.L_x_11834) ;  /* 0x0000325000067945 */ /* 0x000fe20003800200 */
[----:B------:R-:W4:Y:S05]  /*0050*/  LDCU UR5, c[0x0][0x380] ;  /* 0x00007000ff0577ac */ /* 0x000f2a0008000800 */
[----:B------:R-:W5:Y:S01]  /*0060*/  LDC.U16 R0, c[0x0][0x592] ;  /* 0x00016480ff007b82 */ /* 0x000f620000000400 */
[----:B------:R-:W0:Y:S01]  /*0070*/  LDCU.64 UR36, c[0x0][0x358] ;  /* 0x00006b00ff2477ac */ /* 0x000e220008000a00 */
[----:B------:R-:W0:Y:S01]  /*0080*/  LDCU.U8 UR41, c[0x0][0x594] ;  /* 0x0000b280ff2977ac */ /* 0x000e220008000000 */
[----:B------:R-:W0:Y:S01]  /*0090*/  LDCU.U8 UR42, c[0x0][0x595] ;  /* 0x0000b2a0ff2a77ac */ /* 0x000e220008000000 */
[----:B---3--:R-:W-:-:S02]  /*00a0*/  UIADD3 UR40, UPT, UPT, UR39, -0x1, URZ ;  /* 0xffffffff27287890 */ /* 0x008fc4000fffe0ff */
[----:B--2---:R-:W-:Y:S02]  /*00b0*/  USHF.L.U32 UR4, UR4, 0x9, URZ ;  /* 0x0000000904047899 */ /* 0x004fe400080006ff */
[----:B------:R-:W-:-:S04]  /*00c0*/  UISETP.LT.U32.AND UP0, UPT, UR40, 0x18, UPT ;  /* 0x000000182800788c */ /* 0x000fc8000bf01070 */
[----:B------:R-:W-:Y:S01]  /*00d0*/  USEL UR38, UR40, 0x18, UP0 ;  /* 0x0000001828267887 */ /* 0x000fe20008000000 */
[----:B-1----:R-:W-:Y:S02]  /*00e0*/  LOP3.LUT R17, R17, UR4, RZ, 0xfc, !PT ;  /* 0x0000000411117c12 */ /* 0x002fe4000f8efcff */
[----:B-----5:R-:W-:Y:S01]  /*00f0*/  PRMT R18, R0, 0x9910, RZ ;  /* 0x0000991000127816 */ /* 0x020fe200000000ff */
        /* <DEDUP_REMOVED lines=305> */
.L_x_11836:
        /* <DEDUP_REMOVED lines=16> */
.L_x_11840:
[----:B------:R0:W5:Y:S01]  /*1510*/  LDG.E.U8 R0, desc[UR36][R2.64] ;  /* 0x0000002402007981 */ /* 0x000162000c1e1100 */
[----:B------:R-:W-:Y:S05]  /*1520*/  BRA `(.L_x_11842) ;  /* 0x0000000c004c7947 */ /* 0x000fea0003800000 */
.L_x_11839:
        /* <DEDUP_REMOVED lines=8> */
.L_x_11844:
[----:B------:R0:W5:Y:S01]  /*15b0*/  LDG.E.U16 R0, desc[UR36][R2.64] ;  /* 0x0000002402007981 */ /* 0x000162000c1e1500 */
[----:B------:R-:W-:Y:S05]  /*15c0*/  BRA `(.L_x_11842) ;  /* 0x0000000c00247947 */ /* 0x000fea0003800000 */
.L_x_11843:
[----:B------:R0:W5:Y:S01]  /*15d0*/  LDG.E.U16 R0, desc[UR36][R2.64] ;  /* 0x0000002402007981 */ /* 0x000162000c1e1500 */
[----:B------:R-:W-:Y:S05]  /*15e0*/  BRA `(.L_x_11842) ;  /* 0x0000000c001c7947 */ /* 0x000fea0003800000 */
.L_x_11838:
        /* <DEDUP_REMOVED lines=9> */
.L_x_11846:
[----:B------:R-:W2:Y:S02]  /*1680*/  LDG.E.U16 R4, desc[UR36][R2.64] ;  /* 0x0000002402047981 */ /* 0x000ea4000c1e1500 */
[----:B--2---:R-:W-:-:S06]  /*1690*/  HADD2.F32 R4, -RZ, R4.H0_H0 ;  /* 0x20000004ff047230 */ /* 0x004fcc0000004100 */
[----:B------:R-:W0:Y:S02]  /*16a0*/  F2I.FTZ.TRUNC.NTZ R4, R4 ;  /* 0x0000000400047305 */ /* 0x000e24000021f100 */
[----:B0-----:R-:W-:Y:S01]  /*16b0*/  PRMT R0, R4, 0x7610, R0 ;  /* 0x0000761004007816 */ /* 0x001fe20000000000 */
[----:B------:R-:W-:Y:S06]  /*16c0*/  BRA `(.L_x_11842) ;  /* 0x0000000800e47947 */ /* 0x000fec0003800000 */
.L_x_11845:
        /* <DEDUP_REMOVED lines=9> */
.L_x_11848:
[----:B------:R-:W2:Y:S02]  /*1760*/  LDG.E.U16 R2, desc[UR36][R2.64] ;  /* 0x0000002402027981 */ /* 0x000ea4000c1e1500 */
[----:B--2---:R-:W-:-:S06]  /*1770*/  HADD2.F32 R4, -RZ, R2.H0_H0 ;  /* 0x20000002ff047230 */ /* 0x004fcc0000004100 */
[----:B------:R-:W0:Y:S02]  /*1780*/  F2I.FTZ.TRUNC.NTZ R4, R4 ;  /* 0x0000000400047305 */ /* 0x000e24000021f100 */
[----:B0-----:R-:W-:Y:S01]  /*1790*/  PRMT R0, R4, 0x7610, R0 ;  /* 0x0000761004007816 */ /* 0x001fe20000000000 */
[----:B------:R-:W-:Y:S06]  /*17a0*/  BRA `(.L_x_11842) ;  /* 0x0000000800ac7947 */ /* 0x000fec0003800000 */
.L_x_11847:
[----:B------:R-:W2:Y:S02]  /*17b0*/  LDG.E.64 R2, desc[UR36][R2.64] ;  /* 0x0000002402027981 */ /* 0x000ea4000c1e1b00 */
[----:B--2---:R0:W1:Y:S02]  /*17c0*/  F2I.F64.TRUNC R0, R2 ;  /* 0x0000000200007311 */ /* 0x004064000030d100 */
[----:B01----:R-:W-:Y:S05]  /*17d0*/  BRA `(.L_x_11842) ;  /* 0x0000000800a07947 */ /* 0x003fea0003800000 */
.L_x_11837:
        /* <DEDUP_REMOVED lines=12> */
.L_x_11851:
[----:B------:R-:W2:Y:S02]  /*18a0*/  LDG.E.64 R2, desc[UR36][R2.64] ;  /* 0x0000002402027981 */ /* 0x000ea4000c1e1b00 */
[----:B--2---:R3:W4:Y:S02]  /*18b0*/  F2I.F64.TRUNC R0, R2 ;  /* 0x0000000200007311 */ /* 0x004724000030d100 */
[----:B---34-:R-:W-:Y:S05]  /*18c0*/  BRA `(.L_x_11842) ;  /* 0x0000000800647947 */ /* 0x018fea0003800000 */
.L_x_11850:
        /* <DEDUP_REMOVED lines=27> */
.L_x_11853:
        /* <DEDUP_REMOVED lines=14> */
.L_x_11852:
[----:B------:R-:W2:Y:S02]  /*1b60*/  LDG.E.U16 R4, desc[UR36][R2.64] ;  /* 0x0000002402047981 */ /* 0x000ea4000c1e1500 */
[----:B--2---:R-:W-:-:S06]  /*1b70*/  IMAD.U32 R4, R4, 0x10000, RZ ;  /* 0x0001000004047824 */ /* 0x004fcc00078e00ff */
[----:B------:R-:W0:Y:S02]  /*1b80*/  F2I.FTZ.TRUNC.NTZ R4, R4 ;  /* 0x0000000400047305 */ /* 0x000e24000021f100 */
[----:B0-----:R-:W-:Y:S01]  /*1b90*/  PRMT R0, R4, 0x7610, R0 ;  /* 0x0000761004007816 */ /* 0x001fe20000000000 */
[----:B------:R-:W-:Y:S06]  /*1ba0*/  BRA `(.L_x_11842) ;  /* 0x0000000400ac7947 */ /* 0x000fec0003800000 */
.L_x_11849:
        /* <DEDUP_REMOVED lines=10> */
.L_x_11856:
        /* <DEDUP_REMOVED lines=21> */
.L_x_11860:
[----:B------:R-:W-:Y:S05]  /*1da0*/  BSYNC.RECONVERGENT B1 ;  /* 0x0000000000017941 */ /* 0x000fea0003800200 */
.L_x_11859:
[----:B------:R-:W-:Y:S02]  /*1db0*/  SHF.L.U32 R0, R0, 0x14, RZ ;  /* 0x0000001400007819 */ /* 0x000fe400000006ff */
[----:B------:R-:W-:-:S04]  /*1dc0*/  LEA R2, R2, 0x3b800000, 0x17 ;  /* 0x3b80000002027811 */ /* 0x000fc800078eb8ff */
[----:B------:R-:W-:-:S07]  /*1dd0*/  LOP3.LUT R4, R2, R0, R7, 0xfe, !PT ;  /* 0x0000000002047212 */ /* 0x000fce00078efe07 */
.L_x_11858:
[----:B------:R-:W-:Y:S05]  /*1de0*/  BSYNC.RECONVERGENT B0 ;  /* 0x0000000000007941 */ /* 0x000fea0003800200 */
.L_x_11857:
[----:B------:R-:W0:Y:S02]  /*1df0*/  F2I.FTZ.TRUNC.NTZ R4, R4 ;  /* 0x0000000400047305 */ /* 0x000e24000021f100 */
[----:B0-----:R-:W-:Y:S01]  /*1e00*/  PRMT R0, R4, 0x7610, R0 ;  /* 0x0000761004007816 */ /* 0x001fe20000000000 */
[----:B------:R-:W-:Y:S06]  /*1e10*/  BRA `(.L_x_11842) ;  /* 0x0000000400107947 */ /* 0x000fec0003800000 */
.L_x_11855:
        /* <DEDUP_REMOVED lines=21> */
.L_x_11864:
[----:B------:R-:W-:Y:S05]  /*1f70*/  BSYNC.RECONVERGENT B1 ;  /* 0x0000000000017941 */ /* 0x000fea0003800200 */
.L_x_11863:
[----:B------:R-:W-:Y:S01]  /*1f80*/  IMAD.SHL.U32 R0, R0, 0x200000, RZ ;  /* 0x0020000000007824 */ /* 0x000fe200078e00ff */
[----:B------:R-:W-:-:S04]  /*1f90*/  LEA R2, R2, 0x37800000, 0x17 ;  /* 0x3780000002027811 */ /* 0x000fc800078eb8ff */
[----:B------:R-:W-:-:S07]  /*1fa0*/  LOP3.LUT R4, R2, R0, R7, 0xfe, !PT ;  /* 0x0000000002047212 */ /* 0x000fce00078efe07 */
.L_x_11862:
[----:B------:R-:W-:Y:S05]  /*1fb0*/  BSYNC.RECONVERGENT B0 ;  /* 0x0000000000007941 */ /* 0x000fea0003800200 */
.L_x_11861:
[----:B------:R-:W0:Y:S02]  /*1fc0*/  F2I.FTZ.TRUNC.NTZ R4, R4 ;  /* 0x0000000400047305 */ /* 0x000e24000021f100 */
[----:B0-----:R-:W-:Y:S01]  /*1fd0*/  PRMT R0, R4, 0x7610, R0 ;  /* 0x0000761004007816 */ /* 0x001fe20000000000 */
[----:B------:R-:W-:Y:S06]  /*1fe0*/  BRA `(.L_x_11842) ;  /* 0x00000000009c7947 */ /* 0x000fec0003800000 */
.L_x_11854:
[----:B------:R-:W-:-:S09]  /*1ff0*/  UISETP.NE.AND UP0, UPT, UR4, 0x1c, UPT ;  /* 0x0000001c0400788c */ /* 0x000fd2000bf05270 */
[----:B------:R-:W-:Y:S05]  /*2000*/  BRA.U !UP0, `(.L_x_11865) ;  /* 0x0000000108907547 */ /* 0x000fea000b800000 */
[----:B------:R-:W-:-:S09]  /*2010*/  UISETP.NE.AND UP0, UPT, UR4, 0x1d, UPT ;  /* 0x0000001d0400788c */ /* 0x000fd2000bf05270 */
[----:B------:R-:W-:Y:S05]  /*2020*/  BRA.U !UP0, `(.L_x_11866) ;  /* 0x0000000108807547 */ /* 0x000fea000b800000 */
[----:B------:R-:W-:-:S09]  /*2030*/  UISETP.NE.AND UP0, UPT, UR4, 0x2c, UPT ;  /* 0x0000002c0400788c */ /* 0x000fd2000bf05270 */
[----:B------:R-:W-:Y:S05]  /*2040*/  BRA.U !UP0, `(.L_x_11867) ;  /* 0x0000000108487547 */ /* 0x000fea000b800000 */
.L_x_11841:
        /* <DEDUP_REMOVED lines=15> */
[----:B--2---:R-:W-:Y:S05]  /*2140*/  CALL.ABS.NOINC R2 ;  /* 0x0000000002007343 */ /* 0x004fea0003c00000 */
.L_x_11868:
[----:B------:R-:W-:Y:S01]  /*2150*/  PRMT R0, RZ, 0x7610, R0 ;  /* 0x00007610ff007816 */ /* 0x000fe20000000000 */
[----:B------:R-:W-:Y:S06]  /*2160*/  BRA `(.L_x_11842) ;  /* 0x00000000003c7947 */ /* 0x000fec0003800000 */
.L_x_11867:
        /* <DEDUP_REMOVED lines=8> */
.L_x_11870:
[----:B------:R-:W-:Y:S05]  /*21f0*/  BSYNC.RECONVERGENT B0 ;  /* 0x0000000000007941 */ /* 0x000fea0003800200 */
.L_x_11869:
[----:B------:R-:W0:Y:S02]  /*2200*/  F2I.FTZ.TRUNC.NTZ R4, R4 ;  /* 0x0000000400047305 */ /* 0x000e24000021f100 */
[----:B0-----:R-:W-:Y:S01]  /*2210*/  PRMT R0, R4, 0x7610, R0 ;  /* 0x0000761004007816 */ /* 0x001fe20000000000 */
[----:B------:R-:W-:Y:S06]  /*2220*/  BRA `(.L_x_11842) ;  /* 0x00000000000c7947 */ /* 0x000fec0003800000 */
.L_x_11866:
[----:B------:R2:W5:Y:S01]  /*2230*/  LDG.E.U16 R0, desc[UR36][R2.64] ;  /* 0x0000002402007981 */ /* 0x000562000c1e1500 */
[----:B------:R-:W-:Y:S05]  /*2240*/  BRA `(.L_x_11842) ;  /* 0x0000000000047947 */ /* 0x000fea0003800000 */
.L_x_11865:
[----:B------:R1:W5:Y:S02]  /*2250*/  LDG.E.U16 R0, desc[UR36][R2.64] ;  /* 0x0000002402007981 */ /* 0x000364000c1e1500 */
.L_x_11842:
[----:B------:R-:W-:Y:S01]  /*2260*/  IABS R7, R18 ;  /* 0x0000001200077213 */ /* 0x000fe20000000000 */
[----:B------:R-:W0:Y:S01]  /*2270*/  LDCU.64 UR6, c[0x0][0x580] ;  /* 0x0000b000ff0677ac */ /* 0x000e220008000a00 */
[----:B-1--45:R-:W-:Y:S02]  /*2280*/  PRMT R5, R0, 0x9910, RZ ;  /* 0x0000991000057816 */ /* 0x032fe400000000ff */
[----:B------:R-:W1:Y:S01]  /*2290*/  I2F.RP R4, R7 ;  /* 0x0000000700047306 */ /* 0x000e620000209400 */
[----:B------:R-:W-:-:S04]  /*22a0*/  UPRMT UR4, UR41, 0x9910, URZ ;  /* 0x0000991029047896 */ /* 0x000fc800080000ff */
[----:B------:R-:W-:-:S03]  /*22b0*/  UISETP.GT.AND UP0, UPT, UR4, 0x9, UPT ;  /* 0x000000090400788c */ /* 0x000fc6000bf04270 */
[----:B-1----:R-:W0:Y:S02]  /*22c0*/  MUFU.RCP R4, R4 ;  /* 0x0000000400047308 */ /* 0x002e240000001000 */
[----:B0-23--:R-:W-:-:S06]  /*22d0*/  VIADD R2, R4, 0xffffffe ;  /* 0x0ffffffe04027836 */ /* 0x00dfcc0000000000 */
[----:B------:R0:W1:Y:S02]  /*22e0*/  F2I.FTZ.U32.TRUNC.NTZ R3, R2 ;  /* 0x0000000200037305 */ /* 0x000064000021f000 */
[----:B0-----:R-:W-:Y:S02]  /*22f0*/  IMAD.MOV.U32 R2, RZ, RZ, RZ ;  /* 0x000000ffff027224 */ /* 0x001fe400078e00ff */
[----:B-1----:R-:W-:-:S05]  /*2300*/  IMAD.MOV R6, RZ, RZ, -R3 ;  /* 0x000000ffff067224 */ /* 0x002fca00078e0a03 */
[----:B------:R-:W-:Y:S02]  /*2310*/  MOV R0, R6 ;  /* 0x0000000600007202 */ /* 0x000fe40000000f00 */
[----:B------:R-:W-:-:S03]  /*2320*/  IABS R6, R18 ;  /* 0x0000001200067213 */ /* 0x000fc60000000000 */
[----:B------:R-:W-:Y:S01]  /*2330*/  IMAD R9, R0, R7, RZ ;  /* 0x0000000700097224 */ /* 0x000fe200078e02ff */
[----:B------:R-:W-:Y:S01]  /*2340*/  IABS R0, R5 ;  /* 0x0000000500007213 */ /* 0x000fe20000000000 */
[----:B------:R-:W-:Y:S01]  /*2350*/  IMAD.MOV R6, RZ, RZ, -R6 ;  /* 0x000000ffff067224 */ /* 0x000fe200078e0a06 */
[----:B------:R-:W-:Y:S01]  /*2360*/  LOP3.LUT R5, R5, R18, RZ, 0x3c, !PT ;  /* 0x0000001205057212 */ /* 0x000fe200078e3cff */
[----:B------:R-:W-:-:S03]  /*2370*/  IMAD.HI.U32 R3, R3, R9, R2 ;  /* 0x0000000903037227 */ /* 0x000fc600078e0002 */
[----:B------:R-:W-:Y:S01]  /*2380*/  ISETP.GE.AND P1, PT, R5, RZ, PT ;  /* 0x000000ff0500720c */ /* 0x000fe20003f26270 */
[----:B------:R-:W-:Y:S02]  /*2390*/  IMAD.MOV.U32 R2, RZ, RZ, R6 ;  /* 0x000000ffff027224 */ /* 0x000fe400078e0006 */
        /* <DEDUP_REMOVED lines=8> */
[----:B------:R-:W-:-:S03]  /*2420*/  IADD3 R2, P0, PT, R16, UR6, RZ ;  /* 0x0000000610027c10 */ /* 0x000fc6000ff1e0ff */
        /* <DEDUP_REMOVED lines=15> */
.L_x_11874:
[----:B------:R3:W-:Y:S01]  /*2520*/  STG.E.U8 desc[UR36][R2.64], R9 ;  /* 0x0000000902007986 */ /* 0x0007e2000c101124 */
[----:B------:R-:W-:Y:S05]  /*2530*/  BRA `(.L_x_11876) ;  /* 0x0000000c00507947 */ /* 0x000fea0003800000 */
.L_x_11873:
        /* <DEDUP_REMOVED lines=10> */
.L_x_11878:
[----:B------:R-:W-:-:S05]  /*25e0*/  PRMT R5, R9, 0x9910, RZ ;  /* 0x0000991009057816 */ /* 0x000fca00000000ff */
[----:B------:R1:W-:Y:S01]  /*25f0*/  STG.E desc[UR36][R2.64], R5 ;  /* 0x0000000502007986 */ /* 0x0003e2000c101924 */
[----:B------:R-:W-:Y:S05]  /*2600*/  BRA `(.L_x_11876) ;  /* 0x0000000c001c7947 */ /* 0x000fea0003800000 */
.L_x_11877:
[----:B------:R2:W-:Y:S01]  /*2610*/  STG.E.U16 desc[UR36][R2.64], R9 ;  /* 0x0000000902007986 */ /* 0x0005e2000c101524 */
[----:B------:R-:W-:Y:S05]  /*2620*/  BRA `(.L_x_11876) ;  /* 0x0000000c00147947 */ /* 0x000fea0003800000 */
.L_x_11872:
        /* <DEDUP_REMOVED lines=9> */
.L_x_11880:
[----:B------:R-:W0:Y:S02]  /*26c0*/  I2F.S16 R0, R9 ;  /* 0x0000000900007306 */ /* 0x000e240000101400 */
[----:B0-----:R-:W-:-:S05]  /*26d0*/  F2FP.F16.F32.PACK_AB R0, RZ, R0 ;  /* 0x00000000ff00723e */ /* 0x001fca00000000ff */
[----:B------:R0:W-:Y:S01]  /*26e0*/  STG.E.U16 desc[UR36][R2.64], R0 ;  /* 0x0000000002007986 */ /* 0x0001e2000c101524 */
[----:B------:R-:W-:Y:S05]  /*26f0*/  BRA `(.L_x_11876) ;  /* 0x0000000800e07947 */ /* 0x000fea0003800000 */
.L_x_11879:
        /* <DEDUP_REMOVED lines=10> */
.L_x_11882:
[----:B------:R-:W0:Y:S02]  /*27a0*/  I2F.S16 R9, R9 ;  /* 0x0000000900097306 */ /* 0x000e240000101400 */
[----:B0-----:R-:W-:-:S04]  /*27b0*/  F2FP.F16.F32.PACK_AB R5, RZ, R9 ;  /* 0x00000009ff05723e */ /* 0x001fc800000000ff */
[----:B------:R-:W-:-:S05]  /*27c0*/  PRMT R5, R5, 0x5410, RZ ;  /* 0x0000541005057816 */ /* 0x000fca00000000ff */
[----:B------:R0:W-:Y:S01]  /*27d0*/  STG.E desc[UR36][R2.64], R5 ;  /* 0x0000000502007986 */ /* 0x0001e2000c101924 */
[----:B------:R-:W-:Y:S05]  /*27e0*/  BRA `(.L_x_11876) ;  /* 0x0000000800a47947 */ /* 0x000fea0003800000 */
.L_x_11881:
[----:B------:R-:W0:Y:S02]  /*27f0*/  I2F.F64.S16 R4, R9 ;  /* 0x0000000900047312 */ /* 0x000e240000101c00 */
[----:B0-----:R0:W-:Y:S01]  /*2800*/  STG.E.64 desc[UR36][R2.64], R4 ;  /* 0x0000000402007986 */ /* 0x0011e2000c101b24 */
[----:B------:R-:W-:Y:S05]  /*2810*/  BRA `(.L_x_11876) ;  /* 0x0000000800987947 */ /* 0x000fea0003800000 */
.L_x_11871:
        /* <DEDUP_REMOVED lines=13> */
.L_x_11885:
[----:B------:R-:W-:Y:S01]  /*28f0*/  CS2R R6, SRZ ;  /* 0x0000000000067805 */ /* 0x000fe2000001ff00 */
[----:B------:R-:W0:Y:S04]  /*2900*/  I2F.F64.S16 R4, R9 ;  /* 0x0000000900047312 */ /* 0x000e280000101c00 */
[----:B0-----:R0:W-:Y:S01]  /*2910*/  STG.E.128 desc[UR36][R2.64], R4 ;  /* 0x0000000402007986 */ /* 0x0011e2000c101d24 */
[----:B------:R-:W-:Y:S05]  /*2920*/  BRA `(.L_x_11876) ;  /* 0x0000000800547947 */ /* 0x000fea0003800000 */
.L_x_11884:
        /* <DEDUP_REMOVED lines=19> */
.L_x_11889:
[----:B------:R-:W-:Y:S05]  /*2a60*/  BSYNC.RECONVERGENT B0 ;  /* 0x0000000000007941 */ /* 0x000fea0003800200 */
.L_x_11888:
[----:B------:R-:W-:-:S05]  /*2a70*/  LOP3.LUT R5, R0, 0x80, R5, 0xf8, !PT ;  /* 0x0000008000057812 */ /* 0x000fca00078ef805 */
[----:B------:R0:W-:Y:S01]  /*2a80*/  STG.E.U8 desc[UR36][R2.64], R5 ;  /* 0x0000000502007986 */ /* 0x0001e2000c101124 */
[----:B------:R-:W-:Y:S05]  /*2a90*/  BRA `(.L_x_11876) ;  /* 0x0000000400f87947 */ /* 0x000fea0003800000 */
.L_x_11887:
[----:B------:R-:W0:Y:S01]  /*2aa0*/  I2F.S16 R9, R9 ;  /* 0x0000000900097306 */ /* 0x000e220000101400 */
[----:B------:R-:W-:Y:S01]  /*2ab0*/  BSSY.RECONVERGENT B0, `(.L_x_11890) ;  /* 0x000000e000007945 */ /* 0x000fe20003800200 */
[----:B0-----:R-:W-:Y:S02]  /*2ac0*/  LOP3.LUT R6, R9, 0x7fffffff, RZ, 0xc0, !PT ;  /* 0x7fffffff09067812 */ /* 0x001fe400078ec0ff */
        /* <DEDUP_REMOVED lines=12> */
.L_x_11891:
[----:B------:R-:W-:Y:S05]  /*2b90*/  BSYNC.RECONVERGENT B0 ;  /* 0x0000000000007941 */ /* 0x000fea0003800200 */
.L_x_11890:
[----:B------:R-:W-:-:S05]  /*2ba0*/  LOP3.LUT R5, R0, 0x80, R5, 0xf8, !PT ;  /* 0x0000008000057812 */ /* 0x000fca00078ef805 */
[----:B------:R0:W-:Y:S01]  /*2bb0*/  STG.E.U8 desc[UR36][R2.64], R5 ;  /* 0x0000000502007986 */ /* 0x0001e2000c101124 */
[----:B------:R-:W-:Y:S05]  /*2bc0*/  BRA `(.L_x_11876) ;  /* 0x0000000400ac7947 */ /* 0x000fea0003800000 */
.L_x_11886:
[----:B------:R-:W0:Y:S02]  /*2bd0*/  I2F.S16 R0, R9 ;  /* 0x0000000900007306 */ /* 0x000e240000101400 */
[----:B0-----:R-:W-:-:S05]  /*2be0*/  F2FP.BF16.F32.PACK_AB R0, RZ, R0 ;  /* 0x00000000ff00723e */ /* 0x001fca00000010ff */
[----:B------:R0:W-:Y:S01]  /*2bf0*/  STG.E.U16 desc[UR36][R2.64], R0 ;  /* 0x0000000002007986 */ /* 0x0001e2000c101524 */
[----:B------:R-:W-:Y:S05]  /*2c00*/  BRA `(.L_x_11876) ;  /* 0x00000004009c7947 */ /* 0x000fea0003800000 */
.L_x_11883:
        /* <DEDUP_REMOVED lines=10> */
.L_x_11894:
        /* <DEDUP_REMOVED lines=13> */
.L_x_11897:
[----:B------:R-:W-:-:S04]  /*2d80*/  SHF.R.U32.HI R0, RZ, 0x14, R5 ;  /* 0x00000014ff007819 */ /* 0x000fc80000011605 */
[----:B------:R-:W-:-:S04]  /*2d90*/  LOP3.LUT R0, R0, 0x1, RZ, 0xc0, !PT ;  /* 0x0000000100007812 */ /* 0x000fc800078ec0ff */
[----:B------:R-:W-:-:S04]  /*2da0*/  IADD3 R0, PT, PT, R5, 0x487ffff, R0 ;  /* 0x0487ffff05007810 */ /* 0x000fc80007ffe000 */
[----:B------:R-:W-:-:S04]  /*2db0*/  SHF.R.U32.HI R0, RZ, 0x14, R0 ;  /* 0x00000014ff007819 */ /* 0x000fc80000011600 */
[----:B------:R-:W-:-:S07]  /*2dc0*/  LOP3.LUT R4, R0, 0xff, RZ, 0xc0, !PT ;  /* 0x000000ff00047812 */ /* 0x000fce00078ec0ff */
.L_x_11898:
[----:B------:R-:W-:-:S04]  /*2dd0*/  SHF.R.U32.HI R5, RZ, 0x18, R5 ;  /* 0x00000018ff057819 */ /* 0x000fc80000011605 */
[----:B------:R-:W-:-:S04]  /*2de0*/  LOP3.LUT R4, R4, 0x80, R5, 0xf8, !PT ;  /* 0x0000008004047812 */ /* 0x000fc800078ef805 */
[----:B------:R-:W-:-:S07]  /*2df0*/  PRMT R0, R4, 0x7610, R0 ;  /* 0x0000761004007816 */ /* 0x000fce0000000000 */
.L_x_11896:
[----:B------:R-:W-:Y:S05]  /*2e00*/  BSYNC.RECONVERGENT B0 ;  /* 0x0000000000007941 */ /* 0x000fea0003800200 */
.L_x_11895:
[----:B------:R0:W-:Y:S01]  /*2e10*/  STG.E.U8 desc[UR36][R2.64], R0 ;  /* 0x0000000002007986 */ /* 0x0001e2000c101124 */
[----:B------:R-:W-:Y:S05]  /*2e20*/  BRA `(.L_x_11876) ;  /* 0x0000000400147947 */ /* 0x000fea0003800000 */
.L_x_11893:
        /* <DEDUP_REMOVED lines=13> */
.L_x_11901:
[----:B------:R-:W-:-:S04]  /*2f00*/  SHF.R.U32.HI R0, RZ, 0x15, R5 ;  /* 0x00000015ff007819 */ /* 0x000fc80000011605 */
[----:B------:R-:W-:-:S04]  /*2f10*/  LOP3.LUT R0, R0, 0x1, RZ, 0xc0, !PT ;  /* 0x0000000100007812 */ /* 0x000fc800078ec0ff */
[----:B------:R-:W-:-:S04]  /*2f20*/  IADD3 R0, PT, PT, R5, 0x88fffff, R0 ;  /* 0x088fffff05007810 */ /* 0x000fc80007ffe000 */
[----:B------:R-:W-:-:S04]  /*2f30*/  SHF.R.U32.HI R0, RZ, 0x15, R0 ;  /* 0x00000015ff007819 */ /* 0x000fc80000011600 */
[----:B------:R-:W-:-:S07]  /*2f40*/  LOP3.LUT R4, R0, 0xff, RZ, 0xc0, !PT ;  /* 0x000000ff00047812 */ /* 0x000fce00078ec0ff */
.L_x_11902:
[----:B------:R-:W-:-:S04]  /*2f50*/  SHF.R.U32.HI R5, RZ, 0x18, R5 ;  /* 0x00000018ff057819 */ /* 0x000fc80000011605 */
[----:B------:R-:W-:-:S04]  /*2f60*/  LOP3.LUT R4, R4, 0x80, R5, 0xf8, !PT ;  /* 0x0000008004047812 */ /* 0x000fc800078ef805 */
[----:B------:R-:W-:-:S07]  /*2f70*/  PRMT R0, R4, 0x7610, R0 ;  /* 0x0000761004007816 */ /* 0x000fce0000000000 */
.L_x_11900:
[----:B------:R-:W-:Y:S05]  /*2f80*/  BSYNC.RECONVERGENT B0 ;  /* 0x0000000000007941 */ /* 0x000fea0003800200 */
.L_x_11899:
[----:B------:R0:W-:Y:S01]  /*2f90*/  STG.E.U8 desc[UR36][R2.64], R0 ;  /* 0x0000000002007986 */ /* 0x0001e2000c101124 */
[----:B------:R-:W-:Y:S05]  /*2fa0*/  BRA `(.L_x_11876) ;  /* 0x0000000000b47947 */ /* 0x000fea0003800000 */
.L_x_11892:
[----:B------:R-:W-:-:S09]  /*2fb0*/  UISETP.NE.AND UP0, UPT, UR4, 0x1c, UPT ;  /* 0x0000001c0400788c */ /* 0x000fd2000bf05270 */
[----:B------:R-:W-:Y:S05]  /*2fc0*/  BRA.U !UP0, `(.L_x_11903) ;  /* 0x0000000108a47547 */ /* 0x000fea000b800000 */
[----:B------:R-:W-:-:S09]  /*2fd0*/  UISETP.NE.AND UP0, UPT, UR4, 0x1d, UPT ;  /* 0x0000001d0400788c */ /* 0x000fd2000bf05270 */
[----:B------:R-:W-:Y:S05]  /*2fe0*/  BRA.U !UP0, `(.L_x_11904) ;  /* 0x00000001088c7547 */ /* 0x000fea000b800000 */
[----:B------:R-:W-:-:S09]  /*2ff0*/  UISETP.NE.AND UP0, UPT, UR4, 0x2c, UPT ;  /* 0x0000002c0400788c */ /* 0x000fd2000bf05270 */
[----:B------:R-:W-:Y:S05]  /*3000*/  BRA.U !UP0, `(.L_x_11905) ;  /* 0x0000000108447547 */ /* 0x000fea000b800000 */
.L_x_11875:
        /* <DEDUP_REMOVED lines=12> */
[----:B---3--:R-:W-:Y:S01]  /*30d0*/  IMAD.U32 R10, RZ, RZ, UR4 ;  /* 0x00000004ff0a7e24 */ /* 0x008fe2000f8e00ff */
[----:B------:R-:W-:-:S07]  /*30e0*/  MOV R11, UR5 ;  /* 0x00000005000b7c02 */ /* 0x000fce0008000f00 */
[----:B------:R-:W-:-:S07]  /*30f0*/  LEPC R20, `(.L_x_11906) ;  /* 0x000000001014794e */ /* 0x000fce0000000000 */
[----:B--2---:R-:W-:Y:S05]  /*3100*/  CALL.ABS.NOINC R2 ;  /* 0x0000000002007343 */ /* 0x004fea0003c00000 */
.L_x_11906:
[----:B------:R-:W-:Y:S05]  /*3110*/  BRA `(.L_x_11876) ;  /* 0x0000000000587947 */ /* 0x000fea0003800000 */
.L_x_11905:
[----:B------:R-:W0:Y:S02]  /*3120*/  I2F.S16 R6, R9 ;  /* 0x0000000900067306 */ /* 0x000e240000101400 */
[----:B0-----:R-:W-:-:S04]  /*3130*/  SHF.R.U32.HI R4, RZ, 0x17, R6 ;  /* 0x00000017ff047819 */ /* 0x001fc80000011606 */
        /* <DEDUP_REMOVED lines=14> */
.L_x_11904:
[----:B------:R-:W-:-:S04]  /*3220*/  PRMT R4, R9, 0x9910, RZ ;  /* 0x0000991009047816 */ /* 0x000fc800000000ff */
[----:B------:R-:W-:-:S05]  /*3230*/  SHF.R.S32.HI R5, RZ, 0x1f, R4 ;  /* 0x0000001fff057819 */ /* 0x000fca0000011404 */
[----:B------:R0:W-:Y:S01]  /*3240*/  STG.E.64 desc[UR36][R2.64], R4 ;  /* 0x0000000402007986 */ /* 0x0001e2000c101b24 */
[----:B------:R-:W-:Y:S05]  /*3250*/  BRA `(.L_x_11876) ;  /* 0x0000000000087947 */ /* 0x000fea0003800000 */
.L_x_11903:
[----:B------:R-:W-:-:S05]  /*3260*/  PRMT R5, R9, 0x9910, RZ ;  /* 0x0000991009057816 */ /* 0x000fca00000000ff */
[----:B------:R0:W-:Y:S02]  /*3270*/  STG.E desc[UR36][R2.64], R5 ;  /* 0x0000000502007986 */ /* 0x0001e4000c101924 */
.L_x_11876:
[----:B------:R-:W-:-:S07]  /*3280*/  IADD3 R17, PT, PT, R17, 0x80, RZ ;  /* 0x0000008011117810 */ /* 0x000fce0007ffe0ff */
.L_x_11835:
[----:B------:R-:W-:Y:S05]  /*3290*/  BSYNC.RECONVERGENT B6 ;  /* 0x0000000000067941 */ /* 0x000fea0003800200 */
.L_x_11834:
        /* <DEDUP_REMOVED lines=307> */
.L_x_11909:
        /* <DEDUP_REMOVED lines=16> */
.L_x_11913:
[----:B------:R1:W5:Y:S01]  /*46d0*/  LDG.E.U8 R0, desc[UR36][R2.64] ;  /* 0x0000002402007981 */ /* 0x000362000c1e1100 */
[----:B------:R-:W-:Y:S05]  /*46e0*/  BRA `(.L_x_11915) ;  /* 0x0000000c004c7947 */ /* 0x000fea0003800000 */
.L_x_11912:
        /* <DEDUP_REMOVED lines=8> */
.L_x_11917:
[----:B------:R3:W5:Y:S01]  /*4770*/  LDG.E.U16 R0, desc[UR36][R2.64] ;  /* 0x0000002402007981 */ /* 0x000762000c1e1500 */
[----:B------:R-:W-:Y:S05]  /*4780*/  BRA `(.L_x_11915) ;  /* 0x0000000c00247947 */ /* 0x000fea0003800000 */
.L_x_11916:
[----:B------:R2:W5:Y:S01]  /*4790*/  LDG.E.U16 R0, desc[UR36][R2.64] ;  /* 0x0000002402007981 */ /* 0x000562000c1e1500 */
[----:B------:R-:W-:Y:S05]  /*47a0*/  BRA `(.L_x_11915) ;  /* 0x0000000c001c7947 */ /* 0x000fea0003800000 */
.L_x_11911:
        /* <DEDUP_REMOVED lines=9> */
.L_x_11919:
[----:B------:R-:W2:Y:S02]  /*4840*/  LDG.E.U16 R4, desc[UR36][R2.64] ;  /* 0x0000002402047981 */ /* 0x000ea4000c1e1500 */
[----:B--2---:R-:W-:-:S06]  /*4850*/  HADD2.F32 R4, -RZ, R4.H0_H0 ;  /* 0x20000004ff047230 */ /* 0x004fcc0000004100 */
[----:B------:R-:W0:Y:S02]  /*4860*/  F2I.FTZ.TRUNC.NTZ R4, R4 ;  /* 0x0000000400047305 */ /* 0x000e24000021f100 */
[----:B0-----:R-:W-:Y:S01]  /*4870*/  PRMT R0, R4, 0x7610, R0 ;  /* 0x0000761004007816 */ /* 0x001fe20000000000 */
[----:B------:R-:W-:Y:S06]  /*4880*/  BRA `(.L_x_11915) ;  /* 0x0000000800e47947 */ /* 0x000fec0003800000 */
.L_x_11918:
        /* <DEDUP_REMOVED lines=9> */
.L_x_11921:
[----:B------:R-:W2:Y:S02]  /*4920*/  LDG.E.U16 R2, desc[UR36][R2.64] ;  /* 0x0000002402027981 */ /* 0x000ea4000c1e1500 */
[----:B--2---:R-:W-:-:S06]  /*4930*/  HADD2.F32 R4, -RZ, R2.H0_H0 ;  /* 0x20000002ff047230 */ /* 0x004fcc0000004100 */
[----:B------:R-:W0:Y:S02]  /*4940*/  F2I.FTZ.TRUNC.NTZ R4, R4 ;  /* 0x0000000400047305 */ /* 0x000e24000021f100 */
[----:B0-----:R-:W-:Y:S01]  /*4950*/  PRMT R0, R4, 0x7610, R0 ;  /* 0x0000761004007816 */ /* 0x001fe20000000000 */
[----:B------:R-:W-:Y:S06]  /*4960*/  BRA `(.L_x_11915) ;  /* 0x0000000800ac7947 */ /* 0x000fec0003800000 */
.L_x_11920:
[----:B------:R-:W2:Y:S02]  /*4970*/  LDG.E.64 R2, desc[UR36][R2.64] ;  /* 0x0000002402027981 */ /* 0x000ea4000c1e1b00 */
[----:B--2---:R0:W1:Y:S02]  /*4980*/  F2I.F64.TRUNC R0, R2 ;  /* 0x0000000200007311 */ /* 0x004064000030d100 */
[----:B01----:R-:W-:Y:S05]  /*4990*/  BRA `(.L_x_11915) ;  /* 0x0000000800a07947 */ /* 0x003fea0003800000 */
.L_x_11910:
        /* <DEDUP_REMOVED lines=12> */
.L_x_11924:
[----:B------:R-:W2:Y:S02]  /*4a60*/  LDG.E.64 R2, desc[UR36][R2.64] ;  /* 0x0000002402027981 */ /* 0x000ea4000c1e1b00 */
[----:B--2---:R0:W1:Y:S02]  /*4a70*/  F2I.F64.TRUNC R0, R2 ;  /* 0x0000000200007311 */ /* 0x004064000030d100 */
[----:B01----:R-:W-:Y:S05]  /*4a80*/  BRA `(.L_x_11915) ;  /* 0x0000000800647947 */ /* 0x003fea0003800000 */
.L_x_11923:
        /* <DEDUP_REMOVED lines=27> */
.L_x_11926:
        /* <DEDUP_REMOVED lines=14> */
.L_x_11925:
[----:B------:R-:W2:Y:S02]  /*4d20*/  LDG.E.U16 R4, desc[UR36][R2.64] ;  /* 0x0000002402047981 */ /* 0x000ea4000c1e1500 */
[----:B--2---:R-:W-:-:S06]  /*4d30*/  IMAD.U32 R4, R4, 0x10000, RZ ;  /* 0x0001000004047824 */ /* 0x004fcc00078e00ff */
[----:B------:R-:W0:Y:S02]  /*4d40*/  F2I.FTZ.TRUNC.NTZ R4, R4 ;  /* 0x0000000400047305 */ /* 0x000e24000021f100 */
[----:B0-----:R-:W-:Y:S01]  /*4d50*/  PRMT R0, R4, 0x7610, R0 ;  /* 0x0000761004007816 */ /* 0x001fe20000000000 */
[----:B------:R-:W-:Y:S06]  /*4d60*/  BRA `(.L_x_11915) ;  /* 0x0000000400ac7947 */ /* 0x000fec0003800000 */
.L_x_11922:
        /* <DEDUP_REMOVED lines=10> */
.L_x_11929:
        /* <DEDUP_REMOVED lines=21> */
.L_x_11933:
[----:B------:R-:W-:Y:S05]  /*4f60*/  BSYNC.RECONVERGENT B1 ;  /* 0x0000000000017941 */ /* 0x000fea0003800200 */
.L_x_11932:
[----:B------:R-:W-:Y:S02]  /*4f70*/  SHF.L.U32 R0, R0, 0x14, RZ ;  /* 0x0000001400007819 */ /* 0x000fe400000006ff */
[----:B------:R-:W-:-:S04]  /*4f80*/  LEA R2, R2, 0x3b800000, 0x17 ;  /* 0x3b80000002027811 */ /* 0x000fc800078eb8ff */
[----:B------:R-:W-:-:S07]  /*4f90*/  LOP3.LUT R4, R2, R0, R7, 0xfe, !PT ;  /* 0x0000000002047212 */ /* 0x000fce00078efe07 */
.L_x_11931:
[----:B------:R-:W-:Y:S05]  /*4fa0*/  BSYNC.RECONVERGENT B0 ;  /* 0x0000000000007941 */ /* 0x000fea0003800200 */
.L_x_11930:
[----:B------:R-:W0:Y:S02]  /*4fb0*/  F2I.FTZ.TRUNC.NTZ R4, R4 ;  /* 0x0000000400047305 */ /* 0x000e24000021f100 */
[----:B0-----:R-:W-:Y:S01]  /*4fc0*/  PRMT R0, R4, 0x7610, R0 ;  /* 0x0000761004007816 */ /* 0x001fe20000000000 */
[----:B------:R-:W-:Y:S06]  /*4fd0*/  BRA `(.L_x_11915) ;  /* 0x0000000400107947 */ /* 0x000fec0003800000 */
.L_x_11928:
        /* <DEDUP_REMOVED lines=21> */
.L_x_11937:
[----:B------:R-:W-:Y:S05]  /*5130*/  BSYNC.RECONVERGENT B1 ;  /* 0x0000000000017941 */ /* 0x000fea0003800200 */
.L_x_11936:
[----:B------:R-:W-:Y:S01]  /*5140*/  IMAD.SHL.U32 R0, R0, 0x200000, RZ ;  /* 0x0020000000007824 */ /* 0x000fe200078e00ff */
[----:B------:R-:W-:-:S04]  /*5150*/  LEA R2, R2, 0x37800000, 0x17 ;  /* 0x3780000002027811 */ /* 0x000fc800078eb8ff */
[----:B------:R-:W-:-:S07]  /*5160*/  LOP3.LUT R4, R2, R0, R7, 0xfe, !PT ;  /* 0x0000000002047212 */ /* 0x000fce00078efe07 */
.L_x_11935:
[----:B------:R-:W-:Y:S05]  /*5170*/  BSYNC.RECONVERGENT B0 ;  /* 0x0000000000007941 */ /* 0x000fea0003800200 */
.L_x_11934:
[----:B------:R-:W0:Y:S02]  /*5180*/  F2I.FTZ.TRUNC.NTZ R4, R4 ;  /* 0x0000000400047305 */ /* 0x000e24000021f100 */
[----:B0-----:R-:W-:Y:S01]  /*5190*/  PRMT R0, R4, 0x7610, R0 ;  /* 0x0000761004007816 */ /* 0x001fe20000000000 */
[----:B------:R-:W-:Y:S06]  /*51a0*/  BRA `(.L_x_11915) ;  /* 0x00000000009c7947 */ /* 0x000fec0003800000 */
.L_x_11927:
        /* <DEDUP_REMOVED lines=14> */
.L_x_11941:
[----:B------:R-:W-:Y:S05]  /*5290*/  BSYNC.RECONVERGENT B0 ;  /* 0x0000000000007941 */ /* 0x000fea0003800200 */
.L_x_11940:
[----:B------:R-:W0:Y:S02]  /*52a0*/  F2I.FTZ.TRUNC.NTZ R4, R4 ;  /* 0x0000000400047305 */ /* 0x000e24000021f100 */
[----:B0-----:R-:W-:Y:S01]  /*52b0*/  PRMT R0, R4, 0x7610, R0 ;  /* 0x0000761004007816 */ /* 0x001fe20000000000 */
[----:B------:R-:W-:Y:S06]  /*52c0*/  BRA `(.L_x_11915) ;  /* 0x0000000000547947 */ /* 0x000fec0003800000 */
.L_x_11914:
        /* <DEDUP_REMOVED lines=16> */
.L_x_11942:
[----:B------:R-:W-:Y:S01]  /*53d0*/  PRMT R0, RZ, 0x7610, R0 ;  /* 0x00007610ff007816 */ /* 0x000fe20000000000 */
[----:B------:R-:W-:Y:S06]  /*53e0*/  BRA `(.L_x_11915) ;  /* 0x00000000000c7947 */ /* 0x000fec0003800000 */
.L_x_11939:
[----:B------:R0:W5:Y:S01]  /*53f0*/  LDG.E.U16 R0, desc[UR36][R2.64] ;  /* 0x0000002402007981 */ /* 0x000162000c1e1500 */
[----:B------:R-:W-:Y:S05]  /*5400*/  BRA `(.L_x_11915) ;  /* 0x0000000000047947 */ /* 0x000fea0003800000 */
.L_x_11938:
[----:B------:R0:W5:Y:S02]  /*5410*/  LDG.E.U16 R0, desc[UR36][R2.64] ;  /* 0x0000002402007981 */ /* 0x000164000c1e1500 */
.L_x_11915:
[-C--:B------:R-:W-:Y:S01]  /*5420*/  IABS R7, R18.reuse ;  /* 0x0000001200077213 */ /* 0x080fe20000000000 */
[----:B------:R-:W0:Y:S01]  /*5430*/  LDCU.64 UR6, c[0x0][0x580] ;  /* 0x0000b000ff0677ac */ /* 0x000e220008000a00 */
[----:B-1---5:R-:W-:Y:S02]  /*5440*/  PRMT R5, R0, 0x9910, RZ ;  /* 0x0000991000057816 */ /* 0x022fe400000000ff */
[----:B------:R-:W1:Y:S01]  /*5450*/  I2F.RP R4, R7 ;  /* 0x0000000700047306 */ /* 0x000e620000209400 */
[----:B------:R-:W-:Y:S01]  /*5460*/  IABS R8, R18 ;  /* 0x0000001200087213 */ /* 0x000fe20000000000 */
[----:B------:R-:W-:-:S04]  /*5470*/  UPRMT UR4, UR41, 0x9910, URZ ;  /* 0x0000991029047896 */ /* 0x000fc800080000ff */
[----:B------:R-:W-:Y:S01]  /*5480*/  IMAD.MOV R8, RZ, RZ, -R8 ;  /* 0x000000ffff087224 */ /* 0x000fe200078e0a08 */
[----:B------:R-:W-:Y:S01]  /*5490*/  UISETP.GT.AND UP0, UPT, UR4, 0x9, UPT ;  /* 0x000000090400788c */ /* 0x000fe2000bf04270 */
[----:B-1----:R-:W0:Y:S02]  /*54a0*/  MUFU.RCP R4, R4 ;  /* 0x0000000400047308 */ /* 0x002e240000001000 */
[----:B0-234-:R-:W-:-:S06]  /*54b0*/  VIADD R2, R4, 0xffffffe ;  /* 0x0ffffffe04027836 */ /* 0x01dfcc0000000000 */
[----:B------:R0:W1:Y:S02]  /*54c0*/  F2I.FTZ.U32.TRUNC.NTZ R3, R2 ;  /* 0x0000000200037305 */ /* 0x000064000021f000 */
[----:B0-----:R-:W-:Y:S02]  /*54d0*/  IMAD.MOV.U32 R2, RZ, RZ, RZ ;  /* 0x000000ffff027224 */ /* 0x001fe400078e00ff */
[----:B-1----:R-:W-:-:S05]  /*54e0*/  IMAD.MOV R6, RZ, RZ, -R3 ;  /* 0x000000ffff067224 */ /* 0x002fca00078e0a03 */
[----:B------:R-:W-:Y:S02]  /*54f0*/  MOV R0, R6 ;  /* 0x0000000600007202 */ /* 0x000fe40000000f00 */
[----:B------:R-:W-:Y:S02]  /*5500*/  IABS R6, R5 ;  /* 0x0000000500067213 */ /* 0x000fe40000000000 */
[----:B------:R-:W-:Y:S01]  /*5510*/  LOP3.LUT R5, R5, R18, RZ, 0x3c, !PT ;  /* 0x0000001205057212 */ /* 0x000fe200078e3cff */
[----:B------:R-:W-:-:S03]  /*5520*/  IMAD R9, R0, R7, RZ ;  /* 0x0000000700097224 */ /* 0x000fc600078e02ff */
[----:B------:R-:W-:Y:S01]  /*5530*/  ISETP.GE.AND P1, PT, R5, RZ, PT ;  /* 0x000000ff0500720c */ /* 0x000fe20003f26270 */
[----:B------:R-:W-:Y:S01]  /*5540*/  IMAD.HI.U32 R0, R3, R9, R2 ;  /* 0x0000000903007227 */ /* 0x000fe200078e0002 */
[----:B------:R-:W-:-:S03]  /*5550*/  MOV R2, R8 ;  /* 0x0000000800027202 */ /* 0x000fc60000000f00 */
[----:B------:R-:W-:-:S04]  /*5560*/  IMAD.MOV.U32 R3, RZ, RZ, R6 ;  /* 0x000000ffff037224 */ /* 0x000fc800078e0006 */
[----:B------:R-:W-:-:S04]  /*5570*/  IMAD.HI.U32 R0, R0, R3, RZ ;  /* 0x0000000300007227 */ /* 0x000fc800078e00ff */
[----:B------:R-:W-:-:S05]  /*5580*/  IMAD R2, R0, R2, R3 ;  /* 0x0000000200027224 */ /* 0x000fca00078e0203 */
[----:B------:R-:W-:-:S13]  /*5590*/  ISETP.GT.U32.AND P2, PT, R7, R2, PT ;  /* 0x000000020700720c */ /* 0x000fda0003f44070 */
[----:B------:R-:W-:Y:S02]  /*55a0*/  @!P2 IMAD.IADD R2, R2, 0x1, -R7 ;  /* 0x000000010202a824 */ /* 0x000fe400078e0a07 */
[----:B------:R-:W-:Y:S01]  /*55b0*/  @!P2 VIADD R0, R0, 0x1 ;  /* 0x000000010000a836 */ /* 0x000fe20000000000 */
[----:B------:R-:W-:Y:S02]  /*55c0*/  ISETP.NE.AND P2, PT, R18, RZ, PT ;  /* 0x000000ff1200720c */ /* 0x000fe40003f45270 */
[----:B------:R-:W-:-:S13]  /*55d0*/  ISETP.GE.U32.AND P0, PT, R2, R7, PT ;  /* 0x000000070200720c */ /* 0x000fda0003f06070 */
[----:B------:R-:W-:Y:S01]  /*55e0*/  @P0 VIADD R0, R0, 0x1 ;  /* 0x0000000100000836 */ /* 0x000fe20000000000 */
[----:B------:R-:W-:-:S04]  /*55f0*/  IADD3 R2, P0, PT, R16, UR6, RZ ;  /* 0x0000000610027c10 */ /* 0x000fc8000ff1e0ff */
[----:B------:R-:W-:Y:S01]  /*5600*/  MOV R9, R0 ;  /* 0x0000000000097202 */ /* 0x000fe20000000f00 */
[----:B------:R-:W-:-:S04]  /*5610*/  IMAD.X R3, RZ, RZ, UR7, P0 ;  /* 0x00000007ff037e24 */ /* 0x000fc800080e06ff */
        /* <DEDUP_REMOVED lines=13> */
.L_x_11946:
[----:B------:R0:W-:Y:S01]  /*56f0*/  STG.E.U8 desc[UR36][R2.64], R9 ;  /* 0x0000000902007986 */ /* 0x0001e2000c101124 */
[----:B------:R-:W-:Y:S05]  /*5700*/  BRA `(.L_x_11948) ;  /* 0x0000000c004c7947 */ /* 0x000fea0003800000 */
.L_x_11945:
        /* <DEDUP_REMOVED lines=10> */
.L_x_11950:
[----:B------:R-:W-:-:S05]  /*57b0*/  PRMT R5, R9, 0x9910, RZ ;  /* 0x0000991009057816 */ /* 0x000fca00000000ff */
[----:B------:R0:W-:Y:S01]  /*57c0*/  STG.E desc[UR36][R2.64], R5 ;  /* 0x0000000502007986 */ /* 0x0001e2000c101924 */
[----:B------:R-:W-:Y:S05]  /*57d0*/  BRA `(.L_x_11948) ;  /* 0x0000000c00187947 */ /* 0x000fea0003800000 */
.L_x_11949:
[----:B------:R0:W-:Y:S01]  /*57e0*/  STG.E.U16 desc[UR36][R2.64], R9 ;  /* 0x0000000902007986 */ /* 0x0001e2000c101524 */
[----:B------:R-:W-:Y:S05]  /*57f0*/  BRA `(.L_x_11948) ;  /* 0x0000000c00107947 */ /* 0x000fea0003800000 */
.L_x_11944:
        /* <DEDUP_REMOVED lines=9> */
.L_x_11952:
[----:B------:R-:W0:Y:S02]  /*5890*/  I2F.S16 R0, R9 ;  /* 0x0000000900007306 */ /* 0x000e240000101400 */
[----:B0-----:R-:W-:-:S05]  /*58a0*/  F2FP.F16.F32.PACK_AB R0, RZ, R0 ;  /* 0x00000000ff00723e */ /* 0x001fca00000000ff */
[----:B------:R0:W-:Y:S01]  /*58b0*/  STG.E.U16 desc[UR36][R2.64], R0 ;  /* 0x0000000002007986 */ /* 0x0001e2000c101524 */
[----:B------:R-:W-:Y:S05]  /*58c0*/  BRA `(.L_x_11948) ;  /* 0x0000000800dc7947 */ /* 0x000fea0003800000 */
.L_x_11951:
        /* <DEDUP_REMOVED lines=10> */
.L_x_11954:
[----:B------:R-:W0:Y:S02]  /*5970*/  I2F.S16 R9, R9 ;  /* 0x0000000900097306 */ /* 0x000e240000101400 */
[----:B0-----:R-:W-:-:S04]  /*5980*/  F2FP.F16.F32.PACK_AB R5, RZ, R9 ;  /* 0x00000009ff05723e */ /* 0x001fc800000000ff */
[----:B------:R-:W-:-:S05]  /*5990*/  PRMT R5, R5, 0x5410, RZ ;  /* 0x0000541005057816 */ /* 0x000fca00000000ff */
[----:B------:R0:W-:Y:S01]  /*59a0*/  STG.E desc[UR36][R2.64], R5 ;  /* 0x0000000502007986 */ /* 0x0001e2000c101924 */
[----:B------:R-:W-:Y:S05]  /*59b0*/  BRA `(.L_x_11948) ;  /* 0x0000000800a07947 */ /* 0x000fea0003800000 */
.L_x_11953:
[----:B------:R-:W0:Y:S02]  /*59c0*/  I2F.F64.S16 R4, R9 ;  /* 0x0000000900047312 */ /* 0x000e240000101c00 */
[----:B0-----:R0:W-:Y:S01]  /*59d0*/  STG.E.64 desc[UR36][R2.64], R4 ;  /* 0x0000000402007986 */ /* 0x0011e2000c101b24 */
[----:B------:R-:W-:Y:S05]  /*59e0*/  BRA `(.L_x_11948) ;  /* 0x0000000800947947 */ /* 0x000fea0003800000 */
.L_x_11943:
        /* <DEDUP_REMOVED lines=12> */
.L_x_11958:
        /* <DEDUP_REMOVED lines=18> */
.L_x_11961:
[----:B------:R-:W-:-:S04]  /*5bd0*/  SHF.R.U32.HI R5, RZ, 0x18, R5 ;  /* 0x00000018ff057819 */ /* 0x000fc80000011605 */
[----:B------:R-:W-:-:S07]  /*5be0*/  LOP3.LUT R0, R0, 0x80, R5, 0xf8, !PT ;  /* 0x0000008000007812 */ /* 0x000fce00078ef805 */
.L_x_11960:
[----:B------:R-:W-:Y:S05]  /*5bf0*/  BSYNC.RECONVERGENT B0 ;  /* 0x0000000000007941 */ /* 0x000fea0003800200 */
.L_x_11959:
[----:B------:R0:W-:Y:S01]  /*5c00*/  STG.E.U8 desc[UR36][R2.64], R0 ;  /* 0x0000000002007986 */ /* 0x0001e2000c101124 */
[----:B------:R-:W-:Y:S05]  /*5c10*/  BRA `(.L_x_11948) ;  /* 0x0000000800087947 */ /* 0x000fea0003800000 */
.L_x_11957:
        /* <DEDUP_REMOVED lines=18> */
.L_x_11964:
[----:B------:R-:W-:-:S04]  /*5d40*/  SHF.R.U32.HI R5, RZ, 0x18, R5 ;  /* 0x00000018ff057819 */ /* 0x000fc80000011605 */
[----:B------:R-:W-:-:S07]  /*5d50*/  LOP3.LUT R0, R0, 0x80, R5, 0xf8, !PT ;  /* 0x0000008000007812 */ /* 0x000fce00078ef805 */
.L_x_11963:
[----:B------:R-:W-:Y:S05]  /*5d60*/  BSYNC.RECONVERGENT B0 ;  /* 0x0000000000007941 */ /* 0x000fea0003800200 */
.L_x_11962:
[----:B------:R0:W-:Y:S01]  /*5d70*/  STG.E.U8 desc[UR36][R2.64], R0 ;  /* 0x0000000002007986 */ /* 0x0001e2000c101124 */
[----:B------:R-:W-:Y:S05]  /*5d80*/  BRA `(.L_x_11948) ;  /* 0x0000000400ac7947 */ /* 0x000fea0003800000 */
.L_x_11956:
        /* <DEDUP_REMOVED lines=22> */
.L_x_11966:
[----:B------:R-:W-:-:S04]  /*5ef0*/  PRMT R4, R9, 0x9910, RZ ;  /* 0x0000991009047816 */ /* 0x000fc800000000ff */
[----:B------:R-:W-:-:S05]  /*5f00*/  SHF.R.S32.HI R5, RZ, 0x1f, R4 ;  /* 0x0000001fff057819 */ /* 0x000fca0000011404 */
[----:B------:R0:W-:Y:S01]  /*5f10*/  STG.E.64 desc[UR36][R2.64], R4 ;  /* 0x0000000402007986 */ /* 0x0001e2000c101b24 */
[----:B------:R-:W-:Y:S05]  /*5f20*/  BRA `(.L_x_11948) ;  /* 0x0000000400447947 */ /* 0x000fea0003800000 */
.L_x_11965:
[----:B------:R-:W-:-:S05]  /*5f30*/  PRMT R5, R9, 0x9910, RZ ;  /* 0x0000991009057816 */ /* 0x000fca00000000ff */
[----:B------:R0:W-:Y:S01]  /*5f40*/  STG.E desc[UR36][R2.64], R5 ;  /* 0x0000000502007986 */ /* 0x0001e2000c101924 */
[----:B------:R-:W-:Y:S05]  /*5f50*/  BRA `(.L_x_11948) ;  /* 0x0000000400387947 */ /* 0x000fea0003800000 */
.L_x_11955:
        /* <DEDUP_REMOVED lines=11> */
.L_x_11968:
[----:B------:R-:W-:Y:S01]  /*6010*/  CS2R R6, SRZ ;  /* 0x0000000000067805 */ /* 0x000fe2000001ff00 */
[----:B------:R-:W0:Y:S04]  /*6020*/  I2F.F64.S16 R4, R9 ;  /* 0x0000000900047312 */ /* 0x000e280000101c00 */
[----:B0-----:R4:W-:Y:S01]  /*6030*/  STG.E.128 desc[UR36][R2.64], R4 ;  /* 0x0000000402007986 */ /* 0x0019e2000c101d24 */
[----:B------:R-:W-:Y:S05]  /*6040*/  BRA `(.L_x_11948) ;  /* 0x0000000000fc7947 */ /* 0x000fea0003800000 */
.L_x_11967:
[----:B------:R-:W-:-:S09]  /*6050*/  UISETP.NE.AND UP0, UPT, UR4, 0xf, UPT ;  /* 0x0000000f0400788c */ /* 0x000fd2000bf05270 */
[----:B------:R-:W-:Y:S05]  /*6060*/  BRA.U !UP0, `(.L_x_11969) ;  /* 0x0000000108e87547 */ /* 0x000fea000b800000 */
[----:B------:R-:W-:-:S09]  /*6070*/  UISETP.NE.AND UP0, UPT, UR4, 0x17, UPT ;  /* 0x000000170400788c */ /* 0x000fd2000bf05270 */
[----:B------:R-:W-:Y:S05]  /*6080*/  BRA.U !UP0, `(.L_x_11970) ;  /* 0x0000000108907547 */ /* 0x000fea000b800000 */
[----:B------:R-:W-:-:S09]  /*6090*/  UISETP.NE.AND UP0, UPT, UR4, 0x18, UPT ;  /* 0x000000180400788c */ /* 0x000fd2000bf05270 */
[----:B------:R-:W-:Y:S05]  /*60a0*/  BRA.U !UP0, `(.L_x_11971) ;  /* 0x0000000108447547 */ /* 0x000fea000b800000 */
.L_x_11947:
        /* <DEDUP_REMOVED lines=16> */
.L_x_11972:
[----:B------:R-:W-:Y:S05]  /*61b0*/  BRA `(.L_x_11948) ;  /* 0x0000000000a07947 */ /* 0x000fea0003800000 */
.L_x_11971:
        /* <DEDUP_REMOVED lines=13> */
.L_x_11974:
[----:B------:R-:W-:Y:S05]  /*6290*/  BSYNC.RECONVERGENT B0 ;  /* 0x0000000000007941 */ /* 0x000fea0003800200 */
.L_x_11973:
[----:B------:R-:W-:-:S05]  /*62a0*/  LOP3.LUT R5, R0, 0x80, R5, 0xf8, !PT ;  /* 0x0000008000057812 */ /* 0x000fca00078ef805 */
[----:B------:R2:W-:Y:S01]  /*62b0*/  STG.E.U8 desc[UR36][R2.64], R5 ;  /* 0x0000000502007986 */ /* 0x0005e2000c101124 */
[----:B------:R-:W-:Y:S05]  /*62c0*/  BRA `(.L_x_11948) ;  /* 0x00000000005c7947 */ /* 0x000fea0003800000 */
.L_x_11970:
        /* <DEDUP_REMOVED lines=12> */
.L_x_11976:
[----:B------:R-:W-:Y:S01]  /*6390*/  IMAD.MOV.U32 R0, RZ, RZ, 0x7f ;  /* 0x0000007fff007424 */ /* 0x000fe200078e00ff */
[----:B------:R-:W-:-:S04]  /*63a0*/  ISETP.GT.U32.AND P0, PT, R4, 0x7f800000, PT ;  /* 0x7f8000000400780c */ /* 0x000fc80003f04070 */
[----:B------:R-:W-:-:S09]  /*63b0*/  SEL R0, R0, 0x7c, P0 ;  /* 0x0000007c00007807 */ /* 0x000fd20000000000 */
.L_x_11977:
[----:B------:R-:W-:Y:S05]  /*63c0*/  BSYNC.RECONVERGENT B0 ;  /* 0x0000000000007941 */ /* 0x000fea0003800200 */
.L_x_11975:
[----:B------:R-:W-:-:S04]  /*63d0*/  SHF.R.U32.HI R5, RZ, 0x18, R5 ;  /* 0x00000018ff057819 */ /* 0x000fc80000011605 */
[----:B------:R-:W-:-:S05]  /*63e0*/  LOP3.LUT R5, R0, 0x80, R5, 0xf8, !PT ;  /* 0x0000008000057812 */ /* 0x000fca00078ef805 */
[----:B------:R1:W-:Y:S01]  /*63f0*/  STG.E.U8 desc[UR36][R2.64], R5 ;  /* 0x0000000502007986 */ /* 0x0003e2000c101124 */
[----:B------:R-:W-:Y:S05]  /*6400*/  BRA `(.L_x_11948) ;  /* 0x00000000000c7947 */ /* 0x000fea0003800000 */
.L_x_11969:
[----:B------:R-:W0:Y:S02]  /*6410*/  I2F.S16 R0, R9 ;  /* 0x0000000900007306 */ /* 0x000e240000101400 */
[----:B0-----:R-:W-:-:S05]  /*6420*/  F2FP.BF16.F32.PACK_AB R0, RZ, R0 ;  /* 0x00000000ff00723e */ /* 0x001fca00000010ff */
[----:B------:R0:W-:Y:S02]  /*6430*/  STG.E.U16 desc[UR36][R2.64], R0 ;  /* 0x0000000002007986 */ /* 0x0001e4000c101524 */
.L_x_11948:
[----:B------:R-:W-:-:S07]  /*6440*/  VIADD R17, R17, 0x80 ;  /* 0x0000008011117836 */ /* 0x000fce0000000000 */
.L_x_11908:
[----:B------:R-:W-:Y:S05]  /*6450*/  BSYNC.RECONVERGENT B6 ;  /* 0x0000000000067941 */ /* 0x000fea0003800200 */
.L_x_11907:
        /* <DEDUP_REMOVED lines=307> */
.L_x_11980:
        /* <DEDUP_REMOVED lines=16> */
.L_x_11984:
[----:B------:R0:W5:Y:S01]  /*7890*/  LDG.E.U8 R0, desc[UR36][R2.64] ;  /* 0x0000002402007981 */ /* 0x000162000c1e1100 */
[----:B------:R-:W-:Y:S05]  /*78a0*/  BRA `(.L_x_11986) ;  /* 0x0000000c004c7947 */ /* 0x000fea0003800000 */
.L_x_11983:
        /* <DEDUP_REMOVED lines=8> */
.L_x_11988:
[----:B------:R3:W5:Y:S01]  /*7930*/  LDG.E.U16 R0, desc[UR36][R2.64] ;  /* 0x0000002402007981 */ /* 0x000762000c1e1500 */
[----:B------:R-:W-:Y:S05]  /*7940*/  BRA `(.L_x_11986) ;  /* 0x0000000c00247947 */ /* 0x000fea0003800000 */
.L_x_11987:
[----:B------:R0:W5:Y:S01]  /*7950*/  LDG.E.U16 R0, desc[UR36][R2.64] ;  /* 0x0000002402007981 */ /* 0x000162000c1e1500 */
[----:B------:R-:W-:Y:S05]  /*7960*/  BRA `(.L_x_11986) ;  /* 0x0000000c001c7947 */ /* 0x000fea0003800000 */
.L_x_11982:
        /* <DEDUP_REMOVED lines=9> */
.L_x_11990:
[----:B------:R-:W2:Y:S02]  /*7a00*/  LDG.E.U16 R4, desc[UR36][R2.64] ;  /* 0x0000002402047981 */ /* 0x000ea4000c1e1500 */
[----:B--2---:R-:W-:-:S06]  /*7a10*/  HADD2.F32 R4, -RZ, R4.H0_H0 ;  /* 0x20000004ff047230 */ /* 0x004fcc0000004100 */
[----:B------:R-:W0:Y:S02]  /*7a20*/  F2I.FTZ.TRUNC.NTZ R4, R4 ;  /* 0x0000000400047305 */ /* 0x000e24000021f100 */
[----:B0-----:R-:W-:Y:S01]  /*7a30*/  PRMT R0, R4, 0x7610, R0 ;  /* 0x0000761004007816 */ /* 0x001fe20000000000 */
[----:B------:R-:W-:Y:S06]  /*7a40*/  BRA `(.L_x_11986) ;  /* 0x0000000800e47947 */ /* 0x000fec0003800000 */
.L_x_11989:
        /* <DEDUP_REMOVED lines=9> */
.L_x_11992:
[----:B------:R-:W2:Y:S02]  /*7ae0*/  LDG.E.U16 R2, desc[UR36][R2.64] ;  /* 0x0000002402027981 */ /* 0x000ea4000c1e1500 */
[----:B--2---:R-:W-:-:S06]  /*7af0*/  HADD2.F32 R4, -RZ, R2.H0_H0 ;  /* 0x20000002ff047230 */ /* 0x004fcc0000004100 */
[----:B------:R-:W0:Y:S02]  /*7b00*/  F2I.FTZ.TRUNC.NTZ R4, R4 ;  /* 0x0000000400047305 */ /* 0x000e24000021f100 */
[----:B0-----:R-:W-:Y:S01]  /*7b10*/  PRMT R0, R4, 0x7610, R0 ;  /* 0x0000761004007816 */ /* 0x001fe20000000000 */
[----:B------:R-:W-:Y:S06]  /*7b20*/  BRA `(.L_x_11986) ;  /* 0x0000000800ac7947 */ /* 0x000fec0003800000 */
.L_x_11991:
[----:B------:R-:W2:Y:S02]  /*7b30*/  LDG.E.64 R2, desc[UR36][R2.64] ;  /* 0x0000002402027981 */ /* 0x000ea4000c1e1b00 */
[----:B--2---:R0:W1:Y:S02]  /*7b40*/  F2I.F64.TRUNC R0, R2 ;  /* 0x0000000200007311 */ /* 0x004064000030d100 */
[----:B01----:R-:W-:Y:S05]  /*7b50*/  BRA `(.L_x_11986) ;  /* 0x0000000800a07947 */ /* 0x003fea0003800000 */
.L_x_11981:
        /* <DEDUP_REMOVED lines=12> */
.L_x_11995:
[----:B------:R-:W2:Y:S02]  /*7c20*/  LDG.E.64 R2, desc[UR36][R2.64] ;  /* 0x0000002402027981 */ /* 0x000ea4000c1e1b00 */
[----:B--2---:R0:W1:Y:S02]  /*7c30*/  F2I.F64.TRUNC R0, R2 ;  /* 0x0000000200007311 */ /* 0x004064000030d100 */
[----:B01----:R-:W-:Y:S05]  /*7c40*/  BRA `(.L_x_11986) ;  /* 0x0000000800647947 */ /* 0x003fea0003800000 */
.L_x_11994:
        /* <DEDUP_REMOVED lines=27> */
.L_x_11997:
        /* <DEDUP_REMOVED lines=14> */
.L_x_11996:
[----:B------:R-:W2:Y:S02]  /*7ee0*/  LDG.E.U16 R4, desc[UR36][R2.64] ;  /* 0x0000002402047981 */ /* 0x000ea4000c1e1500 */
[----:B--2---:R-:W-:-:S06]  /*7ef0*/  SHF.L.U32 R4, R4, 0x10, RZ ;  /* 0x0000001004047819 */ /* 0x004fcc00000006ff */
[----:B------:R-:W0:Y:S02]  /*7f00*/  F2I.FTZ.TRUNC.NTZ R4, R4 ;  /* 0x0000000400047305 */ /* 0x000e24000021f100 */
[----:B0-----:R-:W-:Y:S01]  /*7f10*/  PRMT R0, R4, 0x7610, R0 ;  /* 0x0000761004007816 */ /* 0x001fe20000000000 */
[----:B------:R-:W-:Y:S06]  /*7f20*/  BRA `(.L_x_11986) ;  /* 0x0000000400ac7947 */ /* 0x000fec0003800000 */
.L_x_11993:
        /* <DEDUP_REMOVED lines=10> */
.L_x_12000:
        /* <DEDUP_REMOVED lines=21> */
.L_x_12004:
[----:B------:R-:W-:Y:S05]  /*8120*/  BSYNC.RECONVERGENT B1 ;  /* 0x0000000000017941 */ /* 0x000fea0003800200 */
.L_x_12003:
[----:B------:R-:W-:Y:S01]  /*8130*/  IMAD.SHL.U32 R0, R0, 0x100000, RZ ;  /* 0x0010000000007824 */ /* 0x000fe200078e00ff */
[----:B------:R-:W-:-:S04]  /*8140*/  LEA R2, R2, 0x3b800000, 0x17 ;  /* 0x3b80000002027811 */ /* 0x000fc800078eb8ff */
[----:B------:R-:W-:-:S07]  /*8150*/  LOP3.LUT R4, R2, R0, R7, 0xfe, !PT ;  /* 0x0000000002047212 */ /* 0x000fce00078efe07 */
.L_x_12002:
[----:B------:R-:W-:Y:S05]  /*8160*/  BSYNC.RECONVERGENT B0 ;  /* 0x0000000000007941 */ /* 0x000fea0003800200 */
.L_x_12001:
[----:B------:R-:W0:Y:S02]  /*8170*/  F2I.FTZ.TRUNC.NTZ R4, R4 ;  /* 0x0000000400047305 */ /* 0x000e24000021f100 */
[----:B0-----:R-:W-:Y:S01]  /*8180*/  PRMT R0, R4, 0x7610, R0 ;  /* 0x0000761004007816 */ /* 0x001fe20000000000 */
[----:B------:R-:W-:Y:S06]  /*8190*/  BRA `(.L_x_11986) ;  /* 0x0000000400107947 */ /* 0x000fec0003800000 */
.L_x_11999:
        /* <DEDUP_REMOVED lines=21> */
.L_x_12008:
[----:B------:R-:W-:Y:S05]  /*82f0*/  BSYNC.RECONVERGENT B1 ;  /* 0x0000000000017941 */ /* 0x000fea0003800200 */
.L_x_12007:
[----:B------:R-:W-:Y:S01]  /*8300*/  IMAD.SHL.U32 R0, R0, 0x200000, RZ ;  /* 0x0020000000007824 */ /* 0x000fe200078e00ff */
[----:B------:R-:W-:-:S04]  /*8310*/  LEA R2, R2, 0x37800000, 0x17 ;  /* 0x3780000002027811 */ /* 0x000fc800078eb8ff */
[----:B------:R-:W-:-:S07]  /*8320*/  LOP3.LUT R4, R2, R0, R7, 0xfe, !PT ;  /* 0x0000000002047212 */ /* 0x000fce00078efe07 */
.L_x_12006:
[----:B------:R-:W-:Y:S05]  /*8330*/  BSYNC.RECONVERGENT B0 ;  /* 0x0000000000007941 */ /* 0x000fea0003800200 */
.L_x_12005:
[----:B------:R-:W0:Y:S02]  /*8340*/  F2I.FTZ.TRUNC.NTZ R4, R4 ;  /* 0x0000000400047305 */ /* 0x000e24000021f100 */
[----:B0-----:R-:W-:Y:S01]  /*8350*/  PRMT R0, R4, 0x7610, R0 ;  /* 0x0000761004007816 */ /* 0x001fe20000000000 */
[----:B------:R-:W-:Y:S06]  /*8360*/  BRA `(.L_x_11986) ;  /* 0x00000000009c7947 */ /* 0x000fec0003800000 */
.L_x_11998:
        /* <DEDUP_REMOVED lines=14> */
.L_x_12012:
[----:B------:R-:W-:Y:S05]  /*8450*/  BSYNC.RECONVERGENT B0 ;  /* 0x0000000000007941 */ /* 0x000fea0003800200 */
.L_x_12011:
[----:B------:R-:W0:Y:S02]  /*8460*/  F2I.FTZ.TRUNC.NTZ R4, R4 ;  /* 0x0000000400047305 */ /* 0x000e24000021f100 */
[----:B0-----:R-:W-:Y:S01]  /*8470*/  PRMT R0, R4, 0x7610, R0 ;  /* 0x0000761004007816 */ /* 0x001fe20000000000 */
[----:B------:R-:W-:Y:S06]  /*8480*/  BRA `(.L_x_11986) ;  /* 0x0000000000547947 */ /* 0x000fec0003800000 */
.L_x_11985:
        /* <DEDUP_REMOVED lines=16> */
.L_x_12013:
[----:B------:R-:W-:Y:S01]  /*8590*/  PRMT R0, RZ, 0x7610, R0 ;  /* 0x00007610ff007816 */ /* 0x000fe20000000000 */
[----:B------:R-:W-:Y:S06]  /*85a0*/  BRA `(.L_x_11986) ;  /* 0x00000000000c7947 */ /* 0x000fec0003800000 */
.L_x_12010:
[----:B------:R1:W5:Y:S01]  /*85b0*/  LDG.E.U16 R0, desc[UR36][R2.64] ;  /* 0x0000002402007981 */ /* 0x000362000c1e1500 */
[----:B------:R-:W-:Y:S05]  /*85c0*/  BRA `(.L_x_11986) ;  /* 0x0000000000047947 */ /* 0x000fea0003800000 */
.L_x_12009:
[----:B------:R2:W5:Y:S02]  /*85d0*/  LDG.E.U16 R0, desc[UR36][R2.64] ;  /* 0x0000002402007981 */ /* 0x000564000c1e1500 */
.L_x_11986:
        /* <DEDUP_REMOVED lines=11> */
[----:B0-----:R-:W-:Y:S02]  /*8690*/  MOV R2, RZ ;  /* 0x000000ff00027202 */ /* 0x001fe40000000f00 */
[----:B-1----:R-:W-:-:S05]  /*86a0*/  IADD3 R6, PT, PT, RZ, -R3, RZ ;  /* 0x80000003ff067210 */ /* 0x002fca0007ffe0ff */
[----:B------:R-:W-:Y:S01]  /*86b0*/  IMAD.MOV.U32 R0, RZ, RZ, R6 ;  /* 0x000000ffff007224 */ /* 0x000fe200078e0006 */
[----:B------:R-:W-:Y:S02]  /*86c0*/  IABS R6, R5 ;  /* 0x0000000500067213 */ /* 0x000fe40000000000 */
[----:B------:R-:W-:Y:S01]  /*86d0*/  LOP3.LUT R5, R5, R18, RZ, 0x3c, !PT ;  /* 0x0000001205057212 */ /* 0x000fe200078e3cff */
[----:B------:R-:W-:-:S03]  /*86e0*/  IMAD R9, R0, R7, RZ ;  /* 0x0000000700097224 */ /* 0x000fc600078e02ff */
[----:B------:R-:W-:Y:S01]  /*86f0*/  ISETP.GE.AND P1, PT, R5, RZ, PT ;  /* 0x000000ff0500720c */ /* 0x000fe20003f26270 */
[----:B------:R-:W-:-:S04]  /*8700*/  IMAD.HI.U32 R0, R3, R9, R2 ;  /* 0x0000000903007227 */ /* 0x000fc800078e0002 */
[----:B------:R-:W-:Y:S02]  /*8710*/  IMAD.MOV.U32 R3, RZ, RZ, R6 ;  /* 0x000000ffff037224 */ /* 0x000fe400078e0006 */
        /* <DEDUP_REMOVED lines=25> */
.L_x_12017:
[----:B------:R4:W-:Y:S01]  /*88b0*/  STG.E.U8 desc[UR36][R2.64], R9 ;  /* 0x0000000902007986 */ /* 0x0009e2000c101124 */
[----:B------:R-:W-:Y:S05]  /*88c0*/  BRA `(.L_x_12019) ;  /* 0x0000000c004c7947 */ /* 0x000fea0003800000 */
.L_x_12016:
        /* <DEDUP_REMOVED lines=10> */
.L_x_12021:
[----:B------:R-:W-:-:S05]  /*8970*/  PRMT R5, R9, 0x9910, RZ ;  /* 0x0000991009057816 */ /* 0x000fca00000000ff */
[----:B------:R2:W-:Y:S01]  /*8980*/  STG.E desc[UR36][R2.64], R5 ;  /* 0x0000000502007986 */ /* 0x0005e2000c101924 */
[----:B------:R-:W-:Y:S05]  /*8990*/  BRA `(.L_x_12019) ;  /* 0x0000000c00187947 */ /* 0x000fea0003800000 */
.L_x_12020:
[----:B------:R0:W-:Y:S01]  /*89a0*/  STG.E.U16 desc[UR36][R2.64], R9 ;  /* 0x0000000902007986 */ /* 0x0001e2000c101524 */
[----:B------:R-:W-:Y:S05]  /*89b0*/  BRA `(.L_x_12019) ;  /* 0x0000000c00107947 */ /* 0x000fea0003800000 */
.L_x_12015:
        /* <DEDUP_REMOVED lines=9> */
.L_x_12023:
[----:B------:R-:W0:Y:S02]  /*8a50*/  I2F.S16 R0, R9 ;  /* 0x0000000900007306 */ /* 0x000e240000101400 */
[----:B0-----:R-:W-:-:S05]  /*8a60*/  F2FP.F16.F32.PACK_AB R0, RZ, R0 ;  /* 0x00000000ff00723e */ /* 0x001fca00000000ff */
[----:B------:R0:W-:Y:S01]  /*8a70*/  STG.E.U16 desc[UR36][R2.64], R0 ;  /* 0x0000000002007986 */ /* 0x0001e2000c101524 */
[----:B------:R-:W-:Y:S05]  /*8a80*/  BRA `(.L_x_12019) ;  /* 0x0000000800dc7947 */ /* 0x000fea0003800000 */
.L_x_12022:
        /* <DEDUP_REMOVED lines=8> */
[----:B0-----:R0:W-:Y:S01]  /*8b10*/  STG.E.64 desc[UR36][R2.64], R4 ;  /* 0x0000000402007986 */ /* 0x0011e2000c101b24 */
[----:B------:R-:W-:Y:S05]  /*8b20*/  BRA `(.L_x_12019) ;  /* 0x0000000800b47947 */ /* 0x000fea0003800000 */
.L_x_12025:
[----:B------:R-:W0:Y:S02]  /*8b30*/  I2F.S16 R9, R9 ;  /* 0x0000000900097306 */ /* 0x000e240000101400 */
[----:B0-----:R-:W-:-:S04]  /*8b40*/  F2FP.F16.F32.PACK_AB R5, RZ, R9 ;  /* 0x00000009ff05723e */ /* 0x001fc800000000ff */
[----:B------:R-:W-:-:S05]  /*8b50*/  PRMT R5, R5, 0x5410, RZ ;  /* 0x0000541005057816 */ /* 0x000fca00000000ff */
[----:B------:R0:W-:Y:S01]  /*8b60*/  STG.E desc[UR36][R2.64], R5 ;  /* 0x0000000502007986 */ /* 0x0001e2000c101924 */
[----:B------:R-:W-:Y:S05]  /*8b70*/  BRA `(.L_x_12019) ;  /* 0x0000000800a07947 */ /* 0x000fea0003800000 */
.L_x_12024:
[----:B------:R-:W0:Y:S02]  /*8b80*/  I2F.F64.S16 R4, R9 ;  /* 0x0000000900047312 */ /* 0x000e240000101c00 */
[----:B0-----:R0:W-:Y:S01]  /*8b90*/  STG.E.64 desc[UR36][R2.64], R4 ;  /* 0x0000000402007986 */ /* 0x0011e2000c101b24 */
[----:B------:R-:W-:Y:S05]  /*8ba0*/  BRA `(.L_x_12019) ;  /* 0x0000000800947947 */ /* 0x000fea0003800000 */
.L_x_12014:
        /* <DEDUP_REMOVED lines=12> */
.L_x_12029:
        /* <DEDUP_REMOVED lines=18> */
.L_x_12032:
[----:B------:R-:W-:-:S04]  /*8d90*/  SHF.R.U32.HI R5, RZ, 0x18, R5 ;  /* 0x00000018ff057819 */ /* 0x000fc80000011605 */
[----:B------:R-:W-:-:S07]  /*8da0*/  LOP3.LUT R0, R0, 0x80, R5, 0xf8, !PT ;  /* 0x0000008000007812 */ /* 0x000fce00078ef805 */
.L_x_12031:
[----:B------:R-:W-:Y:S05]  /*8db0*/  BSYNC.RECONVERGENT B0 ;  /* 0x0000000000007941 */ /* 0x000fea0003800200 */
.L_x_12030:
[----:B------:R0:W-:Y:S01]  /*8dc0*/  STG.E.U8 desc[UR36][R2.64], R0 ;  /* 0x0000000002007986 */ /* 0x0001e2000c101124 */
[----:B------:R-:W-:Y:S05]  /*8dd0*/  BRA `(.L_x_12019) ;  /* 0x0000000800087947 */ /* 0x000fea0003800000 */
.L_x_12028:
[----:B------:R-:W0:Y:S01]  /*8de0*/  I2F.S16 R5, R9 ;  /* 0x0000000900057306 */ /* 0x000e220000101400 */
[----:B------:R-:W-:Y:S01]  /*8df0*/  BSSY.RECONVERGENT B0, `(.L_x_12033) ;  /* 0x0000013000007945 */ /* 0x000fe20003800200 */
[----:B------:R-:W-:Y:S02]  /*8e00*/  MOV R0, 0x80 ;  /* 0x0000008000007802 */ /* 0x000fe40000000f00 */
        /* <DEDUP_REMOVED lines=15> */
.L_x_12035:
[----:B------:R-:W-:-:S04]  /*8f00*/  SHF.R.U32.HI R5, RZ, 0x18, R5 ;  /* 0x00000018ff057819 */ /* 0x000fc80000011605 */
[----:B------:R-:W-:-:S07]  /*8f10*/  LOP3.LUT R0, R0, 0x80, R5, 0xf8, !PT ;  /* 0x0000008000007812 */ /* 0x000fce00078ef805 */
.L_x_12034:
[----:B------:R-:W-:Y:S05]  /*8f20*/  BSYNC.RECONVERGENT B0 ;  /* 0x0000000000007941 */ /* 0x000fea0003800200 */
.L_x_12033:
[----:B------:R0:W-:Y:S01]  /*8f30*/  STG.E.U8 desc[UR36][R2.64], R0 ;  /* 0x0000000002007986 */ /* 0x0001e2000c101124 */
[----:B------:R-:W-:Y:S05]  /*8f40*/  BRA `(.L_x_12019) ;  /* 0x0000000400ac7947 */ /* 0x000fea0003800000 */
.L_x_12027:
        /* <DEDUP_REMOVED lines=22> */
.L_x_12037:
[----:B------:R-:W-:-:S04]  /*90b0*/  PRMT R4, R9, 0x9910, RZ ;  /* 0x0000991009047816 */ /* 0x000fc800000000ff */
[----:B------:R-:W-:-:S05]  /*90c0*/  SHF.R.S32.HI R5, RZ, 0x1f, R4 ;  /* 0x0000001fff057819 */ /* 0x000fca0000011404 */
[----:B------:R0:W-:Y:S01]  /*90d0*/  STG.E.64 desc[UR36][R2.64], R4 ;  /* 0x0000000402007986 */ /* 0x0001e2000c101b24 */
[----:B------:R-:W-:Y:S05]  /*90e0*/  BRA `(.L_x_12019) ;  /* 0x0000000400447947 */ /* 0x000fea0003800000 */
.L_x_12036:
[----:B------:R-:W-:-:S05]  /*90f0*/  PRMT R5, R9, 0x9910, RZ ;  /* 0x0000991009057816 */ /* 0x000fca00000000ff */
[----:B------:R0:W-:Y:S01]  /*9100*/  STG.E desc[UR36][R2.64], R5 ;  /* 0x0000000502007986 */ /* 0x0001e2000c101924 */
[----:B------:R-:W-:Y:S05]  /*9110*/  BRA `(.L_x_12019) ;  /* 0x0000000400387947 */ /* 0x000fea0003800000 */
.L_x_12026:
        /* <DEDUP_REMOVED lines=11> */
.L_x_12039:
[----:B------:R-:W-:Y:S01]  /*91d0*/  CS2R R6, SRZ ;  /* 0x0000000000067805 */ /* 0x000fe2000001ff00 */
[----:B------:R-:W0:Y:S04]  /*91e0*/  I2F.F64.S16 R4, R9 ;  /* 0x0000000900047312 */ /* 0x000e280000101c00 */
[----:B0-----:R0:W-:Y:S01]  /*91f0*/  STG.E.128 desc[UR36][R2.64], R4 ;  /* 0x0000000402007986 */ /* 0x0011e2000c101d24 */
[----:B------:R-:W-:Y:S05]  /*9200*/  BRA `(.L_x_12019) ;  /* 0x0000000000fc7947 */ /* 0x000fea0003800000 */
.L_x_12038:
[----:B------:R-:W-:-:S09]  /*9210*/  UISETP.NE.AND UP0, UPT, UR4, 0xf, UPT ;  /* 0x0000000f0400788c */ /* 0x000fd2000bf05270 */
[----:B------:R-:W-:Y:S05]  /*9220*/  BRA.U !UP0, `(.L_x_12040) ;  /* 0x0000000108e87547 */ /* 0x000fea000b800000 */
[----:B------:R-:W-:-:S09]  /*9230*/  UISETP.NE.AND UP0, UPT, UR4, 0x17, UPT ;  /* 0x000000170400788c */ /* 0x000fd2000bf05270 */
[----:B------:R-:W-:Y:S05]  /*9240*/  BRA.U !UP0, `(.L_x_12041) ;  /* 0x0000000108907547 */ /* 0x000fea000b800000 */
[----:B------:R-:W-:-:S09]  /*9250*/  UISETP.NE.AND UP0, UPT, UR4, 0x18, UPT ;  /* 0x000000180400788c */ /* 0x000fd2000bf05270 */
[----:B------:R-:W-:Y:S05]  /*9260*/  BRA.U !UP0, `(.L_x_12042) ;  /* 0x0000000108447547 */ /* 0x000fea000b800000 */
.L_x_12018:
[----:B------:R-:W-:Y:S01]  /*9270*/  MOV R2, 0x0 ;  /* 0x0000000000027802 */ /* 0x000fe20000000f00 */
[----:B------:R-:W0:Y:S01]  /*9280*/  LDCU.64 UR4, c[0x4][0x178] ;  /* 0x01002f00ff0477ac */ /* 0x000e220008000a00 */
[----:B------:R-:W-:Y:S02]  /*9290*/  HFMA2 R8, -RZ, RZ, 0, 6.020069122314453125e-06 ;  /* 0x00000065ff087431 */ /* 0x000fe400000001ff */
        /* <DEDUP_REMOVED lines=13> */
.L_x_12043:
[----:B------:R-:W-:Y:S05]  /*9370*/  BRA `(.L_x_12019) ;  /* 0x0000000000a07947 */ /* 0x000fea0003800000 */
.L_x_12042:
[----:B------:R-:W0:Y:S01]  /*9380*/  I2F.S16 R9, R9 ;  /* 0x0000000900097306 */ /* 0x000e220000101400 */
[----:B------:R-:W-:Y:S01]  /*9390*/  BSSY.RECONVERGENT B0, `(.L_x_12044) ;  /* 0x000000c000007945 */ /* 0x000fe20003800200 */
[----:B------:R-:W-:Y:S02]  /*93a0*/  MOV R0, 0x7f ;  /* 0x0000007f00007802 */ /* 0x000fe40000000f00 */
        /* <DEDUP_REMOVED lines=10> */
.L_x_12045:
[----:B------:R-:W-:Y:S05]  /*9450*/  BSYNC.RECONVERGENT B0 ;  /* 0x0000000000007941 */ /* 0x000fea0003800200 */
.L_x_12044:
[----:B------:R-:W-:-:S05]  /*9460*/  LOP3.LUT R5, R0, 0x80, R5, 0xf8, !PT ;  /* 0x0000008000057812 */ /* 0x000fca00078ef805 */
[----:B------:R0:W-:Y:S01]  /*9470*/  STG.E.U8 desc[UR36][R2.64], R5 ;  /* 0x0000000502007986 */ /* 0x0001e2000c101124 */
[----:B------:R-:W-:Y:S05]  /*9480*/  BRA `(.L_x_12019) ;  /* 0x00000000005c7947 */ /* 0x000fea0003800000 */
.L_x_12041:
        /* <DEDUP_REMOVED lines=12> */
.L_x_12047:
[----:B------:R-:W-:Y:S01]  /*9550*/  IMAD.MOV.U32 R0, RZ, RZ, 0x7f ;  /* 0x0000007fff007424 */ /* 0x000fe200078e00ff */
[----:B------:R-:W-:-:S04]  /*9560*/  ISETP.GT.U32.AND P0, PT, R4, 0x7f800000, PT ;  /* 0x7f8000000400780c */ /* 0x000fc80003f04070 */
[----:B------:R-:W-:-:S09]  /*9570*/  SEL R0, R0, 0x7c, P0 ;  /* 0x0000007c00007807 */ /* 0x000fd20000000000 */
.L_x_12048:
[----:B------:R-:W-:Y:S05]  /*9580*/  BSYNC.RECONVERGENT B0 ;  /* 0x0000000000007941 */ /* 0x000fea0003800200 */
.L_x_12046:
[----:B------:R-:W-:-:S04]  /*9590*/  SHF.R.U32.HI R5, RZ, 0x18, R5 ;  /* 0x00000018ff057819 */ /* 0x000fc80000011605 */
[----:B------:R-:W-:-:S05]  /*95a0*/  LOP3.LUT R5, R0, 0x80, R5, 0xf8, !PT ;  /* 0x0000008000057812 */ /* 0x000fca00078ef805 */
[----:B------:R0:W-:Y:S01]  /*95b0*/  STG.E.U8 desc[UR36][R2.64], R5 ;  /* 0x0000000502007986 */ /* 0x0001e2000c101124 */
[----:B------:R-:W-:Y:S05]  /*95c0*/  BRA `(.L_x_12019) ;  /* 0x00000000000c7947 */ /* 0x000fea0003800000 */
.L_x_12040:
[----:B------:R-:W0:Y:S02]  /*95d0*/  I2F.S16 R0, R9 ;  /* 0x0000000900007306 */ /* 0x000e240000101400 */
[----:B0-----:R-:W-:-:S05]  /*95e0*/  F2FP.BF16.F32.PACK_AB R0, RZ, R0 ;  /* 0x00000000ff00723e */ /* 0x001fca00000010ff */
[----:B------:R0:W-:Y:S02]  /*95f0*/  STG.E.U16 desc[UR36][R2.64], R0 ;  /* 0x0000000002007986 */ /* 0x0001e4000c101524 */
.L_x_12019:
[----:B------:R-:W-:-:S07]  /*9600*/  VIADD R17, R17, 0x80 ;  /* 0x0000008011117836 */ /* 0x000fce0000000000 */
.L_x_11979:
[----:B------:R-:W-:Y:S05]  /*9610*/  BSYNC.RECONVERGENT B6 ;  /* 0x0000000000067941 */ /* 0x000fea0003800200 */
.L_x_11978:
[----:B------:R-:W5:Y:S02]  /*9620*/  LDCU UR4, c[0x0][0x380] ;  /* 0x00007000ff0477ac */ /* 0x000f640008000800 */
[----:B-----5:R-:W-:-:S13]  /*9630*/  ISETP.GE.AND P0, PT, R17, UR4, PT ;  /* 0x0000000411007c0c */ /* 0x020fda000bf06270 */
[----:B------:R-:W-:Y:S05]  /*9640*/  @P0 EXIT ;  /* 0x000000000000094d */ /* 0x000fea0003800000 */
        /* <DEDUP_REMOVED lines=303> */
.L_x_12049:
[----:B------:R-:W0:Y:S01]  /*a940*/  LDCU.128 UR8, c[0x0][0x580] ;  /* 0x0000b000ff0877ac */ /* 0x000e220008000c00 */
[----:B------:R-:W-:-:S04]  /*a950*/  UPRMT UR4, UR42, 0x9910, URZ ;  /* 0x000099102a047896 */ /* 0x000fc800080000ff */
[----:B------:R-:W-:Y:S01]  /*a960*/  UISETP.GT.AND UP0, UPT, UR4, 0x9, UPT ;  /* 0x000000090400788c */ /* 0x000fe2000bf04270 */
[----:B0-----:R-:W-:Y:S02]  /*a970*/  IADD3 R16, P0, PT, R16, UR8, RZ ;  /* 0x0000000810107c10 */ /* 0x001fe4000ff1e0ff */
[----:B-1234-:R-:W-:-:S03]  /*a980*/  IADD3 R2, P1, PT, R0, UR10, RZ ;  /* 0x0000000a00027c10 */ /* 0x01efc6000ff3e0ff */
        /* <DEDUP_REMOVED lines=13> */
.L_x_12053:
[----:B------:R0:W5:Y:S01]  /*aa60*/  LDG.E.U8 R0, desc[UR36][R2.64] ;  /* 0x0000002402007981 */ /* 0x000162000c1e1100 */
[----:B------:R-:W-:Y:S05]  /*aa70*/  BRA `(.L_x_12055) ;  /* 0x0000000c004c7947 */ /* 0x000fea0003800000 */
.L_x_12052:
        /* <DEDUP_REMOVED lines=8> */
.L_x_12057:
[----:B------:R0:W5:Y:S01]  /*ab00*/  LDG.E.U16 R0, desc[UR36][R2.64] ;  /* 0x0000002402007981 */ /* 0x000162000c1e1500 */
[----:B------:R-:W-:Y:S05]  /*ab10*/  BRA `(.L_x_12055) ;  /* 0x0000000c00247947 */ /* 0x000fea0003800000 */
.L_x_12056:
[----:B------:R0:W5:Y:S01]  /*ab20*/  LDG.E.U16 R0, desc[UR36][R2.64] ;  /* 0x0000002402007981 */ /* 0x000162000c1e1500 */
[----:B------:R-:W-:Y:S05]  /*ab30*/  BRA `(.L_x_12055) ;  /* 0x0000000c001c7947 */ /* 0x000fea0003800000 */
.L_x_12051:
        /* <DEDUP_REMOVED lines=9> */
.L_x_12059:
[----:B------:R-:W2:Y:S02]  /*abd0*/  LDG.E.U16 R4, desc[UR36][R2.64] ;  /* 0x0000002402047981 */ /* 0x000ea4000c1e1500 */
[----:B--2---:R-:W-:-:S06]  /*abe0*/  HADD2.F32 R4, -RZ, R4.H0_H0 ;  /* 0x20000004ff047230 */ /* 0x004fcc0000004100 */
[----:B------:R-:W0:Y:S02]  /*abf0*/  F2I.FTZ.TRUNC.NTZ R4, R4 ;  /* 0x0000000400047305 */ /* 0x000e24000021f100 */
[----:B0-----:R-:W-:Y:S01]  /*ac00*/  PRMT R0, R4, 0x7610, R0 ;  /* 0x0000761004007816 */ /* 0x001fe20000000000 */
[----:B------:R-:W-:Y:S06]  /*ac10*/  BRA `(.L_x_12055) ;  /* 0x0000000800e47947 */ /* 0x000fec0003800000 */
.L_x_12058:
        /* <DEDUP_REMOVED lines=9> */
.L_x_12061:
[----:B------:R-:W2:Y:S02]  /*acb0*/  LDG.E.U16 R2, desc[UR36][R2.64] ;  /* 0x0000002402027981 */ /* 0x000ea4000c1e1500 */
[----:B--2---:R-:W-:-:S06]  /*acc0*/  HADD2.F32 R4, -RZ, R2.H0_H0 ;  /* 0x20000002ff047230 */ /* 0x004fcc0000004100 */
[----:B------:R-:W0:Y:S02]  /*acd0*/  F2I.FTZ.TRUNC.NTZ R4, R4 ;  /* 0x0000000400047305 */ /* 0x000e24000021f100 */
[----:B0-----:R-:W-:Y:S01]  /*ace0*/  PRMT R0, R4, 0x7610, R0 ;  /* 0x0000761004007816 */ /* 0x001fe20000000000 */
[----:B------:R-:W-:Y:S06]  /*acf0*/  BRA `(.L_x_12055) ;  /* 0x0000000800ac7947 */ /* 0x000fec0003800000 */
.L_x_12060:
[----:B------:R-:W2:Y:S02]  /*ad00*/  LDG.E.64 R2, desc[UR36][R2.64] ;  /* 0x0000002402027981 */ /* 0x000ea4000c1e1b00 */
[----:B--2---:R0:W1:Y:S02]  /*ad10*/  F2I.F64.TRUNC R0, R2 ;  /* 0x0000000200007311 */ /* 0x004064000030d100 */
[----:B01----:R-:W-:Y:S05]  /*ad20*/  BRA `(.L_x_12055) ;  /* 0x0000000800a07947 */ /* 0x003fea0003800000 */
.L_x_12050:
        /* <DEDUP_REMOVED lines=12> */
.L_x_12064:
[----:B------:R-:W2:Y:S02]  /*adf0*/  LDG.E.64 R2, desc[UR36][R2.64] ;  /* 0x0000002402027981 */ /* 0x000ea4000c1e1b00 */
[----:B--2---:R3:W4:Y:S02]  /*ae00*/  F2I.F64.TRUNC R0, R2 ;  /* 0x0000000200007311 */ /* 0x004724000030d100 */
[----:B---34-:R-:W-:Y:S05]  /*ae10*/  BRA `(.L_x_12055) ;  /* 0x0000000800647947 */ /* 0x018fea0003800000 */
.L_x_12063:
        /* <DEDUP_REMOVED lines=27> */
.L_x_12066:
        /* <DEDUP_REMOVED lines=14> */
.L_x_12065:
[----:B------:R-:W2:Y:S02]  /*b0b0*/  LDG.E.U16 R4, desc[UR36][R2.64] ;  /* 0x0000002402047981 */ /* 0x000ea4000c1e1500 */
[----:B--2---:R-:W-:-:S06]  /*b0c0*/  SHF.L.U32 R4, R4, 0x10, RZ ;  /* 0x0000001004047819 */ /* 0x004fcc00000006ff */
[----:B------:R-:W0:Y:S02]  /*b0d0*/  F2I.FTZ.TRUNC.NTZ R4, R4 ;  /* 0x0000000400047305 */ /* 0x000e24000021f100 */
[----:B0-----:R-:W-:Y:S01]  /*b0e0*/  PRMT R0, R4, 0x7610, R0 ;  /* 0x0000761004007816 */ /* 0x001fe20000000000 */
[----:B------:R-:W-:Y:S06]  /*b0f0*/  BRA `(.L_x_12055) ;  /* 0x0000000400ac7947 */ /* 0x000fec0003800000 */
.L_x_12062:
        /* <DEDUP_REMOVED lines=10> */
.L_x_12069:
        /* <DEDUP_REMOVED lines=21> */
.L_x_12073:
[----:B------:R-:W-:Y:S05]  /*b2f0*/  BSYNC.RECONVERGENT B1 ;  /* 0x0000000000017941 */ /* 0x000fea0003800200 */
.L_x_12072:
[----:B------:R-:W-:Y:S01]  /*b300*/  IMAD.SHL.U32 R0, R0, 0x100000, RZ ;  /* 0x0010000000007824 */ /* 0x000fe200078e00ff */
[----:B------:R-:W-:-:S04]  /*b310*/  LEA R2, R2, 0x3b800000, 0x17 ;  /* 0x3b80000002027811 */ /* 0x000fc800078eb8ff */
[----:B------:R-:W-:-:S07]  /*b320*/  LOP3.LUT R4, R2, R0, R7, 0xfe, !PT ;  /* 0x0000000002047212 */ /* 0x000fce00078efe07 */
.L_x_12071:
[----:B------:R-:W-:Y:S05]  /*b330*/  BSYNC.RECONVERGENT B0 ;  /* 0x0000000000007941 */ /* 0x000fea0003800200 */
.L_x_12070:
[----:B------:R-:W0:Y:S02]  /*b340*/  F2I.FTZ.TRUNC.NTZ R4, R4 ;  /* 0x0000000400047305 */ /* 0x000e24000021f100 */
[----:B0-----:R-:W-:Y:S01]  /*b350*/  PRMT R0, R4, 0x7610, R0 ;  /* 0x0000761004007816 */ /* 0x001fe20000000000 */
[----:B------:R-:W-:Y:S06]  /*b360*/  BRA `(.L_x_12055) ;  /* 0x0000000400107947 */ /* 0x000fec0003800000 */
.L_x_12068:
        /* <DEDUP_REMOVED lines=21> */
.L_x_12077:
[----:B------:R-:W-:Y:S05]  /*b4c0*/  BSYNC.RECONVERGENT B1 ;  /* 0x0000000000017941 */ /* 0x000fea0003800200 */
.L_x_12076:
[----:B------:R-:W-:Y:S01]  /*b4d0*/  IMAD.SHL.U32 R0, R0, 0x200000, RZ ;  /* 0x0020000000007824 */ /* 0x000fe200078e00ff */
[----:B------:R-:W-:-:S04]  /*b4e0*/  LEA R2, R2, 0x37800000, 0x17 ;  /* 0x3780000002027811 */ /* 0x000fc800078eb8ff */
[----:B------:R-:W-:-:S07]  /*b4f0*/  LOP3.LUT R4, R2, R0, R7, 0xfe, !PT ;  /* 0x0000000002047212 */ /* 0x000fce00078efe07 */
.L_x_12075:
[----:B------:R-:W-:Y:S05]  /*b500*/  BSYNC.RECONVERGENT B0 ;  /* 0x0000000000007941 */ /* 0x000fea0003800200 */
.L_x_12074:
[----:B------:R-:W0:Y:S02]  /*b510*/  F2I.FTZ.TRUNC.NTZ R4, R4 ;  /* 0x0000000400047305 */ /* 0x000e24000021f100 */
[----:B0-----:R-:W-:Y:S01]  /*b520*/  PRMT R0, R4, 0x7610, R0 ;  /* 0x0000761004007816 */ /* 0x001fe20000000000 */
[----:B------:R-:W-:Y:S06]  /*b530*/  BRA `(.L_x_12055) ;  /* 0x00000000009c7947 */ /* 0x000fec0003800000 */
.L_x_12067:
        /* <DEDUP_REMOVED lines=14> */
.L_x_12081:
[----:B------:R-:W-:Y:S05]  /*b620*/  BSYNC.RECONVERGENT B0 ;  /* 0x0000000000007941 */ /* 0x000fea0003800200 */
.L_x_12080:
[----:B------:R-:W0:Y:S02]  /*b630*/  F2I.FTZ.TRUNC.NTZ R4, R4 ;  /* 0x0000000400047305 */ /* 0x000e24000021f100 */
[----:B0-----:R-:W-:Y:S01]  /*b640*/  PRMT R0, R4, 0x7610, R0 ;  /* 0x0000761004007816 */ /* 0x001fe20000000000 */
[----:B------:R-:W-:Y:S06]  /*b650*/  BRA `(.L_x_12055) ;  /* 0x0000000000547947 */ /* 0x000fec0003800000 */
.L_x_12054:
        /* <DEDUP_REMOVED lines=16> */
.L_x_12082:
[----:B------:R-:W-:Y:S01]  /*b760*/  PRMT R0, RZ, 0x7610, R0 ;  /* 0x00007610ff007816 */ /* 0x000fe20000000000 */
[----:B------:R-:W-:Y:S06]  /*b770*/  BRA `(.L_x_12055) ;  /* 0x00000000000c7947 */ /* 0x000fec0003800000 */
.L_x_12079:
[----:B------:R2:W5:Y:S01]  /*b780*/  LDG.E.U16 R0, desc[UR36][R2.64] ;  /* 0x0000002402007981 */ /* 0x000562000c1e1500 */
[----:B------:R-:W-:Y:S05]  /*b790*/  BRA `(.L_x_12055) ;  /* 0x0000000000047947 */ /* 0x000fea0003800000 */
.L_x_12078:
[----:B------:R1:W5:Y:S02]  /*b7a0*/  LDG.E.U16 R0, desc[UR36][R2.64] ;  /* 0x0000002402007981 */ /* 0x000364000c1e1500 */
.L_x_12055:
[-C--:B------:R-:W-:Y:S01]  /*b7b0*/  IABS R7, R18.reuse ;  /* 0x0000001200077213 */ /* 0x080fe20000000000 */
[----:B------:R-:W-:Y:S01]  /*b7c0*/  UPRMT UR4, UR41, 0x9910, URZ ;  /* 0x0000991029047896 */ /* 0x000fe200080000ff */
[----:B-1--45:R-:W-:Y:S02]  /*b7d0*/  PRMT R5, R0, 0x9910, RZ ;  /* 0x0000991000057816 */ /* 0x032fe400000000ff */
[----:B------:R-:W1:Y:S01]  /*b7e0*/  I2F.RP R4, R7 ;  /* 0x0000000700047306 */ /* 0x000e620000209400 */
[----:B------:R-:W-:Y:S01]  /*b7f0*/  IABS R8, R18 ;  /* 0x0000001200087213 */ /* 0x000fe20000000000 */
[----:B------:R-:W-:-:S04]  /*b800*/  UISETP.GT.AND UP0, UPT, UR4, 0x9, UPT ;  /* 0x000000090400788c */ /* 0x000fc8000bf04270 */
[----:B------:R-:W-:Y:S02]  /*b810*/  IMAD.MOV R8, RZ, RZ, -R8 ;  /* 0x000000ffff087224 */ /* 0x000fe400078e0a08 */
[----:B-1----:R-:W0:Y:S02]  /*b820*/  MUFU.RCP R4, R4 ;  /* 0x0000000400047308 */ /* 0x002e240000001000 */
[----:B0-23--:R-:W-:-:S06]  /*b830*/  VIADD R2, R4, 0xffffffe ;  /* 0x0ffffffe04027836 */ /* 0x00dfcc0000000000 */
        /* <DEDUP_REMOVED lines=18> */
[----:B------:R-:W-:-:S05]  /*b960*/  @P1 VIADD R0, R0, 0x1 ;  /* 0x0000000100001836 */ /* 0x000fca0000000000 */
[----:B------:R-:W-:-:S05]  /*b970*/  MOV R5, R0 ;  /* 0x0000000000057202 */ /* 0x000fca0000000f00 */
        /* <DEDUP_REMOVED lines=13> */
.L_x_12086:
[----:B------:R-:W-:Y:S01]  /*ba50*/  STG.E.U8 desc[UR36][R16.64], R5 ;  /* 0x0000000510007986 */ /* 0x000fe2000c101124 */
[----:B------:R-:W-:Y:S05]  /*ba60*/  EXIT ;  /* 0x000000000000794d */ /* 0x000fea0003800000 */
.L_x_12085:
        /* <DEDUP_REMOVED lines=8> */
[----:B------:R-:W-:Y:S01]  /*baf0*/  STG.E.64 desc[UR36][R16.64], R2 ;  /* 0x0000000210007986 */ /* 0x000fe2000c101b24 */
[----:B------:R-:W-:Y:S05]  /*bb00*/  EXIT ;  /* 0x000000000000794d */ /* 0x000fea0003800000 */
.L_x_12089:
[----:B------:R-:W-:-:S05]  /*bb10*/  PRMT R3, R5, 0x9910, RZ ;  /* 0x0000991005037816 */ /* 0x000fca00000000ff */
[----:B------:R-:W-:Y:S01]  /*bb20*/  STG.E desc[UR36][R16.64], R3 ;  /* 0x0000000310007986 */ /* 0x000fe2000c101924 */
[----:B------:R-:W-:Y:S05]  /*bb30*/  EXIT ;  /* 0x000000000000794d */ /* 0x000fea0003800000 */
.L_x_12088:
[----:B------:R-:W-:Y:S01]  /*bb40*/  STG.E.U16 desc[UR36][R16.64], R5 ;  /* 0x0000000510007986 */ /* 0x000fe2000c101524 */
[----:B------:R-:W-:Y:S05]  /*bb50*/  EXIT ;  /* 0x000000000000794d */ /* 0x000fea0003800000 */
.L_x_12084:
        /* <DEDUP_REMOVED lines=9> */
.L_x_12091:
[----:B------:R-:W0:Y:S02]  /*bbf0*/  I2F.S16 R0, R5 ;  /* 0x0000000500007306 */ /* 0x000e240000101400 */
[----:B0-----:R-:W-:-:S05]  /*bc00*/  F2FP.F16.F32.PACK_AB R0, RZ, R0 ;  /* 0x00000000ff00723e */ /* 0x001fca00000000ff */
[----:B------:R-:W-:Y:S01]  /*bc10*/  STG.E.U16 desc[UR36][R16.64], R0 ;  /* 0x0000000010007986 */ /* 0x000fe2000c101524 */
[----:B------:R-:W-:Y:S05]  /*bc20*/  EXIT ;  /* 0x000000000000794d */ /* 0x000fea0003800000 */
.L_x_12090:
        /* <DEDUP_REMOVED lines=8> */
[----:B0-----:R-:W-:Y:S01]  /*bcb0*/  STG.E.64 desc[UR36][R16.64], R2 ;  /* 0x0000000210007986 */ /* 0x001fe2000c101b24 */
[----:B------:R-:W-:Y:S05]  /*bcc0*/  EXIT ;  /* 0x000000000000794d */ /* 0x000fea0003800000 */
.L_x_12093:
[----:B------:R-:W0:Y:S02]  /*bcd0*/  I2F.S16 R5, R5 ;  /* 0x0000000500057306 */ /* 0x000e240000101400 */
[----:B0-----:R-:W-:-:S04]  /*bce0*/  F2FP.F16.F32.PACK_AB R3, RZ, R5 ;  /* 0x00000005ff03723e */ /* 0x001fc800000000ff */
[----:B------:R-:W-:-:S05]  /*bcf0*/  PRMT R3, R3, 0x5410, RZ ;  /* 0x0000541003037816 */ /* 0x000fca00000000ff */
[----:B------:R-:W-:Y:S01]  /*bd00*/  STG.E desc[UR36][R16.64], R3 ;  /* 0x0000000310007986 */ /* 0x000fe2000c101924 */
[----:B------:R-:W-:Y:S05]  /*bd10*/  EXIT ;  /* 0x000000000000794d */ /* 0x000fea0003800000 */
.L_x_12092:
[----:B------:R-:W0:Y:S02]  /*bd20*/  I2F.F64.S16 R2, R5 ;  /* 0x0000000500027312 */ /* 0x000e240000101c00 */
[----:B0-----:R-:W-:Y:S01]  /*bd30*/  STG.E.64 desc[UR36][R16.64], R2 ;  /* 0x0000000210007986 */ /* 0x001fe2000c101b24 */
[----:B------:R-:W-:Y:S05]  /*bd40*/  EXIT ;  /* 0x000000000000794d */ /* 0x000fea0003800000 */
.L_x_12083:
        /* <DEDUP_REMOVED lines=12> */
.L_x_12097:
        /* <DEDUP_REMOVED lines=17> */
.L_x_12100:
[----:B------:R-:W-:-:S04]  /*bf20*/  SHF.R.U32.HI R3, RZ, 0x18, R3 ;  /* 0x00000018ff037819 */ /* 0x000fc80000011603 */
[----:B------:R-:W-:-:S04]  /*bf30*/  LOP3.LUT R0, R0, 0x80, R3, 0xf8, !PT ;  /* 0x0000008000007812 */ /* 0x000fc800078ef803 */
[----:B------:R-:W-:-:S07]  /*bf40*/  PRMT R8, R0, 0x7610, R8 ;  /* 0x0000761000087816 */ /* 0x000fce0000000008 */
.L_x_12099:
[----:B------:R-:W-:Y:S05]  /*bf50*/  BSYNC.RECONVERGENT B0 ;  /* 0x0000000000007941 */ /* 0x000fea0003800200 */
.L_x_12098:
[----:B------:R-:W-:Y:S01]  /*bf60*/  STG.E.U8 desc[UR36][R16.64], R8 ;  /* 0x0000000810007986 */ /* 0x000fe2000c101124 */
[----:B------:R-:W-:Y:S05]  /*bf70*/  EXIT ;  /* 0x000000000000794d */ /* 0x000fea0003800000 */
.L_x_12096:
        /* <DEDUP_REMOVED lines=17> */
.L_x_12103:
[----:B------:R-:W-:-:S04]  /*c090*/  SHF.R.U32.HI R3, RZ, 0x18, R3 ;  /* 0x00000018ff037819 */ /* 0x000fc80000011603 */
[----:B------:R-:W-:-:S04]  /*c0a0*/  LOP3.LUT R0, R0, 0x80, R3, 0xf8, !PT ;  /* 0x0000008000007812 */ /* 0x000fc800078ef803 */
[----:B------:R-:W-:-:S07]  /*c0b0*/  PRMT R8, R0, 0x7610, R8 ;  /* 0x0000761000087816 */ /* 0x000fce0000000008 */
.L_x_12102:
[----:B------:R-:W-:Y:S05]  /*c0c0*/  BSYNC.RECONVERGENT B0 ;  /* 0x0000000000007941 */ /* 0x000fea0003800200 */
.L_x_12101:
[----:B------:R-:W-:Y:S01]  /*c0d0*/  STG.E.U8 desc[UR36][R16.64], R8 ;  /* 0x0000000810007986 */ /* 0x000fe2000c101124 */
[----:B------:R-:W-:Y:S05]  /*c0e0*/  EXIT ;  /* 0x000000000000794d */ /* 0x000fea0003800000 */
.L_x_12095:
        /* <DEDUP_REMOVED lines=22> */
.L_x_12105:
[----:B------:R-:W-:-:S04]  /*c250*/  PRMT R2, R5, 0x9910, RZ ;  /* 0x0000991005027816 */ /* 0x000fc800000000ff */
[----:B------:R-:W-:-:S05]  /*c260*/  SHF.R.S32.HI R3, RZ, 0x1f, R2 ;  /* 0x0000001fff037819 */ /* 0x000fca0000011402 */
[----:B------:R-:W-:Y:S01]  /*c270*/  STG.E.64 desc[UR36][R16.64], R2 ;  /* 0x0000000210007986 */ /* 0x000fe2000c101b24 */
[----:B------:R-:W-:Y:S05]  /*c280*/  EXIT ;  /* 0x000000000000794d */ /* 0x000fea0003800000 */
.L_x_12104:
[----:B------:R-:W-:-:S05]  /*c290*/  PRMT R3, R5, 0x9910, RZ ;  /* 0x0000991005037816 */ /* 0x000fca00000000ff */
[----:B------:R-:W-:Y:S01]  /*c2a0*/  STG.E desc[UR36][R16.64], R3 ;  /* 0x0000000310007986 */ /* 0x000fe2000c101924 */
[----:B------:R-:W-:Y:S05]  /*c2b0*/  EXIT ;  /* 0x000000000000794d */ /* 0x000fea0003800000 */
.L_x_12094:
        /* <DEDUP_REMOVED lines=11> */
.L_x_12107:
[----:B------:R-:W-:Y:S01]  /*c370*/  CS2R R6, SRZ ;  /* 0x0000000000067805 */ /* 0x000fe2000001ff00 */
[----:B------:R-:W0:Y:S04]  /*c380*/  I2F.F64.S16 R4, R5 ;  /* 0x0000000500047312 */ /* 0x000e280000101c00 */
[----:B0-----:R-:W-:Y:S01]  /*c390*/  STG.E.128 desc[UR36][R16.64], R4 ;  /* 0x0000000410007986 */ /* 0x001fe2000c101d24 */
[----:B------:R-:W-:Y:S05]  /*c3a0*/  EXIT ;  /* 0x000000000000794d */ /* 0x000fea0003800000 */
.L_x_12106:
[----:B------:R-:W-:-:S09]  /*c3b0*/  UISETP.NE.AND UP0, UPT, UR4, 0xf, UPT ;  /* 0x0000000f0400788c */ /* 0x000fd2000bf05270 */
[----:B------:R-:W-:Y:S05]  /*c3c0*/  BRA.U !UP0, `(.L_x_12108) ;  /* 0x0000000108e87547 */ /* 0x000fea000b800000 */
[----:B------:R-:W-:-:S09]  /*c3d0*/  UISETP.NE.AND UP0, UPT, UR4, 0x17, UPT ;  /* 0x000000170400788c */ /* 0x000fd2000bf05270 */
[----:B------:R-:W-:Y:S05]  /*c3e0*/  BRA.U !UP0, `(.L_x_12109) ;  /* 0x0000000108907547 */ /* 0x000fea000b800000 */
[----:B------:R-:W-:-:S09]  /*c3f0*/  UISETP.NE.AND UP0, UPT, UR4, 0x18, UPT ;  /* 0x000000180400788c */ /* 0x000fd2000bf05270 */
[----:B------:R-:W-:Y:S05]  /*c400*/  BRA.U !UP0, `(.L_x_12110) ;  /* 0x0000000108447547 */ /* 0x000fea000b800000 */
.L_x_12087:
        /* <DEDUP_REMOVED lines=16> */
.L_x_12111:
[----:B------:R-:W-:Y:S05]  /*c510*/  EXIT ;  /* 0x000000000000794d */ /* 0x000fea0003800000 */
.L_x_12110:
        /* <DEDUP_REMOVED lines=13> */
.L_x_12113:
[----:B------:R-:W-:Y:S05]  /*c5f0*/  BSYNC.RECONVERGENT B0 ;  /* 0x0000000000007941 */ /* 0x000fea0003800200 */
.L_x_12112:
[----:B------:R-:W-:-:S05]  /*c600*/  LOP3.LUT R3, R0, 0x80, R3, 0xf8, !PT ;  /* 0x0000008000037812 */ /* 0x000fca00078ef803 */
[----:B------:R-:W-:Y:S01]  /*c610*/  STG.E.U8 desc[UR36][R16.64], R3 ;  /* 0x0000000310007986 */ /* 0x000fe2000c101124 */
[----:B------:R-:W-:Y:S05]  /*c620*/  EXIT ;  /* 0x000000000000794d */ /* 0x000fea0003800000 */
.L_x_12109:
        /* <DEDUP_REMOVED lines=12> */
.L_x_12115:
[----:B------:R-:W-:Y:S01]  /*c6f0*/  IMAD.MOV.U32 R0, RZ, RZ, 0x7f ;  /* 0x0000007fff007424 */ /* 0x000fe200078e00ff */
[----:B------:R-:W-:-:S04]  /*c700*/  ISETP.GT.U32.AND P0, PT, R2, 0x7f800000, PT ;  /* 0x7f8000000200780c */ /* 0x000fc80003f04070 */
[----:B------:R-:W-:-:S09]  /*c710*/  SEL R0, R0, 0x7c, P0 ;  /* 0x0000007c00007807 */ /* 0x000fd20000000000 */
.L_x_12116:
[----:B------:R-:W-:Y:S05]  /*c720*/  BSYNC.RECONVERGENT B0 ;  /* 0x0000000000007941 */ /* 0x000fea0003800200 */
.L_x_12114:
[----:B------:R-:W-:-:S04]  /*c730*/  SHF.R.U32.HI R3, RZ, 0x18, R3 ;  /* 0x00000018ff037819 */ /* 0x000fc80000011603 */
[----:B------:R-:W-:-:S05]  /*c740*/  LOP3.LUT R3, R0, 0x80, R3, 0xf8, !PT ;  /* 0x0000008000037812 */ /* 0x000fca00078ef803 */
[----:B------:R-:W-:Y:S01]  /*c750*/  STG.E.U8 desc[UR36][R16.64], R3 ;  /* 0x0000000310007986 */ /* 0x000fe2000c101124 */
[----:B------:R-:W-:Y:S05]  /*c760*/  EXIT ;  /* 0x000000000000794d */ /* 0x000fea0003800000 */
.L_x_12108:
[----:B------:R-:W0:Y:S02]  /*c770*/  I2F.S16 R0, R5 ;  /* 0x0000000500007306 */ /* 0x000e240000101400 */
[----:B0-----:R-:W-:-:S05]  /*c780*/  F2FP.BF16.F32.PACK_AB R0, RZ, R0 ;  /* 0x00000000ff00723e */ /* 0x001fca00000010ff */
[----:B------:R-:W-:Y:S01]  /*c790*/  STG.E.U16 desc[UR36][R16.64], R0 ;  /* 0x0000000010007986 */ /* 0x000fe2000c101524 */
[----:B------:R-:W-:Y:S05]  /*c7a0*/  EXIT ;  /* 0x000000000000794d */ /* 0x000fea0003800000 */
.L_x_12117:
        /* <DEDUP_REMOVED lines=13> */
.L_x_22430:


//--------------------- .text._ZN2at6native27unrolled_elementwise_kernelINS0_13BUnaryFunctorIsssZZZNS0_15binary_internal21div_trunc_kernel_cudaERNS_18TensorIteratorBaseEENKUlvE_clEvENKUlvE3_clEvEUlssE_EESt5arrayIPcLm2EELi4E23TrivialOffsetCalculatorILi1EjESE_NS0_6memory12LoadWithCastILi1EEENSF_13StoreWithCastILi1EEEEEviT_T0_T2_T3_T4_T5_ --------------------------
	.section	.text._ZN2at6native27unrolled_elementwise_kernelINS0_13BUnaryFunctorIsssZZZNS0_15binary_internal21div_trunc_kernel_cudaERNS_18TensorIteratorBaseEENKUlvE_clEvENKUlvE3_clEvEUlssE_EESt5arrayIPcLm2EELi4E23TrivialOffsetCalculatorILi1EjESE_NS0_6memory12LoadWithCastILi1EEENSF_13StoreWithCastILi1EEEEEviT_T0_T2_T3_T4_T5_,"ax",@progbits
	.align	128
        .global         _ZN2at6native27unrolled_elementwise_kernelINS0_13BUnaryFunctorIsssZZZNS0_15binary_internal21div_trunc_kernel_cudaERNS_18TensorIteratorBaseEENKUlvE_clEvENKUlvE3_clEvEUlssE_EESt5arrayIPcLm2EELi4E23TrivialOffsetCalculatorILi1EjESE_NS0_6memory12LoadWithCastILi1EEENSF_13StoreWithCastILi1EEEEEviT_T0_T2_T3_T4_T5_
        .type           _ZN2at6native27unrolled_elementwise_kernelINS0_13BUnaryFunctorIsssZZZNS0_15binary_internal21div_trunc_kernel_cudaERNS_18TensorIteratorBaseEENKUlvE_clEvENKUlvE3_clEvEUlssE_EESt5arrayIPcLm2EELi4E23TrivialOffsetCalculatorILi1EjESE_NS0_6memory12LoadWithCastILi1EEENSF_13StoreWithCastILi1EEEEEviT_T0_T2_T3_T4_T5_,@function
        .size           _ZN2at6native27unrolled_elementwise_kernelINS0_13BUnaryFunctorIsssZZZNS0_15binary_internal21div_trunc_kernel_cudaERNS_18TensorIteratorBaseEENKUlvE_clEvENKUlvE3_clEvEUlssE_EESt5arrayIPcLm2EELi4E23TrivialOffsetCalculatorILi1EjESE_NS0_6memory12LoadWithCastILi1EEENSF_13StoreWithCastILi1EEEEEviT_T0_T2_T3_T4_T5_,(.L_x_22431 - _ZN2at6native27unrolled_elementwise_kernelINS0_13BUnaryFunctorIsssZZZNS0_15binary_internal21div_trunc_kernel_cudaERNS_18TensorIteratorBaseEENKUlvE_clEvENKUlvE3_clEvEUlssE_EESt5arrayIPcLm2EELi4E23TrivialOffsetCalculatorILi1EjESE_NS0_6memory12LoadWithCastILi1EEENSF_13StoreWithCastILi1EEEEEviT_T0_T2_T3_T4_T5_)
        .other          _ZN2at6native27unrolled_elementwise_kernelINS0_13BUnaryFunctorIsssZZZNS0_15binary_internal21div_trunc_kernel_cudaERNS_18TensorIteratorBaseEENKUlvE_clEvENKUlvE3_clEvEUlssE_EESt5arrayIPcLm2EELi4E23TrivialOffsetCalculatorILi1EjESE_NS0_6memory12LoadWithCastILi1EEENSF_13StoreWithCastILi1EEEEEviT_T0_T2_T3_T4_T5_,@"STO_CUDA_ENTRY STV_DEFAULT"
_ZN2at6native27unrolled_elementwise_kernelINS0_13BUnaryFunctorIsssZZZNS0_15binary_internal21div_trunc_kernel_cudaERNS_18TensorIteratorBaseEENKUlvE_clEvENKUlvE3_clEvEUlssE_EESt5arrayIPcLm2EELi4E23TrivialOffsetCalculatorILi1EjESE_NS0_6memory12LoadWithCastILi1EEENSF_13StoreWithCastILi1EEEEEviT_T0_T2_T3_T4_T5_:
.text._ZN2at6native27unrolled_elementwise_kernelINS0_13BUnaryFunctorIsssZZZNS0_15binary_internal21div_trunc_kernel_cudaERNS_18TensorIteratorBaseEENKUlvE_clEvENKUlvE3_clEvEUlssE_EESt5arrayIPcLm2EELi4E23TrivialOffsetCalculatorILi1EjESE_NS0_6memory12LoadWithCastILi1EEENSF_13StoreWithCastILi1EEEEEviT_T0_T2_T3_T4_T5_:
        /* <DEDUP_REMOVED lines=31> */
.L_x_12123:
[----:B------:R3:W5:Y:S01]  /*01f0*/  LDG.E.U8 R0, desc[UR36][R4.64] ;  /* 0x0000002404007981 */ /* 0x000762000c1e1100 */
[----:B------:R-:W-:Y:S05]  /*0200*/  BRA `(.L_x_12125) ;  /* 0x0000000c00507947 */ /* 0x000fea0003800000 */
.L_x_12122:
        /* <DEDUP_REMOVED lines=8> */
.L_x_12127:
[----:B------:R1:W5:Y:S01]  /*0290*/  LDG.E.U16 R0, desc[UR36][R4.64] ;  /* 0x0000002404007981 */ /* 0x000362000c1e1500 */
[----:B------:R-:W-:Y:S05]  /*02a0*/  BRA `(.L_x_12125) ;  /* 0x0000000c00287947 */ /* 0x000fea0003800000 */
.L_x_12126:
[----:B------:R2:W5:Y:S01]  /*02b0*/  LDG.E.U16 R0, desc[UR36][R4.64] ;  /* 0x0000002404007981 */ /* 0x000562000c1e1500 */
[----:B------:R-:W-:Y:S05]  /*02c0*/  BRA `(.L_x_12125) ;  /* 0x0000000c00207947 */ /* 0x000fea0003800000 */
.L_x_12121:
        /* <DEDUP_REMOVED lines=9> */
.L_x_12129:
[----:B------:R-:W2:Y:S02]  /*0360*/  LDG.E.U16 R3, desc[UR36][R4.64] ;  /* 0x0000002404037981 */ /* 0x000ea4000c1e1500 */
[----:B--2---:R-:W-:-:S06]  /*0370*/  HADD2.F32 R3, -RZ, R3.H0_H0 ;  /* 0x20000003ff037230 */ /* 0x004fcc0000004100 */
[----:B------:R-:W0:Y:S02]  /*0380*/  F2I.FTZ.TRUNC.NTZ R3, R3 ;  /* 0x0000000300037305 */ /* 0x000e24000021f100 */
[----:B0-----:R-:W-:Y:S01]  /*0390*/  PRMT R0, R3, 0x7610, R0 ;  /* 0x0000761003007816 */ /* 0x001fe20000000000 */
[----:B------:R-:W-:Y:S06]  /*03a0*/  BRA `(.L_x_12125) ;  /* 0x0000000800e87947 */ /* 0x000fec0003800000 */
.L_x_12128:
        /* <DEDUP_REMOVED lines=9> */
.L_x_12131:
[----:B------:R-:W2:Y:S02]  /*0440*/  LDG.E.U16 R4, desc[UR36][R4.64] ;  /* 0x0000002404047981 */ /* 0x000ea4000c1e1500 */
[----:B--2---:R-:W-:-:S06]  /*0450*/  HADD2.F32 R3, -RZ, R4.H0_H0 ;  /* 0x20000004ff037230 */ /* 0x004fcc0000004100 */
[----:B------:R-:W0:Y:S02]  /*0460*/  F2I.FTZ.TRUNC.NTZ R3, R3 ;  /* 0x0000000300037305 */ /* 0x000e24000021f100 */
[----:B0-----:R-:W-:Y:S01]  /*0470*/  PRMT R0, R3, 0x7610, R0 ;  /* 0x0000761003007816 */ /* 0x001fe20000000000 */
[----:B------:R-:W-:Y:S06]  /*0480*/  BRA `(.L_x_12125) ;  /* 0x0000000800b07947 */ /* 0x000fec0003800000 */
.L_x_12130:
[----:B------:R-:W2:Y:S02]  /*0490*/  LDG.E.64 R4, desc[UR36][R4.64] ;  /* 0x0000002404047981 */ /* 0x000ea4000c1e1b00 */
[----:B--2---:R0:W1:Y:S02]  /*04a0*/  F2I.F64.TRUNC R0, R4 ;  /* 0x0000000400007311 */ /* 0x004064000030d100 */
[----:B01----:R-:W-:Y:S05]  /*04b0*/  BRA `(.L_x_12125) ;  /* 0x0000000800a47947 */ /* 0x003fea0003800000 */
.L_x_12120:
        /* <DEDUP_REMOVED lines=12> */
.L_x_12134:
[----:B------:R-:W2:Y:S02]  /*0580*/  LDG.E.64 R4, desc[UR36][R4.64] ;  /* 0x0000002404047981 */ /* 0x000ea4000c1e1b00 */
[----:B--2---:R0:W1:Y:S02]  /*0590*/  F2I.F64.TRUNC R0, R4 ;  /* 0x0000000400007311 */ /* 0x004064000030d100 */
[----:B01----:R-:W-:Y:S05]  /*05a0*/  BRA `(.L_x_12125) ;  /* 0x0000000800687947 */ /* 0x003fea0003800000 */
.L_x_12133:
        /* <DEDUP_REMOVED lines=27> */
.L_x_12136:
        /* <DEDUP_REMOVED lines=15> */
.L_x_12135:
[----:B------:R-:W2:Y:S02]  /*0850*/  LDG.E.U16 R3, desc[UR36][R4.64] ;  /* 0x0000002404037981 */ /* 0x000ea4000c1e1500 */
[----:B--2---:R-:W-:-:S06]  /*0860*/  IMAD.U32 R3, R3, 0x10000, RZ ;  /* 0x0001000003037824 */ /* 0x004fcc00078e00ff */
[----:B------:R-:W0:Y:S02]  /*0870*/  F2I.FTZ.TRUNC.NTZ R3, R3 ;  /* 0x0000000300037305 */ /* 0x000e24000021f100 */
[----:B0-----:R-:W-:Y:S01]  /*0880*/  PRMT R0, R3, 0x7610, R0 ;  /* 0x0000761003007816 */ /* 0x001fe20000000000 */
[----:B------:R-:W-:Y:S06]  /*0890*/  BRA `(.L_x_12125) ;  /* 0x0000000400ac7947 */ /* 0x000fec0003800000 */
.L_x_12132:
        /* <DEDUP_REMOVED lines=10> */
.L_x_12139:
        /* <DEDUP_REMOVED lines=21> */
.L_x_12143:
[----:B------:R-:W-:Y:S05]  /*0a90*/  BSYNC.RECONVERGENT B1 ;  /* 0x0000000000017941 */ /* 0x000fea0003800200 */
.L_x_12142:
[----:B------:R-:W-:Y:S01]  /*0aa0*/  IMAD.SHL.U32 R0, R0, 0x100000, RZ ;  /* 0x0010000000007824 */ /* 0x000fe200078e00ff */
[----:B------:R-:W-:-:S04]  /*0ab0*/  LEA R3, R3, 0x3b800000, 0x17 ;  /* 0x3b80000003037811 */ /* 0x000fc800078eb8ff */
[----:B------:R-:W-:-:S07]  /*0ac0*/  LOP3.LUT R3, R3, R0, R7, 0xfe, !PT ;  /* 0x0000000003037212 */ /* 0x000fce00078efe07 */
.L_x_12141:
[----:B------:R-:W-:Y:S05]  /*0ad0*/  BSYNC.RECONVERGENT B0 ;  /* 0x0000000000007941 */ /* 0x000fea0003800200 */
.L_x_12140:
[----:B------:R-:W0:Y:S02]  /*0ae0*/  F2I.FTZ.TRUNC.NTZ R3, R3 ;  /* 0x0000000300037305 */ /* 0x000e24000021f100 */
[----:B0-----:R-:W-:Y:S01]  /*0af0*/  PRMT R0, R3, 0x7610, R0 ;  /* 0x0000761003007816 */ /* 0x001fe20000000000 */
[----:B------:R-:W-:Y:S06]  /*0b00*/  BRA `(.L_x_12125) ;  /* 0x0000000400107947 */ /* 0x000fec0003800000 */
.L_x_12138:
        /* <DEDUP_REMOVED lines=21> */
.L_x_12147:
[----:B------:R-:W-:Y:S05]  /*0c60*/  BSYNC.RECONVERGENT B1 ;  /* 0x0000000000017941 */ /* 0x000fea0003800200 */
.L_x_12146:
[----:B------:R-:W-:Y:S01]  /*0c70*/  IMAD.SHL.U32 R0, R0, 0x200000, RZ ;  /* 0x0020000000007824 */ /* 0x000fe200078e00ff */
[----:B------:R-:W-:-:S04]  /*0c80*/  LEA R3, R3, 0x37800000, 0x17 ;  /* 0x3780000003037811 */ /* 0x000fc800078eb8ff */
[----:B------:R-:W-:-:S07]  /*0c90*/  LOP3.LUT R3, R3, R0, R7, 0xfe, !PT ;  /* 0x0000000003037212 */ /* 0x000fce00078efe07 */
.L_x_12145:
[----:B------:R-:W-:Y:S05]  /*0ca0*/  BSYNC.RECONVERGENT B0 ;  /* 0x0000000000007941 */ /* 0x000fea0003800200 */
.L_x_12144:
[----:B------:R-:W0:Y:S02]  /*0cb0*/  F2I.FTZ.TRUNC.NTZ R3, R3 ;  /* 0x0000000300037305 */ /* 0x000e24000021f100 */
[----:B0-----:R-:W-:Y:S01]  /*0cc0*/  PRMT R0, R3, 0x7610, R0 ;  /* 0x0000761003007816 */ /* 0x001fe20000000000 */
[----:B------:R-:W-:Y:S06]  /*0cd0*/  BRA `(.L_x_12125) ;  /* 0x00000000009c7947 */ /* 0x000fec0003800000 */
.L_x_12137:
[----:B------:R-:W-:-:S09]  /*0ce0*/  UISETP.NE.AND UP0, UPT, UR4, 0x1c, UPT ;  /* 0x0000001c0400788c */ /* 0x000fd2000bf05270 */
[----:B------:R-:W-:Y:S05]  /*0cf0*/  BRA.U !UP0, `(.L_x_12148) ;  /* 0x0000000108907547 */ /* 0x000fea000b800000 */
[----:B------:R-:W-:-:S09]  /*0d00*/  UISETP.NE.AND UP0, UPT, UR4, 0x1d, UPT ;  /* 0x0000001d0400788c */ /* 0x000fd2000bf05270 */
[----:B------:R-:W-:Y:S05]  /*0d10*/  BRA.U !UP0, `(.L_x_12149) ;  /* 0x0000000108807547 */ /* 0x000fea000b800000 */
[----:B------:R-:W-:-:S09]  /*0d20*/  UISETP.NE.AND UP0, UPT, UR4, 0x2c, UPT ;  /* 0x0000002c0400788c */ /* 0x000fd2000bf05270 */
[----:B------:R-:W-:Y:S05]  /*0d30*/  BRA.U !UP0, `(.L_x_12150) ;  /* 0x0000000108487547 */ /* 0x000fea000b800000 */
.L_x_12124:
        /* <DEDUP_REMOVED lines=16> */
.L_x_12151:
[----:B------:R-:W-:Y:S01]  /*0e40*/  PRMT R0, RZ, 0x7610, R0 ;  /* 0x00007610ff007816 */ /* 0x000fe20000000000 */
[----:B------:R-:W-:Y:S06]  /*0e50*/  BRA `(.L_x_12125) ;  /* 0x00000000003c7947 */ /* 0x000fec0003800000 */
.L_x_12150:
        /* <DEDUP_REMOVED lines=8> */
.L_x_12153:
[----:B------:R-:W-:Y:S05]  /*0ee0*/  BSYNC.RECONVERGENT B0 ;  /* 0x0000000000007941 */ /* 0x000fea0003800200 */
.L_x_12152:
[----:B------:R-:W0:Y:S02]  /*0ef0*/  F2I.FTZ.TRUNC.NTZ R3, R3 ;  /* 0x0000000300037305 */ /* 0x000e24000021f100 */
[----:B0-----:R-:W-:Y:S01]  /*0f00*/  PRMT R0, R3, 0x7610, R0 ;  /* 0x0000761003007816 */ /* 0x001fe20000000000 */
[----:B------:R-:W-:Y:S06]  /*0f10*/  BRA `(.L_x_12125) ;  /* 0x00000000000c7947 */ /* 0x000fec0003800000 */
.L_x_12149:
[----:B------:R0:W5:Y:S01]  /*0f20*/  LDG.E.U16 R0, desc[UR36][R4.64] ;  /* 0x0000002404007981 */ /* 0x000162000c1e1500 */
[----:B------:R-:W-:Y:S05]  /*0f30*/  BRA `(.L_x_12125) ;  /* 0x0000000000047947 */ /* 0x000fea0003800000 */
.L_x_12148:
[----:B------:R0:W5:Y:S02]  /*0f40*/  LDG.E.U16 R0, desc[UR36][R4.64] ;  /* 0x0000002404007981 */ /* 0x000164000c1e1500 */
.L_x_12125:
[----:B-1---5:R-:W-:Y:S01]  /*0f50*/  PRMT R22, R0, 0x9910, RZ ;  /* 0x0000991000167816 */ /* 0x022fe200000000ff */
[----:B------:R-:W-:-:S07]  /*0f60*/  VIADD R23, R17, 0x80 ;  /* 0x0000008011177836 */ /* 0x000fce0000000000 */
.L_x_12119:
[----:B------:R-:W-:Y:S05]  /*0f70*/  BSYNC.RECONVERGENT B6 ;  /* 0x0000000000067941 */ /* 0x000fea0003800200 */
.L_x_12118:
[----:B------:R-:W-:Y:S01]  /*0f80*/  ISETP.GE.AND P0, PT, R23, R16, PT ;  /* 0x000000101700720c */ /* 0x000fe20003f06270 */
[----:B------:R-:W-:Y:S01]  /*0f90*/  BSSY.RECONVERGENT B6, `(.L_x_12154) ;  /* 0x00000ee000067945 */ /* 0x000fe20003800200 */
[----:B------:R-:W-:-:S11]  /*0fa0*/  IMAD.MOV.U32 R19, RZ, RZ, RZ ;  /* 0x000000ffff137224 */ /* 0x000fd600078e00ff */
        /* <DEDUP_REMOVED lines=20> */
.L_x_12159:
[----:B------:R0:W5:Y:S01]  /*10f0*/  LDG.E.U8 R0, desc[UR36][R4.64] ;  /* 0x0000002404007981 */ /* 0x000162000c1e1100 */
[----:B------:R-:W-:Y:S05]  /*1100*/  BRA `(.L_x_12161) ;  /* 0x0000000c00507947 */ /* 0x000fea0003800000 */
.L_x_12158:
        /* <DEDUP_REMOVED lines=8> */
.L_x_12163:
[----:B------:R0:W5:Y:S01]  /*1190*/  LDG.E.U16 R0, desc[UR36][R4.64] ;  /* 0x0000002404007981 */ /* 0x000162000c1e1500 */
[----:B------:R-:W-:Y:S05]  /*11a0*/  BRA `(.L_x_12161) ;  /* 0x0000000c00287947 */ /* 0x000fea0003800000 */
.L_x_12162:
[----:B------:R0:W5:Y:S01]  /*11b0*/  LDG.E.U16 R0, desc[UR36][R4.64] ;  /* 0x0000002404007981 */ /* 0x000162000c1e1500 */
[----:B------:R-:W-:Y:S05]  /*11c0*/  BRA `(.L_x_12161) ;  /* 0x0000000c00207947 */ /* 0x000fea0003800000 */
.L_x_12157:
        /* <DEDUP_REMOVED lines=9> */
.L_x_12165:
[----:B------:R-:W2:Y:S02]  /*1260*/  LDG.E.U16 R3, desc[UR36][R4.64] ;  /* 0x0000002404037981 */ /* 0x000ea4000c1e1500 */
[----:B--2---:R-:W-:-:S06]  /*1270*/  HADD2.F32 R3, -RZ, R3.H0_H0 ;  /* 0x20000003ff037230 */ /* 0x004fcc0000004100 */
[----:B------:R-:W0:Y:S02]  /*1280*/  F2I.FTZ.TRUNC.NTZ R3, R3 ;  /* 0x0000000300037305 */ /* 0x000e24000021f100 */
[----:B0-----:R-:W-:Y:S01]  /*1290*/  PRMT R0, R3, 0x7610, R0 ;  /* 0x0000761003007816 */ /* 0x001fe20000000000 */
[----:B------:R-:W-:Y:S06]  /*12a0*/  BRA `(.L_x_12161) ;  /* 0x0000000800e87947 */ /* 0x000fec0003800000 */
.L_x_12164:
        /* <DEDUP_REMOVED lines=9> */
.L_x_12167:
[----:B------:R-:W2:Y:S02]  /*1340*/  LDG.E.U16 R4, desc[UR36][R4.64] ;  /* 0x0000002404047981 */ /* 0x000ea4000c1e1500 */
[----:B--2---:R-:W-:-:S06]  /*1350*/  HADD2.F32 R3, -RZ, R4.H0_H0 ;  /* 0x20000004ff037230 */ /* 0x004fcc0000004100 */
[----:B------:R-:W0:Y:S02]  /*1360*/  F2I.FTZ.TRUNC.NTZ R3, R3 ;  /* 0x0000000300037305 */ /* 0x000e24000021f100 */
[----:B0-----:R-:W-:Y:S01]  /*1370*/  PRMT R0, R3, 0x7610, R0 ;  /* 0x0000761003007816 */ /* 0x001fe20000000000 */
[----:B------:R-:W-:Y:S06]  /*1380*/  BRA `(.L_x_12161) ;  /* 0x0000000800b07947 */ /* 0x000fec0003800000 */
.L_x_12166:
[----:B------:R-:W2:Y:S02]  /*1390*/  LDG.E.64 R4, desc[UR36][R4.64] ;  /* 0x0000002404047981 */ /* 0x000ea4000c1e1b00 */
[----:B--2---:R0:W1:Y:S02]  /*13a0*/  F2I.F64.TRUNC R0, R4 ;  /* 0x0000000400007311 */ /* 0x004064000030d100 */
[----:B01----:R-:W-:Y:S05]  /*13b0*/  BRA `(.L_x_12161) ;  /* 0x0000000800a47947 */ /* 0x003fea0003800000 */
.L_x_12156:
        /* <DEDUP_REMOVED lines=12> */
.L_x_12170:
[----:B------:R-:W2:Y:S02]  /*1480*/  LDG.E.64 R4, desc[UR36][R4.64] ;  /* 0x0000002404047981 */ /* 0x000ea4000c1e1b00 */
[----:B--2---:R0:W1:Y:S02]  /*1490*/  F2I.F64.TRUNC R0, R4 ;  /* 0x0000000400007311 */ /* 0x004064000030d100 */
[----:B01----:R-:W-:Y:S05]  /*14a0*/  BRA `(.L_x_12161) ;  /* 0x0000000800687947 */ /* 0x003fea0003800000 */
.L_x_12169:
        /* <DEDUP_REMOVED lines=27> */
.L_x_12172:
        /* <DEDUP_REMOVED lines=15> */
.L_x_12171:
[----:B------:R-:W2:Y:S02]  /*1750*/  LDG.E.U16 R3, desc[UR36][R4.64] ;  /* 0x0000002404037981 */ /* 0x000ea4000c1e1500 */
[----:B--2---:R-:W-:-:S06]  /*1760*/  IMAD.U32 R3, R3, 0x10000, RZ ;  /* 0x0001000003037824 */ /* 0x004fcc00078e00ff */
[----:B------:R-:W0:Y:S02]  /*1770*/  F2I.FTZ.TRUNC.NTZ R3, R3 ;  /* 0x0000000300037305 */ /* 0x000e24000021f100 */
[----:B0-----:R-:W-:Y:S01]  /*1780*/  PRMT R0, R3, 0x7610, R0 ;  /* 0x0000761003007816 */ /* 0x001fe20000000000 */
[----:B------:R-:W-:Y:S06]  /*1790*/  BRA `(.L_x_12161) ;  /* 0x0000000400ac7947 */ /* 0x000fec0003800000 */
.L_x_12168:
        /* <DEDUP_REMOVED lines=10> */
.L_x_12175:
        /* <DEDUP_REMOVED lines=21> */
.L_x_12179:
[----:B------:R-:W-:Y:S05]  /*1990*/  BSYNC.RECONVERGENT B1 ;  /* 0x0000000000017941 */ /* 0x000fea0003800200 */
.L_x_12178:
[----:B------:R-:W-:Y:S01]  /*19a0*/  IMAD.SHL.U32 R0, R0, 0x100000, RZ ;  /* 0x0010000000007824 */ /* 0x000fe200078e00ff */
[----:B------:R-:W-:-:S04]  /*19b0*/  LEA R3, R3, 0x3b800000, 0x17 ;  /* 0x3b80000003037811 */ /* 0x000fc800078eb8ff */
[----:B------:R-:W-:-:S07]  /*19c0*/  LOP3.LUT R3, R3, R0, R7, 0xfe, !PT ;  /* 0x0000000003037212 */ /* 0x000fce00078efe07 */
.L_x_12177:
[----:B------:R-:W-:Y:S05]  /*19d0*/  BSYNC.RECONVERGENT B0 ;  /* 0x0000000000007941 */ /* 0x000fea0003800200 */
.L_x_12176:
[----:B------:R-:W0:Y:S02]  /*19e0*/  F2I.FTZ.TRUNC.NTZ R3, R3 ;  /* 0x0000000300037305 */ /* 0x000e24000021f100 */
[----:B0-----:R-:W-:Y:S01]  /*19f0*/  PRMT R0, R3, 0x7610, R0 ;  /* 0x0000761003007816 */ /* 0x001fe20000000000 */
[----:B------:R-:W-:Y:S06]  /*1a00*/  BRA `(.L_x_12161) ;  /* 0x0000000400107947 */ /* 0x000fec0003800000 */
.L_x_12174:
        /* <DEDUP_REMOVED lines=21> */
.L_x_12183:
[----:B------:R-:W-:Y:S05]  /*1b60*/  BSYNC.RECONVERGENT B1 ;  /* 0x0000000000017941 */ /* 0x000fea0003800200 */
.L_x_12182:
[----:B------:R-:W-:Y:S01]  /*1b70*/  IMAD.SHL.U32 R0, R0, 0x200000, RZ ;  /* 0x0020000000007824 */ /* 0x000fe200078e00ff */
[----:B------:R-:W-:-:S04]  /*1b80*/  LEA R3, R3, 0x37800000, 0x17 ;  /* 0x3780000003037811 */ /* 0x000fc800078eb8ff */
[----:B------:R-:W-:-:S07]  /*1b90*/  LOP3.LUT R3, R3, R0, R7, 0xfe, !PT ;  /* 0x0000000003037212 */ /* 0x000fce00078efe07 */
.L_x_12181:
[----:B------:R-:W-:Y:S05]  /*1ba0*/  BSYNC.RECONVERGENT B0 ;  /* 0x0000000000007941 */ /* 0x000fea0003800200 */
.L_x_12180:
[----:B------:R-:W0:Y:S02]  /*1bb0*/  F2I.FTZ.TRUNC.NTZ R3, R3 ;  /* 0x0000000300037305 */ /* 0x000e24000021f100 */
[----:B0-----:R-:W-:Y:S01]  /*1bc0*/  PRMT R0, R3, 0x7610, R0 ;  /* 0x0000761003007816 */ /* 0x001fe20000000000 */
[----:B------:R-:W-:Y:S06]  /*1bd0*/  BRA `(.L_x_12161) ;  /* 0x00000000009c7947 */ /* 0x000fec0003800000 */
.L_x_12173:
        /* <DEDUP_REMOVED lines=14> */
.L_x_12187:
[----:B------:R-:W-:Y:S05]  /*1cc0*/  BSYNC.RECONVERGENT B0 ;  /* 0x0000000000007941 */ /* 0x000fea0003800200 */
.L_x_12186:
[----:B------:R-:W0:Y:S02]  /*1cd0*/  F2I.FTZ.TRUNC.NTZ R3, R3 ;  /* 0x0000000300037305 */ /* 0x000e24000021f100 */
[----:B0-----:R-:W-:Y:S01]  /*1ce0*/  PRMT R0, R3, 0x7610, R0 ;  /* 0x0000761003007816 */ /* 0x001fe20000000000 */
[----:B------:R-:W-:Y:S06]  /*1cf0*/  BRA `(.L_x_12161) ;  /* 0x0000000000547947 */ /* 0x000fec0003800000 */
.L_x_12160:
        /* <DEDUP_REMOVED lines=16> */
.L_x_12188:
[----:B------:R-:W-:Y:S01]  /*1e00*/  PRMT R0, RZ, 0x7610, R0 ;  /* 0x00007610ff007816 */ /* 0x000fe20000000000 */
[----:B------:R-:W-:Y:S06]  /*1e10*/  BRA `(.L_x_12161) ;  /* 0x00000000000c7947 */ /* 0x000fec0003800000 */
.L_x_12185:
[----:B------:R1:W5:Y:S01]  /*1e20*/  LDG.E.U16 R0, desc[UR36][R4.64] ;  /* 0x0000002404007981 */ /* 0x000362000c1e1500 */
[----:B------:R-:W-:Y:S05]  /*1e30*/  BRA `(.L_x_12161) ;  /* 0x0000000000047947 */ /* 0x000fea0003800000 */
.L_x_12184:
[----:B------:R0:W5:Y:S02]  /*1e40*/  LDG.E.U16 R0, desc[UR36][R4.64] ;  /* 0x0000002404007981 */ /* 0x000164000c1e1500 */
.L_x_12161:
[----:B-1--45:R-:W-:Y:S01]  /*1e50*/  PRMT R19, R0, 0x9910, RZ ;  /* 0x0000991000137816 */ /* 0x032fe200000000ff */
[----:B------:R-:W-:-:S07]  /*1e60*/  VIADD R23, R23, 0x80 ;  /* 0x0000008017177836 */ /* 0x000fce0000000000 */
.L_x_12155:
[----:B------:R-:W-:Y:S05]  /*1e70*/  BSYNC.RECONVERGENT B6 ;  /* 0x0000000000067941 */ /* 0x000fea0003800200 */
.L_x_12154:
        /* <DEDUP_REMOVED lines=23> */
.L_x_12194:
[----:B------:R0:W5:Y:S01]  /*1ff0*/  LDG.E.U8 R0, desc[UR36][R4.64] ;  /* 0x0000002404007981 */ /* 0x000162000c1e1100 */
[----:B------:R-:W-:Y:S05]  /*2000*/  BRA `(.L_x_12196) ;  /* 0x0000000c00507947 */ /* 0x000fea0003800000 */
.L_x_12193:
        /* <DEDUP_REMOVED lines=8> */
.L_x_12198:
[----:B------:R0:W5:Y:S01]  /*2090*/  LDG.E.U16 R0, desc[UR36][R4.64] ;  /* 0x0000002404007981 */ /* 0x000162000c1e1500 */
[----:B------:R-:W-:Y:S05]  /*20a0*/  BRA `(.L_x_12196) ;  /* 0x0000000c00287947 */ /* 0x000fea0003800000 */
.L_x_12197:
[----:B------:R0:W5:Y:S01]  /*20b0*/  LDG.E.U16 R0, desc[UR36][R4.64] ;  /* 0x0000002404007981 */ /* 0x000162000c1e1500 */
[----:B------:R-:W-:Y:S05]  /*20c0*/  BRA `(.L_x_12196) ;  /* 0x0000000c00207947 */ /* 0x000fea0003800000 */
.L_x_12192:
        /* <DEDUP_REMOVED lines=9> */
.L_x_12200:
[----:B------:R-:W2:Y:S02]  /*2160*/  LDG.E.U16 R3, desc[UR36][R4.64] ;  /* 0x0000002404037981 */ /* 0x000ea4000c1e1500 */
[----:B--2---:R-:W-:-:S06]  /*2170*/  HADD2.F32 R3, -RZ, R3.H0_H0 ;  /* 0x20000003ff037230 */ /* 0x004fcc0000004100 */
[----:B------:R-:W0:Y:S02]  /*2180*/  F2I.FTZ.TRUNC.NTZ R3, R3 ;  /* 0x0000000300037305 */ /* 0x000e24000021f100 */
[----:B0-----:R-:W-:Y:S01]  /*2190*/  PRMT R0, R3, 0x7610, R0 ;  /* 0x0000761003007816 */ /* 0x001fe20000000000 */
[----:B------:R-:W-:Y:S06]  /*21a0*/  BRA `(.L_x_12196) ;  /* 0x0000000800e87947 */ /* 0x000fec0003800000 */
.L_x_12199:
        /* <DEDUP_REMOVED lines=9> */
.L_x_12202:
[----:B------:R-:W2:Y:S02]  /*2240*/  LDG.E.U16 R4, desc[UR36][R4.64] ;  /* 0x0000002404047981 */ /* 0x000ea4000c1e1500 */
[----:B--2---:R-:W-:-:S06]  /*2250*/  HADD2.F32 R3, -RZ, R4.H0_H0 ;  /* 0x20000004ff037230 */ /* 0x004fcc0000004100 */
[----:B------:R-:W0:Y:S02]  /*2260*/  F2I.FTZ.TRUNC.NTZ R3, R3 ;  /* 0x0000000300037305 */ /* 0x000e24000021f100 */
[----:B0-----:R-:W-:Y:S01]  /*2270*/  PRMT R0, R3, 0x7610, R0 ;  /* 0x0000761003007816 */ /* 0x001fe20000000000 */
[----:B------:R-:W-:Y:S06]  /*2280*/  BRA `(.L_x_12196) ;  /* 0x0000000800b07947 */ /* 0x000fec0003800000 */
.L_x_12201:
[----:B------:R-:W2:Y:S02]  /*2290*/  LDG.E.64 R4, desc[UR36][R4.64] ;  /* 0x0000002404047981 */ /* 0x000ea4000c1e1b00 */
[----:B--2---:R0:W1:Y:S02]  /*22a0*/  F2I.F64.TRUNC R0, R4 ;  /* 0x0000000400007311 */ /* 0x004064000030d100 */
[----:B01----:R-:W-:Y:S05]  /*22b0*/  BRA `(.L_x_12196) ;  /* 0x0000000800a47947 */ /* 0x003fea0003800000 */
.L_x_12191:
        /* <DEDUP_REMOVED lines=12> */
.L_x_12205:
[----:B------:R-:W2:Y:S02]  /*2380*/  LDG.E.64 R4, desc[UR36][R4.64] ;  /* 0x0000002404047981 */ /* 0x000ea4000c1e1b00 */
[----:B--2---:R3:W4:Y:S02]  /*2390*/  F2I.F64.TRUNC R0, R4 ;  /* 0x0000000400007311 */ /* 0x004724000030d100 */
[----:B---34-:R-:W-:Y:S05]  /*23a0*/  BRA `(.L_x_12196) ;  /* 0x0000000800687947 */ /* 0x018fea0003800000 */
.L_x_12204:
        /* <DEDUP_REMOVED lines=27> */
.L_x_12207:
        /* <DEDUP_REMOVED lines=15> */
.L_x_12206:
[----:B------:R-:W2:Y:S02]  /*2650*/  LDG.E.U16 R3, desc[UR36][R4.64] ;  /* 0x0000002404037981 */ /* 0x000ea4000c1e1500 */
[----:B--2---:R-:W-:-:S06]  /*2660*/  IMAD.U32 R3, R3, 0x10000, RZ ;  /* 0x0001000003037824 */ /* 0x004fcc00078e00ff */
[----:B------:R-:W0:Y:S02]  /*2670*/  F2I.FTZ.TRUNC.NTZ R3, R3 ;  /* 0x0000000300037305 */ /* 0x000e24000021f100 */
[----:B0-----:R-:W-:Y:S01]  /*2680*/  PRMT R0, R3, 0x7610, R0 ;  /* 0x0000761003007816 */ /* 0x001fe20000000000 */
[----:B------:R-:W-:Y:S06]  /*2690*/  BRA `(.L_x_12196) ;  /* 0x0000000400ac7947 */ /* 0x000fec0003800000 */
.L_x_12203:
        /* <DEDUP_REMOVED lines=10> */
.L_x_12210:
        /* <DEDUP_REMOVED lines=21> */
.L_x_12214:
[----:B------:R-:W-:Y:S05]  /*2890*/  BSYNC.RECONVERGENT B1 ;  /* 0x0000000000017941 */ /* 0x000fea0003800200 */
.L_x_12213:
[----:B------:R-:W-:Y:S01]  /*28a0*/  IMAD.SHL.U32 R0, R0, 0x100000, RZ ;  /* 0x0010000000007824 */ /* 0x000fe200078e00ff */
[----:B------:R-:W-:-:S04]  /*28b0*/  LEA R3, R3, 0x3b800000, 0x17 ;  /* 0x3b80000003037811 */ /* 0x000fc800078eb8ff */
[----:B------:R-:W-:-:S07]  /*28c0*/  LOP3.LUT R3, R3, R0, R7, 0xfe, !PT ;  /* 0x0000000003037212 */ /* 0x000fce00078efe07 */
.L_x_12212:
[----:B------:R-:W-:Y:S05]  /*28d0*/  BSYNC.RECONVERGENT B0 ;  /* 0x0000000000007941 */ /* 0x000fea0003800200 */
.L_x_12211:
[----:B------:R-:W0:Y:S02]  /*28e0*/  F2I.FTZ.TRUNC.NTZ R3, R3 ;  /* 0x0000000300037305 */ /* 0x000e24000021f100 */
[----:B0-----:R-:W-:Y:S01]  /*28f0*/  PRMT R0, R3, 0x7610, R0 ;  /* 0x0000761003007816 */ /* 0x001fe20000000000 */
[----:B------:R-:W-:Y:S06]  /*2900*/  BRA `(.L_x_12196) ;  /* 0x0000000400107947 */ /* 0x000fec0003800000 */
.L_x_12209:
        /* <DEDUP_REMOVED lines=21> */
.L_x_12218:
[----:B------:R-:W-:Y:S05]  /*2a60*/  BSYNC.RECONVERGENT B1 ;  /* 0x0000000000017941 */ /* 0x000fea0003800200 */
.L_x_12217:
[----:B------:R-:W-:Y:S01]  /*2a70*/  IMAD.SHL.U32 R0, R0, 0x200000, RZ ;  /* 0x0020000000007824 */ /* 0x000fe200078e00ff */
[----:B------:R-:W-:-:S04]  /*2a80*/  LEA R3, R3, 0x37800000, 0x17 ;  /* 0x3780000003037811 */ /* 0x000fc800078eb8ff */
[----:B------:R-:W-:-:S07]  /*2a90*/  LOP3.LUT R3, R3, R0, R7, 0xfe, !PT ;  /* 0x0000000003037212 */ /* 0x000fce00078efe07 */
.L_x_12216:
[----:B------:R-:W-:Y:S05]  /*2aa0*/  BSYNC.RECONVERGENT B0 ;  /* 0x0000000000007941 */ /* 0x000fea0003800200 */
.L_x_12215:
[----:B------:R-:W0:Y:S02]  /*2ab0*/  F2I.FTZ.TRUNC.NTZ R3, R3 ;  /* 0x0000000300037305 */ /* 0x000e24000021f100 */
[----:B0-----:R-:W-:Y:S01]  /*2ac0*/  PRMT R0, R3, 0x7610, R0 ;  /* 0x0000761003007816 */ /* 0x001fe20000000000 */
[----:B------:R-:W-:Y:S06]  /*2ad0*/  BRA `(.L_x_12196) ;  /* 0x00000000009c7947 */ /* 0x000fec0003800000 */
.L_x_12208:
        /* <DEDUP_REMOVED lines=14> */
.L_x_12222:
[----:B------:R-:W-:Y:S05]  /*2bc0*/  BSYNC.RECONVERGENT B0 ;  /* 0x0000000000007941 */ /* 0x000fea0003800200 */
.L_x_12221:
[----:B------:R-:W0:Y:S02]  /*2bd0*/  F2I.FTZ.TRUNC.NTZ R3, R3 ;  /* 0x0000000300037305 */ /* 0x000e24000021f100 */
[----:B0-----:R-:W-:Y:S01]  /*2be0*/  PRMT R0, R3, 0x7610, R0 ;  /* 0x0000761003007816 */ /* 0x001fe20000000000 */
[----:B------:R-:W-:Y:S06]  /*2bf0*/  BRA `(.L_x_12196) ;  /* 0x0000000000547947 */ /* 0x000fec0003800000 */
.L_x_12195:
        /* <DEDUP_REMOVED lines=16> */
.L_x_12223:
[----:B------:R-:W-:Y:S01]  /*2d00*/  PRMT R0, RZ, 0x7610, R0 ;  /* 0x00007610ff007816 */ /* 0x000fe20000000000 */
[----:B------:R-:W-:Y:S06]  /*2d10*/  BRA `(.L_x_12196) ;  /* 0x00000000000c7947 */ /* 0x000fec0003800000 */
.L_x_12220:
[----:B------:R2:W5:Y:S01]  /*2d20*/  LDG.E.U16 R0, desc[UR36][R4.64] ;  /* 0x0000002404007981 */ /* 0x000562000c1e1500 */
[----:B------:R-:W-:Y:S05]  /*2d30*/  BRA `(.L_x_12196) ;  /* 0x0000000000047947 */ /* 0x000fea0003800000 */
.L_x_12219:
[----:B------:R1:W5:Y:S02]  /*2d40*/  LDG.E.U16 R0, desc[UR36][R4.64] ;  /* 0x0000002404007981 */ /* 0x000364000c1e1500 */
.L_x_12196:
[----:B-1--45:R-:W-:Y:S01]  /*2d50*/  PRMT R24, R0, 0x9910, RZ ;  /* 0x0000991000187816 */ /* 0x032fe200000000ff */
[----:B------:R-:W-:-:S07]  /*2d60*/  VIADD R23, R23, 0x80 ;  /* 0x0000008017177836 */ /* 0x000fce0000000000 */
.L_x_12190:
[----:B------:R-:W-:Y:S05]  /*2d70*/  BSYNC.RECONVERGENT B6 ;  /* 0x0000000000067941 */ /* 0x000fea0003800200 */
.L_x_12189:
        /* <DEDUP_REMOVED lines=23> */
.L_x_12229:
[----:B------:R0:W5:Y:S01]  /*2ef0*/  LDG.E.U8 R0, desc[UR36][R4.64] ;  /* 0x0000002404007981 */ /* 0x000162000c1e1100 */
[----:B------:R-:W-:Y:S05]  /*2f00*/  BRA `(.L_x_12231) ;  /* 0x0000000c00507947 */ /* 0x000fea0003800000 */
.L_x_12228:
        /* <DEDUP_REMOVED lines=8> */
.L_x_12233:
[----:B------:R0:W5:Y:S01]  /*2f90*/  LDG.E.U16 R0, desc[UR36][R4.64] ;  /* 0x0000002404007981 */ /* 0x000162000c1e1500 */
[----:B------:R-:W-:Y:S05]  /*2fa0*/  BRA `(.L_x_12231) ;  /* 0x0000000c00287947 */ /* 0x000fea0003800000 */
.L_x_12232:
[----:B------:R0:W5:Y:S01]  /*2fb0*/  LDG.E.U16 R0, desc[UR36][R4.64] ;  /* 0x0000002404007981 */ /* 0x000162000c1e1500 */
[----:B------:R-:W-:Y:S05]  /*2fc0*/  BRA `(.L_x_12231) ;  /* 0x0000000c00207947 */ /* 0x000fea0003800000 */
.L_x_12227:
        /* <DEDUP_REMOVED lines=9> */
.L_x_12235:
[----:B------:R-:W2:Y:S02]  /*3060*/  LDG.E.U16 R3, desc[UR36][R4.64] ;  /* 0x0000002404037981 */ /* 0x000ea4000c1e1500 */
[----:B--2---:R-:W-:-:S06]  /*3070*/  HADD2.F32 R3, -RZ, R3.H0_H0 ;  /* 0x20000003ff037230 */ /* 0x004fcc0000004100 */
[----:B------:R-:W0:Y:S02]  /*3080*/  F2I.FTZ.TRUNC.NTZ R3, R3 ;  /* 0x0000000300037305 */ /* 0x000e24000021f100 */
[----:B0-----:R-:W-:Y:S01]  /*3090*/  PRMT R0, R3, 0x7610, R0 ;  /* 0x0000761003007816 */ /* 0x001fe20000000000 */
[----:B------:R-:W-:Y:S06]  /*30a0*/  BRA `(.L_x_12231) ;  /* 0x0000000800e87947 */ /* 0x000fec0003800000 */
.L_x_12234:
        /* <DEDUP_REMOVED lines=9> */
.L_x_12237:
[----:B------:R-:W2:Y:S02]  /*3140*/  LDG.E.U16 R4, desc[UR36][R4.64] ;  /* 0x0000002404047981 */ /* 0x000ea4000c1e1500 */
[----:B--2---:R-:W-:-:S06]  /*3150*/  HADD2.F32 R3, -RZ, R4.H0_H0 ;  /* 0x20000004ff037230 */ /* 0x004fcc0000004100 */
[----:B------:R-:W0:Y:S02]  /*3160*/  F2I.FTZ.TRUNC.NTZ R3, R3 ;  /* 0x0000000300037305 */ /* 0x000e24000021f100 */
[----:B0-----:R-:W-:Y:S01]  /*3170*/  PRMT R0, R3, 0x7610, R0 ;  /* 0x0000761003007816 */ /* 0x001fe20000000000 */
[----:B------:R-:W-:Y:S06]  /*3180*/  BRA `(.L_x_12231) ;  /* 0x0000000800b07947 */ /* 0x000fec0003800000 */
.L_x_12236:
[----:B------:R-:W2:Y:S02]  /*3190*/  LDG.E.64 R4, desc[UR36][R4.64] ;  /* 0x0000002404047981 */ /* 0x000ea4000c1e1b00 */
[----:B--2---:R0:W1:Y:S02]  /*31a0*/  F2I.F64.TRUNC R0, R4 ;  /* 0x0000000400007311 */ /* 0x004064000030d100 */
[----:B01----:R-:W-:Y:S05]  /*31b0*/  BRA `(.L_x_12231) ;  /* 0x0000000800a47947 */ /* 0x003fea0003800000 */
.L_x_12226:
        /* <DEDUP_REMOVED lines=12> */
.L_x_12240:
[----:B------:R-:W2:Y:S02]  /*3280*/  LDG.E.64 R4, desc[UR36][R4.64] ;  /* 0x0000002404047981 */ /* 0x000ea4000c1e1b00 */
[----:B--2---:R3:W4:Y:S02]  /*3290*/  F2I.F64.TRUNC R0, R4 ;  /* 0x0000000400007311 */ /* 0x004724000030d100 */
[----:B---34-:R-:W-:Y:S05]  /*32a0*/  BRA `(.L_x_12231) ;  /* 0x0000000800687947 */ /* 0x018fea0003800000 */
.L_x_12239:
        /* <DEDUP_REMOVED lines=27> */
.L_x_12242:
        /* <DEDUP_REMOVED lines=15> */
.L_x_12241:
[----:B------:R-:W2:Y:S02]  /*3550*/  LDG.E.U16 R3, desc[UR36][R4.64] ;  /* 0x0000002404037981 */ /* 0x000ea4000c1e1500 */
[----:B--2---:R-:W-:-:S06]  /*3560*/  IMAD.U32 R3, R3, 0x10000, RZ ;  /* 0x0001000003037824 */ /* 0x004fcc00078e00ff */
[----:B------:R-:W0:Y:S02]  /*3570*/  F2I.FTZ.TRUNC.NTZ R3, R3 ;  /* 0x0000000300037305 */ /* 0x000e24000021f100 */
[----:B0-----:R-:W-:Y:S01]  /*3580*/  PRMT R0, R3, 0x7610, R0 ;  /* 0x0000761003007816 */ /* 0x001fe20000000000 */
[----:B------:R-:W-:Y:S06]  /*3590*/  BRA `(.L_x_12231) ;  /* 0x0000000400ac7947 */ /* 0x000fec0003800000 */
.L_x_12238:
        /* <DEDUP_REMOVED lines=10> */
.L_x_12245:
        /* <DEDUP_REMOVED lines=21> */
.L_x_12249:
[----:B------:R-:W-:Y:S05]  /*3790*/  BSYNC.RECONVERGENT B1 ;  /* 0x0000000000017941 */ /* 0x000fea0003800200 */
.L_x_12248:
[----:B------:R-:W-:Y:S01]  /*37a0*/  IMAD.SHL.U32 R0, R0, 0x100000, RZ ;  /* 0x0010000000007824 */ /* 0x000fe200078e00ff */
[----:B------:R-:W-:-:S04]  /*37b0*/  LEA R3, R3, 0x3b800000, 0x17 ;  /* 0x3b80000003037811 */ /* 0x000fc800078eb8ff */
[----:B------:R-:W-:-:S07]  /*37c0*/  LOP3.LUT R3, R3, R0, R7, 0xfe, !PT ;  /* 0x0000000003037212 */ /* 0x000fce00078efe07 */
.L_x_12247:
[----:B------:R-:W-:Y:S05]  /*37d0*/  BSYNC.RECONVERGENT B0 ;  /* 0x0000000000007941 */ /* 0x000fea0003800200 */
.L_x_12246:
[----:B------:R-:W0:Y:S02]  /*37e0*/  F2I.FTZ.TRUNC.NTZ R3, R3 ;  /* 0x0000000300037305 */ /* 0x000e24000021f100 */
[----:B0-----:R-:W-:Y:S01]  /*37f0*/  PRMT R0, R3, 0x7610, R0 ;  /* 0x0000761003007816 */ /* 0x001fe20000000000 */
[----:B------:R-:W-:Y:S06]  /*3800*/  BRA `(.L_x_12231) ;  /* 0x0000000400107947 */ /* 0x000fec0003800000 */
.L_x_12244:
        /* <DEDUP_REMOVED lines=21> */
.L_x_12253:
[----:B------:R-:W-:Y:S05]  /*3960*/  BSYNC.RECONVERGENT B1 ;  /* 0x0000000000017941 */ /* 0x000fea0003800200 */
.L_x_12252:
[----:B------:R-:W-:Y:S01]  /*3970*/  IMAD.SHL.U32 R0, R0, 0x200000, RZ ;  /* 0x0020000000007824 */ /* 0x000fe200078e00ff */
[----:B------:R-:W-:-:S04]  /*3980*/  LEA R3, R3, 0x37800000, 0x17 ;  /* 0x3780000003037811 */ /* 0x000fc800078eb8ff */
[----:B------:R-:W-:-:S07]  /*3990*/  LOP3.LUT R3, R3, R0, R7, 0xfe, !PT ;  /* 0x0000000003037212 */ /* 0x000fce00078efe07 */
.L_x_12251:
[----:B------:R-:W-:Y:S05]  /*39a0*/  BSYNC.RECONVERGENT B0 ;  /* 0x0000000000007941 */ /* 0x000fea0003800200 */
.L_x_12250:
[----:B------:R-:W0:Y:S02]  /*39b0*/  F2I.FTZ.TRUNC.NTZ R3, R3 ;  /* 0x0000000300037305 */ /* 0x000e24000021f100 */
[----:B0-----:R-:W-:Y:S01]  /*39c0*/  PRMT R0, R3, 0x7610, R0 ;  /* 0x0000761003007816 */ /* 0x001fe20000000000 */
[----:B------:R-:W-:Y:S06]  /*39d0*/  BRA `(.L_x_12231) ;  /* 0x00000000009c7947 */ /* 0x000fec0003800000 */
.L_x_12243:
        /* <DEDUP_REMOVED lines=14> */
.L_x_12257:
[----:B------:R-:W-:Y:S05]  /*3ac0*/  BSYNC.RECONVERGENT B0 ;  /* 0x0000000000007941 */ /* 0x000fea0003800200 */
.L_x_12256:
[----:B------:R-:W0:Y:S02]  /*3ad0*/  F2I.FTZ.TRUNC.NTZ R3, R3 ;  /* 0x0000000300037305 */ /* 0x000e24000021f100 */
[----:B0-----:R-:W-:Y:S01]  /*3ae0*/  PRMT R0, R3, 0x7610, R0 ;  /* 0x0000761003007816 */ /* 0x001fe20000000000 */
[----:B------:R-:W-:Y:S06]  /*3af0*/  BRA `(.L_x_12231) ;  /* 0x0000000000547947 */ /* 0x000fec0003800000 */
.L_x_12230:
        /* <DEDUP_REMOVED lines=16> */
.L_x_12258:
[----:B------:R-:W-:Y:S01]  /*3c00*/  PRMT R0, RZ, 0x7610, R0 ;  /* 0x00007610ff007816 */ /* 0x000fe20000000000 */
[----:B------:R-:W-:Y:S06]  /*3c10*/  BRA `(.L_x_12231) ;  /* 0x00000000000c7947 */ /* 0x000fec0003800000 */
.L_x_12255:
[----:B------:R2:W5:Y:S01]  /*3c20*/  LDG.E.U16 R0, desc[UR36][R4.64] ;  /* 0x0000002404007981 */ /* 0x000562000c1e1500 */
[----:B------:R-:W-:Y:S05]  /*3c30*/  BRA `(.L_x_12231) ;  /* 0x0000000000047947 */ /* 0x000fea0003800000 */
.L_x_12254:
[----:B------:R1:W5:Y:S02]  /*3c40*/  LDG.E.U16 R0, desc[UR36][R4.64] ;  /* 0x0000002404007981 */ /* 0x000364000c1e1500 */
.L_x_12231:
[----:B-1--45:R-:W-:-:S07]  /*3c50*/  PRMT R0, R0, 0x9910, RZ ;  /* 0x0000991000007816 */ /* 0x032fce00000000ff */
.L_x_12225:
[----:B------:R-:W-:Y:S05]  /*3c60*/  BSYNC.RECONVERGENT B6 ;  /* 0x0000000000067941 */ /* 0x000fea0003800200 */
.L_x_12224:
[----:B0-234-:R-:W0:Y:S01]  /*3c70*/  LDC.U16 R4, c[0x0][0x386] ;  /* 0x0000e180ff047b82 */ /* 0x01de220000000400 */
[CC--:B------:R-:W-:Y:S01]  /*3c80*/  ISETP.GE.AND P2, PT, R17.reuse, R16.reuse, PT ;  /* 0x000000101100720c */ /* 0x0c0fe20003f46270 */
[C---:B------:R-:W-:Y:S01]  /*3c90*/  VIADD R3, R17.reuse, 0x100 ;  /* 0x0000010011037836 */ /* 0x040fe20000000000 */
[----:B------:R-:W-:Y:S01]  /*3ca0*/  BSSY.RECONVERGENT B0, `(.L_x_12259) ;  /* 0x0000022000007945 */ /* 0x000fe20003800200 */
[C---:B------:R-:W-:Y:S02]  /*3cb0*/  VIADD R5, R17.reuse, 0x180 ;  /* 0x0000018011057836 */ /* 0x040fe40000000000 */
[----:B------:R-:W-:Y:S01]  /*3cc0*/  VIADD R25, R17, 0x80 ;  /* 0x0000008011197836 */ /* 0x000fe20000000000 */
[-C--:B------:R-:W-:Y:S01]  /*3cd0*/  ISETP.GE.AND P0, PT, R3, R16.reuse, PT ;  /* 0x000000100300720c */ /* 0x080fe20003f06270 */
[----:B------:R-:W1:Y:S01]  /*3ce0*/  LDC.U8 R18, c[0x0][0x3a4] ;  /* 0x0000e900ff127b82 */ /* 0x000e620000000000 */
[-C--:B------:R-:W-:Y:S02]  /*3cf0*/  ISETP.GE.AND P1, PT, R5, R16.reuse, PT ;  /* 0x000000100500720c */ /* 0x080fe40003f26270 */
[----:B------:R-:W-:-:S02]  /*3d00*/  ISETP.GE.AND P3, PT, R25, R16, PT ;  /* 0x000000101900720c */ /* 0x000fc40003f66270 */
[----:B0-----:R-:W-:Y:S01]  /*3d10*/  PRMT R3, R4, 0x9910, RZ ;  /* 0x0000991004037816 */ /* 0x001fe200000000ff */
        /* <DEDUP_REMOVED lines=26> */
.L_x_12260:
[----:B------:R-:W-:Y:S05]  /*3ec0*/  BSYNC.RECONVERGENT B0 ;  /* 0x0000000000007941 */ /* 0x000fea0003800200 */
.L_x_12259:
[----:B------:R-:W-:Y:S04]  /*3ed0*/  BSSY.RECONVERGENT B0, `(.L_x_12261) ;  /* 0x000001b000007945 */ /* 0x000fe80003800200 */
[----:B------:R-:W-:Y:S05]  /*3ee0*/  @P3 BRA `(.L_x_12262) ;  /* 0x0000000000643947 */ /* 0x000fea0003800000 */
[----:B------:R-:W-:Y:S02]  /*3ef0*/  IABS R9, R3 ;  /* 0x0000000300097213 */ /* 0x000fe40000000000 */
        /* <DEDUP_REMOVED lines=24> */
.L_x_12262:
[----:B------:R-:W-:Y:S05]  /*4080*/  BSYNC.RECONVERGENT B0 ;  /* 0x0000000000007941 */ /* 0x000fea0003800200 */
.L_x_12261:
[----:B------:R-:W-:Y:S04]  /*4090*/  BSSY.RECONVERGENT B0, `(.L_x_12263) ;  /* 0x000001a000007945 */ /* 0x000fe80003800200 */
[----:B------:R-:W-:Y:S05]  /*40a0*/  @P0 BRA `(.L_x_12264) ;  /* 0x0000000000600947 */ /* 0x000fea0003800000 */
[-C--:B------:R-:W-:Y:S02]  /*40b0*/  IABS R11, R3.reuse ;  /* 0x00000003000b7213 */ /* 0x080fe40000000000 */
[----:B------:R-:W-:Y:S02]  /*40c0*/  IABS R9, R24 ;  /* 0x0000001800097213 */ /* 0x000fe40000000000 */
[----:B------:R-:W0:Y:S01]  /*40d0*/  I2F.RP R4, R11 ;  /* 0x0000000b00047306 */ /* 0x000e220000209400 */
[----:B------:R-:W-:-:S04]  /*40e0*/  LOP3.LUT R24, R24, R3, RZ, 0x3c, !PT ;  /* 0x0000000318187212 */ /* 0x000fc800078e3cff */
[----:B------:R-:W-:-:S03]  /*40f0*/  ISETP.GE.AND P4, PT, R24, RZ, PT ;  /* 0x000000ff1800720c */ /* 0x000fc60003f86270 */
[----:B0-----:R-:W0:Y:S02]  /*4100*/  MUFU.RCP R4, R4 ;  /* 0x0000000400047308 */ /* 0x001e240000001000 */
[----:B0-----:R-:W-:-:S06]  /*4110*/  VIADD R6, R4, 0xffffffe ;  /* 0x0ffffffe04067836 */ /* 0x001fcc0000000000 */
[----:B------:R0:W2:Y:S02]  /*4120*/  F2I.FTZ.U32.TRUNC.NTZ R7, R6 ;  /* 0x0000000600077305 */ /* 0x0000a4000021f000 */
[----:B0-----:R-:W-:Y:S02]  /*4130*/  IMAD.MOV.U32 R6, RZ, RZ, RZ ;  /* 0x000000ffff067224 */ /* 0x001fe400078e00ff */
[----:B--2---:R-:W-:-:S04]  /*4140*/  IMAD.MOV R8, RZ, RZ, -R7 ;  /* 0x000000ffff087224 */ /* 0x004fc800078e0a07 */
[----:B------:R-:W-:Y:S01]  /*4150*/  IMAD R13, R8, R11, RZ ;  /* 0x0000000b080d7224 */ /* 0x000fe200078e02ff */
[----:B------:R-:W-:-:S03]  /*4160*/  IABS R8, R3 ;  /* 0x0000000300087213 */ /* 0x000fc60000000000 */
        /* <DEDUP_REMOVED lines=12> */
.L_x_12264:
[----:B------:R-:W-:Y:S05]  /*4230*/  BSYNC.RECONVERGENT B0 ;  /* 0x0000000000007941 */ /* 0x000fea0003800200 */
.L_x_12263:
        /* <DEDUP_REMOVED lines=27> */
.L_x_12266:
[----:B------:R-:W-:Y:S05]  /*43f0*/  BSYNC.RECONVERGENT B0 ;  /* 0x0000000000007941 */ /* 0x000fea0003800200 */
.L_x_12265:
        /* <DEDUP_REMOVED lines=23> */
.L_x_12272:
[----:B------:R0:W-:Y:S01]  /*4570*/  STG.E.U8 desc[UR36][R8.64], R5 ;  /* 0x0000000508007986 */ /* 0x0001e2000c101124 */
[----:B------:R-:W-:Y:S01]  /*4580*/  IMAD.MOV.U32 R17, RZ, RZ, R25 ;  /* 0x000000ffff117224 */ /* 0x000fe200078e0019 */
[----:B------:R-:W-:Y:S06]  /*4590*/  BRA `(.L_x_12268) ;  /* 0x0000000c00a87947 */ /* 0x000fec0003800000 */
.L_x_12271:
        /* <DEDUP_REMOVED lines=12> */
.L_x_12275:
[----:B------:R-:W-:Y:S01]  /*4660*/  PRMT R3, R5, 0x9910, RZ ;  /* 0x0000991005037816 */ /* 0x000fe200000000ff */
[----:B------:R-:W-:-:S04]  /*4670*/  IMAD.MOV.U32 R17, RZ, RZ, R25 ;  /* 0x000000ffff117224 */ /* 0x000fc800078e0019 */
[----:B------:R0:W-:Y:S01]  /*4680*/  STG.E desc[UR36][R8.64], R3 ;  /* 0x0000000308007986 */ /* 0x0001e2000c101924 */
[----:B------:R-:W-:Y:S05]  /*4690*/  BRA `(.L_x_12268) ;  /* 0x0000000c00687947 */ /* 0x000fea0003800000 */
.L_x_12274:
[----:B------:R0:W-:Y:S01]  /*46a0*/  STG.E.U16 desc[UR36][R8.64], R5 ;  /* 0x0000000508007986 */ /* 0x0001e2000c101524 */
[----:B------:R-:W-:Y:S01]  /*46b0*/  IMAD.MOV.U32 R17, RZ, RZ, R25 ;  /* 0x000000ffff117224 */ /* 0x000fe200078e0019 */
[----:B------:R-:W-:Y:S06]  /*46c0*/  BRA `(.L_x_12268) ;  /* 0x0000000c005c7947 */ /* 0x000fec0003800000 */
.L_x_12270:
        /* <DEDUP_REMOVED lines=10> */
.L_x_12277:
[----:B------:R-:W0:Y:S01]  /*4770*/  I2F.S16 R0, R5 ;  /* 0x0000000500007306 */ /* 0x000e220000101400 */
[----:B------:R-:W-:Y:S01]  /*4780*/  IMAD.MOV.U32 R17, RZ, RZ, R25 ;  /* 0x000000ffff117224 */ /* 0x000fe200078e0019 */
[----:B0-----:R-:W-:-:S05]  /*4790*/  F2FP.F16.F32.PACK_AB R0, RZ, R0 ;  /* 0x00000000ff00723e */ /* 0x001fca00000000ff */
[----:B------:R0:W-:Y:S01]  /*47a0*/  STG.E.U16 desc[UR36][R8.64], R0 ;  /* 0x0000000008007986 */ /* 0x0001e2000c101524 */
[----:B------:R-:W-:Y:S05]  /*47b0*/  BRA `(.L_x_12268) ;  /* 0x0000000c00207947 */ /* 0x000fea0003800000 */
.L_x_12276:
        /* <DEDUP_REMOVED lines=11> */
.L_x_12279:
[----:B------:R-:W0:Y:S01]  /*4870*/  I2F.S16 R5, R5 ;  /* 0x0000000500057306 */ /* 0x000e220000101400 */
[----:B------:R-:W-:Y:S01]  /*4880*/  IMAD.MOV.U32 R17, RZ, RZ, R25 ;  /* 0x000000ffff117224 */ /* 0x000fe200078e0019 */
[----:B0-----:R-:W-:-:S04]  /*4890*/  F2FP.F16.F32.PACK_AB R3, RZ, R5 ;  /* 0x00000005ff03723e */ /* 0x001fc800000000ff */
[----:B------:R-:W-:-:S05]  /*48a0*/  PRMT R3, R3, 0x5410, RZ ;  /* 0x0000541003037816 */ /* 0x000fca00000000ff */
[----:B------:R0:W-:Y:S01]  /*48b0*/  STG.E desc[UR36][R8.64], R3 ;  /* 0x0000000308007986 */ /* 0x0001e2000c101924 */
[----:B------:R-:W-:Y:S05]  /*48c0*/  BRA `(.L_x_12268) ;  /* 0x0000000800dc7947 */ /* 0x000fea0003800000 */
.L_x_12278:
[----:B------:R-:W0:Y:S01]  /*48d0*/  I2F.F64.S16 R4, R5 ;  /* 0x0000000500047312 */ /* 0x000e220000101c00 */
[----:B------:R-:W-:Y:S01]  /*48e0*/  IMAD.MOV.U32 R17, RZ, RZ, R25 ;  /* 0x000000ffff117224 */ /* 0x000fe200078e0019 */
[----:B0-----:R0:W-:Y:S01]  /*48f0*/  STG.E.64 desc[UR36][R8.64], R4 ;  /* 0x0000000408007986 */ /* 0x0011e2000c101b24 */
[----:B------:R-:W-:Y:S05]  /*4900*/  BRA `(.L_x_12268) ;  /* 0x0000000800cc7947 */ /* 0x000fea0003800000 */
.L_x_12269:
        /* <DEDUP_REMOVED lines=14> */
.L_x_12282:
[----:B------:R-:W-:Y:S01]  /*49f0*/  CS2R R6, SRZ ;  /* 0x0000000000067805 */ /* 0x000fe2000001ff00 */
[----:B------:R-:W0:Y:S01]  /*4a00*/  I2F.F64.S16 R4, R5 ;  /* 0x0000000500047312 */ /* 0x000e220000101c00 */
[----:B------:R-:W-:-:S03]  /*4a10*/  IMAD.MOV.U32 R17, RZ, RZ, R25 ;  /* 0x000000ffff117224 */ /* 0x000fc600078e0019 */
[----:B0-----:R0:W-:Y:S01]  /*4a20*/  STG.E.128 desc[UR36][R8.64], R4 ;  /* 0x0000000408007986 */ /* 0x0011e2000c101d24 */
[----:B------:R-:W-:Y:S05]  /*4a30*/  BRA `(.L_x_12268) ;  /* 0x0000000800807947 */ /* 0x000fea0003800000 */
.L_x_12281:
        /* <DEDUP_REMOVED lines=19> */
.L_x_12286:
[----:B------:R-:W-:Y:S05]  /*4b70*/  BSYNC.RECONVERGENT B0 ;  /* 0x0000000000007941 */ /* 0x000fea0003800200 */
.L_x_12285:
[----:B------:R-:W-:Y:S01]  /*4b80*/  LOP3.LUT R7, R0, 0x80, R7, 0xf8, !PT ;  /* 0x0000008000077812 */ /* 0x000fe200078ef807 */
[----:B------:R-:W-:-:S04]  /*4b90*/  IMAD.MOV.U32 R17, RZ, RZ, R25 ;  /* 0x000000ffff117224 */ /* 0x000fc800078e0019 */
[----:B------:R2:W-:Y:S01]  /*4ba0*/  STG.E.U8 desc[UR36][R8.64], R7 ;  /* 0x0000000708007986 */ /* 0x0005e2000c101124 */
[----:B------:R-:W-:Y:S05]  /*4bb0*/  BRA `(.L_x_12268) ;  /* 0x0000000800207947 */ /* 0x000fea0003800000 */
.L_x_12284:
        /* <DEDUP_REMOVED lines=15> */
.L_x_12288:
[----:B------:R-:W-:Y:S05]  /*4cb0*/  BSYNC.RECONVERGENT B0 ;  /* 0x0000000000007941 */ /* 0x000fea0003800200 */
.L_x_12287:
[----:B------:R-:W-:Y:S01]  /*4cc0*/  LOP3.LUT R7, R0, 0x80, R7, 0xf8, !PT ;  /* 0x0000008000077812 */ /* 0x000fe200078ef807 */
[----:B------:R-:W-:-:S04]  /*4cd0*/  IMAD.MOV.U32 R17, RZ, RZ, R25 ;  /* 0x000000ffff117224 */ /* 0x000fc800078e0019 */
[----:B------:R3:W-:Y:S01]  /*4ce0*/  STG.E.U8 desc[UR36][R8.64], R7 ;  /* 0x0000000708007986 */ /* 0x0007e2000c101124 */
[----:B------:R-:W-:Y:S05]  /*4cf0*/  BRA `(.L_x_12268) ;  /* 0x0000000400d07947 */ /* 0x000fea0003800000 */
.L_x_12283:
[----:B------:R-:W0:Y:S01]  /*4d00*/  I2F.S16 R0, R5 ;  /* 0x0000000500007306 */ /* 0x000e220000101400 */
[----:B------:R-:W-:Y:S01]  /*4d10*/  IMAD.MOV.U32 R17, RZ, RZ, R25 ;  /* 0x000000ffff117224 */ /* 0x000fe200078e0019 */
[----:B0-----:R-:W-:-:S05]  /*4d20*/  F2FP.BF16.F32.PACK_AB R0, RZ, R0 ;  /* 0x00000000ff00723e */ /* 0x001fca00000010ff */
[----:B------:R0:W-:Y:S01]  /*4d30*/  STG.E.U16 desc[UR36][R8.64], R0 ;  /* 0x0000000008007986 */ /* 0x0001e2000c101524 */
[----:B------:R-:W-:Y:S05]  /*4d40*/  BRA `(.L_x_12268) ;  /* 0x0000000400bc7947 */ /* 0x000fea0003800000 */
.L_x_12280:
        /* <DEDUP_REMOVED lines=11> */
.L_x_12291:
        /* <DEDUP_REMOVED lines=13> */
.L_x_12294:
[----:B------:R-:W-:-:S04]  /*4ed0*/  SHF.R.U32.HI R0, RZ, 0x14, R3 ;  /* 0x00000014ff007819 */ /* 0x000fc80000011603 */
[----:B------:R-:W-:-:S04]  /*4ee0*/  LOP3.LUT R0, R0, 0x1, RZ, 0xc0, !PT ;  /* 0x0000000100007812 */ /* 0x000fc800078ec0ff */
[----:B------:R-:W-:-:S04]  /*4ef0*/  IADD3 R0, PT, PT, R3, 0x487ffff, R0 ;  /* 0x0487ffff03007810 */ /* 0x000fc80007ffe000 */
[----:B------:R-:W-:-:S04]  /*4f00*/  SHF.R.U32.HI R0, RZ, 0x14, R0 ;  /* 0x00000014ff007819 */ /* 0x000fc80000011600 */
[----:B------:R-:W-:-:S07]  /*4f10*/  LOP3.LUT R0, R0, 0xff, RZ, 0xc0, !PT ;  /* 0x000000ff00007812 */ /* 0x000fce00078ec0ff */
.L_x_12295:
[----:B------:R-:W-:-:S04]  /*4f20*/  SHF.R.U32.HI R3, RZ, 0x18, R3 ;  /* 0x00000018ff037819 */ /* 0x000fc80000011603 */
[----:B------:R-:W-:-:S04]  /*4f30*/  LOP3.LUT R0, R0, 0x80, R3, 0xf8, !PT ;  /* 0x0000008000007812 */ /* 0x000fc800078ef803 */
[----:B------:R-:W-:-:S07]  /*4f40*/  PRMT R4, R0, 0x7610, R4 ;  /* 0x0000761000047816 */ /* 0x000fce0000000004 */
.L_x_12293:
[----:B------:R-:W-:Y:S05]  /*4f50*/  BSYNC.RECONVERGENT B0 ;  /* 0x0000000000007941 */ /* 0x000fea0003800200 */
.L_x_12292:
[----:B------:R0:W-:Y:S01]  /*4f60*/  STG.E.U8 desc[UR36][R8.64], R4 ;  /* 0x0000000408007986 */ /* 0x0001e2000c101124 */
[----:B------:R-:W-:Y:S01]  /*4f70*/  IMAD.MOV.U32 R17, RZ, RZ, R25 ;  /* 0x000000ffff117224 */ /* 0x000fe200078e0019 */
[----:B------:R-:W-:Y:S06]  /*4f80*/  BRA `(.L_x_12268) ;  /* 0x00000004002c7947 */ /* 0x000fec0003800000 */
.L_x_12290:
        /* <DEDUP_REMOVED lines=13> */
.L_x_12298:
[----:B------:R-:W-:-:S04]  /*5060*/  SHF.R.U32.HI R0, RZ, 0x15, R3 ;  /* 0x00000015ff007819 */ /* 0x000fc80000011603 */
[----:B------:R-:W-:-:S04]  /*5070*/  LOP3.LUT R0, R0, 0x1, RZ, 0xc0, !PT ;  /* 0x0000000100007812 */ /* 0x000fc800078ec0ff */
[----:B------:R-:W-:-:S04]  /*5080*/  IADD3 R0, PT, PT, R3, 0x88fffff, R0 ;  /* 0x088fffff03007810 */ /* 0x000fc80007ffe000 */
[----:B------:R-:W-:-:S04]  /*5090*/  SHF.R.U32.HI R0, RZ, 0x15, R0 ;  /* 0x00000015ff007819 */ /* 0x000fc80000011600 */
[----:B------:R-:W-:-:S07]  /*50a0*/  LOP3.LUT R0, R0, 0xff, RZ, 0xc0, !PT ;  /* 0x000000ff00007812 */ /* 0x000fce00078ec0ff */
.L_x_12299:
[----:B------:R-:W-:-:S04]  /*50b0*/  SHF.R.U32.HI R3, RZ, 0x18, R3 ;  /* 0x00000018ff037819 */ /* 0x000fc80000011603 */
[----:B------:R-:W-:-:S04]  /*50c0*/  LOP3.LUT R0, R0, 0x80, R3, 0xf8, !PT ;  /* 0x0000008000007812 */ /* 0x000fc800078ef803 */
[----:B------:R-:W-:-:S07]  /*50d0*/  PRMT R4, R0, 0x7610, R4 ;  /* 0x0000761000047816 */ /* 0x000fce0000000004 */
.L_x_12297:
[----:B------:R-:W-:Y:S05]  /*50e0*/  BSYNC.RECONVERGENT B0 ;  /* 0x0000000000007941 */ /* 0x000fea0003800200 */
.L_x_12296:
[----:B------:R0:W-:Y:S01]  /*50f0*/  STG.E.U8 desc[UR36][R8.64], R4 ;  /* 0x0000000408007986 */ /* 0x0001e2000c101124 */
[----:B------:R-:W-:Y:S01]  /*5100*/  IMAD.MOV.U32 R17, RZ, RZ, R25 ;  /* 0x000000ffff117224 */ /* 0x000fe200078e0019 */
[----:B------:R-:W-:Y:S06]  /*5110*/  BRA `(.L_x_12268) ;  /* 0x0000000000c87947 */ /* 0x000fec0003800000 */
.L_x_12289:
[----:B------:R-:W-:-:S13]  /*5120*/  ISETP.NE.AND P0, PT, R0, 0x1c, PT ;  /* 0x0000001c0000780c */ /* 0x000fda0003f05270 */
[----:B------:R-:W-:Y:S05]  /*5130*/  @!P0 BRA `(.L_x_12300) ;  /* 0x0000000000b48947 */ /* 0x000fea0003800000 */
[----:B------:R-:W-:-:S13]  /*5140*/  ISETP.NE.AND P0, PT, R0, 0x1d, PT ;  /* 0x0000001d0000780c */ /* 0x000fda0003f05270 */
[----:B------:R-:W-:Y:S05]  /*5150*/  @!P0 BRA `(.L_x_12301) ;  /* 0x0000000000948947 */ /* 0x000fea0003800000 */
[----:B------:R-:W-:-:S13]  /*5160*/  ISETP.NE.AND P0, PT, R0, 0x2c, PT ;  /* 0x0000002c0000780c */ /* 0x000fda0003f05270 */
[----:B------:R-:W-:Y:S05]  /*5170*/  @!P0 BRA `(.L_x_12302) ;  /* 0x0000000000488947 */ /* 0x000fea0003800000 */
.L_x_12273:
        /* <DEDUP_REMOVED lines=16> */
.L_x_12303:
[----:B------:R-:W-:Y:S01]  /*5280*/  IMAD.MOV.U32 R17, RZ, RZ, R25 ;  /* 0x000000ffff117224 */ /* 0x000fe200078e0019 */
[----:B------:R-:W-:Y:S06]  /*5290*/  BRA `(.L_x_12268) ;  /* 0x0000000000687947 */ /* 0x000fec0003800000 */
.L_x_12302:
        /* <DEDUP_REMOVED lines=17> */
.L_x_12301:
[----:B------:R-:W-:Y:S01]  /*53b0*/  PRMT R5, R5, 0x9910, RZ ;  /* 0x0000991005057816 */ /* 0x000fe200000000ff */
[----:B------:R-:W-:-:S04]  /*53c0*/  IMAD.MOV.U32 R17, RZ, RZ, R25 ;  /* 0x000000ffff117224 */ /* 0x000fc800078e0019 */
[----:B------:R-:W-:-:S05]  /*53d0*/  IMAD.MOV.U32 R4, RZ, RZ, R5 ;  /* 0x000000ffff047224 */ /* 0x000fca00078e0005 */
[----:B------:R-:W-:-:S05]  /*53e0*/  SHF.R.S32.HI R5, RZ, 0x1f, R4 ;  /* 0x0000001fff057819 */ /* 0x000fca0000011404 */
[----:B------:R0:W-:Y:S01]  /*53f0*/  STG.E.64 desc[UR36][R8.64], R4 ;  /* 0x0000000408007986 */ /* 0x0001e2000c101b24 */
[----:B------:R-:W-:Y:S05]  /*5400*/  BRA `(.L_x_12268) ;  /* 0x00000000000c7947 */ /* 0x000fea0003800000 */
.L_x_12300:
[----:B------:R-:W-:Y:S01]  /*5410*/  PRMT R3, R5, 0x9910, RZ ;  /* 0x0000991005037816 */ /* 0x000fe200000000ff */
[----:B------:R-:W-:-:S04]  /*5420*/  IMAD.MOV.U32 R17, RZ, RZ, R25 ;  /* 0x000000ffff117224 */ /* 0x000fc800078e0019 */
[----:B------:R0:W-:Y:S03]  /*5430*/  STG.E desc[UR36][R8.64], R3 ;  /* 0x0000000308007986 */ /* 0x0001e6000c101924 */
.L_x_12268:
[----:B------:R-:W-:Y:S05]  /*5440*/  BSYNC.RECONVERGENT B6 ;  /* 0x0000000000067941 */ /* 0x000fea0003800200 */
.L_x_12267:
        /* <DEDUP_REMOVED lines=23> */
.L_x_12309:
[----:B------:R0:W-:Y:S01]  /*55c0*/  STG.E.U8 desc[UR36][R8.64], R23 ;  /* 0x0000001708007986 */ /* 0x0001e2000c101124 */
[----:B------:R-:W-:Y:S05]  /*55d0*/  BRA `(.L_x_12311) ;  /* 0x0000000c004c7947 */ /* 0x000fea0003800000 */
.L_x_12308:
        /* <DEDUP_REMOVED lines=10> */
.L_x_12313:
[----:B------:R-:W-:-:S05]  /*5680*/  PRMT R3, R23, 0x9910, RZ ;  /* 0x0000991017037816 */ /* 0x000fca00000000ff */
[----:B------:R0:W-:Y:S01]  /*5690*/  STG.E desc[UR36][R8.64], R3 ;  /* 0x0000000308007986 */ /* 0x0001e2000c101924 */
[----:B------:R-:W-:Y:S05]  /*56a0*/  BRA `(.L_x_12311) ;  /* 0x0000000c00187947 */ /* 0x000fea0003800000 */
.L_x_12312:
[----:B------:R0:W-:Y:S01]  /*56b0*/  STG.E.U16 desc[UR36][R8.64], R23 ;  /* 0x0000001708007986 */ /* 0x0001e2000c101524 */
[----:B------:R-:W-:Y:S05]  /*56c0*/  BRA `(.L_x_12311) ;  /* 0x0000000c00107947 */ /* 0x000fea0003800000 */
.L_x_12307:
        /* <DEDUP_REMOVED lines=9> */
.L_x_12315:
[----:B------:R-:W0:Y:S02]  /*5760*/  I2F.S16 R0, R23 ;  /* 0x0000001700007306 */ /* 0x000e240000101400 */
[----:B0-----:R-:W-:-:S05]  /*5770*/  F2FP.F16.F32.PACK_AB R0, RZ, R0 ;  /* 0x00000000ff00723e */ /* 0x001fca00000000ff */
[----:B------:R0:W-:Y:S01]  /*5780*/  STG.E.U16 desc[UR36][R8.64], R0 ;  /* 0x0000000008007986 */ /* 0x0001e2000c101524 */
[----:B------:R-:W-:Y:S05]  /*5790*/  BRA `(.L_x_12311) ;  /* 0x0000000800dc7947 */ /* 0x000fea0003800000 */
.L_x_12314:
        /* <DEDUP_REMOVED lines=10> */
.L_x_12317:
[----:B------:R-:W0:Y:S02]  /*5840*/  I2F.S16 R23, R23 ;  /* 0x0000001700177306 */ /* 0x000e240000101400 */
[----:B0-----:R-:W-:-:S04]  /*5850*/  F2FP.F16.F32.PACK_AB R3, RZ, R23 ;  /* 0x00000017ff03723e */ /* 0x001fc800000000ff */
[----:B------:R-:W-:-:S05]  /*5860*/  PRMT R3, R3, 0x5410, RZ ;  /* 0x0000541003037816 */ /* 0x000fca00000000ff */
[----:B------:R0:W-:Y:S01]  /*5870*/  STG.E desc[UR36][R8.64], R3 ;  /* 0x0000000308007986 */ /* 0x0001e2000c101924 */
[----:B------:R-:W-:Y:S05]  /*5880*/  BRA `(.L_x_12311) ;  /* 0x0000000800a07947 */ /* 0x000fea0003800000 */
.L_x_12316:
[----:B------:R-:W0:Y:S02]  /*5890*/  I2F.F64.S16 R4, R23 ;  /* 0x0000001700047312 */ /* 0x000e240000101c00 */
[----:B0-----:R0:W-:Y:S01]  /*58a0*/  STG.E.64 desc[UR36][R8.64], R4 ;  /* 0x0000000408007986 */ /* 0x0011e2000c101b24 */
[----:B------:R-:W-:Y:S05]  /*58b0*/  BRA `(.L_x_12311) ;  /* 0x0000000800947947 */ /* 0x000fea0003800000 */
.L_x_12306:
        /* <DEDUP_REMOVED lines=12> */
.L_x_12321:
        /* <DEDUP_REMOVED lines=17> */
.L_x_12324:
[----:B------:R-:W-:-:S04]  /*5a90*/  SHF.R.U32.HI R3, RZ, 0x18, R23 ;  /* 0x00000018ff037819 */ /* 0x000fc80000011617 */
[----:B------:R-:W-:-:S04]  /*5aa0*/  LOP3.LUT R0, R0, 0x80, R3, 0xf8, !PT ;  /* 0x0000008000007812 */ /* 0x000fc800078ef803 */
[----:B------:R-:W-:-:S07]  /*5ab0*/  PRMT R4, R0, 0x7610, R4 ;  /* 0x0000761000047816 */ /* 0x000fce0000000004 */
.L_x_12323:
[----:B------:R-:W-:Y:S05]  /*5ac0*/  BSYNC.RECONVERGENT B0 ;  /* 0x0000000000007941 */ /* 0x000fea0003800200 */
.L_x_12322:
[----:B------:R0:W-:Y:S01]  /*5ad0*/  STG.E.U8 desc[UR36][R8.64], R4 ;  /* 0x0000000408007986 */ /* 0x0001e2000c101124 */
[----:B------:R-:W-:Y:S05]  /*5ae0*/  BRA `(.L_x_12311) ;  /* 0x0000000800087947 */ /* 0x000fea0003800000 */
.L_x_12320:
        /* <DEDUP_REMOVED lines=17> */
.L_x_12327:
[----:B------:R-:W-:-:S04]  /*5c00*/  SHF.R.U32.HI R3, RZ, 0x18, R23 ;  /* 0x00000018ff037819 */ /* 0x000fc80000011617 */
[----:B------:R-:W-:-:S04]  /*5c10*/  LOP3.LUT R0, R0, 0x80, R3, 0xf8, !PT ;  /* 0x0000008000007812 */ /* 0x000fc800078ef803 */
[----:B------:R-:W-:-:S07]  /*5c20*/  PRMT R4, R0, 0x7610, R4 ;  /* 0x0000761000047816 */ /* 0x000fce0000000004 */
.L_x_12326:
[----:B------:R-:W-:Y:S05]  /*5c30*/  BSYNC.RECONVERGENT B0 ;  /* 0x0000000000007941 */ /* 0x000fea0003800200 */
.L_x_12325:
[----:B------:R0:W-:Y:S01]  /*5c40*/  STG.E.U8 desc[UR36][R8.64], R4 ;  /* 0x0000000408007986 */ /* 0x0001e2000c101124 */
[----:B------:R-:W-:Y:S05]  /*5c50*/  BRA `(.L_x_12311) ;  /* 0x0000000400ac7947 */ /* 0x000fea0003800000 */
.L_x_12319:
        /* <DEDUP_REMOVED lines=22> */
.L_x_12329:
[----:B------:R-:W-:-:S04]  /*5dc0*/  PRMT R4, R23, 0x9910, RZ ;  /* 0x0000991017047816 */ /* 0x000fc800000000ff */
[----:B------:R-:W-:-:S05]  /*5dd0*/  SHF.R.S32.HI R5, RZ, 0x1f, R4 ;  /* 0x0000001fff057819 */ /* 0x000fca0000011404 */
[----:B------:R0:W-:Y:S01]  /*5de0*/  STG.E.64 desc[UR36][R8.64], R4 ;  /* 0x0000000408007986 */ /* 0x0001e2000c101b24 */
[----:B------:R-:W-:Y:S05]  /*5df0*/  BRA `(.L_x_12311) ;  /* 0x0000000400447947 */ /* 0x000fea0003800000 */
.L_x_12328:
[----:B------:R-:W-:-:S05]  /*5e00*/  PRMT R3, R23, 0x9910, RZ ;  /* 0x0000991017037816 */ /* 0x000fca00000000ff */
[----:B------:R0:W-:Y:S01]  /*5e10*/  STG.E desc[UR36][R8.64], R3 ;  /* 0x0000000308007986 */ /* 0x0001e2000c101924 */
[----:B------:R-:W-:Y:S05]  /*5e20*/  BRA `(.L_x_12311) ;  /* 0x0000000400387947 */ /* 0x000fea0003800000 */
.L_x_12318:
        /* <DEDUP_REMOVED lines=11> */
.L_x_12331:
[----:B------:R-:W-:Y:S01]  /*5ee0*/  CS2R R6, SRZ ;  /* 0x0000000000067805 */ /* 0x000fe2000001ff00 */
[----:B------:R-:W0:Y:S04]  /*5ef0*/  I2F.F64.S16 R4, R23 ;  /* 0x0000001700047312 */ /* 0x000e280000101c00 */
[----:B0-----:R3:W-:Y:S01]  /*5f00*/  STG.E.128 desc[UR36][R8.64], R4 ;  /* 0x0000000408007986 */ /* 0x0017e2000c101d24 */
[----:B------:R-:W-:Y:S05]  /*5f10*/  BRA `(.L_x_12311) ;  /* 0x0000000000fc7947 */ /* 0x000fea0003800000 */
.L_x_12330:
[----:B------:R-:W-:-:S13]  /*5f20*/  ISETP.NE.AND P0, PT, R0, 0xf, PT ;  /* 0x0000000f0000780c */ /* 0x000fda0003f05270 */
[----:B------:R-:W-:Y:S05]  /*5f30*/  @!P0 BRA `(.L_x_12332) ;  /* 0x0000000000e88947 */ /* 0x000fea0003800000 */
[----:B------:R-:W-:-:S13]  /*5f40*/  ISETP.NE.AND P0, PT, R0, 0x17, PT ;  /* 0x000000170000780c */ /* 0x000fda0003f05270 */
[----:B------:R-:W-:Y:S05]  /*5f50*/  @!P0 BRA `(.L_x_12333) ;  /* 0x0000000000908947 */ /* 0x000fea0003800000 */
[----:B------:R-:W-:-:S13]  /*5f60*/  ISETP.NE.AND P0, PT, R0, 0x18, PT ;  /* 0x000000180000780c */ /* 0x000fda0003f05270 */
[----:B------:R-:W-:Y:S05]  /*5f70*/  @!P0 BRA `(.L_x_12334) ;  /* 0x0000000000448947 */ /* 0x000fea0003800000 */
.L_x_12310:
        /* <DEDUP_REMOVED lines=16> */
.L_x_12335:
[----:B------:R-:W-:Y:S05]  /*6080*/  BRA `(.L_x_12311) ;  /* 0x0000000000a07947 */ /* 0x000fea0003800000 */
.L_x_12334:
        /* <DEDUP_REMOVED lines=13> */
.L_x_12337:
[----:B------:R-:W-:Y:S05]  /*6160*/  BSYNC.RECONVERGENT B0 ;  /* 0x0000000000007941 */ /* 0x000fea0003800200 */
.L_x_12336:
[----:B------:R-:W-:-:S05]  /*6170*/  LOP3.LUT R3, R0, 0x80, R3, 0xf8, !PT ;  /* 0x0000008000037812 */ /* 0x000fca00078ef803 */
[----:B------:R2:W-:Y:S01]  /*6180*/  STG.E.U8 desc[UR36][R8.64], R3 ;  /* 0x0000000308007986 */ /* 0x0005e2000c101124 */
[----:B------:R-:W-:Y:S05]  /*6190*/  BRA `(.L_x_12311) ;  /* 0x00000000005c7947 */ /* 0x000fea0003800000 */
.L_x_12333:
        /* <DEDUP_REMOVED lines=12> */
.L_x_12339:
[----:B------:R-:W-:Y:S01]  /*6260*/  IMAD.MOV.U32 R0, RZ, RZ, 0x7f ;  /* 0x0000007fff007424 */ /* 0x000fe200078e00ff */
[----:B------:R-:W-:-:S04]  /*6270*/  ISETP.GT.U32.AND P0, PT, R3, 0x7f800000, PT ;  /* 0x7f8000000300780c */ /* 0x000fc80003f04070 */
[----:B------:R-:W-:-:S09]  /*6280*/  SEL R0, R0, 0x7c, P0 ;  /* 0x0000007c00007807 */ /* 0x000fd20000000000 */
.L_x_12340:
[----:B------:R-:W-:Y:S05]  /*6290*/  BSYNC.RECONVERGENT B0 ;  /* 0x0000000000007941 */ /* 0x000fea0003800200 */
.L_x_12338:
[----:B------:R-:W-:-:S04]  /*62a0*/  SHF.R.U32.HI R3, RZ, 0x18, R23 ;  /* 0x00000018ff037819 */ /* 0x000fc80000011617 */
[----:B------:R-:W-:-:S05]  /*62b0*/  LOP3.LUT R3, R0, 0x80, R3, 0xf8, !PT ;  /* 0x0000008000037812 */ /* 0x000fca00078ef803 */
[----:B------:R1:W-:Y:S01]  /*62c0*/  STG.E.U8 desc[UR36][R8.64], R3 ;  /* 0x0000000308007986 */ /* 0x0003e2000c101124 */
[----:B------:R-:W-:Y:S05]  /*62d0*/  BRA `(.L_x_12311) ;  /* 0x00000000000c7947 */ /* 0x000fea0003800000 */
.L_x_12332:
[----:B------:R-:W0:Y:S02]  /*62e0*/  I2F.S16 R0, R23 ;  /* 0x0000001700007306 */ /* 0x000e240000101400 */
[----:B0-----:R-:W-:-:S05]  /*62f0*/  F2FP.BF16.F32.PACK_AB R0, RZ, R0 ;  /* 0x00000000ff00723e */ /* 0x001fca00000010ff */
[----:B------:R0:W-:Y:S02]  /*6300*/  STG.E.U16 desc[UR36][R8.64], R0 ;  /* 0x0000000008007986 */ /* 0x0001e4000c101524 */
.L_x_12311:
        /* <DEDUP_REMOVED lines=23> */
.L_x_12344:
[----:B------:R3:W-:Y:S01]  /*6480*/  STG.E.U8 desc[UR36][R8.64], R22 ;  /* 0x0000001608007986 */ /* 0x0007e2000c101124 */
[----:B------:R-:W-:Y:S05]  /*6490*/  BRA `(.L_x_12346) ;  /* 0x0000000c004c7947 */ /* 0x000fea0003800000 */
.L_x_12343:
        /* <DEDUP_REMOVED lines=10> */
.L_x_12348:
[----:B------:R-:W-:-:S05]  /*6540*/  PRMT R3, R22, 0x9910, RZ ;  /* 0x0000991016037816 */ /* 0x000fca00000000ff */
[----:B------:R2:W-:Y:S01]  /*6550*/  STG.E desc[UR36][R8.64], R3 ;  /* 0x0000000308007986 */ /* 0x0005e2000c101924 */
[----:B------:R-:W-:Y:S05]  /*6560*/  BRA `(.L_x_12346) ;  /* 0x0000000c00187947 */ /* 0x000fea0003800000 */
.L_x_12347:
[----:B------:R0:W-:Y:S01]  /*6570*/  STG.E.U16 desc[UR36][R8.64], R22 ;  /* 0x0000001608007986 */ /* 0x0001e2000c101524 */
[----:B------:R-:W-:Y:S05]  /*6580*/  BRA `(.L_x_12346) ;  /* 0x0000000c00107947 */ /* 0x000fea0003800000 */
.L_x_12342:
        /* <DEDUP_REMOVED lines=9> */
.L_x_12350:
[----:B------:R-:W0:Y:S02]  /*6620*/  I2F.S16 R0, R22 ;  /* 0x0000001600007306 */ /* 0x000e240000101400 */
[----:B0-----:R-:W-:-:S05]  /*6630*/  F2FP.F16.F32.PACK_AB R0, RZ, R0 ;  /* 0x00000000ff00723e */ /* 0x001fca00000000ff */
[----:B------:R0:W-:Y:S01]  /*6640*/  STG.E.U16 desc[UR36][R8.64], R0 ;  /* 0x0000000008007986 */ /* 0x0001e2000c101524 */
[----:B------:R-:W-:Y:S05]  /*6650*/  BRA `(.L_x_12346) ;  /* 0x0000000800dc7947 */ /* 0x000fea0003800000 */
.L_x_12349:
        /* <DEDUP_REMOVED lines=10> */
.L_x_12352:
[----:B------:R-:W0:Y:S02]  /*6700*/  I2F.S16 R22, R22 ;  /* 0x0000001600167306 */ /* 0x000e240000101400 */
[----:B0-----:R-:W-:-:S04]  /*6710*/  F2FP.F16.F32.PACK_AB R3, RZ, R22 ;  /* 0x00000016ff03723e */ /* 0x001fc800000000ff */
[----:B------:R-:W-:-:S05]  /*6720*/  PRMT R3, R3, 0x5410, RZ ;  /* 0x0000541003037816 */ /* 0x000fca00000000ff */
[----:B------:R0:W-:Y:S01]  /*6730*/  STG.E desc[UR36][R8.64], R3 ;  /* 0x0000000308007986 */ /* 0x0001e2000c101924 */
[----:B------:R-:W-:Y:S05]  /*6740*/  BRA `(.L_x_12346) ;  /* 0x0000000800a07947 */ /* 0x000fea0003800000 */
.L_x_12351:
[----:B------:R-:W0:Y:S02]  /*6750*/  I2F.F64.S16 R22, R22 ;  /* 0x0000001600167312 */ /* 0x000e240000101c00 */
[----:B0-----:R0:W-:Y:S01]  /*6760*/  STG.E.64 desc[UR36][R8.64], R22 ;  /* 0x0000001608007986 */ /* 0x0011e2000c101b24 */
[----:B------:R-:W-:Y:S05]  /*6770*/  BRA `(.L_x_12346) ;  /* 0x0000000800947947 */ /* 0x000fea0003800000 */
.L_x_12341:
        /* <DEDUP_REMOVED lines=12> */
.L_x_12356:
        /* <DEDUP_REMOVED lines=17> */
.L_x_12359:
[----:B------:R-:W-:-:S04]  /*6950*/  SHF.R.U32.HI R3, RZ, 0x18, R5 ;  /* 0x00000018ff037819 */ /* 0x000fc80000011605 */
[----:B------:R-:W-:-:S04]  /*6960*/  LOP3.LUT R0, R0, 0x80, R3, 0xf8, !PT ;  /* 0x0000008000007812 */ /* 0x000fc800078ef803 */
[----:B------:R-:W-:-:S07]  /*6970*/  PRMT R4, R0, 0x7610, R4 ;  /* 0x0000761000047816 */ /* 0x000fce0000000004 */
.L_x_12358:
[----:B------:R-:W-:Y:S05]  /*6980*/  BSYNC.RECONVERGENT B0 ;  /* 0x0000000000007941 */ /* 0x000fea0003800200 */
.L_x_12357:
[----:B------:R0:W-:Y:S01]  /*6990*/  STG.E.U8 desc[UR36][R8.64], R4 ;  /* 0x0000000408007986 */ /* 0x0001e2000c101124 */
[----:B------:R-:W-:Y:S05]  /*69a0*/  BRA `(.L_x_12346) ;  /* 0x0000000800087947 */ /* 0x000fea0003800000 */
.L_x_12355:
        /* <DEDUP_REMOVED lines=17> */
.L_x_12362:
[----:B------:R-:W-:-:S04]  /*6ac0*/  SHF.R.U32.HI R3, RZ, 0x18, R5 ;  /* 0x00000018ff037819 */ /* 0x000fc80000011605 */
[----:B------:R-:W-:-:S04]  /*6ad0*/  LOP3.LUT R0, R0, 0x80, R3, 0xf8, !PT ;  /* 0x0000008000007812 */ /* 0x000fc800078ef803 */
[----:B------:R-:W-:-:S07]  /*6ae0*/  PRMT R4, R0, 0x7610, R4 ;  /* 0x0000761000047816 */ /* 0x000fce0000000004 */
.L_x_12361:
[----:B------:R-:W-:Y:S05]  /*6af0*/  BSYNC.RECONVERGENT B0 ;  /* 0x0000000000007941 */ /* 0x000fea0003800200 */
.L_x_12360:
[----:B------:R0:W-:Y:S01]  /*6b00*/  STG.E.U8 desc[UR36][R8.64], R4 ;  /* 0x0000000408007986 */ /* 0x0001e2000c101124 */
[----:B------:R-:W-:Y:S05]  /*6b10*/  BRA `(.L_x_12346) ;  /* 0x0000000400ac7947 */ /* 0x000fea0003800000 */
.L_x_12354:
        /* <DEDUP_REMOVED lines=22> */
.L_x_12364:
[----:B------:R-:W-:-:S04]  /*6c80*/  PRMT R4, R22, 0x9910, RZ ;  /* 0x0000991016047816 */ /* 0x000fc800000000ff */
[----:B------:R-:W-:-:S05]  /*6c90*/  SHF.R.S32.HI R5, RZ, 0x1f, R4 ;  /* 0x0000001fff057819 */ /* 0x000fca0000011404 */
[----:B------:R0:W-:Y:S01]  /*6ca0*/  STG.E.64 desc[UR36][R8.64], R4 ;  /* 0x0000000408007986 */ /* 0x0001e2000c101b24 */
[----:B------:R-:W-:Y:S05]  /*6cb0*/  BRA `(.L_x_12346) ;  /* 0x0000000400447947 */ /* 0x000fea0003800000 */
.L_x_12363:
[----:B------:R-:W-:-:S05]  /*6cc0*/  PRMT R3, R22, 0x9910, RZ ;  /* 0x0000991016037816 */ /* 0x000fca00000000ff */
[----:B------:R0:W-:Y:S01]  /*6cd0*/  STG.E desc[UR36][R8.64], R3 ;  /* 0x0000000308007986 */ /* 0x0001e2000c101924 */
[----:B------:R-:W-:Y:S05]  /*6ce0*/  BRA `(.L_x_12346) ;  /* 0x0000000400387947 */ /* 0x000fea0003800000 */
.L_x_12353:
        /* <DEDUP_REMOVED lines=11> */
.L_x_12366:
[----:B------:R-:W-:Y:S01]  /*6da0*/  CS2R R6, SRZ ;  /* 0x0000000000067805 */ /* 0x000fe2000001ff00 */
[----:B------:R-:W0:Y:S04]  /*6db0*/  I2F.F64.S16 R4, R22 ;  /* 0x0000001600047312 */ /* 0x000e280000101c00 */
[----:B0-----:R0:W-:Y:S01]  /*6dc0*/  STG.E.128 desc[UR36][R8.64], R4 ;  /* 0x0000000408007986 */ /* 0x0011e2000c101d24 */
[----:B------:R-:W-:Y:S05]  /*6dd0*/  BRA `(.L_x_12346) ;  /* 0x0000000000fc7947 */ /* 0x000fea0003800000 */
.L_x_12365:
[----:B------:R-:W-:-:S13]  /*6de0*/  ISETP.NE.AND P0, PT, R0, 0xf, PT ;  /* 0x0000000f0000780c */ /* 0x000fda0003f05270 */
[----:B------:R-:W-:Y:S05]  /*6df0*/  @!P0 BRA `(.L_x_12367) ;  /* 0x0000000000e88947 */ /* 0x000fea0003800000 */
[----:B------:R-:W-:-:S13]  /*6e00*/  ISETP.NE.AND P0, PT, R0, 0x17, PT ;  /* 0x000000170000780c */ /* 0x000fda0003f05270 */
[----:B------:R-:W-:Y:S05]  /*6e10*/  @!P0 BRA `(.L_x_12368) ;  /* 0x0000000000908947 */ /* 0x000fea0003800000 */
[----:B------:R-:W-:-:S13]  /*6e20*/  ISETP.NE.AND P0, PT, R0, 0x18, PT ;  /* 0x000000180000780c */ /* 0x000fda0003f05270 */
[----:B------:R-:W-:Y:S05]  /*6e30*/  @!P0 BRA `(.L_x_12369) ;  /* 0x0000000000448947 */ /* 0x000fea0003800000 */
.L_x_12345:
        /* <DEDUP_REMOVED lines=16> */
.L_x_12370:
[----:B------:R-:W-:Y:S05]  /*6f40*/  BRA `(.L_x_12346) ;  /* 0x0000000000a07947 */ /* 0x000fea0003800000 */
.L_x_12369:
        /* <DEDUP_REMOVED lines=13> */
.L_x_12372:
[----:B------:R-:W-:Y:S05]  /*7020*/  BSYNC.RECONVERGENT B0 ;  /* 0x0000000000007941 */ /* 0x000fea0003800200 */
.L_x_12371:
[----:B------:R-:W-:-:S05]  /*7030*/  LOP3.LUT R3, R0, 0x80, R3, 0xf8, !PT ;  /* 0x0000008000037812 */ /* 0x000fca00078ef803 */
[----:B------:R0:W-:Y:S01]  /*7040*/  STG.E.U8 desc[UR36][R8.64], R3 ;  /* 0x0000000308007986 */ /* 0x0001e2000c101124 */
[----:B------:R-:W-:Y:S05]  /*7050*/  BRA `(.L_x_12346) ;  /* 0x00000000005c7947 */ /* 0x000fea0003800000 */
.L_x_12368:
        /* <DEDUP_REMOVED lines=12> */
.L_x_12374:
[----:B------:R-:W-:Y:S01]  /*7120*/  IMAD.MOV.U32 R0, RZ, RZ, 0x7f ;  /* 0x0000007fff007424 */ /* 0x000fe200078e00ff */
[----:B------:R-:W-:-:S04]  /*7130*/  ISETP.GT.U32.AND P0, PT, R3, 0x7f800000, PT ;  /* 0x7f8000000300780c */ /* 0x000fc80003f04070 */
[----:B------:R-:W-:-:S09]  /*7140*/  SEL R0, R0, 0x7c, P0 ;  /* 0x0000007c00007807 */ /* 0x000fd20000000000 */
.L_x_12375:
[----:B------:R-:W-:Y:S05]  /*7150*/  BSYNC.RECONVERGENT B0 ;  /* 0x0000000000007941 */ /* 0x000fea0003800200 */
.L_x_12373:
[----:B------:R-:W-:-:S04]  /*7160*/  SHF.R.U32.HI R3, RZ, 0x18, R5 ;  /* 0x00000018ff037819 */ /* 0x000fc80000011605 */
[----:B------:R-:W-:-:S05]  /*7170*/  LOP3.LUT R3, R0, 0x80, R3, 0xf8, !PT ;  /* 0x0000008000037812 */ /* 0x000fca00078ef803 */
[----:B------:R0:W-:Y:S01]  /*7180*/  STG.E.U8 desc[UR36][R8.64], R3 ;  /* 0x0000000308007986 */ /* 0x0001e2000c101124 */
[----:B------:R-:W-:Y:S05]  /*7190*/  BRA `(.L_x_12346) ;  /* 0x00000000000c7947 */ /* 0x000fea0003800000 */
.L_x_12367:
[----:B------:R-:W0:Y:S02]  /*71a0*/  I2F.S16 R0, R22 ;  /* 0x0000001600007306 */ /* 0x000e240000101400 */
[----:B0-----:R-:W-:-:S05]  /*71b0*/  F2FP.BF16.F32.PACK_AB R0, RZ, R0 ;  /* 0x00000000ff00723e */ /* 0x001fca00000010ff */
[----:B------:R0:W-:Y:S02]  /*71c0*/  STG.E.U16 desc[UR36][R8.64], R0 ;  /* 0x0000000008007986 */ /* 0x0001e4000c101524 */
.L_x_12346:
[----:B------:R-:W-:-:S07]  /*71d0*/  VIADD R17, R17, 0x80 ;  /* 0x0000008011117836 */ /* 0x000fce0000000000 */
.L_x_12305:
[----:B------:R-:W-:Y:S05]  /*71e0*/  BSYNC.RECONVERGENT B6 ;  /* 0x0000000000067941 */ /* 0x000fea0003800200 */
.L_x_12304:
[----:B------:R-:W-:-:S13]  /*71f0*/  ISETP.GE.AND P0, PT, R17, R16, PT ;  /* 0x000000101100720c */ /* 0x000fda0003f06270 */
[----:B------:R-:W-:Y:S05]  /*7200*/  @P0 EXIT ;  /* 0x000000000000094d */ /* 0x000fea0003800000 */
[----:B01-3--:R-:W0:Y:S01]  /*7210*/  LDC.64 R4, c[0x0][0x388] ;  /* 0x0000e200ff047b82 */ /* 0x00be220000000a00 */
[----:B------:R-:W2:Y:S01]  /*7220*/  LDCU UR4, c[0x0][0x3a8] ;  /* 0x00007500ff0477ac */ /* 0x000ea20008000800 */
[----:B------:R-:W-:Y:S01]  /*7230*/  PRMT R0, R18, 0x9910, RZ ;  /* 0x0000991012007816 */ /* 0x000fe200000000ff */
[----:B------:R-:W-:-:S03]  /*7240*/  IMAD R2, R2, 0x200, R17 ;  /* 0x0000020002027824 */ /* 0x000fc600078e0211 */
[----:B------:R-:W-:Y:S01]  /*7250*/  ISETP.GT.AND P1, PT, R0, 0x9, PT ;  /* 0x000000090000780c */ /* 0x000fe20003f24270 */
[----:B--2-4-:R-:W-:-:S05]  /*7260*/  IMAD R3, R2, UR4, RZ ;  /* 0x0000000402037c24 */ /* 0x014fca000f8e02ff */
        /* <DEDUP_REMOVED lines=13> */
.L_x_12379:
[----:B------:R-:W-:Y:S01]  /*7340*/  STG.E.U8 desc[UR36][R2.64], R19 ;  /* 0x0000001302007986 */ /* 0x000fe2000c101124 */
[----:B------:R-:W-:Y:S05]  /*7350*/  EXIT ;  /* 0x000000000000794d */ /* 0x000fea0003800000 */
.L_x_12378:
        /* <DEDUP_REMOVED lines=10> */
.L_x_12382:
[----:B------:R-:W-:-:S05]  /*7400*/  PRMT R5, R19, 0x9910, RZ ;  /* 0x0000991013057816 */ /* 0x000fca00000000ff */
[----:B------:R-:W-:Y:S01]  /*7410*/  STG.E desc[UR36][R2.64], R5 ;  /* 0x0000000502007986 */ /* 0x000fe2000c101924 */
[----:B------:R-:W-:Y:S05]  /*7420*/  EXIT ;  /* 0x000000000000794d */ /* 0x000fea0003800000 */
.L_x_12381:
[----:B------:R-:W-:Y:S01]  /*7430*/  STG.E.U16 desc[UR36][R2.64], R19 ;  /* 0x0000001302007986 */ /* 0x000fe2000c101524 */
[----:B------:R-:W-:Y:S05]  /*7440*/  EXIT ;  /* 0x000000000000794d */ /* 0x000fea0003800000 */
.L_x_12377:
        /* <DEDUP_REMOVED lines=9> */
.L_x_12384:
[----:B------:R-:W0:Y:S02]  /*74e0*/  I2F.S16 R0, R19 ;  /* 0x0000001300007306 */ /* 0x000e240000101400 */
[----:B0-----:R-:W-:-:S05]  /*74f0*/  F2FP.F16.F32.PACK_AB R0, RZ, R0 ;  /* 0x00000000ff00723e */ /* 0x001fca00000000ff */
[----:B------:R-:W-:Y:S01]  /*7500*/  STG.E.U16 desc[UR36][R2.64], R0 ;  /* 0x0000000002007986 */ /* 0x000fe2000c101524 */
[----:B------:R-:W-:Y:S05]  /*7510*/  EXIT ;  /* 0x000000000000794d */ /* 0x000fea0003800000 */
.L_x_12383:
        /* <DEDUP_REMOVED lines=10> */
.L_x_12386:
[----:B------:R-:W0:Y:S02]  /*75c0*/  I2F.S16 R19, R19 ;  /* 0x0000001300137306 */ /* 0x000e240000101400 */
[----:B0-----:R-:W-:-:S04]  /*75d0*/  F2FP.F16.F32.PACK_AB R5, RZ, R19 ;  /* 0x00000013ff05723e */ /* 0x001fc800000000ff */
[----:B------:R-:W-:-:S05]  /*75e0*/  PRMT R5, R5, 0x5410, RZ ;  /* 0x0000541005057816 */ /* 0x000fca00000000ff */
[----:B------:R-:W-:Y:S01]  /*75f0*/  STG.E desc[UR36][R2.64], R5 ;  /* 0x0000000502007986 */ /* 0x000fe2000c101924 */
[----:B------:R-:W-:Y:S05]  /*7600*/  EXIT ;  /* 0x000000000000794d */ /* 0x000fea0003800000 */
.L_x_12385:
[----:B------:R-:W0:Y:S02]  /*7610*/  I2F.F64.S16 R4, R19 ;  /* 0x0000001300047312 */ /* 0x000e240000101c00 */
[----:B0-----:R-:W-:Y:S01]  /*7620*/  STG.E.64 desc[UR36][R2.64], R4 ;  /* 0x0000000402007986 */ /* 0x001fe2000c101b24 */
[----:B------:R-:W-:Y:S05]  /*7630*/  EXIT ;  /* 0x000000000000794d */ /* 0x000fea0003800000 */
.L_x_12376:
        /* <DEDUP_REMOVED lines=12> */
.L_x_12390:
        /* <DEDUP_REMOVED lines=18> */
.L_x_12393:
[----:B------:R-:W-:-:S04]  /*7820*/  SHF.R.U32.HI R5, RZ, 0x18, R5 ;  /* 0x00000018ff057819 */ /* 0x000fc80000011605 */
[----:B------:R-:W-:-:S07]  /*7830*/  LOP3.LUT R0, R0, 0x80, R5, 0xf8, !PT ;  /* 0x0000008000007812 */ /* 0x000fce00078ef805 */
.L_x_12392:
[----:B------:R-:W-:Y:S05]  /*7840*/  BSYNC.RECONVERGENT B0 ;  /* 0x0000000000007941 */ /* 0x000fea0003800200 */
.L_x_12391:
[----:B------:R-:W-:Y:S01]  /*7850*/  STG.E.U8 desc[UR36][R2.64], R0 ;  /* 0x0000000002007986 */ /* 0x000fe2000c101124 */
[----:B------:R-:W-:Y:S05]  /*7860*/  EXIT ;  /* 0x000000000000794d */ /* 0x000fea0003800000 */
.L_x_12389:
        /* <DEDUP_REMOVED lines=18> */
.L_x_12396:
[----:B------:R-:W-:-:S04]  /*7990*/  SHF.R.U32.HI R5, RZ, 0x18, R5 ;  /* 0x00000018ff057819 */ /* 0x000fc80000011605 */
[----:B------:R-:W-:-:S07]  /*79a0*/  LOP3.LUT R0, R0, 0x80, R5, 0xf8, !PT ;  /* 0x0000008000007812 */ /* 0x000fce00078ef805 */
.L_x_12395:
[----:B------:R-:W-:Y:S05]  /*79b0*/  BSYNC.RECONVERGENT B0 ;  /* 0x0000000000007941 */ /* 0x000fea0003800200 */
.L_x_12394:
[----:B------:R-:W-:Y:S01]  /*79c0*/  STG.E.U8 desc[UR36][R2.64], R0 ;  /* 0x0000000002007986 */ /* 0x000fe2000c101124 */
[----:B------:R-:W-:Y:S05]  /*79d0*/  EXIT ;  /* 0x000000000000794d */ /* 0x000fea0003800000 */
.L_x_12388:
        /* <DEDUP_REMOVED lines=22> */
.L_x_12398:
[----:B------:R-:W-:-:S04]  /*7b40*/  PRMT R4, R19, 0x9910, RZ ;  /* 0x0000991013047816 */ /* 0x000fc800000000ff */
[----:B------:R-:W-:-:S05]  /*7b50*/  SHF.R.S32.HI R5, RZ, 0x1f, R4 ;  /* 0x0000001fff057819 */ /* 0x000fca0000011404 */
[----:B------:R-:W-:Y:S01]  /*7b60*/  STG.E.64 desc[UR36][R2.64], R4 ;  /* 0x0000000402007986 */ /* 0x000fe2000c101b24 */
[----:B------:R-:W-:Y:S05]  /*7b70*/  EXIT ;  /* 0x000000000000794d */ /* 0x000fea0003800000 */
.L_x_12397:
[----:B------:R-:W-:-:S05]  /*7b80*/  PRMT R5, R19, 0x9910, RZ ;  /* 0x0000991013057816 */ /* 0x000fca00000000ff */
[----:B------:R-:W-:Y:S01]  /*7b90*/  STG.E desc[UR36][R2.64], R5 ;  /* 0x0000000502007986 */ /* 0x000fe2000c101924 */
[----:B------:R-:W-:Y:S05]  /*7ba0*/  EXIT ;  /* 0x000000000000794d */ /* 0x000fea0003800000 */
.L_x_12387:
        /* <DEDUP_REMOVED lines=11> */
.L_x_12400:
[----:B------:R-:W-:Y:S01]  /*7c60*/  CS2R R6, SRZ ;  /* 0x0000000000067805 */ /* 0x000fe2000001ff00 */
[----:B------:R-:W0:Y:S04]  /*7c70*/  I2F.F64.S16 R4, R19 ;  /* 0x0000001300047312 */ /* 0x000e280000101c00 */
[----:B0-----:R-:W-:Y:S01]  /*7c80*/  STG.E.128 desc[UR36][R2.64], R4 ;  /* 0x0000000402007986 */ /* 0x001fe2000c101d24 */
[----:B------:R-:W-:Y:S05]  /*7c90*/  EXIT ;  /* 0x000000000000794d */ /* 0x000fea0003800000 */
.L_x_12399:
[----:B------:R-:W-:-:S13]  /*7ca0*/  ISETP.NE.AND P0, PT, R0, 0xf, PT ;  /* 0x0000000f0000780c */ /* 0x000fda0003f05270 */
[----:B------:R-:W-:Y:S05]  /*7cb0*/  @!P0 BRA `(.L_x_12401) ;  /* 0x0000000000e88947 */ /* 0x000fea0003800000 */
[----:B------:R-:W-:-:S13]  /*7cc0*/  ISETP.NE.AND P0, PT, R0, 0x17, PT ;  /* 0x000000170000780c */ /* 0x000fda0003f05270 */
[----:B------:R-:W-:Y:S05]  /*7cd0*/  @!P0 BRA `(.L_x_12402) ;  /* 0x0000000000908947 */ /* 0x000fea0003800000 */
[----:B------:R-:W-:-:S13]  /*7ce0*/  ISETP.NE.AND P0, PT, R0, 0x18, PT ;  /* 0x000000180000780c */ /* 0x000fda0003f05270 */
[----:B------:R-:W-:Y:S05]  /*7cf0*/  @!P0 BRA `(.L_x_12403) ;  /* 0x0000000000448947 */ /* 0x000fea0003800000 */
.L_x_12380:
        /* <DEDUP_REMOVED lines=16> */
.L_x_12404:
[----:B------:R-:W-:Y:S05]  /*7e00*/  EXIT ;  /* 0x000000000000794d */ /* 0x000fea0003800000 */
.L_x_12403:
        /* <DEDUP_REMOVED lines=13> */
.L_x_12406:
[----:B------:R-:W-:Y:S05]  /*7ee0*/  BSYNC.RECONVERGENT B0 ;  /* 0x0000000000007941 */ /* 0x000fea0003800200 */
.L_x_12405:
[----:B------:R-:W-:-:S05]  /*7ef0*/  LOP3.LUT R5, R0, 0x80, R5, 0xf8, !PT ;  /* 0x0000008000057812 */ /* 0x000fca00078ef805 */
[----:B------:R-:W-:Y:S01]  /*7f00*/  STG.E.U8 desc[UR36][R2.64], R5 ;  /* 0x0000000502007986 */ /* 0x000fe2000c101124 */
[----:B------:R-:W-:Y:S05]  /*7f10*/  EXIT ;  /* 0x000000000000794d */ /* 0x000fea0003800000 */
.L_x_12402:
        /* <DEDUP_REMOVED lines=12> */
.L_x_12408:
[----:B------:R-:W-:Y:S01]  /*7fe0*/  IMAD.MOV.U32 R0, RZ, RZ, 0x7f ;  /* 0x0000007fff007424 */ /* 0x000fe200078e00ff */
[----:B------:R-:W-:-:S04]  /*7ff0*/  ISETP.GT.U32.AND P0, PT, R4, 0x7f800000, PT ;  /* 0x7f8000000400780c */ /* 0x000fc80003f04070 */
[----:B------:R-:W-:-:S09]  /*8000*/  SEL R0, R0, 0x7c, P0 ;  /* 0x0000007c00007807 */ /* 0x000fd20000000000 */
.L_x_12409:
[----:B------:R-:W-:Y:S05]  /*8010*/  BSYNC.RECONVERGENT B0 ;  /* 0x0000000000007941 */ /* 0x000fea0003800200 */
.L_x_12407:
[----:B------:R-:W-:-:S04]  /*8020*/  SHF.R.U32.HI R5, RZ, 0x18, R5 ;  /* 0x00000018ff057819 */ /* 0x000fc80000011605 */
[----:B------:R-:W-:-:S05]  /*8030*/  LOP3.LUT R5, R0, 0x80, R5, 0xf8, !PT ;  /* 0x0000008000057812 */ /* 0x000fca00078ef805 */
[----:B------:R-:W-:Y:S01]  /*8040*/  STG.E.U8 desc[UR36][R2.64], R5 ;  /* 0x0000000502007986 */ /* 0x000fe2000c101124 */
[----:B------:R-:W-:Y:S05]  /*8050*/  EXIT ;  /* 0x000000000000794d */ /* 0x000fea0003800000 */
.L_x_12401:
[----:B------:R-:W0:Y:S02]  /*8060*/  I2F.S16 R0, R19 ;  /* 0x0000001300007306 */ /* 0x000e240000101400 */
[----:B0-----:R-:W-:-:S05]  /*8070*/  F2FP.BF16.F32.PACK_AB R0, RZ, R0 ;  /* 0x00000000ff00723e */ /* 0x001fca00000010ff */
[----:B------:R-:W-:Y:S01]  /*8080*/  STG.E.U16 desc[UR36][R2.64], R0 ;  /* 0x0000000002007986 */ /* 0x000fe2000c101524 */
[----:B------:R-:W-:Y:S05]  /*8090*/  EXIT ;  /* 0x000000000000794d */ /* 0x000fea0003800000 */
.L_x_12410:
        /* <DEDUP_REMOVED lines=14> */
.L_x_22431:


//--------------------- .text._ZN2at6native18elementwise_kernelILi128ELi4EZNS0_22gpu_kernel_impl_nocastINS0_13BUnaryFunctorIsssZZZNS0_15binary_internal21div_trunc_kernel_cudaERNS_18TensorIteratorBaseEENKUlvE_clEvENKUlvE3_clEvEUlssE_EEEEvS6_RKT_EUliE_EEviT1_ --------------------------
	.section	.text._ZN2at6native18elementwise_kernelILi128ELi4EZNS0_22gpu_kernel_impl_nocastINS0_13BUnaryFunctorIsssZZZNS0_15binary_internal21div_trunc_kernel_cudaERNS_18TensorIteratorBaseEENKUlvE_clEvENKUlvE3_clEvEUlssE_EEEEvS6_RKT_EUliE_EEviT1_,"ax",@progbits
	.align	128
        .global         _ZN2at6native18elementwise_kernelILi128ELi4EZNS0_22gpu_kernel_impl_nocastINS0_13BUnaryFunctorIsssZZZNS0_15binary_internal21div_trunc_kernel_cudaERNS_18TensorIteratorBaseEENKUlvE_clEvENKUlvE3_clEvEUlssE_EEEEvS6_RKT_EUliE_EEviT1_
        .type           _ZN2at6native18elementwise_kernelILi128ELi4EZNS0_22gpu_kernel_impl_nocastINS0_13BUnaryFunctorIsssZZZNS0_15binary_internal21div_trunc_kernel_cudaERNS_18TensorIteratorBaseEENKUlvE_clEvENKUlvE3_clEvEUlssE_EEEEvS6_RKT_EUliE_EEviT1_,@function
        .size           _ZN2at6native18elementwise_kernelILi128ELi4EZNS0_22gpu_kernel_impl_nocastINS0_13BUnaryFunctorIsssZZZNS0_15binary_internal21div_trunc_kernel_cudaERNS_18TensorIteratorBaseEENKUlvE_clEvENKUlvE3_clEvEUlssE_EEEEvS6_RKT_EUliE_EEviT1_,(.L_x_22432 - _ZN2at6native18elementwise_kernelILi128ELi4EZNS0_22gpu_kernel_impl_nocastINS0_13BUnaryFunctorIsssZZZNS0_15binary_internal21div_trunc_kernel_cudaERNS_18TensorIteratorBaseEENKUlvE_clEvENKUlvE3_clEvEUlssE_EEEEvS6_RKT_EUliE_EEviT1_)
        .other          _ZN2at6native18elementwise_kernelILi128ELi4EZNS0_22gpu_kernel_impl_nocastINS0_13BUnaryFunctorIsssZZZNS0_15binary_internal21div_trunc_kernel_cudaERNS_18TensorIteratorBaseEENKUlvE_clEvENKUlvE3_clEvEUlssE_EEEEvS6_RKT_EUliE_EEviT1_,@"STO_CUDA_ENTRY STV_DEFAULT"
_ZN2at6native18elementwise_kernelILi128ELi4EZNS0_22gpu_kernel_impl_nocastINS0_13BUnaryFunctorIsssZZZNS0_15binary_internal21div_trunc_kernel_cudaERNS_18TensorIteratorBaseEENKUlvE_clEvENKUlvE3_clEvEUlssE_EEEEvS6_RKT_EUliE_EEviT1_:
.text._ZN2at6native18elementwise_kernelILi128ELi4EZNS0_22gpu_kernel_impl_nocastINS0_13BUnaryFunctorIsssZZZNS0_15binary_internal21div_trunc_kernel_cudaERNS_18TensorIteratorBaseEENKUlvE_clEvENKUlvE3_clEvEUlssE_EEEEvS6_RKT_EUliE_EEviT1_:
[----:B------:R-:W-:Y:S08]  /*0000*/  LDC R1, c[0x0][0x37c] ;  /* 0x0000df00ff017b82 */ /* 0x000ff00000000800 */
[----:B------:R-:W0:Y:S01]  /*0010*/  LDC R4, c[0x0][0x388] ;  /* 0x0000e200ff047b82 */ /* 0x000e220000000800 */
[----:B------:R-:W1:Y:S01]  /*0020*/  S2R R3, SR_TID.X ;  /* 0x0000000000037919 */ /* 0x000e620000002100 */
[----:B------:R-:W2:Y:S06]  /*0030*/  LDCU.64 UR6, c[0x0][0x358] ;  /* 0x00006b00ff0677ac */ /* 0x000eac0008000a00 */
[----:B------:R-:W3:Y:S08]  /*0040*/  S2UR UR4, SR_CTAID.X ;  /* 0x00000000000479c3 */ /* 0x000ef00000002500 */
[----:B------:R-:W4:Y:S01]  /*0050*/  LDC.U16 R0, c[0x0][0x592] ;  /* 0x00016480ff007b82 */ /* 0x000f220000000400 */
[----:B0-----:R-:W-:Y:S01]  /*0060*/  ISETP.NE.AND P0, PT, R4, RZ, PT ;  /* 0x000000ff0400720c */ /* 0x001fe20003f05270 */
[----:B---3--:R-:W-:-:S06]  /*0070*/  USHF.L.U32 UR4, UR4, 0x9, URZ ;  /* 0x0000000904047899 */ /* 0x008fcc00080006ff */
[----:B-1----:R-:W-:Y:S02]  /*0080*/  LOP3.LUT R3, R3, UR4, RZ, 0xfc, !PT ;  /* 0x0000000403037c12 */ /* 0x002fe4000f8efcff */
[----:B----4-:R-:W-:-:S04]  /*0090*/  PRMT R0, R0, 0x9910, RZ ;  /* 0x0000991000007816 */ /* 0x010fc800000000ff */
[----:B--2---:R-:W-:Y:S05]  /*00a0*/  @P0 BRA `(.L_x_12411) ;  /* 0x0000000800240947 */ /* 0x004fea0003800000 */
[----:B------:R-:W0:Y:S01]  /*00b0*/  LDCU UR4, c[0x0][0x380] ;  /* 0x00007000ff0477ac */ /* 0x000e220008000800 */
[----:B------:R-:W-:Y:S04]  /*00c0*/  BSSY.RECONVERGENT B0, `(.L_x_12412) ;  /* 0x0000066000007945 */ /* 0x000fe80003800200 */
[----:B------:R-:W-:Y:S01]  /*00d0*/  BSSY.RELIABLE B1, `(.L_x_12413) ;  /* 0x0000045000017945 */ /* 0x000fe20003800100 */
[----:B0-----:R-:W-:-:S13]  /*00e0*/  ISETP.GE.AND P0, PT, R3, UR4, PT ;  /* 0x0000000403007c0c */ /* 0x001fda000bf06270 */
[----:B------:R-:W-:Y:S05]  /*00f0*/  @P0 BRA `(.L_x_12414) ;  /* 0x0000000000fc0947 */ /* 0x000fea0003800000 */
[----:B------:R-:W0:Y:S02]  /*0100*/  LDC.64 R4, c[0x0][0x588] ;  /* 0x00016200ff047b82 */ /* 0x000e240000000a00 */
[----:B0-----:R0:W2:Y:S01]  /*0110*/  LDG.E.S16 R5, desc[UR6][R4.64] ;  /* 0x0000000604057981 */ /* 0x0010a2000c1e1700 */
[-C--:B------:R-:W-:Y:S01]  /*0120*/  IABS R9, R0.reuse ;  /* 0x0000000000097213 */ /* 0x080fe20000000000 */
[----:B------:R-:W-:Y:S01]  /*0130*/  VIADD R3, R3, 0x80 ;  /* 0x0000008003037836 */ /* 0x000fe20000000000 */
[----:B------:R-:W-:Y:S02]  /*0140*/  IABS R10, R0 ;  /* 0x00000000000a7213 */ /* 0x000fe40000000000 */
[----:B------:R-:W1:Y:S03]  /*0150*/  I2F.RP R2, R9 ;  /* 0x0000000900027306 */ /* 0x000e660000209400 */
[----:B0-----:R-:W-:-:S05]  /*0160*/  IMAD.MOV R4, RZ, RZ, -R10 ;  /* 0x000000ffff047224 */ /* 0x001fca00078e0a0a */
[----:B-1----:R-:W0:Y:S02]  /*0170*/  MUFU.RCP R2, R2 ;  /* 0x0000000200027308 */ /* 0x002e240000001000 */
[----:B0-----:R-:W-:-:S06]  /*0180*/  IADD3 R6, PT, PT, R2, 0xffffffe, RZ ;  /* 0x0ffffffe02067810 */ /* 0x001fcc0007ffe0ff */
[----:B------:R0:W1:Y:S02]  /*0190*/  F2I.FTZ.U32.TRUNC.NTZ R7, R6 ;  /* 0x0000000600077305 */ /* 0x000064000021f000 */
[----:B0-----:R-:W-:Y:S01]  /*01a0*/  HFMA2 R6, -RZ, RZ, 0, 0 ;  /* 0x00000000ff067431 */ /* 0x001fe200000001ff */
[----:B-1----:R-:W-:-:S05]  /*01b0*/  IADD3 R8, PT, PT, RZ, -R7, RZ ;  /* 0x80000007ff087210 */ /* 0x002fca0007ffe0ff */
[----:B------:R-:W-:-:S04]  /*01c0*/  IMAD R11, R8, R9, RZ ;  /* 0x00000009080b7224 */ /* 0x000fc800078e02ff */
[----:B------:R-:W-:Y:S01]  /*01d0*/  IMAD.HI.U32 R7, R7, R11, R6 ;  /* 0x0000000b07077227 */ /* 0x000fe200078e0006 */
[----:B--2---:R-:W-:-:S05]  /*01e0*/  IABS R2, R5 ;  /* 0x0000000500027213 */ /* 0x004fca0000000000 */
[----:B------:R-:W-:-:S04]  /*01f0*/  IMAD.HI.U32 R7, R7, R2, RZ ;  /* 0x0000000207077227 */ /* 0x000fc800078e00ff */
[----:B------:R-:W-:-:S05]  /*0200*/  IMAD R2, R7, R4, R2 ;  /* 0x0000000407027224 */ /* 0x000fca00078e0202 */
[----:B------:R-:W-:-:S13]  /*0210*/  ISETP.GT.U32.AND P2, PT, R9, R2, PT ;  /* 0x000000020900720c */ /* 0x000fda0003f44070 */
[-C--:B------:R-:W-:Y:S01]  /*0220*/  @!P2 IADD3 R2, PT, PT, R2, -R9.reuse, RZ ;  /* 0x800000090202a210 */ /* 0x080fe20007ffe0ff */
[----:B------:R-:W-:Y:S01]  /*0230*/  @!P2 VIADD R7, R7, 0x1 ;  /* 0x000000010707a836 */ /* 0x000fe20000000000 */
[----:B------:R-:W-:Y:S02]  /*0240*/  ISETP.NE.AND P2, PT, R0, RZ, PT ;  /* 0x000000ff0000720c */ /* 0x000fe40003f45270 */
[----:B------:R-:W-:Y:S02]  /*0250*/  ISETP.GE.U32.AND P0, PT, R2, R9, PT ;  /* 0x000000090200720c */ /* 0x000fe40003f06070 */
[----:B------:R-:W-:Y:S02]  /*0260*/  LOP3.LUT R2, R5, R0, RZ, 0x3c, !PT ;  /* 0x0000000005027212 */ /* 0x000fe400078e3cff */
[----:B------:R-:W0:Y:S02]  /*0270*/  LDC.64 R4, c[0x0][0x580] ;  /* 0x00016000ff047b82 */ /* 0x000e240000000a00 */
[----:B------:R-:W-:-:S07]  /*0280*/  ISETP.GE.AND P1, PT, R2, RZ, PT ;  /* 0x000000ff0200720c */ /* 0x000fce0003f26270 */
[----:B------:R-:W-:Y:S02]  /*0290*/  @P0 IADD3 R7, PT, PT, R7, 0x1, RZ ;  /* 0x0000000107070810 */ /* 0x000fe40007ffe0ff */
[----:B------:R-:W-:-:S04]  /*02a0*/  ISETP.GE.AND P0, PT, R3, UR4, PT ;  /* 0x0000000403007c0c */ /* 0x000fc8000bf06270 */
[----:B------:R-:W-:Y:S02]  /*02b0*/  @!P1 IADD3 R7, PT, PT, -R7, RZ, RZ ;  /* 0x000000ff07079210 */ /* 0x000fe40007ffe1ff */
[----:B------:R-:W-:-:S05]  /*02c0*/  @!P2 LOP3.LUT R7, RZ, R0, RZ, 0x33, !PT ;  /* 0x00000000ff07a212 */ /* 0x000fca00078e33ff */
[----:B0-----:R0:W-:Y:S02]  /*02d0*/  STG.E.U16 desc[UR6][R4.64], R7 ;  /* 0x0000000704007986 */ /* 0x0011e4000c101506 */
[----:B------:R-:W-:Y:S05]  /*02e0*/  @P0 BREAK.RELIABLE B1 ;  /* 0x0000000000010942 */ /* 0x000fea0003800100 */
[----:B------:R-:W-:Y:S05]  /*02f0*/  @P0 BRA `(.L_x_12415) ;  /* 0x0000000400080947 */ /* 0x000fea0003800000 */
[----:B0-----:R-:W0:Y:S02]  /*0300*/  LDC.64 R4, c[0x0][0x588] ;  /* 0x00016200ff047b82 */ /* 0x001e240000000a00 */
[----:B0-----:R0:W2:Y:S01]  /*0310*/  LDG.E.S16 R5, desc[UR6][R4.64] ;  /* 0x0000000604057981 */ /* 0x0010a2000c1e1700 */
[-C--:B------:R-:W-:Y:S02]  /*0320*/  IABS R9, R0.reuse ;  /* 0x0000000000097213 */ /* 0x080fe40000000000 */
[----:B------:R-:W-:Y:S02]  /*0330*/  IABS R10, R0 ;  /* 0x00000000000a7213 */ /* 0x000fe40000000000 */
[----:B------:R-:W1:Y:S01]  /*0340*/  I2F.RP R2, R9 ;  /* 0x0000000900027306 */ /* 0x000e620000209400 */
[----:B------:R-:W-:Y:S02]  /*0350*/  IADD3 R3, PT, PT, R3, 0x80, RZ ;  /* 0x0000008003037810 */ /* 0x000fe40007ffe0ff */
[----:B------:R-:W-:-:S05]  /*0360*/  IMAD.MOV R10, RZ, RZ, -R10 ;  /* 0x000000ffff0a7224 */ /* 0x000fca00078e0a0a */
[----:B-1----:R-:W1:Y:S02]  /*0370*/  MUFU.RCP R2, R2 ;  /* 0x0000000200027308 */ /* 0x002e640000001000 */
[----:B-1----:R-:W-:-:S06]  /*0380*/  IADD3 R6, PT, PT, R2, 0xffffffe, RZ ;  /* 0x0ffffffe02067810 */ /* 0x002fcc0007ffe0ff */
[----:B------:R1:W3:Y:S02]  /*0390*/  F2I.FTZ.U32.TRUNC.NTZ R7, R6 ;  /* 0x0000000600077305 */ /* 0x0002e4000021f000 */
[----:B-1----:R-:W-:Y:S02]  /*03a0*/  MOV R6, RZ ;  /* 0x000000ff00067202 */ /* 0x002fe40000000f00 */
[----:B---3--:R-:W-:-:S05]  /*03b0*/  IADD3 R8, PT, PT, RZ, -R7, RZ ;  /* 0x80000007ff087210 */ /* 0x008fca0007ffe0ff */
[----:B------:R-:W-:-:S04]  /*03c0*/  IMAD R11, R8, R9, RZ ;  /* 0x00000009080b7224 */ /* 0x000fc800078e02ff */
[----:B0-----:R-:W-:Y:S01]  /*03d0*/  IMAD.HI.U32 R4, R7, R11, R6 ;  /* 0x0000000b07047227 */ /* 0x001fe200078e0006 */
[----:B--2---:R-:W-:Y:S02]  /*03e0*/  IABS R8, R5 ;  /* 0x0000000500087213 */ /* 0x004fe40000000000 */
[----:B------:R-:W-:Y:S02]  /*03f0*/  LOP3.LUT R6, R5, R0, RZ, 0x3c, !PT ;  /* 0x0000000005067212 */ /* 0x000fe400078e3cff */
[----:B------:R-:W-:Y:S01]  /*0400*/  MOV R7, R8 ;  /* 0x0000000800077202 */ /* 0x000fe20000000f00 */
[----:B------:R-:W-:Y:S01]  /*0410*/  IMAD.MOV.U32 R8, RZ, RZ, R10 ;  /* 0x000000ffff087224 */ /* 0x000fe200078e000a */
[----:B------:R-:W-:-:S03]  /*0420*/  ISETP.GE.AND P0, PT, R6, RZ, PT ;  /* 0x000000ff0600720c */ /* 0x000fc60003f06270 */
[----:B------:R-:W-:-:S04]  /*0430*/  IMAD.HI.U32 R2, R4, R7, RZ ;  /* 0x0000000704027227 */ /* 0x000fc800078e00ff */
[----:B------:R-:W-:-:S05]  /*0440*/  IMAD R4, R2, R8, R7 ;  /* 0x0000000802047224 */ /* 0x000fca00078e0207 */
[----:B------:R-:W-:-:S13]  /*0450*/  ISETP.GT.U32.AND P2, PT, R9, R4, PT ;  /* 0x000000040900720c */ /* 0x000fda0003f44070 */
[-C--:B------:R-:W-:Y:S02]  /*0460*/  @!P2 IADD3 R4, PT, PT, R4, -R9.reuse, RZ ;  /* 0x800000090404a210 */ /* 0x080fe40007ffe0ff */
[----:B------:R-:W-:Y:S02]  /*0470*/  @!P2 IADD3 R2, PT, PT, R2, 0x1, RZ ;  /* 0x000000010202a810 */ /* 0x000fe40007ffe0ff */
[----:B------:R-:W-:Y:S02]  /*0480*/  ISETP.GE.U32.AND P1, PT, R4, R9, PT ;  /* 0x000000090400720c */ /* 0x000fe40003f26070 */
[----:B------:R-:W0:Y:S01]  /*0490*/  LDC.64 R4, c[0x0][0x580] ;  /* 0x00016000ff047b82 */ /* 0x000e220000000a00 */
[----:B------:R-:W-:-:S10]  /*04a0*/  ISETP.NE.AND P2, PT, R0, RZ, PT ;  /* 0x000000ff0000720c */ /* 0x000fd40003f45270 */
[----:B------:R-:W-:-:S05]  /*04b0*/  @P1 VIADD R2, R2, 0x1 ;  /* 0x0000000102021836 */ /* 0x000fca0000000000 */
[----:B------:R-:W-:Y:S02]  /*04c0*/  @!P0 IADD3 R2, PT, PT, -R2, RZ, RZ ;  /* 0x000000ff02028210 */ /* 0x000fe40007ffe1ff */
[----:B------:R-:W-:-:S05]  /*04d0*/  @!P2 LOP3.LUT R2, RZ, R0, RZ, 0x33, !PT ;  /* 0x00000000ff02a212 */ /* 0x000fca00078e33ff */
[----:B0-----:R0:W-:Y:S02]  /*04e0*/  STG.E.U16 desc[UR6][R4.64], R2 ;  /* 0x0000000204007986 */ /* 0x0011e4000c101506 */
.L_x_12414:
[----:B------:R-:W-:-:S13]  /*04f0*/  ISETP.GE.AND P0, PT, R3, UR4, PT ;  /* 0x0000000403007c0c */ /* 0x000fda000bf06270 */
[----:B------:R-:W-:Y:S05]  /*0500*/  @P0 BREAK.RELIABLE B1 ;  /* 0x0000000000010942 */ /* 0x000fea0003800100 */
[----:B------:R-:W-:Y:S05]  /*0510*/  @P0 BRA `(.L_x_12415) ;  /* 0x0000000000800947 */ /* 0x000fea0003800000 */
[----:B------:R-:W-:Y:S05]  /*0520*/  BSYNC.RELIABLE B1 ;  /* 0x0000000000017941 */ /* 0x000fea0003800100 */
.L_x_12413:
[----:B0-----:R-:W0:Y:S02]  /*0530*/  LDC.64 R4, c[0x0][0x588] ;  /* 0x00016200ff047b82 */ /* 0x001e240000000a00 */
[----:B0-----:R0:W2:Y:S01]  /*0540*/  LDG.E.S16 R5, desc[UR6][R4.64] ;  /* 0x0000000604057981 */ /* 0x0010a2000c1e1700 */
[-C--:B------:R-:W-:Y:S02]  /*0550*/  IABS R9, R0.reuse ;  /* 0x0000000000097213 */ /* 0x080fe40000000000 */
[----:B------:R-:W-:Y:S02]  /*0560*/  IABS R10, R0 ;  /* 0x00000000000a7213 */ /* 0x000fe40000000000 */
[----:B------:R-:W1:Y:S01]  /*0570*/  I2F.RP R2, R9 ;  /* 0x0000000900027306 */ /* 0x000e620000209400 */
[----:B------:R-:W-:Y:S02]  /*0580*/  IADD3 R3, PT, PT, R3, 0x80, RZ ;  /* 0x0000008003037810 */ /* 0x000fe40007ffe0ff */
[----:B------:R-:W-:-:S05]  /*0590*/  IADD3 R10, PT, PT, RZ, -R10, RZ ;  /* 0x8000000aff0a7210 */ /* 0x000fca0007ffe0ff */
[----:B-1----:R-:W1:Y:S02]  /*05a0*/  MUFU.RCP R2, R2 ;  /* 0x0000000200027308 */ /* 0x002e640000001000 */
[----:B-1----:R-:W-:-:S06]  /*05b0*/  VIADD R6, R2, 0xffffffe ;  /* 0x0ffffffe02067836 */ /* 0x002fcc0000000000 */
[----:B------:R1:W3:Y:S02]  /*05c0*/  F2I.FTZ.U32.TRUNC.NTZ R7, R6 ;  /* 0x0000000600077305 */ /* 0x0002e4000021f000 */
[----:B-1----:R-:W-:Y:S01]  /*05d0*/  IMAD.MOV.U32 R6, RZ, RZ, RZ ;  /* 0x000000ffff067224 */ /* 0x002fe200078e00ff */
[----:B---3--:R-:W-:-:S05]  /*05e0*/  IADD3 R8, PT, PT, RZ, -R7, RZ ;  /* 0x80000007ff087210 */ /* 0x008fca0007ffe0ff */
[----:B------:R-:W-:-:S04]  /*05f0*/  IMAD R11, R8, R9, RZ ;  /* 0x00000009080b7224 */ /* 0x000fc800078e02ff */
[----:B0-----:R-:W-:Y:S01]  /*0600*/  IMAD.HI.U32 R4, R7, R11, R6 ;  /* 0x0000000b07047227 */ /* 0x001fe200078e0006 */
[----:B--2---:R-:W-:Y:S02]  /*0610*/  IABS R8, R5 ;  /* 0x0000000500087213 */ /* 0x004fe40000000000 */
[----:B------:R-:W-:Y:S02]  /*0620*/  LOP3.LUT R6, R5, R0, RZ, 0x3c, !PT ;  /* 0x0000000005067212 */ /* 0x000fe400078e3cff */
[----:B------:R-:W-:Y:S02]  /*0630*/  MOV R7, R8 ;  /* 0x0000000800077202 */ /* 0x000fe40000000f00 */
[----:B------:R-:W-:Y:S02]  /*0640*/  MOV R8, R10 ;  /* 0x0000000a00087202 */ /* 0x000fe40000000f00 */
[----:B------:R-:W-:Y:S01]  /*0650*/  ISETP.GE.AND P0, PT, R6, RZ, PT ;  /* 0x000000ff0600720c */ /* 0x000fe20003f06270 */
[----:B------:R-:W-:-:S04]  /*0660*/  IMAD.HI.U32 R2, R4, R7, RZ ;  /* 0x0000000704027227 */ /* 0x000fc800078e00ff */
[----:B------:R-:W-:-:S05]  /*0670*/  IMAD R4, R2, R8, R7 ;  /* 0x0000000802047224 */ /* 0x000fca00078e0207 */
[----:B------:R-:W-:-:S13]  /*0680*/  ISETP.GT.U32.AND P2, PT, R9, R4, PT ;  /* 0x000000040900720c */ /* 0x000fda0003f44070 */
[----:B------:R-:W-:Y:S01]  /*0690*/  @!P2 IMAD.IADD R4, R4, 0x1, -R9 ;  /* 0x000000010404a824 */ /* 0x000fe200078e0a09 */
[----:B------:R-:W-:Y:S02]  /*06a0*/  @!P2 IADD3 R2, PT, PT, R2, 0x1, RZ ;  /* 0x000000010202a810 */ /* 0x000fe40007ffe0ff */
[----:B------:R-:W-:Y:S02]  /*06b0*/  ISETP.NE.AND P2, PT, R0, RZ, PT ;  /* 0x000000ff0000720c */ /* 0x000fe40003f45270 */
[----:B------:R-:W-:Y:S02]  /*06c0*/  ISETP.GE.U32.AND P1, PT, R4, R9, PT ;  /* 0x000000090400720c */ /* 0x000fe40003f26070 */
[----:B------:R-:W0:Y:S11]  /*06d0*/  LDC.64 R4, c[0x0][0x580] ;  /* 0x00016000ff047b82 */ /* 0x000e360000000a00 */
[----:B------:R-:W-:-:S05]  /*06e0*/  @P1 IADD3 R2, PT, PT, R2, 0x1, RZ ;  /* 0x0000000102021810 */ /* 0x000fca0007ffe0ff */
[----:B------:R-:W-:Y:S01]  /*06f0*/  @!P0 IMAD.MOV R2, RZ, RZ, -R2 ;  /* 0x000000ffff028224 */ /* 0x000fe200078e0a02 */
[----:B------:R-:W-:-:S05]  /*0700*/  @!P2 LOP3.LUT R2, RZ, R0, RZ, 0x33, !PT ;  /* 0x00000000ff02a212 */ /* 0x000fca00078e33ff */
[----:B0-----:R1:W-:Y:S02]  /*0710*/  STG.E.U16 desc[UR6][R4.64], R2 ;  /* 0x0000000204007986 */ /* 0x0013e4000c101506 */
.L_x_12415:
[----:B------:R-:W-:Y:S05]  /*0720*/  BSYNC.RECONVERGENT B0 ;  /* 0x0000000000007941 */ /* 0x000fea0003800200 */
.L_x_12412:
[----:B------:R-:W-:Y:S05]  /*0730*/  WARPSYNC.ALL ;  /* 0x0000000000007948 */ /* 0x000fea0003800000 */
[----:B------:R-:W-:-:S13]  /*0740*/  ISETP.GE.AND P0, PT, R3, UR4, PT ;  /* 0x0000000403007c0c */ /* 0x000fda000bf06270 */
[----:B------:R-:W-:Y:S05]  /*0750*/  @P0 EXIT ;  /* 0x000000000000094d */ /* 0x000fea0003800000 */
[----:B01----:R-:W0:Y:S02]  /*0760*/  LDC.64 R2, c[0x0][0x588] ;  /* 0x00016200ff027b82 */ /* 0x003e240000000a00 */
[----:B0-----:R0:W2:Y:S01]  /*0770*/  LDG.E.S16 R3, desc[UR6][R2.64] ;  /* 0x0000000602037981 */ /* 0x0010a2000c1e1700 */
[-C--:B------:R-:W-:Y:S02]  /*0780*/  IABS R7, R0.reuse ;  /* 0x0000000000077213 */ /* 0x080fe40000000000 */
[----:B------:R-:W-:Y:S02]  /*0790*/  IABS R10, R0 ;  /* 0x00000000000a7213 */ /* 0x000fe40000000000 */
[----:B------:R-:W1:Y:S08]  /*07a0*/  I2F.RP R6, R7 ;  /* 0x0000000700067306 */ /* 0x000e700000209400 */
[----:B-1----:R-:W1:Y:S02]  /*07b0*/  MUFU.RCP R6, R6 ;  /* 0x0000000600067308 */ /* 0x002e640000001000 */
[----:B-1----:R-:W-:-:S02]  /*07c0*/  IADD3 R4, PT, PT, R6, 0xffffffe, RZ ;  /* 0x0ffffffe06047810 */ /* 0x002fc40007ffe0ff */
[----:B------:R-:W-:-:S04]  /*07d0*/  IADD3 R6, PT, PT, RZ, -R10, RZ ;  /* 0x8000000aff067210 */ /* 0x000fc80007ffe0ff */
[----:B------:R1:W3:Y:S02]  /*07e0*/  F2I.FTZ.U32.TRUNC.NTZ R5, R4 ;  /* 0x0000000400057305 */ /* 0x0002e4000021f000 */
[----:B-1----:R-:W-:Y:S02]  /*07f0*/  HFMA2 R4, -RZ, RZ, 0, 0 ;  /* 0x00000000ff047431 */ /* 0x002fe400000001ff */
[----:B---3--:R-:W-:-:S04]  /*0800*/  IMAD.MOV R8, RZ, RZ, -R5 ;  /* 0x000000ffff087224 */ /* 0x008fc800078e0a05 */
[----:B------:R-:W-:-:S04]  /*0810*/  IMAD R9, R8, R7, RZ ;  /* 0x0000000708097224 */ /* 0x000fc800078e02ff */
[----:B0-----:R-:W-:Y:S01]  /*0820*/  IMAD.HI.U32 R2, R5, R9, R4 ;  /* 0x0000000905027227 */ /* 0x001fe200078e0004 */
[----:B--2---:R-:W-:-:S05]  /*0830*/  IABS R8, R3 ;  /* 0x0000000300087213 */ /* 0x004fca0000000000 */
[----:B------:R-:W-:-:S04]  /*0840*/  IMAD.MOV.U32 R5, RZ, RZ, R8 ;  /* 0x000000ffff057224 */ /* 0x000fc800078e0008 */
[----:B------:R-:W-:-:S04]  /*0850*/  IMAD.HI.U32 R4, R2, R5, RZ ;  /* 0x0000000502047227 */ /* 0x000fc800078e00ff */
[----:B------:R-:W-:Y:S01]  /*0860*/  IMAD R2, R4, R6, R5 ;  /* 0x0000000604027224 */ /* 0x000fe200078e0205 */
[----:B------:R-:W-:-:S04]  /*0870*/  LOP3.LUT R5, R3, R0, RZ, 0x3c, !PT ;  /* 0x0000000003057212 */ /* 0x000fc800078e3cff */
[----:B------:R-:W-:Y:S02]  /*0880*/  ISETP.GT.U32.AND P2, PT, R7, R2, PT ;  /* 0x000000020700720c */ /* 0x000fe40003f44070 */
[----:B------:R-:W-:-:S11]  /*0890*/  ISETP.GE.AND P0, PT, R5, RZ, PT ;  /* 0x000000ff0500720c */ /* 0x000fd60003f06270 */
        /* <DEDUP_REMOVED lines=8> */
[----:B0-----:R-:W-:Y:S01]  /*0920*/  STG.E.U16 desc[UR6][R2.64], R4 ;  /* 0x0000000402007986 */ /* 0x001fe2000c101506 */
[----:B------:R-:W-:Y:S05]  /*0930*/  EXIT ;  /* 0x000000000000794d */ /* 0x000fea0003800000 */
.L_x_12411:
        /* <DEDUP_REMOVED lines=293> */
[----:B-1----:R-:W-:Y:S01]  /*1b90*/  SHF.R.U32.HI R13, RZ, UR5, R12 ;  /* 0x00000005ff0d7c19 */ /* 0x002fe2000801160c */
[----:B------:R-:W-:-:S03]  /*1ba0*/  @P0 IMAD.MOV.U32 R12, RZ, RZ, RZ ;  /* 0x000000ffff0c0224 */ /* 0x000fc600078e00ff */
        /* <DEDUP_REMOVED lines=11> */
.L_x_12419:
[----:B------:R-:W0:Y:S02]  /*1c60*/  LDCU.128 UR8, c[0x0][0x580] ;  /* 0x0000b000ff0877ac */ /* 0x000e240008000c00 */
[----:B0-----:R-:W-:-:S04]  /*1c70*/  IADD3 R6, P0, PT, R6, UR10, RZ ;  /* 0x0000000a06067c10 */ /* 0x001fc8000ff1e0ff */
[----:B------:R-:W-:-:S06]  /*1c80*/  IADD3.X R7, PT, PT, RZ, UR11, RZ, P0, !PT ;  /* 0x0000000bff077c10 */ /* 0x000fcc00087fe4ff */
[----:B------:R0:W2:Y:S01]  /*1c90*/  LDG.E.S16 R7, desc[UR6][R6.64] ;  /* 0x0000000606077981 */ /* 0x0000a2000c1e1700 */
[-C--:B------:R-:W-:Y:S02]  /*1ca0*/  IABS R11, R0.reuse ;  /* 0x00000000000b7213 */ /* 0x080fe40000000000 */
[----:B------:R-:W-:Y:S02]  /*1cb0*/  IABS R14, R0 ;  /* 0x00000000000e7213 */ /* 0x000fe40000000000 */
[----:B------:R-:W1:Y:S01]  /*1cc0*/  I2F.RP R10, R11 ;  /* 0x0000000b000a7306 */ /* 0x000e620000209400 */
[----:B------:R-:W-:-:S07]  /*1cd0*/  IADD3 R3, PT, PT, R3, 0x80, RZ ;  /* 0x0000008003037810 */ /* 0x000fce0007ffe0ff */
[----:B-1----:R-:W1:Y:S02]  /*1ce0*/  MUFU.RCP R10, R10 ;  /* 0x0000000a000a7308 */ /* 0x002e640000001000 */
[----:B-1----:R-:W-:Y:S01]  /*1cf0*/  VIADD R8, R10, 0xffffffe ;  /* 0x0ffffffe0a087836 */ /* 0x002fe20000000000 */
[----:B------:R-:W-:-:S05]  /*1d00*/  IADD3 R10, PT, PT, RZ, -R14, RZ ;  /* 0x8000000eff0a7210 */ /* 0x000fca0007ffe0ff */
[----:B------:R1:W3:Y:S02]  /*1d10*/  F2I.FTZ.U32.TRUNC.NTZ R9, R8 ;  /* 0x0000000800097305 */ /* 0x0002e4000021f000 */
[----:B-1----:R-:W-:Y:S02]  /*1d20*/  MOV R8, RZ ;  /* 0x000000ff00087202 */ /* 0x002fe40000000f00 */
[----:B---3--:R-:W-:-:S05]  /*1d30*/  IADD3 R12, PT, PT, RZ, -R9, RZ ;  /* 0x80000009ff0c7210 */ /* 0x008fca0007ffe0ff */
[----:B------:R-:W-:-:S04]  /*1d40*/  IMAD R13, R12, R11, RZ ;  /* 0x0000000b0c0d7224 */ /* 0x000fc800078e02ff */
[----:B0-----:R-:W-:Y:S01]  /*1d50*/  IMAD.HI.U32 R6, R9, R13, R8 ;  /* 0x0000000d09067227 */ /* 0x001fe200078e0008 */
[----:B--2---:R-:W-:Y:S02]  /*1d60*/  IABS R12, R7 ;  /* 0x00000007000c7213 */ /* 0x004fe40000000000 */
[----:B------:R-:W-:-:S03]  /*1d70*/  LOP3.LUT R7, R7, R0, RZ, 0x3c, !PT ;  /* 0x0000000007077212 */ /* 0x000fc600078e3cff */
        /* <DEDUP_REMOVED lines=8> */
[----:B------:R-:W-:-:S11]  /*1e00*/  ISETP.NE.AND P2, PT, R0, RZ, PT ;  /* 0x000000ff0000720c */ /* 0x000fd60003f45270 */
[----:B------:R-:W-:-:S05]  /*1e10*/  @P0 IADD3 R6, PT, PT, R6, 0x1, RZ ;  /* 0x0000000106060810 */ /* 0x000fca0007ffe0ff */
[----:B------:R-:W-:Y:S01]  /*1e20*/  IMAD.MOV.U32 R9, RZ, RZ, R6 ;  /* 0x000000ffff097224 */ /* 0x000fe200078e0006 */
[----:B------:R-:W-:-:S04]  /*1e30*/  IADD3 R6, P0, PT, R5, UR8, RZ ;  /* 0x0000000805067c10 */ /* 0x000fc8000ff1e0ff */
        /* <DEDUP_REMOVED lines=305> */
.L_x_12421:
        /* <DEDUP_REMOVED lines=32> */
[----:B------:R-:W-:-:S05]  /*3350*/  @!P2 LOP3.LUT R9, RZ, R0, RZ, 0x33, !PT ;  /* 0x00000000ff09a212 */ /* 0x000fca00078e33ff */
[----:B------:R0:W-:Y:S02]  /*3360*/  STG.E.U16 desc[UR6][R6.64], R9 ;  /* 0x0000000906007986 */ /* 0x0001e4000c101506 */
.L_x_12418:
[----:B------:R-:W-:-:S13]  /*3370*/  ISETP.GE.AND P0, PT, R3, UR4, PT ;  /* 0x0000000403007c0c */ /* 0x000fda000bf06270 */
[----:B------:R-:W-:Y:S05]  /*3380*/  @P0 BREAK.RELIABLE B1 ;  /* 0x0000000000010942 */ /* 0x000fea0003800100 */
[----:B------:R-:W-:Y:S05]  /*3390*/  @P0 BRA `(.L_x_12420) ;  /* 0x0000001400340947 */ /* 0x000fea0003800000 */
[----:B------:R-:W-:Y:S05]  /*33a0*/  BSYNC.RELIABLE B1 ;  /* 0x0000000000017941 */ /* 0x000fea0003800100 */
.L_x_12417:
        /* <DEDUP_REMOVED lines=298> */
.L_x_12422:
        /* <DEDUP_REMOVED lines=34> */
.L_x_12420:
[----:B------:R-:W-:Y:S05]  /*4870*/  BSYNC.RECONVERGENT B0 ;  /* 0x0000000000007941 */ /* 0x000fea0003800200 */
.L_x_12416:
[----:B------:R-:W-:Y:S05]  /*4880*/  WARPSYNC.ALL ;  /* 0x0000000000007948 */ /* 0x000fea0003800000 */
[----:B------:R-:W-:-:S13]  /*4890*/  ISETP.GE.AND P0, PT, R3, UR4, PT ;  /* 0x0000000403007c0c */ /* 0x000fda000bf06270 */
[----:B------:R-:W-:Y:S05]  /*48a0*/  @P0 EXIT ;  /* 0x000000000000094d */ /* 0x000fea0003800000 */
[----:B------:R-:W2:Y:S01]  /*48b0*/  LDCU.64 UR4, c[0x0][0x390] ;  /* 0x00007200ff0477ac */ /* 0x000ea20008000a00 */
[----:B01----:R-:W-:Y:S01]  /*48c0*/  MOV R7, R3 ;  /* 0x0000000300077202 */ /* 0x003fe20000000f00 */
[----:B------:R-:W-:Y:S01]  /*48d0*/  IMAD.MOV.U32 R6, RZ, RZ, RZ ;  /* 0x000000ffff067224 */ /* 0x000fe200078e00ff */
[----:B------:R-:W-:Y:S01]  /*48e0*/  ISETP.NE.AND P0, PT, R4, RZ, PT ;  /* 0x000000ff0400720c */ /* 0x000fe20003f05270 */
[----:B------:R-:W0:Y:S01]  /*48f0*/  LDCU UR8, c[0x0][0x38c] ;  /* 0x00007180ff0877ac */ /* 0x000e220008000800 */
        /* <DEDUP_REMOVED lines=293> */
.L_x_12423:
[----:B------:R-:W0:Y:S02]  /*5b50*/  LDCU.128 UR8, c[0x0][0x580] ;  /* 0x0000b000ff0877ac */ /* 0x000e240008000c00 */
[----:B0-----:R-:W-:-:S04]  /*5b60*/  IADD3 R4, P0, PT, R4, UR10, RZ ;  /* 0x0000000a04047c10 */ /* 0x001fc8000ff1e0ff */
[----:B------:R-:W-:-:S06]  /*5b70*/  IADD3.X R5, PT, PT, RZ, UR11, RZ, P0, !PT ;  /* 0x0000000bff057c10 */ /* 0x000fcc00087fe4ff */
[----:B------:R0:W2:Y:S01]  /*5b80*/  LDG.E.S16 R5, desc[UR6][R4.64] ;  /* 0x0000000604057981 */ /* 0x0000a2000c1e1700 */
[-C--:B------:R-:W-:Y:S02]  /*5b90*/  IABS R9, R0.reuse ;  /* 0x0000000000097213 */ /* 0x080fe40000000000 */
[----:B------:R-:W-:Y:S02]  /*5ba0*/  IABS R10, R0 ;  /* 0x00000000000a7213 */ /* 0x000fe40000000000 */
[----:B------:R-:W1:Y:S02]  /*5bb0*/  I2F.RP R2, R9 ;  /* 0x0000000900027306 */ /* 0x000e640000209400 */
[----:B------:R-:W-:-:S06]  /*5bc0*/  IADD3 R10, PT, PT, RZ, -R10, RZ ;  /* 0x8000000aff0a7210 */ /* 0x000fcc0007ffe0ff */
[----:B-1----:R-:W1:Y:S02]  /*5bd0*/  MUFU.RCP R2, R2 ;  /* 0x0000000200027308 */ /* 0x002e640000001000 */
[----:B-1----:R-:W-:-:S06]  /*5be0*/  VIADD R6, R2, 0xffffffe ;  /* 0x0ffffffe02067836 */ /* 0x002fcc0000000000 */
        /* <DEDUP_REMOVED lines=8> */
[----:B------:R-:W-:Y:S02]  /*5c70*/  MOV R8, R10 ;  /* 0x0000000a00087202 */ /* 0x000fe40000000f00 */
[----:B------:R-:W-:Y:S01]  /*5c80*/  ISETP.GE.AND P1, PT, R5, RZ, PT ;  /* 0x000000ff0500720c */ /* 0x000fe20003f26270 */
[----:B------:R-:W-:-:S04]  /*5c90*/  IMAD.HI.U32 R2, R4, R7, RZ ;  /* 0x0000000704027227 */ /* 0x000fc800078e00ff */
[----:B------:R-:W-:-:S05]  /*5ca0*/  IMAD R4, R2, R8, R7 ;  /* 0x0000000802047224 */ /* 0x000fca00078e0207 */
[----:B------:R-:W-:-:S13]  /*5cb0*/  ISETP.GT.U32.AND P2, PT, R9, R4, PT ;  /* 0x000000040900720c */ /* 0x000fda0003f44070 */
[-C--:B------:R-:W-:Y:S02]  /*5cc0*/  @!P2 IADD3 R4, PT, PT, R4, -R9.reuse, RZ ;  /* 0x800000090404a210 */ /* 0x080fe40007ffe0ff */
[----:B------:R-:W-:Y:S02]  /*5cd0*/  @!P2 IADD3 R2, PT, PT, R2, 0x1, RZ ;  /* 0x000000010202a810 */ /* 0x000fe40007ffe0ff */
[----:B------:R-:W-:Y:S02]  /*5ce0*/  ISETP.GE.U32.AND P0, PT, R4, R9, PT ;  /* 0x000000090400720c */ /* 0x000fe40003f06070 */
[----:B------:R-:W-:-:S11]  /*5cf0*/  ISETP.NE.AND P2, PT, R0, RZ, PT ;  /* 0x000000ff0000720c */ /* 0x000fd60003f45270 */
[----:B------:R-:W-:-:S05]  /*5d00*/  @P0 VIADD R2, R2, 0x1 ;  /* 0x0000000102020836 */ /* 0x000fca0000000000 */
[----:B------:R-:W-:Y:S02]  /*5d10*/  MOV R5, R2 ;  /* 0x0000000200057202 */ /* 0x000fe40000000f00 */
[----:B------:R-:W-:Y:S02]  /*5d20*/  IADD3 R2, P0, PT, R3, UR8, RZ ;  /* 0x0000000803027c10 */ /* 0x000fe4000ff1e0ff */
[----:B------:R-:W-:Y:S02]  /*5d30*/  @!P1 IADD3 R5, PT, PT, -R5, RZ, RZ ;  /* 0x000000ff05059210 */ /* 0x000fe40007ffe1ff */
[----:B------:R-:W-:Y:S02]  /*5d40*/  IADD3.X R3, PT, PT, RZ, UR9, RZ, P0, !PT ;  /* 0x00000009ff037c10 */ /* 0x000fe400087fe4ff */
[----:B------:R-:W-:-:S05]  /*5d50*/  @!P2 LOP3.LUT R5, RZ, R0, RZ, 0x33, !PT ;  /* 0x00000000ff05a212 */ /* 0x000fca00078e33ff */
[----:B------:R-:W-:Y:S01]  /*5d60*/  STG.E.U16 desc[UR6][R2.64], R5 ;  /* 0x0000000502007986 */ /* 0x000fe2000c101506 */
[----:B------:R-:W-:Y:S05]  /*5d70*/  EXIT ;  /* 0x000000000000794d */ /* 0x000fea0003800000 */
.L_x_12424:
        /* <DEDUP_REMOVED lines=16> */
.L_x_22432:


//--------------------- .text._ZN2at6native27unrolled_elementwise_kernelINS0_13BUnaryFunctorIsssZZZNS0_15binary_internal21div_trunc_kernel_cudaERNS_18TensorIteratorBaseEENKUlvE_clEvENKUlvE3_clEvEUlssE_EESt5arrayIPcLm2EELi4E23TrivialOffsetCalculatorILi1EjESE_NS0_6memory15LoadWithoutCastENSF_16StoreWithoutCastEEEviT_T0_T2_T3_T4_T5_ --------------------------
	.section	.text._ZN2at6native27unrolled_elementwise_kernelINS0_13BUnaryFunctorIsssZZZNS0_15binary_internal21div_trunc_kernel_cudaERNS_18TensorIteratorBaseEENKUlvE_clEvENKUlvE3_clEvEUlssE_EESt5arrayIPcLm2EELi4E23TrivialOffsetCalculatorILi1EjESE_NS0_6memory15LoadWithoutCastENSF_16StoreWithoutCastEEEviT_T0_T2_T3_T4_T5_,"ax",@progbits
	.align	128
        .global         _ZN2at6native27unrolled_elementwise_kernelINS0_13BUnaryFunctorIsssZZZNS0_15binary_internal21div_trunc_kernel_cudaERNS_18TensorIteratorBaseEENKUlvE_clEvENKUlvE3_clEvEUlssE_EESt5arrayIPcLm2EELi4E23TrivialOffsetCalculatorILi1EjESE_NS0_6memory15LoadWithoutCastENSF_16StoreWithoutCastEEEviT_T0_T2_T3_T4_T5_
        .type           _ZN2at6native27unrolled_elementwise_kernelINS0_13BUnaryFunctorIsssZZZNS0_15binary_internal21div_trunc_kernel_cudaERNS_18TensorIteratorBaseEENKUlvE_clEvENKUlvE3_clEvEUlssE_EESt5arrayIPcLm2EELi4E23TrivialOffsetCalculatorILi1EjESE_NS0_6memory15LoadWithoutCastENSF_16StoreWithoutCastEEEviT_T0_T2_T3_T4_T5_,@function
        .size           _ZN2at6native27unrolled_elementwise_kernelINS0_13BUnaryFunctorIsssZZZNS0_15binary_internal21div_trunc_kernel_cudaERNS_18TensorIteratorBaseEENKUlvE_clEvENKUlvE3_clEvEUlssE_EESt5arrayIPcLm2EELi4E23TrivialOffsetCalculatorILi1EjESE_NS0_6memory15LoadWithoutCastENSF_16StoreWithoutCastEEEviT_T0_T2_T3_T4_T5_,(.L_x_22433 - _ZN2at6native27unrolled_elementwise_kernelINS0_13BUnaryFunctorIsssZZZNS0_15binary_internal21div_trunc_kernel_cudaERNS_18TensorIteratorBaseEENKUlvE_clEvENKUlvE3_clEvEUlssE_EESt5arrayIPcLm2EELi4E23TrivialOffsetCalculatorILi1EjESE_NS0_6memory15LoadWithoutCastENSF_16StoreWithoutCastEEEviT_T0_T2_T3_T4_T5_)
        .other          _ZN2at6native27unrolled_elementwise_kernelINS0_13BUnaryFunctorIsssZZZNS0_15binary_internal21div_trunc_kernel_cudaERNS_18TensorIteratorBaseEENKUlvE_clEvENKUlvE3_clEvEUlssE_EESt5arrayIPcLm2EELi4E23TrivialOffsetCalculatorILi1EjESE_NS0_6memory15LoadWithoutCastENSF_16StoreWithoutCastEEEviT_T0_T2_T3_T4_T5_,@"STO_CUDA_ENTRY STV_DEFAULT"
_ZN2at6native27unrolled_elementwise_kernelINS0_13BUnaryFunctorIsssZZZNS0_15binary_internal21div_trunc_kernel_cudaERNS_18TensorIteratorBaseEENKUlvE_clEvENKUlvE3_clEvEUlssE_EESt5arrayIPcLm2EELi4E23TrivialOffsetCalculatorILi1EjESE_NS0_6memory15LoadWithoutCastENSF_16StoreWithoutCastEEEviT_T0_T2_T3_T4_T5_:
.text._ZN2at6native27unrolled_elementwise_kernelINS0_13BUnaryFunctorIsssZZZNS0_15binary_internal21div_trunc_kernel_cudaERNS_18TensorIteratorBaseEENKUlvE_clEvENKUlvE3_clEvEUlssE_EESt5arrayIPcLm2EELi4E23TrivialOffsetCalculatorILi1EjESE_NS0_6memory15LoadWithoutCastENSF_16StoreWithoutCastEEEviT_T0_T2_T3_T4_T5_:
[----:B------:R-:W-:Y:S01]  /*0000*/  LDC R1, c[0x0][0x37c] ;  /* 0x0000df00ff017b82 */ /* 0x000fe20000000800 */
[----:B------:R-:W0:Y:S07]  /*0010*/  S2R R5, SR_CTAID.X ;  /* 0x0000000000057919 */ /* 0x000e2e0000002500 */
[----:B------:R-:W0:Y:S01]  /*0020*/  LDC R0, c[0x0][0x380] ;  /* 0x0000e000ff007b82 */ /* 0x000e220000000800 */
[----:B------:R-:W1:Y:S01]  /*0030*/  LDCU.64 UR4, c[0x0][0x358] ;  /* 0x00006b00ff0477ac */ /* 0x000e620008000a00 */
[----:B------:R-:W-:Y:S01]  /*0040*/  IMAD.MOV.U32 R8, RZ, RZ, RZ ;  /* 0x000000ffff087224 */ /* 0x000fe200078e00ff */
[----:B------:R-:W2:Y:S01]  /*0050*/  S2R R4, SR_TID.X ;  /* 0x0000000000047919 */ /* 0x000ea20000002100 */
[----:B------:R-:W-:-:S02]  /*0060*/  IMAD.MOV.U32 R6, RZ, RZ, RZ ;  /* 0x000000ffff067224 */ /* 0x000fc400078e00ff */
[----:B0-----:R-:W-:Y:S02]  /*0070*/  IMAD R7, R5, -0x200, R0 ;  /* 0xfffffe0005077824 */ /* 0x001fe400078e0200 */
[----:B--2---:R-:W-:-:S03]  /*0080*/  IMAD.MOV.U32 R0, RZ, RZ, R4 ;  /* 0x000000ffff007224 */ /* 0x004fc600078e0004 */
[----:B------:R-:W-:-:S13]  /*0090*/  ISETP.GE.AND P0, PT, R4, R7, PT ;  /* 0x000000070400720c */ /* 0x000fda0003f06270 */
[----:B------:R-:W-:-:S05]  /*00a0*/  @!P0 VIADD R4, R0, 0x80 ;  /* 0x0000008000048836 */ /* 0x000fca0000000000 */
[----:B------:R-:W-:-:S13]  /*00b0*/  ISETP.GE.AND P1, PT, R4, R7, PT ;  /* 0x000000070400720c */ /* 0x000fda0003f26270 */
[----:B------:R-:W-:Y:S01]  /*00c0*/  @!P1 IMAD R9, R5, 0x200, R4 ;  /* 0x0000020005099824 */ /* 0x000fe200078e0204 */
[----:B------:R-:W-:Y:S01]  /*00d0*/  @!P1 IADD3 R4, PT, PT, R4, 0x80, RZ ;  /* 0x0000008004049810 */ /* 0x000fe20007ffe0ff */
[----:B------:R-:W0:Y:S03]  /*00e0*/  @!P1 LDC.64 R12, c[0x0][0x390] ;  /* 0x0000e400ff0c9b82 */ /* 0x000e260000000a00 */
[----:B------:R-:W-:-:S13]  /*00f0*/  ISETP.GE.AND P3, PT, R4, R7, PT ;  /* 0x000000070400720c */ /* 0x000fda0003f66270 */
[----:B------:R-:W2:Y:S01]  /*0100*/  @!P3 LDC.64 R2, c[0x0][0x390] ;  /* 0x0000e400ff02bb82 */ /* 0x000ea20000000a00 */
[----:B------:R-:W-:Y:S02]  /*0110*/  @!P3 IMAD R19, R5, 0x200, R4 ;  /* 0x000002000513b824 */ /* 0x000fe400078e0204 */
[----:B------:R-:W-:-:S05]  /*0120*/  @!P3 VIADD R4, R4, 0x80 ;  /* 0x000000800404b836 */ /* 0x000fca0000000000 */
[----:B------:R-:W-:Y:S01]  /*0130*/  ISETP.GE.AND P2, PT, R4, R7, PT ;  /* 0x000000070400720c */ /* 0x000fe20003f46270 */
[----:B0-----:R-:W-:-:S04]  /*0140*/  @!P1 IMAD.WIDE.U32 R12, R9, 0x2, R12 ;  /* 0x00000002090c9825 */ /* 0x001fc800078e000c */
[----:B--2---:R-:W-:-:S08]  /*0150*/  @!P3 IMAD.WIDE.U32 R18, R19, 0x2, R2 ;  /* 0x000000021312b825 */ /* 0x004fd000078e0002 */
[----:B------:R-:W0:Y:S01]  /*0160*/  @!P2 LDC.64 R14, c[0x0][0x390] ;  /* 0x0000e400ff0eab82 */ /* 0x000e220000000a00 */
[C---:B------:R-:W-:Y:S01]  /*0170*/  @!P2 LEA R11, R5.reuse, R4, 0x9 ;  /* 0x00000004050ba211 */ /* 0x040fe200078e48ff */
[----:B------:R-:W-:Y:S02]  /*0180*/  HFMA2 R4, -RZ, RZ, 0, 0 ;  /* 0x00000000ff047431 */ /* 0x000fe400000001ff */
[----:B------:R-:W-:Y:S02]  /*0190*/  @!P0 IMAD R9, R5, 0x200, R0 ;  /* 0x0000020005098824 */ /* 0x000fe400078e0200 */
[----:B------:R-:W-:Y:S01]  /*01a0*/  IMAD.MOV.U32 R10, RZ, RZ, RZ ;  /* 0x000000ffff0a7224 */ /* 0x000fe200078e00ff */
[----:B------:R-:W-:Y:S01]  /*01b0*/  IADD3 R20, PT, PT, R0, 0x80, RZ ;  /* 0x0000008000147810 */ /* 0x000fe20007ffe0ff */
[----:B-1----:R1:W5:Y:S01]  /*01c0*/  @!P1 LDG.E.S16 R8, desc[UR4][R12.64] ;  /* 0x000000040c089981 */ /* 0x002362000c1e1700 */
[----:B------:R-:W2:Y:S01]  /*01d0*/  @!P0 LDC.64 R2, c[0x0][0x390] ;  /* 0x0000e400ff028b82 */ /* 0x000ea20000000a00 */
[----:B------:R-:W-:Y:S02]  /*01e0*/  BSSY.RECONVERGENT B0, `(.L_x_12425) ;  /* 0x000002d000007945 */ /* 0x000fe40003800200 */
[----:B------:R-:W5:Y:S01]  /*01f0*/  @!P3 LDG.E.S16 R6, desc[UR4][R18.64] ;  /* 0x000000041206b981 */ /* 0x000f62000c1e1700 */
[----:B0-----:R-:W-:-:S04]  /*0200*/  @!P2 IMAD.WIDE.U32 R14, R11, 0x2, R14 ;  /* 0x000000020b0ea825 */ /* 0x001fc800078e000e */
[----:B-1----:R-:W-:Y:S01]  /*0210*/  VIADD R12, R0, 0x100 ;  /* 0x00000100000c7836 */ /* 0x002fe20000000000 */
[----:B------:R0:W5:Y:S01]  /*0220*/  @!P2 LDG.E.S16 R4, desc[UR4][R14.64] ;  /* 0x000000040e04a981 */ /* 0x000162000c1e1700 */
[----:B--2---:R-:W-:-:S05]  /*0230*/  @!P0 IMAD.WIDE.U32 R2, R9, 0x2, R2 ;  /* 0x0000000209028825 */ /* 0x004fca00078e0002 */
[----:B------:R1:W5:Y:S01]  /*0240*/  @!P0 LDG.E.S16 R10, desc[UR4][R2.64] ;  /* 0x00000004020a8981 */ /* 0x000362000c1e1700 */
[----:B------:R-:W-:Y:S01]  /*0250*/  ISETP.GE.AND P0, PT, R0, R7, PT ;  /* 0x000000070000720c */ /* 0x000fe20003f06270 */
[----:B------:R-:W2:-:S12]  /*0260*/  LDC.U16 R9, c[0x0][0x386] ;  /* 0x0000e180ff097b82 */ /* 0x000e980000000400 */
[----:B------:R-:W1:Y:S01]  /*0270*/  @!P0 LDC.64 R16, c[0x0][0x388] ;  /* 0x0000e200ff108b82 */ /* 0x000e620000000a00 */
[----:B0-----:R-:W-:Y:S01]  /*0280*/  VIADD R14, R0, 0x180 ;  /* 0x00000180000e7836 */ /* 0x001fe20000000000 */
[----:B------:R-:W-:Y:S01]  /*0290*/  @!P0 LEA R11, R5, R0, 0x9 ;  /* 0x00000000050b8211 */ /* 0x000fe200078e48ff */
[----:B------:R-:W-:Y:S01]  /*02a0*/  @!P0 IMAD.MOV.U32 R0, RZ, RZ, R20 ;  /* 0x000000ffff008224 */ /* 0x000fe200078e0014 */
[-C--:B------:R-:W-:Y:S02]  /*02b0*/  ISETP.GE.AND P4, PT, R20, R7.reuse, PT ;  /* 0x000000071400720c */ /* 0x080fe40003f86270 */
[-C--:B------:R-:W-:Y:S02]  /*02c0*/  ISETP.GE.AND P1, PT, R12, R7.reuse, PT ;  /* 0x000000070c00720c */ /* 0x080fe40003f26270 */
[-C--:B------:R-:W-:Y:S02]  /*02d0*/  ISETP.GE.AND P2, PT, R14, R7.reuse, PT ;  /* 0x000000070e00720c */ /* 0x080fe40003f46270 */
[----:B------:R-:W-:-:S02]  /*02e0*/  ISETP.GE.AND P3, PT, R0, R7, PT ;  /* 0x000000070000720c */ /* 0x000fc40003f66270 */
[----:B--2---:R-:W-:Y:S01]  /*02f0*/  PRMT R9, R9, 0x9910, RZ ;  /* 0x0000991009097816 */ /* 0x004fe200000000ff */
[----:B-1----:R-:W-:Y:S01]  /*0300*/  @!P0 IMAD.WIDE.U32 R2, R11, 0x2, R16 ;  /* 0x000000020b028825 */ /* 0x002fe200078e0010 */
[----:B------:R-:W-:Y:S09]  /*0310*/  @P0 BRA `(.L_x_12426) ;  /* 0x0000000000640947 */ /* 0x000ff20003800000 */
[-C--:B------:R-:W-:Y:S02]  /*0320*/  IABS R15, R9.reuse ;  /* 0x00000009000f7213 */ /* 0x080fe40000000000 */
[----:B-----5:R-:W-:Y:S02]  /*0330*/  IABS R16, R10 ;  /* 0x0000000a00107213 */ /* 0x020fe40000000000 */
[----:B------:R-:W0:Y:S01]  /*0340*/  I2F.RP R11, R15 ;  /* 0x0000000f000b7306 */ /* 0x000e220000209400 */
[-C--:B------:R-:W-:Y:S02]  /*0350*/  IABS R18, R9.reuse ;  /* 0x0000000900127213 */ /* 0x080fe40000000000 */
[----:B------:R-:W-:-:S05]  /*0360*/  LOP3.LUT R10, R10, R9, RZ, 0x3c, !PT ;  /* 0x000000090a0a7212 */ /* 0x000fca00078e3cff */
[----:B0-----:R-:W0:Y:S02]  /*0370*/  MUFU.RCP R11, R11 ;  /* 0x0000000b000b7308 */ /* 0x001e240000001000 */
[----:B0-----:R-:W-:-:S06]  /*0380*/  VIADD R12, R11, 0xffffffe ;  /* 0x0ffffffe0b0c7836 */ /* 0x001fcc0000000000 */
[----:B------:R0:W1:Y:S02]  /*0390*/  F2I.FTZ.U32.TRUNC.NTZ R13, R12 ;  /* 0x0000000c000d7305 */ /* 0x000064000021f000 */
[----:B0-----:R-:W-:Y:S01]  /*03a0*/  IMAD.MOV.U32 R12, RZ, RZ, RZ ;  /* 0x000000ffff0c7224 */ /* 0x001fe200078e00ff */
[----:B-1----:R-:W-:-:S05]  /*03b0*/  IADD3 R14, PT, PT, RZ, -R13, RZ ;  /* 0x8000000dff0e7210 */ /* 0x002fca0007ffe0ff */
[----:B------:R-:W-:Y:S02]  /*03c0*/  IMAD R17, R14, R15, RZ ;  /* 0x0000000f0e117224 */ /* 0x000fe400078e02ff */
[----:B------:R-:W-:Y:S01]  /*03d0*/  IMAD.MOV.U32 R14, RZ, RZ, R16 ;  /* 0x000000ffff0e7224 */ /* 0x000fe200078e0010 */
[----:B------:R-:W-:Y:S01]  /*03e0*/  IADD3 R16, PT, PT, RZ, -R18, RZ ;  /* 0x80000012ff107210 */ /* 0x000fe20007ffe0ff */
        /* <DEDUP_REMOVED lines=12> */
.L_x_12426:
[----:B------:R-:W-:Y:S05]  /*04b0*/  BSYNC.RECONVERGENT B0 ;  /* 0x0000000000007941 */ /* 0x000fea0003800200 */
.L_x_12425:
[----:B------:R-:W-:Y:S04]  /*04c0*/  BSSY.RECONVERGENT B0, `(.L_x_12427) ;  /* 0x000001b000007945 */ /* 0x000fe80003800200 */
[----:B------:R-:W-:Y:S05]  /*04d0*/  @P4 BRA `(.L_x_12428) ;  /* 0x0000000000644947 */ /* 0x000fea0003800000 */
[-C--:B------:R-:W-:Y:S02]  /*04e0*/  IABS R17, R9.reuse ;  /* 0x0000000900117213 */ /* 0x080fe40000000000 */
[----:B-----5:R-:W-:Y:S02]  /*04f0*/  IABS R15, R8 ;  /* 0x00000008000f7213 */ /* 0x020fe40000000000 */
[----:B------:R-:W0:Y:S01]  /*0500*/  I2F.RP R10, R17 ;  /* 0x00000011000a7306 */ /* 0x000e220000209400 */
[-C--:B------:R-:W-:Y:S02]  /*0510*/  IABS R16, R9.reuse ;  /* 0x0000000900107213 */ /* 0x080fe40000000000 */
[----:B------:R-:W-:-:S04]  /*0520*/  LOP3.LUT R8, R8, R9, RZ, 0x3c, !PT ;  /* 0x0000000908087212 */ /* 0x000fc800078e3cff */
[----:B------:R-:W-:Y:S01]  /*0530*/  ISETP.GE.AND P4, PT, R8, RZ, PT ;  /* 0x000000ff0800720c */ /* 0x000fe20003f86270 */
[----:B0-----:R-:W0:Y:S02]  /*0540*/  MUFU.RCP R10, R10 ;  /* 0x0000000a000a7308 */ /* 0x001e240000001000 */
[----:B0-----:R-:W-:-:S06]  /*0550*/  VIADD R12, R10, 0xffffffe ;  /* 0x0ffffffe0a0c7836 */ /* 0x001fcc0000000000 */
[----:B------:R0:W1:Y:S02]  /*0560*/  F2I.FTZ.U32.TRUNC.NTZ R13, R12 ;  /* 0x0000000c000d7305 */ /* 0x000064000021f000 */
[----:B0-----:R-:W-:Y:S01]  /*0570*/  IMAD.MOV.U32 R12, RZ, RZ, RZ ;  /* 0x000000ffff0c7224 */ /* 0x001fe200078e00ff */
[----:B-1----:R-:W-:-:S05]  /*0580*/  IADD3 R14, PT, PT, RZ, -R13, RZ ;  /* 0x8000000dff0e7210 */ /* 0x002fca0007ffe0ff */
[----:B------:R-:W-:-:S04]  /*0590*/  IMAD R19, R14, R17, RZ ;  /* 0x000000110e137224 */ /* 0x000fc800078e02ff */
        /* <DEDUP_REMOVED lines=12> */
[----:B------:R-:W-:-:S07]  /*0660*/  @!P6 LOP3.LUT R8, RZ, R9, RZ, 0x33, !PT ;  /* 0x00000009ff08e212 */ /* 0x000fce00078e33ff */
.L_x_12428:
[----:B------:R-:W-:Y:S05]  /*0670*/  BSYNC.RECONVERGENT B0 ;  /* 0x0000000000007941 */ /* 0x000fea0003800200 */
.L_x_12427:
        /* <DEDUP_REMOVED lines=27> */
.L_x_12430:
[----:B------:R-:W-:Y:S05]  /*0830*/  BSYNC.RECONVERGENT B0 ;  /* 0x0000000000007941 */ /* 0x000fea0003800200 */
.L_x_12429:
        /* <DEDUP_REMOVED lines=27> */
.L_x_12432:
[----:B------:R-:W-:Y:S05]  /*09f0*/  BSYNC.RECONVERGENT B0 ;  /* 0x0000000000007941 */ /* 0x000fea0003800200 */
.L_x_12431:
[----:B------:R0:W-:Y:S01]  /*0a00*/  @!P0 STG.E.U16 desc[UR4][R2.64], R11 ;  /* 0x0000000b02008986 */ /* 0x0001e2000c101504 */
[----:B------:R-:W-:Y:S04]  /*0a10*/  BSSY.RECONVERGENT B0, `(.L_x_12433) ;  /* 0x000000c000007945 */ /* 0x000fe80003800200 */
[----:B------:R-:W-:Y:S05]  /*0a20*/  @P3 BRA `(.L_x_12434) ;  /* 0x0000000000283947 */ /* 0x000fea0003800000 */
[----:B0-----:R-:W0:Y:S01]  /*0a30*/  LDC.64 R2, c[0x0][0x388] ;  /* 0x0000e200ff027b82 */ /* 0x001e220000000a00 */
[----:B------:R-:W-:Y:S01]  /*0a40*/  IMAD R11, R5, 0x200, R0 ;  /* 0x00000200050b7824 */ /* 0x000fe200078e0200 */
[----:B------:R-:W-:-:S04]  /*0a50*/  IADD3 R0, PT, PT, R0, 0x80, RZ ;  /* 0x0000008000007810 */ /* 0x000fc80007ffe0ff */
[----:B------:R-:W-:-:S13]  /*0a60*/  ISETP.GE.AND P0, PT, R0, R7, PT ;  /* 0x000000070000720c */ /* 0x000fda0003f06270 */
[----:B------:R-:W-:Y:S02]  /*0a70*/  @!P0 IMAD R9, R5, 0x200, R0 ;  /* 0x0000020005098824 */ /* 0x000fe400078e0200 */
[----:B------:R-:W-:Y:S02]  /*0a80*/  @!P0 VIADD R0, R0, 0x80 ;  /* 0x0000008000008836 */ /* 0x000fe40000000000 */
[----:B0----5:R-:W-:-:S04]  /*0a90*/  IMAD.WIDE.U32 R10, R11, 0x2, R2 ;  /* 0x000000020b0a7825 */ /* 0x021fc800078e0002 */
[----:B------:R-:W-:Y:S01]  /*0aa0*/  @!P0 IMAD.WIDE.U32 R2, R9, 0x2, R2 ;  /* 0x0000000209028825 */ /* 0x000fe200078e0002 */
[----:B------:R1:W-:Y:S04]  /*0ab0*/  STG.E.U16 desc[UR4][R10.64], R8 ;  /* 0x000000080a007986 */ /* 0x0003e8000c101504 */
[----:B------:R1:W-:Y:S02]  /*0ac0*/  @!P0 STG.E.U16 desc[UR4][R2.64], R6 ;  /* 0x0000000602008986 */ /* 0x0003e4000c101504 */
.L_x_12434:
[----:B------:R-:W-:Y:S05]  /*0ad0*/  BSYNC.RECONVERGENT B0 ;  /* 0x0000000000007941 */ /* 0x000fea0003800200 */
.L_x_12433:
[----:B------:R-:W-:-:S13]  /*0ae0*/  ISETP.GE.AND P0, PT, R0, R7, PT ;  /* 0x000000070000720c */ /* 0x000fda0003f06270 */
[----:B------:R-:W-:Y:S05]  /*0af0*/  @P0 EXIT ;  /* 0x000000000000094d */ /* 0x000fea0003800000 */
[----:B01----:R-:W0:Y:S01]  /*0b00*/  LDC.64 R2, c[0x0][0x388] ;  /* 0x0000e200ff027b82 */ /* 0x003e220000000a00 */
[----:B------:R-:W-:-:S05]  /*0b10*/  LEA R5, R5, R0, 0x9 ;  /* 0x0000000005057211 */ /* 0x000fca00078e48ff */
[----:B0-----:R-:W-:-:S05]  /*0b20*/  IMAD.WIDE.U32 R2, R5, 0x2, R2 ;  /* 0x0000000205027825 */ /* 0x001fca00078e0002 */
[----:B------:R-:W-:Y:S01]  /*0b30*/  STG.E.U16 desc[UR4][R2.64], R13 ;  /* 0x0000000d02007986 */ /* 0x000fe2000c101504 */
[----:B------:R-:W-:Y:S05]  /*0b40*/  EXIT ;  /* 0x000000000000794d */ /* 0x000fea0003800000 */
.L_x_12435:
        /* <DEDUP_REMOVED lines=11> */
.L_x_22433:


//--------------------- .text._ZN2at6native29vectorized_elementwise_kernelILi2ENS0_13BUnaryFunctorIsssZZZNS0_15binary_internal21div_trunc_kernel_cudaERNS_18TensorIteratorBaseEENKUlvE_clEvENKUlvE3_clEvEUlssE_EESt5arrayIPcLm2EEEEviT0_T1_ --------------------------
	.section	.text._ZN2at6native29vectorized_elementwise_kernelILi2ENS0_13BUnaryFunctorIsssZZZNS0_15binary_internal21div_trunc_kernel_cudaERNS_18TensorIteratorBaseEENKUlvE_clEvENKUlvE3_clEvEUlssE_EESt5arrayIPcLm2EEEEviT0_T1_,"ax",@progbits
	.align	128
        .global         _ZN2at6native29vectorized_elementwise_kernelILi2ENS0_13BUnaryFunctorIsssZZZNS0_15binary_internal21div_trunc_kernel_cudaERNS_18TensorIteratorBaseEENKUlvE_clEvENKUlvE3_clEvEUlssE_EESt5arrayIPcLm2EEEEviT0_T1_
        .type           _ZN2at6native29vectorized_elementwise_kernelILi2ENS0_13BUnaryFunctorIsssZZZNS0_15binary_internal21div_trunc_kernel_cudaERNS_18TensorIteratorBaseEENKUlvE_clEvENKUlvE3_clEvEUlssE_EESt5arrayIPcLm2EEEEviT0_T1_,@function
        .size           _ZN2at6native29vectorized_elementwise_kernelILi2ENS0_13BUnaryFunctorIsssZZZNS0_15binary_internal21div_trunc_kernel_cudaERNS_18TensorIteratorBaseEENKUlvE_clEvENKUlvE3_clEvEUlssE_EESt5arrayIPcLm2EEEEviT0_T1_,(.L_x_22434 - _ZN2at6native29vectorized_elementwise_kernelILi2ENS0_13BUnaryFunctorIsssZZZNS0_15binary_internal21div_trunc_kernel_cudaERNS_18TensorIteratorBaseEENKUlvE_clEvENKUlvE3_clEvEUlssE_EESt5arrayIPcLm2EEEEviT0_T1_)
        .other          _ZN2at6native29vectorized_elementwise_kernelILi2ENS0_13BUnaryFunctorIsssZZZNS0_15binary_internal21div_trunc_kernel_cudaERNS_18TensorIteratorBaseEENKUlvE_clEvENKUlvE3_clEvEUlssE_EESt5arrayIPcLm2EEEEviT0_T1_,@"STO_CUDA_ENTRY STV_DEFAULT"
_ZN2at6native29vectorized_elementwise_kernelILi2ENS0_13BUnaryFunctorIsssZZZNS0_15binary_internal21div_trunc_kernel_cudaERNS_18TensorIteratorBaseEENKUlvE_clEvENKUlvE3_clEvEUlssE_EESt5arrayIPcLm2EEEEviT0_T1_:
.text._ZN2at6native29vectorized_elementwise_kernelILi2ENS0_13BUnaryFunctorIsssZZZNS0_15binary_internal21div_trunc_kernel_cudaERNS_18TensorIteratorBaseEENKUlvE_clEvENKUlvE3_clEvEUlssE_EESt5arrayIPcLm2EEEEviT0_T1_:
        /* <DEDUP_REMOVED lines=9> */
[----:B------:R-:W-:Y:S01]  /*0090*/  IMAD.MOV.U32 R20, RZ, RZ, RZ ;  /* 0x000000ffff147224 */ /* 0x000fe200078e00ff */
[----:B0-----:R-:W-:Y:S01]  /*00a0*/  ISETP.GE.U32.AND P0, PT, R14, R7, PT ;  /* 0x000000070e00720c */ /* 0x001fe20003f06070 */
[----:B------:R-:W-:-:S12]  /*00b0*/  IMAD.MOV.U32 R9, RZ, RZ, R14 ;  /* 0x000000ffff097224 */ /* 0x000fd800078e000e */
[----:B------:R-:W-:-:S05]  /*00c0*/  @!P0 VIADD R14, R9, 0x80 ;  /* 0x00000080090e8836 */ /* 0x000fca0000000000 */
[----:B------:R-:W-:-:S13]  /*00d0*/  ISETP.GE.U32.AND P6, PT, R14, R7, PT ;  /* 0x000000070e00720c */ /* 0x000fda0003fc6070 */
[----:B------:R-:W-:Y:S01]  /*00e0*/  @!P6 IMAD.IADD R11, R6, 0x1, R14 ;  /* 0x00000001060be824 */ /* 0x000fe200078e020e */
[----:B------:R-:W-:Y:S01]  /*00f0*/  @!P6 IADD3 R14, PT, PT, R14, 0x80, RZ ;  /* 0x000000800e0ee810 */ /* 0x000fe20007ffe0ff */
[----:B------:R-:W0:Y:S03]  /*0100*/  @!P6 LDC.64 R22, c[0x0][0x390] ;  /* 0x0000e400ff16eb82 */ /* 0x000e260000000a00 */
[----:B------:R-:W-:-:S13]  /*0110*/  ISETP.GE.U32.AND P5, PT, R14, R7, PT ;  /* 0x000000070e00720c */ /* 0x000fda0003fa6070 */
[----:B------:R-:W-:Y:S01]  /*0120*/  @!P5 IMAD.IADD R25, R6, 0x1, R14 ;  /* 0x000000010619d824 */ /* 0x000fe200078e020e */
[----:B------:R-:W1:Y:S01]  /*0130*/  @!P5 LDC.64 R4, c[0x0][0x390] ;  /* 0x0000e400ff04db82 */ /* 0x000e620000000a00 */
[----:B------:R-:W-:-:S05]  /*0140*/  @!P5 VIADD R14, R14, 0x80 ;  /* 0x000000800e0ed836 */ /* 0x000fca0000000000 */
[----:B------:R-:W-:Y:S01]  /*0150*/  ISETP.GE.U32.AND P4, PT, R14, R7, PT ;  /* 0x000000070e00720c */ /* 0x000fe20003f86070 */
[----:B0-----:R-:W-:-:S05]  /*0160*/  @!P6 IMAD.WIDE.U32 R22, R11, 0x2, R22 ;  /* 0x000000020b16e825 */ /* 0x001fca00078e0016 */
[----:B------:R0:W5:Y:S07]  /*0170*/  @!P6 LDG.E.S16 R20, desc[UR4][R22.64] ;  /* 0x000000041614e981 */ /* 0x00016e000c1e1700 */
        /* <DEDUP_REMOVED lines=12> */
[----:B------:R-:W-:Y:S01]  /*0240*/  @!P1 IADD3 R19, PT, PT, R6, R14, RZ ;  /* 0x0000000e06139210 */ /* 0x000fe20007ffe0ff */
[----:B------:R-:W-:-:S05]  /*0250*/  @!P1 VIADD R14, R14, 0x80 ;  /* 0x000000800e0e9836 */ /* 0x000fca0000000000 */
[----:B------:R-:W-:Y:S01]  /*0260*/  ISETP.GE.U32.AND P6, PT, R14, R7, PT ;  /* 0x000000070e00720c */ /* 0x000fe20003fc6070 */
[----:B-1----:R-:W-:-:S04]  /*0270*/  @!P5 IMAD.WIDE.U32 R24, R25, 0x2, R4 ;  /* 0x000000021918d825 */ /* 0x002fc800078e0004 */
[----:B--2---:R-:W-:Y:S02]  /*0280*/  @!P4 IMAD.WIDE.U32 R28, R29, 0x2, R2 ;  /* 0x000000021d1cc825 */ /* 0x004fe400078e0002 */
[----:B------:R-:W0:Y:S08]  /*0290*/  @!P1 LDC.64 R2, c[0x0][0x390] ;  /* 0x0000e400ff029b82 */ /* 0x000e300000000a00 */
[----:B------:R-:W1:Y:S01]  /*02a0*/  @!P6 LDC.64 R4, c[0x0][0x390] ;  /* 0x0000e400ff04eb82 */ /* 0x000e620000000a00 */
[----:B------:R-:W-:-:S02]  /*02b0*/  IMAD.MOV.U32 R0, RZ, RZ, RZ ;  /* 0x000000ffff007224 */ /* 0x000fc400078e00ff */
[----:B---3--:R-:W-:Y:S01]  /*02c0*/  @!P3 IMAD.WIDE.U32 R12, R15, 0x2, R12 ;  /* 0x000000020f0cb825 */ /* 0x008fe200078e000c */
[----:B------:R-:W-:-:S04]  /*02d0*/  @!P6 IADD3 R27, PT, PT, R6, R14, RZ ;  /* 0x0000000e061be210 */ /* 0x000fc80007ffe0ff */
[----:B------:R4:W5:Y:S01]  /*02e0*/  @!P3 LDG.E.S16 R0, desc[UR4][R12.64] ;  /* 0x000000040c00b981 */ /* 0x000962000c1e1700 */
[----:B------:R-:W-:Y:S02]  /*02f0*/  IMAD.MOV.U32 R8, RZ, RZ, RZ ;  /* 0x000000ffff087224 */ /* 0x000fe400078e00ff */
[----:B------:R-:W-:Y:S02]  /*0300*/  IMAD.MOV.U32 R18, RZ, RZ, RZ ;  /* 0x000000ffff127224 */ /* 0x000fe400078e00ff */
[----:B------:R-:W-:Y:S02]  /*0310*/  IMAD.MOV.U32 R14, RZ, RZ, RZ ;  /* 0x000000ffff0e7224 */ /* 0x000fe400078e00ff */
[----:B------:R-:W5:Y:S01]  /*0320*/  @!P4 LDG.E.S16 R8, desc[UR4][R28.64] ;  /* 0x000000041c08c981 */ /* 0x000f62000c1e1700 */
[----:B0-----:R-:W-:-:S04]  /*0330*/  @!P1 IMAD.WIDE.U32 R22, R19, 0x2, R2 ;  /* 0x0000000213169825 */ /* 0x001fc800078e0002 */
[----:B----4-:R-:W-:Y:S01]  /*0340*/  @!P2 IMAD.WIDE.U32 R12, R17, 0x2, R10 ;  /* 0x00000002110ca825 */ /* 0x010fe200078e000a */
[----:B------:R-:W5:Y:S03]  /*0350*/  @!P1 LDG.E.S16 R14, desc[UR4][R22.64] ;  /* 0x00000004160e9981 */ /* 0x000f66000c1e1700 */
[----:B------:R-:W-:Y:S01]  /*0360*/  IMAD.MOV.U32 R10, RZ, RZ, RZ ;  /* 0x000000ffff0a7224 */ /* 0x000fe200078e00ff */
[----:B------:R-:W5:Y:S01]  /*0370*/  @!P2 LDG.E.S16 R18, desc[UR4][R12.64] ;  /* 0x000000040c12a981 */ /* 0x000f62000c1e1700 */
[----:B-1----:R-:W-:Y:S02]  /*0380*/  @!P6 IMAD.WIDE.U32 R26, R27, 0x2, R4 ;  /* 0x000000021b1ae825 */ /* 0x002fe400078e0004 */
[----:B------:R-:W0:Y:S03]  /*0390*/  @!P0 LDC.64 R4, c[0x0][0x390] ;  /* 0x0000e400ff048b82 */ /* 0x000e260000000a00 */
[----:B------:R-:W5:Y:S01]  /*03a0*/  @!P6 LDG.E.S16 R10, desc[UR4][R26.64] ;  /* 0x000000041a0ae981 */ /* 0x000f62000c1e1700 */
[----:B------:R-:W-:-:S02]  /*03b0*/  IMAD.MOV.U32 R16, RZ, RZ, RZ ;  /* 0x000000ffff107224 */ /* 0x000fc400078e00ff */
[----:B------:R-:W-:-:S04]  /*03c0*/  @!P0 IMAD.IADD R3, R6, 0x1, R9 ;  /* 0x0000000106038824 */ /* 0x000fc800078e0209 */
[----:B------:R1:W5:Y:S02]  /*03d0*/  @!P5 LDG.E.S16 R16, desc[UR4][R24.64] ;  /* 0x000000041810d981 */ /* 0x000364000c1e1700 */
[----:B-1----:R-:W-:Y:S02]  /*03e0*/  HFMA2 R24, -RZ, RZ, 0, 0 ;  /* 0x00000000ff187431 */ /* 0x002fe400000001ff */
[----:B0-----:R-:W-:-:S05]  /*03f0*/  @!P0 IMAD.WIDE.U32 R4, R3, 0x2, R4 ;  /* 0x0000000203048825 */ /* 0x001fca00078e0004 */
[----:B------:R0:W5:Y:S01]  /*0400*/  @!P0 LDG.E.S16 R24, desc[UR4][R4.64] ;  /* 0x0000000404188981 */ /* 0x000162000c1e1700 */
[----:B------:R-:W-:Y:S01]  /*0410*/  ISETP.GE.U32.AND P0, PT, R9, R7, PT ;  /* 0x000000070900720c */ /* 0x000fe20003f06070 */
[----:B------:R-:W1:-:S12]  /*0420*/  LDC.U16 R11, c[0x0][0x386] ;  /* 0x0000e180ff0b7b82 */ /* 0x000e580000000400 */
[----:B------:R-:W2:Y:S01]  /*0430*/  @!P0 LDC.64 R2, c[0x0][0x388] ;  /* 0x0000e200ff028b82 */ /* 0x000ea20000000a00 */
[----:B------:R-:W-:Y:S01]  /*0440*/  BSSY.RECONVERGENT B0, `(.L_x_12437) ;  /* 0x000001b000007945 */ /* 0x000fe20003800200 */
[----:B-1----:R-:W-:-:S03]  /*0450*/  PRMT R11, R11, 0x9910, RZ ;  /* 0x000099100b0b7816 */ /* 0x002fc600000000ff */
[----:B0-----:R-:W-:Y:S05]  /*0460*/  @P0 BRA `(.L_x_12438) ;  /* 0x0000000000600947 */ /* 0x001fea0003800000 */
        /* <DEDUP_REMOVED lines=9> */
[----:B0-----:R-:W-:Y:S02]  /*0500*/  IMAD.MOV.U32 R4, RZ, RZ, RZ ;  /* 0x000000ffff047224 */ /* 0x001fe400078e00ff */
[----:B-1----:R-:W-:-:S04]  /*0510*/  IMAD.MOV R15, RZ, RZ, -R5 ;  /* 0x000000ffff0f7224 */ /* 0x002fc800078e0a05 */
        /* <DEDUP_REMOVED lines=13> */
.L_x_12438:
[----:B------:R-:W-:Y:S05]  /*05f0*/  BSYNC.RECONVERGENT B0 ;  /* 0x0000000000007941 */ /* 0x000fea0003800200 */
.L_x_12437:
[C---:B------:R-:W-:Y:S01]  /*0600*/  IADD3 R12, PT, PT, R9.reuse, 0x80, RZ ;  /* 0x00000080090c7810 */ /* 0x040fe20007ffe0ff */
[C---:B------:R-:W-:Y:S01]  /*0610*/  VIADD R4, R9.reuse, 0x100 ;  /* 0x0000010009047836 */ /* 0x040fe20000000000 */
[----:B------:R-:W-:Y:S01]  /*0620*/  BSSY.RECONVERGENT B0, `(.L_x_12439) ;  /* 0x000001f000007945 */ /* 0x000fe20003800200 */
[----:B------:R-:W-:Y:S01]  /*0630*/  VIADD R22, R9, 0x180 ;  /* 0x0000018009167836 */ /* 0x000fe20000000000 */
[-C--:B------:R-:W-:Y:S02]  /*0640*/  ISETP.GE.U32.AND P1, PT, R12, R7.reuse, PT ;  /* 0x000000070c00720c */ /* 0x080fe40003f26070 */
[-C--:B------:R-:W-:Y:S02]  /*0650*/  ISETP.GE.U32.AND P5, PT, R4, R7.reuse, PT ;  /* 0x000000070400720c */ /* 0x080fe40003fa6070 */
[----:B------:R-:W-:-:S09]  /*0660*/  ISETP.GE.U32.AND P6, PT, R22, R7, PT ;  /* 0x000000071600720c */ /* 0x000fd20003fc6070 */
        /* <DEDUP_REMOVED lines=13> */
[----:B------:R-:W-:Y:S01]  /*0740*/  IMAD.HI.U32 R22, R5, R21, R4 ;  /* 0x0000001505167227 */ /* 0x000fe200078e0004 */
[----:B------:R-:W-:-:S05]  /*0750*/  IADD3 R5, PT, PT, RZ, -R23, RZ ;  /* 0x80000017ff057210 */ /* 0x000fca0007ffe0ff */
        /* <DEDUP_REMOVED lines=8> */
[----:B------:R-:W-:-:S05]  /*07e0*/  IMAD.MOV.U32 R15, RZ, RZ, R4 ;  /* 0x000000ffff0f7224 */ /* 0x000fca00078e0004 */
[----:B------:R-:W-:Y:S02]  /*07f0*/  @!P3 IADD3 R15, PT, PT, -R15, RZ, RZ ;  /* 0x000000ff0f0fb210 */ /* 0x000fe40007ffe1ff */
[----:B------:R-:W-:-:S07]  /*0800*/  @!P2 LOP3.LUT R15, RZ, R11, RZ, 0x33, !PT ;  /* 0x0000000bff0fa212 */ /* 0x000fce00078e33ff */
.L_x_12440:
[----:B------:R-:W-:Y:S05]  /*0810*/  BSYNC.RECONVERGENT B0 ;  /* 0x0000000000007941 */ /* 0x000fea0003800200 */
.L_x_12439:
[C---:B------:R-:W-:Y:S01]  /*0820*/  VIADD R4, R9.reuse, 0x200 ;  /* 0x0000020009047836 */ /* 0x040fe20000000000 */
[----:B------:R-:W-:Y:S01]  /*0830*/  @!P0 IADD3 R5, PT, PT, R6, R9, RZ ;  /* 0x0000000906058210 */ /* 0x000fe20007ffe0ff */
[C---:B-----5:R-:W-:Y:S01]  /*0840*/  VIADD R20, R9.reuse, 0x280 ;  /* 0x0000028009147836 */ /* 0x060fe20000000000 */
[----:B------:R-:W-:Y:S01]  /*0850*/  BSSY.RECONVERGENT B0, `(.L_x_12441) ;  /* 0x0000022000007945 */ /* 0x000fe20003800200 */
[C---:B------:R-:W-:Y:S01]  /*0860*/  VIADD R22, R9.reuse, 0x300 ;  /* 0x0000030009167836 */ /* 0x040fe20000000000 */
[-C--:B------:R-:W-:Y:S01]  /*0870*/  ISETP.GE.U32.AND P1, PT, R4, R7.reuse, PT ;  /* 0x000000070400720c */ /* 0x080fe20003f26070 */
[----:B------:R-:W-:Y:S01]  /*0880*/  VIADD R24, R9, 0x380 ;  /* 0x0000038009187836 */ /* 0x000fe20000000000 */
[-C--:B------:R-:W-:Y:S01]  /*0890*/  ISETP.GE.U32.AND P2, PT, R20, R7.reuse, PT ;  /* 0x000000071400720c */ /* 0x080fe20003f46070 */
[----:B--2---:R-:W-:Y:S01]  /*08a0*/  @!P0 IMAD.WIDE.U32 R2, R5, 0x2, R2 ;  /* 0x0000000205028825 */ /* 0x004fe200078e0002 */
[-C--:B------:R-:W-:Y:S02]  /*08b0*/  ISETP.GE.U32.AND P3, PT, R22, R7.reuse, PT ;  /* 0x000000071600720c */ /* 0x080fe40003f66070 */
[----:B------:R-:W-:Y:S01]  /*08c0*/  ISETP.GE.U32.AND P4, PT, R24, R7, PT ;  /* 0x000000071800720c */ /* 0x000fe20003f86070 */
[----:B------:R-:W-:-:S12]  /*08d0*/  @P5 BRA `(.L_x_12442) ;  /* 0x0000000000645947 */ /* 0x000fd80003800000 */
[-C--:B------:R-:W-:Y:S02]  /*08e0*/  IABS R17, R11.reuse ;  /* 0x0000000b00117213 */ /* 0x080fe40000000000 */
[----:B------:R-:W-:Y:S02]  /*08f0*/  IABS R19, R16 ;  /* 0x0000001000137213 */ /* 0x000fe40000000000 */
[----:B------:R-:W0:Y:S01]  /*0900*/  I2F.RP R20, R17 ;  /* 0x0000001100147306 */ /* 0x000e220000209400 */
[-C--:B------:R-:W-:Y:S02]  /*0910*/  IABS R23, R11.reuse ;  /* 0x0000000b00177213 */ /* 0x080fe40000000000 */
[----:B------:R-:W-:-:S05]  /*0920*/  LOP3.LUT R16, R16, R11, RZ, 0x3c, !PT ;  /* 0x0000000b10107212 */ /* 0x000fca00078e3cff */
[----:B0-----:R-:W0:Y:S02]  /*0930*/  MUFU.RCP R20, R20 ;  /* 0x0000001400147308 */ /* 0x001e240000001000 */
[----:B0-----:R-:W-:Y:S02]  /*0940*/  VIADD R4, R20, 0xffffffe ;  /* 0x0ffffffe14047836 */ /* 0x001fe40000000000 */
[----:B------:R-:W-:-:S04]  /*0950*/  IMAD.MOV R20, RZ, RZ, -R23 ;  /* 0x000000ffff147224 */ /* 0x000fc800078e0a17 */
        /* <DEDUP_REMOVED lines=8> */
[----:B------:R-:W-:Y:S01]  /*09e0*/  @!P5 IMAD.IADD R20, R20, 0x1, -R17 ;  /* 0x000000011414d824 */ /* 0x000fe200078e0a11 */
[----:B------:R-:W-:-:S04]  /*09f0*/  @!P5 IADD3 R4, PT, PT, R4, 0x1, RZ ;  /* 0x000000010404d810 */ /* 0x000fc80007ffe0ff */
[----:B------:R-:W-:-:S13]  /*0a00*/  ISETP.GE.U32.AND P5, PT, R20, R17, PT ;  /* 0x000000111400720c */ /* 0x000fda0003fa6070 */
[----:B------:R-:W-:Y:S01]  /*0a10*/  @P5 VIADD R4, R4, 0x1 ;  /* 0x0000000104045836 */ /* 0x000fe20000000000 */
[----:B------:R-:W-:-:S03]  /*0a20*/  ISETP.GE.AND P5, PT, R16, RZ, PT ;  /* 0x000000ff1000720c */ /* 0x000fc60003fa6270 */
[----:B------:R-:W-:-:S10]  /*0a30*/  IMAD.MOV.U32 R16, RZ, RZ, R4 ;  /* 0x000000ffff107224 */ /* 0x000fd400078e0004 */
[----:B------:R-:W-:Y:S01]  /*0a40*/  @!P5 IMAD.MOV R16, RZ, RZ, -R16 ;  /* 0x000000ffff10d224 */ /* 0x000fe200078e0a10 */
[----:B------:R-:W-:-:S13]  /*0a50*/  ISETP.NE.AND P5, PT, R11, RZ, PT ;  /* 0x000000ff0b00720c */ /* 0x000fda0003fa5270 */
[----:B------:R-:W-:-:S07]  /*0a60*/  @!P5 LOP3.LUT R16, RZ, R11, RZ, 0x33, !PT ;  /* 0x0000000bff10d212 */ /* 0x000fce00078e33ff */
.L_x_12442:
[----:B------:R-:W-:Y:S05]  /*0a70*/  BSYNC.RECONVERGENT B0 ;  /* 0x0000000000007941 */ /* 0x000fea0003800200 */
.L_x_12441:
[----:B------:R-:W-:Y:S04]  /*0a80*/  BSSY.RECONVERGENT B0, `(.L_x_12443) ;  /* 0x000001b000007945 */ /* 0x000fe80003800200 */
[----:B------:R-:W-:Y:S05]  /*0a90*/  @P6 BRA `(.L_x_12444) ;  /* 0x0000000000646947 */ /* 0x000fea0003800000 */
[-C--:B------:R-:W-:Y:S02]  /*0aa0*/  IABS R17, R11.reuse ;  /* 0x0000000b00117213 */ /* 0x080fe40000000000 */
[----:B------:R-:W-:Y:S02]  /*0ab0*/  IABS R19, R8 ;  /* 0x0000000800137213 */ /* 0x000fe40000000000 */
[----:B------:R-:W0:Y:S01]  /*0ac0*/  I2F.RP R20, R17 ;  /* 0x0000001100147306 */ /* 0x000e220000209400 */
[-C--:B------:R-:W-:Y:S02]  /*0ad0*/  IABS R23, R11.reuse ;  /* 0x0000000b00177213 */ /* 0x080fe40000000000 */
[----:B------:R-:W-:-:S05]  /*0ae0*/  LOP3.LUT R8, R8, R11, RZ, 0x3c, !PT ;  /* 0x0000000b08087212 */ /* 0x000fca00078e3cff */
        /* <DEDUP_REMOVED lines=12> */
[----:B------:R-:W-:Y:S02]  /*0bb0*/  @!P6 IADD3 R4, PT, PT, R4, 0x1, RZ ;  /* 0x000000010404e810 */ /* 0x000fe40007ffe0ff */
[----:B------:R-:W-:Y:S02]  /*0bc0*/  ISETP.GE.AND P6, PT, R8, RZ, PT ;  /* 0x000000ff0800720c */ /* 0x000fe40003fc6270 */
[----:B------:R-:W-:-:S13]  /*0bd0*/  ISETP.GE.U32.AND P5, PT, R20, R17, PT ;  /* 0x000000111400720c */ /* 0x000fda0003fa6070 */
[----:B------:R-:W-:Y:S01]  /*0be0*/  @P5 VIADD R4, R4, 0x1 ;  /* 0x0000000104045836 */ /* 0x000fe20000000000 */
[----:B------:R-:W-:-:S03]  /*0bf0*/  ISETP.NE.AND P5, PT, R11, RZ, PT ;  /* 0x000000ff0b00720c */ /* 0x000fc60003fa5270 */
[----:B------:R-:W-:-:S04]  /*0c00*/  IMAD.MOV.U32 R8, RZ, RZ, R4 ;  /* 0x000000ffff087224 */ /* 0x000fc800078e0004 */
[----:B------:R-:W-:-:S06]  /*0c10*/  @!P6 IMAD.MOV R8, RZ, RZ, -R8 ;  /* 0x000000ffff08e224 */ /* 0x000fcc00078e0a08 */
[----:B------:R-:W-:-:S07]  /*0c20*/  @!P5 LOP3.LUT R8, RZ, R11, RZ, 0x33, !PT ;  /* 0x0000000bff08d212 */ /* 0x000fce00078e33ff */
.L_x_12444:
[----:B------:R-:W-:Y:S05]  /*0c30*/  BSYNC.RECONVERGENT B0 ;  /* 0x0000000000007941 */ /* 0x000fea0003800200 */
.L_x_12443:
        /* <DEDUP_REMOVED lines=12> */
[----:B0-----:R-:W-:Y:S01]  /*0d00*/  IMAD.MOV.U32 R4, RZ, RZ, RZ ;  /* 0x000000ffff047224 */ /* 0x001fe200078e00ff */
[----:B-1----:R-:W-:-:S05]  /*0d10*/  IADD3 R22, PT, PT, RZ, -R5, RZ ;  /* 0x80000005ff167210 */ /* 0x002fca0007ffe0ff */
        /* <DEDUP_REMOVED lines=13> */
.L_x_12446:
[----:B------:R-:W-:Y:S05]  /*0df0*/  BSYNC.RECONVERGENT B0 ;  /* 0x0000000000007941 */ /* 0x000fea0003800200 */
.L_x_12445:
        /* <DEDUP_REMOVED lines=27> */
.L_x_12448:
[----:B------:R-:W-:Y:S05]  /*0fb0*/  BSYNC.RECONVERGENT B0 ;  /* 0x0000000000007941 */ /* 0x000fea0003800200 */
.L_x_12447:
        /* <DEDUP_REMOVED lines=27> */
.L_x_12450:
[----:B------:R-:W-:Y:S05]  /*1170*/  BSYNC.RECONVERGENT B0 ;  /* 0x0000000000007941 */ /* 0x000fea0003800200 */
.L_x_12449:
        /* <DEDUP_REMOVED lines=26> */
.L_x_12452:
[----:B------:R-:W-:Y:S05]  /*1320*/  BSYNC.RECONVERGENT B0 ;  /* 0x0000000000007941 */ /* 0x000fea0003800200 */
.L_x_12451:
[----:B------:R-:W-:Y:S01]  /*1330*/  @!P0 IMAD.MOV.U32 R9, RZ, RZ, R12 ;  /* 0x000000ffff098224 */ /* 0x000fe200078e000c */
[----:B------:R0:W-:Y:S01]  /*1340*/  @!P0 STG.E.U16 desc[UR4][R2.64], R13 ;  /* 0x0000000d02008986 */ /* 0x0001e2000c101504 */
[----:B------:R-:W-:Y:S04]  /*1350*/  BSSY.RECONVERGENT B0, `(.L_x_12453) ;  /* 0x000002d000007945 */ /* 0x000fe80003800200 */
[----:B------:R-:W-:Y:S01]  /*1360*/  BSSY.RELIABLE B1, `(.L_x_12454) ;  /* 0x0000025000017945 */ /* 0x000fe20003800100 */
[----:B------:R-:W-:-:S13]  /*1370*/  ISETP.GE.U32.AND P0, PT, R9, R7, PT ;  /* 0x000000070900720c */ /* 0x000fda0003f06070 */
[----:B0-----:R-:W-:Y:S05]  /*1380*/  @P0 BRA `(.L_x_12455) ;  /* 0x0000000000300947 */ /* 0x001fea0003800000 */
        /* <DEDUP_REMOVED lines=12> */
.L_x_12455:
[----:B------:R-:W-:-:S13]  /*1450*/  ISETP.GE.U32.AND P0, PT, R9, R7, PT ;  /* 0x000000070900720c */ /* 0x000fda0003f06070 */
[----:B------:R-:W-:Y:S05]  /*1460*/  @P0 BRA `(.L_x_12457) ;  /* 0x0000000000300947 */ /* 0x000fea0003800000 */
[----:B0-----:R-:W0:Y:S01]  /*1470*/  LDC.64 R2, c[0x0][0x388] ;  /* 0x0000e200ff027b82 */ /* 0x001e220000000a00 */
[----:B------:R-:W-:Y:S01]  /*1480*/  IMAD.IADD R5, R6, 0x1, R9 ;  /* 0x0000000106057824 */ /* 0x000fe200078e0209 */
[----:B------:R-:W-:-:S03]  /*1490*/  IADD3 R9, PT, PT, R9, 0x80, RZ ;  /* 0x0000008009097810 */ /* 0x000fc60007ffe0ff */
[----:B0-----:R-:W-:-:S05]  /*14a0*/  IMAD.WIDE.U32 R2, R5, 0x2, R2 ;  /* 0x0000000205027825 */ /* 0x001fca00078e0002 */
[----:B------:R1:W-:Y:S02]  /*14b0*/  STG.E.U16 desc[UR4][R2.64], R8 ;  /* 0x0000000802007986 */ /* 0x0003e4000c101504 */
.L_x_12456:
[----:B------:R-:W-:-:S13]  /*14c0*/  ISETP.GE.U32.AND P0, PT, R9, R7, PT ;  /* 0x000000070900720c */ /* 0x000fda0003f06070 */
[----:B------:R-:W-:Y:S05]  /*14d0*/  @P0 BRA `(.L_x_12458) ;  /* 0x0000000000340947 */ /* 0x000fea0003800000 */
[----:B01----:R-:W0:Y:S01]  /*14e0*/  LDC.64 R2, c[0x0][0x388] ;  /* 0x0000e200ff027b82 */ /* 0x003e220000000a00 */
[----:B------:R-:W-:Y:S02]  /*14f0*/  IMAD.IADD R5, R6, 0x1, R9 ;  /* 0x0000000106057824 */ /* 0x000fe400078e0209 */
[----:B------:R-:W-:Y:S02]  /*1500*/  VIADD R9, R9, 0x80 ;  /* 0x0000008009097836 */ /* 0x000fe40000000000 */
[----:B0-----:R-:W-:-:S05]  /*1510*/  IMAD.WIDE.U32 R2, R5, 0x2, R2 ;  /* 0x0000000205027825 */ /* 0x001fca00078e0002 */
[----:B------:R1:W-:Y:S02]  /*1520*/  STG.E.U16 desc[UR4][R2.64], R0 ;  /* 0x0000000002007986 */ /* 0x0003e4000c101504 */
.L_x_12457:
[----:B------:R-:W-:-:S13]  /*1530*/  ISETP.GE.U32.AND P0, PT, R9, R7, PT ;  /* 0x000000070900720c */ /* 0x000fda0003f06070 */
[----:B------:R-:W-:Y:S05]  /*1540*/  @P0 BREAK.RELIABLE B1 ;  /* 0x0000000000010942 */ /* 0x000fea0003800100 */
[----:B------:R-:W-:Y:S05]  /*1550*/  @P0 BRA `(.L_x_12459) ;  /* 0x0000000000300947 */ /* 0x000fea0003800000 */
[----:B01----:R-:W0:Y:S01]  /*1560*/  LDC.64 R2, c[0x0][0x388] ;  /* 0x0000e200ff027b82 */ /* 0x003e220000000a00 */
[----:B------:R-:W-:Y:S02]  /*1570*/  IMAD.IADD R5, R6, 0x1, R9 ;  /* 0x0000000106057824 */ /* 0x000fe400078e0209 */
[----:B------:R-:W-:Y:S02]  /*1580*/  VIADD R9, R9, 0x80 ;  /* 0x0000008009097836 */ /* 0x000fe40000000000 */
[----:B0-----:R-:W-:-:S05]  /*1590*/  IMAD.WIDE.U32 R2, R5, 0x2, R2 ;  /* 0x0000000205027825 */ /* 0x001fca00078e0002 */
[----:B------:R2:W-:Y:S02]  /*15a0*/  STG.E.U16 desc[UR4][R2.64], R17 ;  /* 0x0000001102007986 */ /* 0x0005e4000c101504 */
.L_x_12458:
[----:B------:R-:W-:Y:S05]  /*15b0*/  BSYNC.RELIABLE B1 ;  /* 0x0000000000017941 */ /* 0x000fea0003800100 */
.L_x_12454:
[----:B------:R-:W-:-:S13]  /*15c0*/  ISETP.GE.U32.AND P0, PT, R9, R7, PT ;  /* 0x000000070900720c */ /* 0x000fda0003f06070 */
[----:B012---:R-:W0:Y:S01]  /*15d0*/  @!P0 LDC.64 R2, c[0x0][0x388] ;  /* 0x0000e200ff028b82 */ /* 0x007e220000000a00 */
[----:B------:R-:W-:Y:S01]  /*15e0*/  @!P0 IADD3 R5, PT, PT, R6, R9, RZ ;  /* 0x0000000906058210 */ /* 0x000fe20007ffe0ff */
[----:B------:R-:W-:-:S04]  /*15f0*/  @!P0 VIADD R9, R9, 0x80 ;  /* 0x0000008009098836 */ /* 0x000fc80000000000 */
[----:B0-----:R-:W-:-:S05]  /*1600*/  @!P0 IMAD.WIDE.U32 R2, R5, 0x2, R2 ;  /* 0x0000000205028825 */ /* 0x001fca00078e0002 */
[----:B------:R2:W-:Y:S02]  /*1610*/  @!P0 STG.E.U16 desc[UR4][R2.64], R14 ;  /* 0x0000000e02008986 */ /* 0x0005e4000c101504 */
.L_x_12459:
[----:B------:R-:W-:Y:S05]  /*1620*/  BSYNC.RECONVERGENT B0 ;  /* 0x0000000000007941 */ /* 0x000fea0003800200 */
.L_x_12453:
        /* <DEDUP_REMOVED lines=8> */
.L_x_12436:
        /* <DEDUP_REMOVED lines=9> */
[----:B-1----:R-:W-:-:S04]  /*1740*/  PRMT R8, R2, 0x9910, RZ ;  /* 0x0000991002087816 */ /* 0x002fc800000000ff */
[-C--:B------:R-:W-:Y:S02]  /*1750*/  IABS R9, R8.reuse ;  /* 0x0000000800097213 */ /* 0x080fe40000000000 */
[----:B0-----:R-:W-:Y:S02]  /*1760*/  IABS R4, R8 ;  /* 0x0000000800047213 */ /* 0x001fe40000000000 */
[----:B------:R-:W0:Y:S03]  /*1770*/  I2F.RP R12, R9 ;  /* 0x00000009000c7306 */ /* 0x000e260000209400 */
[----:B------:R-:W-:-:S05]  /*1780*/  IMAD.MOV R15, RZ, RZ, -R4 ;  /* 0x000000ffff0f7224 */ /* 0x000fca00078e0a04 */
[----:B0-----:R-:W0:Y:S02]  /*1790*/  MUFU.RCP R12, R12 ;  /* 0x0000000c000c7308 */ /* 0x001e240000001000 */
[----:B0-----:R-:W-:-:S06]  /*17a0*/  VIADD R3, R12, 0xffffffe ;  /* 0x0ffffffe0c037836 */ /* 0x001fcc0000000000 */
[----:B------:R-:W0:Y:S02]  /*17b0*/  F2I.FTZ.U32.TRUNC.NTZ R3, R3 ;  /* 0x0000000300037305 */ /* 0x000e24000021f000 */
[----:B0-----:R-:W-:-:S05]  /*17c0*/  IADD3 R2, PT, PT, RZ, -R3, RZ ;  /* 0x80000003ff027210 */ /* 0x001fca0007ffe0ff */
[----:B------:R-:W-:Y:S02]  /*17d0*/  IMAD R13, R2, R9, RZ ;  /* 0x00000009020d7224 */ /* 0x000fe400078e02ff */
[----:B------:R-:W-:-:S04]  /*17e0*/  IMAD.MOV.U32 R2, RZ, RZ, RZ ;  /* 0x000000ffff027224 */ /* 0x000fc800078e00ff */
[----:B------:R-:W-:Y:S01]  /*17f0*/  IMAD.HI.U32 R2, R3, R13, R2 ;  /* 0x0000000d03027227 */ /* 0x000fe200078e0002 */
[C---:B--2---:R-:W-:Y:S02]  /*1800*/  PRMT R5, R11.reuse, 0x9910, RZ ;  /* 0x000099100b057816 */ /* 0x044fe400000000ff */
[----:B------:R-:W-:Y:S02]  /*1810*/  PRMT R17, R11, 0xbb32, RZ ;  /* 0x0000bb320b117816 */ /* 0x000fe400000000ff */
[----:B------:R-:W-:Y:S02]  /*1820*/  IABS R11, R5 ;  /* 0x00000005000b7213 */ /* 0x000fe40000000000 */
[----:B---3--:R-:W-:Y:S02]  /*1830*/  PRMT R3, R0, 0x9910, RZ ;  /* 0x0000991000037816 */ /* 0x008fe400000000ff */
[----:B------:R-:W-:Y:S01]  /*1840*/  IABS R13, R17 ;  /* 0x00000011000d7213 */ /* 0x000fe20000000000 */
[----:B------:R-:W-:Y:S01]  /*1850*/  IMAD.HI.U32 R14, R2, R11, RZ ;  /* 0x0000000b020e7227 */ /* 0x000fe200078e00ff */
[----:B------:R-:W-:-:S02]  /*1860*/  IABS R19, R3 ;  /* 0x0000000300137213 */ /* 0x000fc40000000000 */
[-C--:B------:R-:W-:Y:S01]  /*1870*/  LOP3.LUT R5, R5, R8.reuse, RZ, 0x3c, !PT ;  /* 0x0000000805057212 */ /* 0x080fe200078e3cff */
[----:B------:R-:W-:Y:S01]  /*1880*/  IMAD R18, R14, R15, R11 ;  /* 0x0000000f0e127224 */ /* 0x000fe200078e020b */
[----:B------:R-:W-:Y:S01]  /*1890*/  PRMT R11, R0, 0xbb32, RZ ;  /* 0x0000bb32000b7816 */ /* 0x000fe200000000ff */
[C---:B------:R-:W-:Y:S01]  /*18a0*/  IMAD.HI.U32 R12, R2.reuse, R13, RZ ;  /* 0x0000000d020c7227 */ /* 0x040fe200078e00ff */
[----:B------:R-:W-:Y:S02]  /*18b0*/  LOP3.LUT R17, R17, R8, RZ, 0x3c, !PT ;  /* 0x0000000811117212 */ /* 0x000fe400078e3cff */
[----:B------:R-:W-:Y:S01]  /*18c0*/  ISETP.GT.U32.AND P6, PT, R9, R18, PT ;  /* 0x000000120900720c */ /* 0x000fe20003fc4070 */
[----:B------:R-:W-:Y:S01]  /*18d0*/  IMAD.HI.U32 R4, R2, R19, RZ ;  /* 0x0000001302047227 */ /* 0x000fe200078e00ff */
[----:B------:R-:W-:Y:S02]  /*18e0*/  IABS R22, R11 ;  /* 0x0000000b00167213 */ /* 0x000fe40000000000 */
[----:B------:R-:W-:Y:S01]  /*18f0*/  ISETP.GE.AND P1, PT, R5, RZ, PT ;  /* 0x000000ff0500720c */ /* 0x000fe20003f26270 */
[-C--:B------:R-:W-:Y:S01]  /*1900*/  IMAD R0, R12, R15.reuse, R13 ;  /* 0x0000000f0c007224 */ /* 0x080fe200078e020d */
[----:B----4-:R-:W-:Y:S01]  /*1910*/  PRMT R13, R10, 0x9910, RZ ;  /* 0x000099100a0d7816 */ /* 0x010fe200000000ff */
[----:B------:R-:W-:Y:S01]  /*1920*/  IMAD R20, R4, R15, R19 ;  /* 0x0000000f04147224 */ /* 0x000fe200078e0213 */
[----:B------:R-:W-:Y:S01]  /*1930*/  ISETP.GE.AND P4, PT, R17, RZ, PT ;  /* 0x000000ff1100720c */ /* 0x000fe20003f86270 */
[----:B------:R-:W-:Y:S01]  /*1940*/  IMAD.HI.U32 R5, R2, R22, RZ ;  /* 0x0000001602057227 */ /* 0x000fe200078e00ff */
[----:B------:R-:W-:-:S02]  /*1950*/  ISETP.GT.U32.AND P2, PT, R9, R0, PT ;  /* 0x000000000900720c */ /* 0x000fc40003f44070 */
[----:B------:R-:W-:Y:S01]  /*1960*/  ISETP.GT.U32.AND P0, PT, R9, R20, PT ;  /* 0x000000140900720c */ /* 0x000fe20003f04070 */
[--C-:B------:R-:W-:Y:S01]  /*1970*/  @!P6 IMAD.IADD R18, R18, 0x1, -R9.reuse ;  /* 0x000000011212e824 */ /* 0x100fe200078e0a09 */
[----:B------:R-:W-:Y:S01]  /*1980*/  PRMT R21, R10, 0xbb32, RZ ;  /* 0x0000bb320a157816 */ /* 0x000fe200000000ff */
[----:B------:R-:W-:Y:S01]  /*1990*/  @!P6 VIADD R14, R14, 0x1 ;  /* 0x000000010e0ee836 */ /* 0x000fe20000000000 */
[----:B-----5:R-:W-:Y:S02]  /*19a0*/  PRMT R10, R16, 0x9910, RZ ;  /* 0x00009910100a7816 */ /* 0x020fe400000000ff */
[----:B------:R-:W-:Y:S02]  /*19b0*/  ISETP.GE.U32.AND P3, PT, R18, R9, PT ;  /* 0x000000091200720c */ /* 0x000fe40003f66070 */
[----:B------:R-:W-:Y:S02]  /*19c0*/  IABS R18, R13 ;  /* 0x0000000d00127213 */ /* 0x000fe40000000000 */
[----:B------:R-:W-:Y:S01]  /*19d0*/  IABS R25, R21 ;  /* 0x0000001500197213 */ /* 0x000fe20000000000 */
[----:B------:R-:W-:Y:S01]  /*19e0*/  @!P2 VIADD R12, R12, 0x1 ;  /* 0x000000010c0ca836 */ /* 0x000fe20000000000 */
[----:B------:R-:W-:Y:S01]  /*19f0*/  @!P2 IADD3 R0, PT, PT, R0, -R9, RZ ;  /* 0x800000090000a210 */ /* 0x000fe20007ffe0ff */
[----:B------:R-:W-:Y:S01]  /*1a00*/  IMAD.MOV.U32 R17, RZ, RZ, R18 ;  /* 0x000000ffff117224 */ /* 0x000fe200078e0012 */
[----:B------:R-:W-:Y:S01]  /*1a10*/  PRMT R19, R16, 0xbb32, RZ ;  /* 0x0000bb3210137816 */ /* 0x000fe200000000ff */
[----:B------:R-:W-:Y:S01]  /*1a20*/  IMAD R18, R5, R15, R22 ;  /* 0x0000000f05127224 */ /* 0x000fe200078e0216 */
[----:B------:R-:W-:Y:S01]  /*1a30*/  ISETP.GE.U32.AND P5, PT, R0, R9, PT ;  /* 0x000000090000720c */ /* 0x000fe20003fa6070 */
[----:B------:R-:W-:Y:S01]  /*1a40*/  @!P0 IMAD.IADD R20, R20, 0x1, -R9 ;  /* 0x0000000114148824 */ /* 0x000fe200078e0a09 */
[----:B------:R-:W-:Y:S01]  /*1a50*/  IABS R29, R19 ;  /* 0x00000013001d7213 */ /* 0x000fe20000000000 */
[----:B------:R-:W-:Y:S01]  /*1a60*/  IMAD.HI.U32 R0, R2, R17, RZ ;  /* 0x0000001102007227 */ /* 0x000fe200078e00ff */
[----:B------:R-:W-:-:S02]  /*1a70*/  @P3 IADD3 R14, PT, PT, R14, 0x1, RZ ;  /* 0x000000010e0e3810 */ /* 0x000fc40007ffe0ff */
[C---:B------:R-:W-:Y:S01]  /*1a80*/  ISETP.GT.U32.AND P6, PT, R9.reuse, R18, PT ;  /* 0x000000120900720c */ /* 0x040fe20003fc4070 */
[----:B------:R-:W-:Y:S01]  /*1a90*/  @!P0 VIADD R4, R4, 0x1 ;  /* 0x0000000104048836 */ /* 0x000fe20000000000 */
[----:B------:R-:W-:Y:S01]  /*1aa0*/  ISETP.GE.U32.AND P3, PT, R20, R9, PT ;  /* 0x000000091400720c */ /* 0x000fe20003f66070 */
[----:B------:R-:W-:Y:S01]  /*1ab0*/  IMAD R20, R0, R15, R17 ;  /* 0x0000000f00147224 */ /* 0x000fe200078e0211 */
[----:B------:R-:W-:Y:S01]  /*1ac0*/  ISETP.NE.AND P0, PT, R8, RZ, PT ;  /* 0x000000ff0800720c */ /* 0x000fe20003f05270 */
[----:B------:R-:W-:Y:S01]  /*1ad0*/  IMAD.MOV.U32 R17, RZ, RZ, R10 ;  /* 0x000000ffff117224 */ /* 0x000fe200078e000a */
[----:B------:R-:W-:Y:S01]  /*1ae0*/  LOP3.LUT R16, RZ, R8, RZ, 0x33, !PT ;  /* 0x00000008ff107212 */ /* 0x000fe200078e33ff */
[----:B------:R-:W-:Y:S01]  /*1af0*/  IMAD.HI.U32 R10, R2, R25, RZ ;  /* 0x00000019020a7227 */ /* 0x000fe200078e00ff */
[----:B------:R-:W-:Y:S02]  /*1b00*/  ISETP.GT.U32.AND P2, PT, R9, R20, PT ;  /* 0x000000140900720c */ /* 0x000fe40003f44070 */
[----:B------:R-:W-:Y:S01]  /*1b10*/  @P5 IADD3 R12, PT, PT, R12, 0x1, RZ ;  /* 0x000000010c0c5810 */ /* 0x000fe20007ffe0ff */
[----:B------:R-:W-:Y:S01]  /*1b20*/  IMAD.MOV.U32 R23, RZ, RZ, R14 ;  /* 0x000000ffff177224 */ /* 0x000fe200078e000e */
[----:B------:R-:W-:Y:S01]  /*1b30*/  IABS R27, R17 ;  /* 0x00000011001b7213 */ /* 0x000fe20000000000 */
[----:B------:R-:W-:Y:S01]  /*1b40*/  @!P6 IMAD.IADD R18, R18, 0x1, -R9 ;  /* 0x000000011212e824 */ /* 0x000fe200078e0a09 */
[----:B------:R-:W-:Y:S01]  /*1b50*/  @!P6 IADD3 R5, PT, PT, R5, 0x1, RZ ;  /* 0x000000010505e810 */ /* 0x000fe20007ffe0ff */
[----:B------:R-:W-:Y:S01]  /*1b60*/  IMAD.HI.U32 R14, R2, R29, RZ ;  /* 0x0000001d020e7227 */ /* 0x000fe200078e00ff */
[----:B------:R-:W-:-:S02]  /*1b70*/  @!P1 IADD3 R23, PT, PT, -R23, RZ, RZ ;  /* 0x000000ff17179210 */ /* 0x000fc40007ffe1ff */
[----:B------:R-:W-:Y:S01]  /*1b80*/  ISETP.GE.U32.AND P5, PT, R18, R9, PT ;  /* 0x000000091200720c */ /* 0x000fe20003fa6070 */
[----:B------:R-:W-:Y:S01]  /*1b90*/  IMAD R18, R10, R15, R25 ;  /* 0x0000000f0a127224 */ /* 0x000fe200078e0219 */
[-C--:B------:R-:W-:Y:S01]  /*1ba0*/  LOP3.LUT R11, R11, R8.reuse, RZ, 0x3c, !PT ;  /* 0x000000080b0b7212 */ /* 0x080fe200078e3cff */
[----:B------:R-:W-:Y:S01]  /*1bb0*/  @!P2 IMAD.IADD R20, R20, 0x1, -R9 ;  /* 0x000000011414a824 */ /* 0x000fe200078e0a09 */
[-C--:B------:R-:W-:Y:S01]  /*1bc0*/  LOP3.LUT R13, R13, R8.reuse, RZ, 0x3c, !PT ;  /* 0x000000080d0d7212 */ /* 0x080fe200078e3cff */
[----:B------:R-:W-:Y:S01]  /*1bd0*/  IMAD.MOV.U32 R25, RZ, RZ, R12 ;  /* 0x000000ffff197224 */ /* 0x000fe200078e000c */
[-C--:B------:R-:W-:Y:S01]  /*1be0*/  LOP3.LUT R21, R21, R8.reuse, RZ, 0x3c, !PT ;  /* 0x0000000815157212 */ /* 0x080fe200078e3cff */
[----:B------:R-:W-:Y:S01]  /*1bf0*/  IMAD.HI.U32 R12, R2, R27, RZ ;  /* 0x0000001b020c7227 */ /* 0x000fe200078e00ff */
[----:B------:R-:W-:Y:S02]  /*1c00*/  ISETP.GE.U32.AND P1, PT, R20, R9, PT ;  /* 0x000000091400720c */ /* 0x000fe40003f26070 */
[----:B------:R-:W-:Y:S01]  /*1c10*/  LOP3.LUT R17, R17, R8, RZ, 0x3c, !PT ;  /* 0x0000000811117212 */ /* 0x000fe200078e3cff */
[----:B------:R-:W-:-:S02]  /*1c20*/  IMAD R22, R14, R15, R29 ;  /* 0x0000000f0e167224 */ /* 0x000fc400078e021d */
[----:B------:R-:W-:Y:S01]  /*1c30*/  IMAD R20, R12, R15, R27 ;  /* 0x0000000f0c147224 */ /* 0x000fe200078e021b */
[----:B------:R-:W-:Y:S01]  /*1c40*/  SEL R15, R16, R23, !P0 ;  /* 0x00000017100f7207 */ /* 0x000fe20004000000 */
[----:B------:R-:W-:Y:S01]  /*1c50*/  @!P4 IMAD.MOV R25, RZ, RZ, -R25 ;  /* 0x000000ffff19c224 */ /* 0x000fe200078e0a19 */
[C---:B------:R-:W-:Y:S01]  /*1c60*/  ISETP.GT.U32.AND P4, PT, R9.reuse, R18, PT ;  /* 0x000000120900720c */ /* 0x040fe20003f84070 */
[----:B------:R-:W-:Y:S01]  /*1c70*/  @P3 VIADD R4, R4, 0x1 ;  /* 0x0000000104043836 */ /* 0x000fe20000000000 */
[C---:B------:R-:W-:Y:S01]  /*1c80*/  ISETP.GT.U32.AND P6, PT, R9.reuse, R22, PT ;  /* 0x000000160900720c */ /* 0x040fe20003fc4070 */
[----:B------:R-:W-:Y:S01]  /*1c90*/  @!P2 VIADD R0, R0, 0x1 ;  /* 0x000000010000a836 */ /* 0x000fe20000000000 */
[----:B------:R-:W-:Y:S01]  /*1ca0*/  ISETP.GT.U32.AND P3, PT, R9, R20, PT ;  /* 0x000000140900720c */ /* 0x000fe20003f64070 */
[----:B------:R-:W-:Y:S01]  /*1cb0*/  @P5 VIADD R5, R5, 0x1 ;  /* 0x0000000105055836 */ /* 0x000fe20000000000 */
[----:B------:R-:W-:Y:S01]  /*1cc0*/  SEL R2, R16, R25, !P0 ;  /* 0x0000001910027207 */ /* 0x000fe20004000000 */
[----:B------:R-:W-:-:S03]  /*1cd0*/  @P1 VIADD R0, R0, 0x1 ;  /* 0x0000000100001836 */ /* 0x000fc60000000000 */
[----:B------:R-:W-:-:S03]  /*1ce0*/  PRMT R15, R15, 0x5410, R2 ;  /* 0x000054100f0f7816 */ /* 0x000fc60000000002 */
[--C-:B------:R-:W-:Y:S02]  /*1cf0*/  @!P4 IMAD.IADD R18, R18, 0x1, -R9.reuse ;  /* 0x000000011212c824 */ /* 0x100fe400078e0a09 */
[----:B------:R-:W-:Y:S02]  /*1d00*/  @!P6 IMAD.IADD R22, R22, 0x1, -R9 ;  /* 0x000000011616e824 */ /* 0x000fe400078e0a09 */
[-C--:B------:R-:W-:Y:S01]  /*1d10*/  @!P3 IADD3 R20, PT, PT, R20, -R9.reuse, RZ ;  /* 0x800000091414b210 */ /* 0x080fe20007ffe0ff */
[----:B------:R-:W-:Y:S01]  /*1d20*/  @!P4 VIADD R10, R10, 0x1 ;  /* 0x000000010a0ac836 */ /* 0x000fe20000000000 */
[-C--:B------:R-:W-:Y:S01]  /*1d30*/  ISETP.GE.U32.AND P5, PT, R18, R9.reuse, PT ;  /* 0x000000091200720c */ /* 0x080fe20003fa6070 */
[----:B------:R-:W-:Y:S01]  /*1d40*/  @!P6 VIADD R14, R14, 0x1 ;  /* 0x000000010e0ee836 */ /* 0x000fe20000000000 */
[-C--:B------:R-:W-:Y:S01]  /*1d50*/  ISETP.GE.U32.AND P1, PT, R20, R9.reuse, PT ;  /* 0x000000091400720c */ /* 0x080fe20003f26070 */
[----:B------:R-:W-:Y:S01]  /*1d60*/  @!P3 VIADD R12, R12, 0x1 ;  /* 0x000000010c0cb836 */ /* 0x000fe20000000000 */
[----:B------:R-:W-:-:S02]  /*1d70*/  ISETP.GE.U32.AND P4, PT, R22, R9, PT ;  /* 0x000000091600720c */ /* 0x000fc40003f86070 */
[-C--:B------:R-:W-:Y:S02]  /*1d80*/  LOP3.LUT R18, R3, R8.reuse, RZ, 0x3c, !PT ;  /* 0x0000000803127212 */ /* 0x080fe400078e3cff */
[----:B------:R-:W0:Y:S01]  /*1d90*/  LDC.64 R2, c[0x0][0x388] ;  /* 0x0000e200ff027b82 */ /* 0x000e220000000a00 */
[----:B------:R-:W-:Y:S02]  /*1da0*/  LOP3.LUT R8, R19, R8, RZ, 0x3c, !PT ;  /* 0x0000000813087212 */ /* 0x000fe400078e3cff */
[----:B------:R-:W-:Y:S02]  /*1db0*/  ISETP.GE.AND P3, PT, R13, RZ, PT ;  /* 0x000000ff0d00720c */ /* 0x000fe40003f66270 */
[----:B------:R-:W-:Y:S02]  /*1dc0*/  @P5 IADD3 R10, PT, PT, R10, 0x1, RZ ;  /* 0x000000010a0a5810 */ /* 0x000fe40007ffe0ff */
[----:B------:R-:W-:Y:S01]  /*1dd0*/  @P1 VIADD R12, R12, 0x1 ;  /* 0x000000010c0c1836 */ /* 0x000fe20000000000 */
[----:B------:R-:W-:-:S02]  /*1de0*/  ISETP.GE.AND P2, PT, R18, RZ, PT ;  /* 0x000000ff1200720c */ /* 0x000fc40003f46270 */
[----:B------:R-:W-:Y:S02]  /*1df0*/  @P4 IADD3 R14, PT, PT, R14, 0x1, RZ ;  /* 0x000000010e0e4810 */ /* 0x000fe40007ffe0ff */
[----:B------:R-:W-:Y:S02]  /*1e00*/  ISETP.GE.AND P5, PT, R11, RZ, PT ;  /* 0x000000ff0b00720c */ /* 0x000fe40003fa6270 */
[----:B------:R-:W-:Y:S02]  /*1e10*/  ISETP.GE.AND P6, PT, R21, RZ, PT ;  /* 0x000000ff1500720c */ /* 0x000fe40003fc6270 */
[----:B------:R-:W-:Y:S01]  /*1e20*/  ISETP.GE.AND P1, PT, R17, RZ, PT ;  /* 0x000000ff1100720c */ /* 0x000fe20003f26270 */
[----:B------:R-:W-:Y:S01]  /*1e30*/  @!P3 IMAD.MOV R0, RZ, RZ, -R0 ;  /* 0x000000ffff00b224 */ /* 0x000fe200078e0a00 */
[----:B------:R-:W-:-:S03]  /*1e40*/  ISETP.GE.AND P4, PT, R8, RZ, PT ;  /* 0x000000ff0800720c */ /* 0x000fc60003f86270 */
[----:B------:R-:W-:Y:S01]  /*1e50*/  @!P2 IMAD.MOV R4, RZ, RZ, -R4 ;  /* 0x000000ffff04a224 */ /* 0x000fe200078e0a04 */
[----:B------:R-:W-:Y:S01]  /*1e60*/  SEL R0, R16, R0, !P0 ;  /* 0x0000000010007207 */ /* 0x000fe20004000000 */
[----:B0-----:R-:W-:-:S03]  /*1e70*/  IMAD.WIDE.U32 R2, R6, 0x2, R2 ;  /* 0x0000000206027825 */ /* 0x001fc600078e0002 */
[----:B------:R-:W-:Y:S01]  /*1e80*/  SEL R4, R16, R4, !P0 ;  /* 0x0000000410047207 */ /* 0x000fe20004000000 */
[----:B------:R-:W-:Y:S01]  /*1e90*/  @!P5 IMAD.MOV R5, RZ, RZ, -R5 ;  /* 0x000000ffff05d224 */ /* 0x000fe200078e0a05 */
[----:B------:R-:W-:Y:S01]  /*1ea0*/  @!P6 IADD3 R10, PT, PT, -R10, RZ, RZ ;  /* 0x000000ff0a0ae210 */ /* 0x000fe20007ffe1ff */
[----:B------:R-:W-:Y:S02]  /*1eb0*/  @!P1 IMAD.MOV R12, RZ, RZ, -R12 ;  /* 0x000000ffff0c9224 */ /* 0x000fe400078e0a0c */
[----:B------:R-:W-:Y:S01]  /*1ec0*/  @!P4 IMAD.MOV R14, RZ, RZ, -R14 ;  /* 0x000000ffff0ec224 */ /* 0x000fe200078e0a0e */
[C---:B------:R-:W-:Y:S01]  /*1ed0*/  SEL R9, R16.reuse, R10, !P0 ;  /* 0x0000000a10097207 */ /* 0x040fe20004000000 */
[----:B------:R-:W-:Y:S01]  /*1ee0*/  IMAD.WIDE.U32 R2, R7, 0x4, R2 ;  /* 0x0000000407027825 */ /* 0x000fe200078e0002 */
[C---:B------:R-:W-:Y:S02]  /*1ef0*/  SEL R5, R16.reuse, R5, !P0 ;  /* 0x0000000510057207 */ /* 0x040fe40004000000 */
[----:B------:R-:W-:-:S02]  /*1f00*/  SEL R11, R16, R12, !P0 ;  /* 0x0000000c100b7207 */ /* 0x000fc40004000000 */
[----:B------:R-:W-:Y:S01]  /*1f10*/  SEL R14, R16, R14, !P0 ;  /* 0x0000000e100e7207 */ /* 0x000fe20004000000 */
[----:B------:R-:W-:Y:S01]  /*1f20*/  STG.E desc[UR4][R2.64], R15 ;  /* 0x0000000f02007986 */ /* 0x000fe2000c101904 */
[----:B------:R-:W-:Y:S02]  /*1f30*/  PRMT R7, R0, 0x5410, R9 ;  /* 0x0000541000077816 */ /* 0x000fe40000000009 */
[----:B------:R-:W-:Y:S02]  /*1f40*/  PRMT R5, R4, 0x5410, R5 ;  /* 0x0000541004057816 */ /* 0x000fe40000000005 */
[----:B------:R-:W-:Y:S01]  /*1f50*/  PRMT R9, R11, 0x5410, R14 ;  /* 0x000054100b097816 */ /* 0x000fe2000000000e */
[----:B------:R-:W-:Y:S04]  /*1f60*/  STG.E desc[UR4][R2.64+0x400], R7 ;  /* 0x0004000702007986 */ /* 0x000fe8000c101904 */
[----:B------:R-:W-:Y:S04]  /*1f70*/  STG.E desc[UR4][R2.64+0x200], R5 ;  /* 0x0002000502007986 */ /* 0x000fe8000c101904 */
[----:B------:R-:W-:Y:S01]  /*1f80*/  STG.E desc[UR4][R2.64+0x600], R9 ;  /* 0x0006000902007986 */ /* 0x000fe2000c101904 */
[----:B------:R-:W-:Y:S05]  /*1f90*/  EXIT ;  /* 0x000000000000794d */ /* 0x000fea0003800000 */
.L_x_12460:
        /* <DEDUP_REMOVED lines=14> */
.L_x_22434:


//--------------------- .text._ZN2at6native29vectorized_elementwise_kernelILi4ENS0_13BUnaryFunctorIsssZZZNS0_15binary_internal21div_trunc_kernel_cudaERNS_18TensorIteratorBaseEENKUlvE_clEvENKUlvE3_clEvEUlssE_EESt5arrayIPcLm2EEEEviT0_T1_ --------------------------
	.section	.text._ZN2at6native29vectorized_elementwise_kernelILi4ENS0_13BUnaryFunctorIsssZZZNS0_15binary_internal21div_trunc_kernel_cudaERNS_18TensorIteratorBaseEENKUlvE_clEvENKUlvE3_clEvEUlssE_EESt5arrayIPcLm2EEEEviT0_T1_,"ax",@progbits
	.align	128
        .global         _ZN2at6native29vectorized_elementwise_kernelILi4ENS0_13BUnaryFunctorIsssZZZNS0_15binary_internal21div_trunc_kernel_cudaERNS_18TensorIteratorBaseEENKUlvE_clEvENKUlvE3_clEvEUlssE_EESt5arrayIPcLm2EEEEviT0_T1_
        .type           _ZN2at6native29vectorized_elementwise_kernelILi4ENS0_13BUnaryFunctorIsssZZZNS0_15binary_internal21div_trunc_kernel_cudaERNS_18TensorIteratorBaseEENKUlvE_clEvENKUlvE3_clEvEUlssE_EESt5arrayIPcLm2EEEEviT0_T1_,@function
        .size           _ZN2at6native29vectorized_elementwise_kernelILi4ENS0_13BUnaryFunctorIsssZZZNS0_15binary_internal21div_trunc_kernel_cudaERNS_18TensorIteratorBaseEENKUlvE_clEvENKUlvE3_clEvEUlssE_EESt5arrayIPcLm2EEEEviT0_T1_,(.L_x_22435 - _ZN2at6native29vectorized_elementwise_kernelILi4ENS0_13BUnaryFunctorIsssZZZNS0_15binary_internal21div_trunc_kernel_cudaERNS_18TensorIteratorBaseEENKUlvE_clEvENKUlvE3_clEvEUlssE_EESt5arrayIPcLm2EEEEviT0_T1_)
        .other          _ZN2at6native29vectorized_elementwise_kernelILi4ENS0_13BUnaryFunctorIsssZZZNS0_15binary_internal21div_trunc_kernel_cudaERNS_18TensorIteratorBaseEENKUlvE_clEvENKUlvE3_clEvEUlssE_EESt5arrayIPcLm2EEEEviT0_T1_,@"STO_CUDA_ENTRY STV_DEFAULT"
_ZN2at6native29vectorized_elementwise_kernelILi4ENS0_13BUnaryFunctorIsssZZZNS0_15binary_internal21div_trunc_kernel_cudaERNS_18TensorIteratorBaseEENKUlvE_clEvENKUlvE3_clEvEUlssE_EESt5arrayIPcLm2EEEEviT0_T1_:
.text._ZN2at6native29vectorized_elementwise_kernelILi4ENS0_13BUnaryFunctorIsssZZZNS0_15binary_internal21div_trunc_kernel_cudaERNS_18TensorIteratorBaseEENKUlvE_clEvENKUlvE3_clEvEUlssE_EESt5arrayIPcLm2EEEEviT0_T1_:
        /* <DEDUP_REMOVED lines=95> */
.L_x_12463:
[----:B------:R-:W-:Y:S05]  /*05f0*/  BSYNC.RECONVERGENT B0 ;  /* 0x0000000000007941 */ /* 0x000fea0003800200 */
.L_x_12462:
        /* <DEDUP_REMOVED lines=33> */
.L_x_12465:
[----:B------:R-:W-:Y:S05]  /*0810*/  BSYNC.RECONVERGENT B0 ;  /* 0x0000000000007941 */ /* 0x000fea0003800200 */
.L_x_12464:
        /* <DEDUP_REMOVED lines=37> */
.L_x_12467:
[----:B------:R-:W-:Y:S05]  /*0a70*/  BSYNC.RECONVERGENT B0 ;  /* 0x0000000000007941 */ /* 0x000fea0003800200 */
.L_x_12466:
        /* <DEDUP_REMOVED lines=27> */
.L_x_12469:
[----:B------:R-:W-:Y:S05]  /*0c30*/  BSYNC.RECONVERGENT B0 ;  /* 0x0000000000007941 */ /* 0x000fea0003800200 */
.L_x_12468:
        /* <DEDUP_REMOVED lines=27> */
.L_x_12471:
[----:B------:R-:W-:Y:S05]  /*0df0*/  BSYNC.RECONVERGENT B0 ;  /* 0x0000000000007941 */ /* 0x000fea0003800200 */
.L_x_12470:
        /* <DEDUP_REMOVED lines=27> */
.L_x_12473:
[----:B------:R-:W-:Y:S05]  /*0fb0*/  BSYNC.RECONVERGENT B0 ;  /* 0x0000000000007941 */ /* 0x000fea0003800200 */
.L_x_12472:
        /* <DEDUP_REMOVED lines=27> */
.L_x_12475:
[----:B------:R-:W-:Y:S05]  /*1170*/  BSYNC.RECONVERGENT B0 ;  /* 0x0000000000007941 */ /* 0x000fea0003800200 */
.L_x_12474:
        /* <DEDUP_REMOVED lines=26> */
.L_x_12477:
[----:B------:R-:W-:Y:S05]  /*1320*/  BSYNC.RECONVERGENT B0 ;  /* 0x0000000000007941 */ /* 0x000fea0003800200 */
.L_x_12476:
        /* <DEDUP_REMOVED lines=18> */
.L_x_12480:
[----:B------:R-:W-:-:S13]  /*1450*/  ISETP.GE.U32.AND P0, PT, R9, R7, PT ;  /* 0x000000070900720c */ /* 0x000fda0003f06070 */
[----:B------:R-:W-:Y:S05]  /*1460*/  @P0 BRA `(.L_x_12482) ;  /* 0x0000000000300947 */ /* 0x000fea0003800000 */
[----:B0-----:R-:W0:Y:S01]  /*1470*/  LDC.64 R2, c[0x0][0x388] ;  /* 0x0000e200ff027b82 */ /* 0x001e220000000a00 */
[----:B------:R-:W-:Y:S01]  /*1480*/  IMAD.IADD R5, R6, 0x1, R9 ;  /* 0x0000000106057824 */ /* 0x000fe200078e0209 */
[----:B------:R-:W-:-:S03]  /*1490*/  IADD3 R9, PT, PT, R9, 0x80, RZ ;  /* 0x0000008009097810 */ /* 0x000fc60007ffe0ff */
[----:B0-----:R-:W-:-:S05]  /*14a0*/  IMAD.WIDE.U32 R2, R5, 0x2, R2 ;  /* 0x0000000205027825 */ /* 0x001fca00078e0002 */
[----:B------:R1:W-:Y:S02]  /*14b0*/  STG.E.U16 desc[UR4][R2.64], R8 ;  /* 0x0000000802007986 */ /* 0x0003e4000c101504 */
.L_x_12481:
[----:B------:R-:W-:-:S13]  /*14c0*/  ISETP.GE.U32.AND P0, PT, R9, R7, PT ;  /* 0x000000070900720c */ /* 0x000fda0003f06070 */
[----:B------:R-:W-:Y:S05]  /*14d0*/  @P0 BRA `(.L_x_12483) ;  /* 0x0000000000340947 */ /* 0x000fea0003800000 */
[----:B01----:R-:W0:Y:S01]  /*14e0*/  LDC.64 R2, c[0x0][0x388] ;  /* 0x0000e200ff027b82 */ /* 0x003e220000000a00 */
[----:B------:R-:W-:Y:S02]  /*14f0*/  IMAD.IADD R5, R6, 0x1, R9 ;  /* 0x0000000106057824 */ /* 0x000fe400078e0209 */
[----:B------:R-:W-:Y:S02]  /*1500*/  VIADD R9, R9, 0x80 ;  /* 0x0000008009097836 */ /* 0x000fe40000000000 */
[----:B0-----:R-:W-:-:S05]  /*1510*/  IMAD.WIDE.U32 R2, R5, 0x2, R2 ;  /* 0x0000000205027825 */ /* 0x001fca00078e0002 */
[----:B------:R1:W-:Y:S02]  /*1520*/  STG.E.U16 desc[UR4][R2.64], R0 ;  /* 0x0000000002007986 */ /* 0x0003e4000c101504 */
.L_x_12482:
        /* <DEDUP_REMOVED lines=8> */
.L_x_12483:
[----:B------:R-:W-:Y:S05]  /*15b0*/  BSYNC.RELIABLE B1 ;  /* 0x0000000000017941 */ /* 0x000fea0003800100 */
.L_x_12479:
[----:B------:R-:W-:-:S13]  /*15c0*/  ISETP.GE.U32.AND P0, PT, R9, R7, PT ;  /* 0x000000070900720c */ /* 0x000fda0003f06070 */
[----:B012---:R-:W0:Y:S01]  /*15d0*/  @!P0 LDC.64 R2, c[0x0][0x388] ;  /* 0x0000e200ff028b82 */ /* 0x007e220000000a00 */
[----:B------:R-:W-:Y:S02]  /*15e0*/  @!P0 IMAD.IADD R5, R6, 0x1, R9 ;  /* 0x0000000106058824 */ /* 0x000fe400078e0209 */
[----:B------:R-:W-:Y:S02]  /*15f0*/  @!P0 VIADD R9, R9, 0x80 ;  /* 0x0000008009098836 */ /* 0x000fe40000000000 */
[----:B0-----:R-:W-:-:S05]  /*1600*/  @!P0 IMAD.WIDE.U32 R2, R5, 0x2, R2 ;  /* 0x0000000205028825 */ /* 0x001fca00078e0002 */
[----:B------:R2:W-:Y:S02]  /*1610*/  @!P0 STG.E.U16 desc[UR4][R2.64], R14 ;  /* 0x0000000e02008986 */ /* 0x0005e4000c101504 */
.L_x_12484:
[----:B------:R-:W-:Y:S05]  /*1620*/  BSYNC.RECONVERGENT B0 ;  /* 0x0000000000007941 */ /* 0x000fea0003800200 */
.L_x_12478:
        /* <DEDUP_REMOVED lines=8> */
.L_x_12461:
[----:B------:R-:W0:Y:S01]  /*16b0*/  S2R R0, SR_TID.X ;  /* 0x0000000000007919 */ /* 0x000e220000002100 */
[----:B------:R-:W1:Y:S02]  /*16c0*/  LDC.64 R2, c[0x0][0x390] ;  /* 0x0000e400ff027b82 */ /* 0x000e640000000a00 */
[----:B-1----:R-:W-:-:S04]  /*16d0*/  IMAD.WIDE.U32 R2, R6, 0x2, R2 ;  /* 0x0000000206027825 */ /* 0x002fc800078e0002 */
[----:B0-----:R-:W-:-:S05]  /*16e0*/  IMAD.WIDE.U32 R10, R0, 0x8, R2 ;  /* 0x00000008000a7825 */ /* 0x001fca00078e0002 */
[----:B------:R-:W2:Y:S04]  /*16f0*/  LDG.E.64 R12, desc[UR4][R10.64] ;  /* 0x000000040a0c7981 */ /* 0x000ea8000c1e1b00 */
[----:B------:R0:W3:Y:S01]  /*1700*/  LDG.E.64 R2, desc[UR4][R10.64+0x400] ;  /* 0x000400040a027981 */ /* 0x0000e2000c1e1b00 */
[----:B------:R-:W1:Y:S01]  /*1710*/  LDC.U16 R4, c[0x0][0x386] ;  /* 0x0000e180ff047b82 */ /* 0x000e620000000400 */
[----:B------:R-:W-:Y:S01]  /*1720*/  IMAD.MOV.U32 R18, RZ, RZ, RZ ;  /* 0x000000ffff127224 */ /* 0x000fe200078e00ff */
[----:B-1----:R-:W-:-:S04]  /*1730*/  PRMT R4, R4, 0x9910, RZ ;  /* 0x0000991004047816 */ /* 0x002fc800000000ff */
[----:B------:R-:W-:-:S04]  /*1740*/  IABS R8, R4 ;  /* 0x0000000400087213 */ /* 0x000fc80000000000 */
[----:B------:R-:W1:Y:S08]  /*1750*/  I2F.RP R5, R8 ;  /* 0x0000000800057306 */ /* 0x000e700000209400 */
[----:B-1----:R-:W1:Y:S02]  /*1760*/  MUFU.RCP R5, R5 ;  /* 0x0000000500057308 */ /* 0x002e640000001000 */
[----:B-1----:R-:W-:-:S02]  /*1770*/  IADD3 R19, PT, PT, R5, 0xffffffe, RZ ;  /* 0x0ffffffe05137810 */ /* 0x002fc40007ffe0ff */
[----:B------:R-:W-:-:S04]  /*1780*/  IABS R5, R4 ;  /* 0x0000000400057213 */ /* 0x000fc80000000000 */
[----:B------:R-:W1:Y:S01]  /*1790*/  F2I.FTZ.U32.TRUNC.NTZ R19, R19 ;  /* 0x0000001300137305 */ /* 0x000e62000021f000 */
[----:B------:R-:W-:Y:S02]  /*17a0*/  IMAD.MOV R27, RZ, RZ, -R5 ;  /* 0x000000ffff1b7224 */ /* 0x000fe400078e0a05 */
[----:B-1----:R-:W-:-:S04]  /*17b0*/  IMAD.MOV R7, RZ, RZ, -R19 ;  /* 0x000000ffff077224 */ /* 0x002fc800078e0a13 */
[----:B------:R-:W-:-:S04]  /*17c0*/  IMAD R7, R7, R8, RZ ;  /* 0x0000000807077224 */ /* 0x000fc800078e02ff */
[----:B------:R-:W-:Y:S01]  /*17d0*/  IMAD.HI.U32 R18, R19, R7, R18 ;  /* 0x0000000713127227 */ /* 0x000fe200078e0012 */
[C---:B--2---:R-:W-:Y:S02]  /*17e0*/  PRMT R25, R12.reuse, 0x9910, RZ ;  /* 0x000099100c197816 */ /* 0x044fe400000000ff */
[----:B0-----:R-:W-:Y:S02]  /*17f0*/  PRMT R11, R12, 0xbb32, RZ ;  /* 0x0000bb320c0b7816 */ /* 0x001fe400000000ff */
[----:B------:R-:W-:Y:S02]  /*1800*/  IABS R17, R25 ;  /* 0x0000001900117213 */ /* 0x000fe40000000000 */
[----:B------:R-:W-:Y:S02]  /*1810*/  PRMT R9, R13, 0x9910, RZ ;  /* 0x000099100d097816 */ /* 0x000fe400000000ff */
[----:B------:R-:W-:Y:S01]  /*1820*/  IABS R19, R11 ;  /* 0x0000000b00137213 */ /* 0x000fe20000000000 */
[----:B------:R-:W-:Y:S01]  /*1830*/  IMAD.HI.U32 R12, R18, R17, RZ ;  /* 0x00000011120c7227 */ /* 0x000fe200078e00ff */
[----:B------:R-:W-:-:S02]  /*1840*/  IABS R14, R9 ;  /* 0x00000009000e7213 */ /* 0x000fc40000000000 */
[----:B------:R-:W-:Y:S01]  /*1850*/  PRMT R13, R13, 0xbb32, RZ ;  /* 0x0000bb320d0d7816 */ /* 0x000fe200000000ff */
[----:B------:R-:W-:Y:S01]  /*1860*/  IMAD.HI.U32 R10, R18, R19, RZ ;  /* 0x00000013120a7227 */ /* 0x000fe200078e00ff */
[----:B---3--:R-:W-:Y:S02]  /*1870*/  PRMT R23, R3, 0x9910, RZ ;  /* 0x0000991003177816 */ /* 0x008fe400000000ff */
[----:B------:R-:W-:Y:S01]  /*1880*/  IABS R5, R13 ;  /* 0x0000000d00057213 */ /* 0x000fe20000000000 */
[----:B------:R-:W-:Y:S01]  /*1890*/  IMAD R17, R12, R27, R17 ;  /* 0x0000001b0c117224 */ /* 0x000fe200078e0211 */
[----:B------:R-:W-:Y:S01]  /*18a0*/  IABS R20, R23 ;  /* 0x0000001700147213 */ /* 0x000fe20000000000 */
[----:B------:R-:W-:Y:S01]  /*18b0*/  IMAD.HI.U32 R7, R18, R14, RZ ;  /* 0x0000000e12077227 */ /* 0x000fe200078e00ff */
[-C--:B------:R-:W-:Y:S02]  /*18c0*/  LOP3.LUT R25, R25, R4.reuse, RZ, 0x3c, !PT ;  /* 0x0000000419197212 */ /* 0x080fe400078e3cff */
[----:B------:R-:W-:Y:S01]  /*18d0*/  ISETP.GT.U32.AND P6, PT, R8, R17, PT ;  /* 0x000000110800720c */ /* 0x000fe20003fc4070 */
[-C--:B------:R-:W-:Y:S01]  /*18e0*/  IMAD R19, R10, R27.reuse, R19 ;  /* 0x0000001b0a137224 */ /* 0x080fe200078e0213 */
[----:B------:R-:W-:Y:S01]  /*18f0*/  LOP3.LUT R11, R11, R4, RZ, 0x3c, !PT ;  /* 0x000000040b0b7212 */ /* 0x000fe200078e3cff */
[----:B------:R-:W-:Y:S01]  /*1900*/  IMAD R21, R7, R27, R14 ;  /* 0x0000001b07157224 */ /* 0x000fe200078e020e */
[----:B------:R-:W-:Y:S01]  /*1910*/  MOV R14, R5 ;  /* 0x00000005000e7202 */ /* 0x000fe20000000f00 */
[----:B------:R-:W-:Y:S01]  /*1920*/  IMAD.HI.U32 R16, R18, R20, RZ ;  /* 0x0000001412107227 */ /* 0x000fe200078e00ff */
[----:B------:R-:W-:-:S02]  /*1930*/  ISETP.GT.U32.AND P3, PT, R8, R19, PT ;  /* 0x000000130800720c */ /* 0x000fc40003f64070 */
[----:B------:R-:W-:Y:S01]  /*1940*/  ISETP.GT.U32.AND P4, PT, R8, R21, PT ;  /* 0x000000150800720c */ /* 0x000fe20003f84070 */
[----:B------:R-:W-:Y:S01]  /*1950*/  IMAD.HI.U32 R5, R18, R14, RZ ;  /* 0x0000000e12057227 */ /* 0x000fe200078e00ff */
[-C--:B------:R-:W-:Y:S02]  /*1960*/  LOP3.LUT R9, R9, R4.reuse, RZ, 0x3c, !PT ;  /* 0x0000000409097212 */ /* 0x080fe400078e3cff */
[-C--:B------:R-:W-:Y:S01]  /*1970*/  LOP3.LUT R13, R13, R4.reuse, RZ, 0x3c, !PT ;  /* 0x000000040d0d7212 */ /* 0x080fe200078e3cff */
[----:B------:R-:W-:Y:S01]  /*1980*/  @!P6 IMAD.IADD R17, R17, 0x1, -R8 ;  /* 0x000000011111e824 */ /* 0x000fe200078e0a08 */
[----:B------:R-:W-:Y:S01]  /*1990*/  LOP3.LUT R23, R23, R4, RZ, 0x3c, !PT ;  /* 0x0000000417177212 */ /* 0x000fe200078e3cff */
[----:B------:R-:W-:Y:S02]  /*19a0*/  IMAD R15, R5, R27, R14 ;  /* 0x0000001b050f7224 */ /* 0x000fe400078e020e */
[----:B------:R-:W-:Y:S01]  /*19b0*/  @!P6 VIADD R12, R12, 0x1 ;  /* 0x000000010c0ce836 */ /* 0x000fe20000000000 */
[-C--:B------:R-:W-:Y:S01]  /*19c0*/  ISETP.GE.U32.AND P5, PT, R17, R8.reuse, PT ;  /* 0x000000081100720c */ /* 0x080fe20003fa6070 */
[--C-:B------:R-:W-:Y:S01]  /*19d0*/  @!P3 IMAD.IADD R19, R19, 0x1, -R8.reuse ;  /* 0x000000011313b824 */ /* 0x100fe200078e0a08 */
[----:B------:R-:W-:Y:S01]  /*19e0*/  PRMT R17, R2, 0x9910, RZ ;  /* 0x0000991002117816 */ /* 0x000fe200000000ff */
[----:B------:R-:W-:Y:S01]  /*19f0*/  @!P4 IMAD.IADD R21, R21, 0x1, -R8 ;  /* 0x000000011515c824 */ /* 0x000fe200078e0a08 */
[----:B------:R-:W-:Y:S01]  /*1a00*/  ISETP.GT.U32.AND P0, PT, R8, R15, PT ;  /* 0x0000000f0800720c */ /* 0x000fe20003f04070 */
[----:B------:R-:W-:Y:S01]  /*1a10*/  @!P3 VIADD R10, R10, 0x1 ;  /* 0x000000010a0ab836 */ /* 0x000fe20000000000 */
[----:B------:R-:W-:-:S02]  /*1a20*/  ISETP.GE.U32.AND P1, PT, R19, R8, PT ;  /* 0x000000081300720c */ /* 0x000fc40003f26070 */
[----:B------:R-:W-:Y:S02]  /*1a30*/  PRMT R19, R2, 0xbb32, RZ ;  /* 0x0000bb3202137816 */ /* 0x000fe400000000ff */
[----:B------:R-:W-:Y:S02]  /*1a40*/  IABS R2, R17 ;  /* 0x0000001100027213 */ /* 0x000fe40000000000 */
[----:B------:R-:W-:Y:S02]  /*1a50*/  ISETP.GE.U32.AND P2, PT, R21, R8, PT ;  /* 0x000000081500720c */ /* 0x000fe40003f46070 */
[----:B------:R-:W-:Y:S02]  /*1a60*/  PRMT R21, R3, 0xbb32, RZ ;  /* 0x0000bb3203157816 */ /* 0x000fe400000000ff */
[----:B------:R-:W-:Y:S01]  /*1a70*/  IABS R14, R19 ;  /* 0x00000013000e7213 */ /* 0x000fe20000000000 */
[----:B------:R-:W-:Y:S01]  /*1a80*/  @!P0 IMAD.IADD R15, R15, 0x1, -R8 ;  /* 0x000000010f0f8824 */ /* 0x000fe200078e0a08 */
[----:B------:R-:W-:Y:S01]  /*1a90*/  MOV R3, R2 ;  /* 0x0000000200037202 */ /* 0x000fe20000000f00 */
[----:B------:R-:W-:Y:S01]  /*1aa0*/  @P1 VIADD R10, R10, 0x1 ;  /* 0x000000010a0a1836 */ /* 0x000fe20000000000 */
[----:B------:R-:W-:Y:S01]  /*1ab0*/  @P5 IADD3 R12, PT, PT, R12, 0x1, RZ ;  /* 0x000000010c0c5810 */ /* 0x000fe20007ffe0ff */
[----:B------:R-:W-:Y:S01]  /*1ac0*/  IMAD.MOV.U32 R2, RZ, RZ, R14 ;  /* 0x000000ffff027224 */ /* 0x000fe200078e000e */
[----:B------:R-:W-:Y:S01]  /*1ad0*/  ISETP.GE.U32.AND P6, PT, R15, R8, PT ;  /* 0x000000080f00720c */ /* 0x000fe20003fc6070 */
[----:B------:R-:W-:Y:S01]  /*1ae0*/  IMAD.HI.U32 R14, R18, R3, RZ ;  /* 0x00000003120e7227 */ /* 0x000fe200078e00ff */
[----:B------:R-:W-:-:S02]  /*1af0*/  IABS R22, R21 ;  /* 0x0000001500167213 */ /* 0x000fc40000000000 */
[----:B------:R-:W-:Y:S01]  /*1b00*/  @!P4 IADD3 R7, PT, PT, R7, 0x1, RZ ;  /* 0x000000010707c810 */ /* 0x000fe20007ffe0ff */
[----:B------:R-:W-:Y:S01]  /*1b10*/  IMAD R3, R14, R27, R3 ;  /* 0x0000001b0e037224 */ /* 0x000fe200078e0203 */
[----:B------:R-:W-:Y:S01]  /*1b20*/  LOP3.LUT R17, R17, R4, RZ, 0x3c, !PT ;  /* 0x0000000411117212 */ /* 0x000fe200078e3cff */
[----:B------:R-:W-:Y:S01]  /*1b30*/  IMAD.HI.U32 R15, R18, R2, RZ ;  /* 0x00000002120f7227 */ /* 0x000fe200078e00ff */
[-C--:B------:R-:W-:Y:S02]  /*1b40*/  LOP3.LUT R21, R21, R4.reuse, RZ, 0x3c, !PT ;  /* 0x0000000415157212 */ /* 0x080fe400078e3cff */
[----:B------:R-:W-:Y:S01]  /*1b50*/  ISETP.GT.U32.AND P5, PT, R8, R3, PT ;  /* 0x000000030800720c */ /* 0x000fe20003fa4070 */
[-C--:B------:R-:W-:Y:S01]  /*1b60*/  IMAD R29, R15, R27.reuse, R2 ;  /* 0x0000001b0f1d7224 */ /* 0x080fe200078e0202 */
[----:B------:R-:W-:Y:S01]  /*1b70*/  LOP3.LUT R19, R19, R4, RZ, 0x3c, !PT ;  /* 0x0000000413137212 */ /* 0x000fe200078e3cff */
[----:B------:R-:W-:Y:S02]  /*1b80*/  IMAD R2, R16, R27, R20 ;  /* 0x0000001b10027224 */ /* 0x000fe400078e0214 */
[----:B------:R-:W-:Y:S01]  /*1b90*/  IMAD.HI.U32 R18, R18, R22, RZ ;  /* 0x0000001612127227 */ /* 0x000fe200078e00ff */
[----:B------:R-:W-:-:S02]  /*1ba0*/  ISETP.GT.U32.AND P3, PT, R8, R29, PT ;  /* 0x0000001d0800720c */ /* 0x000fc40003f64070 */
[----:B------:R-:W-:Y:S01]  /*1bb0*/  ISETP.GT.U32.AND P1, PT, R8, R2, PT ;  /* 0x000000020800720c */ /* 0x000fe20003f24070 */
[----:B------:R-:W-:Y:S02]  /*1bc0*/  IMAD R27, R18, R27, R22 ;  /* 0x0000001b121b7224 */ /* 0x000fe400078e0216 */
[----:B------:R-:W-:Y:S02]  /*1bd0*/  @P2 VIADD R7, R7, 0x1 ;  /* 0x0000000107072836 */ /* 0x000fe40000000000 */
[--C-:B------:R-:W-:Y:S01]  /*1be0*/  @!P5 IMAD.IADD R3, R3, 0x1, -R8.reuse ;  /* 0x000000010303d824 */ /* 0x100fe200078e0a08 */
[----:B------:R-:W-:Y:S01]  /*1bf0*/  ISETP.GT.U32.AND P2, PT, R8, R27, PT ;  /* 0x0000001b0800720c */ /* 0x000fe20003f44070 */
[----:B------:R-:W-:Y:S02]  /*1c00*/  @!P0 VIADD R5, R5, 0x1 ;  /* 0x0000000105058836 */ /* 0x000fe40000000000 */
[----:B------:R-:W-:Y:S01]  /*1c10*/  @!P5 VIADD R14, R14, 0x1 ;  /* 0x000000010e0ed836 */ /* 0x000fe20000000000 */
[----:B------:R-:W-:Y:S01]  /*1c20*/  ISETP.GE.U32.AND P4, PT, R3, R8, PT ;  /* 0x000000080300720c */ /* 0x000fe20003f86070 */
[----:B------:R-:W-:-:S02]  /*1c30*/  @!P3 IMAD.IADD R29, R29, 0x1, -R8 ;  /* 0x000000011d1db824 */ /* 0x000fc400078e0a08 */
[-C--:B------:R-:W-:Y:S01]  /*1c40*/  @!P1 IADD3 R2, PT, PT, R2, -R8.reuse, RZ ;  /* 0x8000000802029210 */ /* 0x080fe20007ffe0ff */
[----:B------:R-:W-:Y:S01]  /*1c50*/  @P6 VIADD R5, R5, 0x1 ;  /* 0x0000000105056836 */ /* 0x000fe20000000000 */
[----:B------:R-:W-:Y:S01]  /*1c60*/  ISETP.GE.AND P6, PT, R25, RZ, PT ;  /* 0x000000ff1900720c */ /* 0x000fe20003fc6270 */
[----:B------:R-:W-:Y:S01]  /*1c70*/  @!P3 VIADD R15, R15, 0x1 ;  /* 0x000000010f0fb836 */ /* 0x000fe20000000000 */
[-C--:B------:R-:W-:Y:S01]  /*1c80*/  ISETP.GE.U32.AND P0, PT, R29, R8.reuse, PT ;  /* 0x000000081d00720c */ /* 0x080fe20003f06070 */
[----:B------:R-:W-:Y:S01]  /*1c90*/  @!P1 VIADD R16, R16, 0x1 ;  /* 0x0000000110109836 */ /* 0x000fe20000000000 */
[-C--:B------:R-:W-:Y:S01]  /*1ca0*/  ISETP.GE.U32.AND P5, PT, R2, R8.reuse, PT ;  /* 0x000000080200720c */ /* 0x080fe20003fa6070 */
[----:B------:R-:W-:Y:S01]  /*1cb0*/  @!P2 VIADD R18, R18, 0x1 ;  /* 0x000000011212a836 */ /* 0x000fe20000000000 */
[----:B------:R-:W-:Y:S01]  /*1cc0*/  @!P2 IADD3 R27, PT, PT, R27, -R8, RZ ;  /* 0x800000081b1ba210 */ /* 0x000fe20007ffe0ff */
[----:B------:R-:W0:Y:S01]  /*1cd0*/  LDC.64 R2, c[0x0][0x388] ;  /* 0x0000e200ff027b82 */ /* 0x000e220000000a00 */
[----:B------:R-:W-:Y:S01]  /*1ce0*/  @P4 VIADD R14, R14, 0x1 ;  /* 0x000000010e0e4836 */ /* 0x000fe20000000000 */
[----:B------:R-:W-:-:S02]  /*1cf0*/  ISETP.GE.AND P4, PT, R11, RZ, PT ;  /* 0x000000ff0b00720c */ /* 0x000fc40003f86270 */
[----:B------:R-:W-:Y:S02]  /*1d00*/  ISETP.GE.AND P3, PT, R9, RZ, PT ;  /* 0x000000ff0900720c */ /* 0x000fe40003f66270 */
[----:B------:R-:W-:Y:S02]  /*1d10*/  @!P6 IADD3 R12, PT, PT, -R12, RZ, RZ ;  /* 0x000000ff0c0ce210 */ /* 0x000fe40007ffe1ff */
[----:B------:R-:W-:Y:S01]  /*1d20*/  @P0 VIADD R15, R15, 0x1 ;  /* 0x000000010f0f0836 */ /* 0x000fe20000000000 */
[----:B------:R-:W-:Y:S01]  /*1d30*/  ISETP.GE.U32.AND P0, PT, R27, R8, PT ;  /* 0x000000081b00720c */ /* 0x000fe20003f06070 */
[----:B------:R-:W-:Y:S01]  /*1d40*/  @P5 VIADD R16, R16, 0x1 ;  /* 0x0000000110105836 */ /* 0x000fe20000000000 */
[----:B------:R-:W-:Y:S02]  /*1d50*/  ISETP.GE.AND P1, PT, R13, RZ, PT ;  /* 0x000000ff0d00720c */ /* 0x000fe40003f26270 */
[----:B------:R-:W-:Y:S02]  /*1d60*/  ISETP.GE.AND P6, PT, R17, RZ, PT ;  /* 0x000000ff1100720c */ /* 0x000fe40003fc6270 */
[----:B------:R-:W-:Y:S01]  /*1d70*/  @!P4 IMAD.MOV R10, RZ, RZ, -R10 ;  /* 0x000000ffff0ac224 */ /* 0x000fe200078e0a0a */
[----:B------:R-:W-:Y:S01]  /*1d80*/  ISETP.GE.AND P4, PT, R23, RZ, PT ;  /* 0x000000ff1700720c */ /* 0x000fe20003f86270 */
[----:B------:R-:W-:Y:S01]  /*1d90*/  @!P3 IMAD.MOV R7, RZ, RZ, -R7 ;  /* 0x000000ffff07b224 */ /* 0x000fe200078e0a07 */
[----:B------:R-:W-:-:S02]  /*1da0*/  ISETP.GE.AND P2, PT, R21, RZ, PT ;  /* 0x000000ff1500720c */ /* 0x000fc40003f46270 */
[----:B------:R-:W-:Y:S02]  /*1db0*/  ISETP.GE.AND P5, PT, R19, RZ, PT ;  /* 0x000000ff1300720c */ /* 0x000fe40003fa6270 */
[----:B------:R-:W-:Y:S02]  /*1dc0*/  @P0 IADD3 R18, PT, PT, R18, 0x1, RZ ;  /* 0x0000000112120810 */ /* 0x000fe40007ffe0ff */
[----:B------:R-:W-:Y:S01]  /*1dd0*/  @!P1 IMAD.MOV R5, RZ, RZ, -R5 ;  /* 0x000000ffff059224 */ /* 0x000fe200078e0a05 */
[----:B------:R-:W-:Y:S01]  /*1de0*/  ISETP.NE.AND P0, PT, R4, RZ, PT ;  /* 0x000000ff0400720c */ /* 0x000fe20003f05270 */
[----:B------:R-:W-:Y:S01]  /*1df0*/  @!P6 IMAD.MOV R14, RZ, RZ, -R14 ;  /* 0x000000ffff0ee224 */ /* 0x000fe200078e0a0e */
[----:B------:R-:W-:Y:S01]  /*1e00*/  LOP3.LUT R13, RZ, R4, RZ, 0x33, !PT ;  /* 0x00000004ff0d7212 */ /* 0x000fe200078e33ff */
[----:B0-----:R-:W-:-:S03]  /*1e10*/  IMAD.WIDE.U32 R2, R6, 0x2, R2 ;  /* 0x0000000206027825 */ /* 0x001fc600078e0002 */
[----:B------:R-:W-:Y:S01]  /*1e20*/  SEL R7, R13, R7, !P0 ;  /* 0x000000070d077207 */ /* 0x000fe20004000000 */
[----:B------:R-:W-:Y:S01]  /*1e30*/  @!P4 IMAD.MOV R16, RZ, RZ, -R16 ;  /* 0x000000ffff10c224 */ /* 0x000fe200078e0a10 */
[----:B------:R-:W-:Y:S01]  /*1e40*/  @!P5 IADD3 R15, PT, PT, -R15, RZ, RZ ;  /* 0x000000ff0f0fd210 */ /* 0x000fe20007ffe1ff */
[----:B------:R-:W-:Y:S01]  /*1e50*/  @!P2 IMAD.MOV R18, RZ, RZ, -R18 ;  /* 0x000000ffff12a224 */ /* 0x000fe200078e0a12 */
[C---:B------:R-:W-:Y:S01]  /*1e60*/  SEL R6, R13.reuse, R5, !P0 ;  /* 0x000000050d067207 */ /* 0x040fe20004000000 */
[----:B------:R-:W-:Y:S01]  /*1e70*/  IMAD.WIDE.U32 R2, R0, 0x8, R2 ;  /* 0x0000000800027825 */ /* 0x000fe200078e0002 */
[C---:B------:R-:W-:Y:S02]  /*1e80*/  SEL R4, R13.reuse, R12, !P0 ;  /* 0x0000000c0d047207 */ /* 0x040fe40004000000 */
[C---:B------:R-:W-:Y:S02]  /*1e90*/  SEL R9, R13.reuse, R10, !P0 ;  /* 0x0000000a0d097207 */ /* 0x040fe40004000000 */
[----:B------:R-:W-:-:S02]  /*1ea0*/  SEL R14, R13, R14, !P0 ;  /* 0x0000000e0d0e7207 */ /* 0x000fc40004000000 */
[C---:B------:R-:W-:Y:S02]  /*1eb0*/  SEL R15, R13.reuse, R15, !P0 ;  /* 0x0000000f0d0f7207 */ /* 0x040fe40004000000 */
[C---:B------:R-:W-:Y:S02]  /*1ec0*/  SEL R11, R13.reuse, R16, !P0 ;  /* 0x000000100d0b7207 */ /* 0x040fe40004000000 */
[----:B------:R-:W-:Y:S02]  /*1ed0*/  SEL R18, R13, R18, !P0 ;  /* 0x000000120d127207 */ /* 0x000fe40004000000 */
[----:B------:R-:W-:Y:S02]  /*1ee0*/  PRMT R5, R7, 0x5410, R6 ;  /* 0x0000541007057816 */ /* 0x000fe40000000006 */
[----:B------:R-:W-:Y:S02]  /*1ef0*/  PRMT R4, R4, 0x5410, R9 ;  /* 0x0000541004047816 */ /* 0x000fe40000000009 */
[----:B------:R-:W-:-:S02]  /*1f00*/  PRMT R6, R14, 0x5410, R15 ;  /* 0x000054100e067816 */ /* 0x000fc4000000000f */
[----:B------:R-:W-:Y:S01]  /*1f10*/  PRMT R7, R11, 0x5410, R18 ;  /* 0x000054100b077816 */ /* 0x000fe20000000012 */
[----:B------:R-:W-:Y:S04]  /*1f20*/  STG.E.64 desc[UR4][R2.64], R4 ;  /* 0x0000000402007986 */ /* 0x000fe8000c101b04 */
[----:B------:R-:W-:Y:S01]  /*1f30*/  STG.E.64 desc[UR4][R2.64+0x400], R6 ;  /* 0x0004000602007986 */ /* 0x000fe2000c101b04 */
[----:B------:R-:W-:Y:S05]  /*1f40*/  EXIT ;  /* 0x000000000000794d */ /* 0x000fea0003800000 */
.L_x_12485:
        /* <DEDUP_REMOVED lines=11> */
.L_x_22435:


//--------------------- .text._ZN2at6native29vectorized_elementwise_kernelILi8ENS0_13BUnaryFunctorIsssZZZNS0_15binary_internal21div_trunc_kernel_cudaERNS_18TensorIteratorBaseEENKUlvE_clEvENKUlvE3_clEvEUlssE_EESt5arrayIPcLm2EEEEviT0_T1_ --------------------------
	.section	.text._ZN2at6native29vectorized_elementwise_kernelILi8ENS0_13BUnaryFunctorIsssZZZNS0_15binary_internal21div_trunc_kernel_cudaERNS_18TensorIteratorBaseEENKUlvE_clEvENKUlvE3_clEvEUlssE_EESt5arrayIPcLm2EEEEviT0_T1_,"ax",@progbits
	.align	128
        .global         _ZN2at6native29vectorized_elementwise_kernelILi8ENS0_13BUnaryFunctorIsssZZZNS0_15binary_internal21div_trunc_kernel_cudaERNS_18TensorIteratorBaseEENKUlvE_clEvENKUlvE3_clEvEUlssE_EESt5arrayIPcLm2EEEEviT0_T1_
        .type           _ZN2at6native29vectorized_elementwise_kernelILi8ENS0_13BUnaryFunctorIsssZZZNS0_15binary_internal21div_trunc_kernel_cudaERNS_18TensorIteratorBaseEENKUlvE_clEvENKUlvE3_clEvEUlssE_EESt5arrayIPcLm2EEEEviT0_T1_,@function
        .size           _ZN2at6native29vectorized_elementwise_kernelILi8ENS0_13BUnaryFunctorIsssZZZNS0_15binary_internal21div_trunc_kernel_cudaERNS_18TensorIteratorBaseEENKUlvE_clEvENKUlvE3_clEvEUlssE_EESt5arrayIPcLm2EEEEviT0_T1_,(.L_x_22436 - _ZN2at6native29vectorized_elementwise_kernelILi8ENS0_13BUnaryFunctorIsssZZZNS0_15binary_internal21div_trunc_kernel_cudaERNS_18TensorIteratorBaseEENKUlvE_clEvENKUlvE3_clEvEUlssE_EESt5arrayIPcLm2EEEEviT0_T1_)
        .other          _ZN2at6native29vectorized_elementwise_kernelILi8ENS0_13BUnaryFunctorIsssZZZNS0_15binary_internal21div_trunc_kernel_cudaERNS_18TensorIteratorBaseEENKUlvE_clEvENKUlvE3_clEvEUlssE_EESt5arrayIPcLm2EEEEviT0_T1_,@"STO_CUDA_ENTRY STV_DEFAULT"
_ZN2at6native29vectorized_elementwise_kernelILi8ENS0_13BUnaryFunctorIsssZZZNS0_15binary_internal21div_trunc_kernel_cudaERNS_18TensorIteratorBaseEENKUlvE_clEvENKUlvE3_clEvEUlssE_EESt5arrayIPcLm2EEEEviT0_T1_:
.text._ZN2at6native29vectorized_elementwise_kernelILi8ENS0_13BUnaryFunctorIsssZZZNS0_15binary_internal21div_trunc_kernel_cudaERNS_18TensorIteratorBaseEENKUlvE_clEvENKUlvE3_clEvEUlssE_EESt5arrayIPcLm2EEEEviT0_T1_:
[----:B------:R-:W-:Y:S01]  /*0000*/  LDC R1, c[0x0][0x37c] ;  /* 0x0000df00ff017b82 */ /* 0x000fe20000000800 */
[----:B------:R-:W-:Y:S05]  /*0010*/  EXIT ;  /* 0x000000000000794d */ /* 0x000fea0003800000 */
.L_x_12486:
        /* <DEDUP_REMOVED lines=14> */
.L_x_22436:


//--------------------- .text._ZN2at6native18elementwise_kernelILi128ELi4EZNS0_15gpu_kernel_implINS0_13AUnaryFunctorIsssZZZNS0_15binary_internal21div_trunc_kernel_cudaERNS_18TensorIteratorBaseEENKUlvE_clEvENKUlvE3_clEvEUlssE_EEEEvS6_RKT_EUliE_EEviT1_ --------------------------
	.section	.text._ZN2at6native18elementwise_kernelILi128ELi4EZNS0_15gpu_kernel_implINS0_13AUnaryFunctorIsssZZZNS0_15binary_internal21div_trunc_kernel_cudaERNS_18TensorIteratorBaseEENKUlvE_clEvENKUlvE3_clEvEUlssE_EEEEvS6_RKT_EUliE_EEviT1_,"ax",@progbits
	.align	128
        .global         _ZN2at6native18elementwise_kernelILi128ELi4EZNS0_15gpu_kernel_implINS0_13AUnaryFunctorIsssZZZNS0_15binary_internal21div_trunc_kernel_cudaERNS_18TensorIteratorBaseEENKUlvE_clEvENKUlvE3_clEvEUlssE_EEEEvS6_RKT_EUliE_EEviT1_
        .type           _ZN2at6native18elementwise_kernelILi128ELi4EZNS0_15gpu_kernel_implINS0_13AUnaryFunctorIsssZZZNS0_15binary_internal21div_trunc_kernel_cudaERNS_18TensorIteratorBaseEENKUlvE_clEvENKUlvE3_clEvEUlssE_EEEEvS6_RKT_EUliE_EEviT1_,@function
        .size           _ZN2at6native18elementwise_kernelILi128ELi4EZNS0_15gpu_kernel_implINS0_13AUnaryFunctorIsssZZZNS0_15binary_internal21div_trunc_kernel_cudaERNS_18TensorIteratorBaseEENKUlvE_clEvENKUlvE3_clEvEUlssE_EEEEvS6_RKT_EUliE_EEviT1_,(.L_x_22437 - _ZN2at6native18elementwise_kernelILi128ELi4EZNS0_15gpu_kernel_implINS0_13AUnaryFunctorIsssZZZNS0_15binary_internal21div_trunc_kernel_cudaERNS_18TensorIteratorBaseEENKUlvE_clEvENKUlvE3_clEvEUlssE_EEEEvS6_RKT_EUliE_EEviT1_)
        .other          _ZN2at6native18elementwise_kernelILi128ELi4EZNS0_15gpu_kernel_implINS0_13AUnaryFunctorIsssZZZNS0_15binary_internal21div_trunc_kernel_cudaERNS_18TensorIteratorBaseEENKUlvE_clEvENKUlvE3_clEvEUlssE_EEEEvS6_RKT_EUliE_EEviT1_,@"STO_CUDA_ENTRY STV_DEFAULT"
_ZN2at6native18elementwise_kernelILi128ELi4EZNS0_15gpu_kernel_implINS0_13AUnaryFunctorIsssZZZNS0_15binary_internal21div_trunc_kernel_cudaERNS_18TensorIteratorBaseEENKUlvE_clEvENKUlvE3_clEvEUlssE_EEEEvS6_RKT_EUliE_EEviT1_:
.text._ZN2at6native18elementwise_kernelILi128ELi4EZNS0_15gpu_kernel_implINS0_13AUnaryFunctorIsssZZZNS0_15binary_internal21div_trunc_kernel_cudaERNS_18TensorIteratorBaseEENKUlvE_clEvENKUlvE3_clEvEUlssE_EEEEvS6_RKT_EUliE_EEviT1_:
        /* <DEDUP_REMOVED lines=321> */
.L_x_12489:
        /* <DEDUP_REMOVED lines=16> */
.L_x_12493:
[----:B------:R0:W5:Y:S01]  /*1510*/  LDG.E.U8 R0, desc[UR36][R2.64] ;  /* 0x0000002402007981 */ /* 0x000162000c1e1100 */
[----:B------:R-:W-:Y:S05]  /*1520*/  BRA `(.L_x_12495) ;  /* 0x0000000c004c7947 */ /* 0x000fea0003800000 */
.L_x_12492:
        /* <DEDUP_REMOVED lines=8> */
.L_x_12497:
[----:B------:R0:W5:Y:S01]  /*15b0*/  LDG.E.U16 R0, desc[UR36][R2.64] ;  /* 0x0000002402007981 */ /* 0x000162000c1e1500 */
[----:B------:R-:W-:Y:S05]  /*15c0*/  BRA `(.L_x_12495) ;  /* 0x0000000c00247947 */ /* 0x000fea0003800000 */
.L_x_12496:
[----:B------:R0:W5:Y:S01]  /*15d0*/  LDG.E.U16 R0, desc[UR36][R2.64] ;  /* 0x0000002402007981 */ /* 0x000162000c1e1500 */
[----:B------:R-:W-:Y:S05]  /*15e0*/  BRA `(.L_x_12495) ;  /* 0x0000000c001c7947 */ /* 0x000fea0003800000 */
.L_x_12491:
        /* <DEDUP_REMOVED lines=9> */
.L_x_12499:
[----:B------:R-:W2:Y:S02]  /*1680*/  LDG.E.U16 R4, desc[UR36][R2.64] ;  /* 0x0000002402047981 */ /* 0x000ea4000c1e1500 */
[----:B--2---:R-:W-:-:S06]  /*1690*/  HADD2.F32 R4, -RZ, R4.H0_H0 ;  /* 0x20000004ff047230 */ /* 0x004fcc0000004100 */
[----:B------:R-:W0:Y:S02]  /*16a0*/  F2I.FTZ.TRUNC.NTZ R4, R4 ;  /* 0x0000000400047305 */ /* 0x000e24000021f100 */
[----:B0-----:R-:W-:Y:S01]  /*16b0*/  PRMT R0, R4, 0x7610, R0 ;  /* 0x0000761004007816 */ /* 0x001fe20000000000 */
[----:B------:R-:W-:Y:S06]  /*16c0*/  BRA `(.L_x_12495) ;  /* 0x0000000800e47947 */ /* 0x000fec0003800000 */
.L_x_12498:
        /* <DEDUP_REMOVED lines=9> */
.L_x_12501:
[----:B------:R-:W2:Y:S02]  /*1760*/  LDG.E.U16 R2, desc[UR36][R2.64] ;  /* 0x0000002402027981 */ /* 0x000ea4000c1e1500 */
[----:B--2---:R-:W-:-:S06]  /*1770*/  HADD2.F32 R4, -RZ, R2.H0_H0 ;  /* 0x20000002ff047230 */ /* 0x004fcc0000004100 */
[----:B------:R-:W0:Y:S02]  /*1780*/  F2I.FTZ.TRUNC.NTZ R4, R4 ;  /* 0x0000000400047305 */ /* 0x000e24000021f100 */
[----:B0-----:R-:W-:Y:S01]  /*1790*/  PRMT R0, R4, 0x7610, R0 ;  /* 0x0000761004007816 */ /* 0x001fe20000000000 */
[----:B------:R-:W-:Y:S06]  /*17a0*/  BRA `(.L_x_12495) ;  /* 0x0000000800ac7947 */ /* 0x000fec0003800000 */
.L_x_12500:
[----:B------:R-:W2:Y:S02]  /*17b0*/  LDG.E.64 R2, desc[UR36][R2.64] ;  /* 0x0000002402027981 */ /* 0x000ea4000c1e1b00 */
[----:B--2---:R0:W1:Y:S02]  /*17c0*/  F2I.F64.TRUNC R0, R2 ;  /* 0x0000000200007311 */ /* 0x004064000030d100 */
[----:B01----:R-:W-:Y:S05]  /*17d0*/  BRA `(.L_x_12495) ;  /* 0x0000000800a07947 */ /* 0x003fea0003800000 */
.L_x_12490:
        /* <DEDUP_REMOVED lines=12> */
.L_x_12504:
[----:B------:R-:W2:Y:S02]  /*18a0*/  LDG.E.64 R2, desc[UR36][R2.64] ;  /* 0x0000002402027981 */ /* 0x000ea4000c1e1b00 */
[----:B--2---:R3:W4:Y:S02]  /*18b0*/  F2I.F64.TRUNC R0, R2 ;  /* 0x0000000200007311 */ /* 0x004724000030d100 */
[----:B---34-:R-:W-:Y:S05]  /*18c0*/  BRA `(.L_x_12495) ;  /* 0x0000000800647947 */ /* 0x018fea0003800000 */
.L_x_12503:
        /* <DEDUP_REMOVED lines=27> */
.L_x_12506:
        /* <DEDUP_REMOVED lines=14> */
.L_x_12505:
[----:B------:R-:W2:Y:S02]  /*1b60*/  LDG.E.U16 R4, desc[UR36][R2.64] ;  /* 0x0000002402047981 */ /* 0x000ea4000c1e1500 */
[----:B--2---:R-:W-:-:S06]  /*1b70*/  IMAD.U32 R4, R4, 0x10000, RZ ;  /* 0x0001000004047824 */ /* 0x004fcc00078e00ff */
[----:B------:R-:W0:Y:S02]  /*1b80*/  F2I.FTZ.TRUNC.NTZ R4, R4 ;  /* 0x0000000400047305 */ /* 0x000e24000021f100 */
[----:B0-----:R-:W-:Y:S01]  /*1b90*/  PRMT R0, R4, 0x7610, R0 ;  /* 0x0000761004007816 */ /* 0x001fe20000000000 */
[----:B------:R-:W-:Y:S06]  /*1ba0*/  BRA `(.L_x_12495) ;  /* 0x0000000400ac7947 */ /* 0x000fec0003800000 */
.L_x_12502:
        /* <DEDUP_REMOVED lines=10> */
.L_x_12509:
        /* <DEDUP_REMOVED lines=21> */
.L_x_12513:
[----:B------:R-:W-:Y:S05]  /*1da0*/  BSYNC.RECONVERGENT B1 ;  /* 0x0000000000017941 */ /* 0x000fea0003800200 */
.L_x_12512:
[----:B------:R-:W-:Y:S02]  /*1db0*/  SHF.L.U32 R0, R0, 0x14, RZ ;  /* 0x0000001400007819 */ /* 0x000fe400000006ff */
[----:B------:R-:W-:-:S04]  /*1dc0*/  LEA R2, R2, 0x3b800000, 0x17 ;  /* 0x3b80000002027811 */ /* 0x000fc800078eb8ff */
[----:B------:R-:W-:-:S07]  /*1dd0*/  LOP3.LUT R4, R2, R0, R7, 0xfe, !PT ;  /* 0x0000000002047212 */ /* 0x000fce00078efe07 */
.L_x_12511:
[----:B------:R-:W-:Y:S05]  /*1de0*/  BSYNC.RECONVERGENT B0 ;  /* 0x0000000000007941 */ /* 0x000fea0003800200 */
.L_x_12510:
[----:B------:R-:W0:Y:S02]  /*1df0*/  F2I.FTZ.TRUNC.NTZ R4, R4 ;  /* 0x0000000400047305 */ /* 0x000e24000021f100 */
[----:B0-----:R-:W-:Y:S01]  /*1e00*/  PRMT R0, R4, 0x7610, R0 ;  /* 0x0000761004007816 */ /* 0x001fe20000000000 */
[----:B------:R-:W-:Y:S06]  /*1e10*/  BRA `(.L_x_12495) ;  /* 0x0000000400107947 */ /* 0x000fec0003800000 */
.L_x_12508:
        /* <DEDUP_REMOVED lines=21> */
.L_x_12517:
[----:B------:R-:W-:Y:S05]  /*1f70*/  BSYNC.RECONVERGENT B1 ;  /* 0x0000000000017941 */ /* 0x000fea0003800200 */
.L_x_12516:
[----:B------:R-:W-:Y:S01]  /*1f80*/  IMAD.SHL.U32 R0, R0, 0x200000, RZ ;  /* 0x0020000000007824 */ /* 0x000fe200078e00ff */
[----:B------:R-:W-:-:S04]  /*1f90*/  LEA R2, R2, 0x37800000, 0x17 ;  /* 0x3780000002027811 */ /* 0x000fc800078eb8ff */
[----:B------:R-:W-:-:S07]  /*1fa0*/  LOP3.LUT R4, R2, R0, R7, 0xfe, !PT ;  /* 0x0000000002047212 */ /* 0x000fce00078efe07 */
.L_x_12515:
[----:B------:R-:W-:Y:S05]  /*1fb0*/  BSYNC.RECONVERGENT B0 ;  /* 0x0000000000007941 */ /* 0x000fea0003800200 */
.L_x_12514:
[----:B------:R-:W0:Y:S02]  /*1fc0*/  F2I.FTZ.TRUNC.NTZ R4, R4 ;  /* 0x0000000400047305 */ /* 0x000e24000021f100 */
[----:B0-----:R-:W-:Y:S01]  /*1fd0*/  PRMT R0, R4, 0x7610, R0 ;  /* 0x0000761004007816 */ /* 0x001fe20000000000 */
[----:B------:R-:W-:Y:S06]  /*1fe0*/  BRA `(.L_x_12495) ;  /* 0x00000000009c7947 */ /* 0x000fec0003800000 */
.L_x_12507:
[----:B------:R-:W-:-:S09]  /*1ff0*/  UISETP.NE.AND UP0, UPT, UR4, 0x1c, UPT ;  /* 0x0000001c0400788c */ /* 0x000fd2000bf05270 */
[----:B------:R-:W-:Y:S05]  /*2000*/  BRA.U !UP0, `(.L_x_12518) ;  /* 0x0000000108907547 */ /* 0x000fea000b800000 */
[----:B------:R-:W-:-:S09]  /*2010*/  UISETP.NE.AND UP0, UPT, UR4, 0x1d, UPT ;  /* 0x0000001d0400788c */ /* 0x000fd2000bf05270 */
[----:B------:R-:W-:Y:S05]  /*2020*/  BRA.U !UP0, `(.L_x_12519) ;  /* 0x0000000108807547 */ /* 0x000fea000b800000 */
[----:B------:R-:W-:-:S09]  /*2030*/  UISETP.NE.AND UP0, UPT, UR4, 0x2c, UPT ;  /* 0x0000002c0400788c */ /* 0x000fd2000bf05270 */
[----:B------:R-:W-:Y:S05]  /*2040*/  BRA.U !UP0, `(.L_x_12520) ;  /* 0x0000000108487547 */ /* 0x000fea000b800000 */
.L_x_12494:
        /* <DEDUP_REMOVED lines=16> */
.L_x_12521:
[----:B------:R-:W-:Y:S01]  /*2150*/  PRMT R0, RZ, 0x7610, R0 ;  /* 0x00007610ff007816 */ /* 0x000fe20000000000 */
[----:B------:R-:W-:Y:S06]  /*2160*/  BRA `(.L_x_12495) ;  /* 0x00000000003c7947 */ /* 0x000fec0003800000 */
.L_x_12520:
        /* <DEDUP_REMOVED lines=8> */
.L_x_12523:
[----:B------:R-:W-:Y:S05]  /*21f0*/  BSYNC.RECONVERGENT B0 ;  /* 0x0000000000007941 */ /* 0x000fea0003800200 */
.L_x_12522:
[----:B------:R-:W0:Y:S02]  /*2200*/  F2I.FTZ.TRUNC.NTZ R4, R4 ;  /* 0x0000000400047305 */ /* 0x000e24000021f100 */
[----:B0-----:R-:W-:Y:S01]  /*2210*/  PRMT R0, R4, 0x7610, R0 ;  /* 0x0000761004007816 */ /* 0x001fe20000000000 */
[----:B------:R-:W-:Y:S06]  /*2220*/  BRA `(.L_x_12495) ;  /* 0x00000000000c7947 */ /* 0x000fec0003800000 */
.L_x_12519:
[----:B------:R2:W5:Y:S01]  /*2230*/  LDG.E.U16 R0, desc[UR36][R2.64] ;  /* 0x0000002402007981 */ /* 0x000562000c1e1500 */
[----:B------:R-:W-:Y:S05]  /*2240*/  BRA `(.L_x_12495) ;  /* 0x0000000000047947 */ /* 0x000fea0003800000 */
.L_x_12518:
[----:B------:R1:W5:Y:S02]  /*2250*/  LDG.E.U16 R0, desc[UR36][R2.64] ;  /* 0x0000002402007981 */ /* 0x000364000c1e1500 */
.L_x_12495:
[----:B-1--45:R-:W-:Y:S01]  /*2260*/  PRMT R9, R0, 0x9910, RZ ;  /* 0x0000991000097816 */ /* 0x032fe200000000ff */
[----:B------:R-:W1:Y:S01]  /*2270*/  LDCU.64 UR6, c[0x0][0x580] ;  /* 0x0000b000ff0677ac */ /* 0x000e620008000a00 */
[----:B------:R-:W-:Y:S02]  /*2280*/  IABS R6, R18 ;  /* 0x0000001200067213 */ /* 0x000fe40000000000 */
[-C--:B------:R-:W-:Y:S01]  /*2290*/  IABS R5, R9.reuse ;  /* 0x0000000900057213 */ /* 0x080fe20000000000 */
[----:B------:R-:W-:Y:S01]  /*22a0*/  UPRMT UR4, UR41, 0x9910, URZ ;  /* 0x0000991029047896 */ /* 0x000fe200080000ff */
[----:B------:R-:W-:Y:S02]  /*22b0*/  IABS R8, R9 ;  /* 0x0000000900087213 */ /* 0x000fe40000000000 */
[----:B------:R-:W4:Y:S01]  /*22c0*/  I2F.RP R0, R5 ;  /* 0x0000000500007306 */ /* 0x000f220000209400 */
[----:B------:R-:W-:-:S07]  /*22d0*/  UISETP.GT.AND UP0, UPT, UR4, 0x9, UPT ;  /* 0x000000090400788c */ /* 0x000fce000bf04270 */
[----:B----4-:R-:W0:Y:S02]  /*22e0*/  MUFU.RCP R0, R0 ;  /* 0x0000000000007308 */ /* 0x010e240000001000 */
[----:B0-23--:R-:W-:Y:S02]  /*22f0*/  VIADD R2, R0, 0xffffffe ;  /* 0x0ffffffe00027836 */ /* 0x00dfe40000000000 */
[----:B------:R-:W-:-:S04]  /*2300*/  IMAD.MOV R0, RZ, RZ, -R8 ;  /* 0x000000ffff007224 */ /* 0x000fc800078e0a08 */
[----:B------:R0:W2:Y:S02]  /*2310*/  F2I.FTZ.U32.TRUNC.NTZ R3, R2 ;  /* 0x0000000200037305 */ /* 0x0000a4000021f000 */
[----:B0-----:R-:W-:Y:S02]  /*2320*/  IMAD.MOV.U32 R2, RZ, RZ, RZ ;  /* 0x000000ffff027224 */ /* 0x001fe400078e00ff */
[----:B--2---:R-:W-:-:S04]  /*2330*/  IMAD.MOV R4, RZ, RZ, -R3 ;  /* 0x000000ffff047224 */ /* 0x004fc800078e0a03 */
        /* <DEDUP_REMOVED lines=9> */
[----:B------:R-:W-:Y:S02]  /*23d0*/  ISETP.GE.U32.AND P0, PT, R0, R5, PT ;  /* 0x000000050000720c */ /* 0x000fe40003f06070 */
[----:B------:R-:W-:-:S04]  /*23e0*/  LOP3.LUT R0, R18, R9, RZ, 0x3c, !PT ;  /* 0x0000000912007212 */ /* 0x000fc800078e3cff */
[----:B------:R-:W-:-:S07]  /*23f0*/  ISETP.GE.AND P1, PT, R0, RZ, PT ;  /* 0x000000ff0000720c */ /* 0x000fce0003f26270 */
        /* <DEDUP_REMOVED lines=17> */
.L_x_12527:
[----:B------:R3:W-:Y:S01]  /*2510*/  STG.E.U8 desc[UR36][R2.64], R11 ;  /* 0x0000000b02007986 */ /* 0x0007e2000c101124 */
[----:B------:R-:W-:Y:S05]  /*2520*/  BRA `(.L_x_12529) ;  /* 0x0000000c00507947 */ /* 0x000fea0003800000 */
.L_x_12526:
        /* <DEDUP_REMOVED lines=10> */
.L_x_12531:
[----:B------:R-:W-:-:S05]  /*25d0*/  PRMT R5, R11, 0x9910, RZ ;  /* 0x000099100b057816 */ /* 0x000fca00000000ff */
[----:B------:R1:W-:Y:S01]  /*25e0*/  STG.E desc[UR36][R2.64], R5 ;  /* 0x0000000502007986 */ /* 0x0003e2000c101924 */
[----:B------:R-:W-:Y:S05]  /*25f0*/  BRA `(.L_x_12529) ;  /* 0x0000000c001c7947 */ /* 0x000fea0003800000 */
.L_x_12530:
[----:B------:R2:W-:Y:S01]  /*2600*/  STG.E.U16 desc[UR36][R2.64], R11 ;  /* 0x0000000b02007986 */ /* 0x0005e2000c101524 */
[----:B------:R-:W-:Y:S05]  /*2610*/  BRA `(.L_x_12529) ;  /* 0x0000000c00147947 */ /* 0x000fea0003800000 */
.L_x_12525:
        /* <DEDUP_REMOVED lines=9> */
.L_x_12533:
[----:B------:R-:W0:Y:S02]  /*26b0*/  I2F.S16 R0, R11 ;  /* 0x0000000b00007306 */ /* 0x000e240000101400 */
[----:B0-----:R-:W-:-:S05]  /*26c0*/  F2FP.F16.F32.PACK_AB R0, RZ, R0 ;  /* 0x00000000ff00723e */ /* 0x001fca00000000ff */
[----:B------:R0:W-:Y:S01]  /*26d0*/  STG.E.U16 desc[UR36][R2.64], R0 ;  /* 0x0000000002007986 */ /* 0x0001e2000c101524 */
[----:B------:R-:W-:Y:S05]  /*26e0*/  BRA `(.L_x_12529) ;  /* 0x0000000800e07947 */ /* 0x000fea0003800000 */
.L_x_12532:
        /* <DEDUP_REMOVED lines=10> */
.L_x_12535:
[----:B------:R-:W0:Y:S02]  /*2790*/  I2F.S16 R11, R11 ;  /* 0x0000000b000b7306 */ /* 0x000e240000101400 */
[----:B0-----:R-:W-:-:S04]  /*27a0*/  F2FP.F16.F32.PACK_AB R5, RZ, R11 ;  /* 0x0000000bff05723e */ /* 0x001fc800000000ff */
[----:B------:R-:W-:-:S05]  /*27b0*/  PRMT R5, R5, 0x5410, RZ ;  /* 0x0000541005057816 */ /* 0x000fca00000000ff */
[----:B------:R0:W-:Y:S01]  /*27c0*/  STG.E desc[UR36][R2.64], R5 ;  /* 0x0000000502007986 */ /* 0x0001e2000c101924 */
[----:B------:R-:W-:Y:S05]  /*27d0*/  BRA `(.L_x_12529) ;  /* 0x0000000800a47947 */ /* 0x000fea0003800000 */
.L_x_12534:
[----:B------:R-:W0:Y:S02]  /*27e0*/  I2F.F64.S16 R4, R11 ;  /* 0x0000000b00047312 */ /* 0x000e240000101c00 */
[----:B0-----:R0:W-:Y:S01]  /*27f0*/  STG.E.64 desc[UR36][R2.64], R4 ;  /* 0x0000000402007986 */ /* 0x0011e2000c101b24 */
[----:B------:R-:W-:Y:S05]  /*2800*/  BRA `(.L_x_12529) ;  /* 0x0000000800987947 */ /* 0x000fea0003800000 */
.L_x_12524:
        /* <DEDUP_REMOVED lines=13> */
.L_x_12538:
[----:B------:R-:W-:Y:S01]  /*28e0*/  CS2R R6, SRZ ;  /* 0x0000000000067805 */ /* 0x000fe2000001ff00 */
[----:B------:R-:W0:Y:S04]  /*28f0*/  I2F.F64.S16 R4, R11 ;  /* 0x0000000b00047312 */ /* 0x000e280000101c00 */
[----:B0-----:R0:W-:Y:S01]  /*2900*/  STG.E.128 desc[UR36][R2.64], R4 ;  /* 0x0000000402007986 */ /* 0x0011e2000c101d24 */
[----:B------:R-:W-:Y:S05]  /*2910*/  BRA `(.L_x_12529) ;  /* 0x0000000800547947 */ /* 0x000fea0003800000 */
.L_x_12537:
        /* <DEDUP_REMOVED lines=19> */
.L_x_12542:
[----:B------:R-:W-:Y:S05]  /*2a50*/  BSYNC.RECONVERGENT B0 ;  /* 0x0000000000007941 */ /* 0x000fea0003800200 */
.L_x_12541:
[----:B------:R-:W-:-:S05]  /*2a60*/  LOP3.LUT R5, R0, 0x80, R5, 0xf8, !PT ;  /* 0x0000008000057812 */ /* 0x000fca00078ef805 */
[----:B------:R0:W-:Y:S01]  /*2a70*/  STG.E.U8 desc[UR36][R2.64], R5 ;  /* 0x0000000502007986 */ /* 0x0001e2000c101124 */
[----:B------:R-:W-:Y:S05]  /*2a80*/  BRA `(.L_x_12529) ;  /* 0x0000000400f87947 */ /* 0x000fea0003800000 */
.L_x_12540:
        /* <DEDUP_REMOVED lines=15> */
.L_x_12544:
[----:B------:R-:W-:Y:S05]  /*2b80*/  BSYNC.RECONVERGENT B0 ;  /* 0x0000000000007941 */ /* 0x000fea0003800200 */
.L_x_12543:
[----:B------:R-:W-:-:S05]  /*2b90*/  LOP3.LUT R5, R0, 0x80, R5, 0xf8, !PT ;  /* 0x0000008000057812 */ /* 0x000fca00078ef805 */
[----:B------:R0:W-:Y:S01]  /*2ba0*/  STG.E.U8 desc[UR36][R2.64], R5 ;  /* 0x0000000502007986 */ /* 0x0001e2000c101124 */
[----:B------:R-:W-:Y:S05]  /*2bb0*/  BRA `(.L_x_12529) ;  /* 0x0000000400ac7947 */ /* 0x000fea0003800000 */
.L_x_12539:
[----:B------:R-:W0:Y:S02]  /*2bc0*/  I2F.S16 R0, R11 ;  /* 0x0000000b00007306 */ /* 0x000e240000101400 */
[----:B0-----:R-:W-:-:S05]  /*2bd0*/  F2FP.BF16.F32.PACK_AB R0, RZ, R0 ;  /* 0x00000000ff00723e */ /* 0x001fca00000010ff */
[----:B------:R0:W-:Y:S01]  /*2be0*/  STG.E.U16 desc[UR36][R2.64], R0 ;  /* 0x0000000002007986 */ /* 0x0001e2000c101524 */
[----:B------:R-:W-:Y:S05]  /*2bf0*/  BRA `(.L_x_12529) ;  /* 0x00000004009c7947 */ /* 0x000fea0003800000 */
.L_x_12536:
        /* <DEDUP_REMOVED lines=10> */
.L_x_12547:
        /* <DEDUP_REMOVED lines=13> */
.L_x_12550:
[----:B------:R-:W-:-:S04]  /*2d70*/  SHF.R.U32.HI R0, RZ, 0x14, R5 ;  /* 0x00000014ff007819 */ /* 0x000fc80000011605 */
[----:B------:R-:W-:-:S04]  /*2d80*/  LOP3.LUT R0, R0, 0x1, RZ, 0xc0, !PT ;  /* 0x0000000100007812 */ /* 0x000fc800078ec0ff */
[----:B------:R-:W-:-:S04]  /*2d90*/  IADD3 R0, PT, PT, R5, 0x487ffff, R0 ;  /* 0x0487ffff05007810 */ /* 0x000fc80007ffe000 */
[----:B------:R-:W-:-:S04]  /*2da0*/  SHF.R.U32.HI R0, RZ, 0x14, R0 ;  /* 0x00000014ff007819 */ /* 0x000fc80000011600 */
[----:B------:R-:W-:-:S07]  /*2db0*/  LOP3.LUT R4, R0, 0xff, RZ, 0xc0, !PT ;  /* 0x000000ff00047812 */ /* 0x000fce00078ec0ff */
.L_x_12551:
[----:B------:R-:W-:-:S04]  /*2dc0*/  SHF.R.U32.HI R5, RZ, 0x18, R5 ;  /* 0x00000018ff057819 */ /* 0x000fc80000011605 */
[----:B------:R-:W-:-:S04]  /*2dd0*/  LOP3.LUT R4, R4, 0x80, R5, 0xf8, !PT ;  /* 0x0000008004047812 */ /* 0x000fc800078ef805 */
[----:B------:R-:W-:-:S07]  /*2de0*/  PRMT R0, R4, 0x7610, R0 ;  /* 0x0000761004007816 */ /* 0x000fce0000000000 */
.L_x_12549:
[----:B------:R-:W-:Y:S05]  /*2df0*/  BSYNC.RECONVERGENT B0 ;  /* 0x0000000000007941 */ /* 0x000fea0003800200 */
.L_x_12548:
[----:B------:R0:W-:Y:S01]  /*2e00*/  STG.E.U8 desc[UR36][R2.64], R0 ;  /* 0x0000000002007986 */ /* 0x0001e2000c101124 */
[----:B------:R-:W-:Y:S05]  /*2e10*/  BRA `(.L_x_12529) ;  /* 0x0000000400147947 */ /* 0x000fea0003800000 */
.L_x_12546:
        /* <DEDUP_REMOVED lines=13> */
.L_x_12554:
[----:B------:R-:W-:-:S04]  /*2ef0*/  SHF.R.U32.HI R0, RZ, 0x15, R5 ;  /* 0x00000015ff007819 */ /* 0x000fc80000011605 */
[----:B------:R-:W-:-:S04]  /*2f00*/  LOP3.LUT R0, R0, 0x1, RZ, 0xc0, !PT ;  /* 0x0000000100007812 */ /* 0x000fc800078ec0ff */
[----:B------:R-:W-:-:S04]  /*2f10*/  IADD3 R0, PT, PT, R5, 0x88fffff, R0 ;  /* 0x088fffff05007810 */ /* 0x000fc80007ffe000 */
[----:B------:R-:W-:-:S04]  /*2f20*/  SHF.R.U32.HI R0, RZ, 0x15, R0 ;  /* 0x00000015ff007819 */ /* 0x000fc80000011600 */
[----:B------:R-:W-:-:S07]  /*2f30*/  LOP3.LUT R4, R0, 0xff, RZ, 0xc0, !PT ;  /* 0x000000ff00047812 */ /* 0x000fce00078ec0ff */
.L_x_12555:
[----:B------:R-:W-:-:S04]  /*2f40*/  SHF.R.U32.HI R5, RZ, 0x18, R5 ;  /* 0x00000018ff057819 */ /* 0x000fc80000011605 */
[----:B------:R-:W-:-:S04]  /*2f50*/  LOP3.LUT R4, R4, 0x80, R5, 0xf8, !PT ;  /* 0x0000008004047812 */ /* 0x000fc800078ef805 */
[----:B------:R-:W-:-:S07]  /*2f60*/  PRMT R0, R4, 0x7610, R0 ;  /* 0x0000761004007816 */ /* 0x000fce0000000000 */
.L_x_12553:
[----:B------:R-:W-:Y:S05]  /*2f70*/  BSYNC.RECONVERGENT B0 ;  /* 0x0000000000007941 */ /* 0x000fea0003800200 */
.L_x_12552:
[----:B------:R0:W-:Y:S01]  /*2f80*/  STG.E.U8 desc[UR36][R2.64], R0 ;  /* 0x0000000002007986 */ /* 0x0001e2000c101124 */
[----:B------:R-:W-:Y:S05]  /*2f90*/  BRA `(.L_x_12529) ;  /* 0x0000000000b47947 */ /* 0x000fea0003800000 */
.L_x_12545:
[----:B------:R-:W-:-:S09]  /*2fa0*/  UISETP.NE.AND UP0, UPT, UR4, 0x1c, UPT ;  /* 0x0000001c0400788c */ /* 0x000fd2000bf05270 */
[----:B------:R-:W-:Y:S05]  /*2fb0*/  BRA.U !UP0, `(.L_x_12556) ;  /* 0x0000000108a47547 */ /* 0x000fea000b800000 */
[----:B------:R-:W-:-:S09]  /*2fc0*/  UISETP.NE.AND UP0, UPT, UR4, 0x1d, UPT ;  /* 0x0000001d0400788c */ /* 0x000fd2000bf05270 */
[----:B------:R-:W-:Y:S05]  /*2fd0*/  BRA.U !UP0, `(.L_x_12557) ;  /* 0x00000001088c7547 */ /* 0x000fea000b800000 */
[----:B------:R-:W-:-:S09]  /*2fe0*/  UISETP.NE.AND UP0, UPT, UR4, 0x2c, UPT ;  /* 0x0000002c0400788c */ /* 0x000fd2000bf05270 */
[----:B------:R-:W-:Y:S05]  /*2ff0*/  BRA.U !UP0, `(.L_x_12558) ;  /* 0x0000000108447547 */ /* 0x000fea000b800000 */
.L_x_12528:
        /* <DEDUP_REMOVED lines=16> */
.L_x_12559:
[----:B------:R-:W-:Y:S05]  /*3100*/  BRA `(.L_x_12529) ;  /* 0x0000000000587947 */ /* 0x000fea0003800000 */
.L_x_12558:
        /* <DEDUP_REMOVED lines=16> */
.L_x_12557:
[----:B------:R-:W-:-:S04]  /*3210*/  PRMT R4, R11, 0x9910, RZ ;  /* 0x000099100b047816 */ /* 0x000fc800000000ff */
[----:B------:R-:W-:-:S05]  /*3220*/  SHF.R.S32.HI R5, RZ, 0x1f, R4 ;  /* 0x0000001fff057819 */ /* 0x000fca0000011404 */
[----:B------:R0:W-:Y:S01]  /*3230*/  STG.E.64 desc[UR36][R2.64], R4 ;  /* 0x0000000402007986 */ /* 0x0001e2000c101b24 */
[----:B------:R-:W-:Y:S05]  /*3240*/  BRA `(.L_x_12529) ;  /* 0x0000000000087947 */ /* 0x000fea0003800000 */
.L_x_12556:
[----:B------:R-:W-:-:S05]  /*3250*/  PRMT R5, R11, 0x9910, RZ ;  /* 0x000099100b057816 */ /* 0x000fca00000000ff */
[----:B------:R0:W-:Y:S02]  /*3260*/  STG.E desc[UR36][R2.64], R5 ;  /* 0x0000000502007986 */ /* 0x0001e4000c101924 */
.L_x_12529:
[----:B------:R-:W-:-:S07]  /*3270*/  VIADD R17, R17, 0x80 ;  /* 0x0000008011117836 */ /* 0x000fce0000000000 */
.L_x_12488:
[----:B------:R-:W-:Y:S05]  /*3280*/  BSYNC.RECONVERGENT B6 ;  /* 0x0000000000067941 */ /* 0x000fea0003800200 */
.L_x_12487:
        /* <DEDUP_REMOVED lines=307> */
.L_x_12562:
        /* <DEDUP_REMOVED lines=16> */
.L_x_12566:
[----:B------:R1:W5:Y:S01]  /*46c0*/  LDG.E.U8 R0, desc[UR36][R2.64] ;  /* 0x0000002402007981 */ /* 0x000362000c1e1100 */
[----:B------:R-:W-:Y:S05]  /*46d0*/  BRA `(.L_x_12568) ;  /* 0x0000000c004c7947 */ /* 0x000fea0003800000 */
.L_x_12565:
        /* <DEDUP_REMOVED lines=8> */
.L_x_12570:
[----:B------:R3:W5:Y:S01]  /*4760*/  LDG.E.U16 R0, desc[UR36][R2.64] ;  /* 0x0000002402007981 */ /* 0x000762000c1e1500 */
[----:B------:R-:W-:Y:S05]  /*4770*/  BRA `(.L_x_12568) ;  /* 0x0000000c00247947 */ /* 0x000fea0003800000 */
.L_x_12569:
[----:B------:R2:W5:Y:S01]  /*4780*/  LDG.E.U16 R0, desc[UR36][R2.64] ;  /* 0x0000002402007981 */ /* 0x000562000c1e1500 */
[----:B------:R-:W-:Y:S05]  /*4790*/  BRA `(.L_x_12568) ;  /* 0x0000000c001c7947 */ /* 0x000fea0003800000 */
.L_x_12564:
        /* <DEDUP_REMOVED lines=9> */
.L_x_12572:
[----:B------:R-:W2:Y:S02]  /*4830*/  LDG.E.U16 R4, desc[UR36][R2.64] ;  /* 0x0000002402047981 */ /* 0x000ea4000c1e1500 */
[----:B--2---:R-:W-:-:S06]  /*4840*/  HADD2.F32 R4, -RZ, R4.H0_H0 ;  /* 0x20000004ff047230 */ /* 0x004fcc0000004100 */
[----:B------:R-:W0:Y:S02]  /*4850*/  F2I.FTZ.TRUNC.NTZ R4, R4 ;  /* 0x0000000400047305 */ /* 0x000e24000021f100 */
[----:B0-----:R-:W-:Y:S01]  /*4860*/  PRMT R0, R4, 0x7610, R0 ;  /* 0x0000761004007816 */ /* 0x001fe20000000000 */
[----:B------:R-:W-:Y:S06]  /*4870*/  BRA `(.L_x_12568) ;  /* 0x0000000800e47947 */ /* 0x000fec0003800000 */
.L_x_12571:
        /* <DEDUP_REMOVED lines=9> */
.L_x_12574:
[----:B------:R-:W2:Y:S02]  /*4910*/  LDG.E.U16 R2, desc[UR36][R2.64] ;  /* 0x0000002402027981 */ /* 0x000ea4000c1e1500 */
[----:B--2---:R-:W-:-:S06]  /*4920*/  HADD2.F32 R4, -RZ, R2.H0_H0 ;  /* 0x20000002ff047230 */ /* 0x004fcc0000004100 */
[----:B------:R-:W0:Y:S02]  /*4930*/  F2I.FTZ.TRUNC.NTZ R4, R4 ;  /* 0x0000000400047305 */ /* 0x000e24000021f100 */
[----:B0-----:R-:W-:Y:S01]  /*4940*/  PRMT R0, R4, 0x7610, R0 ;  /* 0x0000761004007816 */ /* 0x001fe20000000000 */
[----:B------:R-:W-:Y:S06]  /*4950*/  BRA `(.L_x_12568) ;  /* 0x0000000800ac7947 */ /* 0x000fec0003800000 */
.L_x_12573:
[----:B------:R-:W2:Y:S02]  /*4960*/  LDG.E.64 R2, desc[UR36][R2.64] ;  /* 0x0000002402027981 */ /* 0x000ea4000c1e1b00 */
[----:B--2---:R0:W1:Y:S02]  /*4970*/  F2I.F64.TRUNC R0, R2 ;  /* 0x0000000200007311 */ /* 0x004064000030d100 */
[----:B01----:R-:W-:Y:S05]  /*4980*/  BRA `(.L_x_12568) ;  /* 0x0000000800a07947 */ /* 0x003fea0003800000 */
.L_x_12563:
        /* <DEDUP_REMOVED lines=12> */
.L_x_12577:
[----:B------:R-:W2:Y:S02]  /*4a50*/  LDG.E.64 R2, desc[UR36][R2.64] ;  /* 0x0000002402027981 */ /* 0x000ea4000c1e1b00 */
[----:B--2---:R0:W1:Y:S02]  /*4a60*/  F2I.F64.TRUNC R0, R2 ;  /* 0x0000000200007311 */ /* 0x004064000030d100 */
[----:B01----:R-:W-:Y:S05]  /*4a70*/  BRA `(.L_x_12568) ;  /* 0x0000000800647947 */ /* 0x003fea0003800000 */
.L_x_12576:
        /* <DEDUP_REMOVED lines=27> */
.L_x_12579:
        /* <DEDUP_REMOVED lines=14> */
.L_x_12578:
[----:B------:R-:W2:Y:S02]  /*4d10*/  LDG.E.U16 R4, desc[UR36][R2.64] ;  /* 0x0000002402047981 */ /* 0x000ea4000c1e1500 */
[----:B--2---:R-:W-:-:S06]  /*4d20*/  IMAD.U32 R4, R4, 0x10000, RZ ;  /* 0x0001000004047824 */ /* 0x004fcc00078e00ff */
[----:B------:R-:W0:Y:S02]  /*4d30*/  F2I.FTZ.TRUNC.NTZ R4, R4 ;  /* 0x0000000400047305 */ /* 0x000e24000021f100 */
[----:B0-----:R-:W-:Y:S01]  /*4d40*/  PRMT R0, R4, 0x7610, R0 ;  /* 0x0000761004007816 */ /* 0x001fe20000000000 */
[----:B------:R-:W-:Y:S06]  /*4d50*/  BRA `(.L_x_12568) ;  /* 0x0000000400ac7947 */ /* 0x000fec0003800000 */
.L_x_12575:
        /* <DEDUP_REMOVED lines=10> */
.L_x_12582:
        /* <DEDUP_REMOVED lines=21> */
.L_x_12586:
[----:B------:R-:W-:Y:S05]  /*4f50*/  BSYNC.RECONVERGENT B1 ;  /* 0x0000000000017941 */ /* 0x000fea0003800200 */
.L_x_12585:
[----:B------:R-:W-:Y:S01]  /*4f60*/  IMAD.SHL.U32 R0, R0, 0x100000, RZ ;  /* 0x0010000000007824 */ /* 0x000fe200078e00ff */
[----:B------:R-:W-:-:S04]  /*4f70*/  LEA R2, R2, 0x3b800000, 0x17 ;  /* 0x3b80000002027811 */ /* 0x000fc800078eb8ff */
[----:B------:R-:W-:-:S07]  /*4f80*/  LOP3.LUT R4, R2, R0, R7, 0xfe, !PT ;  /* 0x0000000002047212 */ /* 0x000fce00078efe07 */
.L_x_12584:
[----:B------:R-:W-:Y:S05]  /*4f90*/  BSYNC.RECONVERGENT B0 ;  /* 0x0000000000007941 */ /* 0x000fea0003800200 */
.L_x_12583:
[----:B------:R-:W0:Y:S02]  /*4fa0*/  F2I.FTZ.TRUNC.NTZ R4, R4 ;  /* 0x0000000400047305 */ /* 0x000e24000021f100 */
[----:B0-----:R-:W-:Y:S01]  /*4fb0*/  PRMT R0, R4, 0x7610, R0 ;  /* 0x0000761004007816 */ /* 0x001fe20000000000 */
[----:B------:R-:W-:Y:S06]  /*4fc0*/  BRA `(.L_x_12568) ;  /* 0x0000000400107947 */ /* 0x000fec0003800000 */
.L_x_12581:
        /* <DEDUP_REMOVED lines=21> */
.L_x_12590:
[----:B------:R-:W-:Y:S05]  /*5120*/  BSYNC.RECONVERGENT B1 ;  /* 0x0000000000017941 */ /* 0x000fea0003800200 */
.L_x_12589:
[----:B------:R-:W-:Y:S02]  /*5130*/  SHF.L.U32 R0, R0, 0x15, RZ ;  /* 0x0000001500007819 */ /* 0x000fe400000006ff */
[----:B------:R-:W-:-:S04]  /*5140*/  LEA R2, R2, 0x37800000, 0x17 ;  /* 0x3780000002027811 */ /* 0x000fc800078eb8ff */
[----:B------:R-:W-:-:S07]  /*5150*/  LOP3.LUT R4, R2, R0, R7, 0xfe, !PT ;  /* 0x0000000002047212 */ /* 0x000fce00078efe07 */
.L_x_12588:
[----:B------:R-:W-:Y:S05]  /*5160*/  BSYNC.RECONVERGENT B0 ;  /* 0x0000000000007941 */ /* 0x000fea0003800200 */
.L_x_12587:
[----:B------:R-:W0:Y:S02]  /*5170*/  F2I.FTZ.TRUNC.NTZ R4, R4 ;  /* 0x0000000400047305 */ /* 0x000e24000021f100 */
[----:B0-----:R-:W-:Y:S01]  /*5180*/  PRMT R0, R4, 0x7610, R0 ;  /* 0x0000761004007816 */ /* 0x001fe20000000000 */
[----:B------:R-:W-:Y:S06]  /*5190*/  BRA `(.L_x_12568) ;  /* 0x00000000009c7947 */ /* 0x000fec0003800000 */
.L_x_12580:
        /* <DEDUP_REMOVED lines=14> */
.L_x_12594:
[----:B------:R-:W-:Y:S05]  /*5280*/  BSYNC.RECONVERGENT B0 ;  /* 0x0000000000007941 */ /* 0x000fea0003800200 */
.L_x_12593:
[----:B------:R-:W0:Y:S02]  /*5290*/  F2I.FTZ.TRUNC.NTZ R4, R4 ;  /* 0x0000000400047305 */ /* 0x000e24000021f100 */
[----:B0-----:R-:W-:Y:S01]  /*52a0*/  PRMT R0, R4, 0x7610, R0 ;  /* 0x0000761004007816 */ /* 0x001fe20000000000 */
[----:B------:R-:W-:Y:S06]  /*52b0*/  BRA `(.L_x_12568) ;  /* 0x0000000000547947 */ /* 0x000fec0003800000 */
.L_x_12567:
        /* <DEDUP_REMOVED lines=16> */
.L_x_12595:
[----:B------:R-:W-:Y:S01]  /*53c0*/  PRMT R0, RZ, 0x7610, R0 ;  /* 0x00007610ff007816 */ /* 0x000fe20000000000 */
[----:B------:R-:W-:Y:S06]  /*53d0*/  BRA `(.L_x_12568) ;  /* 0x00000000000c7947 */ /* 0x000fec0003800000 */
.L_x_12592:
[----:B------:R0:W5:Y:S01]  /*53e0*/  LDG.E.U16 R0, desc[UR36][R2.64] ;  /* 0x0000002402007981 */ /* 0x000162000c1e1500 */
[----:B------:R-:W-:Y:S05]  /*53f0*/  BRA `(.L_x_12568) ;  /* 0x0000000000047947 */ /* 0x000fea0003800000 */
.L_x_12591:
[----:B------:R0:W5:Y:S02]  /*5400*/  LDG.E.U16 R0, desc[UR36][R2.64] ;  /* 0x0000002402007981 */ /* 0x000164000c1e1500 */
.L_x_12568:
[----:B-1---5:R-:W-:Y:S01]  /*5410*/  PRMT R9, R0, 0x9910, RZ ;  /* 0x0000991000097816 */ /* 0x022fe200000000ff */
[----:B------:R-:W1:Y:S01]  /*5420*/  LDCU.64 UR6, c[0x0][0x580] ;  /* 0x0000b000ff0677ac */ /* 0x000e620008000a00 */
[----:B------:R-:W-:Y:S02]  /*5430*/  IABS R6, R18 ;  /* 0x0000001200067213 */ /* 0x000fe40000000000 */
[-C--:B------:R-:W-:Y:S01]  /*5440*/  IABS R5, R9.reuse ;  /* 0x0000000900057213 */ /* 0x080fe20000000000 */
[----:B------:R-:W-:Y:S01]  /*5450*/  UPRMT UR4, UR41, 0x9910, URZ ;  /* 0x0000991029047896 */ /* 0x000fe200080000ff */
[----:B------:R-:W-:Y:S02]  /*5460*/  IABS R8, R9 ;  /* 0x0000000900087213 */ /* 0x000fe40000000000 */
[----:B------:R-:W2:Y:S01]  /*5470*/  I2F.RP R0, R5 ;  /* 0x0000000500007306 */ /* 0x000ea20000209400 */
[----:B------:R-:W-:-:S07]  /*5480*/  UISETP.GT.AND UP0, UPT, UR4, 0x9, UPT ;  /* 0x000000090400788c */ /* 0x000fce000bf04270 */
[----:B--2---:R-:W0:Y:S02]  /*5490*/  MUFU.RCP R0, R0 ;  /* 0x0000000000007308 */ /* 0x004e240000001000 */
[----:B0--34-:R-:W-:Y:S02]  /*54a0*/  VIADD R2, R0, 0xffffffe ;  /* 0x0ffffffe00027836 */ /* 0x019fe40000000000 */
[----:B------:R-:W-:-:S04]  /*54b0*/  IMAD.MOV R0, RZ, RZ, -R8 ;  /* 0x000000ffff007224 */ /* 0x000fc800078e0a08 */
[----:B------:R0:W2:Y:S02]  /*54c0*/  F2I.FTZ.U32.TRUNC.NTZ R3, R2 ;  /* 0x0000000200037305 */ /* 0x0000a4000021f000 */
[----:B0-----:R-:W-:Y:S01]  /*54d0*/  MOV R2, RZ ;  /* 0x000000ff00027202 */ /* 0x001fe20000000f00 */
        /* <DEDUP_REMOVED lines=10> */
[----:B------:R-:W-:Y:S02]  /*5580*/  ISETP.GE.U32.AND P0, PT, R0, R5, PT ;  /* 0x000000050000720c */ /* 0x000fe40003f06070 */
[----:B------:R-:W-:-:S04]  /*5590*/  LOP3.LUT R0, R18, R9, RZ, 0x3c, !PT ;  /* 0x0000000912007212 */ /* 0x000fc800078e3cff */
[----:B------:R-:W-:-:S07]  /*55a0*/  ISETP.GE.AND P1, PT, R0, RZ, PT ;  /* 0x000000ff0000720c */ /* 0x000fce0003f26270 */
[----:B------:R-:W-:Y:S02]  /*55b0*/  @P0 IADD3 R3, PT, PT, R3, 0x1, RZ ;  /* 0x0000000103030810 */ /* 0x000fe40007ffe0ff */
[----:B-1----:R-:W-:-:S03]  /*55c0*/  IADD3 R2, P0, PT, R16, UR6, RZ ;  /* 0x0000000610027c10 */ /* 0x002fc6000ff1e0ff */
[----:B------:R-:W-:Y:S02]  /*55d0*/  IMAD.MOV.U32 R11, RZ, RZ, R3 ;  /* 0x000000ffff0b7224 */ /* 0x000fe400078e0003 */
[----:B------:R-:W-:Y:S02]  /*55e0*/  IMAD.X R3, RZ, RZ, UR7, P0 ;  /* 0x00000007ff037e24 */ /* 0x000fe400080e06ff */
        /* <DEDUP_REMOVED lines=13> */
.L_x_12599:
[----:B------:R0:W-:Y:S01]  /*56c0*/  STG.E.U8 desc[UR36][R2.64], R11 ;  /* 0x0000000b02007986 */ /* 0x0001e2000c101124 */
[----:B------:R-:W-:Y:S05]  /*56d0*/  BRA `(.L_x_12601) ;  /* 0x0000000c004c7947 */ /* 0x000fea0003800000 */
.L_x_12598:
        /* <DEDUP_REMOVED lines=10> */
.L_x_12603:
[----:B------:R-:W-:-:S05]  /*5780*/  PRMT R5, R11, 0x9910, RZ ;  /* 0x000099100b057816 */ /* 0x000fca00000000ff */
[----:B------:R0:W-:Y:S01]  /*5790*/  STG.E desc[UR36][R2.64], R5 ;  /* 0x0000000502007986 */ /* 0x0001e2000c101924 */
[----:B------:R-:W-:Y:S05]  /*57a0*/  BRA `(.L_x_12601) ;  /* 0x0000000c00187947 */ /* 0x000fea0003800000 */
.L_x_12602:
[----:B------:R0:W-:Y:S01]  /*57b0*/  STG.E.U16 desc[UR36][R2.64], R11 ;  /* 0x0000000b02007986 */ /* 0x0001e2000c101524 */
[----:B------:R-:W-:Y:S05]  /*57c0*/  BRA `(.L_x_12601) ;  /* 0x0000000c00107947 */ /* 0x000fea0003800000 */
.L_x_12597:
        /* <DEDUP_REMOVED lines=9> */
.L_x_12605:
[----:B------:R-:W0:Y:S02]  /*5860*/  I2F.S16 R0, R11 ;  /* 0x0000000b00007306 */ /* 0x000e240000101400 */
[----:B0-----:R-:W-:-:S05]  /*5870*/  F2FP.F16.F32.PACK_AB R0, RZ, R0 ;  /* 0x00000000ff00723e */ /* 0x001fca00000000ff */
[----:B------:R0:W-:Y:S01]  /*5880*/  STG.E.U16 desc[UR36][R2.64], R0 ;  /* 0x0000000002007986 */ /* 0x0001e2000c101524 */
[----:B------:R-:W-:Y:S05]  /*5890*/  BRA `(.L_x_12601) ;  /* 0x0000000800dc7947 */ /* 0x000fea0003800000 */
.L_x_12604:
        /* <DEDUP_REMOVED lines=10> */
.L_x_12607:
[----:B------:R-:W0:Y:S02]  /*5940*/  I2F.S16 R11, R11 ;  /* 0x0000000b000b7306 */ /* 0x000e240000101400 */
[----:B0-----:R-:W-:-:S04]  /*5950*/  F2FP.F16.F32.PACK_AB R5, RZ, R11 ;  /* 0x0000000bff05723e */ /* 0x001fc800000000ff */
[----:B------:R-:W-:-:S05]  /*5960*/  PRMT R5, R5, 0x5410, RZ ;  /* 0x0000541005057816 */ /* 0x000fca00000000ff */
[----:B------:R0:W-:Y:S01]  /*5970*/  STG.E desc[UR36][R2.64], R5 ;  /* 0x0000000502007986 */ /* 0x0001e2000c101924 */
[----:B------:R-:W-:Y:S05]  /*5980*/  BRA `(.L_x_12601) ;  /* 0x0000000800a07947 */ /* 0x000fea0003800000 */
.L_x_12606:
[----:B------:R-:W0:Y:S02]  /*5990*/  I2F.F64.S16 R4, R11 ;  /* 0x0000000b00047312 */ /* 0x000e240000101c00 */
[----:B0-----:R0:W-:Y:S01]  /*59a0*/  STG.E.64 desc[UR36][R2.64], R4 ;  /* 0x0000000402007986 */ /* 0x0011e2000c101b24 */
[----:B------:R-:W-:Y:S05]  /*59b0*/  BRA `(.L_x_12601) ;  /* 0x0000000800947947 */ /* 0x000fea0003800000 */
.L_x_12596:
        /* <DEDUP_REMOVED lines=12> */
.L_x_12611:
        /* <DEDUP_REMOVED lines=18> */
.L_x_12614:
[----:B------:R-:W-:-:S04]  /*5ba0*/  SHF.R.U32.HI R5, RZ, 0x18, R5 ;  /* 0x00000018ff057819 */ /* 0x000fc80000011605 */
[----:B------:R-:W-:-:S07]  /*5bb0*/  LOP3.LUT R0, R0, 0x80, R5, 0xf8, !PT ;  /* 0x0000008000007812 */ /* 0x000fce00078ef805 */
.L_x_12613:
[----:B------:R-:W-:Y:S05]  /*5bc0*/  BSYNC.RECONVERGENT B0 ;  /* 0x0000000000007941 */ /* 0x000fea0003800200 */
.L_x_12612:
[----:B------:R0:W-:Y:S01]  /*5bd0*/  STG.E.U8 desc[UR36][R2.64], R0 ;  /* 0x0000000002007986 */ /* 0x0001e2000c101124 */
[----:B------:R-:W-:Y:S05]  /*5be0*/  BRA `(.L_x_12601) ;  /* 0x0000000800087947 */ /* 0x000fea0003800000 */
.L_x_12610:
        /* <DEDUP_REMOVED lines=18> */
.L_x_12617:
[----:B------:R-:W-:-:S04]  /*5d10*/  SHF.R.U32.HI R5, RZ, 0x18, R5 ;  /* 0x00000018ff057819 */ /* 0x000fc80000011605 */
[----:B------:R-:W-:-:S07]  /*5d20*/  LOP3.LUT R0, R0, 0x80, R5, 0xf8, !PT ;  /* 0x0000008000007812 */ /* 0x000fce00078ef805 */
.L_x_12616:
[----:B------:R-:W-:Y:S05]  /*5d30*/  BSYNC.RECONVERGENT B0 ;  /* 0x0000000000007941 */ /* 0x000fea0003800200 */
.L_x_12615:
[----:B------:R0:W-:Y:S01]  /*5d40*/  STG.E.U8 desc[UR36][R2.64], R0 ;  /* 0x0000000002007986 */ /* 0x0001e2000c101124 */
[----:B------:R-:W-:Y:S05]  /*5d50*/  BRA `(.L_x_12601) ;  /* 0x0000000400ac7947 */ /* 0x000fea0003800000 */
.L_x_12609:
        /* <DEDUP_REMOVED lines=22> */
.L_x_12619:
[----:B------:R-:W-:-:S04]  /*5ec0*/  PRMT R4, R11, 0x9910, RZ ;  /* 0x000099100b047816 */ /* 0x000fc800000000ff */
[----:B------:R-:W-:-:S05]  /*5ed0*/  SHF.R.S32.HI R5, RZ, 0x1f, R4 ;  /* 0x0000001fff057819 */ /* 0x000fca0000011404 */
[----:B------:R0:W-:Y:S01]  /*5ee0*/  STG.E.64 desc[UR36][R2.64], R4 ;  /* 0x0000000402007986 */ /* 0x0001e2000c101b24 */
[----:B------:R-:W-:Y:S05]  /*5ef0*/  BRA `(.L_x_12601) ;  /* 0x0000000400447947 */ /* 0x000fea0003800000 */
.L_x_12618:
[----:B------:R-:W-:-:S05]  /*5f00*/  PRMT R5, R11, 0x9910, RZ ;  /* 0x000099100b057816 */ /* 0x000fca00000000ff */
[----:B------:R0:W-:Y:S01]  /*5f10*/  STG.E desc[UR36][R2.64], R5 ;  /* 0x0000000502007986 */ /* 0x0001e2000c101924 */
[----:B------:R-:W-:Y:S05]  /*5f20*/  BRA `(.L_x_12601) ;  /* 0x0000000400387947 */ /* 0x000fea0003800000 */
.L_x_12608:
        /* <DEDUP_REMOVED lines=11> */
.L_x_12621:
[----:B------:R-:W-:Y:S01]  /*5fe0*/  CS2R R6, SRZ ;  /* 0x0000000000067805 */ /* 0x000fe2000001ff00 */
[----:B------:R-:W0:Y:S04]  /*5ff0*/  I2F.F64.S16 R4, R11 ;  /* 0x0000000b00047312 */ /* 0x000e280000101c00 */
[----:B0-----:R4:W-:Y:S01]  /*6000*/  STG.E.128 desc[UR36][R2.64], R4 ;  /* 0x0000000402007986 */ /* 0x0019e2000c101d24 */
[----:B------:R-:W-:Y:S05]  /*6010*/  BRA `(.L_x_12601) ;  /* 0x0000000000fc7947 */ /* 0x000fea0003800000 */
.L_x_12620:
[----:B------:R-:W-:-:S09]  /*6020*/  UISETP.NE.AND UP0, UPT, UR4, 0xf, UPT ;  /* 0x0000000f0400788c */ /* 0x000fd2000bf05270 */
[----:B------:R-:W-:Y:S05]  /*6030*/  BRA.U !UP0, `(.L_x_12622) ;  /* 0x0000000108e87547 */ /* 0x000fea000b800000 */
[----:B------:R-:W-:-:S09]  /*6040*/  UISETP.NE.AND UP0, UPT, UR4, 0x17, UPT ;  /* 0x000000170400788c */ /* 0x000fd2000bf05270 */
[----:B------:R-:W-:Y:S05]  /*6050*/  BRA.U !UP0, `(.L_x_12623) ;  /* 0x0000000108907547 */ /* 0x000fea000b800000 */
[----:B------:R-:W-:-:S09]  /*6060*/  UISETP.NE.AND UP0, UPT, UR4, 0x18, UPT ;  /* 0x000000180400788c */ /* 0x000fd2000bf05270 */
[----:B------:R-:W-:Y:S05]  /*6070*/  BRA.U !UP0, `(.L_x_12624) ;  /* 0x0000000108447547 */ /* 0x000fea000b800000 */
.L_x_12600:
        /* <DEDUP_REMOVED lines=16> */
.L_x_12625:
[----:B------:R-:W-:Y:S05]  /*6180*/  BRA `(.L_x_12601) ;  /* 0x0000000000a07947 */ /* 0x000fea0003800000 */
.L_x_12624:
        /* <DEDUP_REMOVED lines=13> */
.L_x_12627:
[----:B------:R-:W-:Y:S05]  /*6260*/  BSYNC.RECONVERGENT B0 ;  /* 0x0000000000007941 */ /* 0x000fea0003800200 */
.L_x_12626:
[----:B------:R-:W-:-:S05]  /*6270*/  LOP3.LUT R5, R0, 0x80, R5, 0xf8, !PT ;  /* 0x0000008000057812 */ /* 0x000fca00078ef805 */
[----:B------:R2:W-:Y:S01]  /*6280*/  STG.E.U8 desc[UR36][R2.64], R5 ;  /* 0x0000000502007986 */ /* 0x0005e2000c101124 */
[----:B------:R-:W-:Y:S05]  /*6290*/  BRA `(.L_x_12601) ;  /* 0x00000000005c7947 */ /* 0x000fea0003800000 */
.L_x_12623:
        /* <DEDUP_REMOVED lines=12> */
.L_x_12629:
[----:B------:R-:W-:Y:S01]  /*6360*/  IMAD.MOV.U32 R0, RZ, RZ, 0x7f ;  /* 0x0000007fff007424 */ /* 0x000fe200078e00ff */
[----:B------:R-:W-:-:S04]  /*6370*/  ISETP.GT.U32.AND P0, PT, R4, 0x7f800000, PT ;  /* 0x7f8000000400780c */ /* 0x000fc80003f04070 */
[----:B------:R-:W-:-:S09]  /*6380*/  SEL R0, R0, 0x7c, P0 ;  /* 0x0000007c00007807 */ /* 0x000fd20000000000 */
.L_x_12630:
[----:B------:R-:W-:Y:S05]  /*6390*/  BSYNC.RECONVERGENT B0 ;  /* 0x0000000000007941 */ /* 0x000fea0003800200 */
.L_x_12628:
[----:B------:R-:W-:-:S04]  /*63a0*/  SHF.R.U32.HI R5, RZ, 0x18, R5 ;  /* 0x00000018ff057819 */ /* 0x000fc80000011605 */
[----:B------:R-:W-:-:S05]  /*63b0*/  LOP3.LUT R5, R0, 0x80, R5, 0xf8, !PT ;  /* 0x0000008000057812 */ /* 0x000fca00078ef805 */
[----:B------:R1:W-:Y:S01]  /*63c0*/  STG.E.U8 desc[UR36][R2.64], R5 ;  /* 0x0000000502007986 */ /* 0x0003e2000c101124 */
[----:B------:R-:W-:Y:S05]  /*63d0*/  BRA `(.L_x_12601) ;  /* 0x00000000000c7947 */ /* 0x000fea0003800000 */
.L_x_12622:
[----:B------:R-:W0:Y:S02]  /*63e0*/  I2F.S16 R0, R11 ;  /* 0x0000000b00007306 */ /* 0x000e240000101400 */
[----:B0-----:R-:W-:-:S05]  /*63f0*/  F2FP.BF16.F32.PACK_AB R0, RZ, R0 ;  /* 0x00000000ff00723e */ /* 0x001fca00000010ff */
[----:B------:R0:W-:Y:S02]  /*6400*/  STG.E.U16 desc[UR36][R2.64], R0 ;  /* 0x0000000002007986 */ /* 0x0001e4000c101524 */
.L_x_12601:
[----:B------:R-:W-:-:S07]  /*6410*/  IADD3 R17, PT, PT, R17, 0x80, RZ ;  /* 0x0000008011117810 */ /* 0x000fce0007ffe0ff */
.L_x_12561:
[----:B------:R-:W-:Y:S05]  /*6420*/  BSYNC.RECONVERGENT B6 ;  /* 0x0000000000067941 */ /* 0x000fea0003800200 */
.L_x_12560:
        /* <DEDUP_REMOVED lines=307> */
.L_x_12633:
        /* <DEDUP_REMOVED lines=16> */
.L_x_12637:
[----:B------:R0:W5:Y:S01]  /*7860*/  LDG.E.U8 R0, desc[UR36][R2.64] ;  /* 0x0000002402007981 */ /* 0x000162000c1e1100 */
[----:B------:R-:W-:Y:S05]  /*7870*/  BRA `(.L_x_12639) ;  /* 0x0000000c004c7947 */ /* 0x000fea0003800000 */
.L_x_12636:
        /* <DEDUP_REMOVED lines=8> */
.L_x_12641:
[----:B------:R3:W5:Y:S01]  /*7900*/  LDG.E.U16 R0, desc[UR36][R2.64] ;  /* 0x0000002402007981 */ /* 0x000762000c1e1500 */
[----:B------:R-:W-:Y:S05]  /*7910*/  BRA `(.L_x_12639) ;  /* 0x0000000c00247947 */ /* 0x000fea0003800000 */
.L_x_12640:
[----:B------:R0:W5:Y:S01]  /*7920*/  LDG.E.U16 R0, desc[UR36][R2.64] ;  /* 0x0000002402007981 */ /* 0x000162000c1e1500 */
[----:B------:R-:W-:Y:S05]  /*7930*/  BRA `(.L_x_12639) ;  /* 0x0000000c001c7947 */ /* 0x000fea0003800000 */
.L_x_12635:
        /* <DEDUP_REMOVED lines=9> */
.L_x_12643:
[----:B------:R-:W2:Y:S02]  /*79d0*/  LDG.E.U16 R4, desc[UR36][R2.64] ;  /* 0x0000002402047981 */ /* 0x000ea4000c1e1500 */
[----:B--2---:R-:W-:-:S06]  /*79e0*/  HADD2.F32 R4, -RZ, R4.H0_H0 ;  /* 0x20000004ff047230 */ /* 0x004fcc0000004100 */
[----:B------:R-:W0:Y:S02]  /*79f0*/  F2I.FTZ.TRUNC.NTZ R4, R4 ;  /* 0x0000000400047305 */ /* 0x000e24000021f100 */
[----:B0-----:R-:W-:Y:S01]  /*7a00*/  PRMT R0, R4, 0x7610, R0 ;  /* 0x0000761004007816 */ /* 0x001fe20000000000 */
[----:B------:R-:W-:Y:S06]  /*7a10*/  BRA `(.L_x_12639) ;  /* 0x0000000800e47947 */ /* 0x000fec0003800000 */
.L_x_12642:
        /* <DEDUP_REMOVED lines=9> */
.L_x_12645:
[----:B------:R-:W2:Y:S02]  /*7ab0*/  LDG.E.U16 R2, desc[UR36][R2.64] ;  /* 0x0000002402027981 */ /* 0x000ea4000c1e1500 */
[----:B--2---:R-:W-:-:S06]  /*7ac0*/  HADD2.F32 R4, -RZ, R2.H0_H0 ;  /* 0x20000002ff047230 */ /* 0x004fcc0000004100 */
[----:B------:R-:W0:Y:S02]  /*7ad0*/  F2I.FTZ.TRUNC.NTZ R4, R4 ;  /* 0x0000000400047305 */ /* 0x000e24000021f100 */
[----:B0-----:R-:W-:Y:S01]  /*7ae0*/  PRMT R0, R4, 0x7610, R0 ;  /* 0x0000761004007816 */ /* 0x001fe20000000000 */
[----:B------:R-:W-:Y:S06]  /*7af0*/  BRA `(.L_x_12639) ;  /* 0x0000000800ac7947 */ /* 0x000fec0003800000 */
.L_x_12644:
[----:B------:R-:W2:Y:S02]  /*7b00*/  LDG.E.64 R2, desc[UR36][R2.64] ;  /* 0x0000002402027981 */ /* 0x000ea4000c1e1b00 */
[----:B--2---:R0:W1:Y:S02]  /*7b10*/  F2I.F64.TRUNC R0, R2 ;  /* 0x0000000200007311 */ /* 0x004064000030d100 */
[----:B01----:R-:W-:Y:S05]  /*7b20*/  BRA `(.L_x_12639) ;  /* 0x0000000800a07947 */ /* 0x003fea0003800000 */
.L_x_12634:
        /* <DEDUP_REMOVED lines=12> */
.L_x_12648:
[----:B------:R-:W2:Y:S02]  /*7bf0*/  LDG.E.64 R2, desc[UR36][R2.64] ;  /* 0x0000002402027981 */ /* 0x000ea4000c1e1b00 */
[----:B--2---:R0:W1:Y:S02]  /*7c00*/  F2I.F64.TRUNC R0, R2 ;  /* 0x0000000200007311 */ /* 0x004064000030d100 */
[----:B01----:R-:W-:Y:S05]  /*7c10*/  BRA `(.L_x_12639) ;  /* 0x0000000800647947 */ /* 0x003fea0003800000 */
.L_x_12647:
        /* <DEDUP_REMOVED lines=27> */
.L_x_12650:
        /* <DEDUP_REMOVED lines=14> */
.L_x_12649:
[----:B------:R-:W2:Y:S02]  /*7eb0*/  LDG.E.U16 R4, desc[UR36][R2.64] ;  /* 0x0000002402047981 */ /* 0x000ea4000c1e1500 */
[----:B--2---:R-:W-:-:S06]  /*7ec0*/  SHF.L.U32 R4, R4, 0x10, RZ ;  /* 0x0000001004047819 */ /* 0x004fcc00000006ff */
[----:B------:R-:W0:Y:S02]  /*7ed0*/  F2I.FTZ.TRUNC.NTZ R4, R4 ;  /* 0x0000000400047305 */ /* 0x000e24000021f100 */
[----:B0-----:R-:W-:Y:S01]  /*7ee0*/  PRMT R0, R4, 0x7610, R0 ;  /* 0x0000761004007816 */ /* 0x001fe20000000000 */
[----:B------:R-:W-:Y:S06]  /*7ef0*/  BRA `(.L_x_12639) ;  /* 0x0000000400ac7947 */ /* 0x000fec0003800000 */
.L_x_12646:
        /* <DEDUP_REMOVED lines=10> */
.L_x_12653:
        /* <DEDUP_REMOVED lines=21> */
.L_x_12657:
[----:B------:R-:W-:Y:S05]  /*80f0*/  BSYNC.RECONVERGENT B1 ;  /* 0x0000000000017941 */ /* 0x000fea0003800200 */
.L_x_12656:
[----:B------:R-:W-:Y:S01]  /*8100*/  IMAD.SHL.U32 R0, R0, 0x100000, RZ ;  /* 0x0010000000007824 */ /* 0x000fe200078e00ff */
[----:B------:R-:W-:-:S04]  /*8110*/  LEA R2, R2, 0x3b800000, 0x17 ;  /* 0x3b80000002027811 */ /* 0x000fc800078eb8ff */
[----:B------:R-:W-:-:S07]  /*8120*/  LOP3.LUT R4, R2, R0, R7, 0xfe, !PT ;  /* 0x0000000002047212 */ /* 0x000fce00078efe07 */
.L_x_12655:
[----:B------:R-:W-:Y:S05]  /*8130*/  BSYNC.RECONVERGENT B0 ;  /* 0x0000000000007941 */ /* 0x000fea0003800200 */
.L_x_12654:
[----:B------:R-:W0:Y:S02]  /*8140*/  F2I.FTZ.TRUNC.NTZ R4, R4 ;  /* 0x0000000400047305 */ /* 0x000e24000021f100 */
[----:B0-----:R-:W-:Y:S01]  /*8150*/  PRMT R0, R4, 0x7610, R0 ;  /* 0x0000761004007816 */ /* 0x001fe20000000000 */
[----:B------:R-:W-:Y:S06]  /*8160*/  BRA `(.L_x_12639) ;  /* 0x0000000400107947 */ /* 0x000fec0003800000 */
.L_x_12652:
        /* <DEDUP_REMOVED lines=21> */
.L_x_12661:
[----:B------:R-:W-:Y:S05]  /*82c0*/  BSYNC.RECONVERGENT B1 ;  /* 0x0000000000017941 */ /* 0x000fea0003800200 */
.L_x_12660:
[----:B------:R-:W-:Y:S01]  /*82d0*/  IMAD.SHL.U32 R0, R0, 0x200000, RZ ;  /* 0x0020000000007824 */ /* 0x000fe200078e00ff */
[----:B------:R-:W-:-:S04]  /*82e0*/  LEA R2, R2, 0x37800000, 0x17 ;  /* 0x3780000002027811 */ /* 0x000fc800078eb8ff */
[----:B------:R-:W-:-:S07]  /*82f0*/  LOP3.LUT R4, R2, R0, R7, 0xfe, !PT ;  /* 0x0000000002047212 */ /* 0x000fce00078efe07 */
.L_x_12659:
[----:B------:R-:W-:Y:S05]  /*8300*/  BSYNC.RECONVERGENT B0 ;  /* 0x0000000000007941 */ /* 0x000fea0003800200 */
.L_x_12658:
[----:B------:R-:W0:Y:S02]  /*8310*/  F2I.FTZ.TRUNC.NTZ R4, R4 ;  /* 0x0000000400047305 */ /* 0x000e24000021f100 */
[----:B0-----:R-:W-:Y:S01]  /*8320*/  PRMT R0, R4, 0x7610, R0 ;  /* 0x0000761004007816 */ /* 0x001fe20000000000 */
[----:B------:R-:W-:Y:S06]  /*8330*/  BRA `(.L_x_12639) ;  /* 0x00000000009c7947 */ /* 0x000fec0003800000 */
.L_x_12651:
        /* <DEDUP_REMOVED lines=14> */
.L_x_12665:
[----:B------:R-:W-:Y:S05]  /*8420*/  BSYNC.RECONVERGENT B0 ;  /* 0x0000000000007941 */ /* 0x000fea0003800200 */
.L_x_12664:
[----:B------:R-:W0:Y:S02]  /*8430*/  F2I.FTZ.TRUNC.NTZ R4, R4 ;  /* 0x0000000400047305 */ /* 0x000e24000021f100 */
[----:B0-----:R-:W-:Y:S01]  /*8440*/  PRMT R0, R4, 0x7610, R0 ;  /* 0x0000761004007816 */ /* 0x001fe20000000000 */
[----:B------:R-:W-:Y:S06]  /*8450*/  BRA `(.L_x_12639) ;  /* 0x0000000000547947 */ /* 0x000fec0003800000 */
.L_x_12638:
        /* <DEDUP_REMOVED lines=16> */
.L_x_12666:
[----:B------:R-:W-:Y:S01]  /*8560*/  PRMT R0, RZ, 0x7610, R0 ;  /* 0x00007610ff007816 */ /* 0x000fe20000000000 */
[----:B------:R-:W-:Y:S06]  /*8570*/  BRA `(.L_x_12639) ;  /* 0x00000000000c7947 */ /* 0x000fec0003800000 */
.L_x_12663:
[----:B------:R1:W5:Y:S01]  /*8580*/  LDG.E.U16 R0, desc[UR36][R2.64] ;  /* 0x0000002402007981 */ /* 0x000362000c1e1500 */
[----:B------:R-:W-:Y:S05]  /*8590*/  BRA `(.L_x_12639) ;  /* 0x0000000000047947 */ /* 0x000fea0003800000 */
.L_x_12662:
[----:B------:R2:W5:Y:S02]  /*85a0*/  LDG.E.U16 R0, desc[UR36][R2.64] ;  /* 0x0000002402007981 */ /* 0x000564000c1e1500 */
.L_x_12639:
[----:B-1---5:R-:W-:Y:S01]  /*85b0*/  PRMT R9, R0, 0x9910, RZ ;  /* 0x0000991000097816 */ /* 0x022fe200000000ff */
[----:B------:R-:W1:Y:S01]  /*85c0*/  LDCU.64 UR6, c[0x0][0x580] ;  /* 0x0000b000ff0677ac */ /* 0x000e620008000a00 */
[----:B------:R-:W-:Y:S02]  /*85d0*/  IABS R6, R18 ;  /* 0x0000001200067213 */ /* 0x000fe40000000000 */
[-C--:B------:R-:W-:Y:S01]  /*85e0*/  IABS R5, R9.reuse ;  /* 0x0000000900057213 */ /* 0x080fe20000000000 */
[----:B------:R-:W-:Y:S01]  /*85f0*/  UPRMT UR4, UR41, 0x9910, URZ ;  /* 0x0000991029047896 */ /* 0x000fe200080000ff */
[----:B------:R-:W-:Y:S02]  /*8600*/  IABS R8, R9 ;  /* 0x0000000900087213 */ /* 0x000fe40000000000 */
[----:B------:R-:W0:Y:S01]  /*8610*/  I2F.RP R0, R5 ;  /* 0x0000000500007306 */ /* 0x000e220000209400 */
[----:B------:R-:W-:-:S07]  /*8620*/  UISETP.GT.AND UP0, UPT, UR4, 0x9, UPT ;  /* 0x000000090400788c */ /* 0x000fce000bf04270 */
[----:B0-----:R-:W2:Y:S02]  /*8630*/  MUFU.RCP R0, R0 ;  /* 0x0000000000007308 */ /* 0x001ea40000001000 */
[----:B--234-:R-:W-:Y:S01]  /*8640*/  VIADD R2, R0, 0xffffffe ;  /* 0x0ffffffe00027836 */ /* 0x01cfe20000000000 */
[----:B------:R-:W-:-:S05]  /*8650*/  IADD3 R0, PT, PT, RZ, -R8, RZ ;  /* 0x80000008ff007210 */ /* 0x000fca0007ffe0ff */
[----:B------:R0:W2:Y:S02]  /*8660*/  F2I.FTZ.U32.TRUNC.NTZ R3, R2 ;  /* 0x0000000200037305 */ /* 0x0000a4000021f000 */
[----:B0-----:R-:W-:Y:S01]  /*8670*/  IMAD.MOV.U32 R2, RZ, RZ, RZ ;  /* 0x000000ffff027224 */ /* 0x001fe200078e00ff */
[----:B--2---:R-:W-:-:S05]  /*8680*/  IADD3 R4, PT, PT, RZ, -R3, RZ ;  /* 0x80000003ff047210 */ /* 0x004fca0007ffe0ff */
        /* <DEDUP_REMOVED lines=29> */
.L_x_12670:
[----:B------:R4:W-:Y:S01]  /*8860*/  STG.E.U8 desc[UR36][R2.64], R11 ;  /* 0x0000000b02007986 */ /* 0x0009e2000c101124 */
[----:B------:R-:W-:Y:S05]  /*8870*/  BRA `(.L_x_12672) ;  /* 0x0000000c004c7947 */ /* 0x000fea0003800000 */
.L_x_12669:
        /* <DEDUP_REMOVED lines=10> */
.L_x_12674:
[----:B------:R-:W-:-:S05]  /*8920*/  PRMT R5, R11, 0x9910, RZ ;  /* 0x000099100b057816 */ /* 0x000fca00000000ff */
[----:B------:R2:W-:Y:S01]  /*8930*/  STG.E desc[UR36][R2.64], R5 ;  /* 0x0000000502007986 */ /* 0x0005e2000c101924 */
[----:B------:R-:W-:Y:S05]  /*8940*/  BRA `(.L_x_12672) ;  /* 0x0000000c00187947 */ /* 0x000fea0003800000 */
.L_x_12673:
[----:B------:R0:W-:Y:S01]  /*8950*/  STG.E.U16 desc[UR36][R2.64], R11 ;  /* 0x0000000b02007986 */ /* 0x0001e2000c101524 */
[----:B------:R-:W-:Y:S05]  /*8960*/  BRA `(.L_x_12672) ;  /* 0x0000000c00107947 */ /* 0x000fea0003800000 */
.L_x_12668:
        /* <DEDUP_REMOVED lines=9> */
.L_x_12676:
[----:B------:R-:W0:Y:S02]  /*8a00*/  I2F.S16 R0, R11 ;  /* 0x0000000b00007306 */ /* 0x000e240000101400 */
[----:B0-----:R-:W-:-:S05]  /*8a10*/  F2FP.F16.F32.PACK_AB R0, RZ, R0 ;  /* 0x00000000ff00723e */ /* 0x001fca00000000ff */
[----:B------:R0:W-:Y:S01]  /*8a20*/  STG.E.U16 desc[UR36][R2.64], R0 ;  /* 0x0000000002007986 */ /* 0x0001e2000c101524 */
[----:B------:R-:W-:Y:S05]  /*8a30*/  BRA `(.L_x_12672) ;  /* 0x0000000800dc7947 */ /* 0x000fea0003800000 */
.L_x_12675:
        /* <DEDUP_REMOVED lines=10> */
.L_x_12678:
[----:B------:R-:W0:Y:S02]  /*8ae0*/  I2F.S16 R11, R11 ;  /* 0x0000000b000b7306 */ /* 0x000e240000101400 */
[----:B0-----:R-:W-:-:S04]  /*8af0*/  F2FP.F16.F32.PACK_AB R5, RZ, R11 ;  /* 0x0000000bff05723e */ /* 0x001fc800000000ff */
[----:B------:R-:W-:-:S05]  /*8b00*/  PRMT R5, R5, 0x5410, RZ ;  /* 0x0000541005057816 */ /* 0x000fca00000000ff */
[----:B------:R0:W-:Y:S01]  /*8b10*/  STG.E desc[UR36][R2.64], R5 ;  /* 0x0000000502007986 */ /* 0x0001e2000c101924 */
[----:B------:R-:W-:Y:S05]  /*8b20*/  BRA `(.L_x_12672) ;  /* 0x0000000800a07947 */ /* 0x000fea0003800000 */
.L_x_12677:
[----:B------:R-:W0:Y:S02]  /*8b30*/  I2F.F64.S16 R4, R11 ;  /* 0x0000000b00047312 */ /* 0x000e240000101c00 */
[----:B0-----:R0:W-:Y:S01]  /*8b40*/  STG.E.64 desc[UR36][R2.64], R4 ;  /* 0x0000000402007986 */ /* 0x0011e2000c101b24 */
[----:B------:R-:W-:Y:S05]  /*8b50*/  BRA `(.L_x_12672) ;  /* 0x0000000800947947 */ /* 0x000fea0003800000 */
.L_x_12667:
        /* <DEDUP_REMOVED lines=12> */
.L_x_12682:
        /* <DEDUP_REMOVED lines=18> */
.L_x_12685:
[----:B------:R-:W-:-:S04]  /*8d40*/  SHF.R.U32.HI R5, RZ, 0x18, R5 ;  /* 0x00000018ff057819 */ /* 0x000fc80000011605 */
[----:B------:R-:W-:-:S07]  /*8d50*/  LOP3.LUT R0, R0, 0x80, R5, 0xf8, !PT ;  /* 0x0000008000007812 */ /* 0x000fce00078ef805 */
.L_x_12684:
[----:B------:R-:W-:Y:S05]  /*8d60*/  BSYNC.RECONVERGENT B0 ;  /* 0x0000000000007941 */ /* 0x000fea0003800200 */
.L_x_12683:
[----:B------:R0:W-:Y:S01]  /*8d70*/  STG.E.U8 desc[UR36][R2.64], R0 ;  /* 0x0000000002007986 */ /* 0x0001e2000c101124 */
[----:B------:R-:W-:Y:S05]  /*8d80*/  BRA `(.L_x_12672) ;  /* 0x0000000800087947 */ /* 0x000fea0003800000 */
.L_x_12681:
        /* <DEDUP_REMOVED lines=18> */
.L_x_12688:
[----:B------:R-:W-:-:S04]  /*8eb0*/  SHF.R.U32.HI R5, RZ, 0x18, R5 ;  /* 0x00000018ff057819 */ /* 0x000fc80000011605 */
[----:B------:R-:W-:-:S07]  /*8ec0*/  LOP3.LUT R0, R0, 0x80, R5, 0xf8, !PT ;  /* 0x0000008000007812 */ /* 0x000fce00078ef805 */
.L_x_12687:
[----:B------:R-:W-:Y:S05]  /*8ed0*/  BSYNC.RECONVERGENT B0 ;  /* 0x0000000000007941 */ /* 0x000fea0003800200 */
.L_x_12686:
[----:B------:R0:W-:Y:S01]  /*8ee0*/  STG.E.U8 desc[UR36][R2.64], R0 ;  /* 0x0000000002007986 */ /* 0x0001e2000c101124 */
[----:B------:R-:W-:Y:S05]  /*8ef0*/  BRA `(.L_x_12672) ;  /* 0x0000000400ac7947 */ /* 0x000fea0003800000 */
.L_x_12680:
        /* <DEDUP_REMOVED lines=22> */
.L_x_12690:
[----:B------:R-:W-:-:S04]  /*9060*/  PRMT R4, R11, 0x9910, RZ ;  /* 0x000099100b047816 */ /* 0x000fc800000000ff */
[----:B------:R-:W-:-:S05]  /*9070*/  SHF.R.S32.HI R5, RZ, 0x1f, R4 ;  /* 0x0000001fff057819 */ /* 0x000fca0000011404 */
[----:B------:R0:W-:Y:S01]  /*9080*/  STG.E.64 desc[UR36][R2.64], R4 ;  /* 0x0000000402007986 */ /* 0x0001e2000c101b24 */
[----:B------:R-:W-:Y:S05]  /*9090*/  BRA `(.L_x_12672) ;  /* 0x0000000400447947 */ /* 0x000fea0003800000 */
.L_x_12689:
[----:B------:R-:W-:-:S05]  /*90a0*/  PRMT R5, R11, 0x9910, RZ ;  /* 0x000099100b057816 */ /* 0x000fca00000000ff */
[----:B------:R0:W-:Y:S01]  /*90b0*/  STG.E desc[UR36][R2.64], R5 ;  /* 0x0000000502007986 */ /* 0x0001e2000c101924 */
[----:B------:R-:W-:Y:S05]  /*90c0*/  BRA `(.L_x_12672) ;  /* 0x0000000400387947 */ /* 0x000fea0003800000 */
.L_x_12679:
        /* <DEDUP_REMOVED lines=11> */
.L_x_12692:
[----:B------:R-:W-:Y:S01]  /*9180*/  CS2R R6, SRZ ;  /* 0x0000000000067805 */ /* 0x000fe2000001ff00 */
[----:B------:R-:W0:Y:S04]  /*9190*/  I2F.F64.S16 R4, R11 ;  /* 0x0000000b00047312 */ /* 0x000e280000101c00 */
[----:B0-----:R0:W-:Y:S01]  /*91a0*/  STG.E.128 desc[UR36][R2.64], R4 ;  /* 0x0000000402007986 */ /* 0x0011e2000c101d24 */
[----:B------:R-:W-:Y:S05]  /*91b0*/  BRA `(.L_x_12672) ;  /* 0x0000000000fc7947 */ /* 0x000fea0003800000 */
.L_x_12691:
[----:B------:R-:W-:-:S09]  /*91c0*/  UISETP.NE.AND UP0, UPT, UR4, 0xf, UPT ;  /* 0x0000000f0400788c */ /* 0x000fd2000bf05270 */
[----:B------:R-:W-:Y:S05]  /*91d0*/  BRA.U !UP0, `(.L_x_12693) ;  /* 0x0000000108e87547 */ /* 0x000fea000b800000 */
[----:B------:R-:W-:-:S09]  /*91e0*/  UISETP.NE.AND UP0, UPT, UR4, 0x17, UPT ;  /* 0x000000170400788c */ /* 0x000fd2000bf05270 */
[----:B------:R-:W-:Y:S05]  /*91f0*/  BRA.U !UP0, `(.L_x_12694) ;  /* 0x0000000108907547 */ /* 0x000fea000b800000 */
[----:B------:R-:W-:-:S09]  /*9200*/  UISETP.NE.AND UP0, UPT, UR4, 0x18, UPT ;  /* 0x000000180400788c */ /* 0x000fd2000bf05270 */
[----:B------:R-:W-:Y:S05]  /*9210*/  BRA.U !UP0, `(.L_x_12695) ;  /* 0x0000000108447547 */ /* 0x000fea000b800000 */
.L_x_12671:
        /* <DEDUP_REMOVED lines=16> */
.L_x_12696:
[----:B------:R-:W-:Y:S05]  /*9320*/  BRA `(.L_x_12672) ;  /* 0x0000000000a07947 */ /* 0x000fea0003800000 */
.L_x_12695:
        /* <DEDUP_REMOVED lines=13> */
.L_x_12698:
[----:B------:R-:W-:Y:S05]  /*9400*/  BSYNC.RECONVERGENT B0 ;  /* 0x0000000000007941 */ /* 0x000fea0003800200 */
.L_x_12697:
[----:B------:R-:W-:-:S05]  /*9410*/  LOP3.LUT R5, R0, 0x80, R5, 0xf8, !PT ;  /* 0x0000008000057812 */ /* 0x000fca00078ef805 */
[----:B------:R0:W-:Y:S01]  /*9420*/  STG.E.U8 desc[UR36][R2.64], R5 ;  /* 0x0000000502007986 */ /* 0x0001e2000c101124 */
[----:B------:R-:W-:Y:S05]  /*9430*/  BRA `(.L_x_12672) ;  /* 0x00000000005c7947 */ /* 0x000fea0003800000 */
.L_x_12694:
        /* <DEDUP_REMOVED lines=12> */
.L_x_12700:
[----:B------:R-:W-:Y:S01]  /*9500*/  IMAD.MOV.U32 R0, RZ, RZ, 0x7f ;  /* 0x0000007fff007424 */ /* 0x000fe200078e00ff */
[----:B------:R-:W-:-:S04]  /*9510*/  ISETP.GT.U32.AND P0, PT, R4, 0x7f800000, PT ;  /* 0x7f8000000400780c */ /* 0x000fc80003f04070 */
[----:B------:R-:W-:-:S09]  /*9520*/  SEL R0, R0, 0x7c, P0 ;  /* 0x0000007c00007807 */ /* 0x000fd20000000000 */
.L_x_12701:
[----:B------:R-:W-:Y:S05]  /*9530*/  BSYNC.RECONVERGENT B0 ;  /* 0x0000000000007941 */ /* 0x000fea0003800200 */
.L_x_12699:
[----:B------:R-:W-:-:S04]  /*9540*/  SHF.R.U32.HI R5, RZ, 0x18, R5 ;  /* 0x00000018ff057819 */ /* 0x000fc80000011605 */
[----:B------:R-:W-:-:S05]  /*9550*/  LOP3.LUT R5, R0, 0x80, R5, 0xf8, !PT ;  /* 0x0000008000057812 */ /* 0x000fca00078ef805 */
[----:B------:R0:W-:Y:S01]  /*9560*/  STG.E.U8 desc[UR36][R2.64], R5 ;  /* 0x0000000502007986 */ /* 0x0001e2000c101124 */
[----:B------:R-:W-:Y:S05]  /*9570*/  BRA `(.L_x_12672) ;  /* 0x00000000000c7947 */ /* 0x000fea0003800000 */
.L_x_12693:
[----:B------:R-:W0:Y:S02]  /*9580*/  I2F.S16 R0, R11 ;  /* 0x0000000b00007306 */ /* 0x000e240000101400 */
[----:B0-----:R-:W-:-:S05]  /*9590*/  F2FP.BF16.F32.PACK_AB R0, RZ, R0 ;  /* 0x00000000ff00723e */ /* 0x001fca00000010ff */
[----:B------:R0:W-:Y:S02]  /*95a0*/  STG.E.U16 desc[UR36][R2.64], R0 ;  /* 0x0000000002007986 */ /* 0x0001e4000c101524 */
.L_x_12672:
[----:B------:R-:W-:-:S07]  /*95b0*/  IADD3 R17, PT, PT, R17, 0x80, RZ ;  /* 0x0000008011117810 */ /* 0x000fce0007ffe0ff */
.L_x_12632:
[----:B------:R-:W-:Y:S05]  /*95c0*/  BSYNC.RECONVERGENT B6 ;  /* 0x0000000000067941 */ /* 0x000fea0003800200 */
.L_x_12631:
        /* <DEDUP_REMOVED lines=9> */
[----:B------:R-:W-:Y:S01]  /*9660*/  MOV R16, RZ ;  /* 0x000000ff00107202 */ /* 0x000fe20000000f00 */
        /* <DEDUP_REMOVED lines=296> */
.L_x_12702:
        /* <DEDUP_REMOVED lines=18> */
.L_x_12706:
[----:B------:R0:W5:Y:S01]  /*aa10*/  LDG.E.U8 R0, desc[UR36][R2.64] ;  /* 0x0000002402007981 */ /* 0x000162000c1e1100 */
[----:B------:R-:W-:Y:S05]  /*aa20*/  BRA `(.L_x_12708) ;  /* 0x0000000c004c7947 */ /* 0x000fea0003800000 */
.L_x_12705:
        /* <DEDUP_REMOVED lines=8> */
.L_x_12710:
[----:B------:R0:W5:Y:S01]  /*aab0*/  LDG.E.U16 R0, desc[UR36][R2.64] ;  /* 0x0000002402007981 */ /* 0x000162000c1e1500 */
[----:B------:R-:W-:Y:S05]  /*aac0*/  BRA `(.L_x_12708) ;  /* 0x0000000c00247947 */ /* 0x000fea0003800000 */
.L_x_12709:
[----:B------:R0:W5:Y:S01]  /*aad0*/  LDG.E.U16 R0, desc[UR36][R2.64] ;  /* 0x0000002402007981 */ /* 0x000162000c1e1500 */
[----:B------:R-:W-:Y:S05]  /*aae0*/  BRA `(.L_x_12708) ;  /* 0x0000000c001c7947 */ /* 0x000fea0003800000 */
.L_x_12704:
        /* <DEDUP_REMOVED lines=9> */
.L_x_12712:
[----:B------:R-:W2:Y:S02]  /*ab80*/  LDG.E.U16 R4, desc[UR36][R2.64] ;  /* 0x0000002402047981 */ /* 0x000ea4000c1e1500 */
[----:B--2---:R-:W-:-:S06]  /*ab90*/  HADD2.F32 R4, -RZ, R4.H0_H0 ;  /* 0x20000004ff047230 */ /* 0x004fcc0000004100 */
[----:B------:R-:W0:Y:S02]  /*aba0*/  F2I.FTZ.TRUNC.NTZ R4, R4 ;  /* 0x0000000400047305 */ /* 0x000e24000021f100 */
[----:B0-----:R-:W-:Y:S01]  /*abb0*/  PRMT R0, R4, 0x7610, R0 ;  /* 0x0000761004007816 */ /* 0x001fe20000000000 */
[----:B------:R-:W-:Y:S06]  /*abc0*/  BRA `(.L_x_12708) ;  /* 0x0000000800e47947 */ /* 0x000fec0003800000 */
.L_x_12711:
        /* <DEDUP_REMOVED lines=9> */
.L_x_12714:
[----:B------:R-:W2:Y:S02]  /*ac60*/  LDG.E.U16 R2, desc[UR36][R2.64] ;  /* 0x0000002402027981 */ /* 0x000ea4000c1e1500 */
[----:B--2---:R-:W-:-:S06]  /*ac70*/  HADD2.F32 R4, -RZ, R2.H0_H0 ;  /* 0x20000002ff047230 */ /* 0x004fcc0000004100 */
[----:B------:R-:W0:Y:S02]  /*ac80*/  F2I.FTZ.TRUNC.NTZ R4, R4 ;  /* 0x0000000400047305 */ /* 0x000e24000021f100 */
[----:B0-----:R-:W-:Y:S01]  /*ac90*/  PRMT R0, R4, 0x7610, R0 ;  /* 0x0000761004007816 */ /* 0x001fe20000000000 */
[----:B------:R-:W-:Y:S06]  /*aca0*/  BRA `(.L_x_12708) ;  /* 0x0000000800ac7947 */ /* 0x000fec0003800000 */
.L_x_12713:
[----:B------:R-:W2:Y:S02]  /*acb0*/  LDG.E.64 R2, desc[UR36][R2.64] ;  /* 0x0000002402027981 */ /* 0x000ea4000c1e1b00 */
[----:B--2---:R0:W1:Y:S02]  /*acc0*/  F2I.F64.TRUNC R0, R2 ;  /* 0x0000000200007311 */ /* 0x004064000030d100 */
[----:B01----:R-:W-:Y:S05]  /*acd0*/  BRA `(.L_x_12708) ;  /* 0x0000000800a07947 */ /* 0x003fea0003800000 */
.L_x_12703:
        /* <DEDUP_REMOVED lines=12> */
.L_x_12717:
[----:B------:R-:W2:Y:S02]  /*ada0*/  LDG.E.64 R2, desc[UR36][R2.64] ;  /* 0x0000002402027981 */ /* 0x000ea4000c1e1b00 */
[----:B--2---:R3:W4:Y:S02]  /*adb0*/  F2I.F64.TRUNC R0, R2 ;  /* 0x0000000200007311 */ /* 0x004724000030d100 */
[----:B---34-:R-:W-:Y:S05]  /*adc0*/  BRA `(.L_x_12708) ;  /* 0x0000000800647947 */ /* 0x018fea0003800000 */
.L_x_12716:
        /* <DEDUP_REMOVED lines=27> */
.L_x_12719:
        /* <DEDUP_REMOVED lines=14> */
.L_x_12718:
[----:B------:R-:W2:Y:S02]  /*b060*/  LDG.E.U16 R4, desc[UR36][R2.64] ;  /* 0x0000002402047981 */ /* 0x000ea4000c1e1500 */
[----:B--2---:R-:W-:-:S06]  /*b070*/  IMAD.U32 R4, R4, 0x10000, RZ ;  /* 0x0001000004047824 */ /* 0x004fcc00078e00ff */
[----:B------:R-:W0:Y:S02]  /*b080*/  F2I.FTZ.TRUNC.NTZ R4, R4 ;  /* 0x0000000400047305 */ /* 0x000e24000021f100 */
[----:B0-----:R-:W-:Y:S01]  /*b090*/  PRMT R0, R4, 0x7610, R0 ;  /* 0x0000761004007816 */ /* 0x001fe20000000000 */
[----:B------:R-:W-:Y:S06]  /*b0a0*/  BRA `(.L_x_12708) ;  /* 0x0000000400ac7947 */ /* 0x000fec0003800000 */
.L_x_12715:
        /* <DEDUP_REMOVED lines=10> */
.L_x_12722:
        /* <DEDUP_REMOVED lines=21> */
.L_x_12726:
[----:B------:R-:W-:Y:S05]  /*b2a0*/  BSYNC.RECONVERGENT B1 ;  /* 0x0000000000017941 */ /* 0x000fea0003800200 */
.L_x_12725:
[----:B------:R-:W-:Y:S02]  /*b2b0*/  SHF.L.U32 R0, R0, 0x14, RZ ;  /* 0x0000001400007819 */ /* 0x000fe400000006ff */
[----:B------:R-:W-:-:S04]  /*b2c0*/  LEA R2, R2, 0x3b800000, 0x17 ;  /* 0x3b80000002027811 */ /* 0x000fc800078eb8ff */
[----:B------:R-:W-:-:S07]  /*b2d0*/  LOP3.LUT R4, R2, R0, R7, 0xfe, !PT ;  /* 0x0000000002047212 */ /* 0x000fce00078efe07 */
.L_x_12724:
[----:B------:R-:W-:Y:S05]  /*b2e0*/  BSYNC.RECONVERGENT B0 ;  /* 0x0000000000007941 */ /* 0x000fea0003800200 */
.L_x_12723:
[----:B------:R-:W0:Y:S02]  /*b2f0*/  F2I.FTZ.TRUNC.NTZ R4, R4 ;  /* 0x0000000400047305 */ /* 0x000e24000021f100 */
[----:B0-----:R-:W-:Y:S01]  /*b300*/  PRMT R0, R4, 0x7610, R0 ;  /* 0x0000761004007816 */ /* 0x001fe20000000000 */
[----:B------:R-:W-:Y:S06]  /*b310*/  BRA `(.L_x_12708) ;  /* 0x0000000400107947 */ /* 0x000fec0003800000 */
.L_x_12721:
        /* <DEDUP_REMOVED lines=21> */
.L_x_12730:
[----:B------:R-:W-:Y:S05]  /*b470*/  BSYNC.RECONVERGENT B1 ;  /* 0x0000000000017941 */ /* 0x000fea0003800200 */
.L_x_12729:
[----:B------:R-:W-:Y:S01]  /*b480*/  IMAD.SHL.U32 R0, R0, 0x200000, RZ ;  /* 0x0020000000007824 */ /* 0x000fe200078e00ff */
[----:B------:R-:W-:-:S04]  /*b490*/  LEA R2, R2, 0x37800000, 0x17 ;  /* 0x3780000002027811 */ /* 0x000fc800078eb8ff */
[----:B------:R-:W-:-:S07]  /*b4a0*/  LOP3.LUT R4, R2, R0, R7, 0xfe, !PT ;  /* 0x0000000002047212 */ /* 0x000fce00078efe07 */
.L_x_12728:
[----:B------:R-:W-:Y:S05]  /*b4b0*/  BSYNC.RECONVERGENT B0 ;  /* 0x0000000000007941 */ /* 0x000fea0003800200 */
.L_x_12727:
[----:B------:R-:W0:Y:S02]  /*b4c0*/  F2I.FTZ.TRUNC.NTZ R4, R4 ;  /* 0x0000000400047305 */ /* 0x000e24000021f100 */
[----:B0-----:R-:W-:Y:S01]  /*b4d0*/  PRMT R0, R4, 0x7610, R0 ;  /* 0x0000761004007816 */ /* 0x001fe20000000000 */
[----:B------:R-:W-:Y:S06]  /*b4e0*/  BRA `(.L_x_12708) ;  /* 0x00000000009c7947 */ /* 0x000fec0003800000 */
.L_x_12720:
        /* <DEDUP_REMOVED lines=14> */
.L_x_12734:
[----:B------:R-:W-:Y:S05]  /*b5d0*/  BSYNC.RECONVERGENT B0 ;  /* 0x0000000000007941 */ /* 0x000fea0003800200 */
.L_x_12733:
[----:B------:R-:W0:Y:S02]  /*b5e0*/  F2I.FTZ.TRUNC.NTZ R4, R4 ;  /* 0x0000000400047305 */ /* 0x000e24000021f100 */
[----:B0-----:R-:W-:Y:S01]  /*b5f0*/  PRMT R0, R4, 0x7610, R0 ;  /* 0x0000761004007816 */ /* 0x001fe20000000000 */
[----:B------:R-:W-:Y:S06]  /*b600*/  BRA `(.L_x_12708) ;  /* 0x0000000000547947 */ /* 0x000fec0003800000 */
.L_x_12707:
        /* <DEDUP_REMOVED lines=16> */
.L_x_12735:
[----:B------:R-:W-:Y:S01]  /*b710*/  PRMT R0, RZ, 0x7610, R0 ;  /* 0x00007610ff007816 */ /* 0x000fe20000000000 */
[----:B------:R-:W-:Y:S06]  /*b720*/  BRA `(.L_x_12708) ;  /* 0x00000000000c7947 */ /* 0x000fec0003800000 */
.L_x_12732:
[----:B------:R2:W5:Y:S01]  /*b730*/  LDG.E.U16 R0, desc[UR36][R2.64] ;  /* 0x0000002402007981 */ /* 0x000562000c1e1500 */
[----:B------:R-:W-:Y:S05]  /*b740*/  BRA `(.L_x_12708) ;  /* 0x0000000000047947 */ /* 0x000fea0003800000 */
.L_x_12731:
[----:B------:R1:W5:Y:S02]  /*b750*/  LDG.E.U16 R0, desc[UR36][R2.64] ;  /* 0x0000002402007981 */ /* 0x000364000c1e1500 */
.L_x_12708:
[----:B-1--45:R-:W-:Y:S01]  /*b760*/  PRMT R9, R0, 0x9910, RZ ;  /* 0x0000991000097816 */ /* 0x032fe200000000ff */
[----:B------:R-:W-:Y:S01]  /*b770*/  UPRMT UR4, UR41, 0x9910, URZ ;  /* 0x0000991029047896 */ /* 0x000fe200080000ff */
[----:B------:R-:W-:Y:S02]  /*b780*/  IABS R6, R18 ;  /* 0x0000001200067213 */ /* 0x000fe40000000000 */
[-C--:B------:R-:W-:Y:S01]  /*b790*/  IABS R5, R9.reuse ;  /* 0x0000000900057213 */ /* 0x080fe20000000000 */
[----:B------:R-:W-:Y:S01]  /*b7a0*/  UISETP.GT.AND UP0, UPT, UR4, 0x9, UPT ;  /* 0x000000090400788c */ /* 0x000fe2000bf04270 */
[-C--:B------:R-:W-:Y:S02]  /*b7b0*/  IABS R8, R9.reuse ;  /* 0x0000000900087213 */ /* 0x080fe40000000000 */
[----:B------:R-:W1:Y:S01]  /*b7c0*/  I2F.RP R0, R5 ;  /* 0x0000000500007306 */ /* 0x000e620000209400 */
[----:B------:R-:W-:-:S04]  /*b7d0*/  LOP3.LUT R18, R18, R9, RZ, 0x3c, !PT ;  /* 0x0000000912127212 */ /* 0x000fc800078e3cff */
[----:B------:R-:W-:-:S03]  /*b7e0*/  ISETP.GE.AND P1, PT, R18, RZ, PT ;  /* 0x000000ff1200720c */ /* 0x000fc60003f26270 */
[----:B-1----:R-:W0:Y:S02]  /*b7f0*/  MUFU.RCP R0, R0 ;  /* 0x0000000000007308 */ /* 0x002e240000001000 */
[----:B0-23--:R-:W-:Y:S01]  /*b800*/  IADD3 R2, PT, PT, R0, 0xffffffe, RZ ;  /* 0x0ffffffe00027810 */ /* 0x00dfe20007ffe0ff */
        /* <DEDUP_REMOVED lines=28> */
.L_x_12739:
[----:B------:R-:W-:Y:S01]  /*b9d0*/  STG.E.U8 desc[UR36][R16.64], R3 ;  /* 0x0000000310007986 */ /* 0x000fe2000c101124 */
[----:B------:R-:W-:Y:S05]  /*b9e0*/  EXIT ;  /* 0x000000000000794d */ /* 0x000fea0003800000 */
.L_x_12738:
[----:B------:R-:W-:-:S09]  /*b9f0*/  UISETP.NE.AND UP0, UPT, UR4, 0x2, UPT ;  /* 0x000000020400788c */ /* 0x000fd2000bf05270 */
[----:B------:R-:W-:Y:S05]  /*ba00*/  BRA.U !UP0, `(.L_x_12741) ;  /* 0x0000000108307547 */ /* 0x000fea000b800000 */
[----:B------:R-:W-:-:S09]  /*ba10*/  UISETP.NE.AND UP0, UPT, UR4, 0x3, UPT ;  /* 0x000000030400788c */ /* 0x000fd2000bf05270 */
[----:B------:R-:W-:Y:S05]  /*ba20*/  BRA.U !UP0, `(.L_x_12742) ;  /* 0x00000001081c7547 */ /* 0x000fea000b800000 */
[----:B------:R-:W-:-:S09]  /*ba30*/  UISETP.NE.AND UP0, UPT, UR4, 0x4, UPT ;  /* 0x000000040400788c */ /* 0x000fd2000bf05270 */
[----:B------:R-:W-:Y:S05]  /*ba40*/  BRA.U UP0, `(.L_x_12740) ;  /* 0x00000009005c7547 */ /* 0x000fea000b800000 */
[----:B------:R-:W-:-:S04]  /*ba50*/  PRMT R3, R3, 0x9910, RZ ;  /* 0x0000991003037816 */ /* 0x000fc800000000ff */
[----:B------:R-:W-:-:S04]  /*ba60*/  MOV R2, R3 ;  /* 0x0000000300027202 */ /* 0x000fc80000000f00 */
[----:B------:R-:W-:-:S05]  /*ba70*/  SHF.R.S32.HI R3, RZ, 0x1f, R2 ;  /* 0x0000001fff037819 */ /* 0x000fca0000011402 */
[----:B------:R-:W-:Y:S01]  /*ba80*/  STG.E.64 desc[UR36][R16.64], R2 ;  /* 0x0000000210007986 */ /* 0x000fe2000c101b24 */
[----:B------:R-:W-:Y:S05]  /*ba90*/  EXIT ;  /* 0x000000000000794d */ /* 0x000fea0003800000 */
.L_x_12742:
[----:B------:R-:W-:-:S05]  /*baa0*/  PRMT R3, R3, 0x9910, RZ ;  /* 0x0000991003037816 */ /* 0x000fca00000000ff */
[----:B------:R-:W-:Y:S01]  /*bab0*/  STG.E desc[UR36][R16.64], R3 ;  /* 0x0000000310007986 */ /* 0x000fe2000c101924 */
[----:B------:R-:W-:Y:S05]  /*bac0*/  EXIT ;  /* 0x000000000000794d */ /* 0x000fea0003800000 */
.L_x_12741:
[----:B------:R-:W-:Y:S01]  /*bad0*/  STG.E.U16 desc[UR36][R16.64], R3 ;  /* 0x0000000310007986 */ /* 0x000fe2000c101524 */
[----:B------:R-:W-:Y:S05]  /*bae0*/  EXIT ;  /* 0x000000000000794d */ /* 0x000fea0003800000 */
.L_x_12737:
        /* <DEDUP_REMOVED lines=9> */
.L_x_12744:
[----:B------:R-:W0:Y:S02]  /*bb80*/  I2F.S16 R0, R3 ;  /* 0x0000000300007306 */ /* 0x000e240000101400 */
[----:B0-----:R-:W-:-:S05]  /*bb90*/  F2FP.F16.F32.PACK_AB R0, RZ, R0 ;  /* 0x00000000ff00723e */ /* 0x001fca00000000ff */
[----:B------:R-:W-:Y:S01]  /*bba0*/  STG.E.U16 desc[UR36][R16.64], R0 ;  /* 0x0000000010007986 */ /* 0x000fe2000c101524 */
[----:B------:R-:W-:Y:S05]  /*bbb0*/  EXIT ;  /* 0x000000000000794d */ /* 0x000fea0003800000 */
.L_x_12743:
        /* <DEDUP_REMOVED lines=10> */
.L_x_12746:
[----:B------:R-:W0:Y:S02]  /*bc60*/  I2F.S16 R3, R3 ;  /* 0x0000000300037306 */ /* 0x000e240000101400 */
[----:B0-----:R-:W-:-:S04]  /*bc70*/  F2FP.F16.F32.PACK_AB R3, RZ, R3 ;  /* 0x00000003ff03723e */ /* 0x001fc800000000ff */
[----:B------:R-:W-:-:S05]  /*bc80*/  PRMT R3, R3, 0x5410, RZ ;  /* 0x0000541003037816 */ /* 0x000fca00000000ff */
[----:B------:R-:W-:Y:S01]  /*bc90*/  STG.E desc[UR36][R16.64], R3 ;  /* 0x0000000310007986 */ /* 0x000fe2000c101924 */
[----:B------:R-:W-:Y:S05]  /*bca0*/  EXIT ;  /* 0x000000000000794d */ /* 0x000fea0003800000 */
.L_x_12745:
[----:B------:R-:W0:Y:S02]  /*bcb0*/  I2F.F64.S16 R2, R3 ;  /* 0x0000000300027312 */ /* 0x000e240000101c00 */
[----:B0-----:R-:W-:Y:S01]  /*bcc0*/  STG.E.64 desc[UR36][R16.64], R2 ;  /* 0x0000000210007986 */ /* 0x001fe2000c101b24 */
[----:B------:R-:W-:Y:S05]  /*bcd0*/  EXIT ;  /* 0x000000000000794d */ /* 0x000fea0003800000 */
.L_x_12736:
        /* <DEDUP_REMOVED lines=12> */
.L_x_12750:
        /* <DEDUP_REMOVED lines=17> */
.L_x_12753:
[----:B------:R-:W-:-:S04]  /*beb0*/  SHF.R.U32.HI R3, RZ, 0x18, R3 ;  /* 0x00000018ff037819 */ /* 0x000fc80000011603 */
[----:B------:R-:W-:-:S04]  /*bec0*/  LOP3.LUT R0, R0, 0x80, R3, 0xf8, !PT ;  /* 0x0000008000007812 */ /* 0x000fc800078ef803 */
[----:B------:R-:W-:-:S07]  /*bed0*/  PRMT R8, R0, 0x7610, R8 ;  /* 0x0000761000087816 */ /* 0x000fce0000000008 */
.L_x_12752:
[----:B------:R-:W-:Y:S05]  /*bee0*/  BSYNC.RECONVERGENT B0 ;  /* 0x0000000000007941 */ /* 0x000fea0003800200 */
.L_x_12751:
[----:B------:R-:W-:Y:S01]  /*bef0*/  STG.E.U8 desc[UR36][R16.64], R8 ;  /* 0x0000000810007986 */ /* 0x000fe2000c101124 */
[----:B------:R-:W-:Y:S05]  /*bf00*/  EXIT ;  /* 0x000000000000794d */ /* 0x000fea0003800000 */
.L_x_12749:
        /* <DEDUP_REMOVED lines=17> */
.L_x_12756:
[----:B------:R-:W-:-:S04]  /*c020*/  SHF.R.U32.HI R3, RZ, 0x18, R3 ;  /* 0x00000018ff037819 */ /* 0x000fc80000011603 */
[----:B------:R-:W-:-:S04]  /*c030*/  LOP3.LUT R0, R0, 0x80, R3, 0xf8, !PT ;  /* 0x0000008000007812 */ /* 0x000fc800078ef803 */
[----:B------:R-:W-:-:S07]  /*c040*/  PRMT R8, R0, 0x7610, R8 ;  /* 0x0000761000087816 */ /* 0x000fce0000000008 */
.L_x_12755:
[----:B------:R-:W-:Y:S05]  /*c050*/  BSYNC.RECONVERGENT B0 ;  /* 0x0000000000007941 */ /* 0x000fea0003800200 */
.L_x_12754:
[----:B------:R-:W-:Y:S01]  /*c060*/  STG.E.U8 desc[UR36][R16.64], R8 ;  /* 0x0000000810007986 */ /* 0x000fe2000c101124 */
[----:B------:R-:W-:Y:S05]  /*c070*/  EXIT ;  /* 0x000000000000794d */ /* 0x000fea0003800000 */
.L_x_12748:
        /* <DEDUP_REMOVED lines=12> */
[----:B------:R-:W-:Y:S01]  /*c140*/  @P1 VIADD R4, R2, 0x1 ;  /* 0x0000000102041836 */ /* 0x000fe20000000000 */
[----:B------:R-:W-:-:S04]  /*c150*/  @P1 LOP3.LUT R0, R0, 0x1, RZ, 0xc0, !PT ;  /* 0x0000000100001812 */ /* 0x000fc800078ec0ff */
[----:B------:R-:W-:Y:S01]  /*c160*/  @P1 ISETP.EQ.U32.AND P2, PT, R0, 0x1, P0 ;  /* 0x000000010000180c */ /* 0x000fe20000742070 */
[----:B------:R-:W-:Y:S01]  /*c170*/  IMAD.MOV.U32 R0, RZ, RZ, 0xff ;  /* 0x000000ffff007424 */ /* 0x000fe200078e00ff */
[----:B------:R-:W-:Y:S02]  /*c180*/  PLOP3.LUT P0, PT, PT, PT, PT, 0x80, 0x8 ;  /* 0x000000000008781c */ /* 0x000fe40003f0f070 */
[----:B------:R-:W-:Y:S02]  /*c190*/  @P1 PLOP3.LUT P0, PT, P2, PT, PT, 0x80, 0x8 ;  /* 0x000000000008181c */ /* 0x000fe4000170f070 */
[----:B------:R-:W-:-:S11]  /*c1a0*/  PRMT R3, R0, 0x7610, R3 ;  /* 0x0000761000037816 */ /* 0x000fd60000000003 */
[----:B------:R-:W-:-:S05]  /*c1b0*/  @!P0 IADD3 R4, PT, PT, R2, RZ, RZ ;  /* 0x000000ff02048210 */ /* 0x000fca0007ffe0ff */
[----:B------:R-:W-:-:S05]  /*c1c0*/  @P1 IMAD.MOV.U32 R3, RZ, RZ, R4 ;  /* 0x000000ffff031224 */ /* 0x000fca00078e0004 */
[----:B------:R-:W-:Y:S01]  /*c1d0*/  STG.E.U8 desc[UR36][R16.64], R3 ;  /* 0x0000000310007986 */ /* 0x000fe2000c101124 */
[----:B------:R-:W-:Y:S05]  /*c1e0*/  EXIT ;  /* 0x000000000000794d */ /* 0x000fea0003800000 */
.L_x_12758:
[----:B------:R-:W-:-:S05]  /*c1f0*/  PRMT R3, R3, 0x9910, RZ ;  /* 0x0000991003037816 */ /* 0x000fca00000000ff */
[----:B------:R-:W-:-:S05]  /*c200*/  IMAD.MOV.U32 R2, RZ, RZ, R3 ;  /* 0x000000ffff027224 */ /* 0x000fca00078e0003 */
[----:B------:R-:W-:-:S05]  /*c210*/  SHF.R.S32.HI R3, RZ, 0x1f, R2 ;  /* 0x0000001fff037819 */ /* 0x000fca0000011402 */
[----:B------:R-:W-:Y:S01]  /*c220*/  STG.E.64 desc[UR36][R16.64], R2 ;  /* 0x0000000210007986 */ /* 0x000fe2000c101b24 */
[----:B------:R-:W-:Y:S05]  /*c230*/  EXIT ;  /* 0x000000000000794d */ /* 0x000fea0003800000 */
.L_x_12757:
[----:B------:R-:W-:-:S05]  /*c240*/  PRMT R3, R3, 0x9910, RZ ;  /* 0x0000991003037816 */ /* 0x000fca00000000ff */
[----:B------:R-:W-:Y:S01]  /*c250*/  STG.E desc[UR36][R16.64], R3 ;  /* 0x0000000310007986 */ /* 0x000fe2000c101924 */
[----:B------:R-:W-:Y:S05]  /*c260*/  EXIT ;  /* 0x000000000000794d */ /* 0x000fea0003800000 */
.L_x_12747:
        /* <DEDUP_REMOVED lines=11> */
.L_x_12760:
[----:B------:R-:W-:Y:S01]  /*c320*/  CS2R R6, SRZ ;  /* 0x0000000000067805 */ /* 0x000fe2000001ff00 */
[----:B------:R-:W0:Y:S04]  /*c330*/  I2F.F64.S16 R4, R3 ;  /* 0x0000000300047312 */ /* 0x000e280000101c00 */
[----:B0-----:R-:W-:Y:S01]  /*c340*/  STG.E.128 desc[UR36][R16.64], R4 ;  /* 0x0000000410007986 */ /* 0x001fe2000c101d24 */
[----:B------:R-:W-:Y:S05]  /*c350*/  EXIT ;  /* 0x000000000000794d */ /* 0x000fea0003800000 */
.L_x_12759:
[----:B------:R-:W-:-:S09]  /*c360*/  UISETP.NE.AND UP0, UPT, UR4, 0xf, UPT ;  /* 0x0000000f0400788c */ /* 0x000fd2000bf05270 */
[----:B------:R-:W-:Y:S05]  /*c370*/  BRA.U !UP0, `(.L_x_12761) ;  /* 0x0000000108e87547 */ /* 0x000fea000b800000 */
[----:B------:R-:W-:-:S09]  /*c380*/  UISETP.NE.AND UP0, UPT, UR4, 0x17, UPT ;  /* 0x000000170400788c */ /* 0x000fd2000bf05270 */
[----:B------:R-:W-:Y:S05]  /*c390*/  BRA.U !UP0, `(.L_x_12762) ;  /* 0x0000000108907547 */ /* 0x000fea000b800000 */
[----:B------:R-:W-:-:S09]  /*c3a0*/  UISETP.NE.AND UP0, UPT, UR4, 0x18, UPT ;  /* 0x000000180400788c */ /* 0x000fd2000bf05270 */
[----:B------:R-:W-:Y:S05]  /*c3b0*/  BRA.U !UP0, `(.L_x_12763) ;  /* 0x0000000108447547 */ /* 0x000fea000b800000 */
.L_x_12740:
        /* <DEDUP_REMOVED lines=16> */
.L_x_12764:
[----:B------:R-:W-:Y:S05]  /*c4c0*/  EXIT ;  /* 0x000000000000794d */ /* 0x000fea0003800000 */
.L_x_12763:
        /* <DEDUP_REMOVED lines=13> */
.L_x_12766:
[----:B------:R-:W-:Y:S05]  /*c5a0*/  BSYNC.RECONVERGENT B0 ;  /* 0x0000000000007941 */ /* 0x000fea0003800200 */
.L_x_12765:
[----:B------:R-:W-:-:S05]  /*c5b0*/  LOP3.LUT R3, R0, 0x80, R3, 0xf8, !PT ;  /* 0x0000008000037812 */ /* 0x000fca00078ef803 */
[----:B------:R-:W-:Y:S01]  /*c5c0*/  STG.E.U8 desc[UR36][R16.64], R3 ;  /* 0x0000000310007986 */ /* 0x000fe2000c101124 */
[----:B------:R-:W-:Y:S05]  /*c5d0*/  EXIT ;  /* 0x000000000000794d */ /* 0x000fea0003800000 */
.L_x_12762:
        /* <DEDUP_REMOVED lines=12> */
.L_x_12768:
[----:B------:R-:W-:Y:S01]  /*c6a0*/  IMAD.MOV.U32 R0, RZ, RZ, 0x7f ;  /* 0x0000007fff007424 */ /* 0x000fe200078e00ff */
[----:B------:R-:W-:-:S04]  /*c6b0*/  ISETP.GT.U32.AND P0, PT, R2, 0x7f800000, PT ;  /* 0x7f8000000200780c */ /* 0x000fc80003f04070 */
[----:B------:R-:W-:-:S09]  /*c6c0*/  SEL R0, R0, 0x7c, P0 ;  /* 0x0000007c00007807 */ /* 0x000fd20000000000 */
.L_x_12769:
[----:B------:R-:W-:Y:S05]  /*c6d0*/  BSYNC.RECONVERGENT B0 ;  /* 0x0000000000007941 */ /* 0x000fea0003800200 */
.L_x_12767:
[----:B------:R-:W-:-:S04]  /*c6e0*/  SHF.R.U32.HI R3, RZ, 0x18, R3 ;  /* 0x00000018ff037819 */ /* 0x000fc80000011603 */
[----:B------:R-:W-:-:S05]  /*c6f0*/  LOP3.LUT R3, R0, 0x80, R3, 0xf8, !PT ;  /* 0x0000008000037812 */ /* 0x000fca00078ef803 */
[----:B------:R-:W-:Y:S01]  /*c700*/  STG.E.U8 desc[UR36][R16.64], R3 ;  /* 0x0000000310007986 */ /* 0x000fe2000c101124 */
[----:B------:R-:W-:Y:S05]  /*c710*/  EXIT ;  /* 0x000000000000794d */ /* 0x000fea0003800000 */
.L_x_12761:
[----:B------:R-:W0:Y:S02]  /*c720*/  I2F.S16 R0, R3 ;  /* 0x0000000300007306 */ /* 0x000e240000101400 */
[----:B0-----:R-:W-:-:S05]  /*c730*/  F2FP.BF16.F32.PACK_AB R0, RZ, R0 ;  /* 0x00000000ff00723e */ /* 0x001fca00000010ff */
[----:B------:R-:W-:Y:S01]  /*c740*/  STG.E.U16 desc[UR36][R16.64], R0 ;  /* 0x0000000010007986 */ /* 0x000fe2000c101524 */
[----:B------:R-:W-:Y:S05]  /*c750*/  EXIT ;  /* 0x000000000000794d */ /* 0x000fea0003800000 */
.L_x_12770:
        /* <DEDUP_REMOVED lines=10> */
.L_x_22437:


//--------------------- .text._ZN2at6native27unrolled_elementwise_kernelINS0_13AUnaryFunctorIsssZZZNS0_15binary_internal21div_trunc_kernel_cudaERNS_18TensorIteratorBaseEENKUlvE_clEvENKUlvE3_clEvEUlssE_EESt5arrayIPcLm2EELi4E23TrivialOffsetCalculatorILi1EjESE_NS0_6memory12LoadWithCastILi1EEENSF_13StoreWithCastILi1EEEEEviT_T0_T2_T3_T4_T5_ --------------------------
	.section	.text._ZN2at6native27unrolled_elementwise_kernelINS0_13AUnaryFunctorIsssZZZNS0_15binary_internal21div_trunc_kernel_cudaERNS_18TensorIteratorBaseEENKUlvE_clEvENKUlvE3_clEvEUlssE_EESt5arrayIPcLm2EELi4E23TrivialOffsetCalculatorILi1EjESE_NS0_6memory12LoadWithCastILi1EEENSF_13StoreWithCastILi1EEEEEviT_T0_T2_T3_T4_T5_,"ax",@progbits
	.align	128
        .global         _ZN2at6native27unrolled_elementwise_kernelINS0_13AUnaryFunctorIsssZZZNS0_15binary_internal21div_trunc_kernel_cudaERNS_18TensorIteratorBaseEENKUlvE_clEvENKUlvE3_clEvEUlssE_EESt5arrayIPcLm2EELi4E23TrivialOffsetCalculatorILi1EjESE_NS0_6memory12LoadWithCastILi1EEENSF_13StoreWithCastILi1EEEEEviT_T0_T2_T3_T4_T5_
        .type           _ZN2at6native27unrolled_elementwise_kernelINS0_13AUnaryFunctorIsssZZZNS0_15binary_internal21div_trunc_kernel_cudaERNS_18TensorIteratorBaseEENKUlvE_clEvENKUlvE3_clEvEUlssE_EESt5arrayIPcLm2EELi4E23TrivialOffsetCalculatorILi1EjESE_NS0_6memory12LoadWithCastILi1EEENSF_13StoreWithCastILi1EEEEEviT_T0_T2_T3_T4_T5_,@function
        .size           _ZN2at6native27unrolled_elementwise_kernelINS0_13AUnaryFunctorIsssZZZNS0_15binary_internal21div_trunc_kernel_cudaERNS_18TensorIteratorBaseEENKUlvE_clEvENKUlvE3_clEvEUlssE_EESt5arrayIPcLm2EELi4E23TrivialOffsetCalculatorILi1EjESE_NS0_6memory12LoadWithCastILi1EEENSF_13StoreWithCastILi1EEEEEviT_T0_T2_T3_T4_T5_,(.L_x_22438 - _ZN2at6native27unrolled_elementwise_kernelINS0_13AUnaryFunctorIsssZZZNS0_15binary_internal21div_trunc_kernel_cudaERNS_18TensorIteratorBaseEENKUlvE_clEvENKUlvE3_clEvEUlssE_EESt5arrayIPcLm2EELi4E23TrivialOffsetCalculatorILi1EjESE_NS0_6memory12LoadWithCastILi1EEENSF_13StoreWithCastILi1EEEEEviT_T0_T2_T3_T4_T5_)
        .other          _ZN2at6native27unrolled_elementwise_kernelINS0_13AUnaryFunctorIsssZZZNS0_15binary_internal21div_trunc_kernel_cudaERNS_18TensorIteratorBaseEENKUlvE_clEvENKUlvE3_clEvEUlssE_EESt5arrayIPcLm2EELi4E23TrivialOffsetCalculatorILi1EjESE_NS0_6memory12LoadWithCastILi1EEENSF_13StoreWithCastILi1EEEEEviT_T0_T2_T3_T4_T5_,@"STO_CUDA_ENTRY STV_DEFAULT"
_ZN2at6native27unrolled_elementwise_kernelINS0_13AUnaryFunctorIsssZZZNS0_15binary_internal21div_trunc_kernel_cudaERNS_18TensorIteratorBaseEENKUlvE_clEvENKUlvE3_clEvEUlssE_EESt5arrayIPcLm2EELi4E23TrivialOffsetCalculatorILi1EjESE_NS0_6memory12LoadWithCastILi1EEENSF_13StoreWithCastILi1EEEEEviT_T0_T2_T3_T4_T5_:
.text._ZN2at6native27unrolled_elementwise_kernelINS0_13AUnaryFunctorIsssZZZNS0_15binary_internal21div_trunc_kernel_cudaERNS_18TensorIteratorBaseEENKUlvE_clEvENKUlvE3_clEvEUlssE_EESt5arrayIPcLm2EELi4E23TrivialOffsetCalculatorILi1EjESE_NS0_6memory12LoadWithCastILi1EEENSF_13StoreWithCastILi1EEEEEviT_T0_T2_T3_T4_T5_:
        /* <DEDUP_REMOVED lines=31> */
.L_x_12776:
[----:B------:R3:W5:Y:S01]  /*01f0*/  LDG.E.U8 R0, desc[UR36][R4.64] ;  /* 0x0000002404007981 */ /* 0x000762000c1e1100 */
[----:B------:R-:W-:Y:S05]  /*0200*/  BRA `(.L_x_12778) ;  /* 0x0000000c00507947 */ /* 0x000fea0003800000 */
.L_x_12775:
        /* <DEDUP_REMOVED lines=8> */
.L_x_12780:
[----:B------:R1:W5:Y:S01]  /*0290*/  LDG.E.U16 R0, desc[UR36][R4.64] ;  /* 0x0000002404007981 */ /* 0x000362000c1e1500 */
[----:B------:R-:W-:Y:S05]  /*02a0*/  BRA `(.L_x_12778) ;  /* 0x0000000c00287947 */ /* 0x000fea0003800000 */
.L_x_12779:
[----:B------:R2:W5:Y:S01]  /*02b0*/  LDG.E.U16 R0, desc[UR36][R4.64] ;  /* 0x0000002404007981 */ /* 0x000562000c1e1500 */
[----:B------:R-:W-:Y:S05]  /*02c0*/  BRA `(.L_x_12778) ;  /* 0x0000000c00207947 */ /* 0x000fea0003800000 */
.L_x_12774:
        /* <DEDUP_REMOVED lines=9> */
.L_x_12782:
[----:B------:R-:W2:Y:S02]  /*0360*/  LDG.E.U16 R3, desc[UR36][R4.64] ;  /* 0x0000002404037981 */ /* 0x000ea4000c1e1500 */
[----:B--2---:R-:W-:-:S06]  /*0370*/  HADD2.F32 R3, -RZ, R3.H0_H0 ;  /* 0x20000003ff037230 */ /* 0x004fcc0000004100 */
[----:B------:R-:W0:Y:S02]  /*0380*/  F2I.FTZ.TRUNC.NTZ R3, R3 ;  /* 0x0000000300037305 */ /* 0x000e24000021f100 */
[----:B0-----:R-:W-:Y:S01]  /*0390*/  PRMT R0, R3, 0x7610, R0 ;  /* 0x0000761003007816 */ /* 0x001fe20000000000 */
[----:B------:R-:W-:Y:S06]  /*03a0*/  BRA `(.L_x_12778) ;  /* 0x0000000800e87947 */ /* 0x000fec0003800000 */
.L_x_12781:
        /* <DEDUP_REMOVED lines=9> */
.L_x_12784:
[----:B------:R-:W2:Y:S02]  /*0440*/  LDG.E.U16 R4, desc[UR36][R4.64] ;  /* 0x0000002404047981 */ /* 0x000ea4000c1e1500 */
[----:B--2---:R-:W-:-:S06]  /*0450*/  HADD2.F32 R3, -RZ, R4.H0_H0 ;  /* 0x20000004ff037230 */ /* 0x004fcc0000004100 */
[----:B------:R-:W0:Y:S02]  /*0460*/  F2I.FTZ.TRUNC.NTZ R3, R3 ;  /* 0x0000000300037305 */ /* 0x000e24000021f100 */
[----:B0-----:R-:W-:Y:S01]  /*0470*/  PRMT R0, R3, 0x7610, R0 ;  /* 0x0000761003007816 */ /* 0x001fe20000000000 */
[----:B------:R-:W-:Y:S06]  /*0480*/  BRA `(.L_x_12778) ;  /* 0x0000000800b07947 */ /* 0x000fec0003800000 */
.L_x_12783:
[----:B------:R-:W2:Y:S02]  /*0490*/  LDG.E.64 R4, desc[UR36][R4.64] ;  /* 0x0000002404047981 */ /* 0x000ea4000c1e1b00 */
[----:B--2---:R0:W1:Y:S02]  /*04a0*/  F2I.F64.TRUNC R0, R4 ;  /* 0x0000000400007311 */ /* 0x004064000030d100 */
[----:B01----:R-:W-:Y:S05]  /*04b0*/  BRA `(.L_x_12778) ;  /* 0x0000000800a47947 */ /* 0x003fea0003800000 */
.L_x_12773:
        /* <DEDUP_REMOVED lines=12> */
.L_x_12787:
[----:B------:R-:W2:Y:S02]  /*0580*/  LDG.E.64 R4, desc[UR36][R4.64] ;  /* 0x0000002404047981 */ /* 0x000ea4000c1e1b00 */
[----:B--2---:R0:W1:Y:S02]  /*0590*/  F2I.F64.TRUNC R0, R4 ;  /* 0x0000000400007311 */ /* 0x004064000030d100 */
[----:B01----:R-:W-:Y:S05]  /*05a0*/  BRA `(.L_x_12778) ;  /* 0x0000000800687947 */ /* 0x003fea0003800000 */
.L_x_12786:
        /* <DEDUP_REMOVED lines=27> */
.L_x_12789:
        /* <DEDUP_REMOVED lines=15> */
.L_x_12788:
[----:B------:R-:W2:Y:S02]  /*0850*/  LDG.E.U16 R3, desc[UR36][R4.64] ;  /* 0x0000002404037981 */ /* 0x000ea4000c1e1500 */
[----:B--2---:R-:W-:-:S06]  /*0860*/  IMAD.U32 R3, R3, 0x10000, RZ ;  /* 0x0001000003037824 */ /* 0x004fcc00078e00ff */
[----:B------:R-:W0:Y:S02]  /*0870*/  F2I.FTZ.TRUNC.NTZ R3, R3 ;  /* 0x0000000300037305 */ /* 0x000e24000021f100 */
[----:B0-----:R-:W-:Y:S01]  /*0880*/  PRMT R0, R3, 0x7610, R0 ;  /* 0x0000761003007816 */ /* 0x001fe20000000000 */
[----:B------:R-:W-:Y:S06]  /*0890*/  BRA `(.L_x_12778) ;  /* 0x0000000400ac7947 */ /* 0x000fec0003800000 */
.L_x_12785:
        /* <DEDUP_REMOVED lines=10> */
.L_x_12792:
        /* <DEDUP_REMOVED lines=21> */
.L_x_12796:
[----:B------:R-:W-:Y:S05]  /*0a90*/  BSYNC.RECONVERGENT B1 ;  /* 0x0000000000017941 */ /* 0x000fea0003800200 */
.L_x_12795:
[----:B------:R-:W-:Y:S01]  /*0aa0*/  IMAD.SHL.U32 R0, R0, 0x100000, RZ ;  /* 0x0010000000007824 */ /* 0x000fe200078e00ff */
[----:B------:R-:W-:-:S04]  /*0ab0*/  LEA R3, R3, 0x3b800000, 0x17 ;  /* 0x3b80000003037811 */ /* 0x000fc800078eb8ff */
[----:B------:R-:W-:-:S07]  /*0ac0*/  LOP3.LUT R3, R3, R0, R7, 0xfe, !PT ;  /* 0x0000000003037212 */ /* 0x000fce00078efe07 */
.L_x_12794:
[----:B------:R-:W-:Y:S05]  /*0ad0*/  BSYNC.RECONVERGENT B0 ;  /* 0x0000000000007941 */ /* 0x000fea0003800200 */
.L_x_12793:
[----:B------:R-:W0:Y:S02]  /*0ae0*/  F2I.FTZ.TRUNC.NTZ R3, R3 ;  /* 0x0000000300037305 */ /* 0x000e24000021f100 */
[----:B0-----:R-:W-:Y:S01]  /*0af0*/  PRMT R0, R3, 0x7610, R0 ;  /* 0x0000761003007816 */ /* 0x001fe20000000000 */
[----:B------:R-:W-:Y:S06]  /*0b00*/  BRA `(.L_x_12778) ;  /* 0x0000000400107947 */ /* 0x000fec0003800000 */
.L_x_12791:
        /* <DEDUP_REMOVED lines=21> */
.L_x_12800:
[----:B------:R-:W-:Y:S05]  /*0c60*/  BSYNC.RECONVERGENT B1 ;  /* 0x0000000000017941 */ /* 0x000fea0003800200 */
.L_x_12799:
[----:B------:R-:W-:Y:S01]  /*0c70*/  IMAD.SHL.U32 R0, R0, 0x200000, RZ ;  /* 0x0020000000007824 */ /* 0x000fe200078e00ff */
[----:B------:R-:W-:-:S04]  /*0c80*/  LEA R3, R3, 0x37800000, 0x17 ;  /* 0x3780000003037811 */ /* 0x000fc800078eb8ff */
[----:B------:R-:W-:-:S07]  /*0c90*/  LOP3.LUT R3, R3, R0, R7, 0xfe, !PT ;  /* 0x0000000003037212 */ /* 0x000fce00078efe07 */
.L_x_12798:
[----:B------:R-:W-:Y:S05]  /*0ca0*/  BSYNC.RECONVERGENT B0 ;  /* 0x0000000000007941 */ /* 0x000fea0003800200 */
.L_x_12797:
[----:B------:R-:W0:Y:S02]  /*0cb0*/  F2I.FTZ.TRUNC.NTZ R3, R3 ;  /* 0x0000000300037305 */ /* 0x000e24000021f100 */
[----:B0-----:R-:W-:Y:S01]  /*0cc0*/  PRMT R0, R3, 0x7610, R0 ;  /* 0x0000761003007816 */ /* 0x001fe20000000000 */
[----:B------:R-:W-:Y:S06]  /*0cd0*/  BRA `(.L_x_12778) ;  /* 0x00000000009c7947 */ /* 0x000fec0003800000 */
.L_x_12790:
[----:B------:R-:W-:-:S09]  /*0ce0*/  UISETP.NE.AND UP0, UPT, UR4, 0x1c, UPT ;  /* 0x0000001c0400788c */ /* 0x000fd2000bf05270 */
[----:B------:R-:W-:Y:S05]  /*0cf0*/  BRA.U !UP0, `(.L_x_12801) ;  /* 0x0000000108907547 */ /* 0x000fea000b800000 */
[----:B------:R-:W-:-:S09]  /*0d00*/  UISETP.NE.AND UP0, UPT, UR4, 0x1d, UPT ;  /* 0x0000001d0400788c */ /* 0x000fd2000bf05270 */
[----:B------:R-:W-:Y:S05]  /*0d10*/  BRA.U !UP0, `(.L_x_12802) ;  /* 0x0000000108807547 */ /* 0x000fea000b800000 */
[----:B------:R-:W-:-:S09]  /*0d20*/  UISETP.NE.AND UP0, UPT, UR4, 0x2c, UPT ;  /* 0x0000002c0400788c */ /* 0x000fd2000bf05270 */
[----:B------:R-:W-:Y:S05]  /*0d30*/  BRA.U !UP0, `(.L_x_12803) ;  /* 0x0000000108487547 */ /* 0x000fea000b800000 */
.L_x_12777:
        /* <DEDUP_REMOVED lines=16> */
.L_x_12804:
[----:B------:R-:W-:Y:S01]  /*0e40*/  PRMT R0, RZ, 0x7610, R0 ;  /* 0x00007610ff007816 */ /* 0x000fe20000000000 */
[----:B------:R-:W-:Y:S06]  /*0e50*/  BRA `(.L_x_12778) ;  /* 0x00000000003c7947 */ /* 0x000fec0003800000 */
.L_x_12803:
        /* <DEDUP_REMOVED lines=8> */
.L_x_12806:
[----:B------:R-:W-:Y:S05]  /*0ee0*/  BSYNC.RECONVERGENT B0 ;  /* 0x0000000000007941 */ /* 0x000fea0003800200 */
.L_x_12805:
[----:B------:R-:W0:Y:S02]  /*0ef0*/  F2I.FTZ.TRUNC.NTZ R3, R3 ;  /* 0x0000000300037305 */ /* 0x000e24000021f100 */
[----:B0-----:R-:W-:Y:S01]  /*0f00*/  PRMT R0, R3, 0x7610, R0 ;  /* 0x0000761003007816 */ /* 0x001fe20000000000 */
[----:B------:R-:W-:Y:S06]  /*0f10*/  BRA `(.L_x_12778) ;  /* 0x00000000000c7947 */ /* 0x000fec0003800000 */
.L_x_12802:
[----:B------:R0:W5:Y:S01]  /*0f20*/  LDG.E.U16 R0, desc[UR36][R4.64] ;  /* 0x0000002404007981 */ /* 0x000162000c1e1500 */
[----:B------:R-:W-:Y:S05]  /*0f30*/  BRA `(.L_x_12778) ;  /* 0x0000000000047947 */ /* 0x000fea0003800000 */
.L_x_12801:
[----:B------:R0:W5:Y:S02]  /*0f40*/  LDG.E.U16 R0, desc[UR36][R4.64] ;  /* 0x0000002404007981 */ /* 0x000164000c1e1500 */
.L_x_12778:
[----:B-1---5:R-:W-:Y:S01]  /*0f50*/  PRMT R23, R0, 0x9910, RZ ;  /* 0x0000991000177816 */ /* 0x022fe200000000ff */
[----:B------:R-:W-:-:S07]  /*0f60*/  VIADD R25, R17, 0x80 ;  /* 0x0000008011197836 */ /* 0x000fce0000000000 */
.L_x_12772:
[----:B------:R-:W-:Y:S05]  /*0f70*/  BSYNC.RECONVERGENT B6 ;  /* 0x0000000000067941 */ /* 0x000fea0003800200 */
.L_x_12771:
        /* <DEDUP_REMOVED lines=23> */
.L_x_12812:
[----:B------:R0:W5:Y:S01]  /*10f0*/  LDG.E.U8 R0, desc[UR36][R4.64] ;  /* 0x0000002404007981 */ /* 0x000162000c1e1100 */
[----:B------:R-:W-:Y:S05]  /*1100*/  BRA `(.L_x_12814) ;  /* 0x0000000c00507947 */ /* 0x000fea0003800000 */
.L_x_12811:
        /* <DEDUP_REMOVED lines=8> */
.L_x_12816:
[----:B------:R0:W5:Y:S01]  /*1190*/  LDG.E.U16 R0, desc[UR36][R4.64] ;  /* 0x0000002404007981 */ /* 0x000162000c1e1500 */
[----:B------:R-:W-:Y:S05]  /*11a0*/  BRA `(.L_x_12814) ;  /* 0x0000000c00287947 */ /* 0x000fea0003800000 */
.L_x_12815:
[----:B------:R0:W5:Y:S01]  /*11b0*/  LDG.E.U16 R0, desc[UR36][R4.64] ;  /* 0x0000002404007981 */ /* 0x000162000c1e1500 */
[----:B------:R-:W-:Y:S05]  /*11c0*/  BRA `(.L_x_12814) ;  /* 0x0000000c00207947 */ /* 0x000fea0003800000 */
.L_x_12810:
        /* <DEDUP_REMOVED lines=9> */
.L_x_12818:
[----:B------:R-:W2:Y:S02]  /*1260*/  LDG.E.U16 R3, desc[UR36][R4.64] ;  /* 0x0000002404037981 */ /* 0x000ea4000c1e1500 */
[----:B--2---:R-:W-:-:S06]  /*1270*/  HADD2.F32 R3, -RZ, R3.H0_H0 ;  /* 0x20000003ff037230 */ /* 0x004fcc0000004100 */
[----:B------:R-:W0:Y:S02]  /*1280*/  F2I.FTZ.TRUNC.NTZ R3, R3 ;  /* 0x0000000300037305 */ /* 0x000e24000021f100 */
[----:B0-----:R-:W-:Y:S01]  /*1290*/  PRMT R0, R3, 0x7610, R0 ;  /* 0x0000761003007816 */ /* 0x001fe20000000000 */
[----:B------:R-:W-:Y:S06]  /*12a0*/  BRA `(.L_x_12814) ;  /* 0x0000000800e87947 */ /* 0x000fec0003800000 */
.L_x_12817:
        /* <DEDUP_REMOVED lines=9> */
.L_x_12820:
[----:B------:R-:W2:Y:S02]  /*1340*/  LDG.E.U16 R4, desc[UR36][R4.64] ;  /* 0x0000002404047981 */ /* 0x000ea4000c1e1500 */
[----:B--2---:R-:W-:-:S06]  /*1350*/  HADD2.F32 R3, -RZ, R4.H0_H0 ;  /* 0x20000004ff037230 */ /* 0x004fcc0000004100 */
[----:B------:R-:W0:Y:S02]  /*1360*/  F2I.FTZ.TRUNC.NTZ R3, R3 ;  /* 0x0000000300037305 */ /* 0x000e24000021f100 */
[----:B0-----:R-:W-:Y:S01]  /*1370*/  PRMT R0, R3, 0x7610, R0 ;  /* 0x0000761003007816 */ /* 0x001fe20000000000 */
[----:B------:R-:W-:Y:S06]  /*1380*/  BRA `(.L_x_12814) ;  /* 0x0000000800b07947 */ /* 0x000fec0003800000 */
.L_x_12819:
[----:B------:R-:W2:Y:S02]  /*1390*/  LDG.E.64 R4, desc[UR36][R4.64] ;  /* 0x0000002404047981 */ /* 0x000ea4000c1e1b00 */
[----:B--2---:R0:W1:Y:S02]  /*13a0*/  F2I.F64.TRUNC R0, R4 ;  /* 0x0000000400007311 */ /* 0x004064000030d100 */
[----:B01----:R-:W-:Y:S05]  /*13b0*/  BRA `(.L_x_12814) ;  /* 0x0000000800a47947 */ /* 0x003fea0003800000 */
.L_x_12809:
        /* <DEDUP_REMOVED lines=12> */
.L_x_12823:
[----:B------:R-:W2:Y:S02]  /*1480*/  LDG.E.64 R4, desc[UR36][R4.64] ;  /* 0x0000002404047981 */ /* 0x000ea4000c1e1b00 */
[----:B--2---:R0:W1:Y:S02]  /*1490*/  F2I.F64.TRUNC R0, R4 ;  /* 0x0000000400007311 */ /* 0x004064000030d100 */
[----:B01----:R-:W-:Y:S05]  /*14a0*/  BRA `(.L_x_12814) ;  /* 0x0000000800687947 */ /* 0x003fea0003800000 */
.L_x_12822:
        /* <DEDUP_REMOVED lines=27> */
.L_x_12825:
        /* <DEDUP_REMOVED lines=15> */
.L_x_12824:
[----:B------:R-:W2:Y:S02]  /*1750*/  LDG.E.U16 R3, desc[UR36][R4.64] ;  /* 0x0000002404037981 */ /* 0x000ea4000c1e1500 */
[----:B--2---:R-:W-:-:S06]  /*1760*/  IMAD.U32 R3, R3, 0x10000, RZ ;  /* 0x0001000003037824 */ /* 0x004fcc00078e00ff */
[----:B------:R-:W0:Y:S02]  /*1770*/  F2I.FTZ.TRUNC.NTZ R3, R3 ;  /* 0x0000000300037305 */ /* 0x000e24000021f100 */
[----:B0-----:R-:W-:Y:S01]  /*1780*/  PRMT R0, R3, 0x7610, R0 ;  /* 0x0000761003007816 */ /* 0x001fe20000000000 */
[----:B------:R-:W-:Y:S06]  /*1790*/  BRA `(.L_x_12814) ;  /* 0x0000000400ac7947 */ /* 0x000fec0003800000 */
.L_x_12821:
        /* <DEDUP_REMOVED lines=10> */
.L_x_12828:
        /* <DEDUP_REMOVED lines=21> */
.L_x_12832:
[----:B------:R-:W-:Y:S05]  /*1990*/  BSYNC.RECONVERGENT B1 ;  /* 0x0000000000017941 */ /* 0x000fea0003800200 */
.L_x_12831:
[----:B------:R-:W-:Y:S01]  /*19a0*/  IMAD.SHL.U32 R0, R0, 0x100000, RZ ;  /* 0x0010000000007824 */ /* 0x000fe200078e00ff */
[----:B------:R-:W-:-:S04]  /*19b0*/  LEA R3, R3, 0x3b800000, 0x17 ;  /* 0x3b80000003037811 */ /* 0x000fc800078eb8ff */
[----:B------:R-:W-:-:S07]  /*19c0*/  LOP3.LUT R3, R3, R0, R7, 0xfe, !PT ;  /* 0x0000000003037212 */ /* 0x000fce00078efe07 */
.L_x_12830:
[----:B------:R-:W-:Y:S05]  /*19d0*/  BSYNC.RECONVERGENT B0 ;  /* 0x0000000000007941 */ /* 0x000fea0003800200 */
.L_x_12829:
[----:B------:R-:W0:Y:S02]  /*19e0*/  F2I.FTZ.TRUNC.NTZ R3, R3 ;  /* 0x0000000300037305 */ /* 0x000e24000021f100 */
[----:B0-----:R-:W-:Y:S01]  /*19f0*/  PRMT R0, R3, 0x7610, R0 ;  /* 0x0000761003007816 */ /* 0x001fe20000000000 */
[----:B------:R-:W-:Y:S06]  /*1a00*/  BRA `(.L_x_12814) ;  /* 0x0000000400107947 */ /* 0x000fec0003800000 */
.L_x_12827:
        /* <DEDUP_REMOVED lines=21> */
.L_x_12836:
[----:B------:R-:W-:Y:S05]  /*1b60*/  BSYNC.RECONVERGENT B1 ;  /* 0x0000000000017941 */ /* 0x000fea0003800200 */
.L_x_12835:
[----:B------:R-:W-:Y:S01]  /*1b70*/  IMAD.SHL.U32 R0, R0, 0x200000, RZ ;  /* 0x0020000000007824 */ /* 0x000fe200078e00ff */
[----:B------:R-:W-:-:S04]  /*1b80*/  LEA R3, R3, 0x37800000, 0x17 ;  /* 0x3780000003037811 */ /* 0x000fc800078eb8ff */
[----:B------:R-:W-:-:S07]  /*1b90*/  LOP3.LUT R3, R3, R0, R7, 0xfe, !PT ;  /* 0x0000000003037212 */ /* 0x000fce00078efe07 */
.L_x_12834:
[----:B------:R-:W-:Y:S05]  /*1ba0*/  BSYNC.RECONVERGENT B0 ;  /* 0x0000000000007941 */ /* 0x000fea0003800200 */
.L_x_12833:
[----:B------:R-:W0:Y:S02]  /*1bb0*/  F2I.FTZ.TRUNC.NTZ R3, R3 ;  /* 0x0000000300037305 */ /* 0x000e24000021f100 */
[----:B0-----:R-:W-:Y:S01]  /*1bc0*/  PRMT R0, R3, 0x7610, R0 ;  /* 0x0000761003007816 */ /* 0x001fe20000000000 */
[----:B------:R-:W-:Y:S06]  /*1bd0*/  BRA `(.L_x_12814) ;  /* 0x00000000009c7947 */ /* 0x000fec0003800000 */
.L_x_12826:
        /* <DEDUP_REMOVED lines=14> */
.L_x_12840:
[----:B------:R-:W-:Y:S05]  /*1cc0*/  BSYNC.RECONVERGENT B0 ;  /* 0x0000000000007941 */ /* 0x000fea0003800200 */
.L_x_12839:
[----:B------:R-:W0:Y:S02]  /*1cd0*/  F2I.FTZ.TRUNC.NTZ R3, R3 ;  /* 0x0000000300037305 */ /* 0x000e24000021f100 */
[----:B0-----:R-:W-:Y:S01]  /*1ce0*/  PRMT R0, R3, 0x7610, R0 ;  /* 0x0000761003007816 */ /* 0x001fe20000000000 */
[----:B------:R-:W-:Y:S06]  /*1cf0*/  BRA `(.L_x_12814) ;  /* 0x0000000000547947 */ /* 0x000fec0003800000 */
.L_x_12813:
        /* <DEDUP_REMOVED lines=16> */
.L_x_12841:
[----:B------:R-:W-:Y:S01]  /*1e00*/  PRMT R0, RZ, 0x7610, R0 ;  /* 0x00007610ff007816 */ /* 0x000fe20000000000 */
[----:B------:R-:W-:Y:S06]  /*1e10*/  BRA `(.L_x_12814) ;  /* 0x00000000000c7947 */ /* 0x000fec0003800000 */
.L_x_12838:
[----:B------:R1:W5:Y:S01]  /*1e20*/  LDG.E.U16 R0, desc[UR36][R4.64] ;  /* 0x0000002404007981 */ /* 0x000362000c1e1500 */
[----:B------:R-:W-:Y:S05]  /*1e30*/  BRA `(.L_x_12814) ;  /* 0x0000000000047947 */ /* 0x000fea0003800000 */
.L_x_12837:
[----:B------:R0:W5:Y:S02]  /*1e40*/  LDG.E.U16 R0, desc[UR36][R4.64] ;  /* 0x0000002404007981 */ /* 0x000164000c1e1500 */
.L_x_12814:
[----:B-1--45:R-:W-:Y:S01]  /*1e50*/  PRMT R22, R0, 0x9910, RZ ;  /* 0x0000991000167816 */ /* 0x032fe200000000ff */
[----:B------:R-:W-:-:S07]  /*1e60*/  VIADD R25, R25, 0x80 ;  /* 0x0000008019197836 */ /* 0x000fce0000000000 */
.L_x_12808:
[----:B------:R-:W-:Y:S05]  /*1e70*/  BSYNC.RECONVERGENT B6 ;  /* 0x0000000000067941 */ /* 0x000fea0003800200 */
.L_x_12807:
        /* <DEDUP_REMOVED lines=23> */
.L_x_12847:
[----:B------:R0:W5:Y:S01]  /*1ff0*/  LDG.E.U8 R0, desc[UR36][R4.64] ;  /* 0x0000002404007981 */ /* 0x000162000c1e1100 */
[----:B------:R-:W-:Y:S05]  /*2000*/  BRA `(.L_x_12849) ;  /* 0x0000000c00507947 */ /* 0x000fea0003800000 */
.L_x_12846:
        /* <DEDUP_REMOVED lines=8> */
.L_x_12851:
[----:B------:R0:W5:Y:S01]  /*2090*/  LDG.E.U16 R0, desc[UR36][R4.64] ;  /* 0x0000002404007981 */ /* 0x000162000c1e1500 */
[----:B------:R-:W-:Y:S05]  /*20a0*/  BRA `(.L_x_12849) ;  /* 0x0000000c00287947 */ /* 0x000fea0003800000 */
.L_x_12850:
[----:B------:R0:W5:Y:S01]  /*20b0*/  LDG.E.U16 R0, desc[UR36][R4.64] ;  /* 0x0000002404007981 */ /* 0x000162000c1e1500 */
[----:B------:R-:W-:Y:S05]  /*20c0*/  BRA `(.L_x_12849) ;  /* 0x0000000c00207947 */ /* 0x000fea0003800000 */
.L_x_12845:
        /* <DEDUP_REMOVED lines=9> */
.L_x_12853:
[----:B------:R-:W2:Y:S02]  /*2160*/  LDG.E.U16 R3, desc[UR36][R4.64] ;  /* 0x0000002404037981 */ /* 0x000ea4000c1e1500 */
[----:B--2---:R-:W-:-:S06]  /*2170*/  HADD2.F32 R3, -RZ, R3.H0_H0 ;  /* 0x20000003ff037230 */ /* 0x004fcc0000004100 */
[----:B------:R-:W0:Y:S02]  /*2180*/  F2I.FTZ.TRUNC.NTZ R3, R3 ;  /* 0x0000000300037305 */ /* 0x000e24000021f100 */
[----:B0-----:R-:W-:Y:S01]  /*2190*/  PRMT R0, R3, 0x7610, R0 ;  /* 0x0000761003007816 */ /* 0x001fe20000000000 */
[----:B------:R-:W-:Y:S06]  /*21a0*/  BRA `(.L_x_12849) ;  /* 0x0000000800e87947 */ /* 0x000fec0003800000 */
.L_x_12852:
        /* <DEDUP_REMOVED lines=9> */
.L_x_12855:
[----:B------:R-:W2:Y:S02]  /*2240*/  LDG.E.U16 R4, desc[UR36][R4.64] ;  /* 0x0000002404047981 */ /* 0x000ea4000c1e1500 */
[----:B--2---:R-:W-:-:S06]  /*2250*/  HADD2.F32 R3, -RZ, R4.H0_H0 ;  /* 0x20000004ff037230 */ /* 0x004fcc0000004100 */
[----:B------:R-:W0:Y:S02]  /*2260*/  F2I.FTZ.TRUNC.NTZ R3, R3 ;  /* 0x0000000300037305 */ /* 0x000e24000021f100 */
[----:B0-----:R-:W-:Y:S01]  /*2270*/  PRMT R0, R3, 0x7610, R0 ;  /* 0x0000761003007816 */ /* 0x001fe20000000000 */
[----:B------:R-:W-:Y:S06]  /*2280*/  BRA `(.L_x_12849) ;  /* 0x0000000800b07947 */ /* 0x000fec0003800000 */
.L_x_12854:
[----:B------:R-:W2:Y:S02]  /*2290*/  LDG.E.64 R4, desc[UR36][R4.64] ;  /* 0x0000002404047981 */ /* 0x000ea4000c1e1b00 */
[----:B--2---:R0:W1:Y:S02]  /*22a0*/  F2I.F64.TRUNC R0, R4 ;  /* 0x0000000400007311 */ /* 0x004064000030d100 */
[----:B01----:R-:W-:Y:S05]  /*22b0*/  BRA `(.L_x_12849) ;  /* 0x0000000800a47947 */ /* 0x003fea0003800000 */
.L_x_12844:
        /* <DEDUP_REMOVED lines=12> */
.L_x_12858:
[----:B------:R-:W2:Y:S02]  /*2380*/  LDG.E.64 R4, desc[UR36][R4.64] ;  /* 0x0000002404047981 */ /* 0x000ea4000c1e1b00 */
[----:B--2---:R3:W4:Y:S02]  /*2390*/  F2I.F64.TRUNC R0, R4 ;  /* 0x0000000400007311 */ /* 0x004724000030d100 */
[----:B---34-:R-:W-:Y:S05]  /*23a0*/  BRA `(.L_x_12849) ;  /* 0x0000000800687947 */ /* 0x018fea0003800000 */
.L_x_12857:
        /* <DEDUP_REMOVED lines=27> */
.L_x_12860:
        /* <DEDUP_REMOVED lines=15> */
.L_x_12859:
[----:B------:R-:W2:Y:S02]  /*2650*/  LDG.E.U16 R3, desc[UR36][R4.64] ;  /* 0x0000002404037981 */ /* 0x000ea4000c1e1500 */
[----:B--2---:R-:W-:-:S06]  /*2660*/  IMAD.U32 R3, R3, 0x10000, RZ ;  /* 0x0001000003037824 */ /* 0x004fcc00078e00ff */
[----:B------:R-:W0:Y:S02]  /*2670*/  F2I.FTZ.TRUNC.NTZ R3, R3 ;  /* 0x0000000300037305 */ /* 0x000e24000021f100 */
[----:B0-----:R-:W-:Y:S01]  /*2680*/  PRMT R0, R3, 0x7610, R0 ;  /* 0x0000761003007816 */ /* 0x001fe20000000000 */
[----:B------:R-:W-:Y:S06]  /*2690*/  BRA `(.L_x_12849) ;  /* 0x0000000400ac7947 */ /* 0x000fec0003800000 */
.L_x_12856:
        /* <DEDUP_REMOVED lines=10> */
.L_x_12863:
        /* <DEDUP_REMOVED lines=21> */
.L_x_12867:
[----:B------:R-:W-:Y:S05]  /*2890*/  BSYNC.RECONVERGENT B1 ;  /* 0x0000000000017941 */ /* 0x000fea0003800200 */
.L_x_12866:
[----:B------:R-:W-:Y:S01]  /*28a0*/  IMAD.SHL.U32 R0, R0, 0x100000, RZ ;  /* 0x0010000000007824 */ /* 0x000fe200078e00ff */
[----:B------:R-:W-:-:S04]  /*28b0*/  LEA R3, R3, 0x3b800000, 0x17 ;  /* 0x3b80000003037811 */ /* 0x000fc800078eb8ff */
[----:B------:R-:W-:-:S07]  /*28c0*/  LOP3.LUT R3, R3, R0, R7, 0xfe, !PT ;  /* 0x0000000003037212 */ /* 0x000fce00078efe07 */
.L_x_12865:
[----:B------:R-:W-:Y:S05]  /*28d0*/  BSYNC.RECONVERGENT B0 ;  /* 0x0000000000007941 */ /* 0x000fea0003800200 */
.L_x_12864:
[----:B------:R-:W0:Y:S02]  /*28e0*/  F2I.FTZ.TRUNC.NTZ R3, R3 ;  /* 0x0000000300037305 */ /* 0x000e24000021f100 */
[----:B0-----:R-:W-:Y:S01]  /*28f0*/  PRMT R0, R3, 0x7610, R0 ;  /* 0x0000761003007816 */ /* 0x001fe20000000000 */
[----:B------:R-:W-:Y:S06]  /*2900*/  BRA `(.L_x_12849) ;  /* 0x0000000400107947 */ /* 0x000fec0003800000 */
.L_x_12862:
        /* <DEDUP_REMOVED lines=21> */
.L_x_12871:
[----:B------:R-:W-:Y:S05]  /*2a60*/  BSYNC.RECONVERGENT B1 ;  /* 0x0000000000017941 */ /* 0x000fea0003800200 */
.L_x_12870:
[----:B------:R-:W-:Y:S01]  /*2a70*/  IMAD.SHL.U32 R0, R0, 0x200000, RZ ;  /* 0x0020000000007824 */ /* 0x000fe200078e00ff */
[----:B------:R-:W-:-:S04]  /*2a80*/  LEA R3, R3, 0x37800000, 0x17 ;  /* 0x3780000003037811 */ /* 0x000fc800078eb8ff */
[----:B------:R-:W-:-:S07]  /*2a90*/  LOP3.LUT R3, R3, R0, R7, 0xfe, !PT ;  /* 0x0000000003037212 */ /* 0x000fce00078efe07 */
.L_x_12869:
[----:B------:R-:W-:Y:S05]  /*2aa0*/  BSYNC.RECONVERGENT B0 ;  /* 0x0000000000007941 */ /* 0x000fea0003800200 */
.L_x_12868:
[----:B------:R-:W0:Y:S02]  /*2ab0*/  F2I.FTZ.TRUNC.NTZ R3, R3 ;  /* 0x0000000300037305 */ /* 0x000e24000021f100 */
[----:B0-----:R-:W-:Y:S01]  /*2ac0*/  PRMT R0, R3, 0x7610, R0 ;  /* 0x0000761003007816 */ /* 0x001fe20000000000 */
[----:B------:R-:W-:Y:S06]  /*2ad0*/  BRA `(.L_x_12849) ;  /* 0x00000000009c7947 */ /* 0x000fec0003800000 */
.L_x_12861:
        /* <DEDUP_REMOVED lines=14> */
.L_x_12875:
[----:B------:R-:W-:Y:S05]  /*2bc0*/  BSYNC.RECONVERGENT B0 ;  /* 0x0000000000007941 */ /* 0x000fea0003800200 */
.L_x_12874:
[----:B------:R-:W0:Y:S02]  /*2bd0*/  F2I.FTZ.TRUNC.NTZ R3, R3 ;  /* 0x0000000300037305 */ /* 0x000e24000021f100 */
[----:B0-----:R-:W-:Y:S01]  /*2be0*/  PRMT R0, R3, 0x7610, R0 ;  /* 0x0000761003007816 */ /* 0x001fe20000000000 */
[----:B------:R-:W-:Y:S06]  /*2bf0*/  BRA `(.L_x_12849) ;  /* 0x0000000000547947 */ /* 0x000fec0003800000 */
.L_x_12848:
        /* <DEDUP_REMOVED lines=16> */
.L_x_12876:
[----:B------:R-:W-:Y:S01]  /*2d00*/  PRMT R0, RZ, 0x7610, R0 ;  /* 0x00007610ff007816 */ /* 0x000fe20000000000 */
[----:B------:R-:W-:Y:S06]  /*2d10*/  BRA `(.L_x_12849) ;  /* 0x00000000000c7947 */ /* 0x000fec0003800000 */
.L_x_12873:
[----:B------:R2:W5:Y:S01]  /*2d20*/  LDG.E.U16 R0, desc[UR36][R4.64] ;  /* 0x0000002404007981 */ /* 0x000562000c1e1500 */
[----:B------:R-:W-:Y:S05]  /*2d30*/  BRA `(.L_x_12849) ;  /* 0x0000000000047947 */ /* 0x000fea0003800000 */
.L_x_12872:
[----:B------:R1:W5:Y:S02]  /*2d40*/  LDG.E.U16 R0, desc[UR36][R4.64] ;  /* 0x0000002404007981 */ /* 0x000364000c1e1500 */
.L_x_12849:
[----:B-1--45:R-:W-:Y:S01]  /*2d50*/  PRMT R19, R0, 0x9910, RZ ;  /* 0x0000991000137816 */ /* 0x032fe200000000ff */
[----:B------:R-:W-:-:S07]  /*2d60*/  VIADD R25, R25, 0x80 ;  /* 0x0000008019197836 */ /* 0x000fce0000000000 */
.L_x_12843:
[----:B------:R-:W-:Y:S05]  /*2d70*/  BSYNC.RECONVERGENT B6 ;  /* 0x0000000000067941 */ /* 0x000fea0003800200 */
.L_x_12842:
        /* <DEDUP_REMOVED lines=23> */
.L_x_12882:
[----:B------:R0:W5:Y:S01]  /*2ef0*/  LDG.E.U8 R0, desc[UR36][R4.64] ;  /* 0x0000002404007981 */ /* 0x000162000c1e1100 */
[----:B------:R-:W-:Y:S05]  /*2f00*/  BRA `(.L_x_12884) ;  /* 0x0000000c00507947 */ /* 0x000fea0003800000 */
.L_x_12881:
        /* <DEDUP_REMOVED lines=8> */
.L_x_12886:
[----:B------:R0:W5:Y:S01]  /*2f90*/  LDG.E.U16 R0, desc[UR36][R4.64] ;  /* 0x0000002404007981 */ /* 0x000162000c1e1500 */
[----:B------:R-:W-:Y:S05]  /*2fa0*/  BRA `(.L_x_12884) ;  /* 0x0000000c00287947 */ /* 0x000fea0003800000 */
.L_x_12885:
[----:B------:R0:W5:Y:S01]  /*2fb0*/  LDG.E.U16 R0, desc[UR36][R4.64] ;  /* 0x0000002404007981 */ /* 0x000162000c1e1500 */
[----:B------:R-:W-:Y:S05]  /*2fc0*/  BRA `(.L_x_12884) ;  /* 0x0000000c00207947 */ /* 0x000fea0003800000 */
.L_x_12880:
        /* <DEDUP_REMOVED lines=9> */
.L_x_12888:
[----:B------:R-:W2:Y:S02]  /*3060*/  LDG.E.U16 R3, desc[UR36][R4.64] ;  /* 0x0000002404037981 */ /* 0x000ea4000c1e1500 */
[----:B--2---:R-:W-:-:S06]  /*3070*/  HADD2.F32 R3, -RZ, R3.H0_H0 ;  /* 0x20000003ff037230 */ /* 0x004fcc0000004100 */
[----:B------:R-:W0:Y:S02]  /*3080*/  F2I.FTZ.TRUNC.NTZ R3, R3 ;  /* 0x0000000300037305 */ /* 0x000e24000021f100 */
[----:B0-----:R-:W-:Y:S01]  /*3090*/  PRMT R0, R3, 0x7610, R0 ;  /* 0x0000761003007816 */ /* 0x001fe20000000000 */
[----:B------:R-:W-:Y:S06]  /*30a0*/  BRA `(.L_x_12884) ;  /* 0x0000000800e87947 */ /* 0x000fec0003800000 */
.L_x_12887:
        /* <DEDUP_REMOVED lines=9> */
.L_x_12890:
[----:B------:R-:W2:Y:S02]  /*3140*/  LDG.E.U16 R4, desc[UR36][R4.64] ;  /* 0x0000002404047981 */ /* 0x000ea4000c1e1500 */
[----:B--2---:R-:W-:-:S06]  /*3150*/  HADD2.F32 R3, -RZ, R4.H0_H0 ;  /* 0x20000004ff037230 */ /* 0x004fcc0000004100 */
[----:B------:R-:W0:Y:S02]  /*3160*/  F2I.FTZ.TRUNC.NTZ R3, R3 ;  /* 0x0000000300037305 */ /* 0x000e24000021f100 */
[----:B0-----:R-:W-:Y:S01]  /*3170*/  PRMT R0, R3, 0x7610, R0 ;  /* 0x0000761003007816 */ /* 0x001fe20000000000 */
[----:B------:R-:W-:Y:S06]  /*3180*/  BRA `(.L_x_12884) ;  /* 0x0000000800b07947 */ /* 0x000fec0003800000 */
.L_x_12889:
[----:B------:R-:W2:Y:S02]  /*3190*/  LDG.E.64 R4, desc[UR36][R4.64] ;  /* 0x0000002404047981 */ /* 0x000ea4000c1e1b00 */
[----:B--2---:R0:W1:Y:S02]  /*31a0*/  F2I.F64.TRUNC R0, R4 ;  /* 0x0000000400007311 */ /* 0x004064000030d100 */
[----:B01----:R-:W-:Y:S05]  /*31b0*/  BRA `(.L_x_12884) ;  /* 0x0000000800a47947 */ /* 0x003fea0003800000 */
.L_x_12879:
        /* <DEDUP_REMOVED lines=12> */
.L_x_12893:
[----:B------:R-:W2:Y:S02]  /*3280*/  LDG.E.64 R4, desc[UR36][R4.64] ;  /* 0x0000002404047981 */ /* 0x000ea4000c1e1b00 */
[----:B--2---:R3:W4:Y:S02]  /*3290*/  F2I.F64.TRUNC R0, R4 ;  /* 0x0000000400007311 */ /* 0x004724000030d100 */
[----:B---34-:R-:W-:Y:S05]  /*32a0*/  BRA `(.L_x_12884) ;  /* 0x0000000800687947 */ /* 0x018fea0003800000 */
.L_x_12892:
        /* <DEDUP_REMOVED lines=27> */
.L_x_12895:
        /* <DEDUP_REMOVED lines=15> */
.L_x_12894:
[----:B------:R-:W2:Y:S02]  /*3550*/  LDG.E.U16 R3, desc[UR36][R4.64] ;  /* 0x0000002404037981 */ /* 0x000ea4000c1e1500 */
[----:B--2---:R-:W-:-:S06]  /*3560*/  IMAD.U32 R3, R3, 0x10000, RZ ;  /* 0x0001000003037824 */ /* 0x004fcc00078e00ff */
[----:B------:R-:W0:Y:S02]  /*3570*/  F2I.FTZ.TRUNC.NTZ R3, R3 ;  /* 0x0000000300037305 */ /* 0x000e24000021f100 */
[----:B0-----:R-:W-:Y:S01]  /*3580*/  PRMT R0, R3, 0x7610, R0 ;  /* 0x0000761003007816 */ /* 0x001fe20000000000 */
[----:B------:R-:W-:Y:S06]  /*3590*/  BRA `(.L_x_12884) ;  /* 0x0000000400ac7947 */ /* 0x000fec0003800000 */
.L_x_12891:
        /* <DEDUP_REMOVED lines=10> */
.L_x_12898:
        /* <DEDUP_REMOVED lines=21> */
.L_x_12902:
[----:B------:R-:W-:Y:S05]  /*3790*/  BSYNC.RECONVERGENT B1 ;  /* 0x0000000000017941 */ /* 0x000fea0003800200 */
.L_x_12901:
[----:B------:R-:W-:Y:S01]  /*37a0*/  IMAD.SHL.U32 R0, R0, 0x100000, RZ ;  /* 0x0010000000007824 */ /* 0x000fe200078e00ff */
[----:B------:R-:W-:-:S04]  /*37b0*/  LEA R3, R3, 0x3b800000, 0x17 ;  /* 0x3b80000003037811 */ /* 0x000fc800078eb8ff */
[----:B------:R-:W-:-:S07]  /*37c0*/  LOP3.LUT R3, R3, R0, R7, 0xfe, !PT ;  /* 0x0000000003037212 */ /* 0x000fce00078efe07 */
.L_x_12900:
[----:B------:R-:W-:Y:S05]  /*37d0*/  BSYNC.RECONVERGENT B0 ;  /* 0x0000000000007941 */ /* 0x000fea0003800200 */
.L_x_12899:
[----:B------:R-:W0:Y:S02]  /*37e0*/  F2I.FTZ.TRUNC.NTZ R3, R3 ;  /* 0x0000000300037305 */ /* 0x000e24000021f100 */
[----:B0-----:R-:W-:Y:S01]  /*37f0*/  PRMT R0, R3, 0x7610, R0 ;  /* 0x0000761003007816 */ /* 0x001fe20000000000 */
[----:B------:R-:W-:Y:S06]  /*3800*/  BRA `(.L_x_12884) ;  /* 0x0000000400107947 */ /* 0x000fec0003800000 */
.L_x_12897:
        /* <DEDUP_REMOVED lines=21> */
.L_x_12906:
[----:B------:R-:W-:Y:S05]  /*3960*/  BSYNC.RECONVERGENT B1 ;  /* 0x0000000000017941 */ /* 0x000fea0003800200 */
.L_x_12905:
[----:B------:R-:W-:Y:S01]  /*3970*/  IMAD.SHL.U32 R0, R0, 0x200000, RZ ;  /* 0x0020000000007824 */ /* 0x000fe200078e00ff */
[----:B------:R-:W-:-:S04]  /*3980*/  LEA R3, R3, 0x37800000, 0x17 ;  /* 0x3780000003037811 */ /* 0x000fc800078eb8ff */
[----:B------:R-:W-:-:S07]  /*3990*/  LOP3.LUT R3, R3, R0, R7, 0xfe, !PT ;  /* 0x0000000003037212 */ /* 0x000fce00078efe07 */
.L_x_12904:
[----:B------:R-:W-:Y:S05]  /*39a0*/  BSYNC.RECONVERGENT B0 ;  /* 0x0000000000007941 */ /* 0x000fea0003800200 */
.L_x_12903:
[----:B------:R-:W0:Y:S02]  /*39b0*/  F2I.FTZ.TRUNC.NTZ R3, R3 ;  /* 0x0000000300037305 */ /* 0x000e24000021f100 */
[----:B0-----:R-:W-:Y:S01]  /*39c0*/  PRMT R0, R3, 0x7610, R0 ;  /* 0x0000761003007816 */ /* 0x001fe20000000000 */
[----:B------:R-:W-:Y:S06]  /*39d0*/  BRA `(.L_x_12884) ;  /* 0x00000000009c7947 */ /* 0x000fec0003800000 */
.L_x_12896:
        /* <DEDUP_REMOVED lines=14> */
.L_x_12910:
[----:B------:R-:W-:Y:S05]  /*3ac0*/  BSYNC.RECONVERGENT B0 ;  /* 0x0000000000007941 */ /* 0x000fea0003800200 */
.L_x_12909:
[----:B------:R-:W0:Y:S02]  /*3ad0*/  F2I.FTZ.TRUNC.NTZ R3, R3 ;  /* 0x0000000300037305 */ /* 0x000e24000021f100 */
[----:B0-----:R-:W-:Y:S01]  /*3ae0*/  PRMT R0, R3, 0x7610, R0 ;  /* 0x0000761003007816 */ /* 0x001fe20000000000 */
[----:B------:R-:W-:Y:S06]  /*3af0*/  BRA `(.L_x_12884) ;  /* 0x0000000000547947 */ /* 0x000fec0003800000 */
.L_x_12883:
        /* <DEDUP_REMOVED lines=16> */
.L_x_12911:
[----:B------:R-:W-:Y:S01]  /*3c00*/  PRMT R0, RZ, 0x7610, R0 ;  /* 0x00007610ff007816 */ /* 0x000fe20000000000 */
[----:B------:R-:W-:Y:S06]  /*3c10*/  BRA `(.L_x_12884) ;  /* 0x00000000000c7947 */ /* 0x000fec0003800000 */
.L_x_12908:
[----:B------:R2:W5:Y:S01]  /*3c20*/  LDG.E.U16 R0, desc[UR36][R4.64] ;  /* 0x0000002404007981 */ /* 0x000562000c1e1500 */
[----:B------:R-:W-:Y:S05]  /*3c30*/  BRA `(.L_x_12884) ;  /* 0x0000000000047947 */ /* 0x000fea0003800000 */
.L_x_12907:
[----:B------:R1:W5:Y:S02]  /*3c40*/  LDG.E.U16 R0, desc[UR36][R4.64] ;  /* 0x0000002404007981 */ /* 0x000364000c1e1500 */
.L_x_12884:
[----:B-1--45:R-:W-:-:S07]  /*3c50*/  PRMT R0, R0, 0x9910, RZ ;  /* 0x0000991000007816 */ /* 0x032fce00000000ff */
.L_x_12878:
[----:B------:R-:W-:Y:S05]  /*3c60*/  BSYNC.RECONVERGENT B6 ;  /* 0x0000000000067941 */ /* 0x000fea0003800200 */
.L_x_12877:
        /* <DEDUP_REMOVED lines=12> */
[----:B------:R-:W-:Y:S02]  /*3d30*/  IABS R7, R23 ;  /* 0x0000001700077213 */ /* 0x000fe40000000000 */
[----:B------:R-:W-:Y:S02]  /*3d40*/  IABS R10, R3 ;  /* 0x00000003000a7213 */ /* 0x000fe40000000000 */
[----:B------:R-:W0:Y:S01]  /*3d50*/  I2F.RP R6, R7 ;  /* 0x0000000700067306 */ /* 0x000e220000209400 */
[----:B------:R-:W-:-:S07]  /*3d60*/  IABS R11, R23 ;  /* 0x00000017000b7213 */ /* 0x000fce0000000000 */
        /* <DEDUP_REMOVED lines=18> */
[----:B------:R-:W-:-:S06]  /*3e90*/  @P4 VIADD R5, R5, 0x1 ;  /* 0x0000000105054836 */ /* 0x000fcc0000000000 */
[----:B------:R-:W-:Y:S01]  /*3ea0*/  @!P5 IMAD.MOV R5, RZ, RZ, -R5 ;  /* 0x000000ffff05d224 */ /* 0x000fe200078e0a05 */
[----:B------:R-:W-:-:S07]  /*3eb0*/  @!P6 LOP3.LUT R5, RZ, R23, RZ, 0x33, !PT ;  /* 0x00000017ff05e212 */ /* 0x000fce00078e33ff */
.L_x_12913:
[----:B------:R-:W-:Y:S05]  /*3ec0*/  BSYNC.RECONVERGENT B0 ;  /* 0x0000000000007941 */ /* 0x000fea0003800200 */
.L_x_12912:
[----:B------:R-:W-:Y:S04]  /*3ed0*/  BSSY.RECONVERGENT B0, `(.L_x_12914) ;  /* 0x000001b000007945 */ /* 0x000fe80003800200 */
[----:B------:R-:W-:Y:S05]  /*3ee0*/  @P3 BRA `(.L_x_12915) ;  /* 0x0000000000643947 */ /* 0x000fea0003800000 */
[-C--:B------:R-:W-:Y:S02]  /*3ef0*/  IABS R9, R22.reuse ;  /* 0x0000001600097213 */ /* 0x080fe40000000000 */
        /* <DEDUP_REMOVED lines=24> */
.L_x_12915:
[----:B------:R-:W-:Y:S05]  /*4080*/  BSYNC.RECONVERGENT B0 ;  /* 0x0000000000007941 */ /* 0x000fea0003800200 */
.L_x_12914:
[----:B------:R-:W-:Y:S04]  /*4090*/  BSSY.RECONVERGENT B0, `(.L_x_12916) ;  /* 0x000001b000007945 */ /* 0x000fe80003800200 */
[----:B------:R-:W-:Y:S05]  /*40a0*/  @P0 BRA `(.L_x_12917) ;  /* 0x0000000000640947 */ /* 0x000fea0003800000 */
[----:B------:R-:W-:Y:S02]  /*40b0*/  IABS R9, R19 ;  /* 0x0000001300097213 */ /* 0x000fe40000000000 */
[----:B------:R-:W-:Y:S02]  /*40c0*/  IABS R10, R3 ;  /* 0x00000003000a7213 */ /* 0x000fe40000000000 */
[----:B------:R-:W0:Y:S01]  /*40d0*/  I2F.RP R4, R9 ;  /* 0x0000000900047306 */ /* 0x000e220000209400 */
[----:B------:R-:W-:-:S07]  /*40e0*/  IABS R12, R19 ;  /* 0x00000013000c7213 */ /* 0x000fce0000000000 */
        /* <DEDUP_REMOVED lines=21> */
.L_x_12917:
[----:B------:R-:W-:Y:S05]  /*4240*/  BSYNC.RECONVERGENT B0 ;  /* 0x0000000000007941 */ /* 0x000fea0003800200 */
.L_x_12916:
        /* <DEDUP_REMOVED lines=27> */
.L_x_12919:
[----:B------:R-:W-:Y:S05]  /*4400*/  BSYNC.RECONVERGENT B0 ;  /* 0x0000000000007941 */ /* 0x000fea0003800200 */
.L_x_12918:
        /* <DEDUP_REMOVED lines=23> */
.L_x_12925:
[----:B------:R0:W-:Y:S01]  /*4580*/  STG.E.U8 desc[UR36][R8.64], R5 ;  /* 0x0000000508007986 */ /* 0x0001e2000c101124 */
[----:B------:R-:W-:Y:S01]  /*4590*/  IMAD.MOV.U32 R17, RZ, RZ, R25 ;  /* 0x000000ffff117224 */ /* 0x000fe200078e0019 */
[----:B------:R-:W-:Y:S06]  /*45a0*/  BRA `(.L_x_12921) ;  /* 0x0000000c00a87947 */ /* 0x000fec0003800000 */
.L_x_12924:
        /* <DEDUP_REMOVED lines=12> */
.L_x_12928:
[----:B------:R-:W-:Y:S01]  /*4670*/  PRMT R3, R5, 0x9910, RZ ;  /* 0x0000991005037816 */ /* 0x000fe200000000ff */
[----:B------:R-:W-:-:S04]  /*4680*/  IMAD.MOV.U32 R17, RZ, RZ, R25 ;  /* 0x000000ffff117224 */ /* 0x000fc800078e0019 */
[----:B------:R0:W-:Y:S01]  /*4690*/  STG.E desc[UR36][R8.64], R3 ;  /* 0x0000000308007986 */ /* 0x0001e2000c101924 */
[----:B------:R-:W-:Y:S05]  /*46a0*/  BRA `(.L_x_12921) ;  /* 0x0000000c00687947 */ /* 0x000fea0003800000 */
.L_x_12927:
[----:B------:R0:W-:Y:S01]  /*46b0*/  STG.E.U16 desc[UR36][R8.64], R5 ;  /* 0x0000000508007986 */ /* 0x0001e2000c101524 */
[----:B------:R-:W-:Y:S01]  /*46c0*/  IMAD.MOV.U32 R17, RZ, RZ, R25 ;  /* 0x000000ffff117224 */ /* 0x000fe200078e0019 */
[----:B------:R-:W-:Y:S06]  /*46d0*/  BRA `(.L_x_12921) ;  /* 0x0000000c005c7947 */ /* 0x000fec0003800000 */
.L_x_12923:
        /* <DEDUP_REMOVED lines=10> */
.L_x_12930:
[----:B------:R-:W0:Y:S01]  /*4780*/  I2F.S16 R0, R5 ;  /* 0x0000000500007306 */ /* 0x000e220000101400 */
[----:B------:R-:W-:Y:S01]  /*4790*/  IMAD.MOV.U32 R17, RZ, RZ, R25 ;  /* 0x000000ffff117224 */ /* 0x000fe200078e0019 */
[----:B0-----:R-:W-:-:S05]  /*47a0*/  F2FP.F16.F32.PACK_AB R0, RZ, R0 ;  /* 0x00000000ff00723e */ /* 0x001fca00000000ff */
[----:B------:R0:W-:Y:S01]  /*47b0*/  STG.E.U16 desc[UR36][R8.64], R0 ;  /* 0x0000000008007986 */ /* 0x0001e2000c101524 */
[----:B------:R-:W-:Y:S05]  /*47c0*/  BRA `(.L_x_12921) ;  /* 0x0000000c00207947 */ /* 0x000fea0003800000 */
.L_x_12929:
        /* <DEDUP_REMOVED lines=11> */
.L_x_12932:
[----:B------:R-:W0:Y:S01]  /*4880*/  I2F.S16 R5, R5 ;  /* 0x0000000500057306 */ /* 0x000e220000101400 */
[----:B------:R-:W-:Y:S01]  /*4890*/  IMAD.MOV.U32 R17, RZ, RZ, R25 ;  /* 0x000000ffff117224 */ /* 0x000fe200078e0019 */
[----:B0-----:R-:W-:-:S04]  /*48a0*/  F2FP.F16.F32.PACK_AB R3, RZ, R5 ;  /* 0x00000005ff03723e */ /* 0x001fc800000000ff */
[----:B------:R-:W-:-:S05]  /*48b0*/  PRMT R3, R3, 0x5410, RZ ;  /* 0x0000541003037816 */ /* 0x000fca00000000ff */
[----:B------:R0:W-:Y:S01]  /*48c0*/  STG.E desc[UR36][R8.64], R3 ;  /* 0x0000000308007986 */ /* 0x0001e2000c101924 */
[----:B------:R-:W-:Y:S05]  /*48d0*/  BRA `(.L_x_12921) ;  /* 0x0000000800dc7947 */ /* 0x000fea0003800000 */
.L_x_12931:
[----:B------:R-:W0:Y:S01]  /*48e0*/  I2F.F64.S16 R4, R5 ;  /* 0x0000000500047312 */ /* 0x000e220000101c00 */
[----:B------:R-:W-:Y:S01]  /*48f0*/  IMAD.MOV.U32 R17, RZ, RZ, R25 ;  /* 0x000000ffff117224 */ /* 0x000fe200078e0019 */
[----:B0-----:R0:W-:Y:S01]  /*4900*/  STG.E.64 desc[UR36][R8.64], R4 ;  /* 0x0000000408007986 */ /* 0x0011e2000c101b24 */
[----:B------:R-:W-:Y:S05]  /*4910*/  BRA `(.L_x_12921) ;  /* 0x0000000800cc7947 */ /* 0x000fea0003800000 */
.L_x_12922:
        /* <DEDUP_REMOVED lines=14> */
.L_x_12935:
[----:B------:R-:W-:Y:S01]  /*4a00*/  CS2R R6, SRZ ;  /* 0x0000000000067805 */ /* 0x000fe2000001ff00 */
[----:B------:R-:W0:Y:S01]  /*4a10*/  I2F.F64.S16 R4, R5 ;  /* 0x0000000500047312 */ /* 0x000e220000101c00 */
[----:B------:R-:W-:-:S03]  /*4a20*/  IMAD.MOV.U32 R17, RZ, RZ, R25 ;  /* 0x000000ffff117224 */ /* 0x000fc600078e0019 */
[----:B0-----:R0:W-:Y:S01]  /*4a30*/  STG.E.128 desc[UR36][R8.64], R4 ;  /* 0x0000000408007986 */ /* 0x0011e2000c101d24 */
[----:B------:R-:W-:Y:S05]  /*4a40*/  BRA `(.L_x_12921) ;  /* 0x0000000800807947 */ /* 0x000fea0003800000 */
.L_x_12934:
        /* <DEDUP_REMOVED lines=19> */
.L_x_12939:
[----:B------:R-:W-:Y:S05]  /*4b80*/  BSYNC.RECONVERGENT B0 ;  /* 0x0000000000007941 */ /* 0x000fea0003800200 */
.L_x_12938:
[----:B------:R-:W-:Y:S01]  /*4b90*/  LOP3.LUT R7, R0, 0x80, R7, 0xf8, !PT ;  /* 0x0000008000077812 */ /* 0x000fe200078ef807 */
[----:B------:R-:W-:-:S04]  /*4ba0*/  IMAD.MOV.U32 R17, RZ, RZ, R25 ;  /* 0x000000ffff117224 */ /* 0x000fc800078e0019 */
[----:B------:R2:W-:Y:S01]  /*4bb0*/  STG.E.U8 desc[UR36][R8.64], R7 ;  /* 0x0000000708007986 */ /* 0x0005e2000c101124 */
[----:B------:R-:W-:Y:S05]  /*4bc0*/  BRA `(.L_x_12921) ;  /* 0x0000000800207947 */ /* 0x000fea0003800000 */
.L_x_12937:
        /* <DEDUP_REMOVED lines=15> */
.L_x_12941:
[----:B------:R-:W-:Y:S05]  /*4cc0*/  BSYNC.RECONVERGENT B0 ;  /* 0x0000000000007941 */ /* 0x000fea0003800200 */
.L_x_12940:
[----:B------:R-:W-:Y:S01]  /*4cd0*/  LOP3.LUT R7, R0, 0x80, R7, 0xf8, !PT ;  /* 0x0000008000077812 */ /* 0x000fe200078ef807 */
[----:B------:R-:W-:-:S04]  /*4ce0*/  IMAD.MOV.U32 R17, RZ, RZ, R25 ;  /* 0x000000ffff117224 */ /* 0x000fc800078e0019 */
[----:B------:R3:W-:Y:S01]  /*4cf0*/  STG.E.U8 desc[UR36][R8.64], R7 ;  /* 0x0000000708007986 */ /* 0x0007e2000c101124 */
[----:B------:R-:W-:Y:S05]  /*4d00*/  BRA `(.L_x_12921) ;  /* 0x0000000400d07947 */ /* 0x000fea0003800000 */
.L_x_12936:
[----:B------:R-:W0:Y:S01]  /*4d10*/  I2F.S16 R0, R5 ;  /* 0x0000000500007306 */ /* 0x000e220000101400 */
[----:B------:R-:W-:Y:S01]  /*4d20*/  IMAD.MOV.U32 R17, RZ, RZ, R25 ;  /* 0x000000ffff117224 */ /* 0x000fe200078e0019 */
[----:B0-----:R-:W-:-:S05]  /*4d30*/  F2FP.BF16.F32.PACK_AB R0, RZ, R0 ;  /* 0x00000000ff00723e */ /* 0x001fca00000010ff */
[----:B------:R0:W-:Y:S01]  /*4d40*/  STG.E.U16 desc[UR36][R8.64], R0 ;  /* 0x0000000008007986 */ /* 0x0001e2000c101524 */
[----:B------:R-:W-:Y:S05]  /*4d50*/  BRA `(.L_x_12921) ;  /* 0x0000000400bc7947 */ /* 0x000fea0003800000 */
.L_x_12933:
        /* <DEDUP_REMOVED lines=11> */
.L_x_12944:
        /* <DEDUP_REMOVED lines=13> */
.L_x_12947:
[----:B------:R-:W-:-:S04]  /*4ee0*/  SHF.R.U32.HI R0, RZ, 0x14, R3 ;  /* 0x00000014ff007819 */ /* 0x000fc80000011603 */
[----:B------:R-:W-:-:S04]  /*4ef0*/  LOP3.LUT R0, R0, 0x1, RZ, 0xc0, !PT ;  /* 0x0000000100007812 */ /* 0x000fc800078ec0ff */
[----:B------:R-:W-:-:S04]  /*4f00*/  IADD3 R0, PT, PT, R3, 0x487ffff, R0 ;  /* 0x0487ffff03007810 */ /* 0x000fc80007ffe000 */
[----:B------:R-:W-:-:S04]  /*4f10*/  SHF.R.U32.HI R0, RZ, 0x14, R0 ;  /* 0x00000014ff007819 */ /* 0x000fc80000011600 */
[----:B------:R-:W-:-:S07]  /*4f20*/  LOP3.LUT R0, R0, 0xff, RZ, 0xc0, !PT ;  /* 0x000000ff00007812 */ /* 0x000fce00078ec0ff */
.L_x_12948:
[----:B------:R-:W-:-:S04]  /*4f30*/  SHF.R.U32.HI R3, RZ, 0x18, R3 ;  /* 0x00000018ff037819 */ /* 0x000fc80000011603 */
[----:B------:R-:W-:-:S04]  /*4f40*/  LOP3.LUT R0, R0, 0x80, R3, 0xf8, !PT ;  /* 0x0000008000007812 */ /* 0x000fc800078ef803 */
[----:B------:R-:W-:-:S07]  /*4f50*/  PRMT R4, R0, 0x7610, R4 ;  /* 0x0000761000047816 */ /* 0x000fce0000000004 */
.L_x_12946:
[----:B------:R-:W-:Y:S05]  /*4f60*/  BSYNC.RECONVERGENT B0 ;  /* 0x0000000000007941 */ /* 0x000fea0003800200 */
.L_x_12945:
[----:B------:R0:W-:Y:S01]  /*4f70*/  STG.E.U8 desc[UR36][R8.64], R4 ;  /* 0x0000000408007986 */ /* 0x0001e2000c101124 */
[----:B------:R-:W-:Y:S01]  /*4f80*/  IMAD.MOV.U32 R17, RZ, RZ, R25 ;  /* 0x000000ffff117224 */ /* 0x000fe200078e0019 */
[----:B------:R-:W-:Y:S06]  /*4f90*/  BRA `(.L_x_12921) ;  /* 0x00000004002c7947 */ /* 0x000fec0003800000 */
.L_x_12943:
        /* <DEDUP_REMOVED lines=13> */
.L_x_12951:
[----:B------:R-:W-:-:S04]  /*5070*/  SHF.R.U32.HI R0, RZ, 0x15, R3 ;  /* 0x00000015ff007819 */ /* 0x000fc80000011603 */
[----:B------:R-:W-:-:S04]  /*5080*/  LOP3.LUT R0, R0, 0x1, RZ, 0xc0, !PT ;  /* 0x0000000100007812 */ /* 0x000fc800078ec0ff */
[----:B------:R-:W-:-:S04]  /*5090*/  IADD3 R0, PT, PT, R3, 0x88fffff, R0 ;  /* 0x088fffff03007810 */ /* 0x000fc80007ffe000 */
[----:B------:R-:W-:-:S04]  /*50a0*/  SHF.R.U32.HI R0, RZ, 0x15, R0 ;  /* 0x00000015ff007819 */ /* 0x000fc80000011600 */
[----:B------:R-:W-:-:S07]  /*50b0*/  LOP3.LUT R0, R0, 0xff, RZ, 0xc0, !PT ;  /* 0x000000ff00007812 */ /* 0x000fce00078ec0ff */
.L_x_12952:
[----:B------:R-:W-:-:S04]  /*50c0*/  SHF.R.U32.HI R3, RZ, 0x18, R3 ;  /* 0x00000018ff037819 */ /* 0x000fc80000011603 */
[----:B------:R-:W-:-:S04]  /*50d0*/  LOP3.LUT R0, R0, 0x80, R3, 0xf8, !PT ;  /* 0x0000008000007812 */ /* 0x000fc800078ef803 */
[----:B------:R-:W-:-:S07]  /*50e0*/  PRMT R4, R0, 0x7610, R4 ;  /* 0x0000761000047816 */ /* 0x000fce0000000004 */
.L_x_12950:
[----:B------:R-:W-:Y:S05]  /*50f0*/  BSYNC.RECONVERGENT B0 ;  /* 0x0000000000007941 */ /* 0x000fea0003800200 */
.L_x_12949:
[----:B------:R0:W-:Y:S01]  /*5100*/  STG.E.U8 desc[UR36][R8.64], R4 ;  /* 0x0000000408007986 */ /* 0x0001e2000c101124 */
[----:B------:R-:W-:Y:S01]  /*5110*/  IMAD.MOV.U32 R17, RZ, RZ, R25 ;  /* 0x000000ffff117224 */ /* 0x000fe200078e0019 */
[----:B------:R-:W-:Y:S06]  /*5120*/  BRA `(.L_x_12921) ;  /* 0x0000000000c87947 */ /* 0x000fec0003800000 */
.L_x_12942:
[----:B------:R-:W-:-:S13]  /*5130*/  ISETP.NE.AND P0, PT, R0, 0x1c, PT ;  /* 0x0000001c0000780c */ /* 0x000fda0003f05270 */
[----:B------:R-:W-:Y:S05]  /*5140*/  @!P0 BRA `(.L_x_12953) ;  /* 0x0000000000b48947 */ /* 0x000fea0003800000 */
[----:B------:R-:W-:-:S13]  /*5150*/  ISETP.NE.AND P0, PT, R0, 0x1d, PT ;  /* 0x0000001d0000780c */ /* 0x000fda0003f05270 */
[----:B------:R-:W-:Y:S05]  /*5160*/  @!P0 BRA `(.L_x_12954) ;  /* 0x0000000000948947 */ /* 0x000fea0003800000 */
[----:B------:R-:W-:-:S13]  /*5170*/  ISETP.NE.AND P0, PT, R0, 0x2c, PT ;  /* 0x0000002c0000780c */ /* 0x000fda0003f05270 */
[----:B------:R-:W-:Y:S05]  /*5180*/  @!P0 BRA `(.L_x_12955) ;  /* 0x0000000000488947 */ /* 0x000fea0003800000 */
.L_x_12926:
        /* <DEDUP_REMOVED lines=16> */
.L_x_12956:
[----:B------:R-:W-:Y:S01]  /*5290*/  IMAD.MOV.U32 R17, RZ, RZ, R25 ;  /* 0x000000ffff117224 */ /* 0x000fe200078e0019 */
[----:B------:R-:W-:Y:S06]  /*52a0*/  BRA `(.L_x_12921) ;  /* 0x0000000000687947 */ /* 0x000fec0003800000 */
.L_x_12955:
        /* <DEDUP_REMOVED lines=17> */
.L_x_12954:
[----:B------:R-:W-:Y:S01]  /*53c0*/  PRMT R5, R5, 0x9910, RZ ;  /* 0x0000991005057816 */ /* 0x000fe200000000ff */
[----:B------:R-:W-:-:S04]  /*53d0*/  IMAD.MOV.U32 R17, RZ, RZ, R25 ;  /* 0x000000ffff117224 */ /* 0x000fc800078e0019 */
[----:B------:R-:W-:-:S05]  /*53e0*/  IMAD.MOV.U32 R4, RZ, RZ, R5 ;  /* 0x000000ffff047224 */ /* 0x000fca00078e0005 */
[----:B------:R-:W-:-:S05]  /*53f0*/  SHF.R.S32.HI R5, RZ, 0x1f, R4 ;  /* 0x0000001fff057819 */ /* 0x000fca0000011404 */
[----:B------:R0:W-:Y:S01]  /*5400*/  STG.E.64 desc[UR36][R8.64], R4 ;  /* 0x0000000408007986 */ /* 0x0001e2000c101b24 */
[----:B------:R-:W-:Y:S05]  /*5410*/  BRA `(.L_x_12921) ;  /* 0x00000000000c7947 */ /* 0x000fea0003800000 */
.L_x_12953:
[----:B------:R-:W-:Y:S01]  /*5420*/  PRMT R3, R5, 0x9910, RZ ;  /* 0x0000991005037816 */ /* 0x000fe200000000ff */
[----:B------:R-:W-:-:S04]  /*5430*/  IMAD.MOV.U32 R17, RZ, RZ, R25 ;  /* 0x000000ffff117224 */ /* 0x000fc800078e0019 */
[----:B------:R0:W-:Y:S03]  /*5440*/  STG.E desc[UR36][R8.64], R3 ;  /* 0x0000000308007986 */ /* 0x0001e6000c101924 */
.L_x_12921:
[----:B------:R-:W-:Y:S05]  /*5450*/  BSYNC.RECONVERGENT B6 ;  /* 0x0000000000067941 */ /* 0x000fea0003800200 */
.L_x_12920:
        /* <DEDUP_REMOVED lines=23> */
.L_x_12962:
[----:B------:R0:W-:Y:S01]  /*55d0*/  STG.E.U8 desc[UR36][R8.64], R23 ;  /* 0x0000001708007986 */ /* 0x0001e2000c101124 */
[----:B------:R-:W-:Y:S05]  /*55e0*/  BRA `(.L_x_12964) ;  /* 0x0000000c004c7947 */ /* 0x000fea0003800000 */
.L_x_12961:
        /* <DEDUP_REMOVED lines=10> */
.L_x_12966:
[----:B------:R-:W-:-:S05]  /*5690*/  PRMT R3, R23, 0x9910, RZ ;  /* 0x0000991017037816 */ /* 0x000fca00000000ff */
[----:B------:R0:W-:Y:S01]  /*56a0*/  STG.E desc[UR36][R8.64], R3 ;  /* 0x0000000308007986 */ /* 0x0001e2000c101924 */
[----:B------:R-:W-:Y:S05]  /*56b0*/  BRA `(.L_x_12964) ;  /* 0x0000000c00187947 */ /* 0x000fea0003800000 */
.L_x_12965:
[----:B------:R0:W-:Y:S01]  /*56c0*/  STG.E.U16 desc[UR36][R8.64], R23 ;  /* 0x0000001708007986 */ /* 0x0001e2000c101524 */
[----:B------:R-:W-:Y:S05]  /*56d0*/  BRA `(.L_x_12964) ;  /* 0x0000000c00107947 */ /* 0x000fea0003800000 */
.L_x_12960:
        /* <DEDUP_REMOVED lines=9> */
.L_x_12968:
[----:B------:R-:W0:Y:S02]  /*5770*/  I2F.S16 R0, R23 ;  /* 0x0000001700007306 */ /* 0x000e240000101400 */
[----:B0-----:R-:W-:-:S05]  /*5780*/  F2FP.F16.F32.PACK_AB R0, RZ, R0 ;  /* 0x00000000ff00723e */ /* 0x001fca00000000ff */
[----:B------:R0:W-:Y:S01]  /*5790*/  STG.E.U16 desc[UR36][R8.64], R0 ;  /* 0x0000000008007986 */ /* 0x0001e2000c101524 */
[----:B------:R-:W-:Y:S05]  /*57a0*/  BRA `(.L_x_12964) ;  /* 0x0000000800dc7947 */ /* 0x000fea0003800000 */
.L_x_12967:
        /* <DEDUP_REMOVED lines=10> */
.L_x_12970:
[----:B------:R-:W0:Y:S02]  /*5850*/  I2F.S16 R23, R23 ;  /* 0x0000001700177306 */ /* 0x000e240000101400 */
[----:B0-----:R-:W-:-:S04]  /*5860*/  F2FP.F16.F32.PACK_AB R3, RZ, R23 ;  /* 0x00000017ff03723e */ /* 0x001fc800000000ff */
[----:B------:R-:W-:-:S05]  /*5870*/  PRMT R3, R3, 0x5410, RZ ;  /* 0x0000541003037816 */ /* 0x000fca00000000ff */
[----:B------:R0:W-:Y:S01]  /*5880*/  STG.E desc[UR36][R8.64], R3 ;  /* 0x0000000308007986 */ /* 0x0001e2000c101924 */
[----:B------:R-:W-:Y:S05]  /*5890*/  BRA `(.L_x_12964) ;  /* 0x0000000800a07947 */ /* 0x000fea0003800000 */
.L_x_12969:
[----:B------:R-:W0:Y:S02]  /*58a0*/  I2F.F64.S16 R4, R23 ;  /* 0x0000001700047312 */ /* 0x000e240000101c00 */
[----:B0-----:R0:W-:Y:S01]  /*58b0*/  STG.E.64 desc[UR36][R8.64], R4 ;  /* 0x0000000408007986 */ /* 0x0011e2000c101b24 */
[----:B------:R-:W-:Y:S05]  /*58c0*/  BRA `(.L_x_12964) ;  /* 0x0000000800947947 */ /* 0x000fea0003800000 */
.L_x_12959:
        /* <DEDUP_REMOVED lines=12> */
.L_x_12974:
        /* <DEDUP_REMOVED lines=17> */
.L_x_12977:
[----:B------:R-:W-:-:S04]  /*5aa0*/  SHF.R.U32.HI R3, RZ, 0x18, R23 ;  /* 0x00000018ff037819 */ /* 0x000fc80000011617 */
[----:B------:R-:W-:-:S04]  /*5ab0*/  LOP3.LUT R0, R0, 0x80, R3, 0xf8, !PT ;  /* 0x0000008000007812 */ /* 0x000fc800078ef803 */
[----:B------:R-:W-:-:S07]  /*5ac0*/  PRMT R4, R0, 0x7610, R4 ;  /* 0x0000761000047816 */ /* 0x000fce0000000004 */
.L_x_12976:
[----:B------:R-:W-:Y:S05]  /*5ad0*/  BSYNC.RECONVERGENT B0 ;  /* 0x0000000000007941 */ /* 0x000fea0003800200 */
.L_x_12975:
[----:B------:R0:W-:Y:S01]  /*5ae0*/  STG.E.U8 desc[UR36][R8.64], R4 ;  /* 0x0000000408007986 */ /* 0x0001e2000c101124 */
[----:B------:R-:W-:Y:S05]  /*5af0*/  BRA `(.L_x_12964) ;  /* 0x0000000800087947 */ /* 0x000fea0003800000 */
.L_x_12973:
        /* <DEDUP_REMOVED lines=17> */
.L_x_12980:
[----:B------:R-:W-:-:S04]  /*5c10*/  SHF.R.U32.HI R3, RZ, 0x18, R23 ;  /* 0x00000018ff037819 */ /* 0x000fc80000011617 */
[----:B------:R-:W-:-:S04]  /*5c20*/  LOP3.LUT R0, R0, 0x80, R3, 0xf8, !PT ;  /* 0x0000008000007812 */ /* 0x000fc800078ef803 */
[----:B------:R-:W-:-:S07]  /*5c30*/  PRMT R4, R0, 0x7610, R4 ;  /* 0x0000761000047816 */ /* 0x000fce0000000004 */
.L_x_12979:
[----:B------:R-:W-:Y:S05]  /*5c40*/  BSYNC.RECONVERGENT B0 ;  /* 0x0000000000007941 */ /* 0x000fea0003800200 */
.L_x_12978:
[----:B------:R0:W-:Y:S01]  /*5c50*/  STG.E.U8 desc[UR36][R8.64], R4 ;  /* 0x0000000408007986 */ /* 0x0001e2000c101124 */
[----:B------:R-:W-:Y:S05]  /*5c60*/  BRA `(.L_x_12964) ;  /* 0x0000000400ac7947 */ /* 0x000fea0003800000 */
.L_x_12972:
        /* <DEDUP_REMOVED lines=22> */
.L_x_12982:
[----:B------:R-:W-:-:S04]  /*5dd0*/  PRMT R4, R23, 0x9910, RZ ;  /* 0x0000991017047816 */ /* 0x000fc800000000ff */
[----:B------:R-:W-:-:S05]  /*5de0*/  SHF.R.S32.HI R5, RZ, 0x1f, R4 ;  /* 0x0000001fff057819 */ /* 0x000fca0000011404 */
[----:B------:R0:W-:Y:S01]  /*5df0*/  STG.E.64 desc[UR36][R8.64], R4 ;  /* 0x0000000408007986 */ /* 0x0001e2000c101b24 */
[----:B------:R-:W-:Y:S05]  /*5e00*/  BRA `(.L_x_12964) ;  /* 0x0000000400447947 */ /* 0x000fea0003800000 */
.L_x_12981:
[----:B------:R-:W-:-:S05]  /*5e10*/  PRMT R3, R23, 0x9910, RZ ;  /* 0x0000991017037816 */ /* 0x000fca00000000ff */
[----:B------:R0:W-:Y:S01]  /*5e20*/  STG.E desc[UR36][R8.64], R3 ;  /* 0x0000000308007986 */ /* 0x0001e2000c101924 */
[----:B------:R-:W-:Y:S05]  /*5e30*/  BRA `(.L_x_12964) ;  /* 0x0000000400387947 */ /* 0x000fea0003800000 */
.L_x_12971:
        /* <DEDUP_REMOVED lines=11> */
.L_x_12984:
[----:B------:R-:W-:Y:S01]  /*5ef0*/  CS2R R6, SRZ ;  /* 0x0000000000067805 */ /* 0x000fe2000001ff00 */
[----:B------:R-:W0:Y:S04]  /*5f00*/  I2F.F64.S16 R4, R23 ;  /* 0x0000001700047312 */ /* 0x000e280000101c00 */
[----:B0-----:R3:W-:Y:S01]  /*5f10*/  STG.E.128 desc[UR36][R8.64], R4 ;  /* 0x0000000408007986 */ /* 0x0017e2000c101d24 */
[----:B------:R-:W-:Y:S05]  /*5f20*/  BRA `(.L_x_12964) ;  /* 0x0000000000fc7947 */ /* 0x000fea0003800000 */
.L_x_12983:
[----:B------:R-:W-:-:S13]  /*5f30*/  ISETP.NE.AND P0, PT, R0, 0xf, PT ;  /* 0x0000000f0000780c */ /* 0x000fda0003f05270 */
[----:B------:R-:W-:Y:S05]  /*5f40*/  @!P0 BRA `(.L_x_12985) ;  /* 0x0000000000e88947 */ /* 0x000fea0003800000 */
[----:B------:R-:W-:-:S13]  /*5f50*/  ISETP.NE.AND P0, PT, R0, 0x17, PT ;  /* 0x000000170000780c */ /* 0x000fda0003f05270 */
[----:B------:R-:W-:Y:S05]  /*5f60*/  @!P0 BRA `(.L_x_12986) ;  /* 0x0000000000908947 */ /* 0x000fea0003800000 */
[----:B------:R-:W-:-:S13]  /*5f70*/  ISETP.NE.AND P0, PT, R0, 0x18, PT ;  /* 0x000000180000780c */ /* 0x000fda0003f05270 */
[----:B------:R-:W-:Y:S05]  /*5f80*/  @!P0 BRA `(.L_x_12987) ;  /* 0x0000000000448947 */ /* 0x000fea0003800000 */
.L_x_12963:
        /* <DEDUP_REMOVED lines=16> */
.L_x_12988:
[----:B------:R-:W-:Y:S05]  /*6090*/  BRA `(.L_x_12964) ;  /* 0x0000000000a07947 */ /* 0x000fea0003800000 */
.L_x_12987:
        /* <DEDUP_REMOVED lines=13> */
.L_x_12990:
[----:B------:R-:W-:Y:S05]  /*6170*/  BSYNC.RECONVERGENT B0 ;  /* 0x0000000000007941 */ /* 0x000fea0003800200 */
.L_x_12989:
[----:B------:R-:W-:-:S05]  /*6180*/  LOP3.LUT R3, R0, 0x80, R3, 0xf8, !PT ;  /* 0x0000008000037812 */ /* 0x000fca00078ef803 */
[----:B------:R2:W-:Y:S01]  /*6190*/  STG.E.U8 desc[UR36][R8.64], R3 ;  /* 0x0000000308007986 */ /* 0x0005e2000c101124 */
[----:B------:R-:W-:Y:S05]  /*61a0*/  BRA `(.L_x_12964) ;  /* 0x00000000005c7947 */ /* 0x000fea0003800000 */
.L_x_12986:
        /* <DEDUP_REMOVED lines=12> */
.L_x_12992:
[----:B------:R-:W-:Y:S01]  /*6270*/  IMAD.MOV.U32 R0, RZ, RZ, 0x7f ;  /* 0x0000007fff007424 */ /* 0x000fe200078e00ff */
[----:B------:R-:W-:-:S04]  /*6280*/  ISETP.GT.U32.AND P0, PT, R3, 0x7f800000, PT ;  /* 0x7f8000000300780c */ /* 0x000fc80003f04070 */
[----:B------:R-:W-:-:S09]  /*6290*/  SEL R0, R0, 0x7c, P0 ;  /* 0x0000007c00007807 */ /* 0x000fd20000000000 */
.L_x_12993:
[----:B------:R-:W-:Y:S05]  /*62a0*/  BSYNC.RECONVERGENT B0 ;  /* 0x0000000000007941 */ /* 0x000fea0003800200 */
.L_x_12991:
[----:B------:R-:W-:-:S04]  /*62b0*/  SHF.R.U32.HI R3, RZ, 0x18, R23 ;  /* 0x00000018ff037819 */ /* 0x000fc80000011617 */
[----:B------:R-:W-:-:S05]  /*62c0*/  LOP3.LUT R3, R0, 0x80, R3, 0xf8, !PT ;  /* 0x0000008000037812 */ /* 0x000fca00078ef803 */
[----:B------:R1:W-:Y:S01]  /*62d0*/  STG.E.U8 desc[UR36][R8.64], R3 ;  /* 0x0000000308007986 */ /* 0x0003e2000c101124 */
[----:B------:R-:W-:Y:S05]  /*62e0*/  BRA `(.L_x_12964) ;  /* 0x00000000000c7947 */ /* 0x000fea0003800000 */
.L_x_12985:
[----:B------:R-:W0:Y:S02]  /*62f0*/  I2F.S16 R0, R23 ;  /* 0x0000001700007306 */ /* 0x000e240000101400 */
[----:B0-----:R-:W-:-:S05]  /*6300*/  F2FP.BF16.F32.PACK_AB R0, RZ, R0 ;  /* 0x00000000ff00723e */ /* 0x001fca00000010ff */
[----:B------:R0:W-:Y:S02]  /*6310*/  STG.E.U16 desc[UR36][R8.64], R0 ;  /* 0x0000000008007986 */ /* 0x0001e4000c101524 */
.L_x_12964:
        /* <DEDUP_REMOVED lines=23> */
.L_x_12997:
[----:B------:R3:W-:Y:S01]  /*6490*/  STG.E.U8 desc[UR36][R8.64], R22 ;  /* 0x0000001608007986 */ /* 0x0007e2000c101124 */
[----:B------:R-:W-:Y:S05]  /*64a0*/  BRA `(.L_x_12999) ;  /* 0x0000000c004c7947 */ /* 0x000fea0003800000 */
.L_x_12996:
        /* <DEDUP_REMOVED lines=10> */
.L_x_13001:
[----:B------:R-:W-:-:S05]  /*6550*/  PRMT R3, R22, 0x9910, RZ ;  /* 0x0000991016037816 */ /* 0x000fca00000000ff */
[----:B------:R2:W-:Y:S01]  /*6560*/  STG.E desc[UR36][R8.64], R3 ;  /* 0x0000000308007986 */ /* 0x0005e2000c101924 */
[----:B------:R-:W-:Y:S05]  /*6570*/  BRA `(.L_x_12999) ;  /* 0x0000000c00187947 */ /* 0x000fea0003800000 */
.L_x_13000:
[----:B------:R0:W-:Y:S01]  /*6580*/  STG.E.U16 desc[UR36][R8.64], R22 ;  /* 0x0000001608007986 */ /* 0x0001e2000c101524 */
[----:B------:R-:W-:Y:S05]  /*6590*/  BRA `(.L_x_12999) ;  /* 0x0000000c00107947 */ /* 0x000fea0003800000 */
.L_x_12995:
        /* <DEDUP_REMOVED lines=9> */
.L_x_13003:
[----:B------:R-:W0:Y:S02]  /*6630*/  I2F.S16 R0, R22 ;  /* 0x0000001600007306 */ /* 0x000e240000101400 */
[----:B0-----:R-:W-:-:S05]  /*6640*/  F2FP.F16.F32.PACK_AB R0, RZ, R0 ;  /* 0x00000000ff00723e */ /* 0x001fca00000000ff */
[----:B------:R0:W-:Y:S01]  /*6650*/  STG.E.U16 desc[UR36][R8.64], R0 ;  /* 0x0000000008007986 */ /* 0x0001e2000c101524 */
[----:B------:R-:W-:Y:S05]  /*6660*/  BRA `(.L_x_12999) ;  /* 0x0000000800dc7947 */ /* 0x000fea0003800000 */
.L_x_13002:
        /* <DEDUP_REMOVED lines=10> */
.L_x_13005:
[----:B------:R-:W0:Y:S02]  /*6710*/  I2F.S16 R22, R22 ;  /* 0x0000001600167306 */ /* 0x000e240000101400 */
[----:B0-----:R-:W-:-:S04]  /*6720*/  F2FP.F16.F32.PACK_AB R3, RZ, R22 ;  /* 0x00000016ff03723e */ /* 0x001fc800000000ff */
[----:B------:R-:W-:-:S05]  /*6730*/  PRMT R3, R3, 0x5410, RZ ;  /* 0x0000541003037816 */ /* 0x000fca00000000ff */
[----:B------:R0:W-:Y:S01]  /*6740*/  STG.E desc[UR36][R8.64], R3 ;  /* 0x0000000308007986 */ /* 0x0001e2000c101924 */
[----:B------:R-:W-:Y:S05]  /*6750*/  BRA `(.L_x_12999) ;  /* 0x0000000800a07947 */ /* 0x000fea0003800000 */
.L_x_13004:
[----:B------:R-:W0:Y:S02]  /*6760*/  I2F.F64.S16 R22, R22 ;  /* 0x0000001600167312 */ /* 0x000e240000101c00 */
[----:B0-----:R0:W-:Y:S01]  /*6770*/  STG.E.64 desc[UR36][R8.64], R22 ;  /* 0x0000001608007986 */ /* 0x0011e2000c101b24 */
[----:B------:R-:W-:Y:S05]  /*6780*/  BRA `(.L_x_12999) ;  /* 0x0000000800947947 */ /* 0x000fea0003800000 */
.L_x_12994:
        /* <DEDUP_REMOVED lines=12> */
.L_x_13009:
        /* <DEDUP_REMOVED lines=17> */
.L_x_13012:
[----:B------:R-:W-:-:S04]  /*6960*/  SHF.R.U32.HI R3, RZ, 0x18, R5 ;  /* 0x00000018ff037819 */ /* 0x000fc80000011605 */
[----:B------:R-:W-:-:S04]  /*6970*/  LOP3.LUT R0, R0, 0x80, R3, 0xf8, !PT ;  /* 0x0000008000007812 */ /* 0x000fc800078ef803 */
[----:B------:R-:W-:-:S07]  /*6980*/  PRMT R4, R0, 0x7610, R4 ;  /* 0x0000761000047816 */ /* 0x000fce0000000004 */
.L_x_13011:
[----:B------:R-:W-:Y:S05]  /*6990*/  BSYNC.RECONVERGENT B0 ;  /* 0x0000000000007941 */ /* 0x000fea0003800200 */
.L_x_13010:
[----:B------:R0:W-:Y:S01]  /*69a0*/  STG.E.U8 desc[UR36][R8.64], R4 ;  /* 0x0000000408007986 */ /* 0x0001e2000c101124 */
[----:B------:R-:W-:Y:S05]  /*69b0*/  BRA `(.L_x_12999) ;  /* 0x0000000800087947 */ /* 0x000fea0003800000 */
.L_x_13008:
        /* <DEDUP_REMOVED lines=17> */
.L_x_13015:
[----:B------:R-:W-:-:S04]  /*6ad0*/  SHF.R.U32.HI R3, RZ, 0x18, R5 ;  /* 0x00000018ff037819 */ /* 0x000fc80000011605 */
[----:B------:R-:W-:-:S04]  /*6ae0*/  LOP3.LUT R0, R0, 0x80, R3, 0xf8, !PT ;  /* 0x0000008000007812 */ /* 0x000fc800078ef803 */
[----:B------:R-:W-:-:S07]  /*6af0*/  PRMT R4, R0, 0x7610, R4 ;  /* 0x0000761000047816 */ /* 0x000fce0000000004 */
.L_x_13014:
[----:B------:R-:W-:Y:S05]  /*6b00*/  BSYNC.RECONVERGENT B0 ;  /* 0x0000000000007941 */ /* 0x000fea0003800200 */
.L_x_13013:
[----:B------:R0:W-:Y:S01]  /*6b10*/  STG.E.U8 desc[UR36][R8.64], R4 ;  /* 0x0000000408007986 */ /* 0x0001e2000c101124 */
[----:B------:R-:W-:Y:S05]  /*6b20*/  BRA `(.L_x_12999) ;  /* 0x0000000400ac7947 */ /* 0x000fea0003800000 */
.L_x_13007:
        /* <DEDUP_REMOVED lines=22> */
.L_x_13017:
[----:B------:R-:W-:-:S04]  /*6c90*/  PRMT R4, R22, 0x9910, RZ ;  /* 0x0000991016047816 */ /* 0x000fc800000000ff */
[----:B------:R-:W-:-:S05]  /*6ca0*/  SHF.R.S32.HI R5, RZ, 0x1f, R4 ;  /* 0x0000001fff057819 */ /* 0x000fca0000011404 */
[----:B------:R0:W-:Y:S01]  /*6cb0*/  STG.E.64 desc[UR36][R8.64], R4 ;  /* 0x0000000408007986 */ /* 0x0001e2000c101b24 */
[----:B------:R-:W-:Y:S05]  /*6cc0*/  BRA `(.L_x_12999) ;  /* 0x0000000400447947 */ /* 0x000fea0003800000 */
.L_x_13016:
[----:B------:R-:W-:-:S05]  /*6cd0*/  PRMT R3, R22, 0x9910, RZ ;  /* 0x0000991016037816 */ /* 0x000fca00000000ff */
[----:B------:R0:W-:Y:S01]  /*6ce0*/  STG.E desc[UR36][R8.64], R3 ;  /* 0x0000000308007986 */ /* 0x0001e2000c101924 */
[----:B------:R-:W-:Y:S05]  /*6cf0*/  BRA `(.L_x_12999) ;  /* 0x0000000400387947 */ /* 0x000fea0003800000 */
.L_x_13006:
        /* <DEDUP_REMOVED lines=11> */
.L_x_13019:
[----:B------:R-:W-:Y:S01]  /*6db0*/  CS2R R6, SRZ ;  /* 0x0000000000067805 */ /* 0x000fe2000001ff00 */
[----:B------:R-:W0:Y:S04]  /*6dc0*/  I2F.F64.S16 R4, R22 ;  /* 0x0000001600047312 */ /* 0x000e280000101c00 */
[----:B0-----:R0:W-:Y:S01]  /*6dd0*/  STG.E.128 desc[UR36][R8.64], R4 ;  /* 0x0000000408007986 */ /* 0x0011e2000c101d24 */
[----:B------:R-:W-:Y:S05]  /*6de0*/  BRA `(.L_x_12999) ;  /* 0x0000000000fc7947 */ /* 0x000fea0003800000 */
.L_x_13018:
[----:B------:R-:W-:-:S13]  /*6df0*/  ISETP.NE.AND P0, PT, R0, 0xf, PT ;  /* 0x0000000f0000780c */ /* 0x000fda0003f05270 */
[----:B------:R-:W-:Y:S05]  /*6e00*/  @!P0 BRA `(.L_x_13020) ;  /* 0x0000000000e88947 */ /* 0x000fea0003800000 */
[----:B------:R-:W-:-:S13]  /*6e10*/  ISETP.NE.AND P0, PT, R0, 0x17, PT ;  /* 0x000000170000780c */ /* 0x000fda0003f05270 */
[----:B------:R-:W-:Y:S05]  /*6e20*/  @!P0 BRA `(.L_x_13021) ;  /* 0x0000000000908947 */ /* 0x000fea0003800000 */
[----:B------:R-:W-:-:S13]  /*6e30*/  ISETP.NE.AND P0, PT, R0, 0x18, PT ;  /* 0x000000180000780c */ /* 0x000fda0003f05270 */
[----:B------:R-:W-:Y:S05]  /*6e40*/  @!P0 BRA `(.L_x_13022) ;  /* 0x0000000000448947 */ /* 0x000fea0003800000 */
.L_x_12998:
        /* <DEDUP_REMOVED lines=16> */
.L_x_13023:
[----:B------:R-:W-:Y:S05]  /*6f50*/  BRA `(.L_x_12999) ;  /* 0x0000000000a07947 */ /* 0x000fea0003800000 */
.L_x_13022:
        /* <DEDUP_REMOVED lines=13> */
.L_x_13025:
[----:B------:R-:W-:Y:S05]  /*7030*/  BSYNC.RECONVERGENT B0 ;  /* 0x0000000000007941 */ /* 0x000fea0003800200 */
.L_x_13024:
[----:B------:R-:W-:-:S05]  /*7040*/  LOP3.LUT R3, R0, 0x80, R3, 0xf8, !PT ;  /* 0x0000008000037812 */ /* 0x000fca00078ef803 */
[----:B------:R0:W-:Y:S01]  /*7050*/  STG.E.U8 desc[UR36][R8.64], R3 ;  /* 0x0000000308007986 */ /* 0x0001e2000c101124 */
[----:B------:R-:W-:Y:S05]  /*7060*/  BRA `(.L_x_12999) ;  /* 0x00000000005c7947 */ /* 0x000fea0003800000 */
.L_x_13021:
        /* <DEDUP_REMOVED lines=12> */
.L_x_13027:
[----:B------:R-:W-:Y:S01]  /*7130*/  IMAD.MOV.U32 R0, RZ, RZ, 0x7f ;  /* 0x0000007fff007424 */ /* 0x000fe200078e00ff */
[----:B------:R-:W-:-:S04]  /*7140*/  ISETP.GT.U32.AND P0, PT, R3, 0x7f800000, PT ;  /* 0x7f8000000300780c */ /* 0x000fc80003f04070 */
[----:B------:R-:W-:-:S09]  /*7150*/  SEL R0, R0, 0x7c, P0 ;  /* 0x0000007c00007807 */ /* 0x000fd20000000000 */
.L_x_13028:
[----:B------:R-:W-:Y:S05]  /*7160*/  BSYNC.RECONVERGENT B0 ;  /* 0x0000000000007941 */ /* 0x000fea0003800200 */
.L_x_13026:
[----:B------:R-:W-:-:S04]  /*7170*/  SHF.R.U32.HI R3, RZ, 0x18, R5 ;  /* 0x00000018ff037819 */ /* 0x000fc80000011605 */
[----:B------:R-:W-:-:S05]  /*7180*/  LOP3.LUT R3, R0, 0x80, R3, 0xf8, !PT ;  /* 0x0000008000037812 */ /* 0x000fca00078ef803 */
[----:B------:R0:W-:Y:S01]  /*7190*/  STG.E.U8 desc[UR36][R8.64], R3 ;  /* 0x0000000308007986 */ /* 0x0001e2000c101124 */
[----:B------:R-:W-:Y:S05]  /*71a0*/  BRA `(.L_x_12999) ;  /* 0x00000000000c7947 */ /* 0x000fea0003800000 */
.L_x_13020:
[----:B------:R-:W0:Y:S02]  /*71b0*/  I2F.S16 R0, R22 ;  /* 0x0000001600007306 */ /* 0x000e240000101400 */
[----:B0-----:R-:W-:-:S05]  /*71c0*/  F2FP.BF16.F32.PACK_AB R0, RZ, R0 ;  /* 0x00000000ff00723e */ /* 0x001fca00000010ff */
[----:B------:R0:W-:Y:S02]  /*71d0*/  STG.E.U16 desc[UR36][R8.64], R0 ;  /* 0x0000000008007986 */ /* 0x0001e4000c101524 */
.L_x_12999:
[----:B------:R-:W-:-:S07]  /*71e0*/  VIADD R17, R17, 0x80 ;  /* 0x0000008011117836 */ /* 0x000fce0000000000 */
.L_x_12958:
[----:B------:R-:W-:Y:S05]  /*71f0*/  BSYNC.RECONVERGENT B6 ;  /* 0x0000000000067941 */ /* 0x000fea0003800200 */
.L_x_12957:
        /* <DEDUP_REMOVED lines=21> */
.L_x_13032:
[----:B------:R-:W-:Y:S01]  /*7350*/  STG.E.U8 desc[UR36][R2.64], R19 ;  /* 0x0000001302007986 */ /* 0x000fe2000c101124 */
[----:B------:R-:W-:Y:S05]  /*7360*/  EXIT ;  /* 0x000000000000794d */ /* 0x000fea0003800000 */
.L_x_13031:
        /* <DEDUP_REMOVED lines=10> */
.L_x_13035:
[----:B------:R-:W-:-:S05]  /*7410*/  PRMT R5, R19, 0x9910, RZ ;  /* 0x0000991013057816 */ /* 0x000fca00000000ff */
[----:B------:R-:W-:Y:S01]  /*7420*/  STG.E desc[UR36][R2.64], R5 ;  /* 0x0000000502007986 */ /* 0x000fe2000c101924 */
[----:B------:R-:W-:Y:S05]  /*7430*/  EXIT ;  /* 0x000000000000794d */ /* 0x000fea0003800000 */
.L_x_13034:
[----:B------:R-:W-:Y:S01]  /*7440*/  STG.E.U16 desc[UR36][R2.64], R19 ;  /* 0x0000001302007986 */ /* 0x000fe2000c101524 */
[----:B------:R-:W-:Y:S05]  /*7450*/  EXIT ;  /* 0x000000000000794d */ /* 0x000fea0003800000 */
.L_x_13030:
        /* <DEDUP_REMOVED lines=9> */
.L_x_13037:
[----:B------:R-:W0:Y:S02]  /*74f0*/  I2F.S16 R0, R19 ;  /* 0x0000001300007306 */ /* 0x000e240000101400 */
[----:B0-----:R-:W-:-:S05]  /*7500*/  F2FP.F16.F32.PACK_AB R0, RZ, R0 ;  /* 0x00000000ff00723e */ /* 0x001fca00000000ff */
[----:B------:R-:W-:Y:S01]  /*7510*/  STG.E.U16 desc[UR36][R2.64], R0 ;  /* 0x0000000002007986 */ /* 0x000fe2000c101524 */
[----:B------:R-:W-:Y:S05]  /*7520*/  EXIT ;  /* 0x000000000000794d */ /* 0x000fea0003800000 */
.L_x_13036:
        /* <DEDUP_REMOVED lines=10> */
.L_x_13039:
[----:B------:R-:W0:Y:S02]  /*75d0*/  I2F.S16 R19, R19 ;  /* 0x0000001300137306 */ /* 0x000e240000101400 */
[----:B0-----:R-:W-:-:S04]  /*75e0*/  F2FP.F16.F32.PACK_AB R5, RZ, R19 ;  /* 0x00000013ff05723e */ /* 0x001fc800000000ff */
[----:B------:R-:W-:-:S05]  /*75f0*/  PRMT R5, R5, 0x5410, RZ ;  /* 0x0000541005057816 */ /* 0x000fca00000000ff */
[----:B------:R-:W-:Y:S01]  /*7600*/  STG.E desc[UR36][R2.64], R5 ;  /* 0x0000000502007986 */ /* 0x000fe2000c101924 */
[----:B------:R-:W-:Y:S05]  /*7610*/  EXIT ;  /* 0x000000000000794d */ /* 0x000fea0003800000 */
.L_x_13038:
[----:B------:R-:W0:Y:S02]  /*7620*/  I2F.F64.S16 R4, R19 ;  /* 0x0000001300047312 */ /* 0x000e240000101c00 */
[----:B0-----:R-:W-:Y:S01]  /*7630*/  STG.E.64 desc[UR36][R2.64], R4 ;  /* 0x0000000402007986 */ /* 0x001fe2000c101b24 */
[----:B------:R-:W-:Y:S05]  /*7640*/  EXIT ;  /* 0x000000000000794d */ /* 0x000fea0003800000 */
.L_x_13029:
        /* <DEDUP_REMOVED lines=12> */
.L_x_13043:
        /* <DEDUP_REMOVED lines=18> */
.L_x_13046:
[----:B------:R-:W-:-:S04]  /*7830*/  SHF.R.U32.HI R5, RZ, 0x18, R5 ;  /* 0x00000018ff057819 */ /* 0x000fc80000011605 */
[----:B------:R-:W-:-:S07]  /*7840*/  LOP3.LUT R0, R0, 0x80, R5, 0xf8, !PT ;  /* 0x0000008000007812 */ /* 0x000fce00078ef805 */
.L_x_13045:
[----:B------:R-:W-:Y:S05]  /*7850*/  BSYNC.RECONVERGENT B0 ;  /* 0x0000000000007941 */ /* 0x000fea0003800200 */
.L_x_13044:
[----:B------:R-:W-:Y:S01]  /*7860*/  STG.E.U8 desc[UR36][R2.64], R0 ;  /* 0x0000000002007986 */ /* 0x000fe2000c101124 */
[----:B------:R-:W-:Y:S05]  /*7870*/  EXIT ;  /* 0x000000000000794d */ /* 0x000fea0003800000 */
.L_x_13042:
        /* <DEDUP_REMOVED lines=18> */
.L_x_13049:
[----:B------:R-:W-:-:S04]  /*79a0*/  SHF.R.U32.HI R5, RZ, 0x18, R5 ;  /* 0x00000018ff057819 */ /* 0x000fc80000011605 */
[----:B------:R-:W-:-:S07]  /*79b0*/  LOP3.LUT R0, R0, 0x80, R5, 0xf8, !PT ;  /* 0x0000008000007812 */ /* 0x000fce00078ef805 */
.L_x_13048:
[----:B------:R-:W-:Y:S05]  /*79c0*/  BSYNC.RECONVERGENT B0 ;  /* 0x0000000000007941 */ /* 0x000fea0003800200 */
.L_x_13047:
[----:B------:R-:W-:Y:S01]  /*79d0*/  STG.E.U8 desc[UR36][R2.64], R0 ;  /* 0x0000000002007986 */ /* 0x000fe2000c101124 */
[----:B------:R-:W-:Y:S05]  /*79e0*/  EXIT ;  /* 0x000000000000794d */ /* 0x000fea0003800000 */
.L_x_13041:
        /* <DEDUP_REMOVED lines=22> */
.L_x_13051:
[----:B------:R-:W-:-:S04]  /*7b50*/  PRMT R4, R19, 0x9910, RZ ;  /* 0x0000991013047816 */ /* 0x000fc800000000ff */
[----:B------:R-:W-:-:S05]  /*7b60*/  SHF.R.S32.HI R5, RZ, 0x1f, R4 ;  /* 0x0000001fff057819 */ /* 0x000fca0000011404 */
[----:B------:R-:W-:Y:S01]  /*7b70*/  STG.E.64 desc[UR36][R2.64], R4 ;  /* 0x0000000402007986 */ /* 0x000fe2000c101b24 */
[----:B------:R-:W-:Y:S05]  /*7b80*/  EXIT ;  /* 0x000000000000794d */ /* 0x000fea0003800000 */
.L_x_13050:
[----:B------:R-:W-:-:S05]  /*7b90*/  PRMT R5, R19, 0x9910, RZ ;  /* 0x0000991013057816 */ /* 0x000fca00000000ff */
[----:B------:R-:W-:Y:S01]  /*7ba0*/  STG.E desc[UR36][R2.64], R5 ;  /* 0x0000000502007986 */ /* 0x000fe2000c101924 */
[----:B------:R-:W-:Y:S05]  /*7bb0*/  EXIT ;  /* 0x000000000000794d */ /* 0x000fea0003800000 */
.L_x_13040:
        /* <DEDUP_REMOVED lines=11> */
.L_x_13053:
[----:B------:R-:W-:Y:S01]  /*7c70*/  CS2R R6, SRZ ;  /* 0x0000000000067805 */ /* 0x000fe2000001ff00 */
[----:B------:R-:W0:Y:S04]  /*7c80*/  I2F.F64.S16 R4, R19 ;  /* 0x0000001300047312 */ /* 0x000e280000101c00 */
[----:B0-----:R-:W-:Y:S01]  /*7c90*/  STG.E.128 desc[UR36][R2.64], R4 ;  /* 0x0000000402007986 */ /* 0x001fe2000c101d24 */
[----:B------:R-:W-:Y:S05]  /*7ca0*/  EXIT ;  /* 0x000000000000794d */ /* 0x000fea0003800000 */
.L_x_13052:
[----:B------:R-:W-:-:S13]  /*7cb0*/  ISETP.NE.AND P0, PT, R0, 0xf, PT ;  /* 0x0000000f0000780c */ /* 0x000fda0003f05270 */
[----:B------:R-:W-:Y:S05]  /*7cc0*/  @!P0 BRA `(.L_x_13054) ;  /* 0x0000000000e88947 */ /* 0x000fea0003800000 */
[----:B------:R-:W-:-:S13]  /*7cd0*/  ISETP.NE.AND P0, PT, R0, 0x17, PT ;  /* 0x000000170000780c */ /* 0x000fda0003f05270 */
[----:B------:R-:W-:Y:S05]  /*7ce0*/  @!P0 BRA `(.L_x_13055) ;  /* 0x0000000000908947 */ /* 0x000fea0003800000 */
[----:B------:R-:W-:-:S13]  /*7cf0*/  ISETP.NE.AND P0, PT, R0, 0x18, PT ;  /* 0x000000180000780c */ /* 0x000fda0003f05270 */
[----:B------:R-:W-:Y:S05]  /*7d00*/  @!P0 BRA `(.L_x_13056) ;  /* 0x0000000000448947 */ /* 0x000fea0003800000 */
.L_x_13033:
        /* <DEDUP_REMOVED lines=16> */
.L_x_13057:
[----:B------:R-:W-:Y:S05]  /*7e10*/  EXIT ;  /* 0x000000000000794d */ /* 0x000fea0003800000 */
.L_x_13056:
        /* <DEDUP_REMOVED lines=13> */
.L_x_13059:
[----:B------:R-:W-:Y:S05]  /*7ef0*/  BSYNC.RECONVERGENT B0 ;  /* 0x0000000000007941 */ /* 0x000fea0003800200 */
.L_x_13058:
[----:B------:R-:W-:-:S05]  /*7f00*/  LOP3.LUT R5, R0, 0x80, R5, 0xf8, !PT ;  /* 0x0000008000057812 */ /* 0x000fca00078ef805 */
[----:B------:R-:W-:Y:S01]  /*7f10*/  STG.E.U8 desc[UR36][R2.64], R5 ;  /* 0x0000000502007986 */ /* 0x000fe2000c101124 */
[----:B------:R-:W-:Y:S05]  /*7f20*/  EXIT ;  /* 0x000000000000794d */ /* 0x000fea0003800000 */
.L_x_13055:
        /* <DEDUP_REMOVED lines=12> */
.L_x_13061:
[----:B------:R-:W-:Y:S01]  /*7ff0*/  IMAD.MOV.U32 R0, RZ, RZ, 0x7f ;  /* 0x0000007fff007424 */ /* 0x000fe200078e00ff */
[----:B------:R-:W-:-:S04]  /*8000*/  ISETP.GT.U32.AND P0, PT, R4, 0x7f800000, PT ;  /* 0x7f8000000400780c */ /* 0x000fc80003f04070 */
[----:B------:R-:W-:-:S09]  /*8010*/  SEL R0, R0, 0x7c, P0 ;  /* 0x0000007c00007807 */ /* 0x000fd20000000000 */
.L_x_13062:
[----:B------:R-:W-:Y:S05]  /*8020*/  BSYNC.RECONVERGENT B0 ;  /* 0x0000000000007941 */ /* 0x000fea0003800200 */
.L_x_13060:
[----:B------:R-:W-:-:S04]  /*8030*/  SHF.R.U32.HI R5, RZ, 0x18, R5 ;  /* 0x00000018ff057819 */ /* 0x000fc80000011605 */
[----:B------:R-:W-:-:S05]  /*8040*/  LOP3.LUT R5, R0, 0x80, R5, 0xf8, !PT ;  /* 0x0000008000057812 */ /* 0x000fca00078ef805 */
[----:B------:R-:W-:Y:S01]  /*8050*/  STG.E.U8 desc[UR36][R2.64], R5 ;  /* 0x0000000502007986 */ /* 0x000fe2000c101124 */
[----:B------:R-:W-:Y:S05]  /*8060*/  EXIT ;  /* 0x000000000000794d */ /* 0x000fea0003800000 */
.L_x_13054:
[----:B------:R-:W0:Y:S02]  /*8070*/  I2F.S16 R0, R19 ;  /* 0x0000001300007306 */ /* 0x000e240000101400 */
[----:B0-----:R-:W-:-:S05]  /*8080*/  F2FP.BF16.F32.PACK_AB R0, RZ, R0 ;  /* 0x00000000ff00723e */ /* 0x001fca00000010ff */
[----:B------:R-:W-:Y:S01]  /*8090*/  STG.E.U16 desc[UR36][R2.64], R0 ;  /* 0x0000000002007986 */ /* 0x000fe2000c101524 */
[----:B------:R-:W-:Y:S05]  /*80a0*/  EXIT ;  /* 0x000000000000794d */ /* 0x000fea0003800000 */
.L_x_13063:
        /* <DEDUP_REMOVED lines=13> */
.L_x_22438:


//--------------------- .text._ZN2at6native18elementwise_kernelILi128ELi4EZNS0_22gpu_kernel_impl_nocastINS0_13AUnaryFunctorIsssZZZNS0_15binary_internal21div_trunc_kernel_cudaERNS_18TensorIteratorBaseEENKUlvE_clEvENKUlvE3_clEvEUlssE_EEEEvS6_RKT_EUliE_EEviT1_ --------------------------
	.section	.text._ZN2at6native18elementwise_kernelILi128ELi4EZNS0_22gpu_kernel_impl_nocastINS0_13AUnaryFunctorIsssZZZNS0_15binary_internal21div_trunc_kernel_cudaERNS_18TensorIteratorBaseEENKUlvE_clEvENKUlvE3_clEvEUlssE_EEEEvS6_RKT_EUliE_EEviT1_,"ax",@progbits
	.align	128
        .global         _ZN2at6native18elementwise_kernelILi128ELi4EZNS0_22gpu_kernel_impl_nocastINS0_13AUnaryFunctorIsssZZZNS0_15binary_internal21div_trunc_kernel_cudaERNS_18TensorIteratorBaseEENKUlvE_clEvENKUlvE3_clEvEUlssE_EEEEvS6_RKT_EUliE_EEviT1_
        .type           _ZN2at6native18elementwise_kernelILi128ELi4EZNS0_22gpu_kernel_impl_nocastINS0_13AUnaryFunctorIsssZZZNS0_15binary_internal21div_trunc_kernel_cudaERNS_18TensorIteratorBaseEENKUlvE_clEvENKUlvE3_clEvEUlssE_EEEEvS6_RKT_EUliE_EEviT1_,@function
        .size           _ZN2at6native18elementwise_kernelILi128ELi4EZNS0_22gpu_kernel_impl_nocastINS0_13AUnaryFunctorIsssZZZNS0_15binary_internal21div_trunc_kernel_cudaERNS_18TensorIteratorBaseEENKUlvE_clEvENKUlvE3_clEvEUlssE_EEEEvS6_RKT_EUliE_EEviT1_,(.L_x_22439 - _ZN2at6native18elementwise_kernelILi128ELi4EZNS0_22gpu_kernel_impl_nocastINS0_13AUnaryFunctorIsssZZZNS0_15binary_internal21div_trunc_kernel_cudaERNS_18TensorIteratorBaseEENKUlvE_clEvENKUlvE3_clEvEUlssE_EEEEvS6_RKT_EUliE_EEviT1_)
        .other          _ZN2at6native18elementwise_kernelILi128ELi4EZNS0_22gpu_kernel_impl_nocastINS0_13AUnaryFunctorIsssZZZNS0_15binary_internal21div_trunc_kernel_cudaERNS_18TensorIteratorBaseEENKUlvE_clEvENKUlvE3_clEvEUlssE_EEEEvS6_RKT_EUliE_EEviT1_,@"STO_CUDA_ENTRY STV_DEFAULT"
_ZN2at6native18elementwise_kernelILi128ELi4EZNS0_22gpu_kernel_impl_nocastINS0_13AUnaryFunctorIsssZZZNS0_15binary_internal21div_trunc_kernel_cudaERNS_18TensorIteratorBaseEENKUlvE_clEvENKUlvE3_clEvEUlssE_EEEEvS6_RKT_EUliE_EEviT1_:
.text._ZN2at6native18elementwise_kernelILi128ELi4EZNS0_22gpu_kernel_impl_nocastINS0_13AUnaryFunctorIsssZZZNS0_15binary_internal21div_trunc_kernel_cudaERNS_18TensorIteratorBaseEENKUlvE_clEvENKUlvE3_clEvEUlssE_EEEEvS6_RKT_EUliE_EEviT1_:
        /* <DEDUP_REMOVED lines=18> */
[----:B------:R-:W-:Y:S02]  /*0120*/  IADD3 R3, PT, PT, R3, 0x80, RZ ;  /* 0x0000008003037810 */ /* 0x000fe40007ffe0ff */
[----:B0-----:R-:W-:Y:S02]  /*0130*/  IABS R4, R0 ;  /* 0x0000000000047213 */ /* 0x001fe40000000000 */
[-C--:B--2---:R-:W-:Y:S02]  /*0140*/  IABS R11, R9.reuse ;  /* 0x00000009000b7213 */ /* 0x084fe40000000000 */
[----:B------:R-:W-:Y:S02]  /*0150*/  IABS R5, R9 ;  /* 0x0000000900057213 */ /* 0x000fe40000000000 */
[----:B------:R-:W0:Y:S08]  /*0160*/  I2F.RP R2, R11 ;  /* 0x0000000b00027306 */ /* 0x000e300000209400 */
[----:B0-----:R-:W0:Y:S02]  /*0170*/  MUFU.RCP R2, R2 ;  /* 0x0000000200027308 */ /* 0x001e240000001000 */
[----:B0-----:R-:W-:Y:S01]  /*0180*/  IADD3 R6, PT, PT, R2, 0xffffffe, RZ ;  /* 0x0ffffffe02067810 */ /* 0x001fe20007ffe0ff */
[----:B------:R-:W-:-:S05]  /*0190*/  IMAD.MOV R2, RZ, RZ, -R5 ;  /* 0x000000ffff027224 */ /* 0x000fca00078e0a05 */
[----:B------:R0:W1:Y:S02]  /*01a0*/  F2I.FTZ.U32.TRUNC.NTZ R7, R6 ;  /* 0x0000000600077305 */ /* 0x000064000021f000 */
[----:B0-----:R-:W-:Y:S01]  /*01b0*/  HFMA2 R6, -RZ, RZ, 0, 0 ;  /* 0x00000000ff067431 */ /* 0x001fe200000001ff */
[----:B-1----:R-:W-:-:S05]  /*01c0*/  IADD3 R8, PT, PT, RZ, -R7, RZ ;  /* 0x80000007ff087210 */ /* 0x002fca0007ffe0ff */
[----:B------:R-:W-:-:S04]  /*01d0*/  IMAD R13, R8, R11, RZ ;  /* 0x0000000b080d7224 */ /* 0x000fc800078e02ff */
[----:B------:R-:W-:-:S06]  /*01e0*/  IMAD.HI.U32 R7, R7, R13, R6 ;  /* 0x0000000d07077227 */ /* 0x000fcc00078e0006 */
[----:B------:R-:W-:-:S04]  /*01f0*/  IMAD.HI.U32 R7, R7, R4, RZ ;  /* 0x0000000407077227 */ /* 0x000fc800078e00ff */
[----:B------:R-:W-:Y:S02]  /*0200*/  IMAD R2, R7, R2, R4 ;  /* 0x0000000207027224 */ /* 0x000fe400078e0204 */
[----:B------:R-:W0:Y:S03]  /*0210*/  LDC.64 R4, c[0x0][0x580] ;  /* 0x00016000ff047b82 */ /* 0x000e260000000a00 */
[----:B------:R-:W-:-:S13]  /*0220*/  ISETP.GT.U32.AND P2, PT, R11, R2, PT ;  /* 0x000000020b00720c */ /* 0x000fda0003f44070 */
[-C--:B------:R-:W-:Y:S02]  /*0230*/  @!P2 IADD3 R2, PT, PT, R2, -R11.reuse, RZ ;  /* 0x8000000b0202a210 */ /* 0x080fe40007ffe0ff */
[----:B------:R-:W-:Y:S02]  /*0240*/  @!P2 IADD3 R7, PT, PT, R7, 0x1, RZ ;  /* 0x000000010707a810 */ /* 0x000fe40007ffe0ff */
[----:B------:R-:W-:Y:S02]  /*0250*/  ISETP.GE.U32.AND P0, PT, R2, R11, PT ;  /* 0x0000000b0200720c */ /* 0x000fe40003f06070 */
[----:B------:R-:W-:Y:S02]  /*0260*/  LOP3.LUT R2, R0, R9, RZ, 0x3c, !PT ;  /* 0x0000000900027212 */ /* 0x000fe400078e3cff */
[----:B------:R-:W-:Y:S02]  /*0270*/  ISETP.NE.AND P2, PT, R9, RZ, PT ;  /* 0x000000ff0900720c */ /* 0x000fe40003f45270 */
[----:B------:R-:W-:-:S07]  /*0280*/  ISETP.GE.AND P1, PT, R2, RZ, PT ;  /* 0x000000ff0200720c */ /* 0x000fce0003f26270 */
[----:B------:R-:W-:Y:S01]  /*0290*/  @P0 VIADD R7, R7, 0x1 ;  /* 0x0000000107070836 */ /* 0x000fe20000000000 */
[----:B------:R-:W-:-:S05]  /*02a0*/  ISETP.GE.AND P0, PT, R3, UR4, PT ;  /* 0x0000000403007c0c */ /* 0x000fca000bf06270 */
[----:B------:R-:W-:Y:S02]  /*02b0*/  @!P1 IADD3 R7, PT, PT, -R7, RZ, RZ ;  /* 0x000000ff07079210 */ /* 0x000fe40007ffe1ff */
[----:B------:R-:W-:-:S05]  /*02c0*/  @!P2 LOP3.LUT R7, RZ, R9, RZ, 0x33, !PT ;  /* 0x00000009ff07a212 */ /* 0x000fca00078e33ff */
[----:B0-----:R0:W-:Y:S01]  /*02d0*/  STG.E.U16 desc[UR6][R4.64], R7 ;  /* 0x0000000704007986 */ /* 0x0011e2000c101506 */
[----:B------:R-:W-:Y:S05]  /*02e0*/  @P0 BREAK.RELIABLE B1 ;  /* 0x0000000000010942 */ /* 0x000fea0003800100 */
[----:B------:R-:W-:Y:S05]  /*02f0*/  @P0 BRA `(.L_x_13068) ;  /* 0x0000000000f80947 */ /* 0x000fea0003800000 */
[----:B0-----:R-:W0:Y:S02]  /*0300*/  LDC.64 R4, c[0x0][0x588] ;  /* 0x00016200ff047b82 */ /* 0x001e240000000a00 */
[----:B0-----:R0:W2:Y:S01]  /*0310*/  LDG.E.S16 R9, desc[UR6][R4.64] ;  /* 0x0000000604097981 */ /* 0x0010a2000c1e1700 */
[----:B------:R-:W-:Y:S02]  /*0320*/  IADD3 R3, PT, PT, R3, 0x80, RZ ;  /* 0x0000008003037810 */ /* 0x000fe40007ffe0ff */
[----:B0-----:R-:W-:Y:S02]  /*0330*/  IABS R4, R0 ;  /* 0x0000000000047213 */ /* 0x001fe40000000000 */
[-C--:B--2---:R-:W-:Y:S02]  /*0340*/  IABS R11, R9.reuse ;  /* 0x00000009000b7213 */ /* 0x084fe40000000000 */
[----:B------:R-:W-:Y:S02]  /*0350*/  IABS R5, R9 ;  /* 0x0000000900057213 */ /* 0x000fe40000000000 */
[----:B------:R-:W0:Y:S08]  /*0360*/  I2F.RP R2, R11 ;  /* 0x0000000b00027306 */ /* 0x000e300000209400 */
[----:B0-----:R-:W0:Y:S02]  /*0370*/  MUFU.RCP R2, R2 ;  /* 0x0000000200027308 */ /* 0x001e240000001000 */
[----:B0-----:R-:W-:-:S02]  /*0380*/  VIADD R6, R2, 0xffffffe ;  /* 0x0ffffffe02067836 */ /* 0x001fc40000000000 */
[----:B------:R-:W-:-:S04]  /*0390*/  IMAD.MOV R2, RZ, RZ, -R5 ;  /* 0x000000ffff027224 */ /* 0x000fc800078e0a05 */
[----:B------:R0:W1:Y:S02]  /*03a0*/  F2I.FTZ.U32.TRUNC.NTZ R7, R6 ;  /* 0x0000000600077305 */ /* 0x000064000021f000 */
[----:B0-----:R-:W-:Y:S02]  /*03b0*/  MOV R6, RZ ;  /* 0x000000ff00067202 */ /* 0x001fe40000000f00 */
        /* <DEDUP_REMOVED lines=13> */
[----:B------:R-:W-:-:S06]  /*0490*/  @P0 IADD3 R7, PT, PT, R7, 0x1, RZ ;  /* 0x0000000107070810 */ /* 0x000fcc0007ffe0ff */
[----:B------:R-:W-:Y:S01]  /*04a0*/  @!P1 IMAD.MOV R7, RZ, RZ, -R7 ;  /* 0x000000ffff079224 */ /* 0x000fe200078e0a07 */
[----:B------:R-:W-:-:S05]  /*04b0*/  @!P2 LOP3.LUT R7, RZ, R9, RZ, 0x33, !PT ;  /* 0x00000009ff07a212 */ /* 0x000fca00078e33ff */
[----:B0-----:R0:W-:Y:S02]  /*04c0*/  STG.E.U16 desc[UR6][R4.64], R7 ;  /* 0x0000000704007986 */ /* 0x0011e4000c101506 */
.L_x_13067:
[----:B------:R-:W-:-:S13]  /*04d0*/  ISETP.GE.AND P0, PT, R3, UR4, PT ;  /* 0x0000000403007c0c */ /* 0x000fda000bf06270 */
[----:B------:R-:W-:Y:S05]  /*04e0*/  @P0 BREAK.RELIABLE B1 ;  /* 0x0000000000010942 */ /* 0x000fea0003800100 */
[----:B------:R-:W-:Y:S05]  /*04f0*/  @P0 BRA `(.L_x_13068) ;  /* 0x0000000000780947 */ /* 0x000fea0003800000 */
[----:B------:R-:W-:Y:S05]  /*0500*/  BSYNC.RELIABLE B1 ;  /* 0x0000000000017941 */ /* 0x000fea0003800100 */
.L_x_13066:
        /* <DEDUP_REMOVED lines=8> */
[----:B0-----:R-:W-:-:S02]  /*0590*/  IADD3 R6, PT, PT, R2, 0xffffffe, RZ ;  /* 0x0ffffffe02067810 */ /* 0x001fc40007ffe0ff */
[----:B------:R-:W-:-:S04]  /*05a0*/  IADD3 R2, PT, PT, RZ, -R5, RZ ;  /* 0x80000005ff027210 */ /* 0x000fc80007ffe0ff */
[----:B------:R0:W1:Y:S02]  /*05b0*/  F2I.FTZ.U32.TRUNC.NTZ R7, R6 ;  /* 0x0000000600077305 */ /* 0x000064000021f000 */
[----:B0-----:R-:W-:Y:S01]  /*05c0*/  IMAD.MOV.U32 R6, RZ, RZ, RZ ;  /* 0x000000ffff067224 */ /* 0x001fe200078e00ff */
        /* <DEDUP_REMOVED lines=13> */
[----:B------:R-:W-:-:S06]  /*06a0*/  @P0 VIADD R7, R7, 0x1 ;  /* 0x0000000107070836 */ /* 0x000fcc0000000000 */
[----:B------:R-:W-:Y:S02]  /*06b0*/  @!P1 IADD3 R7, PT, PT, -R7, RZ, RZ ;  /* 0x000000ff07079210 */ /* 0x000fe40007ffe1ff */
[----:B------:R-:W-:-:S05]  /*06c0*/  @!P2 LOP3.LUT R7, RZ, R9, RZ, 0x33, !PT ;  /* 0x00000009ff07a212 */ /* 0x000fca00078e33ff */
[----:B0-----:R1:W-:Y:S02]  /*06d0*/  STG.E.U16 desc[UR6][R4.64], R7 ;  /* 0x0000000704007986 */ /* 0x0013e4000c101506 */
.L_x_13068:
[----:B------:R-:W-:Y:S05]  /*06e0*/  BSYNC.RECONVERGENT B0 ;  /* 0x0000000000007941 */ /* 0x000fea0003800200 */
.L_x_13065:
[----:B------:R-:W-:Y:S05]  /*06f0*/  WARPSYNC.ALL ;  /* 0x0000000000007948 */ /* 0x000fea0003800000 */
[----:B------:R-:W-:-:S13]  /*0700*/  ISETP.GE.AND P0, PT, R3, UR4, PT ;  /* 0x0000000403007c0c */ /* 0x000fda000bf06270 */
[----:B------:R-:W-:Y:S05]  /*0710*/  @P0 EXIT ;  /* 0x000000000000094d */ /* 0x000fea0003800000 */
[----:B------:R-:W0:Y:S02]  /*0720*/  LDC.64 R2, c[0x0][0x588] ;  /* 0x00016200ff027b82 */ /* 0x000e240000000a00 */
[----:B01----:R-:W2:Y:S01]  /*0730*/  LDG.E.S16 R7, desc[UR6][R2.64] ;  /* 0x0000000602077981 */ /* 0x003ea2000c1e1700 */
[----:B------:R-:W-:Y:S02]  /*0740*/  IABS R10, R0 ;  /* 0x00000000000a7213 */ /* 0x000fe40000000000 */
[-C--:B--2---:R-:W-:Y:S02]  /*0750*/  IABS R9, R7.reuse ;  /* 0x0000000700097213 */ /* 0x084fe40000000000 */
[-C--:B------:R-:W-:Y:S02]  /*0760*/  IABS R2, R7.reuse ;  /* 0x0000000700027213 */ /* 0x080fe40000000000 */
[----:B------:R-:W0:Y:S01]  /*0770*/  I2F.RP R6, R9 ;  /* 0x0000000900067306 */ /* 0x000e220000209400 */
[----:B------:R-:W-:-:S02]  /*0780*/  LOP3.LUT R0, R0, R7, RZ, 0x3c, !PT ;  /* 0x0000000700007212 */ /* 0x000fc400078e3cff */
[----:B------:R-:W-:Y:S02]  /*0790*/  IADD3 R2, PT, PT, RZ, -R2, RZ ;  /* 0x80000002ff027210 */ /* 0x000fe40007ffe0ff */
[----:B------:R-:W-:-:S03]  /*07a0*/  ISETP.GE.AND P1, PT, R0, RZ, PT ;  /* 0x000000ff0000720c */ /* 0x000fc60003f26270 */
[----:B0-----:R-:W0:Y:S02]  /*07b0*/  MUFU.RCP R6, R6 ;  /* 0x0000000600067308 */ /* 0x001e240000001000 */
[----:B0-----:R-:W-:-:S06]  /*07c0*/  IADD3 R4, PT, PT, R6, 0xffffffe, RZ ;  /* 0x0ffffffe06047810 */ /* 0x001fcc0007ffe0ff */
[----:B------:R0:W1:Y:S02]  /*07d0*/  F2I.FTZ.U32.TRUNC.NTZ R5, R4 ;  /* 0x0000000400057305 */ /* 0x000064000021f000 */
[----:B0-----:R-:W-:Y:S02]  /*07e0*/  HFMA2 R4, -RZ, RZ, 0, 0 ;  /* 0x00000000ff047431 */ /* 0x001fe400000001ff */
        /* <DEDUP_REMOVED lines=12> */
[----:B------:R-:W-:-:S04]  /*08b0*/  @P0 IADD3 R5, PT, PT, R5, 0x1, RZ ;  /* 0x0000000105050810 */ /* 0x000fc80007ffe0ff */
[----:B------:R-:W-:Y:S02]  /*08c0*/  @!P1 IADD3 R5, PT, PT, -R5, RZ, RZ ;  /* 0x000000ff05059210 */ /* 0x000fe40007ffe1ff */
[----:B------:R-:W-:-:S05]  /*08d0*/  @!P2 LOP3.LUT R5, RZ, R7, RZ, 0x33, !PT ;  /* 0x00000007ff05a212 */ /* 0x000fca00078e33ff */
[----:B0-----:R-:W-:Y:S01]  /*08e0*/  STG.E.U16 desc[UR6][R2.64], R5 ;  /* 0x0000000502007986 */ /* 0x001fe2000c101506 */
[----:B------:R-:W-:Y:S05]  /*08f0*/  EXIT ;  /* 0x000000000000794d */ /* 0x000fea0003800000 */
.L_x_13064:
[----:B------:R-:W0:Y:S01]  /*0900*/  LDCU UR4, c[0x0][0x380] ;  /* 0x00007000ff0477ac */ /* 0x000e220008000800 */
[----:B------:R-:W-:Y:S01]  /*0910*/  VIADD R4, R4, 0xffffffff ;  /* 0xffffffff04047836 */ /* 0x000fe20000000000 */
        /* <DEDUP_REMOVED lines=299> */
[C---:B--2---:R-:W-:Y:S02]  /*1bd0*/  IMAD R5, R8.reuse, UR10, R5 ;  /* 0x0000000a08057c24 */ /* 0x044fe4000f8e0205 */
[----:B0-----:R-:W-:Y:S02]  /*1be0*/  @P0 IMAD R12, R7, R14, R13 ;  /* 0x0000000e070c0224 */ /* 0x001fe400078e020d */
[----:B------:R-:W-:Y:S02]  /*1bf0*/  IMAD R6, R8, UR11, R6 ;  /* 0x0000000b08067c24 */ /* 0x000fe4000f8e0206 */
[C---:B-1----:R-:W-:Y:S02]  /*1c00*/  @P0 IMAD R5, R12.reuse, R10, R5 ;  /* 0x0000000a0c050224 */ /* 0x042fe400078e0205 */
[----:B------:R-:W-:-:S07]  /*1c10*/  @P0 IMAD R6, R12, R11, R6 ;  /* 0x0000000b0c060224 */ /* 0x000fce00078e0206 */
.L_x_13072:
[----:B------:R-:W0:Y:S02]  /*1c20*/  LDCU.128 UR8, c[0x0][0x580] ;  /* 0x0000b000ff0877ac */ /* 0x000e240008000c00 */
[----:B0-----:R-:W-:-:S04]  /*1c30*/  IADD3 R6, P0, PT, R6, UR10, RZ ;  /* 0x0000000a06067c10 */ /* 0x001fc8000ff1e0ff */
[----:B------:R-:W-:-:S05]  /*1c40*/  IADD3.X R7, PT, PT, RZ, UR11, RZ, P0, !PT ;  /* 0x0000000bff077c10 */ /* 0x000fca00087fe4ff */
[----:B------:R-:W2:Y:S01]  /*1c50*/  LDG.E.S16 R15, desc[UR6][R6.64] ;  /* 0x00000006060f7981 */ /* 0x000ea2000c1e1700 */
[----:B------:R-:W-:Y:S01]  /*1c60*/  IABS R14, R0 ;  /* 0x00000000000e7213 */ /* 0x000fe20000000000 */
[----:B------:R-:W-:Y:S01]  /*1c70*/  VIADD R3, R3, 0x80 ;  /* 0x0000008003037836 */ /* 0x000fe20000000000 */
[-C--:B--2---:R-:W-:Y:S02]  /*1c80*/  IABS R11, R15.reuse ;  /* 0x0000000f000b7213 */ /* 0x084fe40000000000 */
[----:B------:R-:W-:Y:S02]  /*1c90*/  IABS R6, R15 ;  /* 0x0000000f00067213 */ /* 0x000fe40000000000 */
[----:B------:R-:W0:Y:S02]  /*1ca0*/  I2F.RP R10, R11 ;  /* 0x0000000b000a7306 */ /* 0x000e240000209400 */
[----:B------:R-:W-:-:S06]  /*1cb0*/  IADD3 R6, PT, PT, RZ, -R6, RZ ;  /* 0x80000006ff067210 */ /* 0x000fcc0007ffe0ff */
[----:B0-----:R-:W0:Y:S02]  /*1cc0*/  MUFU.RCP R10, R10 ;  /* 0x0000000a000a7308 */ /* 0x001e240000001000 */
[----:B0-----:R-:W-:-:S06]  /*1cd0*/  IADD3 R8, PT, PT, R10, 0xffffffe, RZ ;  /* 0x0ffffffe0a087810 */ /* 0x001fcc0007ffe0ff */
[----:B------:R0:W1:Y:S02]  /*1ce0*/  F2I.FTZ.U32.TRUNC.NTZ R9, R8 ;  /* 0x0000000800097305 */ /* 0x000064000021f000 */
[----:B0-----:R-:W-:Y:S02]  /*1cf0*/  MOV R8, RZ ;  /* 0x000000ff00087202 */ /* 0x001fe40000000f00 */
[----:B-1----:R-:W-:-:S05]  /*1d00*/  IADD3 R12, PT, PT, RZ, -R9, RZ ;  /* 0x80000009ff0c7210 */ /* 0x002fca0007ffe0ff */
[----:B------:R-:W-:Y:S02]  /*1d10*/  IMAD R13, R12, R11, RZ ;  /* 0x0000000b0c0d7224 */ /* 0x000fe400078e02ff */
[----:B------:R-:W-:Y:S02]  /*1d20*/  IMAD.MOV.U32 R12, RZ, RZ, R14 ;  /* 0x000000ffff0c7224 */ /* 0x000fe400078e000e */
[----:B------:R-:W-:-:S06]  /*1d30*/  IMAD.HI.U32 R9, R9, R13, R8 ;  /* 0x0000000d09097227 */ /* 0x000fcc00078e0008 */
[----:B------:R-:W-:-:S04]  /*1d40*/  IMAD.HI.U32 R9, R9, R12, RZ ;  /* 0x0000000c09097227 */ /* 0x000fc800078e00ff */
[----:B------:R-:W-:-:S05]  /*1d50*/  IMAD R6, R9, R6, R12 ;  /* 0x0000000609067224 */ /* 0x000fca00078e020c */
[----:B------:R-:W-:-:S13]  /*1d60*/  ISETP.GT.U32.AND P2, PT, R11, R6, PT ;  /* 0x000000060b00720c */ /* 0x000fda0003f44070 */
[-C--:B------:R-:W-:Y:S01]  /*1d70*/  @!P2 IADD3 R6, PT, PT, R6, -R11.reuse, RZ ;  /* 0x8000000b0606a210 */ /* 0x080fe20007ffe0ff */
[----:B------:R-:W-:Y:S01]  /*1d80*/  @!P2 VIADD R9, R9, 0x1 ;  /* 0x000000010909a836 */ /* 0x000fe20000000000 */
[----:B------:R-:W-:Y:S02]  /*1d90*/  ISETP.NE.AND P2, PT, R15, RZ, PT ;  /* 0x000000ff0f00720c */ /* 0x000fe40003f45270 */
[----:B------:R-:W-:Y:S02]  /*1da0*/  ISETP.GE.U32.AND P0, PT, R6, R11, PT ;  /* 0x0000000b0600720c */ /* 0x000fe40003f06070 */
[----:B------:R-:W-:-:S04]  /*1db0*/  LOP3.LUT R6, R0, R15, RZ, 0x3c, !PT ;  /* 0x0000000f00067212 */ /* 0x000fc800078e3cff */
[----:B------:R-:W-:-:S07]  /*1dc0*/  ISETP.GE.AND P1, PT, R6, RZ, PT ;  /* 0x000000ff0600720c */ /* 0x000fce0003f26270 */
[----:B------:R-:W-:Y:S02]  /*1dd0*/  @P0 IADD3 R9, PT, PT, R9, 0x1, RZ ;  /* 0x0000000109090810 */ /* 0x000fe40007ffe0ff */
        /* <DEDUP_REMOVED lines=306> */
.L_x_13074:
[----:B------:R-:W0:Y:S02]  /*3100*/  LDCU.128 UR8, c[0x0][0x580] ;  /* 0x0000b000ff0877ac */ /* 0x000e240008000c00 */
[----:B0-----:R-:W-:-:S05]  /*3110*/  IADD3 R6, P0, PT, R6, UR10, RZ ;  /* 0x0000000a06067c10 */ /* 0x001fca000ff1e0ff */
[----:B------:R-:W-:-:S05]  /*3120*/  IMAD.X R7, RZ, RZ, UR11, P0 ;  /* 0x0000000bff077e24 */ /* 0x000fca00080e06ff */
[----:B------:R-:W2:Y:S01]  /*3130*/  LDG.E.S16 R15, desc[UR6][R6.64] ;  /* 0x00000006060f7981 */ /* 0x000ea2000c1e1700 */
[----:B------:R-:W-:Y:S02]  /*3140*/  IABS R14, R0 ;  /* 0x00000000000e7213 */ /* 0x000fe40000000000 */
[----:B------:R-:W-:Y:S02]  /*3150*/  IADD3 R3, PT, PT, R3, 0x80, RZ ;  /* 0x0000008003037810 */ /* 0x000fe40007ffe0ff */
[-C--:B--2---:R-:W-:Y:S02]  /*3160*/  IABS R11, R15.reuse ;  /* 0x0000000f000b7213 */ /* 0x084fe40000000000 */
[----:B------:R-:W-:Y:S02]  /*3170*/  IABS R6, R15 ;  /* 0x0000000f00067213 */ /* 0x000fe40000000000 */
[----:B------:R-:W0:Y:S02]  /*3180*/  I2F.RP R10, R11 ;  /* 0x0000000b000a7306 */ /* 0x000e240000209400 */
[----:B------:R-:W-:-:S06]  /*3190*/  IADD3 R6, PT, PT, RZ, -R6, RZ ;  /* 0x80000006ff067210 */ /* 0x000fcc0007ffe0ff */
[----:B0-----:R-:W0:Y:S02]  /*31a0*/  MUFU.RCP R10, R10 ;  /* 0x0000000a000a7308 */ /* 0x001e240000001000 */
[----:B0-----:R-:W-:-:S06]  /*31b0*/  IADD3 R8, PT, PT, R10, 0xffffffe, RZ ;  /* 0x0ffffffe0a087810 */ /* 0x001fcc0007ffe0ff */
[----:B------:R0:W1:Y:S02]  /*31c0*/  F2I.FTZ.U32.TRUNC.NTZ R9, R8 ;  /* 0x0000000800097305 */ /* 0x000064000021f000 */
[----:B0-----:R-:W-:Y:S01]  /*31d0*/  IMAD.MOV.U32 R8, RZ, RZ, RZ ;  /* 0x000000ffff087224 */ /* 0x001fe200078e00ff */
        /* <DEDUP_REMOVED lines=14> */
[----:B------:R-:W-:-:S04]  /*32c0*/  IADD3 R6, P0, PT, R5, UR8, RZ ;  /* 0x0000000805067c10 */ /* 0x000fc8000ff1e0ff */
[----:B------:R-:W-:Y:S02]  /*32d0*/  IADD3.X R7, PT, PT, RZ, UR9, RZ, P0, !PT ;  /* 0x00000009ff077c10 */ /* 0x000fe400087fe4ff */
[----:B------:R-:W-:Y:S02]  /*32e0*/  @!P1 IADD3 R9, PT, PT, -R9, RZ, RZ ;  /* 0x000000ff09099210 */ /* 0x000fe40007ffe1ff */
[----:B------:R-:W-:-:S05]  /*32f0*/  @!P2 LOP3.LUT R9, RZ, R15, RZ, 0x33, !PT ;  /* 0x0000000fff09a212 */ /* 0x000fca00078e33ff */
[----:B------:R0:W-:Y:S02]  /*3300*/  STG.E.U16 desc[UR6][R6.64], R9 ;  /* 0x0000000906007986 */ /* 0x0001e4000c101506 */
.L_x_13071:
[----:B------:R-:W-:-:S13]  /*3310*/  ISETP.GE.AND P0, PT, R3, UR4, PT ;  /* 0x0000000403007c0c */ /* 0x000fda000bf06270 */
[----:B------:R-:W-:Y:S05]  /*3320*/  @P0 BREAK.RELIABLE B1 ;  /* 0x0000000000010942 */ /* 0x000fea0003800100 */
[----:B------:R-:W-:Y:S05]  /*3330*/  @P0 BRA `(.L_x_13073) ;  /* 0x0000001400300947 */ /* 0x000fea0003800000 */
[----:B------:R-:W-:Y:S05]  /*3340*/  BSYNC.RELIABLE B1 ;  /* 0x0000000000017941 */ /* 0x000fea0003800100 */
.L_x_13070:
        /* <DEDUP_REMOVED lines=298> */
.L_x_13075:
[----:B------:R-:W0:Y:S02]  /*45f0*/  LDCU.128 UR8, c[0x0][0x580] ;  /* 0x0000b000ff0877ac */ /* 0x000e240008000c00 */
[----:B0-----:R-:W-:-:S04]  /*4600*/  IADD3 R6, P0, PT, R6, UR10, RZ ;  /* 0x0000000a06067c10 */ /* 0x001fc8000ff1e0ff */
[----:B------:R-:W-:-:S05]  /*4610*/  IADD3.X R7, PT, PT, RZ, UR11, RZ, P0, !PT ;  /* 0x0000000bff077c10 */ /* 0x000fca00087fe4ff */
[----:B------:R-:W2:Y:S01]  /*4620*/  LDG.E.S16 R15, desc[UR6][R6.64] ;  /* 0x00000006060f7981 */ /* 0x000ea2000c1e1700 */
[----:B------:R-:W-:Y:S02]  /*4630*/  IABS R14, R0 ;  /* 0x00000000000e7213 */ /* 0x000fe40000000000 */
[----:B------:R-:W-:Y:S02]  /*4640*/  IADD3 R3, PT, PT, R3, 0x80, RZ ;  /* 0x0000008003037810 */ /* 0x000fe40007ffe0ff */
[-C--:B--2---:R-:W-:Y:S02]  /*4650*/  IABS R11, R15.reuse ;  /* 0x0000000f000b7213 */ /* 0x084fe40000000000 */
[----:B------:R-:W-:Y:S02]  /*4660*/  IABS R6, R15 ;  /* 0x0000000f00067213 */ /* 0x000fe40000000000 */
[----:B------:R-:W0:Y:S03]  /*4670*/  I2F.RP R10, R11 ;  /* 0x0000000b000a7306 */ /* 0x000e260000209400 */
[----:B------:R-:W-:-:S05]  /*4680*/  IMAD.MOV R6, RZ, RZ, -R6 ;  /* 0x000000ffff067224 */ /* 0x000fca00078e0a06 */
[----:B0-----:R-:W0:Y:S02]  /*4690*/  MUFU.RCP R10, R10 ;  /* 0x0000000a000a7308 */ /* 0x001e240000001000 */
[----:B0-----:R-:W-:-:S06]  /*46a0*/  VIADD R8, R10, 0xffffffe ;  /* 0x0ffffffe0a087836 */ /* 0x001fcc0000000000 */
        /* <DEDUP_REMOVED lines=15> */
[----:B------:R-:W-:Y:S02]  /*47a0*/  @P0 IADD3 R9, PT, PT, R9, 0x1, RZ ;  /* 0x0000000109090810 */ /* 0x000fe40007ffe0ff */
[----:B------:R-:W-:-:S04]  /*47b0*/  IADD3 R6, P0, PT, R5, UR8, RZ ;  /* 0x0000000805067c10 */ /* 0x000fc8000ff1e0ff */
[----:B------:R-:W-:Y:S01]  /*47c0*/  @!P1 IMAD.MOV R9, RZ, RZ, -R9 ;  /* 0x000000ffff099224 */ /* 0x000fe200078e0a09 */
[----:B------:R-:W-:Y:S02]  /*47d0*/  IADD3.X R7, PT, PT, RZ, UR9, RZ, P0, !PT ;  /* 0x00000009ff077c10 */ /* 0x000fe400087fe4ff */
[----:B------:R-:W-:-:S05]  /*47e0*/  @!P2 LOP3.LUT R9, RZ, R15, RZ, 0x33, !PT ;  /* 0x0000000fff09a212 */ /* 0x000fca00078e33ff */
[----:B------:R1:W-:Y:S02]  /*47f0*/  STG.E.U16 desc[UR6][R6.64], R9 ;  /* 0x0000000906007986 */ /* 0x0003e4000c101506 */
.L_x_13073:
[----:B------:R-:W-:Y:S05]  /*4800*/  BSYNC.RECONVERGENT B0 ;  /* 0x0000000000007941 */ /* 0x000fea0003800200 */
.L_x_13069:
[----:B------:R-:W-:Y:S05]  /*4810*/  WARPSYNC.ALL ;  /* 0x0000000000007948 */ /* 0x000fea0003800000 */
[----:B------:R-:W-:-:S13]  /*4820*/  ISETP.GE.AND P0, PT, R3, UR4, PT ;  /* 0x0000000403007c0c */ /* 0x000fda000bf06270 */
[----:B------:R-:W-:Y:S05]  /*4830*/  @P0 EXIT ;  /* 0x000000000000094d */ /* 0x000fea0003800000 */
[----:B------:R-:W2:Y:S01]  /*4840*/  LDCU.64 UR4, c[0x0][0x390] ;  /* 0x00007200ff0477ac */ /* 0x000ea20008000a00 */
[----:B01----:R-:W-:Y:S01]  /*4850*/  MOV R6, RZ ;  /* 0x000000ff00067202 */ /* 0x003fe20000000f00 */
[----:B------:R-:W-:Y:S01]  /*4860*/  IMAD.MOV.U32 R7, RZ, RZ, R3 ;  /* 0x000000ffff077224 */ /* 0x000fe200078e0003 */
        /* <DEDUP_REMOVED lines=285> */
[----:B------:R-:W-:-:S04]  /*5a40*/  IMAD.MOV R6, RZ, RZ, -R11 ;  /* 0x000000ffff067224 */ /* 0x000fc800078e0a0b */
        /* <DEDUP_REMOVED lines=9> */
.L_x_13076:
[----:B------:R-:W0:Y:S02]  /*5ae0*/  LDCU.128 UR8, c[0x0][0x580] ;  /* 0x0000b000ff0877ac */ /* 0x000e240008000c00 */
[----:B0-----:R-:W-:-:S04]  /*5af0*/  IADD3 R4, P0, PT, R4, UR10, RZ ;  /* 0x0000000a04047c10 */ /* 0x001fc8000ff1e0ff */
[----:B------:R-:W-:-:S06]  /*5b00*/  IADD3.X R5, PT, PT, RZ, UR11, RZ, P0, !PT ;  /* 0x0000000bff057c10 */ /* 0x000fcc00087fe4ff */
[----:B------:R0:W2:Y:S02]  /*5b10*/  LDG.E.S16 R5, desc[UR6][R4.64] ;  /* 0x0000000604057981 */ /* 0x0000a4000c1e1700 */
[----:B0-----:R-:W-:Y:S02]  /*5b20*/  IABS R4, R0 ;  /* 0x0000000000047213 */ /* 0x001fe40000000000 */
[-C--:B--2---:R-:W-:Y:S02]  /*5b30*/  IABS R9, R5.reuse ;  /* 0x0000000500097213 */ /* 0x084fe40000000000 */
[----:B------:R-:W-:Y:S02]  /*5b40*/  LOP3.LUT R0, R0, R5, RZ, 0x3c, !PT ;  /* 0x0000000500007212 */ /* 0x000fe400078e3cff */
[----:B------:R-:W0:Y:S02]  /*5b50*/  I2F.RP R2, R9 ;  /* 0x0000000900027306 */ /* 0x000e240000209400 */
[----:B------:R-:W-:-:S06]  /*5b60*/  ISETP.GE.AND P1, PT, R0, RZ, PT ;  /* 0x000000ff0000720c */ /* 0x000fcc0003f26270 */
[----:B0-----:R-:W0:Y:S02]  /*5b70*/  MUFU.RCP R2, R2 ;  /* 0x0000000200027308 */ /* 0x001e240000001000 */
[----:B0-----:R-:W-:-:S06]  /*5b80*/  IADD3 R6, PT, PT, R2, 0xffffffe, RZ ;  /* 0x0ffffffe02067810 */ /* 0x001fcc0007ffe0ff */
[----:B------:R0:W1:Y:S02]  /*5b90*/  F2I.FTZ.U32.TRUNC.NTZ R7, R6 ;  /* 0x0000000600077305 */ /* 0x000064000021f000 */
[----:B0-----:R-:W-:Y:S01]  /*5ba0*/  MOV R6, RZ ;  /* 0x000000ff00067202 */ /* 0x001fe20000000f00 */
[----:B-1----:R-:W-:-:S04]  /*5bb0*/  IMAD.MOV R8, RZ, RZ, -R7 ;  /* 0x000000ffff087224 */ /* 0x002fc800078e0a07 */
[----:B------:R-:W-:Y:S01]  /*5bc0*/  IMAD R11, R8, R9, RZ ;  /* 0x00000009080b7224 */ /* 0x000fe200078e02ff */
[----:B------:R-:W-:-:S03]  /*5bd0*/  IABS R8, R5 ;  /* 0x0000000500087213 */ /* 0x000fc60000000000 */
[----:B------:R-:W-:Y:S01]  /*5be0*/  IMAD.HI.U32 R7, R7, R11, R6 ;  /* 0x0000000b07077227 */ /* 0x000fe200078e0006 */
[----:B------:R-:W-:-:S05]  /*5bf0*/  IADD3 R2, PT, PT, RZ, -R8, RZ ;  /* 0x80000008ff027210 */ /* 0x000fca0007ffe0ff */
[----:B------:R-:W-:-:S04]  /*5c00*/  IMAD.HI.U32 R7, R7, R4, RZ ;  /* 0x0000000407077227 */ /* 0x000fc800078e00ff */
[----:B------:R-:W-:-:S05]  /*5c10*/  IMAD R2, R7, R2, R4 ;  /* 0x0000000207027224 */ /* 0x000fca00078e0204 */
[----:B------:R-:W-:-:S13]  /*5c20*/  ISETP.GT.U32.AND P2, PT, R9, R2, PT ;  /* 0x000000020900720c */ /* 0x000fda0003f44070 */
[-C--:B------:R-:W-:Y:S01]  /*5c30*/  @!P2 IADD3 R2, PT, PT, R2, -R9.reuse, RZ ;  /* 0x800000090202a210 */ /* 0x080fe20007ffe0ff */
[----:B------:R-:W-:Y:S01]  /*5c40*/  @!P2 VIADD R7, R7, 0x1 ;  /* 0x000000010707a836 */ /* 0x000fe20000000000 */
[----:B------:R-:W-:Y:S02]  /*5c50*/  ISETP.NE.AND P2, PT, R5, RZ, PT ;  /* 0x000000ff0500720c */ /* 0x000fe40003f45270 */
[----:B------:R-:W-:-:S13]  /*5c60*/  ISETP.GE.U32.AND P0, PT, R2, R9, PT ;  /* 0x000000090200720c */ /* 0x000fda0003f06070 */
[----:B------:R-:W-:Y:S02]  /*5c70*/  @P0 IADD3 R7, PT, PT, R7, 0x1, RZ ;  /* 0x0000000107070810 */ /* 0x000fe40007ffe0ff */
[----:B------:R-:W-:Y:S02]  /*5c80*/  IADD3 R2, P0, PT, R3, UR8, RZ ;  /* 0x0000000803027c10 */ /* 0x000fe4000ff1e0ff */
[----:B------:R-:W-:Y:S02]  /*5c90*/  @!P1 IADD3 R7, PT, PT, -R7, RZ, RZ ;  /* 0x000000ff07079210 */ /* 0x000fe40007ffe1ff */
[----:B------:R-:W-:Y:S02]  /*5ca0*/  IADD3.X R3, PT, PT, RZ, UR9, RZ, P0, !PT ;  /* 0x00000009ff037c10 */ /* 0x000fe400087fe4ff */
[----:B------:R-:W-:-:S05]  /*5cb0*/  @!P2 LOP3.LUT R7, RZ, R5, RZ, 0x33, !PT ;  /* 0x00000005ff07a212 */ /* 0x000fca00078e33ff */
[----:B------:R-:W-:Y:S01]  /*5cc0*/  STG.E.U16 desc[UR6][R2.64], R7 ;  /* 0x0000000702007986 */ /* 0x000fe2000c101506 */
[----:B------:R-:W-:Y:S05]  /*5cd0*/  EXIT ;  /* 0x000000000000794d */ /* 0x000fea0003800000 */
.L_x_13077:
        /* <DEDUP_REMOVED lines=10> */
.L_x_22439:


//--------------------- .text._ZN2at6native27unrolled_elementwise_kernelINS0_13AUnaryFunctorIsssZZZNS0_15binary_internal21div_trunc_kernel_cudaERNS_18TensorIteratorBaseEENKUlvE_clEvENKUlvE3_clEvEUlssE_EESt5arrayIPcLm2EELi4E23TrivialOffsetCalculatorILi1EjESE_NS0_6memory15LoadWithoutCastENSF_16StoreWithoutCastEEEviT_T0_T2_T3_T4_T5_ --------------------------
	.section	.text._ZN2at6native27unrolled_elementwise_kernelINS0_13AUnaryFunctorIsssZZZNS0_15binary_internal21div_trunc_kernel_cudaERNS_18TensorIteratorBaseEENKUlvE_clEvENKUlvE3_clEvEUlssE_EESt5arrayIPcLm2EELi4E23TrivialOffsetCalculatorILi1EjESE_NS0_6memory15LoadWithoutCastENSF_16StoreWithoutCastEEEviT_T0_T2_T3_T4_T5_,"ax",@progbits
	.align	128
        .global         _ZN2at6native27unrolled_elementwise_kernelINS0_13AUnaryFunctorIsssZZZNS0_15binary_internal21div_trunc_kernel_cudaERNS_18TensorIteratorBaseEENKUlvE_clEvENKUlvE3_clEvEUlssE_EESt5arrayIPcLm2EELi4E23TrivialOffsetCalculatorILi1EjESE_NS0_6memory15LoadWithoutCastENSF_16StoreWithoutCastEEEviT_T0_T2_T3_T4_T5_
        .type           _ZN2at6native27unrolled_elementwise_kernelINS0_13AUnaryFunctorIsssZZZNS0_15binary_internal21div_trunc_kernel_cudaERNS_18TensorIteratorBaseEENKUlvE_clEvENKUlvE3_clEvEUlssE_EESt5arrayIPcLm2EELi4E23TrivialOffsetCalculatorILi1EjESE_NS0_6memory15LoadWithoutCastENSF_16StoreWithoutCastEEEviT_T0_T2_T3_T4_T5_,@function
        .size           _ZN2at6native27unrolled_elementwise_kernelINS0_13AUnaryFunctorIsssZZZNS0_15binary_internal21div_trunc_kernel_cudaERNS_18TensorIteratorBaseEENKUlvE_clEvENKUlvE3_clEvEUlssE_EESt5arrayIPcLm2EELi4E23TrivialOffsetCalculatorILi1EjESE_NS0_6memory15LoadWithoutCastENSF_16StoreWithoutCastEEEviT_T0_T2_T3_T4_T5_,(.L_x_22440 - _ZN2at6native27unrolled_elementwise_kernelINS0_13AUnaryFunctorIsssZZZNS0_15binary_internal21div_trunc_kernel_cudaERNS_18TensorIteratorBaseEENKUlvE_clEvENKUlvE3_clEvEUlssE_EESt5arrayIPcLm2EELi4E23TrivialOffsetCalculatorILi1EjESE_NS0_6memory15LoadWithoutCastENSF_16StoreWithoutCastEEEviT_T0_T2_T3_T4_T5_)
        .other          _ZN2at6native27unrolled_elementwise_kernelINS0_13AUnaryFunctorIsssZZZNS0_15binary_internal21div_trunc_kernel_cudaERNS_18TensorIteratorBaseEENKUlvE_clEvENKUlvE3_clEvEUlssE_EESt5arrayIPcLm2EELi4E23TrivialOffsetCalculatorILi1EjESE_NS0_6memory15LoadWithoutCastENSF_16StoreWithoutCastEEEviT_T0_T2_T3_T4_T5_,@"STO_CUDA_ENTRY STV_DEFAULT"
_ZN2at6native27unrolled_elementwise_kernelINS0_13AUnaryFunctorIsssZZZNS0_15binary_internal21div_trunc_kernel_cudaERNS_18TensorIteratorBaseEENKUlvE_clEvENKUlvE3_clEvEUlssE_EESt5arrayIPcLm2EELi4E23TrivialOffsetCalculatorILi1EjESE_NS0_6memory15LoadWithoutCastENSF_16StoreWithoutCastEEEviT_T0_T2_T3_T4_T5_:
.text._ZN2at6native27unrolled_elementwise_kernelINS0_13AUnaryFunctorIsssZZZNS0_15binary_internal21div_trunc_kernel_cudaERNS_18TensorIteratorBaseEENKUlvE_clEvENKUlvE3_clEvEUlssE_EESt5arrayIPcLm2EELi4E23TrivialOffsetCalculatorILi1EjESE_NS0_6memory15LoadWithoutCastENSF_16StoreWithoutCastEEEviT_T0_T2_T3_T4_T5_:
        /* <DEDUP_REMOVED lines=50> */
[-C--:B-----5:R-:W-:Y:S02]  /*0320*/  IABS R15, R10.reuse ;  /* 0x0000000a000f7213 */ /* 0x0a0fe40000000000 */
[----:B------:R-:W-:Y:S02]  /*0330*/  IABS R16, R9 ;  /* 0x0000000900107213 */ /* 0x000fe40000000000 */
[----:B------:R-:W0:Y:S01]  /*0340*/  I2F.RP R11, R15 ;  /* 0x0000000f000b7306 */ /* 0x000e220000209400 */
[----:B------:R-:W-:-:S07]  /*0350*/  IABS R18, R10 ;  /* 0x0000000a00127213 */ /* 0x000fce0000000000 */
        /* <DEDUP_REMOVED lines=13> */
[----:B------:R-:W-:-:S03]  /*0430*/  @!P5 VIADD R11, R11, 0x1 ;  /* 0x000000010b0bd836 */ /* 0x000fc60000000000 */
[----:B------:R-:W-:Y:S02]  /*0440*/  ISETP.GE.U32.AND P6, PT, R12, R15, PT ;  /* 0x0000000f0c00720c */ /* 0x000fe40003fc6070 */
[----:B------:R-:W-:-:S04]  /*0450*/  LOP3.LUT R12, R9, R10, RZ, 0x3c, !PT ;  /* 0x0000000a090c7212 */ /* 0x000fc800078e3cff */
[----:B------:R-:W-:-:S07]  /*0460*/  ISETP.GE.AND P5, PT, R12, RZ, PT ;  /* 0x000000ff0c00720c */ /* 0x000fce0003fa6270 */
[----:B------:R-:W-:Y:S02]  /*0470*/  @P6 IADD3 R11, PT, PT, R11, 0x1, RZ ;  /* 0x000000010b0b6810 */ /* 0x000fe40007ffe0ff */
[----:B------:R-:W-:-:S04]  /*0480*/  ISETP.NE.AND P6, PT, R10, RZ, PT ;  /* 0x000000ff0a00720c */ /* 0x000fc80003fc5270 */
[----:B------:R-:W-:-:S09]  /*0490*/  @!P5 IMAD.MOV R11, RZ, RZ, -R11 ;  /* 0x000000ffff0bd224 */ /* 0x000fd200078e0a0b */
[----:B------:R-:W-:-:S07]  /*04a0*/  @!P6 LOP3.LUT R11, RZ, R10, RZ, 0x33, !PT ;  /* 0x0000000aff0be212 */ /* 0x000fce00078e33ff */
.L_x_13079:
[----:B------:R-:W-:Y:S05]  /*04b0*/  BSYNC.RECONVERGENT B0 ;  /* 0x0000000000007941 */ /* 0x000fea0003800200 */
.L_x_13078:
[----:B------:R-:W-:Y:S04]  /*04c0*/  BSSY.RECONVERGENT B0, `(.L_x_13080) ;  /* 0x000001b000007945 */ /* 0x000fe80003800200 */
[----:B------:R-:W-:Y:S05]  /*04d0*/  @P4 BRA `(.L_x_13081) ;  /* 0x0000000000644947 */ /* 0x000fea0003800000 */
        /* <DEDUP_REMOVED lines=10> */
[----:B------:R-:W-:Y:S02]  /*0580*/  IMAD.MOV.U32 R14, RZ, RZ, R16 ;  /* 0x000000ffff0e7224 */ /* 0x000fe400078e0010 */
        /* <DEDUP_REMOVED lines=11> */
[----:B------:R-:W-:-:S06]  /*0640*/  @P4 IADD3 R10, PT, PT, R10, 0x1, RZ ;  /* 0x000000010a0a4810 */ /* 0x000fcc0007ffe0ff */
[----:B------:R-:W-:Y:S01]  /*0650*/  @!P5 IMAD.MOV R10, RZ, RZ, -R10 ;  /* 0x000000ffff0ad224 */ /* 0x000fe200078e0a0a */
[----:B------:R-:W-:-:S07]  /*0660*/  @!P6 LOP3.LUT R10, RZ, R8, RZ, 0x33, !PT ;  /* 0x00000008ff0ae212 */ /* 0x000fce00078e33ff */
.L_x_13081:
[----:B------:R-:W-:Y:S05]  /*0670*/  BSYNC.RECONVERGENT B0 ;  /* 0x0000000000007941 */ /* 0x000fea0003800200 */
.L_x_13080:
        /* <DEDUP_REMOVED lines=27> */
.L_x_13083:
[----:B------:R-:W-:Y:S05]  /*0830*/  BSYNC.RECONVERGENT B0 ;  /* 0x0000000000007941 */ /* 0x000fea0003800200 */
.L_x_13082:
        /* <DEDUP_REMOVED lines=28> */
.L_x_13085:
[----:B------:R-:W-:Y:S05]  /*0a00*/  BSYNC.RECONVERGENT B0 ;  /* 0x0000000000007941 */ /* 0x000fea0003800200 */
.L_x_13084:
[----:B------:R0:W-:Y:S01]  /*0a10*/  @!P0 STG.E.U16 desc[UR4][R2.64], R11 ;  /* 0x0000000b02008986 */ /* 0x0001e2000c101504 */
[----:B------:R-:W-:Y:S04]  /*0a20*/  BSSY.RECONVERGENT B0, `(.L_x_13086) ;  /* 0x000000c000007945 */ /* 0x000fe80003800200 */
[----:B------:R-:W-:Y:S05]  /*0a30*/  @P3 BRA `(.L_x_13087) ;  /* 0x0000000000283947 */ /* 0x000fea0003800000 */
[----:B0-----:R-:W0:Y:S01]  /*0a40*/  LDC.64 R2, c[0x0][0x388] ;  /* 0x0000e200ff027b82 */ /* 0x001e220000000a00 */
[----:B------:R-:W-:Y:S01]  /*0a50*/  LEA R13, R5, R0, 0x9 ;  /* 0x00000000050d7211 */ /* 0x000fe200078e48ff */
[----:B------:R-:W-:-:S05]  /*0a60*/  VIADD R0, R0, 0x80 ;  /* 0x0000008000007836 */ /* 0x000fca0000000000 */
[----:B------:R-:W-:-:S13]  /*0a70*/  ISETP.GE.AND P0, PT, R0, R7, PT ;  /* 0x000000070000720c */ /* 0x000fda0003f06270 */
[----:B------:R-:W-:Y:S01]  /*0a80*/  @!P0 IMAD R11, R5, 0x200, R0 ;  /* 0x00000200050b8824 */ /* 0x000fe200078e0200 */
[----:B------:R-:W-:Y:S01]  /*0a90*/  @!P0 IADD3 R0, PT, PT, R0, 0x80, RZ ;  /* 0x0000008000008810 */ /* 0x000fe20007ffe0ff */
[----:B0-----:R-:W-:-:S04]  /*0aa0*/  IMAD.WIDE.U32 R12, R13, 0x2, R2 ;  /* 0x000000020d0c7825 */ /* 0x001fc800078e0002 */
[----:B------:R-:W-:Y:S01]  /*0ab0*/  @!P0 IMAD.WIDE.U32 R2, R11, 0x2, R2 ;  /* 0x000000020b028825 */ /* 0x000fe200078e0002 */
[----:B-----5:R1:W-:Y:S04]  /*0ac0*/  STG.E.U16 desc[UR4][R12.64], R10 ;  /* 0x0000000a0c007986 */ /* 0x0203e8000c101504 */
[----:B------:R1:W-:Y:S02]  /*0ad0*/  @!P0 STG.E.U16 desc[UR4][R2.64], R8 ;  /* 0x0000000802008986 */ /* 0x0003e4000c101504 */
.L_x_13087:
[----:B------:R-:W-:Y:S05]  /*0ae0*/  BSYNC.RECONVERGENT B0 ;  /* 0x0000000000007941 */ /* 0x000fea0003800200 */
.L_x_13086:
[----:B------:R-:W-:-:S13]  /*0af0*/  ISETP.GE.AND P0, PT, R0, R7, PT ;  /* 0x000000070000720c */ /* 0x000fda0003f06270 */
[----:B------:R-:W-:Y:S05]  /*0b00*/  @P0 EXIT ;  /* 0x000000000000094d */ /* 0x000fea0003800000 */
[----:B01----:R-:W0:Y:S01]  /*0b10*/  LDC.64 R2, c[0x0][0x388] ;  /* 0x0000e200ff027b82 */ /* 0x003e220000000a00 */
[----:B------:R-:W-:-:S04]  /*0b20*/  IMAD R5, R5, 0x200, R0 ;  /* 0x0000020005057824 */ /* 0x000fc800078e0200 */
[----:B0-----:R-:W-:-:S05]  /*0b30*/  IMAD.WIDE.U32 R2, R5, 0x2, R2 ;  /* 0x0000000205027825 */ /* 0x001fca00078e0002 */
[----:B------:R-:W-:Y:S01]  /*0b40*/  STG.E.U16 desc[UR4][R2.64], R9 ;  /* 0x0000000902007986 */ /* 0x000fe2000c101504 */
[----:B------:R-:W-:Y:S05]  /*0b50*/  EXIT ;  /* 0x000000000000794d */ /* 0x000fea0003800000 */
.L_x_13088:
        /* <DEDUP_REMOVED lines=10> */
.L_x_22440:


//--------------------- .text._ZN2at6native29vectorized_elementwise_kernelILi2ENS0_13AUnaryFunctorIsssZZZNS0_15binary_internal21div_trunc_kernel_cudaERNS_18TensorIteratorBaseEENKUlvE_clEvENKUlvE3_clEvEUlssE_EESt5arrayIPcLm2EEEEviT0_T1_ --------------------------
	.section	.text._ZN2at6native29vectorized_elementwise_kernelILi2ENS0_13AUnaryFunctorIsssZZZNS0_15binary_internal21div_trunc_kernel_cudaERNS_18TensorIteratorBaseEENKUlvE_clEvENKUlvE3_clEvEUlssE_EESt5arrayIPcLm2EEEEviT0_T1_,"ax",@progbits
	.align	128
        .global         _ZN2at6native29vectorized_elementwise_kernelILi2ENS0_13AUnaryFunctorIsssZZZNS0_15binary_internal21div_trunc_kernel_cudaERNS_18TensorIteratorBaseEENKUlvE_clEvENKUlvE3_clEvEUlssE_EESt5arrayIPcLm2EEEEviT0_T1_
        .type           _ZN2at6native29vectorized_elementwise_kernelILi2ENS0_13AUnaryFunctorIsssZZZNS0_15binary_internal21div_trunc_kernel_cudaERNS_18TensorIteratorBaseEENKUlvE_clEvENKUlvE3_clEvEUlssE_EESt5arrayIPcLm2EEEEviT0_T1_,@function
        .size           _ZN2at6native29vectorized_elementwise_kernelILi2ENS0_13AUnaryFunctorIsssZZZNS0_15binary_internal21div_trunc_kernel_cudaERNS_18TensorIteratorBaseEENKUlvE_clEvENKUlvE3_clEvEUlssE_EESt5arrayIPcLm2EEEEviT0_T1_,(.L_x_22441 - _ZN2at6native29vectorized_elementwise_kernelILi2ENS0_13AUnaryFunctorIsssZZZNS0_15binary_internal21div_trunc_kernel_cudaERNS_18TensorIteratorBaseEENKUlvE_clEvENKUlvE3_clEvEUlssE_EESt5arrayIPcLm2EEEEviT0_T1_)
        .other          _ZN2at6native29vectorized_elementwise_kernelILi2ENS0_13AUnaryFunctorIsssZZZNS0_15binary_internal21div_trunc_kernel_cudaERNS_18TensorIteratorBaseEENKUlvE_clEvENKUlvE3_clEvEUlssE_EESt5arrayIPcLm2EEEEviT0_T1_,@"STO_CUDA_ENTRY STV_DEFAULT"
_ZN2at6native29vectorized_elementwise_kernelILi2ENS0_13AUnaryFunctorIsssZZZNS0_15binary_internal21div_trunc_kernel_cudaERNS_18TensorIteratorBaseEENKUlvE_clEvENKUlvE3_clEvEUlssE_EESt5arrayIPcLm2EEEEviT0_T1_:
.text._ZN2at6native29vectorized_elementwise_kernelILi2ENS0_13AUnaryFunctorIsssZZZNS0_15binary_internal21div_trunc_kernel_cudaERNS_18TensorIteratorBaseEENKUlvE_clEvENKUlvE3_clEvEUlssE_EESt5arrayIPcLm2EEEEviT0_T1_:
        /* <DEDUP_REMOVED lines=14> */
[----:B------:R-:W-:Y:S01]  /*00e0*/  @!P6 IADD3 R11, PT, PT, R18, R9, RZ ;  /* 0x00000009120be210 */ /* 0x000fe20007ffe0ff */
[----:B------:R-:W-:Y:S01]  /*00f0*/  @!P6 VIADD R9, R9, 0x80 ;  /* 0x000000800909e836 */ /* 0x000fe20000000000 */
[----:B------:R-:W0:Y:S04]  /*0100*/  @!P6 LDC.64 R22, c[0x0][0x390] ;  /* 0x0000e400ff16eb82 */ /* 0x000e280000000a00 */
[----:B------:R-:W-:-:S13]  /*0110*/  ISETP.GE.U32.AND P5, PT, R9, R6, PT ;  /* 0x000000060900720c */ /* 0x000fda0003fa6070 */
[----:B------:R-:W-:Y:S01]  /*0120*/  @!P5 IMAD.IADD R25, R18, 0x1, R9 ;  /* 0x000000011219d824 */ /* 0x000fe200078e0209 */
[----:B------:R-:W1:Y:S01]  /*0130*/  @!P5 LDC.64 R4, c[0x0][0x390] ;  /* 0x0000e400ff04db82 */ /* 0x000e620000000a00 */
[----:B------:R-:W-:-:S05]  /*0140*/  @!P5 VIADD R9, R9, 0x80 ;  /* 0x000000800909d836 */ /* 0x000fca0000000000 */
[----:B------:R-:W-:Y:S01]  /*0150*/  ISETP.GE.U32.AND P4, PT, R9, R6, PT ;  /* 0x000000060900720c */ /* 0x000fe20003f86070 */
[----:B0-----:R-:W-:-:S05]  /*0160*/  @!P6 IMAD.WIDE.U32 R22, R11, 0x2, R22 ;  /* 0x000000020b16e825 */ /* 0x001fca00078e0016 */
[----:B------:R0:W5:Y:S07]  /*0170*/  @!P6 LDG.E.S16 R20, desc[UR4][R22.64] ;  /* 0x000000041614e981 */ /* 0x00016e000c1e1700 */
        /* <DEDUP_REMOVED lines=8> */
[----:B------:R-:W-:Y:S01]  /*0200*/  @!P2 IADD3 R17, PT, PT, R18, R9, RZ ;  /* 0x000000091211a210 */ /* 0x000fe20007ffe0ff */
[----:B------:R-:W-:Y:S01]  /*0210*/  @!P2 VIADD R9, R9, 0x80 ;  /* 0x000000800909a836 */ /* 0x000fe20000000000 */
[----:B------:R-:W4:Y:S04]  /*0220*/  @!P2 LDC.64 R10, c[0x0][0x390] ;  /* 0x0000e400ff0aab82 */ /* 0x000f280000000a00 */
[----:B------:R-:W-:-:S13]  /*0230*/  ISETP.GE.U32.AND P1, PT, R9, R6, PT ;  /* 0x000000060900720c */ /* 0x000fda0003f26070 */
[----:B------:R-:W-:Y:S01]  /*0240*/  @!P1 IMAD.IADD R19, R18, 0x1, R9 ;  /* 0x0000000112139824 */ /* 0x000fe200078e0209 */
[----:B------:R-:W-:-:S04]  /*0250*/  @!P1 IADD3 R9, PT, PT, R9, 0x80, RZ ;  /* 0x0000008009099810 */ /* 0x000fc80007ffe0ff */
        /* <DEDUP_REMOVED lines=14> */
[----:B----4-:R-:W-:-:S04]  /*0340*/  @!P2 IMAD.WIDE.U32 R12, R17, 0x2, R10 ;  /* 0x00000002110ca825 */ /* 0x010fc800078e000a */
[----:B------:R-:W-:Y:S01]  /*0350*/  IMAD.MOV.U32 R10, RZ, RZ, RZ ;  /* 0x000000ffff0a7224 */ /* 0x000fe200078e00ff */
[----:B------:R-:W5:Y:S01]  /*0360*/  @!P2 LDG.E.S16 R14, desc[UR4][R12.64] ;  /* 0x000000040c0ea981 */ /* 0x000f62000c1e1700 */
[----:B-1----:R-:W-:Y:S02]  /*0370*/  @!P6 IMAD.WIDE.U32 R26, R27, 0x2, R4 ;  /* 0x000000021b1ae825 */ /* 0x002fe400078e0004 */
[----:B------:R-:W0:Y:S02]  /*0380*/  @!P0 LDC.64 R4, c[0x0][0x390] ;  /* 0x0000e400ff048b82 */ /* 0x000e240000000a00 */
[----:B------:R-:W5:Y:S04]  /*0390*/  @!P1 LDG.E.S16 R10, desc[UR4][R22.64] ;  /* 0x00000004160a9981 */ /* 0x000f68000c1e1700 */
[----:B------:R-:W5:Y:S01]  /*03a0*/  @!P6 LDG.E.S16 R9, desc[UR4][R26.64] ;  /* 0x000000041a09e981 */ /* 0x000f62000c1e1700 */
[----:B------:R-:W-:Y:S01]  /*03b0*/  IMAD.MOV.U32 R16, RZ, RZ, RZ ;  /* 0x000000ffff107224 */ /* 0x000fe200078e00ff */
[----:B------:R-:W-:-:S05]  /*03c0*/  @!P0 IADD3 R3, PT, PT, R18, R7, RZ ;  /* 0x0000000712038210 */ /* 0x000fca0007ffe0ff */
[----:B------:R1:W5:Y:S02]  /*03d0*/  @!P5 LDG.E.S16 R16, desc[UR4][R24.64] ;  /* 0x000000041810d981 */ /* 0x000364000c1e1700 */
[----:B-1----:R-:W-:Y:S02]  /*03e0*/  IMAD.MOV.U32 R24, RZ, RZ, RZ ;  /* 0x000000ffff187224 */ /* 0x002fe400078e00ff */
        /* <DEDUP_REMOVED lines=8> */
[-C--:B-----5:R-:W-:Y:S02]  /*0470*/  IABS R12, R24.reuse ;  /* 0x00000018000c7213 */ /* 0x0a0fe40000000000 */
[----:B------:R-:W-:Y:S02]  /*0480*/  IABS R22, R11 ;  /* 0x0000000b00167213 */ /* 0x000fe40000000000 */
[----:B------:R-:W0:Y:S01]  /*0490*/  I2F.RP R13, R12 ;  /* 0x0000000c000d7306 */ /* 0x000e220000209400 */
[----:B------:R-:W-:-:S07]  /*04a0*/  IABS R17, R24 ;  /* 0x0000001800117213 */ /* 0x000fce0000000000 */
[----:B0-----:R-:W0:Y:S02]  /*04b0*/  MUFU.RCP R13, R13 ;  /* 0x0000000d000d7308 */ /* 0x001e240000001000 */
[----:B0-----:R-:W-:-:S06]  /*04c0*/  VIADD R4, R13, 0xffffffe ;  /* 0x0ffffffe0d047836 */ /* 0x001fcc0000000000 */
[----:B------:R0:W1:Y:S02]  /*04d0*/  F2I.FTZ.U32.TRUNC.NTZ R5, R4 ;  /* 0x0000000400057305 */ /* 0x000064000021f000 */
[----:B0-----:R-:W-:Y:S02]  /*04e0*/  HFMA2 R4, -RZ, RZ, 0, 0 ;  /* 0x00000000ff047431 */ /* 0x001fe400000001ff */
[----:B-1----:R-:W-:-:S04]  /*04f0*/  IMAD.MOV R15, RZ, RZ, -R5 ;  /* 0x000000ffff0f7224 */ /* 0x002fc800078e0a05 */
[----:B------:R-:W-:-:S04]  /*0500*/  IMAD R15, R15, R12, RZ ;  /* 0x0000000c0f0f7224 */ /* 0x000fc800078e02ff */
[----:B------:R-:W-:Y:S01]  /*0510*/  IMAD.HI.U32 R5, R5, R15, R4 ;  /* 0x0000000f05057227 */ /* 0x000fe200078e0004 */
[----:B------:R-:W-:-:S03]  /*0520*/  LOP3.LUT R4, R11, R24, RZ, 0x3c, !PT ;  /* 0x000000180b047212 */ /* 0x000fc600078e3cff */
[----:B------:R-:W-:Y:S01]  /*0530*/  IMAD.MOV R15, RZ, RZ, -R17 ;  /* 0x000000ffff0f7224 */ /* 0x000fe200078e0a11 */
[----:B------:R-:W-:Y:S01]  /*0540*/  ISETP.GE.AND P3, PT, R4, RZ, PT ;  /* 0x000000ff0400720c */ /* 0x000fe20003f66270 */
        /* <DEDUP_REMOVED lines=10> */
.L_x_13091:
[----:B------:R-:W-:Y:S05]  /*05f0*/  BSYNC.RECONVERGENT B0 ;  /* 0x0000000000007941 */ /* 0x000fea0003800200 */
.L_x_13090:
[C---:B------:R-:W-:Y:S01]  /*0600*/  VIADD R15, R7.reuse, 0x80 ;  /* 0x00000080070f7836 */ /* 0x040fe20000000000 */
[----:B------:R-:W-:Y:S01]  /*0610*/  BSSY.RECONVERGENT B0, `(.L_x_13092) ;  /* 0x000001e000007945 */ /* 0x000fe20003800200 */
[----:B------:R-:W-:-:S03]  /*0620*/  VIADD R5, R7, 0x100 ;  /* 0x0000010007057836 */ /* 0x000fc60000000000 */
[-C--:B------:R-:W-:Y:S02]  /*0630*/  ISETP.GE.U32.AND P1, PT, R15, R6.reuse, PT ;  /* 0x000000060f00720c */ /* 0x080fe40003f26070 */
[----:B------:R-:W-:-:S11]  /*0640*/  ISETP.GE.U32.AND P5, PT, R5, R6, PT ;  /* 0x000000060500720c */ /* 0x000fd60003fa6070 */
[----:B------:R-:W-:Y:S05]  /*0650*/  @P1 BRA `(.L_x_13093) ;  /* 0x0000000000641947 */ /* 0x000fea0003800000 */
[-C--:B-----5:R-:W-:Y:S02]  /*0660*/  IABS R12, R20.reuse ;  /* 0x00000014000c7213 */ /* 0x0a0fe40000000000 */
[----:B------:R-:W-:Y:S02]  /*0670*/  IABS R24, R11 ;  /* 0x0000000b00187213 */ /* 0x000fe40000000000 */
[----:B------:R-:W0:Y:S01]  /*0680*/  I2F.RP R17, R12 ;  /* 0x0000000c00117306 */ /* 0x000e220000209400 */
[----:B------:R-:W-:-:S05]  /*0690*/  IABS R21, R20 ;  /* 0x0000001400157213 */ /* 0x000fca0000000000 */
[----:B------:R-:W-:Y:S02]  /*06a0*/  IMAD.MOV R22, RZ, RZ, -R21 ;  /* 0x000000ffff167224 */ /* 0x000fe400078e0a15 */
[----:B0-----:R-:W0:Y:S02]  /*06b0*/  MUFU.RCP R17, R17 ;  /* 0x0000001100117308 */ /* 0x001e240000001000 */
[----:B0-----:R-:W-:-:S06]  /*06c0*/  IADD3 R4, PT, PT, R17, 0xffffffe, RZ ;  /* 0x0ffffffe11047810 */ /* 0x001fcc0007ffe0ff */
[----:B------:R0:W1:Y:S02]  /*06d0*/  F2I.FTZ.U32.TRUNC.NTZ R5, R4 ;  /* 0x0000000400057305 */ /* 0x000064000021f000 */
[----:B0-----:R-:W-:Y:S02]  /*06e0*/  IMAD.MOV.U32 R4, RZ, RZ, RZ ;  /* 0x000000ffff047224 */ /* 0x001fe400078e00ff */
[----:B-1----:R-:W-:-:S04]  /*06f0*/  IMAD.MOV R19, RZ, RZ, -R5 ;  /* 0x000000ffff137224 */ /* 0x002fc800078e0a05 */
[----:B------:R-:W-:-:S04]  /*0700*/  IMAD R19, R19, R12, RZ ;  /* 0x0000000c13137224 */ /* 0x000fc800078e02ff */
[----:B------:R-:W-:Y:S01]  /*0710*/  IMAD.HI.U32 R5, R5, R19, R4 ;  /* 0x0000001305057227 */ /* 0x000fe200078e0004 */
[----:B------:R-:W-:-:S04]  /*0720*/  LOP3.LUT R4, R11, R20, RZ, 0x3c, !PT ;  /* 0x000000140b047212 */ /* 0x000fc800078e3cff */
[----:B------:R-:W-:Y:S01]  /*0730*/  ISETP.GE.AND P3, PT, R4, RZ, PT ;  /* 0x000000ff0400720c */ /* 0x000fe20003f66270 */
        /* <DEDUP_REMOVED lines=11> */
.L_x_13093:
[----:B------:R-:W-:Y:S05]  /*07f0*/  BSYNC.RECONVERGENT B0 ;  /* 0x0000000000007941 */ /* 0x000fea0003800200 */
.L_x_13092:
[C---:B------:R-:W-:Y:S01]  /*0800*/  VIADD R19, R7.reuse, 0x280 ;  /* 0x0000028007137836 */ /* 0x040fe20000000000 */
        /* <DEDUP_REMOVED lines=8> */
[----:B------:R-:W-:Y:S01]  /*0890*/  ISETP.GE.U32.AND P4, PT, R21, R6, PT ;  /* 0x000000061500720c */ /* 0x000fe20003f86070 */
[----:B------:R-:W-:-:S12]  /*08a0*/  @P5 BRA `(.L_x_13095) ;  /* 0x0000000000685947 */ /* 0x000fd80003800000 */
[-C--:B-----5:R-:W-:Y:S02]  /*08b0*/  IABS R17, R16.reuse ;  /* 0x0000001000117213 */ /* 0x0a0fe40000000000 */
[----:B------:R-:W-:Y:S02]  /*08c0*/  IABS R23, R11 ;  /* 0x0000000b00177213 */ /* 0x000fe40000000000 */
[----:B------:R-:W0:Y:S01]  /*08d0*/  I2F.RP R20, R17 ;  /* 0x0000001100147306 */ /* 0x000e220000209400 */
[----:B------:R-:W-:-:S07]  /*08e0*/  IABS R24, R16 ;  /* 0x0000001000187213 */ /* 0x000fce0000000000 */
        /* <DEDUP_REMOVED lines=13> */
[----:B------:R-:W-:-:S04]  /*09c0*/  @!P5 IADD3 R5, PT, PT, R5, 0x1, RZ ;  /* 0x000000010505d810 */ /* 0x000fc80007ffe0ff */
[----:B------:R-:W-:Y:S02]  /*09d0*/  ISETP.GE.U32.AND P6, PT, R4, R17, PT ;  /* 0x000000110400720c */ /* 0x000fe40003fc6070 */
[----:B------:R-:W-:-:S04]  /*09e0*/  LOP3.LUT R4, R11, R16, RZ, 0x3c, !PT ;  /* 0x000000100b047212 */ /* 0x000fc800078e3cff */
[----:B------:R-:W-:-:S07]  /*09f0*/  ISETP.GE.AND P5, PT, R4, RZ, PT ;  /* 0x000000ff0400720c */ /* 0x000fce0003fa6270 */
[----:B------:R-:W-:Y:S01]  /*0a00*/  @P6 VIADD R5, R5, 0x1 ;  /* 0x0000000105056836 */ /* 0x000fe20000000000 */
[----:B------:R-:W-:-:S03]  /*0a10*/  ISETP.NE.AND P6, PT, R16, RZ, PT ;  /* 0x000000ff1000720c */ /* 0x000fc60003fc5270 */
[----:B------:R-:W-:-:S04]  /*0a20*/  IMAD.MOV.U32 R17, RZ, RZ, R5 ;  /* 0x000000ffff117224 */ /* 0x000fc800078e0005 */
[----:B------:R-:W-:-:S06]  /*0a30*/  @!P5 IMAD.MOV R17, RZ, RZ, -R17 ;  /* 0x000000ffff11d224 */ /* 0x000fcc00078e0a11 */
[----:B------:R-:W-:-:S07]  /*0a40*/  @!P6 LOP3.LUT R17, RZ, R16, RZ, 0x33, !PT ;  /* 0x00000010ff11e212 */ /* 0x000fce00078e33ff */
.L_x_13095:
[----:B------:R-:W-:Y:S05]  /*0a50*/  BSYNC.RECONVERGENT B0 ;  /* 0x0000000000007941 */ /* 0x000fea0003800200 */
.L_x_13094:
[----:B------:R-:W-:Y:S01]  /*0a60*/  @!P0 IADD3 R5, PT, PT, R18, R7, RZ ;  /* 0x0000000712058210 */ /* 0x000fe20007ffe0ff */
[----:B------:R-:W-:Y:S01]  /*0a70*/  BSSY.RECONVERGENT B0, `(.L_x_13096) ;  /* 0x000001d000007945 */ /* 0x000fe20003800200 */
[----:B------:R-:W-:-:S03]  /*0a80*/  ISETP.GE.U32.AND P5, PT, R19, R6, PT ;  /* 0x000000061300720c */ /* 0x000fc60003fa6070 */
[----:B--2---:R-:W-:Y:S01]  /*0a90*/  @!P0 IMAD.WIDE.U32 R2, R5, 0x2, R2 ;  /* 0x0000000205028825 */ /* 0x004fe200078e0002 */
[----:B------:R-:W-:Y:S09]  /*0aa0*/  @P1 BRA `(.L_x_13097) ;  /* 0x0000000000641947 */ /* 0x000ff20003800000 */
[-C--:B-----5:R-:W-:Y:S02]  /*0ab0*/  IABS R16, R8.reuse ;  /* 0x0000000800107213 */ /* 0x0a0fe40000000000 */
[----:B------:R-:W-:Y:S02]  /*0ac0*/  IABS R22, R11 ;  /* 0x0000000b00167213 */ /* 0x000fe40000000000 */
[----:B------:R-:W0:Y:S01]  /*0ad0*/  I2F.RP R19, R16 ;  /* 0x0000001000137306 */ /* 0x000e220000209400 */
[----:B------:R-:W-:-:S04]  /*0ae0*/  IABS R20, R8 ;  /* 0x0000000800147213 */ /* 0x000fc80000000000 */
[----:B------:R-:W-:-:S03]  /*0af0*/  IADD3 R20, PT, PT, RZ, -R20, RZ ;  /* 0x80000014ff147210 */ /* 0x000fc60007ffe0ff */
[----:B0-----:R-:W0:Y:S02]  /*0b00*/  MUFU.RCP R19, R19 ;  /* 0x0000001300137308 */ /* 0x001e240000001000 */
[----:B0-----:R-:W-:-:S06]  /*0b10*/  VIADD R4, R19, 0xffffffe ;  /* 0x0ffffffe13047836 */ /* 0x001fcc0000000000 */
[----:B------:R0:W1:Y:S02]  /*0b20*/  F2I.FTZ.U32.TRUNC.NTZ R5, R4 ;  /* 0x0000000400057305 */ /* 0x000064000021f000 */
[----:B0-----:R-:W-:Y:S02]  /*0b30*/  IMAD.MOV.U32 R4, RZ, RZ, RZ ;  /* 0x000000ffff047224 */ /* 0x001fe400078e00ff */
[----:B-1----:R-:W-:-:S04]  /*0b40*/  IMAD.MOV R21, RZ, RZ, -R5 ;  /* 0x000000ffff157224 */ /* 0x002fc800078e0a05 */
[----:B------:R-:W-:-:S04]  /*0b50*/  IMAD R21, R21, R16, RZ ;  /* 0x0000001015157224 */ /* 0x000fc800078e02ff */
[----:B------:R-:W-:Y:S01]  /*0b60*/  IMAD.HI.U32 R5, R5, R21, R4 ;  /* 0x0000001505057227 */ /* 0x000fe200078e0004 */
[----:B------:R-:W-:-:S05]  /*0b70*/  LOP3.LUT R4, R11, R8, RZ, 0x3c, !PT ;  /* 0x000000080b047212 */ /* 0x000fca00078e3cff */
[----:B------:R-:W-:-:S04]  /*0b80*/  IMAD.HI.U32 R5, R5, R22, RZ ;  /* 0x0000001605057227 */ /* 0x000fc800078e00ff */
[----:B------:R-:W-:-:S05]  /*0b90*/  IMAD R19, R5, R20, R22 ;  /* 0x0000001405137224 */ /* 0x000fca00078e0216 */
[----:B------:R-:W-:-:S13]  /*0ba0*/  ISETP.GT.U32.AND P1, PT, R16, R19, PT ;  /* 0x000000131000720c */ /* 0x000fda0003f24070 */
[----:B------:R-:W-:Y:S02]  /*0bb0*/  @!P1 IMAD.IADD R19, R19, 0x1, -R16 ;  /* 0x0000000113139824 */ /* 0x000fe400078e0a10 */
[----:B------:R-:W-:Y:S01]  /*0bc0*/  @!P1 VIADD R5, R5, 0x1 ;  /* 0x0000000105059836 */ /* 0x000fe20000000000 */
[----:B------:R-:W-:Y:S02]  /*0bd0*/  ISETP.GE.AND P1, PT, R4, RZ, PT ;  /* 0x000000ff0400720c */ /* 0x000fe40003f26270 */
[----:B------:R-:W-:-:S13]  /*0be0*/  ISETP.GE.U32.AND P6, PT, R19, R16, PT ;  /* 0x000000101300720c */ /* 0x000fda0003fc6070 */
[----:B------:R-:W-:Y:S01]  /*0bf0*/  @P6 VIADD R5, R5, 0x1 ;  /* 0x0000000105056836 */ /* 0x000fe20000000000 */
[----:B------:R-:W-:-:S04]  /*0c00*/  ISETP.NE.AND P6, PT, R8, RZ, PT ;  /* 0x000000ff0800720c */ /* 0x000fc80003fc5270 */
[----:B------:R-:W-:-:S05]  /*0c10*/  MOV R16, R5 ;  /* 0x0000000500107202 */ /* 0x000fca0000000f00 */
[----:B------:R-:W-:-:S04]  /*0c20*/  @!P1 IMAD.MOV R16, RZ, RZ, -R16 ;  /* 0x000000ffff109224 */ /* 0x000fc800078e0a10 */
[----:B------:R-:W-:-:S07]  /*0c30*/  @!P6 LOP3.LUT R16, RZ, R8, RZ, 0x33, !PT ;  /* 0x00000008ff10e212 */ /* 0x000fce00078e33ff */
.L_x_13097:
[----:B------:R-:W-:Y:S05]  /*0c40*/  BSYNC.RECONVERGENT B0 ;  /* 0x0000000000007941 */ /* 0x000fea0003800200 */
.L_x_13096:
[----:B------:R-:W-:Y:S04]  /*0c50*/  BSSY.RECONVERGENT B0, `(.L_x_13098) ;  /* 0x000001b000007945 */ /* 0x000fe80003800200 */
[----:B------:R-:W-:Y:S05]  /*0c60*/  @P2 BRA `(.L_x_13099) ;  /* 0x0000000000642947 */ /* 0x000fea0003800000 */
[-C--:B-----5:R-:W-:Y:S02]  /*0c70*/  IABS R8, R0.reuse ;  /* 0x0000000000087213 */ /* 0x0a0fe40000000000 */
[----:B------:R-:W-:Y:S02]  /*0c80*/  IABS R22, R11 ;  /* 0x0000000b00167213 */ /* 0x000fe40000000000 */
[----:B------:R-:W0:Y:S01]  /*0c90*/  I2F.RP R19, R8 ;  /* 0x0000000800137306 */ /* 0x000e220000209400 */
[----:B------:R-:W-:-:S05]  /*0ca0*/  IABS R20, R0 ;  /* 0x0000000000147213 */ /* 0x000fca0000000000 */
[----:B------:R-:W-:Y:S02]  /*0cb0*/  IMAD.MOV R20, RZ, RZ, -R20 ;  /* 0x000000ffff147224 */ /* 0x000fe400078e0a14 */
[----:B0-----:R-:W0:Y:S02]  /*0cc0*/  MUFU.RCP R19, R19 ;  /* 0x0000001300137308 */ /* 0x001e240000001000 */
[----:B0-----:R-:W-:-:S06]  /*0cd0*/  VIADD R4, R19, 0xffffffe ;  /* 0x0ffffffe13047836 */ /* 0x001fcc0000000000 */
[----:B------:R0:W1:Y:S02]  /*0ce0*/  F2I.FTZ.U32.TRUNC.NTZ R5, R4 ;  /* 0x0000000400057305 */ /* 0x000064000021f000 */
[----:B0-----:R-:W-:Y:S02]  /*0cf0*/  HFMA2 R4, -RZ, RZ, 0, 0 ;  /* 0x00000000ff047431 */ /* 0x001fe400000001ff */
        /* <DEDUP_REMOVED lines=16> */
.L_x_13099:
[----:B------:R-:W-:Y:S05]  /*0e00*/  BSYNC.RECONVERGENT B0 ;  /* 0x0000000000007941 */ /* 0x000fea0003800200 */
.L_x_13098:
        /* <DEDUP_REMOVED lines=23> */
[----:B------:R-:W-:-:S04]  /*0f80*/  @P1 VIADD R5, R5, 0x1 ;  /* 0x0000000105051836 */ /* 0x000fc80000000000 */
[----:B------:R-:W-:-:S04]  /*0f90*/  IMAD.MOV.U32 R0, RZ, RZ, R5 ;  /* 0x000000ffff007224 */ /* 0x000fc800078e0005 */
[----:B------:R-:W-:Y:S01]  /*0fa0*/  @!P3 IMAD.MOV R0, RZ, RZ, -R0 ;  /* 0x000000ffff00b224 */ /* 0x000fe200078e0a00 */
[----:B------:R-:W-:-:S07]  /*0fb0*/  @!P2 LOP3.LUT R0, RZ, R14, RZ, 0x33, !PT ;  /* 0x0000000eff00a212 */ /* 0x000fce00078e33ff */
.L_x_13101:
[----:B------:R-:W-:Y:S05]  /*0fc0*/  BSYNC.RECONVERGENT B0 ;  /* 0x0000000000007941 */ /* 0x000fea0003800200 */
.L_x_13100:
        /* <DEDUP_REMOVED lines=27> */
.L_x_13103:
[----:B------:R-:W-:Y:S05]  /*1180*/  BSYNC.RECONVERGENT B0 ;  /* 0x0000000000007941 */ /* 0x000fea0003800200 */
.L_x_13102:
[----:B------:R-:W-:Y:S04]  /*1190*/  BSSY.RECONVERGENT B0, `(.L_x_13104) ;  /* 0x000001a000007945 */ /* 0x000fe80003800200 */
[----:B------:R-:W-:Y:S05]  /*11a0*/  @P5 BRA `(.L_x_13105) ;  /* 0x0000000000605947 */ /* 0x000fea0003800000 */
[----:B-----5:R-:W-:Y:S02]  /*11b0*/  IABS R10, R9 ;  /* 0x00000009000a7213 */ /* 0x020fe40000000000 */
        /* <DEDUP_REMOVED lines=21> */
[----:B------:R-:W-:Y:S02]  /*1310*/  @!P3 IADD3 R4, PT, PT, -R4, RZ, RZ ;  /* 0x000000ff0404b210 */ /* 0x000fe40007ffe1ff */
[----:B------:R-:W-:-:S07]  /*1320*/  @!P2 LOP3.LUT R4, RZ, R9, RZ, 0x33, !PT ;  /* 0x00000009ff04a212 */ /* 0x000fce00078e33ff */
.L_x_13105:
[----:B------:R-:W-:Y:S05]  /*1330*/  BSYNC.RECONVERGENT B0 ;  /* 0x0000000000007941 */ /* 0x000fea0003800200 */
.L_x_13104:
[----:B------:R-:W-:Y:S01]  /*1340*/  @!P0 IMAD.MOV.U32 R7, RZ, RZ, R15 ;  /* 0x000000ffff078224 */ /* 0x000fe200078e000f */
[----:B------:R0:W-:Y:S01]  /*1350*/  @!P0 STG.E.U16 desc[UR4][R2.64], R13 ;  /* 0x0000000d02008986 */ /* 0x0001e2000c101504 */
[----:B------:R-:W-:Y:S04]  /*1360*/  BSSY.RECONVERGENT B0, `(.L_x_13106) ;  /* 0x000002d000007945 */ /* 0x000fe80003800200 */
[----:B------:R-:W-:Y:S01]  /*1370*/  BSSY.RELIABLE B1, `(.L_x_13107) ;  /* 0x0000025000017945 */ /* 0x000fe20003800100 */
[----:B------:R-:W-:-:S13]  /*1380*/  ISETP.GE.U32.AND P0, PT, R7, R6, PT ;  /* 0x000000060700720c */ /* 0x000fda0003f06070 */
[----:B0-----:R-:W-:Y:S05]  /*1390*/  @P0 BRA `(.L_x_13108) ;  /* 0x0000000000300947 */ /* 0x001fea0003800000 */
[----:B------:R-:W0:Y:S01]  /*13a0*/  LDC.64 R2, c[0x0][0x388] ;  /* 0x0000e200ff027b82 */ /* 0x000e220000000a00 */
[----:B------:R-:W-:Y:S02]  /*13b0*/  IMAD.IADD R5, R18, 0x1, R7 ;  /* 0x0000000112057824 */ /* 0x000fe400078e0207 */
        /* <DEDUP_REMOVED lines=10> */
.L_x_13108:
[----:B------:R-:W-:-:S13]  /*1460*/  ISETP.GE.U32.AND P0, PT, R7, R6, PT ;  /* 0x000000060700720c */ /* 0x000fda0003f06070 */
[----:B------:R-:W-:Y:S05]  /*1470*/  @P0 BRA `(.L_x_13110) ;  /* 0x0000000000300947 */ /* 0x000fea0003800000 */
[----:B0-----:R-:W0:Y:S01]  /*1480*/  LDC.64 R2, c[0x0][0x388] ;  /* 0x0000e200ff027b82 */ /* 0x001e220000000a00 */
[----:B------:R-:W-:Y:S02]  /*1490*/  IMAD.IADD R5, R18, 0x1, R7 ;  /* 0x0000000112057824 */ /* 0x000fe400078e0207 */
[----:B------:R-:W-:Y:S02]  /*14a0*/  VIADD R7, R7, 0x80 ;  /* 0x0000008007077836 */ /* 0x000fe40000000000 */
[----:B0-----:R-:W-:-:S05]  /*14b0*/  IMAD.WIDE.U32 R2, R5, 0x2, R2 ;  /* 0x0000000205027825 */ /* 0x001fca00078e0002 */
[----:B-----5:R1:W-:Y:S02]  /*14c0*/  STG.E.U16 desc[UR4][R2.64], R16 ;  /* 0x0000001002007986 */ /* 0x0203e4000c101504 */
.L_x_13109:
[----:B------:R-:W-:-:S13]  /*14d0*/  ISETP.GE.U32.AND P0, PT, R7, R6, PT ;  /* 0x000000060700720c */ /* 0x000fda0003f06070 */
[----:B------:R-:W-:Y:S05]  /*14e0*/  @P0 BRA `(.L_x_13111) ;  /* 0x0000000000340947 */ /* 0x000fea0003800000 */
[----:B01----:R-:W0:Y:S01]  /*14f0*/  LDC.64 R2, c[0x0][0x388] ;  /* 0x0000e200ff027b82 */ /* 0x003e220000000a00 */
[----:B------:R-:W-:Y:S01]  /*1500*/  IADD3 R5, PT, PT, R18, R7, RZ ;  /* 0x0000000712057210 */ /* 0x000fe20007ffe0ff */
[----:B------:R-:W-:-:S04]  /*1510*/  VIADD R7, R7, 0x80 ;  /* 0x0000008007077836 */ /* 0x000fc80000000000 */
[----:B0-----:R-:W-:-:S05]  /*1520*/  IMAD.WIDE.U32 R2, R5, 0x2, R2 ;  /* 0x0000000205027825 */ /* 0x001fca00078e0002 */
[----:B-----5:R1:W-:Y:S02]  /*1530*/  STG.E.U16 desc[UR4][R2.64], R8 ;  /* 0x0000000802007986 */ /* 0x0203e4000c101504 */
.L_x_13110:
[----:B------:R-:W-:-:S13]  /*1540*/  ISETP.GE.U32.AND P0, PT, R7, R6, PT ;  /* 0x000000060700720c */ /* 0x000fda0003f06070 */
[----:B------:R-:W-:Y:S05]  /*1550*/  @P0 BREAK.RELIABLE B1 ;  /* 0x0000000000010942 */ /* 0x000fea0003800100 */
[----:B------:R-:W-:Y:S05]  /*1560*/  @P0 BRA `(.L_x_13112) ;  /* 0x0000000000300947 */ /* 0x000fea0003800000 */
[----:B01----:R-:W0:Y:S01]  /*1570*/  LDC.64 R2, c[0x0][0x388] ;  /* 0x0000e200ff027b82 */ /* 0x003e220000000a00 */
[----:B------:R-:W-:Y:S02]  /*1580*/  IMAD.IADD R5, R18, 0x1, R7 ;  /* 0x0000000112057824 */ /* 0x000fe400078e0207 */
[----:B------:R-:W-:Y:S02]  /*1590*/  VIADD R7, R7, 0x80 ;  /* 0x0000008007077836 */ /* 0x000fe40000000000 */
[----:B0-----:R-:W-:-:S05]  /*15a0*/  IMAD.WIDE.U32 R2, R5, 0x2, R2 ;  /* 0x0000000205027825 */ /* 0x001fca00078e0002 */
[----:B-----5:R2:W-:Y:S02]  /*15b0*/  STG.E.U16 desc[UR4][R2.64], R0 ;  /* 0x0000000002007986 */ /* 0x0205e4000c101504 */
.L_x_13111:
[----:B------:R-:W-:Y:S05]  /*15c0*/  BSYNC.RELIABLE B1 ;  /* 0x0000000000017941 */ /* 0x000fea0003800100 */
.L_x_13107:
[----:B------:R-:W-:-:S13]  /*15d0*/  ISETP.GE.U32.AND P0, PT, R7, R6, PT ;  /* 0x000000060700720c */ /* 0x000fda0003f06070 */
[----:B012---:R-:W0:Y:S01]  /*15e0*/  @!P0 LDC.64 R2, c[0x0][0x388] ;  /* 0x0000e200ff028b82 */ /* 0x007e220000000a00 */
[----:B------:R-:W-:Y:S01]  /*15f0*/  @!P0 IADD3 R5, PT, PT, R18, R7, RZ ;  /* 0x0000000712058210 */ /* 0x000fe20007ffe0ff */
[----:B------:R-:W-:-:S04]  /*1600*/  @!P0 VIADD R7, R7, 0x80 ;  /* 0x0000008007078836 */ /* 0x000fc80000000000 */
[----:B0-----:R-:W-:-:S05]  /*1610*/  @!P0 IMAD.WIDE.U32 R2, R5, 0x2, R2 ;  /* 0x0000000205028825 */ /* 0x001fca00078e0002 */
[----:B-----5:R2:W-:Y:S02]  /*1620*/  @!P0 STG.E.U16 desc[UR4][R2.64], R14 ;  /* 0x0000000e02008986 */ /* 0x0205e4000c101504 */
.L_x_13112:
[----:B------:R-:W-:Y:S05]  /*1630*/  BSYNC.RECONVERGENT B0 ;  /* 0x0000000000007941 */ /* 0x000fea0003800200 */
.L_x_13106:
        /* <DEDUP_REMOVED lines=8> */
.L_x_13089:
        /* <DEDUP_REMOVED lines=8> */
[----:B--2---:R-:W-:-:S02]  /*1740*/  PRMT R19, R0, 0x9910, RZ ;  /* 0x0000991000137816 */ /* 0x004fc400000000ff */
[----:B------:R-:W-:Y:S02]  /*1750*/  PRMT R11, R0, 0xbb32, RZ ;  /* 0x0000bb32000b7816 */ /* 0x000fe400000000ff */
[----:B------:R-:W-:Y:S02]  /*1760*/  IABS R21, R19 ;  /* 0x0000001300157213 */ /* 0x000fe40000000000 */
[----:B------:R-:W-:Y:S02]  /*1770*/  IABS R22, R11 ;  /* 0x0000000b00167213 */ /* 0x000fe40000000000 */
[----:B------:R-:W1:Y:S01]  /*1780*/  I2F.RP R7, R21 ;  /* 0x0000001500077306 */ /* 0x000e620000209400 */
[C---:B---3--:R-:W-:Y:S02]  /*1790*/  PRMT R10, R3.reuse, 0x9910, RZ ;  /* 0x00009910030a7816 */ /* 0x048fe400000000ff */
[----:B------:R-:W-:Y:S02]  /*17a0*/  PRMT R13, R3, 0xbb32, RZ ;  /* 0x0000bb32030d7816 */ /* 0x000fe400000000ff */
[----:B------:R-:W-:-:S02]  /*17b0*/  IABS R20, R10 ;  /* 0x0000000a00147213 */ /* 0x000fc40000000000 */
[----:B------:R-:W-:Y:S01]  /*17c0*/  IABS R16, R13 ;  /* 0x0000000d00107213 */ /* 0x000fe20000000000 */
[----:B0-----:R-:W0:Y:S01]  /*17d0*/  I2F.RP R5, R22 ;  /* 0x0000001600057306 */ /* 0x001e220000209400 */
[----:B----4-:R-:W-:-:S04]  /*17e0*/  PRMT R15, R2, 0x9910, RZ ;  /* 0x00009910020f7816 */ /* 0x010fc800000000ff */
[----:B------:R-:W-:-:S03]  /*17f0*/  IABS R0, R15 ;  /* 0x0000000f00007213 */ /* 0x000fc60000000000 */
[----:B-1----:R-:W1:Y:S08]  /*1800*/  MUFU.RCP R7, R7 ;  /* 0x0000000700077308 */ /* 0x002e700000001000 */
[----:B------:R-:W2:Y:S08]  /*1810*/  I2F.RP R17, R20 ;  /* 0x0000001400117306 */ /* 0x000eb00000209400 */
[----:B0-----:R-:W0:Y:S01]  /*1820*/  MUFU.RCP R5, R5 ;  /* 0x0000000500057308 */ /* 0x001e220000001000 */
[----:B-1----:R-:W-:-:S07]  /*1830*/  VIADD R8, R7, 0xffffffe ;  /* 0x0ffffffe07087836 */ /* 0x002fce0000000000 */
[----:B------:R-:W1:Y:S08]  /*1840*/  I2F.RP R6, R16 ;  /* 0x0000001000067306 */ /* 0x000e700000209400 */
[----:B--2---:R-:W2:Y:S01]  /*1850*/  MUFU.RCP R17, R17 ;  /* 0x0000001100117308 */ /* 0x004ea20000001000 */
[----:B0-----:R-:W-:-:S07]  /*1860*/  IADD3 R3, PT, PT, R5, 0xffffffe, RZ ;  /* 0x0ffffffe05037810 */ /* 0x001fce0007ffe0ff */
[----:B------:R-:W-:Y:S08]  /*1870*/  I2F.RP R23, R0 ;  /* 0x0000000000177306 */ /* 0x000ff00000209400 */
[----:B-1----:R-:W0:Y:S01]  /*1880*/  MUFU.RCP R6, R6 ;  /* 0x0000000600067308 */ /* 0x002e220000001000 */
[----:B--2---:R-:W-:Y:S01]  /*1890*/  VIADD R5, R17, 0xffffffe ;  /* 0x0ffffffe11057836 */ /* 0x004fe20000000000 */
[----:B------:R-:W-:-:S02]  /*18a0*/  PRMT R17, R2, 0xbb32, RZ ;  /* 0x0000bb3202117816 */ /* 0x000fc400000000ff */
[----:B------:R-:W-:-:S04]  /*18b0*/  MOV R2, RZ ;  /* 0x000000ff00027202 */ /* 0x000fc80000000f00 */
[----:B------:R1:W2:Y:S08]  /*18c0*/  F2I.FTZ.U32.TRUNC.NTZ R9, R8 ;  /* 0x0000000800097305 */ /* 0x0002b0000021f000 */
[----:B------:R-:W3:Y:S01]  /*18d0*/  F2I.FTZ.U32.TRUNC.NTZ R3, R3 ;  /* 0x0000000300037305 */ /* 0x000ee2000021f000 */
[----:B-1----:R-:W-:Y:S02]  /*18e0*/  IMAD.MOV.U32 R8, RZ, RZ, RZ ;  /* 0x000000ffff087224 */ /* 0x002fe400078e00ff */
[----:B0-----:R-:W-:-:S02]  /*18f0*/  VIADD R7, R6, 0xffffffe ;  /* 0x0ffffffe06077836 */ /* 0x001fc40000000000 */
[----:B--2---:R-:W-:-:S03]  /*1900*/  IMAD.MOV R24, RZ, RZ, -R9 ;  /* 0x000000ffff187224 */ /* 0x004fc600078e0a09 */
[----:B------:R0:W1:Y:S01]  /*1910*/  MUFU.RCP R4, R23 ;  /* 0x0000001700047308 */ /* 0x0000620000001000 */
[----:B------:R-:W-:Y:S01]  /*1920*/  IMAD.MOV.U32 R6, RZ, RZ, R24 ;  /* 0x000000ffff067224 */ /* 0x000fe200078e0018 */
[----:B---3--:R-:W-:-:S06]  /*1930*/  IADD3 R27, PT, PT, RZ, -R3, RZ ;  /* 0x80000003ff1b7210 */ /* 0x008fcc0007ffe0ff */
[----:B------:R-:W2:Y:S01]  /*1940*/  F2I.FTZ.U32.TRUNC.NTZ R5, R5 ;  /* 0x0000000500057305 */ /* 0x000ea2000021f000 */
[----:B------:R-:W-:Y:S01]  /*1950*/  IMAD R25, R6, R21, RZ ;  /* 0x0000001506197224 */ /* 0x000fe200078e02ff */
[----:B0-----:R-:W-:Y:S01]  /*1960*/  IABS R23, R17 ;  /* 0x0000001100177213 */ /* 0x001fe20000000000 */
[----:B------:R-:W-:Y:S02]  /*1970*/  HFMA2 R6, -RZ, RZ, 0, 0 ;  /* 0x00000000ff067431 */ /* 0x000fe400000001ff */
[----:B------:R-:W-:-:S03]  /*1980*/  IMAD.HI.U32 R24, R9, R25, R8 ;  /* 0x0000001909187227 */ /* 0x000fc600078e0008 */
[----:B------:R-:W0:Y:S01]  /*1990*/  F2I.FTZ.U32.TRUNC.NTZ R7, R7 ;  /* 0x0000000700077305 */ /* 0x000e22000021f000 */
[----:B------:R-:W-:Y:S02]  /*19a0*/  IMAD R25, R27, R22, RZ ;  /* 0x000000161b197224 */ /* 0x000fe400078e02ff */
[----:B-1----:R-:W-:Y:S02]  /*19b0*/  VIADD R4, R4, 0xffffffe ;  /* 0x0ffffffe04047836 */ /* 0x002fe40000000000 */
[----:B------:R-:W-:Y:S02]  /*19c0*/  IMAD.HI.U32 R25, R3, R25, R2 ;  /* 0x0000001903197227 */ /* 0x000fe400078e0002 */
[----:B------:R-:W1:Y:S01]  /*19d0*/  LDC.U16 R2, c[0x0][0x386] ;  /* 0x0000e180ff027b82 */ /* 0x000e620000000400 */
[----:B------:R-:W3:Y:S01]  /*19e0*/  I2F.RP R3, R23 ;  /* 0x0000001700037306 */ /* 0x000ee20000209400 */
[----:B--2---:R-:W-:-:S04]  /*19f0*/  IMAD.MOV R27, RZ, RZ, -R5 ;  /* 0x000000ffff1b7224 */ /* 0x004fc800078e0a05 */
[----:B------:R-:W-:Y:S02]  /*1a00*/  IMAD R27, R27, R20, RZ ;  /* 0x000000141b1b7224 */ /* 0x000fe400078e02ff */
[----:B0-----:R-:W-:Y:S01]  /*1a10*/  IMAD.MOV R29, RZ, RZ, -R7 ;  /* 0x000000ffff1d7224 */ /* 0x001fe200078e0a07 */
[----:B------:R0:W2:Y:S08]  /*1a20*/  F2I.FTZ.U32.TRUNC.NTZ R9, R4 ;  /* 0x0000000400097305 */ /* 0x0000b0000021f000 */
[----:B---3--:R-:W3:Y:S01]  /*1a30*/  MUFU.RCP R3, R3 ;  /* 0x0000000300037308 */ /* 0x008ee20000001000 */
[----:B0-----:R-:W-:-:S04]  /*1a40*/  IMAD.MOV.U32 R4, RZ, RZ, RZ ;  /* 0x000000ffff047224 */ /* 0x001fc800078e00ff */
[----:B------:R-:W-:Y:S01]  /*1a50*/  IMAD.HI.U32 R26, R5, R27, R4 ;  /* 0x0000001b051a7227 */ /* 0x000fe200078e0004 */
[----:B-1----:R-:W-:-:S03]  /*1a60*/  PRMT R4, R2, 0x9910, RZ ;  /* 0x0000991002047816 */ /* 0x002fc600000000ff */
[----:B------:R-:W-:Y:S01]  /*1a70*/  IMAD R5, R29, R16, RZ ;  /* 0x000000101d057224 */ /* 0x000fe200078e02ff */
[----:B------:R-:W-:-:S03]  /*1a80*/  IABS R2, R19 ;  /* 0x0000001300027213 */ /* 0x000fc60000000000 */
[----:B------:R-:W-:-:S04]  /*1a90*/  IMAD.HI.U32 R6, R7, R5, R6 ;  /* 0x0000000507067227 */ /* 0x000fc800078e0006 */
[--C-:B--2---:R-:W-:Y:S02]  /*1aa0*/  IMAD.MOV R5, RZ, RZ, -R9.reuse ;  /* 0x000000ffff057224 */ /* 0x104fe400078e0a09 */
[----:B------:R-:W-:Y:S02]  /*1ab0*/  IMAD.MOV R2, RZ, RZ, -R2 ;  /* 0x000000ffff027224 */ /* 0x000fe400078e0a02 */
[----:B------:R-:W-:Y:S02]  /*1ac0*/  IMAD R5, R5, R0, RZ ;  /* 0x0000000005057224 */ /* 0x000fe400078e02ff */
[----:B---3--:R-:W-:Y:S02]  /*1ad0*/  VIADD R3, R3, 0xffffffe ;  /* 0x0ffffffe03037836 */ /* 0x008fe40000000000 */
[----:B------:R-:W-:Y:S01]  /*1ae0*/  IMAD.HI.U32 R8, R9, R5, R8 ;  /* 0x0000000509087227 */ /* 0x000fe200078e0008 */
[----:B------:R-:W-:-:S03]  /*1af0*/  IABS R5, R4 ;  /* 0x0000000400057213 */ /* 0x000fc60000000000 */
[----:B------:R-:W0:Y:S02]  /*1b00*/  F2I.FTZ.U32.TRUNC.NTZ R3, R3 ;  /* 0x0000000300037305 */ /* 0x000e24000021f000 */
[----:B------:R-:W-:-:S04]  /*1b10*/  IMAD.HI.U32 R24, R24, R5, RZ ;  /* 0x0000000518187227 */ /* 0x000fc800078e00ff */
[----:B------:R-:W-:Y:S02]  /*1b20*/  IMAD R2, R24, R2, R5 ;  /* 0x0000000218027224 */ /* 0x000fe400078e0205 */
[----:B------:R-:W-:-:S03]  /*1b30*/  IMAD.HI.U32 R25, R25, R5, RZ ;  /* 0x0000000519197227 */ /* 0x000fc600078e00ff */
[----:B------:R-:W-:Y:S01]  /*1b40*/  ISETP.GT.U32.AND P6, PT, R21, R2, PT ;  /* 0x000000021500720c */ /* 0x000fe20003fc4070 */
[----:B------:R-:W-:Y:S01]  /*1b50*/  IMAD.HI.U32 R26, R26, R5, RZ ;  /* 0x000000051a1a7227 */ /* 0x000fe200078e00ff */
[----:B0-----:R-:W-:-:S03]  /*1b60*/  IADD3 R28, PT, PT, RZ, -R3, RZ ;  /* 0x80000003ff1c7210 */ /* 0x001fc60007ffe0ff */
[----:B------:R-:W-:-:S04]  /*1b70*/  IMAD.HI.U32 R6, R6, R5, RZ ;  /* 0x0000000506067227 */ /* 0x000fc800078e00ff */
[----:B------:R-:W-:Y:S02]  /*1b80*/  IMAD R7, R28, R23, RZ ;  /* 0x000000171c077224 */ /* 0x000fe400078e02ff */
[----:B------:R-:W-:-:S04]  /*1b90*/  IMAD.HI.U32 R8, R8, R5, RZ ;  /* 0x0000000508087227 */ /* 0x000fc800078e00ff */
[----:B------:R-:W-:Y:S02]  /*1ba0*/  @!P6 IMAD.IADD R2, R2, 0x1, -R21 ;  /* 0x000000010202e824 */ /* 0x000fe400078e0a15 */
[----:B------:R-:W-:-:S03]  /*1bb0*/  @!P6 VIADD R24, R24, 0x1 ;  /* 0x000000011818e836 */ /* 0x000fc60000000000 */
[----:B------:R-:W-:Y:S01]  /*1bc0*/  ISETP.GE.U32.AND P1, PT, R2, R21, PT ;  /* 0x000000150200720c */ /* 0x000fe20003f26070 */
[----:B------:R-:W-:-:S04]  /*1bd0*/  IMAD.MOV.U32 R2, RZ, RZ, RZ ;  /* 0x000000ffff027224 */ /* 0x000fc800078e00ff */
[----:B------:R-:W-:Y:S01]  /*1be0*/  IMAD.HI.U32 R28, R3, R7, R2 ;  /* 0x00000007031c7227 */ /* 0x000fe200078e0002 */
[----:B------:R-:W-:Y:S02]  /*1bf0*/  IABS R2, R11 ;  /* 0x0000000b00027213 */ /* 0x000fe40000000000 */
[----:B-----5:R-:W-:-:S03]  /*1c00*/  PRMT R7, R12, 0x9910, RZ ;  /* 0x000099100c077816 */ /* 0x020fc600000000ff */
[----:B------:R-:W-:Y:S01]  /*1c10*/  IMAD.MOV R2, RZ, RZ, -R2 ;  /* 0x000000ffff027224 */ /* 0x000fe200078e0a02 */
[----:B------:R-:W-:Y:S01]  /*1c20*/  IABS R9, R7 ;  /* 0x0000000700097213 */ /* 0x000fe20000000000 */
[----:B------:R-:W-:Y:S02]  /*1c30*/  @P1 VIADD R24, R24, 0x1 ;  /* 0x0000000118181836 */ /* 0x000fe40000000000 */
[----:B------:R-:W-:Y:S01]  /*1c40*/  IMAD R3, R25, R2, R5 ;  /* 0x0000000219037224 */ /* 0x000fe200078e0205 */
[----:B------:R-:W0:Y:S01]  /*1c50*/  I2F.RP R27, R9 ;  /* 0x00000009001b7306 */ /* 0x000e220000209400 */
[----:B------:R-:W-:Y:S01]  /*1c60*/  IABS R2, R10 ;  /* 0x0000000a00027213 */ /* 0x000fe20000000000 */
[----:B------:R-:W-:Y:S02]  /*1c70*/  IMAD.HI.U32 R28, R28, R5, RZ ;  /* 0x000000051c1c7227 */ /* 0x000fe400078e00ff */
[----:B------:R-:W-:Y:S02]  /*1c80*/  ISETP.GT.U32.AND P3, PT, R22, R3, PT ;  /* 0x000000031600720c */ /* 0x000fe40003f64070 */
[----:B------:R-:W-:Y:S01]  /*1c90*/  IMAD.MOV R21, RZ, RZ, -R2 ;  /* 0x000000ffff157224 */ /* 0x000fe200078e0a02 */
[----:B------:R-:W-:-:S03]  /*1ca0*/  IABS R2, R13 ;  /* 0x0000000d00027213 */ /* 0x000fc60000000000 */
[----:B------:R-:W-:Y:S02]  /*1cb0*/  IMAD R21, R26, R21, R5 ;  /* 0x000000151a157224 */ /* 0x000fe400078e0205 */
[----:B------:R-:W-:-:S03]  /*1cc0*/  IMAD.MOV R2, RZ, RZ, -R2 ;  /* 0x000000ffff027224 */ /* 0x000fc600078e0a02 */
[----:B------:R-:W-:Y:S02]  /*1cd0*/  ISETP.GT.U32.AND P2, PT, R20, R21, PT ;  /* 0x000000151400720c */ /* 0x000fe40003f44070 */
[----:B------:R-:W-:Y:S01]  /*1ce0*/  @!P3 IADD3 R3, PT, PT, R3, -R22, RZ ;  /* 0x800000160303b210 */ /* 0x000fe20007ffe0ff */
[----:B------:R-:W-:-:S03]  /*1cf0*/  @!P3 VIADD R25, R25, 0x1 ;  /* 0x000000011919b836 */ /* 0x000fc60000000000 */
[----:B------:R-:W-:Y:S02]  /*1d00*/  ISETP.GE.U32.AND P4, PT, R3, R22, PT ;  /* 0x000000160300720c */ /* 0x000fe40003f86070 */
[----:B0-----:R0:W1:Y:S05]  /*1d10*/  MUFU.RCP R3, R27 ;  /* 0x0000001b00037308 */ /* 0x00106a0000001000 */
[----:B------:R-:W-:Y:S01]  /*1d20*/  @!P2 IADD3 R21, PT, PT, R21, -R20, RZ ;  /* 0x800000141515a210 */ /* 0x000fe20007ffe0ff */
[----:B------:R-:W-:Y:S02]  /*1d30*/  @!P2 VIADD R26, R26, 0x1 ;  /* 0x000000011a1aa836 */ /* 0x000fe40000000000 */
[----:B0-----:R-:W-:Y:S01]  /*1d40*/  IMAD R27, R6, R2, R5 ;  /* 0x00000002061b7224 */ /* 0x001fe200078e0205 */
[----:B------:R-:W-:-:S02]  /*1d50*/  ISETP.GE.U32.AND P5, PT, R21, R20, PT ;  /* 0x000000141500720c */ /* 0x000fc40003fa6070 */
[----:B------:R-:W-:Y:S01]  /*1d60*/  @P4 VIADD R25, R25, 0x1 ;  /* 0x0000000119194836 */ /* 0x000fe20000000000 */
[----:B------:R-:W-:Y:S02]  /*1d70*/  PRMT R21, R12, 0xbb32, RZ ;  /* 0x0000bb320c157816 */ /* 0x000fe400000000ff */
[----:B------:R-:W-:Y:S02]  /*1d80*/  ISETP.GT.U32.AND P0, PT, R16, R27, PT ;  /* 0x0000001b1000720c */ /* 0x000fe40003f04070 */
[----:B------:R-:W-:Y:S01]  /*1d90*/  IABS R12, R21 ;  /* 0x00000015000c7213 */ /* 0x000fe20000000000 */
[----:B-1----:R-:W-:Y:S01]  /*1da0*/  VIADD R3, R3, 0xffffffe ;  /* 0x0ffffffe03037836 */ /* 0x002fe20000000000 */
[----:B------:R-:W-:Y:S02]  /*1db0*/  ISETP.NE.AND P4, PT, R11, RZ, PT ;  /* 0x000000ff0b00720c */ /* 0x000fe40003f85270 */
[----:B------:R-:W0:Y:S02]  /*1dc0*/  I2F.RP R20, R12 ;  /* 0x0000000c00147306 */ /* 0x000e240000209400 */
[----:B------:R-:W-:Y:S01]  /*1dd0*/  @P5 VIADD R26, R26, 0x1 ;  /* 0x000000011a1a5836 */ /* 0x000fe20000000000 */
[----:B------:R-:W-:-:S04]  /*1de0*/  ISETP.NE.AND P5, PT, R10, RZ, PT ;  /* 0x000000ff0a00720c */ /* 0x000fc80003fa5270 */
[----:B------:R-:W-:Y:S01]  /*1df0*/  @!P0 IMAD.IADD R27, R27, 0x1, -R16 ;  /* 0x000000011b1b8824 */ /* 0x000fe200078e0a10 */
[----:B------:R-:W1:Y:S01]  /*1e00*/  F2I.FTZ.U32.TRUNC.NTZ R3, R3 ;  /* 0x0000000300037305 */ /* 0x000e62000021f000 */
[----:B------:R-:W-:-:S03]  /*1e10*/  @!P0 VIADD R6, R6, 0x1 ;  /* 0x0000000106068836 */ /* 0x000fc60000000000 */
[----:B------:R-:W-:-:S04]  /*1e20*/  ISETP.GE.U32.AND P6, PT, R27, R16, PT ;  /* 0x000000101b00720c */ /* 0x000fc80003fc6070 */
[----:B0-----:R-:W0:Y:S01]  /*1e30*/  MUFU.RCP R20, R20 ;  /* 0x0000001400147308 */ /* 0x001e220000001000 */
[----:B-1----:R-:W-:-:S08]  /*1e40*/  IMAD.MOV R2, RZ, RZ, -R3 ;  /* 0x000000ffff027224 */ /* 0x002fd000078e0a03 */
[----:B------:R-:W-:Y:S02]  /*1e50*/  @P6 VIADD R6, R6, 0x1 ;  /* 0x0000000106066836 */ /* 0x000fe40000000000 */
[----:B------:R-:W-:Y:S01]  /*1e60*/  IMAD R27, R2, R9, RZ ;  /* 0x00000009021b7224 */ /* 0x000fe200078e02ff */
[----:B------:R-:W-:-:S05]  /*1e70*/  MOV R2, RZ ;  /* 0x000000ff00027202 */ /* 0x000fca0000000f00 */
[----:B------:R-:W-:Y:S01]  /*1e80*/  IMAD.HI.U32 R16, R3, R27, R2 ;  /* 0x0000001b03107227 */ /* 0x000fe200078e0002 */
[----:B------:R-:W-:Y:S02]  /*1e90*/  LOP3.LUT R2, R4, R19, RZ, 0x3c, !PT ;  /* 0x0000001304027212 */ /* 0x000fe400078e3cff */
[----:B0-----:R-:W-:Y:S02]  /*1ea0*/  IADD3 R3, PT, PT, R20, 0xffffffe, RZ ;  /* 0x0ffffffe14037810 */ /* 0x001fe40007ffe0ff */
[----:B------:R-:W-:Y:S01]  /*1eb0*/  ISETP.GE.AND P1, PT, R2, RZ, PT ;  /* 0x000000ff0200720c */ /* 0x000fe20003f26270 */
[----:B------:R-:W-:Y:S01]  /*1ec0*/  IMAD.HI.U32 R16, R16, R5, RZ ;  /* 0x0000000510107227 */ /* 0x000fe200078e00ff */
[----:B------:R-:W-:Y:S02]  /*1ed0*/  IABS R2, R15 ;  /* 0x0000000f00027213 */ /* 0x000fe40000000000 */
[----:B------:R-:W0:Y:S03]  /*1ee0*/  F2I.FTZ.U32.TRUNC.NTZ R3, R3 ;  /* 0x0000000300037305 */ /* 0x000e26000021f000 */
[----:B------:R-:W-:Y:S01]  /*1ef0*/  IMAD.MOV R27, RZ, RZ, -R2 ;  /* 0x000000ffff1b7224 */ /* 0x000fe200078e0a02 */
[----:B------:R-:W-:-:S03]  /*1f00*/  LOP3.LUT R2, R4, R11, RZ, 0x3c, !PT ;  /* 0x0000000b04027212 */ /* 0x000fc600078e3cff */
[----:B------:R-:W-:Y:S01]  /*1f10*/  IMAD R27, R8, R27, R5 ;  /* 0x0000001b081b7224 */ /* 0x000fe200078e0205 */
[----:B------:R-:W-:Y:S01]  /*1f20*/  ISETP.GE.AND P3, PT, R2, RZ, PT ;  /* 0x000000ff0200720c */ /* 0x000fe20003f66270 */
[----:B------:R-:W-:Y:S01]  /*1f30*/  @!P1 IMAD.MOV R24, RZ, RZ, -R24 ;  /* 0x000000ffff189224 */ /* 0x000fe200078e0a18 */
[----:B------:R-:W-:Y:S01]  /*1f40*/  ISETP.NE.AND P1, PT, R19, RZ, PT ;  /* 0x000000ff1300720c */ /* 0x000fe20003f25270 */
[----:B------:R-:W-:-:S10]  /*1f50*/  IMAD.MOV.U32 R2, RZ, RZ, RZ ;  /* 0x000000ffff027224 */ /* 0x000fd400078e00ff */
[----:B------:R-:W-:Y:S01]  /*1f60*/  @!P3 IMAD.MOV R25, RZ, RZ, -R25 ;  /* 0x000000ffff19b224 */ /* 0x000fe200078e0a19 */
[----:B------:R-:W-:Y:S02]  /*1f70*/  @!P4 LOP3.LUT R25, RZ, R11, RZ, 0x33, !PT ;  /* 0x0000000bff19c212 */ /* 0x000fe400078e33ff */
[----:B------:R-:W-:Y:S01]  /*1f80*/  @!P1 LOP3.LUT R24, RZ, R19, RZ, 0x33, !PT ;  /* 0x00000013ff189212 */ /* 0x000fe200078e33ff */
[----:B0-----:R-:W-:Y:S01]  /*1f90*/  IMAD.MOV R19, RZ, RZ, -R3 ;  /* 0x000000ffff137224 */ /* 0x001fe200078e0a03 */
[----:B------:R-:W-:Y:S02]  /*1fa0*/  ISETP.GT.U32.AND P1, PT, R0, R27, PT ;  /* 0x0000001b0000720c */ /* 0x000fe40003f24070 */
[----:B------:R-:W-:Y:S01]  /*1fb0*/  PRMT R25, R24, 0x5410, R25 ;  /* 0x0000541018197816 */ /* 0x000fe20000000019 */
[----:B------:R-:W-:-:S10]  /*1fc0*/  IMAD R19, R19, R12, RZ ;  /* 0x0000000c13137224 */ /* 0x000fd400078e02ff */
[----:B------:R-:W-:Y:S01]  /*1fd0*/  @!P1 IADD3 R27, PT, PT, R27, -R0, RZ ;  /* 0x800000001b1b9210 */ /* 0x000fe20007ffe0ff */
[----:B------:R-:W-:-:S03]  /*1fe0*/  @!P1 VIADD R8, R8, 0x1 ;  /* 0x0000000108089836 */ /* 0x000fc60000000000 */
[----:B------:R-:W-:Y:S01]  /*1ff0*/  ISETP.GE.U32.AND P3, PT, R27, R0, PT ;  /* 0x000000001b00720c */ /* 0x000fe20003f66070 */
[----:B------:R-:W-:Y:S01]  /*2000*/  IMAD.HI.U32 R0, R3, R19, R2 ;  /* 0x0000001303007227 */ /* 0x000fe200078e0002 */
[C---:B------:R-:W-:Y:S02]  /*2010*/  LOP3.LUT R3, R4.reuse, R13, RZ, 0x3c, !PT ;  /* 0x0000000d04037212 */ /* 0x040fe400078e3cff */
[----:B------:R-:W-:Y:S02]  /*2020*/  LOP3.LUT R2, R4, R10, RZ, 0x3c, !PT ;  /* 0x0000000a04027212 */ /* 0x000fe400078e3cff */
[----:B------:R-:W-:Y:S01]  /*2030*/  ISETP.GE.AND P2, PT, R3, RZ, PT ;  /* 0x000000ff0300720c */ /* 0x000fe20003f46270 */
[----:B------:R-:W-:Y:S01]  /*2040*/  IMAD.HI.U32 R0, R0, R5, RZ ;  /* 0x0000000500007227 */ /* 0x000fe200078e00ff */
[----:B------:R-:W-:Y:S02]  /*2050*/  IABS R3, R7 ;  /* 0x0000000700037213 */ /* 0x000fe40000000000 */
[----:B------:R-:W-:-:S02]  /*2060*/  ISETP.GE.AND P4, PT, R2, RZ, PT ;  /* 0x000000ff0200720c */ /* 0x000fc40003f86270 */
[----:B------:R-:W-:Y:S01]  /*2070*/  IABS R2, R17 ;  /* 0x0000001100027213 */ /* 0x000fe20000000000 */
[----:B------:R-:W-:Y:S01]  /*2080*/  IMAD.MOV R20, RZ, RZ, -R3 ;  /* 0x000000ffff147224 */ /* 0x000fe200078e0a03 */
[----:B------:R-:W-:Y:S02]  /*2090*/  IABS R3, R21 ;  /* 0x0000001500037213 */ /* 0x000fe40000000000 */
[----:B------:R-:W-:Y:S01]  /*20a0*/  IADD3 R2, PT, PT, RZ, -R2, RZ ;  /* 0x80000002ff027210 */ /* 0x000fe20007ffe0ff */
[--C-:B------:R-:W-:Y:S01]  /*20b0*/  IMAD R20, R16, R20, R5.reuse ;  /* 0x0000001410147224 */ /* 0x100fe200078e0205 */
[----:B------:R-:W-:Y:S01]  /*20c0*/  IADD3 R3, PT, PT, RZ, -R3, RZ ;  /* 0x80000003ff037210 */ /* 0x000fe20007ffe0ff */
[----:B------:R-:W-:Y:S01]  /*20d0*/  @!P2 IMAD.MOV R6, RZ, RZ, -R6 ;  /* 0x000000ffff06a224 */ /* 0x000fe200078e0a06 */
[----:B------:R-:W-:Y:S01]  /*20e0*/  @P3 IADD3 R8, PT, PT, R8, 0x1, RZ ;  /* 0x0000000108083810 */ /* 0x000fe20007ffe0ff */
[--C-:B------:R-:W-:Y:S01]  /*20f0*/  IMAD R2, R28, R2, R5.reuse ;  /* 0x000000021c027224 */ /* 0x100fe200078e0205 */
[----:B------:R-:W-:Y:S01]  /*2100*/  ISETP.GT.U32.AND P6, PT, R9, R20, PT ;  /* 0x000000140900720c */ /* 0x000fe20003fc4070 */
[----:B------:R-:W-:Y:S01]  /*2110*/  IMAD R5, R0, R3, R5 ;  /* 0x0000000300057224 */ /* 0x000fe200078e0205 */
[----:B------:R-:W-:Y:S01]  /*2120*/  LOP3.LUT R3, R4, R15, RZ, 0x3c, !PT ;  /* 0x0000000f04037212 */ /* 0x000fe200078e3cff */
[----:B------:R-:W-:Y:S01]  /*2130*/  @!P4 IMAD.MOV R26, RZ, RZ, -R26 ;  /* 0x000000ffff1ac224 */ /* 0x000fe200078e0a1a */
[----:B------:R-:W-:-:S02]  /*2140*/  @!P5 LOP3.LUT R26, RZ, R10, RZ, 0x33, !PT ;  /* 0x0000000aff1ad212 */ /* 0x000fc400078e33ff */
[----:B------:R-:W-:Y:S02]  /*2150*/  ISETP.GT.U32.AND P0, PT, R23, R2, PT ;  /* 0x000000021700720c */ /* 0x000fe40003f04070 */
[----:B------:R-:W-:Y:S02]  /*2160*/  ISETP.GT.U32.AND P5, PT, R12, R5, PT ;  /* 0x000000050c00720c */ /* 0x000fe40003fa4070 */
[----:B------:R-:W-:Y:S02]  /*2170*/  ISETP.NE.AND P4, PT, R13, RZ, PT ;  /* 0x000000ff0d00720c */ /* 0x000fe40003f85270 */
[----:B------:R-:W-:Y:S01]  /*2180*/  ISETP.GE.AND P2, PT, R3, RZ, PT ;  /* 0x000000ff0300720c */ /* 0x000fe20003f46270 */
[----:B------:R-:W-:Y:S02]  /*2190*/  @!P6 IMAD.IADD R20, R20, 0x1, -R9 ;  /* 0x000000011414e824 */ /* 0x000fe400078e0a09 */
[----:B------:R-:W-:-:S03]  /*21a0*/  @!P6 VIADD R16, R16, 0x1 ;  /* 0x000000011010e836 */ /* 0x000fc60000000000 */
[----:B------:R-:W-:Y:S01]  /*21b0*/  ISETP.GE.U32.AND P1, PT, R20, R9, PT ;  /* 0x000000091400720c */ /* 0x000fe20003f26070 */
[----:B------:R-:W-:Y:S01]  /*21c0*/  @!P0 VIADD R28, R28, 0x1 ;  /* 0x000000011c1c8836 */ /* 0x000fe20000000000 */
[----:B------:R-:W-:Y:S01]  /*21d0*/  @!P0 IADD3 R2, PT, PT, R2, -R23, RZ ;  /* 0x8000001702028210 */ /* 0x000fe20007ffe0ff */
[----:B------:R-:W-:Y:S01]  /*21e0*/  @!P5 IMAD.IADD R5, R5, 0x1, -R12 ;  /* 0x000000010505d824 */ /* 0x000fe200078e0a0c */
[----:B------:R-:W-:Y:S01]  /*21f0*/  LOP3.LUT R9, R4, R17, RZ, 0x3c, !PT ;  /* 0x0000001104097212 */ /* 0x000fe200078e3cff */
[----:B------:R-:W-:Y:S01]  /*2200*/  @!P5 VIADD R0, R0, 0x1 ;  /* 0x000000010000d836 */ /* 0x000fe20000000000 */
[----:B------:R-:W-:Y:S02]  /*2210*/  @!P4 LOP3.LUT R6, RZ, R13, RZ, 0x33, !PT ;  /* 0x0000000dff06c212 */ /* 0x000fe400078e33ff */
[----:B------:R-:W-:Y:S02]  /*2220*/  ISETP.GE.U32.AND P4, PT, R2, R23, PT ;  /* 0x000000170200720c */ /* 0x000fe40003f86070 */
[----:B------:R-:W-:Y:S01]  /*2230*/  ISETP.GE.U32.AND P0, PT, R5, R12, PT ;  /* 0x0000000c0500720c */ /* 0x000fe20003f06070 */
[----:B------:R-:W0:Y:S01]  /*2240*/  LDC.64 R2, c[0x0][0x388] ;  /* 0x0000e200ff027b82 */ /* 0x000e220000000a00 */
[----:B------:R-:W-:Y:S01]  /*2250*/  LOP3.LUT R5, R4, R7, RZ, 0x3c, !PT ;  /* 0x0000000704057212 */ /* 0x000fe200078e3cff */
[----:B------:R-:W-:Y:S01]  /*2260*/  @P1 VIADD R16, R16, 0x1 ;  /* 0x0000000110101836 */ /* 0x000fe20000000000 */
[----:B------:R-:W-:-:S02]  /*2270*/  LOP3.LUT R4, R4, R21, RZ, 0x3c, !PT ;  /* 0x0000001504047212 */ /* 0x000fc400078e3cff */
[----:B------:R-:W-:Y:S02]  /*2280*/  ISETP.GE.AND P3, PT, R9, RZ, PT ;  /* 0x000000ff0900720c */ /* 0x000fe40003f66270 */
[----:B------:R-:W-:Y:S02]  /*2290*/  ISETP.GE.AND P6, PT, R4, RZ, PT ;  /* 0x000000ff0400720c */ /* 0x000fe40003fc6270 */
[----:B------:R-:W-:Y:S02]  /*22a0*/  @!P2 IADD3 R8, PT, PT, -R8, RZ, RZ ;  /* 0x000000ff0808a210 */ /* 0x000fe40007ffe1ff */
[----:B------:R-:W-:Y:S01]  /*22b0*/  @P4 IADD3 R28, PT, PT, R28, 0x1, RZ ;  /* 0x000000011c1c4810 */ /* 0x000fe20007ffe0ff */
[----:B------:R-:W-:Y:S01]  /*22c0*/  @P0 VIADD R0, R0, 0x1 ;  /* 0x0000000100000836 */ /* 0x000fe20000000000 */
[----:B------:R-:W-:Y:S02]  /*22d0*/  ISETP.GE.AND P4, PT, R5, RZ, PT ;  /* 0x000000ff0500720c */ /* 0x000fe40003f86270 */
[----:B------:R-:W-:-:S02]  /*22e0*/  ISETP.NE.AND P1, PT, R15, RZ, PT ;  /* 0x000000ff0f00720c */ /* 0x000fc40003f25270 */
[----:B------:R-:W-:Y:S01]  /*22f0*/  ISETP.NE.AND P5, PT, R17, RZ, PT ;  /* 0x000000ff1100720c */ /* 0x000fe20003fa5270 */
[----:B------:R-:W-:Y:S01]  /*2300*/  @!P3 IMAD.MOV R28, RZ, RZ, -R28 ;  /* 0x000000ffff1cb224 */ /* 0x000fe200078e0a1c */
[----:B------:R-:W-:Y:S01]  /*2310*/  ISETP.NE.AND P2, PT, R7, RZ, PT ;  /* 0x000000ff0700720c */ /* 0x000fe20003f45270 */
[----:B------:R-:W-:Y:S01]  /*2320*/  @!P6 IMAD.MOV R0, RZ, RZ, -R0 ;  /* 0x000000ffff00e224 */ /* 0x000fe200078e0a00 */
[----:B------:R-:W-:Y:S02]  /*2330*/  ISETP.NE.AND P0, PT, R21, RZ, PT ;  /* 0x000000ff1500720c */ /* 0x000fe40003f05270 */
[----:B------:R-:W-:Y:S01]  /*2340*/  PRMT R5, R26, 0x5410, R6 ;  /* 0x000054101a057816 */ /* 0x000fe20000000006 */
[----:B0-----:R-:W-:Y:S02]  /*2350*/  IMAD.WIDE.U32 R2, R18, 0x2, R2 ;  /* 0x0000000212027825 */ /* 0x001fe400078e0002 */
[----:B------:R-:W-:Y:S02]  /*2360*/  @!P4 IADD3 R16, PT, PT, -R16, RZ, RZ ;  /* 0x000000ff1010c210 */ /* 0x000fe40007ffe1ff */
[----:B------:R-:W-:-:S02]  /*2370*/  @!P1 LOP3.LUT R8, RZ, R15, RZ, 0x33, !PT ;  /* 0x0000000fff089212 */ /* 0x000fc400078e33ff */
[----:B------:R-:W-:Y:S01]  /*2380*/  @!P5 LOP3.LUT R28, RZ, R17, RZ, 0x33, !PT ;  /* 0x00000011ff1cd212 */ /* 0x000fe200078e33ff */
[----:B------:R-:W-:Y:S01]  /*2390*/  IMAD.WIDE.U32 R2, R14, 0x4, R2 ;  /* 0x000000040e027825 */ /* 0x000fe200078e0002 */
[----:B------:R-:W-:Y:S02]  /*23a0*/  @!P2 LOP3.LUT R16, RZ, R7, RZ, 0x33, !PT ;  /* 0x00000007ff10a212 */ /* 0x000fe400078e33ff */
[----:B------:R-:W-:Y:S02]  /*23b0*/  @!P0 LOP3.LUT R0, RZ, R21, RZ, 0x33, !PT ;  /* 0x00000015ff008212 */ /* 0x000fe400078e33ff */
[----:B------:R-:W-:Y:S01]  /*23c0*/  PRMT R7, R8, 0x5410, R28 ;  /* 0x0000541008077816 */ /* 0x000fe2000000001c */
[----:B------:R-:W-:Y:S01]  /*23d0*/  STG.E desc[UR4][R2.64], R25 ;  /* 0x0000001902007986 */ /* 0x000fe2000c101904 */
[----:B------:R-:W-:-:S03]  /*23e0*/  PRMT R9, R16, 0x5410, R0 ;  /* 0x0000541010097816 */ /* 0x000fc60000000000 */
[----:B------:R-:W-:Y:S04]  /*23f0*/  STG.E desc[UR4][R2.64+0x200], R5 ;  /* 0x0002000502007986 */ /* 0x000fe8000c101904 */
[----:B------:R-:W-:Y:S04]  /*2400*/  STG.E desc[UR4][R2.64+0x400], R7 ;  /* 0x0004000702007986 */ /* 0x000fe8000c101904 */
[----:B------:R-:W-:Y:S01]  /*2410*/  STG.E desc[UR4][R2.64+0x600], R9 ;  /* 0x0006000902007986 */ /* 0x000fe2000c101904 */
[----:B------:R-:W-:Y:S05]  /*2420*/  EXIT ;  /* 0x000000000000794d */ /* 0x000fea0003800000 */
.L_x_13113:
        /* <DEDUP_REMOVED lines=13> */
.L_x_22441:


//--------------------- .text._ZN2at6native29vectorized_elementwise_kernelILi4ENS0_13AUnaryFunctorIsssZZZNS0_15binary_internal21div_trunc_kernel_cudaERNS_18TensorIteratorBaseEENKUlvE_clEvENKUlvE3_clEvEUlssE_EESt5arrayIPcLm2EEEEviT0_T1_ --------------------------
	.section	.text._ZN2at6native29vectorized_elementwise_kernelILi4ENS0_13AUnaryFunctorIsssZZZNS0_15binary_internal21div_trunc_kernel_cudaERNS_18TensorIteratorBaseEENKUlvE_clEvENKUlvE3_clEvEUlssE_EESt5arrayIPcLm2EEEEviT0_T1_,"ax",@progbits
	.align	128
        .global         _ZN2at6native29vectorized_elementwise_kernelILi4ENS0_13AUnaryFunctorIsssZZZNS0_15binary_internal21div_trunc_kernel_cudaERNS_18TensorIteratorBaseEENKUlvE_clEvENKUlvE3_clEvEUlssE_EESt5arrayIPcLm2EEEEviT0_T1_
        .type           _ZN2at6native29vectorized_elementwise_kernelILi4ENS0_13AUnaryFunctorIsssZZZNS0_15binary_internal21div_trunc_kernel_cudaERNS_18TensorIteratorBaseEENKUlvE_clEvENKUlvE3_clEvEUlssE_EESt5arrayIPcLm2EEEEviT0_T1_,@function
        .size           _ZN2at6native29vectorized_elementwise_kernelILi4ENS0_13AUnaryFunctorIsssZZZNS0_15binary_internal21div_trunc_kernel_cudaERNS_18TensorIteratorBaseEENKUlvE_clEvENKUlvE3_clEvEUlssE_EESt5arrayIPcLm2EEEEviT0_T1_,(.L_x_22442 - _ZN2at6native29vectorized_elementwise_kernelILi4ENS0_13AUnaryFunctorIsssZZZNS0_15binary_internal21div_trunc_kernel_cudaERNS_18TensorIteratorBaseEENKUlvE_clEvENKUlvE3_clEvEUlssE_EESt5arrayIPcLm2EEEEviT0_T1_)
        .other          _ZN2at6native29vectorized_elementwise_kernelILi4ENS0_13AUnaryFunctorIsssZZZNS0_15binary_internal21div_trunc_kernel_cudaERNS_18TensorIteratorBaseEENKUlvE_clEvENKUlvE3_clEvEUlssE_EESt5arrayIPcLm2EEEEviT0_T1_,@"STO_CUDA_ENTRY STV_DEFAULT"
_ZN2at6native29vectorized_elementwise_kernelILi4ENS0_13AUnaryFunctorIsssZZZNS0_15binary_internal21div_trunc_kernel_cudaERNS_18TensorIteratorBaseEENKUlvE_clEvENKUlvE3_clEvEUlssE_EESt5arrayIPcLm2EEEEviT0_T1_:
.text._ZN2at6native29vectorized_elementwise_kernelILi4ENS0_13AUnaryFunctorIsssZZZNS0_15binary_internal21div_trunc_kernel_cudaERNS_18TensorIteratorBaseEENKUlvE_clEvENKUlvE3_clEvEUlssE_EESt5arrayIPcLm2EEEEviT0_T1_:
        /* <DEDUP_REMOVED lines=95> */
.L_x_13116:
[----:B------:R-:W-:Y:S05]  /*05f0*/  BSYNC.RECONVERGENT B0 ;  /* 0x0000000000007941 */ /* 0x000fea0003800200 */
.L_x_13115:
        /* <DEDUP_REMOVED lines=31> */
.L_x_13118:
[----:B------:R-:W-:Y:S05]  /*07f0*/  BSYNC.RECONVERGENT B0 ;  /* 0x0000000000007941 */ /* 0x000fea0003800200 */
.L_x_13117:
        /* <DEDUP_REMOVED lines=37> */
.L_x_13120:
[----:B------:R-:W-:Y:S05]  /*0a50*/  BSYNC.RECONVERGENT B0 ;  /* 0x0000000000007941 */ /* 0x000fea0003800200 */
.L_x_13119:
        /* <DEDUP_REMOVED lines=30> */
.L_x_13122:
[----:B------:R-:W-:Y:S05]  /*0c40*/  BSYNC.RECONVERGENT B0 ;  /* 0x0000000000007941 */ /* 0x000fea0003800200 */
.L_x_13121:
        /* <DEDUP_REMOVED lines=27> */
.L_x_13124:
[----:B------:R-:W-:Y:S05]  /*0e00*/  BSYNC.RECONVERGENT B0 ;  /* 0x0000000000007941 */ /* 0x000fea0003800200 */
.L_x_13123:
        /* <DEDUP_REMOVED lines=27> */
.L_x_13126:
[----:B------:R-:W-:Y:S05]  /*0fc0*/  BSYNC.RECONVERGENT B0 ;  /* 0x0000000000007941 */ /* 0x000fea0003800200 */
.L_x_13125:
        /* <DEDUP_REMOVED lines=27> */
.L_x_13128:
[----:B------:R-:W-:Y:S05]  /*1180*/  BSYNC.RECONVERGENT B0 ;  /* 0x0000000000007941 */ /* 0x000fea0003800200 */
.L_x_13127:
        /* <DEDUP_REMOVED lines=26> */
.L_x_13130:
[----:B------:R-:W-:Y:S05]  /*1330*/  BSYNC.RECONVERGENT B0 ;  /* 0x0000000000007941 */ /* 0x000fea0003800200 */
.L_x_13129:
        /* <DEDUP_REMOVED lines=18> */
.L_x_13133:
[----:B------:R-:W-:-:S13]  /*1460*/  ISETP.GE.U32.AND P0, PT, R7, R6, PT ;  /* 0x000000060700720c */ /* 0x000fda0003f06070 */
[----:B------:R-:W-:Y:S05]  /*1470*/  @P0 BRA `(.L_x_13135) ;  /* 0x0000000000300947 */ /* 0x000fea0003800000 */
[----:B0-----:R-:W0:Y:S01]  /*1480*/  LDC.64 R2, c[0x0][0x388] ;  /* 0x0000e200ff027b82 */ /* 0x001e220000000a00 */
[----:B------:R-:W-:Y:S02]  /*1490*/  IMAD.IADD R5, R18, 0x1, R7 ;  /* 0x0000000112057824 */ /* 0x000fe400078e0207 */
[----:B------:R-:W-:Y:S02]  /*14a0*/  VIADD R7, R7, 0x80 ;  /* 0x0000008007077836 */ /* 0x000fe40000000000 */
[----:B0-----:R-:W-:-:S05]  /*14b0*/  IMAD.WIDE.U32 R2, R5, 0x2, R2 ;  /* 0x0000000205027825 */ /* 0x001fca00078e0002 */
[----:B-----5:R1:W-:Y:S02]  /*14c0*/  STG.E.U16 desc[UR4][R2.64], R16 ;  /* 0x0000001002007986 */ /* 0x0203e4000c101504 */
.L_x_13134:
[----:B------:R-:W-:-:S13]  /*14d0*/  ISETP.GE.U32.AND P0, PT, R7, R6, PT ;  /* 0x000000060700720c */ /* 0x000fda0003f06070 */
[----:B------:R-:W-:Y:S05]  /*14e0*/  @P0 BRA `(.L_x_13136) ;  /* 0x0000000000340947 */ /* 0x000fea0003800000 */
[----:B01----:R-:W0:Y:S01]  /*14f0*/  LDC.64 R2, c[0x0][0x388] ;  /* 0x0000e200ff027b82 */ /* 0x003e220000000a00 */
[----:B------:R-:W-:Y:S01]  /*1500*/  IADD3 R5, PT, PT, R18, R7, RZ ;  /* 0x0000000712057210 */ /* 0x000fe20007ffe0ff */
[----:B------:R-:W-:-:S04]  /*1510*/  VIADD R7, R7, 0x80 ;  /* 0x0000008007077836 */ /* 0x000fc80000000000 */
[----:B0-----:R-:W-:-:S05]  /*1520*/  IMAD.WIDE.U32 R2, R5, 0x2, R2 ;  /* 0x0000000205027825 */ /* 0x001fca00078e0002 */
[----:B-----5:R1:W-:Y:S02]  /*1530*/  STG.E.U16 desc[UR4][R2.64], R8 ;  /* 0x0000000802007986 */ /* 0x0203e4000c101504 */
.L_x_13135:
        /* <DEDUP_REMOVED lines=8> */
.L_x_13136:
[----:B------:R-:W-:Y:S05]  /*15c0*/  BSYNC.RELIABLE B1 ;  /* 0x0000000000017941 */ /* 0x000fea0003800100 */
.L_x_13132:
[----:B------:R-:W-:-:S13]  /*15d0*/  ISETP.GE.U32.AND P0, PT, R7, R6, PT ;  /* 0x000000060700720c */ /* 0x000fda0003f06070 */
[----:B012---:R-:W0:Y:S01]  /*15e0*/  @!P0 LDC.64 R2, c[0x0][0x388] ;  /* 0x0000e200ff028b82 */ /* 0x007e220000000a00 */
[----:B------:R-:W-:Y:S01]  /*15f0*/  @!P0 IADD3 R5, PT, PT, R18, R7, RZ ;  /* 0x0000000712058210 */ /* 0x000fe20007ffe0ff */
[----:B------:R-:W-:-:S04]  /*1600*/  @!P0 VIADD R7, R7, 0x80 ;  /* 0x0000008007078836 */ /* 0x000fc80000000000 */
[----:B0-----:R-:W-:-:S05]  /*1610*/  @!P0 IMAD.WIDE.U32 R2, R5, 0x2, R2 ;  /* 0x0000000205028825 */ /* 0x001fca00078e0002 */
[----:B-----5:R2:W-:Y:S02]  /*1620*/  @!P0 STG.E.U16 desc[UR4][R2.64], R14 ;  /* 0x0000000e02008986 */ /* 0x0205e4000c101504 */
.L_x_13137:
[----:B------:R-:W-:Y:S05]  /*1630*/  BSYNC.RECONVERGENT B0 ;  /* 0x0000000000007941 */ /* 0x000fea0003800200 */
.L_x_13131:
        /* <DEDUP_REMOVED lines=8> */
.L_x_13114:
[----:B------:R-:W0:Y:S01]  /*16c0*/  S2R R15, SR_TID.X ;  /* 0x00000000000f7919 */ /* 0x000e220000002100 */
[----:B------:R-:W1:Y:S02]  /*16d0*/  LDC.64 R2, c[0x0][0x390] ;  /* 0x0000e400ff027b82 */ /* 0x000e640000000a00 */
[----:B-1----:R-:W-:-:S04]  /*16e0*/  IMAD.WIDE.U32 R2, R18, 0x2, R2 ;  /* 0x0000000212027825 */ /* 0x002fc800078e0002 */
[----:B0-----:R-:W-:-:S05]  /*16f0*/  IMAD.WIDE.U32 R6, R15, 0x8, R2 ;  /* 0x000000080f067825 */ /* 0x001fca00078e0002 */
[----:B------:R-:W2:Y:S04]  /*1700*/  LDG.E.64 R4, desc[UR4][R6.64] ;  /* 0x0000000406047981 */ /* 0x000ea8000c1e1b00 */
[----:B------:R-:W3:Y:S01]  /*1710*/  LDG.E.64 R2, desc[UR4][R6.64+0x400] ;  /* 0x0004000406027981 */ /* 0x000ee2000c1e1b00 */
[C---:B--2---:R-:W-:Y:S02]  /*1720*/  PRMT R14, R4.reuse, 0x9910, RZ ;  /* 0x00009910040e7816 */ /* 0x044fe400000000ff */
[----:B------:R-:W-:Y:S02]  /*1730*/  PRMT R0, R4, 0xbb32, RZ ;  /* 0x0000bb3204007816 */ /* 0x000fe400000000ff */
[----:B------:R-:W-:Y:S02]  /*1740*/  IABS R21, R14 ;  /* 0x0000000e00157213 */ /* 0x000fe40000000000 */
[----:B------:R-:W-:-:S02]  /*1750*/  IABS R22, R0 ;  /* 0x0000000000167213 */ /* 0x000fc40000000000 */
[----:B------:R-:W0:Y:S01]  /*1760*/  I2F.RP R4, R21 ;  /* 0x0000001500047306 */ /* 0x000e220000209400 */
[C---:B------:R-:W-:Y:S02]  /*1770*/  PRMT R19, R5.reuse, 0x9910, RZ ;  /* 0x0000991005137816 */ /* 0x040fe400000000ff */
[----:B---3--:R-:W-:Y:S02]  /*1780*/  PRMT R16, R2, 0x9910, RZ ;  /* 0x0000991002107816 */ /* 0x008fe400000000ff */
[----:B------:R-:W-:Y:S02]  /*1790*/  IABS R20, R19 ;  /* 0x0000001300147213 */ /* 0x000fe40000000000 */
[----:B------:R-:W-:Y:S01]  /*17a0*/  PRMT R13, R5, 0xbb32, RZ ;  /* 0x0000bb32050d7816 */ /* 0x000fe200000000ff */
[----:B------:R-:W1:Y:S01]  /*17b0*/  I2F.RP R7, R22 ;  /* 0x0000001600077306 */ /* 0x000e620000209400 */
[----:B------:R-:W-:Y:S02]  /*17c0*/  IABS R12, R16 ;  /* 0x00000010000c7213 */ /* 0x000fe40000000000 */
[----:B------:R-:W-:-:S02]  /*17d0*/  IABS R17, R13 ;  /* 0x0000000d00117213 */ /* 0x000fc40000000000 */
[----:B------:R-:W-:Y:S02]  /*17e0*/  PRMT R2, R2, 0xbb32, RZ ;  /* 0x0000bb3202027816 */ /* 0x000fe400000000ff */
[C---:B------:R-:W-:Y:S01]  /*17f0*/  PRMT R26, R3.reuse, 0x9910, RZ ;  /* 0x00009910031a7816 */ /* 0x040fe200000000ff */
[----:B0-----:R-:W0:Y:S01]  /*1800*/  MUFU.RCP R4, R4 ;  /* 0x0000000400047308 */ /* 0x001e220000001000 */
[----:B------:R-:W-:Y:S02]  /*1810*/  IABS R24, R2 ;  /* 0x0000000200187213 */ /* 0x000fe40000000000 */
[----:B------:R-:W-:-:S05]  /*1820*/  PRMT R3, R3, 0xbb32, RZ ;  /* 0x0000bb3203037816 */ /* 0x000fca00000000ff */
[----:B-1----:R-:W1:Y:S08]  /*1830*/  MUFU.RCP R7, R7 ;  /* 0x0000000700077308 */ /* 0x002e700000001000 */
[----:B------:R-:W2:Y:S01]  /*1840*/  I2F.RP R8, R20 ;  /* 0x0000001400087306 */ /* 0x000ea20000209400 */
[----:B0-----:R-:W-:-:S07]  /*1850*/  VIADD R10, R4, 0xffffffe ;  /* 0x0ffffffe040a7836 */ /* 0x001fce0000000000 */
[----:B------:R-:W-:Y:S01]  /*1860*/  I2F.RP R23, R12 ;  /* 0x0000000c00177306 */ /* 0x000fe20000209400 */
[----:B-1----:R-:W-:-:S07]  /*1870*/  IADD3 R5, PT, PT, R7, 0xffffffe, RZ ;  /* 0x0ffffffe07057810 */ /* 0x002fce0007ffe0ff */
[----:B------:R-:W-:Y:S08]  /*1880*/  I2F.RP R9, R17 ;  /* 0x0000001100097306 */ /* 0x000ff00000209400 */
[----:B--2---:R-:W0:Y:S08]  /*1890*/  MUFU.RCP R8, R8 ;  /* 0x0000000800087308 */ /* 0x004e300000001000 */
[----:B------:R1:W2:Y:S08]  /*18a0*/  F2I.FTZ.U32.TRUNC.NTZ R11, R10 ;  /* 0x0000000a000b7305 */ /* 0x0002b0000021f000 */
[----:B------:R-:W3:Y:S01]  /*18b0*/  F2I.FTZ.U32.TRUNC.NTZ R5, R5 ;  /* 0x0000000500057305 */ /* 0x000ee2000021f000 */
[----:B-1----:R-:W-:-:S02]  /*18c0*/  IMAD.MOV.U32 R10, RZ, RZ, RZ ;  /* 0x000000ffff0a7224 */ /* 0x002fc400078e00ff */
[----:B0-----:R-:W-:Y:S02]  /*18d0*/  VIADD R7, R8, 0xffffffe ;  /* 0x0ffffffe08077836 */ /* 0x001fe40000000000 */
[----:B--2---:R-:W-:-:S03]  /*18e0*/  IMAD.MOV R8, RZ, RZ, -R11 ;  /* 0x000000ffff087224 */ /* 0x004fc600078e0a0b */
[----:B------:R0:W1:Y:S01]  /*18f0*/  MUFU.RCP R4, R23 ;  /* 0x0000001700047308 */ /* 0x0000620000001000 */
[----:B------:R-:W-:Y:S01]  /*1900*/  IMAD R25, R8, R21, RZ ;  /* 0x0000001508197224 */ /* 0x000fe200078e02ff */
[----:B---3--:R-:W-:-:S06]  /*1910*/  IADD3 R27, PT, PT, RZ, -R5, RZ ;  /* 0x80000005ff1b7210 */ /* 0x008fcc0007ffe0ff */
[----:B------:R-:W2:Y:S01]  /*1920*/  MUFU.RCP R6, R9 ;  /* 0x0000000900067308 */ /* 0x000ea20000001000 */
[----:B0-----:R-:W-:-:S04]  /*1930*/  IMAD.HI.U32 R23, R11, R25, R10 ;  /* 0x000000190b177227 */ /* 0x001fc800078e000a */
[----:B------:R-:W-:-:S03]  /*1940*/  IMAD R25, R27, R22, RZ ;  /* 0x000000161b197224 */ /* 0x000fc600078e02ff */
[----:B------:R-:W0:Y:S01]  /*1950*/  F2I.FTZ.U32.TRUNC.NTZ R7, R7 ;  /* 0x0000000700077305 */ /* 0x000e22000021f000 */
[----:B-1----:R-:W-:Y:S02]  /*1960*/  VIADD R8, R4, 0xffffffe ;  /* 0x0ffffffe04087836 */ /* 0x002fe40000000000 */
[----:B------:R-:W-:-:S04]  /*1970*/  IMAD.MOV.U32 R4, RZ, RZ, RZ ;  /* 0x000000ffff047224 */ /* 0x000fc800078e00ff */
[----:B------:R-:W-:Y:S01]  /*1980*/  IMAD.HI.U32 R25, R5, R25, R4 ;  /* 0x0000001905197227 */ /* 0x000fe200078e0004 */
[----:B------:R1:W3:Y:S01]  /*1990*/  F2I.FTZ.U32.TRUNC.NTZ R11, R8 ;  /* 0x00000008000b7305 */ /* 0x0002e2000021f000 */
[----:B------:R-:W4:Y:S02]  /*19a0*/  LDC.U16 R4, c[0x0][0x386] ;  /* 0x0000e180ff047b82 */ /* 0x000f240000000400 */
[----:B--2---:R-:W-:Y:S01]  /*19b0*/  VIADD R6, R6, 0xffffffe ;  /* 0x0ffffffe06067836 */ /* 0x004fe20000000000 */
[----:B0-----:R-:W-:-:S04]  /*19c0*/  IADD3 R27, PT, PT, RZ, -R7, RZ ;  /* 0x80000007ff1b7210 */ /* 0x001fc80007ffe0ff */
[----:B------:R0:W2:Y:S01]  /*19d0*/  F2I.FTZ.U32.TRUNC.NTZ R9, R6 ;  /* 0x0000000600097305 */ /* 0x0000a2000021f000 */
[----:B-1----:R-:W-:Y:S02]  /*19e0*/  IMAD.MOV.U32 R8, RZ, RZ, RZ ;  /* 0x000000ffff087224 */ /* 0x002fe400078e00ff */
[----:B------:R-:W-:-:S05]  /*19f0*/  IMAD R27, R27, R20, RZ ;  /* 0x000000141b1b7224 */ /* 0x000fca00078e02ff */
[----:B------:R-:W1:Y:S01]  /*1a00*/  I2F.RP R5, R24 ;  /* 0x0000001800057306 */ /* 0x000e620000209400 */
[----:B0-----:R-:W-:-:S04]  /*1a10*/  IMAD.MOV.U32 R6, RZ, RZ, RZ ;  /* 0x000000ffff067224 */ /* 0x001fc800078e00ff */
[----:B------:R-:W-:Y:S01]  /*1a20*/  IMAD.HI.U32 R6, R7, R27, R6 ;  /* 0x0000001b07067227 */ /* 0x000fe200078e0006 */
[----:B---3--:R-:W-:-:S03]  /*1a30*/  IADD3 R27, PT, PT, RZ, -R11, RZ ;  /* 0x8000000bff1b7210 */ /* 0x008fc60007ffe0ff */
[--C-:B--2---:R-:W-:Y:S02]  /*1a40*/  IMAD.MOV R10, RZ, RZ, -R9.reuse ;  /* 0x000000ffff0a7224 */ /* 0x104fe400078e0a09 */
[----:B------:R-:W-:Y:S02]  /*1a50*/  IMAD R27, R27, R12, RZ ;  /* 0x0000000c1b1b7224 */ /* 0x000fe400078e02ff */
[----:B------:R-:W-:Y:S01]  /*1a60*/  IMAD R7, R10, R17, RZ ;  /* 0x000000110a077224 */ /* 0x000fe200078e02ff */
[----:B-1----:R-:W0:Y:S01]  /*1a70*/  MUFU.RCP R5, R5 ;  /* 0x0000000500057308 */ /* 0x002e220000001000 */
[----:B------:R-:W-:Y:S02]  /*1a80*/  IMAD.MOV.U32 R10, RZ, RZ, RZ ;  /* 0x000000ffff0a7224 */ /* 0x000fe400078e00ff */
[----:B------:R-:W-:Y:S01]  /*1a90*/  IMAD.HI.U32 R9, R9, R7, R8 ;  /* 0x0000000709097227 */ /* 0x000fe200078e0008 */
[----:B----4-:R-:W-:Y:S02]  /*1aa0*/  PRMT R7, R4, 0x9910, RZ ;  /* 0x0000991004077816 */ /* 0x010fe400000000ff */
[----:B------:R-:W-:Y:S01]  /*1ab0*/  IABS R4, R14 ;  /* 0x0000000e00047213 */ /* 0x000fe20000000000 */
[----:B------:R-:W-:Y:S01]  /*1ac0*/  IMAD.HI.U32 R10, R11, R27, R10 ;  /* 0x0000001b0b0a7227 */ /* 0x000fe200078e000a */
[----:B------:R-:W-:-:S03]  /*1ad0*/  IABS R8, R7 ;  /* 0x0000000700087213 */ /* 0x000fc60000000000 */
[----:B------:R-:W-:Y:S02]  /*1ae0*/  IMAD.MOV R4, RZ, RZ, -R4 ;  /* 0x000000ffff047224 */ /* 0x000fe400078e0a04 */
[----:B------:R-:W-:-:S04]  /*1af0*/  IMAD.HI.U32 R23, R23, R8, RZ ;  /* 0x0000000817177227 */ /* 0x000fc800078e00ff */
[----:B------:R-:W-:Y:S02]  /*1b00*/  IMAD R4, R23, R4, R8 ;  /* 0x0000000417047224 */ /* 0x000fe400078e0208 */
[----:B0-----:R-:W-:Y:S02]  /*1b10*/  VIADD R5, R5, 0xffffffe ;  /* 0x0ffffffe05057836 */ /* 0x001fe40000000000 */
[----:B------:R-:W-:Y:S01]  /*1b20*/  IMAD.HI.U32 R25, R25, R8, RZ ;  /* 0x0000000819197227 */ /* 0x000fe200078e00ff */
[----:B------:R-:W-:-:S03]  /*1b30*/  ISETP.GT.U32.AND P2, PT, R21, R4, PT ;  /* 0x000000041500720c */ /* 0x000fc60003f44070 */
[----:B------:R-:W0:Y:S01]  /*1b40*/  F2I.FTZ.U32.TRUNC.NTZ R5, R5 ;  /* 0x0000000500057305 */ /* 0x000e22000021f000 */
[----:B------:R-:W-:-:S04]  /*1b50*/  IMAD.HI.U32 R27, R6, R8, RZ ;  /* 0x00000008061b7227 */ /* 0x000fc800078e00ff */
[----:B------:R-:W-:-:S05]  /*1b60*/  IMAD.HI.U32 R9, R9, R8, RZ ;  /* 0x0000000809097227 */ /* 0x000fca00078e00ff */
[----:B------:R-:W-:Y:S02]  /*1b70*/  @!P2 IMAD.IADD R4, R4, 0x1, -R21 ;  /* 0x000000010404a824 */ /* 0x000fe400078e0a15 */
[----:B------:R-:W-:Y:S01]  /*1b80*/  @!P2 VIADD R23, R23, 0x1 ;  /* 0x000000011717a836 */ /* 0x000fe20000000000 */
[----:B0-----:R-:W-:Y:S02]  /*1b90*/  IADD3 R11, PT, PT, RZ, -R5, RZ ;  /* 0x80000005ff0b7210 */ /* 0x001fe40007ffe0ff */
[----:B------:R-:W-:Y:S01]  /*1ba0*/  ISETP.GE.U32.AND P0, PT, R4, R21, PT ;  /* 0x000000150400720c */ /* 0x000fe20003f06070 */
[----:B------:R-:W-:Y:S01]  /*1bb0*/  IMAD.MOV.U32 R4, RZ, RZ, RZ ;  /* 0x000000ffff047224 */ /* 0x000fe200078e00ff */
[----:B------:R-:W-:Y:S01]  /*1bc0*/  IABS R21, R26 ;  /* 0x0000001a00157213 */ /* 0x000fe20000000000 */
[----:B------:R-:W-:-:S03]  /*1bd0*/  IMAD R11, R11, R24, RZ ;  /* 0x000000180b0b7224 */ /* 0x000fc600078e02ff */
[----:B------:R-:W0:Y:S01]  /*1be0*/  I2F.RP R28, R21 ;  /* 0x00000015001c7306 */ /* 0x000e220000209400 */
[----:B------:R-:W-:Y:S01]  /*1bf0*/  IMAD.HI.U32 R11, R5, R11, R4 ;  /* 0x0000000b050b7227 */ /* 0x000fe200078e0004 */
[----:B------:R-:W-:-:S05]  /*1c00*/  IABS R4, R0 ;  /* 0x0000000000047213 */ /* 0x000fca0000000000 */
[----:B------:R-:W-:Y:S01]  /*1c10*/  IMAD.MOV R5, RZ, RZ, -R4 ;  /* 0x000000ffff057224 */ /* 0x000fe200078e0a04 */
[----:B------:R-:W-:Y:S01]  /*1c20*/  IABS R4, R19 ;  /* 0x0000001300047213 */ /* 0x000fe20000000000 */
[----:B------:R-:W-:Y:S02]  /*1c30*/  @P0 VIADD R23, R23, 0x1 ;  /* 0x0000000117170836 */ /* 0x000fe40000000000 */
[----:B------:R-:W-:Y:S02]  /*1c40*/  IMAD R5, R25, R5, R8 ;  /* 0x0000000519057224 */ /* 0x000fe400078e0208 */
[----:B------:R-:W-:Y:S01]  /*1c50*/  IMAD.MOV R29, RZ, RZ, -R4 ;  /* 0x000000ffff1d7224 */ /* 0x000fe200078e0a04 */
[----:B------:R-:W-:Y:S01]  /*1c60*/  IABS R4, R13 ;  /* 0x0000000d00047213 */ /* 0x000fe20000000000 */
[----:B------:R-:W-:Y:S01]  /*1c70*/  IMAD.HI.U32 R11, R11, R8, RZ ;  /* 0x000000080b0b7227 */ /* 0x000fe200078e00ff */
[----:B------:R-:W-:-:S03]  /*1c80*/  ISETP.GT.U32.AND P6, PT, R22, R5, PT ;  /* 0x000000051600720c */ /* 0x000fc60003fc4070 */
[----:B------:R-:W-:Y:S02]  /*1c90*/  IMAD.MOV R4, RZ, RZ, -R4 ;  /* 0x000000ffff047224 */ /* 0x000fe400078e0a04 */
[--C-:B------:R-:W-:Y:S02]  /*1ca0*/  IMAD R29, R27, R29, R8.reuse ;  /* 0x0000001d1b1d7224 */ /* 0x100fe400078e0208 */
[----:B------:R-:W-:-:S03]  /*1cb0*/  IMAD R4, R9, R4, R8 ;  /* 0x0000000409047224 */ /* 0x000fc600078e0208 */
[----:B------:R-:W-:Y:S02]  /*1cc0*/  ISETP.GT.U32.AND P3, PT, R20, R29, PT ;  /* 0x0000001d1400720c */ /* 0x000fe40003f64070 */
[----:B------:R-:W-:Y:S02]  /*1cd0*/  ISETP.GT.U32.AND P1, PT, R17, R4, PT ;  /* 0x000000041100720c */ /* 0x000fe40003f24070 */
[-C--:B------:R-:W-:Y:S02]  /*1ce0*/  @!P6 IADD3 R5, PT, PT, R5, -R22.reuse, RZ ;  /* 0x800000160505e210 */ /* 0x080fe40007ffe0ff */
[----:B------:R-:W-:Y:S02]  /*1cf0*/  @!P6 IADD3 R25, PT, PT, R25, 0x1, RZ ;  /* 0x000000011919e810 */ /* 0x000fe40007ffe0ff */
[----:B------:R-:W-:Y:S02]  /*1d00*/  ISETP.GE.U32.AND P4, PT, R5, R22, PT ;  /* 0x000000160500720c */ /* 0x000fe40003f86070 */
[----:B0-----:R-:W0:Y:S01]  /*1d10*/  MUFU.RCP R5, R28 ;  /* 0x0000001c00057308 */ /* 0x001e220000001000 */
[----:B------:R-:W-:-:S02]  /*1d20*/  ISETP.NE.AND P6, PT, R14, RZ, PT ;  /* 0x000000ff0e00720c */ /* 0x000fc40003fc5270 */
[-C--:B------:R-:W-:Y:S02]  /*1d30*/  @!P3 IADD3 R29, PT, PT, R29, -R20.reuse, RZ ;  /* 0x800000141d1db210 */ /* 0x080fe40007ffe0ff */
[----:B------:R-:W-:Y:S01]  /*1d40*/  @!P1 IMAD.IADD R4, R4, 0x1, -R17 ;  /* 0x0000000104049824 */ /* 0x000fe200078e0a11 */
[----:B------:R-:W-:Y:S01]  /*1d50*/  @!P3 IADD3 R27, PT, PT, R27, 0x1, RZ ;  /* 0x000000011b1bb810 */ /* 0x000fe20007ffe0ff */
[----:B------:R-:W-:Y:S01]  /*1d60*/  @!P1 VIADD R9, R9, 0x1 ;  /* 0x0000000109099836 */ /* 0x000fe20000000000 */
[----:B------:R-:W-:Y:S02]  /*1d70*/  ISETP.GE.U32.AND P5, PT, R29, R20, PT ;  /* 0x000000141d00720c */ /* 0x000fe40003fa6070 */
[----:B------:R-:W-:Y:S01]  /*1d80*/  ISETP.GE.U32.AND P2, PT, R4, R17, PT ;  /* 0x000000110400720c */ /* 0x000fe20003f46070 */
[----:B------:R-:W-:Y:S01]  /*1d90*/  IMAD.MOV.U32 R4, RZ, RZ, RZ ;  /* 0x000000ffff047224 */ /* 0x000fe200078e00ff */
[----:B------:R-:W-:Y:S01]  /*1da0*/  IABS R17, R16 ;  /* 0x0000001000117213 */ /* 0x000fe20000000000 */
[----:B------:R-:W-:Y:S01]  /*1db0*/  @P4 VIADD R25, R25, 0x1 ;  /* 0x0000000119194836 */ /* 0x000fe20000000000 */
[----:B------:R-:W-:-:S03]  /*1dc0*/  ISETP.NE.AND P4, PT, R0, RZ, PT ;  /* 0x000000ff0000720c */ /* 0x000fc60003f85270 */
[----:B------:R-:W-:Y:S02]  /*1dd0*/  IMAD.MOV R20, RZ, RZ, -R17 ;  /* 0x000000ffff147224 */ /* 0x000fe400078e0a11 */
[----:B0-----:R-:W-:Y:S02]  /*1de0*/  VIADD R5, R5, 0xffffffe ;  /* 0x0ffffffe05057836 */ /* 0x001fe40000000000 */
[----:B------:R-:W-:Y:S01]  /*1df0*/  IMAD.HI.U32 R17, R10, R8, RZ ;  /* 0x000000080a117227 */ /* 0x000fe200078e00ff */
[----:B------:R-:W-:Y:S02]  /*1e00*/  @P5 IADD3 R27, PT, PT, R27, 0x1, RZ ;  /* 0x000000011b1b5810 */ /* 0x000fe40007ffe0ff */
[----:B------:R-:W-:Y:S01]  /*1e10*/  ISETP.NE.AND P5, PT, R19, RZ, PT ;  /* 0x000000ff1300720c */ /* 0x000fe20003fa5270 */
[----:B------:R-:W0:Y:S01]  /*1e20*/  F2I.FTZ.U32.TRUNC.NTZ R5, R5 ;  /* 0x0000000500057305 */ /* 0x000e22000021f000 */
[----:B------:R-:W-:Y:S01]  /*1e30*/  IMAD R10, R17, R20, R8 ;  /* 0x00000014110a7224 */ /* 0x000fe200078e0208 */
[----:B------:R-:W-:Y:S01]  /*1e40*/  @P2 IADD3 R9, PT, PT, R9, 0x1, RZ ;  /* 0x0000000109092810 */ /* 0x000fe20007ffe0ff */
[----:B0-----:R-:W-:-:S04]  /*1e50*/  IMAD.MOV R6, RZ, RZ, -R5 ;  /* 0x000000ffff067224 */ /* 0x001fc800078e0a05 */
[----:B------:R-:W-:Y:S01]  /*1e60*/  IMAD R29, R6, R21, RZ ;  /* 0x00000015061d7224 */ /* 0x000fe200078e02ff */
[----:B------:R-:W-:-:S03]  /*1e70*/  MOV R6, R3 ;  /* 0x0000000300067202 */ /* 0x000fc60000000f00 */
[----:B------:R-:W-:Y:S01]  /*1e80*/  IMAD.HI.U32 R29, R5, R29, R4 ;  /* 0x0000001d051d7227 */ /* 0x000fe200078e0004 */
[----:B------:R-:W-:Y:S02]  /*1e90*/  IABS R3, R6 ;  /* 0x0000000600037213 */ /* 0x000fe40000000000 */
[----:B------:R-:W-:Y:S02]  /*1ea0*/  LOP3.LUT R4, R7, R14, RZ, 0x3c, !PT ;  /* 0x0000000e07047212 */ /* 0x000fe400078e3cff */
[----:B------:R-:W0:Y:S01]  /*1eb0*/  I2F.RP R5, R3 ;  /* 0x0000000300057306 */ /* 0x000e220000209400 */
[----:B------:R-:W-:Y:S01]  /*1ec0*/  IMAD.HI.U32 R29, R29, R8, RZ ;  /* 0x000000081d1d7227 */ /* 0x000fe200078e00ff */
[----:B------:R-:W-:Y:S02]  /*1ed0*/  ISETP.GE.AND P0, PT, R4, RZ, PT ;  /* 0x000000ff0400720c */ /* 0x000fe40003f06270 */
[----:B------:R-:W-:-:S04]  /*1ee0*/  LOP3.LUT R4, R7, R0, RZ, 0x3c, !PT ;  /* 0x0000000007047212 */ /* 0x000fc800078e3cff */
[----:B0-----:R-:W0:Y:S07]  /*1ef0*/  MUFU.RCP R5, R5 ;  /* 0x0000000500057308 */ /* 0x001e2e0000001000 */
[----:B------:R-:W-:Y:S01]  /*1f00*/  @!P0 IMAD.MOV R23, RZ, RZ, -R23 ;  /* 0x000000ffff178224 */ /* 0x000fe200078e0a17 */
[----:B------:R-:W-:Y:S02]  /*1f10*/  ISETP.GE.AND P0, PT, R4, RZ, PT ;  /* 0x000000ff0400720c */ /* 0x000fe40003f06270 */
[----:B------:R-:W-:-:S11]  /*1f20*/  @!P6 LOP3.LUT R23, RZ, R14, RZ, 0x33, !PT ;  /* 0x0000000eff17e212 */ /* 0x000fd600078e33ff */
[----:B------:R-:W-:Y:S02]  /*1f30*/  @!P0 IADD3 R25, PT, PT, -R25, RZ, RZ ;  /* 0x000000ff19198210 */ /* 0x000fe40007ffe1ff */
[----:B------:R-:W-:Y:S01]  /*1f40*/  @!P4 LOP3.LUT R25, RZ, R0, RZ, 0x33, !PT ;  /* 0x00000000ff19c212 */ /* 0x000fe200078e33ff */
[----:B0-----:R-:W-:Y:S01]  /*1f50*/  VIADD R4, R5, 0xffffffe ;  /* 0x0ffffffe05047836 */ /* 0x001fe20000000000 */
[----:B------:R-:W-:-:S03]  /*1f60*/  ISETP.GT.U32.AND P4, PT, R12, R10, PT ;  /* 0x0000000a0c00720c */ /* 0x000fc60003f84070 */
[----:B------:R0:W1:Y:S02]  /*1f70*/  F2I.FTZ.U32.TRUNC.NTZ R5, R4 ;  /* 0x0000000400057305 */ /* 0x000064000021f000 */
[----:B0-----:R-:W-:-:S08]  /*1f80*/  LOP3.LUT R4, R7, R19, RZ, 0x3c, !PT ;  /* 0x0000001307047212 */ /* 0x001fd000078e3cff */
[----:B------:R-:W-:Y:S02]  /*1f90*/  @!P4 IMAD.IADD R10, R10, 0x1, -R12 ;  /* 0x000000010a0ac824 */ /* 0x000fe400078e0a0c */
[----:B------:R-:W-:Y:S01]  /*1fa0*/  @!P4 VIADD R17, R17, 0x1 ;  /* 0x000000011111c836 */ /* 0x000fe20000000000 */
[----:B------:R-:W-:Y:S02]  /*1fb0*/  ISETP.GE.AND P0, PT, R4, RZ, PT ;  /* 0x000000ff0400720c */ /* 0x000fe40003f06270 */
[----:B------:R-:W-:Y:S01]  /*1fc0*/  LOP3.LUT R4, R7, R13, RZ, 0x3c, !PT ;  /* 0x0000000d07047212 */ /* 0x000fe200078e3cff */
[----:B-1----:R-:W-:Y:S01]  /*1fd0*/  IMAD.MOV R0, RZ, RZ, -R5 ;  /* 0x000000ffff007224 */ /* 0x002fe200078e0a05 */
[----:B------:R-:W-:Y:S02]  /*1fe0*/  ISETP.GE.U32.AND P3, PT, R10, R12, PT ;  /* 0x0000000c0a00720c */ /* 0x000fe40003f66070 */
[----:B------:R-:W-:Y:S01]  /*1ff0*/  ISETP.GE.AND P6, PT, R4, RZ, PT ;  /* 0x000000ff0400720c */ /* 0x000fe20003fc6270 */
[----:B------:R-:W-:Y:S01]  /*2000*/  IMAD R0, R0, R3, RZ ;  /* 0x0000000300007224 */ /* 0x000fe200078e02ff */
[----:B------:R-:W-:Y:S01]  /*2010*/  IABS R12, R6 ;  /* 0x00000006000c7213 */ /* 0x000fe20000000000 */
[----:B------:R-:W-:-:S04]  /*2020*/  IMAD.MOV.U32 R4, RZ, RZ, RZ ;  /* 0x000000ffff047224 */ /* 0x000fc800078e00ff */
[----:B------:R-:W-:Y:S01]  /*2030*/  IMAD.HI.U32 R0, R5, R0, R4 ;  /* 0x0000000005007227 */ /* 0x000fe200078e0004 */
[----:B------:R-:W-:Y:S02]  /*2040*/  IABS R4, R2 ;  /* 0x0000000200047213 */ /* 0x000fe40000000000 */
[----:B------:R-:W-:Y:S01]  /*2050*/  IABS R5, R26 ;  /* 0x0000001a00057213 */ /* 0x000fe20000000000 */
[----:B------:R-:W-:Y:S01]  /*2060*/  @!P0 IMAD.MOV R27, RZ, RZ, -R27 ;  /* 0x000000ffff1b8224 */ /* 0x000fe200078e0a1b */
[----:B------:R-:W-:Y:S01]  /*2070*/  @!P5 LOP3.LUT R27, RZ, R19, RZ, 0x33, !PT ;  /* 0x00000013ff1bd212 */ /* 0x000fe200078e33ff */
[----:B------:R-:W-:Y:S01]  /*2080*/  IMAD.MOV R4, RZ, RZ, -R4 ;  /* 0x000000ffff047224 */ /* 0x000fe200078e0a04 */
[----:B------:R-:W-:Y:S01]  /*2090*/  ISETP.NE.AND P5, PT, R13, RZ, PT ;  /* 0x000000ff0d00720c */ /* 0x000fe20003fa5270 */
[----:B------:R-:W-:Y:S01]  /*20a0*/  IMAD.MOV R10, RZ, RZ, -R5 ;  /* 0x000000ffff0a7224 */ /* 0x000fe200078e0a05 */
[----:B------:R-:W-:Y:S01]  /*20b0*/  @P3 IADD3 R17, PT, PT, R17, 0x1, RZ ;  /* 0x0000000111113810 */ /* 0x000fe20007ffe0ff */
[----:B------:R-:W-:-:S02]  /*20c0*/  IMAD.MOV R5, RZ, RZ, -R12 ;  /* 0x000000ffff057224 */ /* 0x000fc400078e0a0c */
[----:B------:R-:W-:-:S04]  /*20d0*/  IMAD.HI.U32 R0, R0, R8, RZ ;  /* 0x0000000800007227 */ /* 0x000fc800078e00ff */
[--C-:B------:R-:W-:Y:S02]  /*20e0*/  IMAD R4, R11, R4, R8.reuse ;  /* 0x000000040b047224 */ /* 0x100fe400078e0208 */
[--C-:B------:R-:W-:Y:S02]  /*20f0*/  IMAD R10, R29, R10, R8.reuse ;  /* 0x0000000a1d0a7224 */ /* 0x100fe400078e0208 */
[----:B------:R-:W-:Y:S01]  /*2100*/  IMAD R8, R0, R5, R8 ;  /* 0x0000000500087224 */ /* 0x000fe200078e0208 */
[----:B------:R-:W-:Y:S01]  /*2110*/  ISETP.GT.U32.AND P0, PT, R24, R4, PT ;  /* 0x000000041800720c */ /* 0x000fe20003f04070 */
[----:B------:R-:W-:Y:S01]  /*2120*/  @!P6 IMAD.MOV R9, RZ, RZ, -R9 ;  /* 0x000000ffff09e224 */ /* 0x000fe200078e0a09 */
[----:B------:R-:W-:Y:S02]  /*2130*/  ISETP.GT.U32.AND P1, PT, R21, R10, PT ;  /* 0x0000000a1500720c */ /* 0x000fe40003f24070 */
[----:B------:R-:W-:Y:S02]  /*2140*/  ISETP.GT.U32.AND P2, PT, R3, R8, PT ;  /* 0x000000080300720c */ /* 0x000fe40003f44070 */
[----:B------:R-:W-:-:S02]  /*2150*/  LOP3.LUT R5, R7, R16, RZ, 0x3c, !PT ;  /* 0x0000001007057212 */ /* 0x000fc400078e3cff */
[----:B------:R-:W-:Y:S02]  /*2160*/  @!P5 LOP3.LUT R9, RZ, R13, RZ, 0x33, !PT ;  /* 0x0000000dff09d212 */ /* 0x000fe400078e33ff */
[----:B------:R-:W-:Y:S02]  /*2170*/  ISETP.GE.AND P6, PT, R5, RZ, PT ;  /* 0x000000ff0500720c */ /* 0x000fe40003fc6270 */
[----:B------:R-:W-:Y:S01]  /*2180*/  PRMT R9, R27, 0x5410, R9 ;  /* 0x000054101b097816 */ /* 0x000fe20000000009 */
[----:B------:R-:W-:Y:S02]  /*2190*/  @!P0 IMAD.IADD R4, R4, 0x1, -R24 ;  /* 0x0000000104048824 */ /* 0x000fe400078e0a18 */
[-C--:B------:R-:W-:Y:S01]  /*21a0*/  @!P1 IADD3 R10, PT, PT, R10, -R21.reuse, RZ ;  /* 0x800000150a0a9210 */ /* 0x080fe20007ffe0ff */
[----:B------:R-:W-:Y:S02]  /*21b0*/  @!P0 VIADD R11, R11, 0x1 ;  /* 0x000000010b0b8836 */ /* 0x000fe40000000000 */
[----:B------:R-:W-:Y:S01]  /*21c0*/  @!P2 IMAD.IADD R8, R8, 0x1, -R3 ;  /* 0x000000010808a824 */ /* 0x000fe200078e0a03 */
[----:B------:R-:W-:Y:S01]  /*21d0*/  ISETP.GE.U32.AND P5, PT, R4, R24, PT ;  /* 0x000000180400720c */ /* 0x000fe20003fa6070 */
[----:B------:R-:W-:Y:S01]  /*21e0*/  @!P1 VIADD R29, R29, 0x1 ;  /* 0x000000011d1d9836 */ /* 0x000fe20000000000 */
[----:B------:R-:W-:Y:S01]  /*21f0*/  ISETP.GE.U32.AND P4, PT, R10, R21, PT ;  /* 0x000000150a00720c */ /* 0x000fe20003f86070 */
[----:B------:R-:W0:Y:S01]  /*2200*/  LDC.64 R4, c[0x0][0x388] ;  /* 0x0000e200ff047b82 */ /* 0x000e220000000a00 */
[----:B------:R-:W-:Y:S01]  /*2210*/  ISETP.GE.U32.AND P0, PT, R8, R3, PT ;  /* 0x000000030800720c */ /* 0x000fe20003f06070 */
[----:B------:R-:W-:Y:S01]  /*2220*/  @!P2 VIADD R0, R0, 0x1 ;  /* 0x000000010000a836 */ /* 0x000fe20000000000 */
[----:B------:R-:W-:-:S02]  /*2230*/  LOP3.LUT R10, R7, R2, RZ, 0x3c, !PT ;  /* 0x00000002070a7212 */ /* 0x000fc400078e3cff */
[C---:B------:R-:W-:Y:S02]  /*2240*/  LOP3.LUT R3, R7.reuse, R26, RZ, 0x3c, !PT ;  /* 0x0000001a07037212 */ /* 0x040fe400078e3cff */
[----:B------:R-:W-:Y:S02]  /*2250*/  LOP3.LUT R7, R7, R6, RZ, 0x3c, !PT ;  /* 0x0000000607077212 */ /* 0x000fe400078e3cff */
[----:B------:R-:W-:Y:S02]  /*2260*/  ISETP.GE.AND P3, PT, R10, RZ, PT ;  /* 0x000000ff0a00720c */ /* 0x000fe40003f66270 */
[----:B------:R-:W-:Y:S01]  /*2270*/  @P5 IADD3 R11, PT, PT, R11, 0x1, RZ ;  /* 0x000000010b0b5810 */ /* 0x000fe20007ffe0ff */
[----:B------:R-:W-:Y:S01]  /*2280*/  @P4 VIADD R29, R29, 0x1 ;  /* 0x000000011d1d4836 */ /* 0x000fe20000000000 */
[----:B------:R-:W-:Y:S01]  /*2290*/  ISETP.GE.AND P1, PT, R3, RZ, PT ;  /* 0x000000ff0300720c */ /* 0x000fe20003f26270 */
[----:B------:R-:W-:Y:S01]  /*22a0*/  @P0 VIADD R0, R0, 0x1 ;  /* 0x0000000100000836 */ /* 0x000fe20000000000 */
[----:B------:R-:W-:-:S02]  /*22b0*/  ISETP.GE.AND P5, PT, R7, RZ, PT ;  /* 0x000000ff0700720c */ /* 0x000fc40003fa6270 */
[----:B------:R-:W-:Y:S02]  /*22c0*/  @!P6 IADD3 R17, PT, PT, -R17, RZ, RZ ;  /* 0x000000ff1111e210 */ /* 0x000fe40007ffe1ff */
[----:B------:R-:W-:Y:S02]  /*22d0*/  ISETP.NE.AND P4, PT, R16, RZ, PT ;  /* 0x000000ff1000720c */ /* 0x000fe40003f85270 */
[----:B------:R-:W-:Y:S01]  /*22e0*/  ISETP.NE.AND P6, PT, R2, RZ, PT ;  /* 0x000000ff0200720c */ /* 0x000fe20003fc5270 */
[----:B------:R-:W-:Y:S01]  /*22f0*/  @!P3 IMAD.MOV R11, RZ, RZ, -R11 ;  /* 0x000000ffff0bb224 */ /* 0x000fe200078e0a0b */
[----:B------:R-:W-:Y:S01]  /*2300*/  ISETP.NE.AND P2, PT, R26, RZ, PT ;  /* 0x000000ff1a00720c */ /* 0x000fe20003f45270 */
[----:B0-----:R-:W-:Y:S01]  /*2310*/  IMAD.WIDE.U32 R4, R18, 0x2, R4 ;  /* 0x0000000212047825 */ /* 0x001fe200078e0004 */
[----:B------:R-:W-:Y:S02]  /*2320*/  ISETP.NE.AND P0, PT, R6, RZ, PT ;  /* 0x000000ff0600720c */ /* 0x000fe40003f05270 */
[----:B------:R-:W-:Y:S01]  /*2330*/  @!P1 IADD3 R29, PT, PT, -R29, RZ, RZ ;  /* 0x000000ff1d1d9210 */ /* 0x000fe20007ffe1ff */
[----:B------:R-:W-:Y:S01]  /*2340*/  @!P5 IMAD.MOV R0, RZ, RZ, -R0 ;  /* 0x000000ffff00d224 */ /* 0x000fe200078e0a00 */
[----:B------:R-:W-:Y:S01]  /*2350*/  PRMT R8, R23, 0x5410, R25 ;  /* 0x0000541017087816 */ /* 0x000fe20000000019 */
[----:B------:R-:W-:-:S02]  /*2360*/  IMAD.WIDE.U32 R4, R15, 0x8, R4 ;  /* 0x000000080f047825 */ /* 0x000fc400078e0004 */
[----:B------:R-:W-:Y:S02]  /*2370*/  @!P4 LOP3.LUT R17, RZ, R16, RZ, 0x33, !PT ;  /* 0x00000010ff11c212 */ /* 0x000fe400078e33ff */
[----:B------:R-:W-:Y:S01]  /*2380*/  @!P6 LOP3.LUT R11, RZ, R2, RZ, 0x33, !PT ;  /* 0x00000002ff0be212 */ /* 0x000fe200078e33ff */
[----:B------:R-:W-:Y:S01]  /*2390*/  STG.E.64 desc[UR4][R4.64], R8 ;  /* 0x0000000804007986 */ /* 0x000fe2000c101b04 */
[----:B------:R-:W-:Y:S02]  /*23a0*/  @!P2 LOP3.LUT R29, RZ, R26, RZ, 0x33, !PT ;  /* 0x0000001aff1da212 */ /* 0x000fe400078e33ff */
[----:B------:R-:W-:Y:S02]  /*23b0*/  @!P0 LOP3.LUT R0, RZ, R6, RZ, 0x33, !PT ;  /* 0x00000006ff008212 */ /* 0x000fe400078e33ff */
[----:B------:R-:W-:Y:S02]  /*23c0*/  PRMT R2, R17, 0x5410, R11 ;  /* 0x0000541011027816 */ /* 0x000fe4000000000b */
[----:B------:R-:W-:-:S05]  /*23d0*/  PRMT R3, R29, 0x5410, R0 ;  /* 0x000054101d037816 */ /* 0x000fca0000000000 */
[----:B------:R-:W-:Y:S01]  /*23e0*/  STG.E.64 desc[UR4][R4.64+0x400], R2 ;  /* 0x0004000204007986 */ /* 0x000fe2000c101b04 */
[----:B------:R-:W-:Y:S05]  /*23f0*/  EXIT ;  /* 0x000000000000794d */ /* 0x000fea0003800000 */
.L_x_13138:
        /* <DEDUP_REMOVED lines=16> */
.L_x_22442:


//--------------------- .text._ZN2at6native29vectorized_elementwise_kernelILi8ENS0_13AUnaryFunctorIsssZZZNS0_15binary_internal21div_trunc_kernel_cudaERNS_18TensorIteratorBaseEENKUlvE_clEvENKUlvE3_clEvEUlssE_EESt5arrayIPcLm2EEEEviT0_T1_ --------------------------
	.section	.text._ZN2at6native29vectorized_elementwise_kernelILi8ENS0_13AUnaryFunctorIsssZZZNS0_15binary_internal21div_trunc_kernel_cudaERNS_18TensorIteratorBaseEENKUlvE_clEvENKUlvE3_clEvEUlssE_EESt5arrayIPcLm2EEEEviT0_T1_,"ax",@progbits
	.align	128
        .global         _ZN2at6native29vectorized_elementwise_kernelILi8ENS0_13AUnaryFunctorIsssZZZNS0_15binary_internal21div_trunc_kernel_cudaERNS_18TensorIteratorBaseEENKUlvE_clEvENKUlvE3_clEvEUlssE_EESt5arrayIPcLm2EEEEviT0_T1_
        .type           _ZN2at6native29vectorized_elementwise_kernelILi8ENS0_13AUnaryFunctorIsssZZZNS0_15binary_internal21div_trunc_kernel_cudaERNS_18TensorIteratorBaseEENKUlvE_clEvENKUlvE3_clEvEUlssE_EESt5arrayIPcLm2EEEEviT0_T1_,@function
        .size           _ZN2at6native29vectorized_elementwise_kernelILi8ENS0_13AUnaryFunctorIsssZZZNS0_15binary_internal21div_trunc_kernel_cudaERNS_18TensorIteratorBaseEENKUlvE_clEvENKUlvE3_clEvEUlssE_EESt5arrayIPcLm2EEEEviT0_T1_,(.L_x_22443 - _ZN2at6native29vectorized_elementwise_kernelILi8ENS0_13AUnaryFunctorIsssZZZNS0_15binary_internal21div_trunc_kernel_cudaERNS_18TensorIteratorBaseEENKUlvE_clEvENKUlvE3_clEvEUlssE_EESt5arrayIPcLm2EEEEviT0_T1_)
        .other          _ZN2at6native29vectorized_elementwise_kernelILi8ENS0_13AUnaryFunctorIsssZZZNS0_15binary_internal21div_trunc_kernel_cudaERNS_18TensorIteratorBaseEENKUlvE_clEvENKUlvE3_clEvEUlssE_EESt5arrayIPcLm2EEEEviT0_T1_,@"STO_CUDA_ENTRY STV_DEFAULT"
_ZN2at6native29vectorized_elementwise_kernelILi8ENS0_13AUnaryFunctorIsssZZZNS0_15binary_internal21div_trunc_kernel_cudaERNS_18TensorIteratorBaseEENKUlvE_clEvENKUlvE3_clEvEUlssE_EESt5arrayIPcLm2EEEEviT0_T1_:
.text._ZN2at6native29vectorized_elementwise_kernelILi8ENS0_13AUnaryFunctorIsssZZZNS0_15binary_internal21div_trunc_kernel_cudaERNS_18TensorIteratorBaseEENKUlvE_clEvENKUlvE3_clEvEUlssE_EESt5arrayIPcLm2EEEEviT0_T1_:
[----:B------:R-:W-:Y:S01]  /*0000*/  LDC R1, c[0x0][0x37c] ;  /* 0x0000df00ff017b82 */ /* 0x000fe20000000800 */
[----:B------:R-:W-:Y:S05]  /*0010*/  EXIT ;  /* 0x000000000000794d */ /* 0x000fea0003800000 */
.L_x_13139:
        /* <DEDUP_REMOVED lines=14> */
.L_x_22443:


//--------------------- .text._ZN2at6native18elementwise_kernelILi128ELi4EZNS0_15gpu_kernel_implINS0_13BinaryFunctorIlllZZZNS0_15binary_internal21div_trunc_kernel_cudaERNS_18TensorIteratorBaseEENKUlvE_clEvENKUlvE2_clEvEUlllE_EEEEvS6_RKT_EUliE_EEviT1_ --------------------------
	.section	.text._ZN2at6native18elementwise_kernelILi128ELi4EZNS0_15gpu_kernel_implINS0_13BinaryFunctorIlllZZZNS0_15binary_internal21div_trunc_kernel_cudaERNS_18TensorIteratorBaseEENKUlvE_clEvENKUlvE2_clEvEUlllE_EEEEvS6_RKT_EUliE_EEviT1_,"ax",@progbits
	.align	128
        .global         _ZN2at6native18elementwise_kernelILi128ELi4EZNS0_15gpu_kernel_implINS0_13BinaryFunctorIlllZZZNS0_15binary_internal21div_trunc_kernel_cudaERNS_18TensorIteratorBaseEENKUlvE_clEvENKUlvE2_clEvEUlllE_EEEEvS6_RKT_EUliE_EEviT1_
        .type           _ZN2at6native18elementwise_kernelILi128ELi4EZNS0_15gpu_kernel_implINS0_13BinaryFunctorIlllZZZNS0_15binary_internal21div_trunc_kernel_cudaERNS_18TensorIteratorBaseEENKUlvE_clEvENKUlvE2_clEvEUlllE_EEEEvS6_RKT_EUliE_EEviT1_,@function
        .size           _ZN2at6native18elementwise_kernelILi128ELi4EZNS0_15gpu_kernel_implINS0_13BinaryFunctorIlllZZZNS0_15binary_internal21div_trunc_kernel_cudaERNS_18TensorIteratorBaseEENKUlvE_clEvENKUlvE2_clEvEUlllE_EEEEvS6_RKT_EUliE_EEviT1_,(.L_x_22257 - _ZN2at6native18elementwise_kernelILi128ELi4EZNS0_15gpu_kernel_implINS0_13BinaryFunctorIlllZZZNS0_15binary_internal21div_trunc_kernel_cudaERNS_18TensorIteratorBaseEENKUlvE_clEvENKUlvE2_clEvEUlllE_EEEEvS6_RKT_EUliE_EEviT1_)
        .other          _ZN2at6native18elementwise_kernelILi128ELi4EZNS0_15gpu_kernel_implINS0_13BinaryFunctorIlllZZZNS0_15binary_internal21div_trunc_kernel_cudaERNS_18TensorIteratorBaseEENKUlvE_clEvENKUlvE2_clEvEUlllE_EEEEvS6_RKT_EUliE_EEviT1_,@"STO_CUDA_ENTRY STV_DEFAULT"
_ZN2at6native18elementwise_kernelILi128ELi4EZNS0_15gpu_kernel_implINS0_13BinaryFunctorIlllZZZNS0_15binary_internal21div_trunc_kernel_cudaERNS_18TensorIteratorBaseEENKUlvE_clEvENKUlvE2_clEvEUlllE_EEEEvS6_RKT_EUliE_EEviT1_:
.text._ZN2at6native18elementwise_kernelILi128ELi4EZNS0_15gpu_kernel_implINS0_13BinaryFunctorIlllZZZNS0_15binary_internal21div_trunc_kernel_cudaERNS_18TensorIteratorBaseEENKUlvE_clEvENKUlvE2_clEvEUlllE_EEEEvS6_RKT_EUliE_EEviT1_:
        /* <DEDUP_REMOVED lines=371> */
.L_x_13142:
        /* <DEDUP_REMOVED lines=15> */
[----:B--2---:R-:W-:Y:S01]  /*1820*/  SHF.R.S32.HI R23, RZ, 0x1f, R22 ;  /* 0x0000001fff177819 */ /* 0x004fe20000011416 */
[----:B------:R-:W-:Y:S06]  /*1830*/  BRA `(.L_x_13148) ;  /* 0x0000000c004c7947 */ /* 0x000fec0003800000 */
.L_x_13146:
[----:B------:R4:W5:Y:S01]  /*1840*/  LDG.E.U8 R22, desc[UR36][R2.64] ;  /* 0x0000002402167981 */ /* 0x000962000c1e1100 */
[----:B------:R-:W-:Y:S01]  /*1850*/  IMAD.MOV.U32 R23, RZ, RZ, RZ ;  /* 0x000000ffff177224 */ /* 0x000fe200078e00ff */
[----:B------:R-:W-:Y:S06]  /*1860*/  BRA `(.L_x_13148) ;  /* 0x0000000c00407947 */ /* 0x000fec0003800000 */
.L_x_13145:
[----:B------:R-:W-:-:S09]  /*1870*/  UISETP.NE.AND UP0, UPT, UR4, 0x2, UPT ;  /* 0x000000020400788c */ /* 0x000fd2000bf05270 */
[----:B------:R-:W-:Y:S05]  /*1880*/  BRA.U !UP0, `(.L_x_13149) ;  /* 0x0000000108247547 */ /* 0x000fea000b800000 */
[----:B------:R-:W-:-:S09]  /*1890*/  UISETP.NE.AND UP0, UPT, UR4, 0x3, UPT ;  /* 0x000000030400788c */ /* 0x000fd2000bf05270 */
[----:B------:R-:W-:Y:S05]  /*18a0*/  BRA.U !UP0, `(.L_x_13150) ;  /* 0x0000000108107547 */ /* 0x000fea000b800000 */
[----:B------:R-:W-:-:S09]  /*18b0*/  UISETP.NE.AND UP0, UPT, UR4, 0x4, UPT ;  /* 0x000000040400788c */ /* 0x000fd2000bf05270 */
[----:B------:R-:W-:Y:S05]  /*18c0*/  BRA.U UP0, `(.L_x_13147) ;  /* 0x0000000900a47547 */ /* 0x000fea000b800000 */
[----:B------:R3:W5:Y:S01]  /*18d0*/  LDG.E.64 R22, desc[UR36][R2.64] ;  /* 0x0000002402167981 */ /* 0x000762000c1e1b00 */
[----:B------:R-:W-:Y:S05]  /*18e0*/  BRA `(.L_x_13148) ;  /* 0x0000000c00207947 */ /* 0x000fea0003800000 */
.L_x_13150:
[----:B------:R-:W2:Y:S02]  /*18f0*/  LDG.E R22, desc[UR36][R2.64] ;  /* 0x0000002402167981 */ /* 0x000ea4000c1e1900 */
[----:B--2---:R-:W-:Y:S01]  /*1900*/  SHF.R.S32.HI R23, RZ, 0x1f, R22 ;  /* 0x0000001fff177819 */ /* 0x004fe20000011416 */
[----:B------:R-:W-:Y:S06]  /*1910*/  BRA `(.L_x_13148) ;  /* 0x0000000c00147947 */ /* 0x000fec0003800000 */
.L_x_13149:
[----:B------:R-:W2:Y:S02]  /*1920*/  LDG.E.S16 R22, desc[UR36][R2.64] ;  /* 0x0000002402167981 */ /* 0x000ea4000c1e1700 */
[----:B--2---:R-:W-:Y:S01]  /*1930*/  SHF.R.S32.HI R23, RZ, 0x1f, R22 ;  /* 0x0000001fff177819 */ /* 0x004fe20000011416 */
[----:B------:R-:W-:Y:S06]  /*1940*/  BRA `(.L_x_13148) ;  /* 0x0000000c00087947 */ /* 0x000fec0003800000 */
.L_x_13144:
[----:B------:R-:W-:-:S09]  /*1950*/  UISETP.GT.AND UP0, UPT, UR4, 0x6, UPT ;  /* 0x000000060400788c */ /* 0x000fd2000bf04270 */
[----:B------:R-:W-:Y:S05]  /*1960*/  BRA.U UP0, `(.L_x_13151) ;  /* 0x00000001002c7547 */ /* 0x000fea000b800000 */
[----:B------:R-:W-:-:S09]  /*1970*/  UISETP.NE.AND UP0, UPT, UR4, 0x5, UPT ;  /* 0x000000050400788c */ /* 0x000fd2000bf05270 */
[----:B------:R-:W-:Y:S05]  /*1980*/  BRA.U !UP0, `(.L_x_13152) ;  /* 0x0000000108147547 */ /* 0x000fea000b800000 */
[----:B------:R-:W-:-:S09]  /*1990*/  UISETP.NE.AND UP0, UPT, UR4, 0x6, UPT ;  /* 0x000000060400788c */ /* 0x000fd2000bf05270 */
[----:B------:R-:W-:Y:S05]  /*19a0*/  BRA.U UP0, `(.L_x_13147) ;  /* 0x00000009006c7547 */ /* 0x000fea000b800000 */
[----:B------:R-:W2:Y:S02]  /*19b0*/  LDG.E R2, desc[UR36][R2.64] ;  /* 0x0000002402027981 */ /* 0x000ea4000c1e1900 */
[----:B--2---:R3:W4:Y:S02]  /*19c0*/  F2I.S64.TRUNC R22, R2 ;  /* 0x0000000200167311 */ /* 0x004724000020d900 */
[----:B---34-:R-:W-:Y:S05]  /*19d0*/  BRA `(.L_x_13148) ;  /* 0x0000000800e47947 */ /* 0x018fea0003800000 */
.L_x_13152:
[----:B------:R-:W2:Y:S02]  /*19e0*/  LDG.E.U16 R2, desc[UR36][R2.64] ;  /* 0x0000002402027981 */ /* 0x000ea4000c1e1500 */
[----:B--2---:R-:W-:-:S06]  /*19f0*/  HADD2.F32 R22, -RZ, R2.H0_H0 ;  /* 0x20000002ff167230 */ /* 0x004fcc0000004100 */
[----:B------:R-:W3:Y:S02]  /*1a00*/  F2I.S64.TRUNC R22, R22 ;  /* 0x0000001600167311 */ /* 0x000ee4000020d900 */
[----:B---3--:R-:W-:Y:S05]  /*1a10*/  BRA `(.L_x_13148) ;  /* 0x0000000800d47947 */ /* 0x008fea0003800000 */
.L_x_13151:
[----:B------:R-:W-:-:S09]  /*1a20*/  UISETP.NE.AND UP0, UPT, UR4, 0x7, UPT ;  /* 0x000000070400788c */ /* 0x000fd2000bf05270 */
[----:B------:R-:W-:Y:S05]  /*1a30*/  BRA.U !UP0, `(.L_x_13153) ;  /* 0x00000001082c7547 */ /* 0x000fea000b800000 */
[----:B------:R-:W-:-:S09]  /*1a40*/  UISETP.NE.AND UP0, UPT, UR4, 0x8, UPT ;  /* 0x000000080400788c */ /* 0x000fd2000bf05270 */
[----:B------:R-:W-:Y:S05]  /*1a50*/  BRA.U !UP0, `(.L_x_13154) ;  /* 0x0000000108147547 */ /* 0x000fea000b800000 */
[----:B------:R-:W-:-:S09]  /*1a60*/  UISETP.NE.AND UP0, UPT, UR4, 0x9, UPT ;  /* 0x000000090400788c */ /* 0x000fd2000bf05270 */
[----:B------:R-:W-:Y:S05]  /*1a70*/  BRA.U UP0, `(.L_x_13147) ;  /* 0x0000000900387547 */ /* 0x000fea000b800000 */
[----:B------:R-:W2:Y:S02]  /*1a80*/  LDG.E R2, desc[UR36][R2.64] ;  /* 0x0000002402027981 */ /* 0x000ea4000c1e1900 */
[----:B--2---:R3:W4:Y:S02]  /*1a90*/  F2I.S64.TRUNC R22, R2 ;  /* 0x0000000200167311 */ /* 0x004724000020d900 */
[----:B---34-:R-:W-:Y:S05]  /*1aa0*/  BRA `(.L_x_13148) ;  /* 0x0000000800b07947 */ /* 0x018fea0003800000 */
.L_x_13154:
[----:B------:R-:W2:Y:S02]  /*1ab0*/  LDG.E.U16 R2, desc[UR36][R2.64] ;  /* 0x0000002402027981 */ /* 0x000ea4000c1e1500 */
[----:B--2---:R-:W-:-:S06]  /*1ac0*/  HADD2.F32 R22, -RZ, R2.H0_H0 ;  /* 0x20000002ff167230 */ /* 0x004fcc0000004100 */
[----:B------:R-:W3:Y:S02]  /*1ad0*/  F2I.S64.TRUNC R22, R22 ;  /* 0x0000001600167311 */ /* 0x000ee4000020d900 */
[----:B---3--:R-:W-:Y:S05]  /*1ae0*/  BRA `(.L_x_13148) ;  /* 0x0000000800a07947 */ /* 0x008fea0003800000 */
.L_x_13153:
[----:B------:R-:W2:Y:S02]  /*1af0*/  LDG.E.64 R2, desc[UR36][R2.64] ;  /* 0x0000002402027981 */ /* 0x000ea4000c1e1b00 */
[----:B--2---:R3:W4:Y:S02]  /*1b00*/  F2I.S64.F64.TRUNC R22, R2 ;  /* 0x0000000200167311 */ /* 0x004724000030d900 */
[----:B---34-:R-:W-:Y:S05]  /*1b10*/  BRA `(.L_x_13148) ;  /* 0x0000000800947947 */ /* 0x018fea0003800000 */
.L_x_13143:
        /* <DEDUP_REMOVED lines=11> */
[----:B------:R-:W-:Y:S01]  /*1bd0*/  SEL R22, RZ, 0x1, !P0 ;  /* 0x00000001ff167807 */ /* 0x000fe20004000000 */
[----:B------:R-:W-:Y:S08]  /*1be0*/  BRA `(.L_x_13148) ;  /* 0x0000000800607947 */ /* 0x000ff00003800000 */
.L_x_13157:
[----:B------:R-:W2:Y:S02]  /*1bf0*/  LDG.E.64 R2, desc[UR36][R2.64] ;  /* 0x0000002402027981 */ /* 0x000ea4000c1e1b00 */
[----:B--2---:R3:W4:Y:S02]  /*1c00*/  F2I.S64.F64.TRUNC R22, R2 ;  /* 0x0000000200167311 */ /* 0x004724000030d900 */
[----:B---34-:R-:W-:Y:S05]  /*1c10*/  BRA `(.L_x_13148) ;  /* 0x0000000800547947 */ /* 0x018fea0003800000 */
.L_x_13156:
        /* <DEDUP_REMOVED lines=24> */
[----:B------:R3:W4:Y:S02]  /*1da0*/  F2I.S64.TRUNC R22, R5 ;  /* 0x0000000500167311 */ /* 0x000724000020d900 */
[----:B---34-:R-:W-:Y:S05]  /*1db0*/  BRA `(.L_x_13148) ;  /* 0x0000000400ec7947 */ /* 0x018fea0003800000 */
.L_x_13159:
        /* <DEDUP_REMOVED lines=11> */
[----:B------:R3:W4:Y:S02]  /*1e70*/  F2I.S64.TRUNC R22, R0 ;  /* 0x0000000000167311 */ /* 0x000724000020d900 */
[----:B---34-:R-:W-:Y:S05]  /*1e80*/  BRA `(.L_x_13148) ;  /* 0x0000000400b87947 */ /* 0x018fea0003800000 */
.L_x_13158:
[----:B------:R-:W2:Y:S02]  /*1e90*/  LDG.E.U16 R22, desc[UR36][R2.64] ;  /* 0x0000002402167981 */ /* 0x000ea4000c1e1500 */
[----:B--2---:R-:W-:-:S06]  /*1ea0*/  SHF.L.U32 R22, R22, 0x10, RZ ;  /* 0x0000001016167819 */ /* 0x004fcc00000006ff */
[----:B------:R-:W3:Y:S02]  /*1eb0*/  F2I.S64.TRUNC R22, R22 ;  /* 0x0000001600167311 */ /* 0x000ee4000020d900 */
[----:B---3--:R-:W-:Y:S05]  /*1ec0*/  BRA `(.L_x_13148) ;  /* 0x0000000400a87947 */ /* 0x008fea0003800000 */
.L_x_13155:
        /* <DEDUP_REMOVED lines=9> */
[----:B------:R-:W-:Y:S01]  /*1f60*/  IMAD.MOV.U32 R23, RZ, RZ, RZ ;  /* 0x000000ffff177224 */ /* 0x000fe200078e00ff */
[----:B------:R-:W-:Y:S06]  /*1f70*/  BRA `(.L_x_13148) ;  /* 0x00000004007c7947 */ /* 0x000fec0003800000 */
.L_x_13162:
        /* <DEDUP_REMOVED lines=21> */
.L_x_13166:
[----:B------:R-:W-:Y:S05]  /*20d0*/  BSYNC.RECONVERGENT B1 ;  /* 0x0000000000017941 */ /* 0x000fea0003800200 */
.L_x_13165:
[----:B------:R-:W-:Y:S02]  /*20e0*/  SHF.L.U32 R0, R0, 0x14, RZ ;  /* 0x0000001400007819 */ /* 0x000fe400000006ff */
[----:B------:R-:W-:-:S04]  /*20f0*/  LEA R2, R2, 0x3b800000, 0x17 ;  /* 0x3b80000002027811 */ /* 0x000fc800078eb8ff */
[----:B------:R-:W-:-:S07]  /*2100*/  LOP3.LUT R22, R2, R0, R7, 0xfe, !PT ;  /* 0x0000000002167212 */ /* 0x000fce00078efe07 */
.L_x_13164:
[----:B------:R-:W-:Y:S05]  /*2110*/  BSYNC.RECONVERGENT B0 ;  /* 0x0000000000007941 */ /* 0x000fea0003800200 */
.L_x_13163:
[----:B------:R-:W1:Y:S02]  /*2120*/  F2I.S64.TRUNC R22, R22 ;  /* 0x0000001600167311 */ /* 0x000e64000020d900 */
[----:B-1----:R-:W-:Y:S05]  /*2130*/  BRA `(.L_x_13148) ;  /* 0x00000004000c7947 */ /* 0x002fea0003800000 */
.L_x_13161:
        /* <DEDUP_REMOVED lines=21> */
.L_x_13170:
[----:B------:R-:W-:Y:S05]  /*2290*/  BSYNC.RECONVERGENT B1 ;  /* 0x0000000000017941 */ /* 0x000fea0003800200 */
.L_x_13169:
[----:B------:R-:W-:Y:S01]  /*22a0*/  IMAD.SHL.U32 R0, R0, 0x200000, RZ ;  /* 0x0020000000007824 */ /* 0x000fe200078e00ff */
[----:B------:R-:W-:-:S04]  /*22b0*/  LEA R2, R2, 0x37800000, 0x17 ;  /* 0x3780000002027811 */ /* 0x000fc800078eb8ff */
[----:B------:R-:W-:-:S07]  /*22c0*/  LOP3.LUT R22, R2, R0, R7, 0xfe, !PT ;  /* 0x0000000002167212 */ /* 0x000fce00078efe07 */
.L_x_13168:
[----:B------:R-:W-:Y:S05]  /*22d0*/  BSYNC.RECONVERGENT B0 ;  /* 0x0000000000007941 */ /* 0x000fea0003800200 */
.L_x_13167:
[----:B------:R-:W1:Y:S02]  /*22e0*/  F2I.S64.TRUNC R22, R22 ;  /* 0x0000001600167311 */ /* 0x000e64000020d900 */
[----:B-1----:R-:W-:Y:S05]  /*22f0*/  BRA `(.L_x_13148) ;  /* 0x00000000009c7947 */ /* 0x002fea0003800000 */
.L_x_13160:
[----:B------:R-:W-:-:S09]  /*2300*/  UISETP.NE.AND UP0, UPT, UR4, 0x1c, UPT ;  /* 0x0000001c0400788c */ /* 0x000fd2000bf05270 */
[----:B------:R-:W-:Y:S05]  /*2310*/  BRA.U !UP0, `(.L_x_13171) ;  /* 0x00000001088c7547 */ /* 0x000fea000b800000 */
[----:B------:R-:W-:-:S09]  /*2320*/  UISETP.NE.AND UP0, UPT, UR4, 0x1d, UPT ;  /* 0x0000001d0400788c */ /* 0x000fd2000bf05270 */
[----:B------:R-:W-:Y:S05]  /*2330*/  BRA.U !UP0, `(.L_x_13172) ;  /* 0x00000001087c7547 */ /* 0x000fea000b800000 */
[----:B------:R-:W-:-:S09]  /*2340*/  UISETP.NE.AND UP0, UPT, UR4, 0x2c, UPT ;  /* 0x0000002c0400788c */ /* 0x000fd2000bf05270 */
[----:B------:R-:W-:Y:S05]  /*2350*/  BRA.U !UP0, `(.L_x_13173) ;  /* 0x0000000108487547 */ /* 0x000fea000b800000 */
.L_x_13147:
        /* <DEDUP_REMOVED lines=16> */
.L_x_13174:
[----:B------:R-:W-:Y:S01]  /*2460*/  CS2R R22, SRZ ;  /* 0x0000000000167805 */ /* 0x000fe2000001ff00 */
[----:B------:R-:W-:Y:S06]  /*2470*/  BRA `(.L_x_13148) ;  /* 0x00000000003c7947 */ /* 0x000fec0003800000 */
.L_x_13173:
[----:B------:R-:W2:Y:S01]  /*2480*/  LDG.E.U8 R2, desc[UR36][R2.64] ;  /* 0x0000002402027981 */ /* 0x000ea2000c1e1100 */
[----:B------:R-:W-:Y:S01]  /*2490*/  BSSY.RECONVERGENT B0, `(.L_x_13175) ;  /* 0x0000007000007945 */ /* 0x000fe20003800200 */
[----:B------:R-:W-:Y:S02]  /*24a0*/  MOV R22, 0x400000 ;  /* 0x0040000000167802 */ /* 0x000fe40000000f00 */
[----:B--2---:R-:W-:-:S13]  /*24b0*/  ISETP.NE.AND P0, PT, R2, RZ, PT ;  /* 0x000000ff0200720c */ /* 0x004fda0003f05270 */
[----:B------:R-:W-:Y:S05]  /*24c0*/  @!P0 BRA `(.L_x_13176) ;  /* 0x00000000000c8947 */ /* 0x000fea0003800000 */
[----:B------:R-:W-:-:S13]  /*24d0*/  ISETP.NE.AND P0, PT, R2, 0xff, PT ;  /* 0x000000ff0200780c */ /* 0x000fda0003f05270 */
[----:B------:R-:W-:Y:S02]  /*24e0*/  @!P0 IMAD.MOV.U32 R22, RZ, RZ, 0x7f800001 ;  /* 0x7f800001ff168424 */ /* 0x000fe400078e00ff */
[----:B------:R-:W-:-:S07]  /*24f0*/  @P0 IMAD.SHL.U32 R22, R2, 0x800000, RZ ;  /* 0x0080000002160824 */ /* 0x000fce00078e00ff */
.L_x_13176:
[----:B------:R-:W-:Y:S05]  /*2500*/  BSYNC.RECONVERGENT B0 ;  /* 0x0000000000007941 */ /* 0x000fea0003800200 */
.L_x_13175:
[----:B------:R-:W2:Y:S02]  /*2510*/  F2I.S64.TRUNC R22, R22 ;  /* 0x0000001600167311 */ /* 0x000ea4000020d900 */
[----:B--2---:R-:W-:Y:S05]  /*2520*/  BRA `(.L_x_13148) ;  /* 0x0000000000107947 */ /* 0x004fea0003800000 */
.L_x_13172:
[----:B------:R2:W5:Y:S01]  /*2530*/  LDG.E.64 R22, desc[UR36][R2.64] ;  /* 0x0000002402167981 */ /* 0x000562000c1e1b00 */
[----:B------:R-:W-:Y:S05]  /*2540*/  BRA `(.L_x_13148) ;  /* 0x0000000000087947 */ /* 0x000fea0003800000 */
.L_x_13171:
[----:B------:R1:W5:Y:S01]  /*2550*/  LDG.E R22, desc[UR36][R2.64] ;  /* 0x0000002402167981 */ /* 0x000362000c1e1900 */
[----:B------:R-:W-:-:S07]  /*2560*/  HFMA2 R23, -RZ, RZ, 0, 0 ;  /* 0x00000000ff177431 */ /* 0x000fce00000001ff */
.L_x_13148:
        /* <DEDUP_REMOVED lines=17> */
.L_x_13180:
[----:B------:R0:W5:Y:S01]  /*2680*/  LDG.E.U8 R8, desc[UR36][R18.64] ;  /* 0x0000002412087981 */ /* 0x000162000c1e1100 */
[----:B------:R-:W-:Y:S01]  /*2690*/  IMAD.MOV.U32 R9, RZ, RZ, RZ ;  /* 0x000000ffff097224 */ /* 0x000fe200078e00ff */
[----:B------:R-:W-:Y:S06]  /*26a0*/  BRA `(.L_x_13182) ;  /* 0x0000000c00387947 */ /* 0x000fec0003800000 */
.L_x_13179:
        /* <DEDUP_REMOVED lines=8> */
.L_x_13184:
[----:B------:R-:W2:Y:S02]  /*2730*/  LDG.E R8, desc[UR36][R18.64] ;  /* 0x0000002412087981 */ /* 0x000ea4000c1e1900 */
[----:B--2---:R-:W-:Y:S01]  /*2740*/  SHF.R.S32.HI R9, RZ, 0x1f, R8 ;  /* 0x0000001fff097819 */ /* 0x004fe20000011408 */
[----:B------:R-:W-:Y:S06]  /*2750*/  BRA `(.L_x_13182) ;  /* 0x0000000c000c7947 */ /* 0x000fec0003800000 */
.L_x_13178:
[----:B------:R-:W-:-:S09]  /*2760*/  UISETP.GT.AND UP0, UPT, UR4, 0x6, UPT ;  /* 0x000000060400788c */ /* 0x000fd2000bf04270 */
[----:B------:R-:W-:Y:S05]  /*2770*/  BRA.U UP0, `(.L_x_13185) ;  /* 0x00000001002c7547 */ /* 0x000fea000b800000 */
[----:B------:R-:W-:-:S09]  /*2780*/  UISETP.NE.AND UP0, UPT, UR4, 0x5, UPT ;  /* 0x000000050400788c */ /* 0x000fd2000bf05270 */
[----:B------:R-:W-:Y:S05]  /*2790*/  BRA.U !UP0, `(.L_x_13186) ;  /* 0x0000000108147547 */ /* 0x000fea000b800000 */
[----:B------:R-:W-:-:S09]  /*27a0*/  UISETP.NE.AND UP0, UPT, UR4, 0x6, UPT ;  /* 0x000000060400788c */ /* 0x000fd2000bf05270 */
[----:B------:R-:W-:Y:S05]  /*27b0*/  BRA.U UP0, `(.L_x_13181) ;  /* 0x00000009006c7547 */ /* 0x000fea000b800000 */
[----:B------:R-:W2:Y:S02]  /*27c0*/  LDG.E R8, desc[UR36][R18.64] ;  /* 0x0000002412087981 */ /* 0x000ea4000c1e1900 */
[----:B--2---:R-:W0:Y:S02]  /*27d0*/  F2I.S64.TRUNC R8, R8 ;  /* 0x0000000800087311 */ /* 0x004e24000020d900 */
[----:B0-----:R-:W-:Y:S05]  /*27e0*/  BRA `(.L_x_13182) ;  /* 0x0000000800e87947 */ /* 0x001fea0003800000 */
.L_x_13186:
[----:B------:R-:W2:Y:S02]  /*27f0*/  LDG.E.U16 R0, desc[UR36][R18.64] ;  /* 0x0000002412007981 */ /* 0x000ea4000c1e1500 */
[----:B--2---:R-:W-:-:S04]  /*2800*/  HADD2.F32 R0, -RZ, R0.H0_H0 ;  /* 0x20000000ff007230 */ /* 0x004fc80000004100 */
[----:B------:R0:W2:Y:S02]  /*2810*/  F2I.S64.TRUNC R8, R0 ;  /* 0x0000000000087311 */ /* 0x0000a4000020d900 */
[----:B0-2---:R-:W-:Y:S05]  /*2820*/  BRA `(.L_x_13182) ;  /* 0x0000000800d87947 */ /* 0x005fea0003800000 */
.L_x_13185:
[----:B------:R-:W-:-:S09]  /*2830*/  UISETP.NE.AND UP0, UPT, UR4, 0x7, UPT ;  /* 0x000000070400788c */ /* 0x000fd2000bf05270 */
[----:B------:R-:W-:Y:S05]  /*2840*/  BRA.U !UP0, `(.L_x_13187) ;  /* 0x00000001082c7547 */ /* 0x000fea000b800000 */
[----:B------:R-:W-:-:S09]  /*2850*/  UISETP.NE.AND UP0, UPT, UR4, 0x8, UPT ;  /* 0x000000080400788c */ /* 0x000fd2000bf05270 */
[----:B------:R-:W-:Y:S05]  /*2860*/  BRA.U !UP0, `(.L_x_13188) ;  /* 0x0000000108147547 */ /* 0x000fea000b800000 */
[----:B------:R-:W-:-:S09]  /*2870*/  UISETP.NE.AND UP0, UPT, UR4, 0x9, UPT ;  /* 0x000000090400788c */ /* 0x000fd2000bf05270 */
[----:B------:R-:W-:Y:S05]  /*2880*/  BRA.U UP0, `(.L_x_13181) ;  /* 0x0000000900387547 */ /* 0x000fea000b800000 */
[----:B------:R-:W2:Y:S02]  /*2890*/  LDG.E R8, desc[UR36][R18.64] ;  /* 0x0000002412087981 */ /* 0x000ea4000c1e1900 */
[----:B--2---:R-:W0:Y:S02]  /*28a0*/  F2I.S64.TRUNC R8, R8 ;  /* 0x0000000800087311 */ /* 0x004e24000020d900 */
[----:B0-----:R-:W-:Y:S05]  /*28b0*/  BRA `(.L_x_13182) ;  /* 0x0000000800b47947 */ /* 0x001fea0003800000 */
.L_x_13188:
[----:B------:R-:W2:Y:S02]  /*28c0*/  LDG.E.U16 R0, desc[UR36][R18.64] ;  /* 0x0000002412007981 */ /* 0x000ea4000c1e1500 */
[----:B--2---:R-:W-:-:S04]  /*28d0*/  HADD2.F32 R0, -RZ, R0.H0_H0 ;  /* 0x20000000ff007230 */ /* 0x004fc80000004100 */
[----:B------:R0:W2:Y:S02]  /*28e0*/  F2I.S64.TRUNC R8, R0 ;  /* 0x0000000000087311 */ /* 0x0000a4000020d900 */
[----:B0-2---:R-:W-:Y:S05]  /*28f0*/  BRA `(.L_x_13182) ;  /* 0x0000000800a47947 */ /* 0x005fea0003800000 */
.L_x_13187:
[----:B------:R-:W2:Y:S02]  /*2900*/  LDG.E.64 R8, desc[UR36][R18.64] ;  /* 0x0000002412087981 */ /* 0x000ea4000c1e1b00 */
[----:B--2---:R-:W0:Y:S02]  /*2910*/  F2I.S64.F64.TRUNC R8, R8 ;  /* 0x0000000800087311 */ /* 0x004e24000030d900 */
[----:B0-----:R-:W-:Y:S05]  /*2920*/  BRA `(.L_x_13182) ;  /* 0x0000000800987947 */ /* 0x001fea0003800000 */
.L_x_13177:
        /* <DEDUP_REMOVED lines=13> */
.L_x_13191:
[----:B------:R-:W2:Y:S02]  /*2a00*/  LDG.E.64 R8, desc[UR36][R18.64] ;  /* 0x0000002412087981 */ /* 0x000ea4000c1e1b00 */
[----:B--2---:R-:W0:Y:S02]  /*2a10*/  F2I.S64.F64.TRUNC R8, R8 ;  /* 0x0000000800087311 */ /* 0x004e24000030d900 */
[----:B0-----:R-:W-:Y:S05]  /*2a20*/  BRA `(.L_x_13182) ;  /* 0x0000000800587947 */ /* 0x001fea0003800000 */
.L_x_13190:
        /* <DEDUP_REMOVED lines=9> */
[C---:B-1-34-:R-:W-:Y:S02]  /*2ac0*/  LOP3.LUT R2, R0.reuse, 0x7f000000, RZ, 0xc0, !PT ;  /* 0x7f00000000027812 */ /* 0x05afe400078ec0ff */
        /* <DEDUP_REMOVED lines=14> */
[----:B------:R0:W1:Y:S02]  /*2bb0*/  F2I.S64.TRUNC R8, R3 ;  /* 0x0000000300087311 */ /* 0x000064000020d900 */
[----:B01----:R-:W-:Y:S05]  /*2bc0*/  BRA `(.L_x_13182) ;  /* 0x0000000400f07947 */ /* 0x003fea0003800000 */
.L_x_13193:
[----:B-1234-:R-:W2:Y:S02]  /*2bd0*/  LDG.E.U8 R3, desc[UR36][R18.64] ;  /* 0x0000002412037981 */ /* 0x01eea4000c1e1100 */
        /* <DEDUP_REMOVED lines=10> */
[----:B------:R0:W1:Y:S02]  /*2c80*/  F2I.S64.TRUNC R8, R0 ;  /* 0x0000000000087311 */ /* 0x000064000020d900 */
[----:B01----:R-:W-:Y:S05]  /*2c90*/  BRA `(.L_x_13182) ;  /* 0x0000000400bc7947 */ /* 0x003fea0003800000 */
.L_x_13192:
[----:B------:R-:W2:Y:S02]  /*2ca0*/  LDG.E.U16 R8, desc[UR36][R18.64] ;  /* 0x0000002412087981 */ /* 0x000ea4000c1e1500 */
[----:B--2---:R-:W-:-:S06]  /*2cb0*/  IMAD.U32 R8, R8, 0x10000, RZ ;  /* 0x0001000008087824 */ /* 0x004fcc00078e00ff */
[----:B------:R-:W0:Y:S02]  /*2cc0*/  F2I.S64.TRUNC R8, R8 ;  /* 0x0000000800087311 */ /* 0x000e24000020d900 */
[----:B0-----:R-:W-:Y:S05]  /*2cd0*/  BRA `(.L_x_13182) ;  /* 0x0000000400ac7947 */ /* 0x001fea0003800000 */
.L_x_13189:
        /* <DEDUP_REMOVED lines=11> */
.L_x_13196:
[----:B-1234-:R-:W2:Y:S01]  /*2d90*/  LDG.E.U8 R3, desc[UR36][R18.64] ;  /* 0x0000002412037981 */ /* 0x01eea2000c1e1100 */
        /* <DEDUP_REMOVED lines=20> */
.L_x_13200:
[----:B------:R-:W-:Y:S05]  /*2ee0*/  BSYNC.RECONVERGENT B1 ;  /* 0x0000000000017941 */ /* 0x000fea0003800200 */
.L_x_13199:
[----:B------:R-:W-:Y:S01]  /*2ef0*/  IMAD.SHL.U32 R0, R0, 0x100000, RZ ;  /* 0x0010000000007824 */ /* 0x000fe200078e00ff */
[----:B------:R-:W-:-:S04]  /*2f00*/  LEA R2, R2, 0x3b800000, 0x17 ;  /* 0x3b80000002027811 */ /* 0x000fc800078eb8ff */
[----:B------:R-:W-:-:S07]  /*2f10*/  LOP3.LUT R8, R2, R0, R7, 0xfe, !PT ;  /* 0x0000000002087212 */ /* 0x000fce00078efe07 */
.L_x_13198:
[----:B------:R-:W-:Y:S05]  /*2f20*/  BSYNC.RECONVERGENT B0 ;  /* 0x0000000000007941 */ /* 0x000fea0003800200 */
.L_x_13197:
[----:B------:R-:W0:Y:S02]  /*2f30*/  F2I.S64.TRUNC R8, R8 ;  /* 0x0000000800087311 */ /* 0x000e24000020d900 */
[----:B0-----:R-:W-:Y:S05]  /*2f40*/  BRA `(.L_x_13182) ;  /* 0x0000000400107947 */ /* 0x001fea0003800000 */
.L_x_13195:
[----:B-1234-:R-:W2:Y:S01]  /*2f50*/  LDG.E.U8 R3, desc[UR36][R18.64] ;  /* 0x0000002412037981 */ /* 0x01eea2000c1e1100 */
        /* <DEDUP_REMOVED lines=20> */
.L_x_13204:
[----:B------:R-:W-:Y:S05]  /*30a0*/  BSYNC.RECONVERGENT B1 ;  /* 0x0000000000017941 */ /* 0x000fea0003800200 */
.L_x_13203:
[----:B------:R-:W-:Y:S02]  /*30b0*/  SHF.L.U32 R0, R0, 0x15, RZ ;  /* 0x0000001500007819 */ /* 0x000fe400000006ff */
[----:B------:R-:W-:-:S04]  /*30c0*/  LEA R2, R2, 0x37800000, 0x17 ;  /* 0x3780000002027811 */ /* 0x000fc800078eb8ff */
[----:B------:R-:W-:-:S07]  /*30d0*/  LOP3.LUT R8, R2, R0, R7, 0xfe, !PT ;  /* 0x0000000002087212 */ /* 0x000fce00078efe07 */
.L_x_13202:
[----:B------:R-:W-:Y:S05]  /*30e0*/  BSYNC.RECONVERGENT B0 ;  /* 0x0000000000007941 */ /* 0x000fea0003800200 */
.L_x_13201:
[----:B------:R-:W0:Y:S02]  /*30f0*/  F2I.S64.TRUNC R8, R8 ;  /* 0x0000000800087311 */ /* 0x000e24000020d900 */
[----:B0-----:R-:W-:Y:S05]  /*3100*/  BRA `(.L_x_13182) ;  /* 0x0000000000a07947 */ /* 0x001fea0003800000 */
.L_x_13194:
[----:B------:R-:W-:-:S09]  /*3110*/  UISETP.NE.AND UP0, UPT, UR4, 0x1c, UPT ;  /* 0x0000001c0400788c */ /* 0x000fd2000bf05270 */
[----:B------:R-:W-:Y:S05]  /*3120*/  BRA.U !UP0, `(.L_x_13205) ;  /* 0x0000000108907547 */ /* 0x000fea000b800000 */
[----:B------:R-:W-:-:S09]  /*3130*/  UISETP.NE.AND UP0, UPT, UR4, 0x1d, UPT ;  /* 0x0000001d0400788c */ /* 0x000fd2000bf05270 */
[----:B------:R-:W-:Y:S05]  /*3140*/  BRA.U !UP0, `(.L_x_13206) ;  /* 0x0000000108807547 */ /* 0x000fea000b800000 */
[----:B------:R-:W-:-:S09]  /*3150*/  UISETP.NE.AND UP0, UPT, UR4, 0x2c, UPT ;  /* 0x0000002c0400788c */ /* 0x000fd2000bf05270 */
[----:B------:R-:W-:Y:S05]  /*3160*/  BRA.U !UP0, `(.L_x_13207) ;  /* 0x00000001084c7547 */ /* 0x000fea000b800000 */
.L_x_13181:
[----:B01234-:R-:W-:Y:S01]  /*3170*/  MOV R2, 0x0 ;  /* 0x0000000000027802 */ /* 0x01ffe20000000f00 */
        /* <DEDUP_REMOVED lines=11> */
[----:B---3-5:R-:W-:Y:S01]  /*3230*/  IMAD.U32 R10, RZ, RZ, UR8 ;  /* 0x00000008ff0a7e24 */ /* 0x028fe2000f8e00ff */
[----:B------:R-:W-:-:S07]  /*3240*/  MOV R11, UR9 ;  /* 0x00000009000b7c02 */ /* 0x000fce0008000f00 */
[----:B------:R-:W-:-:S07]  /*3250*/  LEPC R20, `(.L_x_13183) ;  /* 0x000000001014794e */ /* 0x000fce0000000000 */
[----:B--2---:R-:W-:Y:S05]  /*3260*/  CALL.ABS.NOINC R2 ;  /* 0x0000000002007343 */ /* 0x004fea0003c00000 */
.L_x_13183:
[----:B------:R-:W2:Y:S02]  /*3270*/  LDG.E.S16 R8, desc[UR36][R18.64] ;  /* 0x0000002412087981 */ /* 0x000ea4000c1e1700 */
[----:B--2---:R-:W-:Y:S01]  /*3280*/  SHF.R.S32.HI R9, RZ, 0x1f, R8 ;  /* 0x0000001fff097819 */ /* 0x004fe20000011408 */
[----:B------:R-:W-:Y:S06]  /*3290*/  BRA `(.L_x_13182) ;  /* 0x00000000003c7947 */ /* 0x000fec0003800000 */
.L_x_13207:
        /* <DEDUP_REMOVED lines=8> */
.L_x_13209:
[----:B------:R-:W-:Y:S05]  /*3320*/  BSYNC.RECONVERGENT B0 ;  /* 0x0000000000007941 */ /* 0x000fea0003800200 */
.L_x_13208:
[----:B------:R-:W0:Y:S02]  /*3330*/  F2I.S64.TRUNC R8, R8 ;  /* 0x0000000800087311 */ /* 0x000e24000020d900 */
[----:B0-----:R-:W-:Y:S05]  /*3340*/  BRA `(.L_x_13182) ;  /* 0x0000000000107947 */ /* 0x001fea0003800000 */
.L_x_13206:
[----:B------:R0:W5:Y:S01]  /*3350*/  LDG.E.64 R8, desc[UR36][R18.64] ;  /* 0x0000002412087981 */ /* 0x000162000c1e1b00 */
[----:B------:R-:W-:Y:S05]  /*3360*/  BRA `(.L_x_13182) ;  /* 0x0000000000087947 */ /* 0x000fea0003800000 */
.L_x_13205:
[----:B------:R0:W5:Y:S01]  /*3370*/  LDG.E R8, desc[UR36][R18.64] ;  /* 0x0000002412087981 */ /* 0x000162000c1e1900 */
[----:B------:R-:W-:-:S07]  /*3380*/  IMAD.MOV.U32 R9, RZ, RZ, RZ ;  /* 0x000000ffff097224 */ /* 0x000fce00078e00ff */
.L_x_13182:
[----:B-----5:R-:W-:Y:S01]  /*3390*/  LOP3.LUT R0, R23, R9, RZ, 0xfc, !PT ;  /* 0x0000000917007212 */ /* 0x020fe200078efcff */
[----:B------:R-:W-:Y:S03]  /*33a0*/  BSSY.RECONVERGENT B0, `(.L_x_13210) ;  /* 0x000001b000007945 */ /* 0x000fe60003800200 */
[----:B------:R-:W-:-:S13]  /*33b0*/  ISETP.NE.U32.AND P0, PT, R0, RZ, PT ;  /* 0x000000ff0000720c */ /* 0x000fda0003f05070 */
[----:B------:R-:W-:Y:S05]  /*33c0*/  @P0 BRA `(.L_x_13211) ;  /* 0x0000000000500947 */ /* 0x000fea0003800000 */
[----:B------:R-:W5:Y:S01]  /*33d0*/  I2F.U32.RP R0, R8 ;  /* 0x0000000800007306 */ /* 0x000f620000209000 */
[----:B------:R-:W-:-:S07]  /*33e0*/  ISETP.NE.U32.AND P2, PT, R8, RZ, PT ;  /* 0x000000ff0800720c */ /* 0x000fce0003f45070 */
[----:B-----5:R-:W1:Y:S02]  /*33f0*/  MUFU.RCP R0, R0 ;  /* 0x0000000000007308 */ /* 0x020e640000001000 */
[----:B-1234-:R-:W-:-:S06]  /*3400*/  VIADD R2, R0, 0xffffffe ;  /* 0x0ffffffe00027836 */ /* 0x01efcc0000000000 */
[----:B------:R1:W2:Y:S02]  /*3410*/  F2I.FTZ.U32.TRUNC.NTZ R3, R2 ;  /* 0x0000000200037305 */ /* 0x0002a4000021f000 */
[----:B-1----:R-:W-:Y:S01]  /*3420*/  IMAD.MOV.U32 R2, RZ, RZ, RZ ;  /* 0x000000ffff027224 */ /* 0x002fe200078e00ff */
[----:B--2---:R-:W-:-:S05]  /*3430*/  IADD3 R5, PT, PT, RZ, -R3, RZ ;  /* 0x80000003ff057210 */ /* 0x004fca0007ffe0ff */
[----:B------:R-:W-:-:S04]  /*3440*/  IMAD R5, R5, R8, RZ ;  /* 0x0000000805057224 */ /* 0x000fc800078e02ff */
[----:B------:R-:W-:Y:S01]  /*3450*/  IMAD.HI.U32 R3, R3, R5, R2 ;  /* 0x0000000503037227 */ /* 0x000fe200078e0002 */
[----:B------:R-:W-:-:S05]  /*3460*/  MOV R5, RZ ;  /* 0x000000ff00057202 */ /* 0x000fca0000000f00 */
[----:B------:R-:W-:-:S04]  /*3470*/  IMAD.HI.U32 R4, R3, R22, RZ ;  /* 0x0000001603047227 */ /* 0x000fc800078e00ff */
[----:B------:R-:W-:-:S04]  /*3480*/  IMAD.MOV R3, RZ, RZ, -R4 ;  /* 0x000000ffff037224 */ /* 0x000fc800078e0a04 */
[----:B------:R-:W-:-:S05]  /*3490*/  IMAD R3, R8, R3, R22 ;  /* 0x0000000308037224 */ /* 0x000fca00078e0216 */
[----:B------:R-:W-:-:S13]  /*34a0*/  ISETP.GE.U32.AND P0, PT, R3, R8, PT ;  /* 0x000000080300720c */ /* 0x000fda0003f06070 */
[----:B------:R-:W-:Y:S01]  /*34b0*/  @P0 IADD3 R3, PT, PT, R3, -R8, RZ ;  /* 0x8000000803030210 */ /* 0x000fe20007ffe0ff */
[----:B------:R-:W-:-:S03]  /*34c0*/  @P0 VIADD R4, R4, 0x1 ;  /* 0x0000000104040836 */ /* 0x000fc60000000000 */
[----:B------:R-:W-:-:S13]  /*34d0*/  ISETP.GE.U32.AND P1, PT, R3, R8, PT ;  /* 0x000000080300720c */ /* 0x000fda0003f26070 */
[----:B------:R-:W-:Y:S01]  /*34e0*/  @P1 VIADD R4, R4, 0x1 ;  /* 0x0000000104041836 */ /* 0x000fe20000000000 */
[----:B------:R-:W-:Y:S01]  /*34f0*/  @!P2 LOP3.LUT R4, RZ, R8, RZ, 0x33, !PT ;  /* 0x00000008ff04a212 */ /* 0x000fe200078e33ff */
[----:B------:R-:W-:Y:S06]  /*3500*/  BRA `(.L_x_13212) ;  /* 0x0000000000107947 */ /* 0x000fec0003800000 */
.L_x_13211:
[----:B------:R-:W-:Y:S01]  /*3510*/  IMAD.MOV.U32 R10, RZ, RZ, R22 ;  /* 0x000000ffff0a7224 */ /* 0x000fe200078e0016 */
[----:B------:R-:W-:Y:S01]  /*3520*/  MOV R0, 0x3550 ;  /* 0x0000355000007802 */ /* 0x000fe20000000f00 */
[----:B------:R-:W-:-:S07]  /*3530*/  IMAD.MOV.U32 R11, RZ, RZ, R23 ;  /* 0x000000ffff0b7224 */ /* 0x000fce00078e0017 */
[----:B01234-:R-:W-:Y:S05]  /*3540*/  CALL.REL.NOINC `($__internal_18_$__cuda_sm20_div_s64) ;  /* 0x000000d400c87944 */ /* 0x01ffea0003c00000 */
.L_x_13212:
[----:B------:R-:W-:Y:S05]  /*3550*/  BSYNC.RECONVERGENT B0 ;  /* 0x0000000000007941 */ /* 0x000fea0003800200 */
.L_x_13210:
[----:B------:R-:W1:Y:S01]  /*3560*/  LDCU.64 UR6, c[0x0][0x5e8] ;  /* 0x0000bd00ff0677ac */ /* 0x000e620008000a00 */
[----:B------:R-:W-:-:S04]  /*3570*/  UPRMT UR4, UR43, 0x9910, URZ ;  /* 0x000099102b047896 */ /* 0x000fc800080000ff */
[----:B------:R-:W-:Y:S01]  /*3580*/  UISETP.GT.AND UP0, UPT, UR4, 0x9, UPT ;  /* 0x000000090400788c */ /* 0x000fe2000bf04270 */
[----:B-1----:R-:W-:-:S04]  /*3590*/  IADD3 R2, P0, PT, R24, UR6, RZ ;  /* 0x0000000618027c10 */ /* 0x002fc8000ff1e0ff */
        /* <DEDUP_REMOVED lines=12> */
.L_x_13216:
[----:B------:R1:W-:Y:S01]  /*3660*/  STG.E.U8 desc[UR36][R2.64], R4 ;  /* 0x0000000402007986 */ /* 0x0003e2000c101124 */
[----:B------:R-:W-:Y:S05]  /*3670*/  BRA `(.L_x_13218) ;  /* 0x0000000c003c7947 */ /* 0x000fea0003800000 */
.L_x_13215:
[----:B------:R-:W-:-:S09]  /*3680*/  UISETP.NE.AND UP0, UPT, UR4, 0x2, UPT ;  /* 0x000000020400788c */ /* 0x000fd2000bf05270 */
[----:B------:R-:W-:Y:S05]  /*3690*/  BRA.U !UP0, `(.L_x_13219) ;  /* 0x0000000108207547 */ /* 0x000fea000b800000 */
[----:B------:R-:W-:-:S09]  /*36a0*/  UISETP.NE.AND UP0, UPT, UR4, 0x3, UPT ;  /* 0x000000030400788c */ /* 0x000fd2000bf05270 */
[----:B------:R-:W-:Y:S05]  /*36b0*/  BRA.U !UP0, `(.L_x_13220) ;  /* 0x0000000108107547 */ /* 0x000fea000b800000 */
[----:B------:R-:W-:-:S09]  /*36c0*/  UISETP.NE.AND UP0, UPT, UR4, 0x4, UPT ;  /* 0x000000040400788c */ /* 0x000fd2000bf05270 */
[----:B------:R-:W-:Y:S05]  /*36d0*/  BRA.U UP0, `(.L_x_13217) ;  /* 0x0000000900907547 */ /* 0x000fea000b800000 */
[----:B------:R1:W-:Y:S01]  /*36e0*/  STG.E.64 desc[UR36][R2.64], R4 ;  /* 0x0000000402007986 */ /* 0x0003e2000c101b24 */
[----:B------:R-:W-:Y:S05]  /*36f0*/  BRA `(.L_x_13218) ;  /* 0x0000000c001c7947 */ /* 0x000fea0003800000 */
.L_x_13220:
[----:B------:R1:W-:Y:S01]  /*3700*/  STG.E desc[UR36][R2.64], R4 ;  /* 0x0000000402007986 */ /* 0x0003e2000c101924 */
[----:B------:R-:W-:Y:S05]  /*3710*/  BRA `(.L_x_13218) ;  /* 0x0000000c00147947 */ /* 0x000fea0003800000 */
.L_x_13219:
[----:B------:R1:W-:Y:S01]  /*3720*/  STG.E.U16 desc[UR36][R2.64], R4 ;  /* 0x0000000402007986 */ /* 0x0003e2000c101524 */
[----:B------:R-:W-:Y:S05]  /*3730*/  BRA `(.L_x_13218) ;  /* 0x0000000c000c7947 */ /* 0x000fea0003800000 */
.L_x_13214:
[----:B------:R-:W-:-:S09]  /*3740*/  UISETP.GT.AND UP0, UPT, UR4, 0x6, UPT ;  /* 0x000000060400788c */ /* 0x000fd2000bf04270 */
[----:B------:R-:W-:Y:S05]  /*3750*/  BRA.U UP0, `(.L_x_13221) ;  /* 0x00000001002c7547 */ /* 0x000fea000b800000 */
[----:B------:R-:W-:-:S09]  /*3760*/  UISETP.NE.AND UP0, UPT, UR4, 0x5, UPT ;  /* 0x000000050400788c */ /* 0x000fd2000bf05270 */
[----:B------:R-:W-:Y:S05]  /*3770*/  BRA.U !UP0, `(.L_x_13222) ;  /* 0x0000000108147547 */ /* 0x000fea000b800000 */
[----:B------:R-:W-:-:S09]  /*3780*/  UISETP.NE.AND UP0, UPT, UR4, 0x6, UPT ;  /* 0x000000060400788c */ /* 0x000fd2000bf05270 */
[----:B------:R-:W-:Y:S05]  /*3790*/  BRA.U UP0, `(.L_x_13217) ;  /* 0x0000000900607547 */ /* 0x000fea000b800000 */
[----:B------:R-:W1:Y:S02]  /*37a0*/  I2F.S64 R5, R4 ;  /* 0x0000000400057312 */ /* 0x000e640000301400 */
[----:B-1----:R1:W-:Y:S01]  /*37b0*/  STG.E desc[UR36][R2.64], R5 ;  /* 0x0000000502007986 */ /* 0x0023e2000c101924 */
[----:B------:R-:W-:Y:S05]  /*37c0*/  BRA `(.L_x_13218) ;  /* 0x0000000800e87947 */ /* 0x000fea0003800000 */
.L_x_13222:
[----:B------:R-:W1:Y:S02]  /*37d0*/  I2F.S64 R0, R4 ;  /* 0x0000000400007312 */ /* 0x000e640000301400 */
[----:B-1----:R-:W-:-:S05]  /*37e0*/  F2FP.F16.F32.PACK_AB R0, RZ, R0 ;  /* 0x00000000ff00723e */ /* 0x002fca00000000ff */
[----:B------:R1:W-:Y:S01]  /*37f0*/  STG.E.U16 desc[UR36][R2.64], R0 ;  /* 0x0000000002007986 */ /* 0x0003e2000c101524 */
[----:B------:R-:W-:Y:S05]  /*3800*/  BRA `(.L_x_13218) ;  /* 0x0000000800d87947 */ /* 0x000fea0003800000 */
.L_x_13221:
[----:B------:R-:W-:-:S09]  /*3810*/  UISETP.NE.AND UP0, UPT, UR4, 0x7, UPT ;  /* 0x000000070400788c */ /* 0x000fd2000bf05270 */
[----:B------:R-:W-:Y:S05]  /*3820*/  BRA.U !UP0, `(.L_x_13223) ;  /* 0x0000000108347547 */ /* 0x000fea000b800000 */
[----:B------:R-:W-:-:S09]  /*3830*/  UISETP.NE.AND UP0, UPT, UR4, 0x8, UPT ;  /* 0x000000080400788c */ /* 0x000fd2000bf05270 */
[----:B------:R-:W-:Y:S05]  /*3840*/  BRA.U !UP0, `(.L_x_13224) ;  /* 0x0000000108187547 */ /* 0x000fea000b800000 */
[----:B------:R-:W-:-:S09]  /*3850*/  UISETP.NE.AND UP0, UPT, UR4, 0x9, UPT ;  /* 0x000000090400788c */ /* 0x000fd2000bf05270 */
[----:B------:R-:W-:Y:S05]  /*3860*/  BRA.U UP0, `(.L_x_13217) ;  /* 0x00000009002c7547 */ /* 0x000fea000b800000 */
[----:B------:R-:W-:Y:S01]  /*3870*/  IMAD.MOV.U32 R7, RZ, RZ, RZ ;  /* 0x000000ffff077224 */ /* 0x000fe200078e00ff */
[----:B------:R-:W1:Y:S04]  /*3880*/  I2F.S64 R6, R4 ;  /* 0x0000000400067312 */ /* 0x000e680000301400 */
[----:B-1----:R1:W-:Y:S01]  /*3890*/  STG.E.64 desc[UR36][R2.64], R6 ;  /* 0x0000000602007986 */ /* 0x0023e2000c101b24 */
[----:B------:R-:W-:Y:S05]  /*38a0*/  BRA `(.L_x_13218) ;  /* 0x0000000800b07947 */ /* 0x000fea0003800000 */
.L_x_13224:
[----:B------:R-:W1:Y:S02]  /*38b0*/  I2F.S64 R4, R4 ;  /* 0x0000000400047312 */ /* 0x000e640000301400 */
[----:B-1----:R-:W-:-:S04]  /*38c0*/  F2FP.F16.F32.PACK_AB R5, RZ, R4 ;  /* 0x00000004ff05723e */ /* 0x002fc800000000ff */
[----:B------:R-:W-:-:S05]  /*38d0*/  PRMT R5, R5, 0x5410, RZ ;  /* 0x0000541005057816 */ /* 0x000fca00000000ff */
[----:B------:R1:W-:Y:S01]  /*38e0*/  STG.E desc[UR36][R2.64], R5 ;  /* 0x0000000502007986 */ /* 0x0003e2000c101924 */
[----:B------:R-:W-:Y:S05]  /*38f0*/  BRA `(.L_x_13218) ;  /* 0x00000008009c7947 */ /* 0x000fea0003800000 */
.L_x_13223:
[----:B------:R-:W1:Y:S02]  /*3900*/  I2F.F64.S64 R4, R4 ;  /* 0x0000000400047312 */ /* 0x000e640000301c00 */
[----:B-1----:R1:W-:Y:S01]  /*3910*/  STG.E.64 desc[UR36][R2.64], R4 ;  /* 0x0000000402007986 */ /* 0x0023e2000c101b24 */
[----:B------:R-:W-:Y:S05]  /*3920*/  BRA `(.L_x_13218) ;  /* 0x0000000800907947 */ /* 0x000fea0003800000 */
.L_x_13213:
        /* <DEDUP_REMOVED lines=8> */
[----:B------:R-:W-:-:S04]  /*39b0*/  ISETP.NE.U32.AND P0, PT, R4, RZ, PT ;  /* 0x000000ff0400720c */ /* 0x000fc80003f05070 */
[----:B------:R-:W-:-:S04]  /*39c0*/  ISETP.NE.AND.EX P0, PT, R5, RZ, PT, P0 ;  /* 0x000000ff0500720c */ /* 0x000fc80003f05300 */
[----:B------:R-:W-:-:S05]  /*39d0*/  SEL R5, RZ, 0x1, !P0 ;  /* 0x00000001ff057807 */ /* 0x000fca0004000000 */
[----:B------:R1:W-:Y:S01]  /*39e0*/  STG.E.U8 desc[UR36][R2.64], R5 ;  /* 0x0000000502007986 */ /* 0x0003e2000c101124 */
[----:B------:R-:W-:Y:S05]  /*39f0*/  BRA `(.L_x_13218) ;  /* 0x00000008005c7947 */ /* 0x000fea0003800000 */
.L_x_13227:
[----:B------:R-:W-:Y:S01]  /*3a00*/  CS2R R6, SRZ ;  /* 0x0000000000067805 */ /* 0x000fe2000001ff00 */
[----:B------:R-:W1:Y:S04]  /*3a10*/  I2F.F64.S64 R4, R4 ;  /* 0x0000000400047312 */ /* 0x000e680000301c00 */
[----:B-1----:R4:W-:Y:S01]  /*3a20*/  STG.E.128 desc[UR36][R2.64], R4 ;  /* 0x0000000402007986 */ /* 0x0029e2000c101d24 */
[----:B------:R-:W-:Y:S05]  /*3a30*/  BRA `(.L_x_13218) ;  /* 0x00000008004c7947 */ /* 0x000fea0003800000 */
.L_x_13226:
[----:B------:R-:W-:-:S09]  /*3a40*/  UISETP.NE.AND UP0, UPT, UR4, 0xf, UPT ;  /* 0x0000000f0400788c */ /* 0x000fd2000bf05270 */
[----:B------:R-:W-:Y:S05]  /*3a50*/  BRA.U !UP0, `(.L_x_13228) ;  /* 0x0000000108a07547 */ /* 0x000fea000b800000 */
[----:B------:R-:W-:-:S09]  /*3a60*/  UISETP.NE.AND UP0, UPT, UR4, 0x17, UPT ;  /* 0x000000170400788c */ /* 0x000fd2000bf05270 */
[----:B------:R-:W-:Y:S05]  /*3a70*/  BRA.U !UP0, `(.L_x_13229) ;  /* 0x00000001084c7547 */ /* 0x000fea000b800000 */
[----:B------:R-:W-:-:S09]  /*3a80*/  UISETP.NE.AND UP0, UPT, UR4, 0x18, UPT ;  /* 0x000000180400788c */ /* 0x000fd2000bf05270 */
[----:B------:R-:W-:Y:S05]  /*3a90*/  BRA.U UP0, `(.L_x_13217) ;  /* 0x0000000500a07547 */ /* 0x000fea000b800000 */
[----:B------:R-:W1:Y:S01]  /*3aa0*/  I2F.S64 R5, R4 ;  /* 0x0000000400057312 */ /* 0x000e620000301400 */
[----:B------:R-:W-:Y:S01]  /*3ab0*/  BSSY.RECONVERGENT B0, `(.L_x_13230) ;  /* 0x000000c000007945 */ /* 0x000fe20003800200 */
[----:B-1----:R-:W-:Y:S01]  /*3ac0*/  LOP3.LUT R6, R5, 0x7fffffff, RZ, 0xc0, !PT ;  /* 0x7fffffff05067812 */ /* 0x002fe200078ec0ff */
[----:B------:R-:W-:Y:S01]  /*3ad0*/  IMAD.MOV.U32 R0, RZ, RZ, 0x7f ;  /* 0x0000007fff007424 */ /* 0x000fe200078e00ff */
        /* <DEDUP_REMOVED lines=9> */
.L_x_13231:
[----:B------:R-:W-:Y:S05]  /*3b70*/  BSYNC.RECONVERGENT B0 ;  /* 0x0000000000007941 */ /* 0x000fea0003800200 */
.L_x_13230:
[----:B------:R-:W-:-:S05]  /*3b80*/  LOP3.LUT R7, R0, 0x80, R7, 0xf8, !PT ;  /* 0x0000008000077812 */ /* 0x000fca00078ef807 */
[----:B------:R1:W-:Y:S01]  /*3b90*/  STG.E.U8 desc[UR36][R2.64], R7 ;  /* 0x0000000702007986 */ /* 0x0003e2000c101124 */
[----:B------:R-:W-:Y:S05]  /*3ba0*/  BRA `(.L_x_13218) ;  /* 0x0000000400f07947 */ /* 0x000fea0003800000 */
.L_x_13229:
[----:B------:R-:W1:Y:S01]  /*3bb0*/  I2F.S64 R5, R4 ;  /* 0x0000000400057312 */ /* 0x000e620000301400 */
[----:B------:R-:W-:Y:S01]  /*3bc0*/  BSSY.RECONVERGENT B0, `(.L_x_13232) ;  /* 0x000000e000007945 */ /* 0x000fe20003800200 */
[----:B-1----:R-:W-:Y:S02]  /*3bd0*/  LOP3.LUT R6, R5, 0x7fffffff, RZ, 0xc0, !PT ;  /* 0x7fffffff05067812 */ /* 0x002fe400078ec0ff */
        /* <DEDUP_REMOVED lines=12> */
.L_x_13233:
[----:B------:R-:W-:Y:S05]  /*3ca0*/  BSYNC.RECONVERGENT B0 ;  /* 0x0000000000007941 */ /* 0x000fea0003800200 */
.L_x_13232:
[----:B------:R-:W-:-:S05]  /*3cb0*/  LOP3.LUT R7, R0, 0x80, R7, 0xf8, !PT ;  /* 0x0000008000077812 */ /* 0x000fca00078ef807 */
[----:B------:R2:W-:Y:S01]  /*3cc0*/  STG.E.U8 desc[UR36][R2.64], R7 ;  /* 0x0000000702007986 */ /* 0x0005e2000c101124 */
[----:B------:R-:W-:Y:S05]  /*3cd0*/  BRA `(.L_x_13218) ;  /* 0x0000000400a47947 */ /* 0x000fea0003800000 */
.L_x_13228:
[----:B------:R-:W1:Y:S02]  /*3ce0*/  I2F.S64 R0, R4 ;  /* 0x0000000400007312 */ /* 0x000e640000301400 */
[----:B-1----:R-:W-:-:S05]  /*3cf0*/  F2FP.BF16.F32.PACK_AB R0, RZ, R0 ;  /* 0x00000000ff00723e */ /* 0x002fca00000010ff */
[----:B------:R3:W-:Y:S01]  /*3d00*/  STG.E.U16 desc[UR36][R2.64], R0 ;  /* 0x0000000002007986 */ /* 0x0007e2000c101524 */
[----:B------:R-:W-:Y:S05]  /*3d10*/  BRA `(.L_x_13218) ;  /* 0x0000000400947947 */ /* 0x000fea0003800000 */
.L_x_13225:
        /* <DEDUP_REMOVED lines=10> */
.L_x_13236:
[----:B------:R-:W1:Y:S01]  /*3dc0*/  I2F.S64 R5, R4 ;  /* 0x0000000400057312 */ /* 0x000e620000301400 */
[----:B------:R-:W-:Y:S01]  /*3dd0*/  BSSY.RECONVERGENT B0, `(.L_x_13237) ;  /* 0x0000014000007945 */ /* 0x000fe20003800200 */
[----:B-1----:R-:W-:Y:S01]  /*3de0*/  LOP3.LUT R6, R5, 0x7fffffff, RZ, 0xc0, !PT ;  /* 0x7fffffff05067812 */ /* 0x002fe200078ec0ff */
[----:B------:R-:W-:-:S03]  /*3df0*/  IMAD.MOV.U32 R0, RZ, RZ, 0x80 ;  /* 0x00000080ff007424 */ /* 0x000fc600078e00ff */
        /* <DEDUP_REMOVED lines=9> */
.L_x_13239:
[----:B------:R-:W-:-:S04]  /*3e90*/  SHF.R.U32.HI R0, RZ, 0x14, R5 ;  /* 0x00000014ff007819 */ /* 0x000fc80000011605 */
[----:B------:R-:W-:-:S04]  /*3ea0*/  LOP3.LUT R0, R0, 0x1, RZ, 0xc0, !PT ;  /* 0x0000000100007812 */ /* 0x000fc800078ec0ff */
[----:B------:R-:W-:-:S04]  /*3eb0*/  IADD3 R0, PT, PT, R5, 0x487ffff, R0 ;  /* 0x0487ffff05007810 */ /* 0x000fc80007ffe000 */
[----:B------:R-:W-:-:S04]  /*3ec0*/  SHF.R.U32.HI R0, RZ, 0x14, R0 ;  /* 0x00000014ff007819 */ /* 0x000fc80000011600 */
[----:B------:R-:W-:-:S07]  /*3ed0*/  LOP3.LUT R4, R0, 0xff, RZ, 0xc0, !PT ;  /* 0x000000ff00047812 */ /* 0x000fce00078ec0ff */
.L_x_13240:
[----:B------:R-:W-:-:S04]  /*3ee0*/  SHF.R.U32.HI R5, RZ, 0x18, R5 ;  /* 0x00000018ff057819 */ /* 0x000fc80000011605 */
[----:B------:R-:W-:-:S04]  /*3ef0*/  LOP3.LUT R4, R4, 0x80, R5, 0xf8, !PT ;  /* 0x0000008004047812 */ /* 0x000fc800078ef805 */
[----:B------:R-:W-:-:S07]  /*3f00*/  PRMT R0, R4, 0x7610, R0 ;  /* 0x0000761004007816 */ /* 0x000fce0000000000 */
.L_x_13238:
[----:B------:R-:W-:Y:S05]  /*3f10*/  BSYNC.RECONVERGENT B0 ;  /* 0x0000000000007941 */ /* 0x000fea0003800200 */
.L_x_13237:
[----:B------:R1:W-:Y:S01]  /*3f20*/  STG.E.U8 desc[UR36][R2.64], R0 ;  /* 0x0000000002007986 */ /* 0x0003e2000c101124 */
[----:B------:R-:W-:Y:S05]  /*3f30*/  BRA `(.L_x_13218) ;  /* 0x00000004000c7947 */ /* 0x000fea0003800000 */
.L_x_13235:
        /* <DEDUP_REMOVED lines=13> */
.L_x_13243:
[----:B------:R-:W-:-:S04]  /*4010*/  SHF.R.U32.HI R0, RZ, 0x15, R5 ;  /* 0x00000015ff007819 */ /* 0x000fc80000011605 */
[----:B------:R-:W-:-:S04]  /*4020*/  LOP3.LUT R0, R0, 0x1, RZ, 0xc0, !PT ;  /* 0x0000000100007812 */ /* 0x000fc800078ec0ff */
[----:B------:R-:W-:-:S04]  /*4030*/  IADD3 R0, PT, PT, R5, 0x88fffff, R0 ;  /* 0x088fffff05007810 */ /* 0x000fc80007ffe000 */
[----:B------:R-:W-:-:S04]  /*4040*/  SHF.R.U32.HI R0, RZ, 0x15, R0 ;  /* 0x00000015ff007819 */ /* 0x000fc80000011600 */
[----:B------:R-:W-:-:S07]  /*4050*/  LOP3.LUT R4, R0, 0xff, RZ, 0xc0, !PT ;  /* 0x000000ff00047812 */ /* 0x000fce00078ec0ff */
.L_x_13244:
[----:B------:R-:W-:-:S04]  /*4060*/  SHF.R.U32.HI R5, RZ, 0x18, R5 ;  /* 0x00000018ff057819 */ /* 0x000fc80000011605 */
[----:B------:R-:W-:-:S04]  /*4070*/  LOP3.LUT R4, R4, 0x80, R5, 0xf8, !PT ;  /* 0x0000008004047812 */ /* 0x000fc800078ef805 */
[----:B------:R-:W-:-:S07]  /*4080*/  PRMT R0, R4, 0x7610, R0 ;  /* 0x0000761004007816 */ /* 0x000fce0000000000 */
.L_x_13242:
[----:B------:R-:W-:Y:S05]  /*4090*/  BSYNC.RECONVERGENT B0 ;  /* 0x0000000000007941 */ /* 0x000fea0003800200 */
.L_x_13241:
[----:B------:R1:W-:Y:S01]  /*40a0*/  STG.E.U8 desc[UR36][R2.64], R0 ;  /* 0x0000000002007986 */ /* 0x0003e2000c101124 */
[----:B------:R-:W-:Y:S05]  /*40b0*/  BRA `(.L_x_13218) ;  /* 0x0000000000ac7947 */ /* 0x000fea0003800000 */
.L_x_13234:
[----:B------:R-:W-:-:S09]  /*40c0*/  UISETP.NE.AND UP0, UPT, UR4, 0x1c, UPT ;  /* 0x0000001c0400788c */ /* 0x000fd2000bf05270 */
[----:B------:R-:W-:Y:S05]  /*40d0*/  BRA.U !UP0, `(.L_x_13245) ;  /* 0x0000000108a07547 */ /* 0x000fea000b800000 */
[----:B------:R-:W-:-:S09]  /*40e0*/  UISETP.NE.AND UP0, UPT, UR4, 0x1d, UPT ;  /* 0x0000001d0400788c */ /* 0x000fd2000bf05270 */
[----:B------:R-:W-:Y:S05]  /*40f0*/  BRA.U !UP0, `(.L_x_13246) ;  /* 0x0000000108907547 */ /* 0x000fea000b800000 */
[----:B------:R-:W-:-:S09]  /*4100*/  UISETP.NE.AND UP0, UPT, UR4, 0x2c, UPT ;  /* 0x0000002c0400788c */ /* 0x000fd2000bf05270 */
[----:B------:R-:W-:Y:S05]  /*4110*/  BRA.U !UP0, `(.L_x_13247) ;  /* 0x0000000108447547 */ /* 0x000fea000b800000 */
.L_x_13217:
[----:B------:R-:W-:Y:S01]  /*4120*/  MOV R2, 0x0 ;  /* 0x0000000000027802 */ /* 0x000fe20000000f00 */
[----:B------:R-:W1:Y:S01]  /*4130*/  LDCU.64 UR6, c[0x4][0x178] ;  /* 0x01002f00ff0677ac */ /* 0x000e620008000a00 */
[----:B------:R-:W-:Y:S02]  /*4140*/  HFMA2 R8, -RZ, RZ, 0, 6.020069122314453125e-06 ;  /* 0x00000065ff087431 */ /* 0x000fe400000001ff */
[----:B------:R-:W-:Y:S01]  /*4150*/  IMAD.MOV.U32 R12, RZ, RZ, 0x1 ;  /* 0x00000001ff0c7424 */ /* 0x000fe200078e00ff */
[----:B------:R-:W2:Y:S01]  /*4160*/  LDCU.64 UR8, c[0x4][0x180] ;  /* 0x01003000ff0877ac */ /* 0x000ea20008000a00 */
[----:B------:R-:W3:Y:S01]  /*4170*/  LDC.64 R2, c[0x4][R2] ;  /* 0x0100000002027b82 */ /* 0x000ee20000000a00 */
[----:B------:R-:W-:Y:S01]  /*4180*/  IMAD.MOV.U32 R13, RZ, RZ, RZ ;  /* 0x000000ffff0d7224 */ /* 0x000fe200078e00ff */
[----:B------:R-:W4:Y:S01]  /*4190*/  LDCU.64 UR4, c[0x4][0x40] ;  /* 0x01000800ff0477ac */ /* 0x000f220008000a00 */
[----:B-1----:R-:W-:Y:S01]  /*41a0*/  MOV R4, UR6 ;  /* 0x0000000600047c02 */ /* 0x002fe20008000f00 */
[----:B------:R-:W-:-:S02]  /*41b0*/  IMAD.U32 R5, RZ, RZ, UR7 ;  /* 0x00000007ff057e24 */ /* 0x000fc4000f8e00ff */
[----:B--2---:R-:W-:Y:S01]  /*41c0*/  IMAD.U32 R6, RZ, RZ, UR8 ;  /* 0x00000008ff067e24 */ /* 0x004fe2000f8e00ff */
[----:B------:R-:W-:Y:S01]  /*41d0*/  MOV R7, UR9 ;  /* 0x0000000900077c02 */ /* 0x000fe20008000f00 */
[----:B----4-:R-:W-:Y:S02]  /*41e0*/  IMAD.U32 R10, RZ, RZ, UR4 ;  /* 0x00000004ff0a7e24 */ /* 0x010fe4000f8e00ff */
[----:B------:R-:W-:-:S07]  /*41f0*/  IMAD.U32 R11, RZ, RZ, UR5 ;  /* 0x00000005ff0b7e24 */ /* 0x000fce000f8e00ff */
[----:B------:R-:W-:-:S07]  /*4200*/  LEPC R20, `(.L_x_13248) ;  /* 0x000000001014794e */ /* 0x000fce0000000000 */
[----:B0--3--:R-:W-:Y:S05]  /*4210*/  CALL.ABS.NOINC R2 ;  /* 0x0000000002007343 */ /* 0x009fea0003c00000 */
.L_x_13248:
[----:B------:R-:W-:Y:S05]  /*4220*/  BRA `(.L_x_13218) ;  /* 0x0000000000507947 */ /* 0x000fea0003800000 */
.L_x_13247:
[----:B------:R-:W1:Y:S02]  /*4230*/  I2F.S64 R4, R4 ;  /* 0x0000000400047312 */ /* 0x000e640000301400 */
[----:B-1----:R-:W-:-:S04]  /*4240*/  SHF.R.U32.HI R6, RZ, 0x17, R4 ;  /* 0x00000017ff067819 */ /* 0x002fc80000011604 */
[----:B------:R-:W-:-:S04]  /*4250*/  LOP3.LUT R7, R6, 0xff, RZ, 0xc0, !PT ;  /* 0x000000ff06077812 */ /* 0x000fc800078ec0ff */
[----:B------:R-:W-:-:S13]  /*4260*/  ISETP.NE.AND P2, PT, R7, 0xff, PT ;  /* 0x000000ff0700780c */ /* 0x000fda0003f45270 */
[--C-:B------:R-:W-:Y:S02]  /*4270*/  @P2 SHF.R.U32.HI R0, RZ, 0x16, R4.reuse ;  /* 0x00000016ff002819 */ /* 0x100fe40000011604 */
[----:B------:R-:W-:Y:S01]  /*4280*/  @P2 LOP3.LUT P0, RZ, R7, 0x3fffff, R4, 0xf8, !PT ;  /* 0x003fffff07ff2812 */ /* 0x000fe2000780f804 */
[----:B------:R-:W-:Y:S01]  /*4290*/  @P2 VIADD R4, R6, 0x1 ;  /* 0x0000000106042836 */ /* 0x000fe20000000000 */
[----:B------:R-:W-:-:S04]  /*42a0*/  @P2 LOP3.LUT R0, R0, 0x1, RZ, 0xc0, !PT ;  /* 0x0000000100002812 */ /* 0x000fc800078ec0ff */
[----:B------:R-:W-:Y:S01]  /*42b0*/  @P2 ISETP.EQ.U32.AND P1, PT, R0, 0x1, P0 ;  /* 0x000000010000280c */ /* 0x000fe20000722070 */
[----:B------:R-:W-:Y:S01]  /*42c0*/  HFMA2 R0, -RZ, RZ, 0, 1.5199184417724609375e-05 ;  /* 0x000000ffff007431 */ /* 0x000fe200000001ff */
[----:B------:R-:W-:Y:S02]  /*42d0*/  PLOP3.LUT P0, PT, PT, PT, PT, 0x80, 0x8 ;  /* 0x000000000008781c */ /* 0x000fe40003f0f070 */
[----:B------:R-:W-:Y:S02]  /*42e0*/  @P2 PLOP3.LUT P0, PT, P1, PT, PT, 0x80, 0x8 ;  /* 0x000000000008281c */ /* 0x000fe40000f0f070 */
[----:B------:R-:W-:-:S11]  /*42f0*/  PRMT R5, R0, 0x7610, R5 ;  /* 0x0000761000057816 */ /* 0x000fd60000000005 */
[----:B------:R-:W-:-:S05]  /*4300*/  @!P0 IMAD.MOV R4, RZ, RZ, R6 ;  /* 0x000000ffff048224 */ /* 0x000fca00078e0206 */
[----:B------:R-:W-:-:S05]  /*4310*/  @P2 MOV R5, R4 ;  /* 0x0000000400052202 */ /* 0x000fca0000000f00 */
[----:B------:R1:W-:Y:S01]  /*4320*/  STG.E.U8 desc[UR36][R2.64], R5 ;  /* 0x0000000502007986 */ /* 0x0003e2000c101124 */
[----:B------:R-:W-:Y:S05]  /*4330*/  BRA `(.L_x_13218) ;  /* 0x00000000000c7947 */ /* 0x000fea0003800000 */
.L_x_13246:
[----:B------:R1:W-:Y:S01]  /*4340*/  STG.E.64 desc[UR36][R2.64], R4 ;  /* 0x0000000402007986 */ /* 0x0003e2000c101b24 */
[----:B------:R-:W-:Y:S05]  /*4350*/  BRA `(.L_x_13218) ;  /* 0x0000000000047947 */ /* 0x000fea0003800000 */
.L_x_13245:
[----:B------:R1:W-:Y:S02]  /*4360*/  STG.E desc[UR36][R2.64], R4 ;  /* 0x0000000402007986 */ /* 0x0003e4000c101924 */
.L_x_13218:
[----:B------:R-:W-:-:S07]  /*4370*/  VIADD R25, R25, 0x80 ;  /* 0x0000008019197836 */ /* 0x000fce0000000000 */
.L_x_13141:
[----:B0-----:R-:W0:Y:S02]  /*4380*/  LDCU UR4, c[0x0][0x380] ;  /* 0x00007000ff0477ac */ /* 0x001e240008000800 */
[----:B0-----:R-:W-:-:S13]  /*4390*/  ISETP.GE.AND P0, PT, R25, UR4, PT ;  /* 0x0000000419007c0c */ /* 0x001fda000bf06270 */
[----:B-1234-:R-:W-:Y:S05]  /*43a0*/  @P0 BRA `(.L_x_13249) ;  /* 0x0000004000ac0947 */ /* 0x01efea0003800000 */
[----:B------:R-:W0:Y:S01]  /*43b0*/  LDCU UR4, c[0x0][0x388] ;  /* 0x00007100ff0477ac */ /* 0x000e220008000800 */
[----:B------:R-:W-:Y:S01]  /*43c0*/  CS2R R16, SRZ ;  /* 0x0000000000107805 */ /* 0x000fe2000001ff00 */
[----:B------:R-:W-:Y:S01]  /*43d0*/  IMAD.MOV.U32 R0, RZ, RZ, RZ ;  /* 0x000000ffff007224 */ /* 0x000fe200078e00ff */
[----:B0-----:R-:W-:-:S09]  /*43e0*/  UISETP.NE.AND UP0, UPT, UR4, URZ, UPT ;  /* 0x000000ff0400728c */ /* 0x001fd2000bf05270 */
[----:B------:R-:W-:Y:S05]  /*43f0*/  BRA.U !UP0, `(.L_x_13250) ;  /* 0x0000001508d47547 */ /* 0x000fea000b800000 */
[----:B------:R-:W0:Y:S01]  /*4400*/  LDCU.64 UR4, c[0x0][0x390] ;  /* 0x00007200ff0477ac */ /* 0x000e220008000a00 */
[----:B------:R-:W-:Y:S02]  /*4410*/  HFMA2 R2, -RZ, RZ, 0, 0 ;  /* 0x00000000ff027431 */ /* 0x000fe400000001ff */
[----:B------:R-:W-:Y:S01]  /*4420*/  IMAD.MOV.U32 R3, RZ, RZ, R25 ;  /* 0x000000ffff037224 */ /* 0x000fe200078e0019 */
        /* <DEDUP_REMOVED lines=14> */
[----:B------:R-:W-:Y:S01]  /*4510*/  IMAD.MOV.U32 R3, RZ, RZ, R5 ;  /* 0x000000ffff037224 */ /* 0x000fe200078e0005 */
        /* <DEDUP_REMOVED lines=14> */
[----:B------:R-:W-:Y:S01]  /*4600*/  IMAD.MOV.U32 R3, RZ, RZ, R4 ;  /* 0x000000ffff037224 */ /* 0x000fe200078e0004 */
        /* <DEDUP_REMOVED lines=13> */
[----:B------:R-:W-:Y:S02]  /*46e0*/  HFMA2 R2, -RZ, RZ, 0, 0 ;  /* 0x00000000ff027431 */ /* 0x000fe400000001ff */
        /* <DEDUP_REMOVED lines=44> */
[----:B------:R-:W-:Y:S02]  /*49b0*/  HFMA2 R2, -RZ, RZ, 0, 0 ;  /* 0x00000000ff027431 */ /* 0x000fe400000001ff */
        /* <DEDUP_REMOVED lines=281> */
.L_x_13250:
        /* <DEDUP_REMOVED lines=17> */
.L_x_13254:
[----:B------:R1:W5:Y:S01]  /*5c60*/  LDG.E.U8 R10, desc[UR36][R2.64] ;  /* 0x00000024020a7981 */ /* 0x000362000c1e1100 */
[----:B------:R-:W-:Y:S01]  /*5c70*/  IMAD.MOV.U32 R11, RZ, RZ, RZ ;  /* 0x000000ffff0b7224 */ /* 0x000fe200078e00ff */
[----:B------:R-:W-:Y:S06]  /*5c80*/  BRA `(.L_x_13256) ;  /* 0x0000000c00407947 */ /* 0x000fec0003800000 */
.L_x_13253:
        /* <DEDUP_REMOVED lines=8> */
.L_x_13258:
[----:B------:R-:W2:Y:S02]  /*5d10*/  LDG.E R10, desc[UR36][R2.64] ;  /* 0x00000024020a7981 */ /* 0x000ea4000c1e1900 */
[----:B--2---:R-:W-:Y:S01]  /*5d20*/  SHF.R.S32.HI R11, RZ, 0x1f, R10 ;  /* 0x0000001fff0b7819 */ /* 0x004fe2000001140a */
[----:B------:R-:W-:Y:S06]  /*5d30*/  BRA `(.L_x_13256) ;  /* 0x0000000c00147947 */ /* 0x000fec0003800000 */
.L_x_13257:
[----:B------:R-:W2:Y:S02]  /*5d40*/  LDG.E.S16 R10, desc[UR36][R2.64] ;  /* 0x00000024020a7981 */ /* 0x000ea4000c1e1700 */
[----:B--2---:R-:W-:Y:S01]  /*5d50*/  SHF.R.S32.HI R11, RZ, 0x1f, R10 ;  /* 0x0000001fff0b7819 */ /* 0x004fe2000001140a */
[----:B------:R-:W-:Y:S06]  /*5d60*/  BRA `(.L_x_13256) ;  /* 0x0000000c00087947 */ /* 0x000fec0003800000 */
.L_x_13252:
[----:B------:R-:W-:-:S09]  /*5d70*/  UISETP.GT.AND UP0, UPT, UR4, 0x6, UPT ;  /* 0x000000060400788c */ /* 0x000fd2000bf04270 */
[----:B------:R-:W-:Y:S05]  /*5d80*/  BRA.U UP0, `(.L_x_13259) ;  /* 0x00000001002c7547 */ /* 0x000fea000b800000 */
[----:B------:R-:W-:-:S09]  /*5d90*/  UISETP.NE.AND UP0, UPT, UR4, 0x5, UPT ;  /* 0x000000050400788c */ /* 0x000fd2000bf05270 */
[----:B------:R-:W-:Y:S05]  /*5da0*/  BRA.U !UP0, `(.L_x_13260) ;  /* 0x0000000108147547 */ /* 0x000fea000b800000 */
[----:B------:R-:W-:-:S09]  /*5db0*/  UISETP.NE.AND UP0, UPT, UR4, 0x6, UPT ;  /* 0x000000060400788c */ /* 0x000fd2000bf05270 */
[----:B------:R-:W-:Y:S05]  /*5dc0*/  BRA.U UP0, `(.L_x_13255) ;  /* 0x0000000900987547 */ /* 0x000fea000b800000 */
[----:B------:R-:W2:Y:S02]  /*5dd0*/  LDG.E R2, desc[UR36][R2.64] ;  /* 0x0000002402027981 */ /* 0x000ea4000c1e1900 */
[----:B--2---:R2:W3:Y:S02]  /*5de0*/  F2I.S64.TRUNC R10, R2 ;  /* 0x00000002000a7311 */ /* 0x0044e4000020d900 */
[----:B--23--:R-:W-:Y:S05]  /*5df0*/  BRA `(.L_x_13256) ;  /* 0x0000000800e47947 */ /* 0x00cfea0003800000 */
.L_x_13260:
[----:B------:R-:W2:Y:S02]  /*5e00*/  LDG.E.U16 R2, desc[UR36][R2.64] ;  /* 0x0000002402027981 */ /* 0x000ea4000c1e1500 */
[----:B--2---:R-:W-:-:S06]  /*5e10*/  HADD2.F32 R10, -RZ, R2.H0_H0 ;  /* 0x20000002ff0a7230 */ /* 0x004fcc0000004100 */
[----:B------:R-:W2:Y:S02]  /*5e20*/  F2I.S64.TRUNC R10, R10 ;  /* 0x0000000a000a7311 */ /* 0x000ea4000020d900 */
[----:B--2---:R-:W-:Y:S05]  /*5e30*/  BRA `(.L_x_13256) ;  /* 0x0000000800d47947 */ /* 0x004fea0003800000 */
.L_x_13259:
[----:B------:R-:W-:-:S09]  /*5e40*/  UISETP.NE.AND UP0, UPT, UR4, 0x7, UPT ;  /* 0x000000070400788c */ /* 0x000fd2000bf05270 */
[----:B------:R-:W-:Y:S05]  /*5e50*/  BRA.U !UP0, `(.L_x_13261) ;  /* 0x00000001082c7547 */ /* 0x000fea000b800000 */
[----:B------:R-:W-:-:S09]  /*5e60*/  UISETP.NE.AND UP0, UPT, UR4, 0x8, UPT ;  /* 0x000000080400788c */ /* 0x000fd2000bf05270 */
[----:B------:R-:W-:Y:S05]  /*5e70*/  BRA.U !UP0, `(.L_x_13262) ;  /* 0x0000000108147547 */ /* 0x000fea000b800000 */
[----:B------:R-:W-:-:S09]  /*5e80*/  UISETP.NE.AND UP0, UPT, UR4, 0x9, UPT ;  /* 0x000000090400788c */ /* 0x000fd2000bf05270 */
[----:B------:R-:W-:Y:S05]  /*5e90*/  BRA.U UP0, `(.L_x_13255) ;  /* 0x0000000900647547 */ /* 0x000fea000b800000 */
[----:B------:R-:W2:Y:S02]  /*5ea0*/  LDG.E R2, desc[UR36][R2.64] ;  /* 0x0000002402027981 */ /* 0x000ea4000c1e1900 */
[----:B--2---:R2:W3:Y:S02]  /*5eb0*/  F2I.S64.TRUNC R10, R2 ;  /* 0x00000002000a7311 */ /* 0x0044e4000020d900 */
[----:B--23--:R-:W-:Y:S05]  /*5ec0*/  BRA `(.L_x_13256) ;  /* 0x0000000800b07947 */ /* 0x00cfea0003800000 */
.L_x_13262:
[----:B------:R-:W2:Y:S02]  /*5ed0*/  LDG.E.U16 R2, desc[UR36][R2.64] ;  /* 0x0000002402027981 */ /* 0x000ea4000c1e1500 */
[----:B--2---:R-:W-:-:S06]  /*5ee0*/  HADD2.F32 R10, -RZ, R2.H0_H0 ;  /* 0x20000002ff0a7230 */ /* 0x004fcc0000004100 */
[----:B------:R-:W2:Y:S02]  /*5ef0*/  F2I.S64.TRUNC R10, R10 ;  /* 0x0000000a000a7311 */ /* 0x000ea4000020d900 */
[----:B--2---:R-:W-:Y:S05]  /*5f00*/  BRA `(.L_x_13256) ;  /* 0x0000000800a07947 */ /* 0x004fea0003800000 */
.L_x_13261:
[----:B------:R-:W2:Y:S02]  /*5f10*/  LDG.E.64 R2, desc[UR36][R2.64] ;  /* 0x0000002402027981 */ /* 0x000ea4000c1e1b00 */
[----:B--2---:R2:W3:Y:S02]  /*5f20*/  F2I.S64.F64.TRUNC R10, R2 ;  /* 0x00000002000a7311 */ /* 0x0044e4000030d900 */
[----:B--23--:R-:W-:Y:S05]  /*5f30*/  BRA `(.L_x_13256) ;  /* 0x0000000800947947 */ /* 0x00cfea0003800000 */
.L_x_13251:
        /* <DEDUP_REMOVED lines=11> */
[----:B------:R-:W-:Y:S01]  /*5ff0*/  SEL R10, RZ, 0x1, !P0 ;  /* 0x00000001ff0a7807 */ /* 0x000fe20004000000 */
[----:B------:R-:W-:Y:S08]  /*6000*/  BRA `(.L_x_13256) ;  /* 0x0000000800607947 */ /* 0x000ff00003800000 */
.L_x_13265:
[----:B------:R-:W2:Y:S02]  /*6010*/  LDG.E.64 R2, desc[UR36][R2.64] ;  /* 0x0000002402027981 */ /* 0x000ea4000c1e1b00 */
[----:B--2---:R2:W3:Y:S02]  /*6020*/  F2I.S64.F64.TRUNC R10, R2 ;  /* 0x00000002000a7311 */ /* 0x0044e4000030d900 */
[----:B--23--:R-:W-:Y:S05]  /*6030*/  BRA `(.L_x_13256) ;  /* 0x0000000800547947 */ /* 0x00cfea0003800000 */
.L_x_13264:
        /* <DEDUP_REMOVED lines=24> */
[----:B------:R2:W3:Y:S02]  /*61c0*/  F2I.S64.TRUNC R10, R5 ;  /* 0x00000005000a7311 */ /* 0x0004e4000020d900 */
[----:B--23--:R-:W-:Y:S05]  /*61d0*/  BRA `(.L_x_13256) ;  /* 0x0000000400ec7947 */ /* 0x00cfea0003800000 */
.L_x_13267:
        /* <DEDUP_REMOVED lines=11> */
[----:B------:R2:W3:Y:S02]  /*6290*/  F2I.S64.TRUNC R10, R0 ;  /* 0x00000000000a7311 */ /* 0x0004e4000020d900 */
[----:B--23--:R-:W-:Y:S05]  /*62a0*/  BRA `(.L_x_13256) ;  /* 0x0000000400b87947 */ /* 0x00cfea0003800000 */
.L_x_13266:
[----:B------:R-:W2:Y:S02]  /*62b0*/  LDG.E.U16 R10, desc[UR36][R2.64] ;  /* 0x00000024020a7981 */ /* 0x000ea4000c1e1500 */
[----:B--2---:R-:W-:-:S06]  /*62c0*/  SHF.L.U32 R10, R10, 0x10, RZ ;  /* 0x000000100a0a7819 */ /* 0x004fcc00000006ff */
[----:B------:R-:W2:Y:S02]  /*62d0*/  F2I.S64.TRUNC R10, R10 ;  /* 0x0000000a000a7311 */ /* 0x000ea4000020d900 */
[----:B--2---:R-:W-:Y:S05]  /*62e0*/  BRA `(.L_x_13256) ;  /* 0x0000000400a87947 */ /* 0x004fea0003800000 */
.L_x_13263:
        /* <DEDUP_REMOVED lines=11> */
.L_x_13270:
        /* <DEDUP_REMOVED lines=21> */
.L_x_13274:
[----:B------:R-:W-:Y:S05]  /*64f0*/  BSYNC.RECONVERGENT B1 ;  /* 0x0000000000017941 */ /* 0x000fea0003800200 */
.L_x_13273:
[----:B------:R-:W-:Y:S02]  /*6500*/  SHF.L.U32 R0, R0, 0x14, RZ ;  /* 0x0000001400007819 */ /* 0x000fe400000006ff */
[----:B------:R-:W-:-:S04]  /*6510*/  LEA R2, R2, 0x3b800000, 0x17 ;  /* 0x3b80000002027811 */ /* 0x000fc800078eb8ff */
[----:B------:R-:W-:-:S07]  /*6520*/  LOP3.LUT R10, R2, R0, R7, 0xfe, !PT ;  /* 0x00000000020a7212 */ /* 0x000fce00078efe07 */
.L_x_13272:
[----:B------:R-:W-:Y:S05]  /*6530*/  BSYNC.RECONVERGENT B0 ;  /* 0x0000000000007941 */ /* 0x000fea0003800200 */
.L_x_13271:
[----:B------:R-:W4:Y:S02]  /*6540*/  F2I.S64.TRUNC R10, R10 ;  /* 0x0000000a000a7311 */ /* 0x000f24000020d900 */
[----:B----4-:R-:W-:Y:S05]  /*6550*/  BRA `(.L_x_13256) ;  /* 0x00000004000c7947 */ /* 0x010fea0003800000 */
.L_x_13269:
        /* <DEDUP_REMOVED lines=21> */
.L_x_13278:
[----:B------:R-:W-:Y:S05]  /*66b0*/  BSYNC.RECONVERGENT B1 ;  /* 0x0000000000017941 */ /* 0x000fea0003800200 */
.L_x_13277:
[----:B------:R-:W-:Y:S01]  /*66c0*/  IMAD.SHL.U32 R0, R0, 0x200000, RZ ;  /* 0x0020000000007824 */ /* 0x000fe200078e00ff */
[----:B------:R-:W-:-:S04]  /*66d0*/  LEA R2, R2, 0x37800000, 0x17 ;  /* 0x3780000002027811 */ /* 0x000fc800078eb8ff */
[----:B------:R-:W-:-:S07]  /*66e0*/  LOP3.LUT R10, R2, R0, R7, 0xfe, !PT ;  /* 0x00000000020a7212 */ /* 0x000fce00078efe07 */
.L_x_13276:
[----:B------:R-:W-:Y:S05]  /*66f0*/  BSYNC.RECONVERGENT B0 ;  /* 0x0000000000007941 */ /* 0x000fea0003800200 */
.L_x_13275:
[----:B------:R-:W4:Y:S02]  /*6700*/  F2I.S64.TRUNC R10, R10 ;  /* 0x0000000a000a7311 */ /* 0x000f24000020d900 */
[----:B----4-:R-:W-:Y:S05]  /*6710*/  BRA `(.L_x_13256) ;  /* 0x00000000009c7947 */ /* 0x010fea0003800000 */
.L_x_13268:
        /* <DEDUP_REMOVED lines=14> */
.L_x_13282:
[----:B------:R-:W-:Y:S05]  /*6800*/  BSYNC.RECONVERGENT B0 ;  /* 0x0000000000007941 */ /* 0x000fea0003800200 */
.L_x_13281:
[----:B------:R-:W3:Y:S02]  /*6810*/  F2I.S64.TRUNC R10, R10 ;  /* 0x0000000a000a7311 */ /* 0x000ee4000020d900 */
[----:B---3--:R-:W-:Y:S05]  /*6820*/  BRA `(.L_x_13256) ;  /* 0x0000000000587947 */ /* 0x008fea0003800000 */
.L_x_13255:
        /* <DEDUP_REMOVED lines=16> */
.L_x_13283:
[----:B------:R-:W-:Y:S01]  /*6930*/  CS2R R10, SRZ ;  /* 0x00000000000a7805 */ /* 0x000fe2000001ff00 */
[----:B------:R-:W-:Y:S06]  /*6940*/  BRA `(.L_x_13256) ;  /* 0x0000000000107947 */ /* 0x000fec0003800000 */
.L_x_13280:
[----:B------:R2:W5:Y:S01]  /*6950*/  LDG.E.64 R10, desc[UR36][R2.64] ;  /* 0x00000024020a7981 */ /* 0x000562000c1e1b00 */
[----:B------:R-:W-:Y:S05]  /*6960*/  BRA `(.L_x_13256) ;  /* 0x0000000000087947 */ /* 0x000fea0003800000 */
.L_x_13279:
[----:B------:R3:W5:Y:S01]  /*6970*/  LDG.E R10, desc[UR36][R2.64] ;  /* 0x00000024020a7981 */ /* 0x000762000c1e1900 */
[----:B------:R-:W-:-:S07]  /*6980*/  MOV R11, RZ ;  /* 0x000000ff000b7202 */ /* 0x000fce0000000f00 */
.L_x_13256:
        /* <DEDUP_REMOVED lines=17> */
.L_x_13287:
[----:B------:R0:W5:Y:S01]  /*6aa0*/  LDG.E.U8 R8, desc[UR36][R2.64] ;  /* 0x0000002402087981 */ /* 0x000162000c1e1100 */
[----:B------:R-:W-:Y:S01]  /*6ab0*/  IMAD.MOV.U32 R9, RZ, RZ, RZ ;  /* 0x000000ffff097224 */ /* 0x000fe200078e00ff */
[----:B------:R-:W-:Y:S06]  /*6ac0*/  BRA `(.L_x_13288) ;  /* 0x0000000800f87947 */ /* 0x000fec0003800000 */
.L_x_13286:
        /* <DEDUP_REMOVED lines=8> */
.L_x_13290:
[----:B------:R-:W2:Y:S02]  /*6b50*/  LDG.E R8, desc[UR36][R2.64] ;  /* 0x0000002402087981 */ /* 0x000ea4000c1e1900 */
[----:B--2---:R-:W-:Y:S01]  /*6b60*/  SHF.R.S32.HI R9, RZ, 0x1f, R8 ;  /* 0x0000001fff097819 */ /* 0x004fe20000011408 */
[----:B------:R-:W-:Y:S06]  /*6b70*/  BRA `(.L_x_13288) ;  /* 0x0000000800cc7947 */ /* 0x000fec0003800000 */
.L_x_13289:
[----:B------:R-:W2:Y:S02]  /*6b80*/  LDG.E.S16 R8, desc[UR36][R2.64] ;  /* 0x0000002402087981 */ /* 0x000ea4000c1e1700 */
[----:B--2---:R-:W-:Y:S01]  /*6b90*/  SHF.R.S32.HI R9, RZ, 0x1f, R8 ;  /* 0x0000001fff097819 */ /* 0x004fe20000011408 */
[----:B------:R-:W-:Y:S06]  /*6ba0*/  BRA `(.L_x_13288) ;  /* 0x0000000800c07947 */ /* 0x000fec0003800000 */
.L_x_13285:
        /* <DEDUP_REMOVED lines=9> */
.L_x_13292:
[----:B------:R-:W2:Y:S02]  /*6c40*/  LDG.E.U16 R2, desc[UR36][R2.64] ;  /* 0x0000002402027981 */ /* 0x000ea4000c1e1500 */
[----:B--2---:R-:W-:-:S06]  /*6c50*/  HADD2.F32 R8, -RZ, R2.H0_H0 ;  /* 0x20000002ff087230 */ /* 0x004fcc0000004100 */
[----:B------:R-:W2:Y:S02]  /*6c60*/  F2I.S64.TRUNC R8, R8 ;  /* 0x0000000800087311 */ /* 0x000ea4000020d900 */
[----:B--2---:R-:W-:Y:S05]  /*6c70*/  BRA `(.L_x_13288) ;  /* 0x00000008008c7947 */ /* 0x004fea0003800000 */
.L_x_13291:
        /* <DEDUP_REMOVED lines=9> */
.L_x_13294:
[----:B------:R-:W2:Y:S02]  /*6d10*/  LDG.E.U16 R2, desc[UR36][R2.64] ;  /* 0x0000002402027981 */ /* 0x000ea4000c1e1500 */
[----:B--2---:R-:W-:-:S06]  /*6d20*/  HADD2.F32 R8, -RZ, R2.H0_H0 ;  /* 0x20000002ff087230 */ /* 0x004fcc0000004100 */
[----:B------:R-:W2:Y:S02]  /*6d30*/  F2I.S64.TRUNC R8, R8 ;  /* 0x0000000800087311 */ /* 0x000ea4000020d900 */
[----:B--2---:R-:W-:Y:S05]  /*6d40*/  BRA `(.L_x_13288) ;  /* 0x0000000800587947 */ /* 0x004fea0003800000 */
.L_x_13293:
[----:B------:R-:W2:Y:S02]  /*6d50*/  LDG.E.64 R2, desc[UR36][R2.64] ;  /* 0x0000002402027981 */ /* 0x000ea4000c1e1b00 */
[----:B--2---:R2:W3:Y:S02]  /*6d60*/  F2I.S64.F64.TRUNC R8, R2 ;  /* 0x0000000200087311 */ /* 0x0044e4000030d900 */
[----:B--23--:R-:W-:Y:S05]  /*6d70*/  BRA `(.L_x_13288) ;  /* 0x00000008004c7947 */ /* 0x00cfea0003800000 */
.L_x_13284:
        /* <DEDUP_REMOVED lines=11> */
[----:B------:R-:W-:Y:S01]  /*6e30*/  SEL R8, RZ, 0x1, !P0 ;  /* 0x00000001ff087807 */ /* 0x000fe20004000000 */
[----:B------:R-:W-:Y:S08]  /*6e40*/  BRA `(.L_x_13288) ;  /* 0x0000000800187947 */ /* 0x000ff00003800000 */
.L_x_13297:
[----:B------:R-:W2:Y:S02]  /*6e50*/  LDG.E.64 R2, desc[UR36][R2.64] ;  /* 0x0000002402027981 */ /* 0x000ea4000c1e1b00 */
[----:B--2---:R2:W3:Y:S02]  /*6e60*/  F2I.S64.F64.TRUNC R8, R2 ;  /* 0x0000000200087311 */ /* 0x0044e4000030d900 */
[----:B--23--:R-:W-:Y:S05]  /*6e70*/  BRA `(.L_x_13288) ;  /* 0x00000008000c7947 */ /* 0x00cfea0003800000 */
.L_x_13296:
        /* <DEDUP_REMOVED lines=24> */
[----:B------:R2:W3:Y:S02]  /*7000*/  F2I.S64.TRUNC R8, R5 ;  /* 0x0000000500087311 */ /* 0x0004e4000020d900 */
[----:B--23--:R-:W-:Y:S05]  /*7010*/  BRA `(.L_x_13288) ;  /* 0x0000000400a47947 */ /* 0x00cfea0003800000 */
.L_x_13299:
        /* <DEDUP_REMOVED lines=13> */
.L_x_13298:
[----:B------:R-:W2:Y:S02]  /*70f0*/  LDG.E.U16 R8, desc[UR36][R2.64] ;  /* 0x0000002402087981 */ /* 0x000ea4000c1e1500 */
[----:B--2---:R-:W-:-:S06]  /*7100*/  IMAD.U32 R8, R8, 0x10000, RZ ;  /* 0x0001000008087824 */ /* 0x004fcc00078e00ff */
[----:B------:R-:W2:Y:S02]  /*7110*/  F2I.S64.TRUNC R8, R8 ;  /* 0x0000000800087311 */ /* 0x000ea4000020d900 */
[----:B--2---:R-:W-:Y:S05]  /*7120*/  BRA `(.L_x_13288) ;  /* 0x0000000400607947 */ /* 0x004fea0003800000 */
.L_x_13295:
        /* <DEDUP_REMOVED lines=11> */
.L_x_13302:
        /* <DEDUP_REMOVED lines=21> */
.L_x_13306:
[----:B------:R-:W-:Y:S05]  /*7330*/  BSYNC.RECONVERGENT B1 ;  /* 0x0000000000017941 */ /* 0x000fea0003800200 */
.L_x_13305:
[----:B------:R-:W-:Y:S01]  /*7340*/  IMAD.SHL.U32 R0, R0, 0x100000, RZ ;  /* 0x0010000000007824 */ /* 0x000fe200078e00ff */
[----:B------:R-:W-:-:S04]  /*7350*/  LEA R2, R2, 0x3b800000, 0x17 ;  /* 0x3b80000002027811 */ /* 0x000fc800078eb8ff */
[----:B------:R-:W-:-:S07]  /*7360*/  LOP3.LUT R8, R2, R0, R7, 0xfe, !PT ;  /* 0x0000000002087212 */ /* 0x000fce00078efe07 */
.L_x_13304:
[----:B------:R-:W-:Y:S05]  /*7370*/  BSYNC.RECONVERGENT B0 ;  /* 0x0000000000007941 */ /* 0x000fea0003800200 */
.L_x_13303:
[----:B------:R-:W4:Y:S02]  /*7380*/  F2I.S64.TRUNC R8, R8 ;  /* 0x0000000800087311 */ /* 0x000f24000020d900 */
[----:B----4-:R-:W-:Y:S05]  /*7390*/  BRA `(.L_x_13288) ;  /* 0x0000000000c47947 */ /* 0x010fea0003800000 */
.L_x_13301:
        /* <DEDUP_REMOVED lines=21> */
.L_x_13310:
[----:B------:R-:W-:Y:S05]  /*74f0*/  BSYNC.RECONVERGENT B1 ;  /* 0x0000000000017941 */ /* 0x000fea0003800200 */
.L_x_13309:
[----:B------:R-:W-:Y:S02]  /*7500*/  SHF.L.U32 R0, R0, 0x15, RZ ;  /* 0x0000001500007819 */ /* 0x000fe400000006ff */
[----:B------:R-:W-:-:S04]  /*7510*/  LEA R2, R2, 0x37800000, 0x17 ;  /* 0x3780000002027811 */ /* 0x000fc800078eb8ff */
[----:B------:R-:W-:-:S07]  /*7520*/  LOP3.LUT R8, R2, R0, R7, 0xfe, !PT ;  /* 0x0000000002087212 */ /* 0x000fce00078efe07 */
.L_x_13308:
[----:B------:R-:W-:Y:S05]  /*7530*/  BSYNC.RECONVERGENT B0 ;  /* 0x0000000000007941 */ /* 0x000fea0003800200 */
.L_x_13307:
[----:B------:R-:W0:Y:S02]  /*7540*/  F2I.S64.TRUNC R8, R8 ;  /* 0x0000000800087311 */ /* 0x000e24000020d900 */
[----:B0-----:R-:W-:Y:S05]  /*7550*/  BRA `(.L_x_13288) ;  /* 0x0000000000547947 */ /* 0x001fea0003800000 */
.L_x_13300:
        /* <DEDUP_REMOVED lines=14> */
.L_x_13314:
[----:B------:R-:W-:Y:S05]  /*7640*/  BSYNC.RECONVERGENT B0 ;  /* 0x0000000000007941 */ /* 0x000fea0003800200 */
.L_x_13313:
[----:B------:R-:W3:Y:S02]  /*7650*/  F2I.S64.TRUNC R8, R8 ;  /* 0x0000000800087311 */ /* 0x000ee4000020d900 */
[----:B---3--:R-:W-:Y:S05]  /*7660*/  BRA `(.L_x_13288) ;  /* 0x0000000000107947 */ /* 0x008fea0003800000 */
.L_x_13312:
[----:B------:R3:W5:Y:S01]  /*7670*/  LDG.E.64 R8, desc[UR36][R2.64] ;  /* 0x0000002402087981 */ /* 0x000762000c1e1b00 */
[----:B------:R-:W-:Y:S05]  /*7680*/  BRA `(.L_x_13288) ;  /* 0x0000000000087947 */ /* 0x000fea0003800000 */
.L_x_13311:
[----:B------:R2:W5:Y:S01]  /*7690*/  LDG.E R8, desc[UR36][R2.64] ;  /* 0x0000002402087981 */ /* 0x000562000c1e1900 */
[----:B------:R-:W-:-:S07]  /*76a0*/  IMAD.MOV.U32 R9, RZ, RZ, RZ ;  /* 0x000000ffff097224 */ /* 0x000fce00078e00ff */
.L_x_13288:
[----:B-----5:R-:W-:Y:S01]  /*76b0*/  LOP3.LUT R0, R11, R9, RZ, 0xfc, !PT ;  /* 0x000000090b007212 */ /* 0x020fe200078efcff */
[----:B------:R-:W-:Y:S03]  /*76c0*/  BSSY.RECONVERGENT B0, `(.L_x_13315) ;  /* 0x0000019000007945 */ /* 0x000fe60003800200 */
[----:B------:R-:W-:-:S13]  /*76d0*/  ISETP.NE.U32.AND P0, PT, R0, RZ, PT ;  /* 0x000000ff0000720c */ /* 0x000fda0003f05070 */
[----:B------:R-:W-:Y:S05]  /*76e0*/  @P0 BRA `(.L_x_13316) ;  /* 0x0000000000500947 */ /* 0x000fea0003800000 */
[----:B------:R-:W5:Y:S01]  /*76f0*/  I2F.U32.RP R0, R8 ;  /* 0x0000000800007306 */ /* 0x000f620000209000 */
[----:B------:R-:W-:-:S07]  /*7700*/  ISETP.NE.U32.AND P2, PT, R8, RZ, PT ;  /* 0x000000ff0800720c */ /* 0x000fce0003f45070 */
[----:B-----5:R-:W0:Y:S02]  /*7710*/  MUFU.RCP R0, R0 ;  /* 0x0000000000007308 */ /* 0x020e240000001000 */
[----:B01234-:R-:W-:-:S06]  /*7720*/  VIADD R2, R0, 0xffffffe ;  /* 0x0ffffffe00027836 */ /* 0x01ffcc0000000000 */
[----:B------:R0:W1:Y:S02]  /*7730*/  F2I.FTZ.U32.TRUNC.NTZ R3, R2 ;  /* 0x0000000200037305 */ /* 0x000064000021f000 */
[----:B0-----:R-:W-:Y:S01]  /*7740*/  IMAD.MOV.U32 R2, RZ, RZ, RZ ;  /* 0x000000ffff027224 */ /* 0x001fe200078e00ff */
[----:B-1----:R-:W-:-:S05]  /*7750*/  IADD3 R5, PT, PT, RZ, -R3, RZ ;  /* 0x80000003ff057210 */ /* 0x002fca0007ffe0ff */
[----:B------:R-:W-:-:S04]  /*7760*/  IMAD R5, R5, R8, RZ ;  /* 0x0000000805057224 */ /* 0x000fc800078e02ff */
[----:B------:R-:W-:-:S04]  /*7770*/  IMAD.HI.U32 R3, R3, R5, R2 ;  /* 0x0000000503037227 */ /* 0x000fc800078e0002 */
[----:B------:R-:W-:Y:S02]  /*7780*/  HFMA2 R5, -RZ, RZ, 0, 0 ;  /* 0x00000000ff057431 */ /* 0x000fe400000001ff */
        /* <DEDUP_REMOVED lines=10> */
.L_x_13316:
[----:B------:R-:W-:-:S07]  /*7830*/  MOV R0, 0x7850 ;  /* 0x0000785000007802 */ /* 0x000fce0000000f00 */
[----:B01234-:R-:W-:Y:S05]  /*7840*/  CALL.REL.NOINC `($__internal_18_$__cuda_sm20_div_s64) ;  /* 0x0000009400087944 */ /* 0x01ffea0003c00000 */
.L_x_13317:
[----:B------:R-:W-:Y:S05]  /*7850*/  BSYNC.RECONVERGENT B0 ;  /* 0x0000000000007941 */ /* 0x000fea0003800200 */
.L_x_13315:
        /* <DEDUP_REMOVED lines=16> */
.L_x_13321:
[----:B------:R0:W-:Y:S01]  /*7960*/  STG.E.U8 desc[UR36][R16.64], R4 ;  /* 0x0000000410007986 */ /* 0x0001e2000c101124 */
[----:B------:R-:W-:Y:S05]  /*7970*/  BRA `(.L_x_13323) ;  /* 0x0000000c00347947 */ /* 0x000fea0003800000 */
.L_x_13320:
        /* <DEDUP_REMOVED lines=8> */
.L_x_13325:
[----:B------:R0:W-:Y:S01]  /*7a00*/  STG.E desc[UR36][R16.64], R4 ;  /* 0x0000000410007986 */ /* 0x0001e2000c101924 */
[----:B------:R-:W-:Y:S05]  /*7a10*/  BRA `(.L_x_13323) ;  /* 0x0000000c000c7947 */ /* 0x000fea0003800000 */
.L_x_13324:
[----:B------:R0:W-:Y:S01]  /*7a20*/  STG.E.U16 desc[UR36][R16.64], R4 ;  /* 0x0000000410007986 */ /* 0x0001e2000c101524 */
[----:B------:R-:W-:Y:S05]  /*7a30*/  BRA `(.L_x_13323) ;  /* 0x0000000c00047947 */ /* 0x000fea0003800000 */
.L_x_13319:
[----:B------:R-:W-:-:S09]  /*7a40*/  UISETP.GT.AND UP0, UPT, UR4, 0x6, UPT ;  /* 0x000000060400788c */ /* 0x000fd2000bf04270 */
[----:B------:R-:W-:Y:S05]  /*7a50*/  BRA.U UP0, `(.L_x_13326) ;  /* 0x00000001002c7547 */ /* 0x000fea000b800000 */
[----:B------:R-:W-:-:S09]  /*7a60*/  UISETP.NE.AND UP0, UPT, UR4, 0x5, UPT ;  /* 0x000000050400788c */ /* 0x000fd2000bf05270 */
[----:B------:R-:W-:Y:S05]  /*7a70*/  BRA.U !UP0, `(.L_x_13327) ;  /* 0x0000000108147547 */ /* 0x000fea000b800000 */
[----:B------:R-:W-:-:S09]  /*7a80*/  UISETP.NE.AND UP0, UPT, UR4, 0x6, UPT ;  /* 0x000000060400788c */ /* 0x000fd2000bf05270 */
[----:B------:R-:W-:Y:S05]  /*7a90*/  BRA.U UP0, `(.L_x_13322) ;  /* 0x0000000900087547 */ /* 0x000fea000b800000 */
[----:B------:R-:W0:Y:S02]  /*7aa0*/  I2F.S64 R5, R4 ;  /* 0x0000000400057312 */ /* 0x000e240000301400 */
[----:B0-----:R0:W-:Y:S01]  /*7ab0*/  STG.E desc[UR36][R16.64], R5 ;  /* 0x0000000510007986 */ /* 0x0011e2000c101924 */
[----:B------:R-:W-:Y:S05]  /*7ac0*/  BRA `(.L_x_13323) ;  /* 0x0000000800e07947 */ /* 0x000fea0003800000 */
.L_x_13327:
[----:B------:R-:W0:Y:S02]  /*7ad0*/  I2F.S64 R0, R4 ;  /* 0x0000000400007312 */ /* 0x000e240000301400 */
[----:B0-----:R-:W-:-:S05]  /*7ae0*/  F2FP.F16.F32.PACK_AB R0, RZ, R0 ;  /* 0x00000000ff00723e */ /* 0x001fca00000000ff */
[----:B------:R0:W-:Y:S01]  /*7af0*/  STG.E.U16 desc[UR36][R16.64], R0 ;  /* 0x0000000010007986 */ /* 0x0001e2000c101524 */
[----:B------:R-:W-:Y:S05]  /*7b00*/  BRA `(.L_x_13323) ;  /* 0x0000000800d07947 */ /* 0x000fea0003800000 */
.L_x_13326:
[----:B------:R-:W-:-:S09]  /*7b10*/  UISETP.NE.AND UP0, UPT, UR4, 0x7, UPT ;  /* 0x000000070400788c */ /* 0x000fd2000bf05270 */
[----:B------:R-:W-:Y:S05]  /*7b20*/  BRA.U !UP0, `(.L_x_13328) ;  /* 0x0000000108347547 */ /* 0x000fea000b800000 */
[----:B------:R-:W-:-:S09]  /*7b30*/  UISETP.NE.AND UP0, UPT, UR4, 0x8, UPT ;  /* 0x000000080400788c */ /* 0x000fd2000bf05270 */
[----:B------:R-:W-:Y:S05]  /*7b40*/  BRA.U !UP0, `(.L_x_13329) ;  /* 0x0000000108187547 */ /* 0x000fea000b800000 */
[----:B------:R-:W-:-:S09]  /*7b50*/  UISETP.NE.AND UP0, UPT, UR4, 0x9, UPT ;  /* 0x000000090400788c */ /* 0x000fd2000bf05270 */
[----:B------:R-:W-:Y:S05]  /*7b60*/  BRA.U UP0, `(.L_x_13322) ;  /* 0x0000000500d47547 */ /* 0x000fea000b800000 */
[----:B------:R-:W-:Y:S01]  /*7b70*/  IMAD.MOV.U32 R3, RZ, RZ, RZ ;  /* 0x000000ffff037224 */ /* 0x000fe200078e00ff */
[----:B------:R-:W0:Y:S04]  /*7b80*/  I2F.S64 R2, R4 ;  /* 0x0000000400027312 */ /* 0x000e280000301400 */
[----:B0-----:R0:W-:Y:S01]  /*7b90*/  STG.E.64 desc[UR36][R16.64], R2 ;  /* 0x0000000210007986 */ /* 0x0011e2000c101b24 */
[----:B------:R-:W-:Y:S05]  /*7ba0*/  BRA `(.L_x_13323) ;  /* 0x0000000800a87947 */ /* 0x000fea0003800000 */
.L_x_13329:
[----:B------:R-:W0:Y:S02]  /*7bb0*/  I2F.S64 R4, R4 ;  /* 0x0000000400047312 */ /* 0x000e240000301400 */
[----:B0-----:R-:W-:-:S04]  /*7bc0*/  F2FP.F16.F32.PACK_AB R3, RZ, R4 ;  /* 0x00000004ff03723e */ /* 0x001fc800000000ff */
[----:B------:R-:W-:-:S05]  /*7bd0*/  PRMT R3, R3, 0x5410, RZ ;  /* 0x0000541003037816 */ /* 0x000fca00000000ff */
[----:B------:R0:W-:Y:S01]  /*7be0*/  STG.E desc[UR36][R16.64], R3 ;  /* 0x0000000310007986 */ /* 0x0001e2000c101924 */
[----:B------:R-:W-:Y:S05]  /*7bf0*/  BRA `(.L_x_13323) ;  /* 0x0000000800947947 */ /* 0x000fea0003800000 */
.L_x_13328:
[----:B------:R-:W0:Y:S02]  /*7c00*/  I2F.F64.S64 R4, R4 ;  /* 0x0000000400047312 */ /* 0x000e240000301c00 */
[----:B0-----:R0:W-:Y:S01]  /*7c10*/  STG.E.64 desc[UR36][R16.64], R4 ;  /* 0x0000000410007986 */ /* 0x0011e2000c101b24 */
[----:B------:R-:W-:Y:S05]  /*7c20*/  BRA `(.L_x_13323) ;  /* 0x0000000800887947 */ /* 0x000fea0003800000 */
.L_x_13318:
        /* <DEDUP_REMOVED lines=12> */
.L_x_13333:
[----:B------:R-:W0:Y:S01]  /*7cf0*/  I2F.S64 R3, R4 ;  /* 0x0000000400037312 */ /* 0x000e220000301400 */
[----:B------:R-:W-:Y:S01]  /*7d00*/  BSSY.RECONVERGENT B0, `(.L_x_13334) ;  /* 0x0000013000007945 */ /* 0x000fe20003800200 */
[----:B0-----:R-:W-:Y:S02]  /*7d10*/  LOP3.LUT R2, R3, 0x7fffffff, RZ, 0xc0, !PT ;  /* 0x7fffffff03027812 */ /* 0x001fe400078ec0ff */
[----:B------:R-:W-:Y:S02]  /*7d20*/  MOV R8, 0x80 ;  /* 0x0000008000087802 */ /* 0x000fe40000000f00 */
        /* <DEDUP_REMOVED lines=13> */
.L_x_13336:
[----:B------:R-:W-:-:S04]  /*7e00*/  SHF.R.U32.HI R3, RZ, 0x18, R3 ;  /* 0x00000018ff037819 */ /* 0x000fc80000011603 */
[----:B------:R-:W-:-:S04]  /*7e10*/  LOP3.LUT R0, R0, 0x80, R3, 0xf8, !PT ;  /* 0x0000008000007812 */ /* 0x000fc800078ef803 */
[----:B------:R-:W-:-:S07]  /*7e20*/  PRMT R8, R0, 0x7610, R8 ;  /* 0x0000761000087816 */ /* 0x000fce0000000008 */
.L_x_13335:
[----:B------:R-:W-:Y:S05]  /*7e30*/  BSYNC.RECONVERGENT B0 ;  /* 0x0000000000007941 */ /* 0x000fea0003800200 */
.L_x_13334:
[----:B------:R0:W-:Y:S01]  /*7e40*/  STG.E.U8 desc[UR36][R16.64], R8 ;  /* 0x0000000810007986 */ /* 0x0001e2000c101124 */
[----:B------:R-:W-:Y:S05]  /*7e50*/  BRA `(.L_x_13323) ;  /* 0x0000000400fc7947 */ /* 0x000fea0003800000 */
.L_x_13332:
[----:B------:R-:W0:Y:S01]  /*7e60*/  I2F.S64 R3, R4 ;  /* 0x0000000400037312 */ /* 0x000e220000301400 */
[----:B------:R-:W-:Y:S01]  /*7e70*/  BSSY.RECONVERGENT B0, `(.L_x_13337) ;  /* 0x0000013000007945 */ /* 0x000fe20003800200 */
[----:B0-----:R-:W-:Y:S01]  /*7e80*/  LOP3.LUT R2, R3, 0x7fffffff, RZ, 0xc0, !PT ;  /* 0x7fffffff03027812 */ /* 0x001fe200078ec0ff */
[----:B------:R-:W-:-:S03]  /*7e90*/  IMAD.MOV.U32 R8, RZ, RZ, 0x80 ;  /* 0x00000080ff087424 */ /* 0x000fc600078e00ff */
        /* <DEDUP_REMOVED lines=13> */
.L_x_13339:
[----:B------:R-:W-:-:S04]  /*7f70*/  SHF.R.U32.HI R3, RZ, 0x18, R3 ;  /* 0x00000018ff037819 */ /* 0x000fc80000011603 */
[----:B------:R-:W-:-:S04]  /*7f80*/  LOP3.LUT R0, R0, 0x80, R3, 0xf8, !PT ;  /* 0x0000008000007812 */ /* 0x000fc800078ef803 */
[----:B------:R-:W-:-:S07]  /*7f90*/  PRMT R8, R0, 0x7610, R8 ;  /* 0x0000761000087816 */ /* 0x000fce0000000008 */
.L_x_13338:
[----:B------:R-:W-:Y:S05]  /*7fa0*/  BSYNC.RECONVERGENT B0 ;  /* 0x0000000000007941 */ /* 0x000fea0003800200 */
.L_x_13337:
[----:B------:R0:W-:Y:S01]  /*7fb0*/  STG.E.U8 desc[UR36][R16.64], R8 ;  /* 0x0000000810007986 */ /* 0x0001e2000c101124 */
[----:B------:R-:W-:Y:S05]  /*7fc0*/  BRA `(.L_x_13323) ;  /* 0x0000000400a07947 */ /* 0x000fea0003800000 */
.L_x_13331:
[----:B------:R-:W-:-:S09]  /*7fd0*/  UISETP.NE.AND UP0, UPT, UR4, 0x1c, UPT ;  /* 0x0000001c0400788c */ /* 0x000fd2000bf05270 */
[----:B------:R-:W-:Y:S05]  /*7fe0*/  BRA.U !UP0, `(.L_x_13340) ;  /* 0x0000000108587547 */ /* 0x000fea000b800000 */
[----:B------:R-:W-:-:S09]  /*7ff0*/  UISETP.NE.AND UP0, UPT, UR4, 0x1d, UPT ;  /* 0x0000001d0400788c */ /* 0x000fd2000bf05270 */
[----:B------:R-:W-:Y:S05]  /*8000*/  BRA.U !UP0, `(.L_x_13341) ;  /* 0x0000000108487547 */ /* 0x000fea000b800000 */
[----:B------:R-:W-:-:S09]  /*8010*/  UISETP.NE.AND UP0, UPT, UR4, 0x2c, UPT ;  /* 0x0000002c0400788c */ /* 0x000fd2000bf05270 */
[----:B------:R-:W-:Y:S05]  /*8020*/  BRA.U UP0, `(.L_x_13322) ;  /* 0x0000000100a47547 */ /* 0x000fea000b800000 */
[----:B------:R-:W0:Y:S02]  /*8030*/  I2F.S64 R4, R4 ;  /* 0x0000000400047312 */ /* 0x000e240000301400 */
        /* <DEDUP_REMOVED lines=15> */
.L_x_13341:
[----:B------:R0:W-:Y:S01]  /*8130*/  STG.E.64 desc[UR36][R16.64], R4 ;  /* 0x0000000410007986 */ /* 0x0001e2000c101b24 */
[----:B------:R-:W-:Y:S05]  /*8140*/  BRA `(.L_x_13323) ;  /* 0x0000000400407947 */ /* 0x000fea0003800000 */
.L_x_13340:
[----:B------:R0:W-:Y:S01]  /*8150*/  STG.E desc[UR36][R16.64], R4 ;  /* 0x0000000410007986 */ /* 0x0001e2000c101924 */
[----:B------:R-:W-:Y:S05]  /*8160*/  BRA `(.L_x_13323) ;  /* 0x0000000400387947 */ /* 0x000fea0003800000 */
.L_x_13330:
        /* <DEDUP_REMOVED lines=11> */
.L_x_13343:
[----:B------:R-:W-:Y:S01]  /*8220*/  CS2R R6, SRZ ;  /* 0x0000000000067805 */ /* 0x000fe2000001ff00 */
[----:B------:R-:W0:Y:S04]  /*8230*/  I2F.F64.S64 R4, R4 ;  /* 0x0000000400047312 */ /* 0x000e280000301c00 */
[----:B0-----:R3:W-:Y:S01]  /*8240*/  STG.E.128 desc[UR36][R16.64], R4 ;  /* 0x0000000410007986 */ /* 0x0017e2000c101d24 */
[----:B------:R-:W-:Y:S05]  /*8250*/  BRA `(.L_x_13323) ;  /* 0x0000000000fc7947 */ /* 0x000fea0003800000 */
.L_x_13342:
[----:B------:R-:W-:-:S09]  /*8260*/  UISETP.NE.AND UP0, UPT, UR4, 0xf, UPT ;  /* 0x0000000f0400788c */ /* 0x000fd2000bf05270 */
[----:B------:R-:W-:Y:S05]  /*8270*/  BRA.U !UP0, `(.L_x_13344) ;  /* 0x0000000108e87547 */ /* 0x000fea000b800000 */
[----:B------:R-:W-:-:S09]  /*8280*/  UISETP.NE.AND UP0, UPT, UR4, 0x17, UPT ;  /* 0x000000170400788c */ /* 0x000fd2000bf05270 */
[----:B------:R-:W-:Y:S05]  /*8290*/  BRA.U !UP0, `(.L_x_13345) ;  /* 0x0000000108907547 */ /* 0x000fea000b800000 */
[----:B------:R-:W-:-:S09]  /*82a0*/  UISETP.NE.AND UP0, UPT, UR4, 0x18, UPT ;  /* 0x000000180400788c */ /* 0x000fd2000bf05270 */
[----:B------:R-:W-:Y:S05]  /*82b0*/  BRA.U !UP0, `(.L_x_13346) ;  /* 0x0000000108447547 */ /* 0x000fea000b800000 */
.L_x_13322:
        /* <DEDUP_REMOVED lines=16> */
.L_x_13347:
[----:B------:R-:W-:Y:S05]  /*83c0*/  BRA `(.L_x_13323) ;  /* 0x0000000000a07947 */ /* 0x000fea0003800000 */
.L_x_13346:
[----:B------:R-:W0:Y:S01]  /*83d0*/  I2F.S64 R5, R4 ;  /* 0x0000000400057312 */ /* 0x000e220000301400 */
[----:B------:R-:W-:Y:S01]  /*83e0*/  BSSY.RECONVERGENT B0, `(.L_x_13348) ;  /* 0x000000c000007945 */ /* 0x000fe20003800200 */
[----:B0-----:R-:W-:Y:S02]  /*83f0*/  LOP3.LUT R2, R5, 0x7fffffff, RZ, 0xc0, !PT ;  /* 0x7fffffff05027812 */ /* 0x001fe400078ec0ff */
[----:B------:R-:W-:Y:S02]  /*8400*/  SHF.R.U32.HI R3, RZ, 0x18, R5 ;  /* 0x00000018ff037819 */ /* 0x000fe40000011605 */
[----:B------:R-:W-:Y:S02]  /*8410*/  ISETP.GT.U32.AND P0, PT, R2, 0x43efffff, PT ;  /* 0x43efffff0200780c */ /* 0x000fe40003f04070 */
[----:B------:R-:W-:-:S11]  /*8420*/  MOV R0, 0x7f ;  /* 0x0000007f00007802 */ /* 0x000fd60000000f00 */
[----:B------:R-:W-:Y:S05]  /*8430*/  @P0 BRA `(.L_x_13349) ;  /* 0x0000000000180947 */ /* 0x000fea0003800000 */
[----:B------:R-:W-:-:S13]  /*8440*/  ISETP.GE.U32.AND P0, PT, R2, 0x3c800000, PT ;  /* 0x3c8000000200780c */ /* 0x000fda0003f06070 */
[----:B------:R-:W-:-:S04]  /*8450*/  @P0 SHF.R.U32.HI R0, RZ, 0x14, R5 ;  /* 0x00000014ff000819 */ /* 0x000fc80000011605 */
[----:B------:R-:W-:-:S04]  /*8460*/  @P0 LOP3.LUT R0, R0, 0x1, RZ, 0xc0, !PT ;  /* 0x0000000100000812 */ /* 0x000fc800078ec0ff */
[----:B------:R-:W-:-:S04]  /*8470*/  @P0 IADD3 R0, PT, PT, R5, 0x407ffff, R0 ;  /* 0x0407ffff05000810 */ /* 0x000fc80007ffe000 */
[----:B------:R-:W-:Y:S01]  /*8480*/  @P0 SHF.R.U32.HI R0, RZ, 0x14, R0 ;  /* 0x00000014ff000819 */ /* 0x000fe20000011600 */
[----:B------:R-:W-:-:S07]  /*8490*/  @!P0 FADD.FTZ R0, R2, 16384 ;  /* 0x4680000002008421 */ /* 0x000fce0000010000 */
.L_x_13349:
[----:B------:R-:W-:Y:S05]  /*84a0*/  BSYNC.RECONVERGENT B0 ;  /* 0x0000000000007941 */ /* 0x000fea0003800200 */
.L_x_13348:
[----:B------:R-:W-:-:S05]  /*84b0*/  LOP3.LUT R3, R0, 0x80, R3, 0xf8, !PT ;  /* 0x0000008000037812 */ /* 0x000fca00078ef803 */
[----:B------:R1:W-:Y:S01]  /*84c0*/  STG.E.U8 desc[UR36][R16.64], R3 ;  /* 0x0000000310007986 */ /* 0x0003e2000c101124 */
[----:B------:R-:W-:Y:S05]  /*84d0*/  BRA `(.L_x_13323) ;  /* 0x00000000005c7947 */ /* 0x000fea0003800000 */
.L_x_13345:
[----:B------:R-:W0:Y:S01]  /*84e0*/  I2F.S64 R3, R4 ;  /* 0x0000000400037312 */ /* 0x000e220000301400 */
        /* <DEDUP_REMOVED lines=11> */
.L_x_13351:
[----:B------:R-:W-:Y:S01]  /*85a0*/  IMAD.MOV.U32 R0, RZ, RZ, 0x7f ;  /* 0x0000007fff007424 */ /* 0x000fe200078e00ff */
[----:B------:R-:W-:-:S04]  /*85b0*/  ISETP.GT.U32.AND P0, PT, R2, 0x7f800000, PT ;  /* 0x7f8000000200780c */ /* 0x000fc80003f04070 */
[----:B------:R-:W-:-:S09]  /*85c0*/  SEL R0, R0, 0x7c, P0 ;  /* 0x0000007c00007807 */ /* 0x000fd20000000000 */
.L_x_13352:
[----:B------:R-:W-:Y:S05]  /*85d0*/  BSYNC.RECONVERGENT B0 ;  /* 0x0000000000007941 */ /* 0x000fea0003800200 */
.L_x_13350:
[----:B------:R-:W-:-:S04]  /*85e0*/  SHF.R.U32.HI R3, RZ, 0x18, R3 ;  /* 0x00000018ff037819 */ /* 0x000fc80000011603 */
[----:B------:R-:W-:-:S05]  /*85f0*/  LOP3.LUT R3, R0, 0x80, R3, 0xf8, !PT ;  /* 0x0000008000037812 */ /* 0x000fca00078ef803 */
[----:B------:R2:W-:Y:S01]  /*8600*/  STG.E.U8 desc[UR36][R16.64], R3 ;  /* 0x0000000310007986 */ /* 0x0005e2000c101124 */
[----:B------:R-:W-:Y:S05]  /*8610*/  BRA `(.L_x_13323) ;  /* 0x00000000000c7947 */ /* 0x000fea0003800000 */
.L_x_13344:
[----:B------:R-:W0:Y:S02]  /*8620*/  I2F.S64 R0, R4 ;  /* 0x0000000400007312 */ /* 0x000e240000301400 */
[----:B0-----:R-:W-:-:S05]  /*8630*/  F2FP.BF16.F32.PACK_AB R0, RZ, R0 ;  /* 0x00000000ff00723e */ /* 0x001fca00000010ff */
[----:B------:R0:W-:Y:S02]  /*8640*/  STG.E.U16 desc[UR36][R16.64], R0 ;  /* 0x0000000010007986 */ /* 0x0001e4000c101524 */
.L_x_13323:
[----:B------:R-:W-:-:S07]  /*8650*/  VIADD R25, R25, 0x80 ;  /* 0x0000008019197836 */ /* 0x000fce0000000000 */
.L_x_13249:
[----:B------:R-:W5:Y:S02]  /*8660*/  LDCU UR4, c[0x0][0x380] ;  /* 0x00007000ff0477ac */ /* 0x000f640008000800 */
[----:B-----5:R-:W-:-:S13]  /*8670*/  ISETP.GE.AND P0, PT, R25, UR4, PT ;  /* 0x0000000419007c0c */ /* 0x020fda000bf06270 */
[----:B------:R-:W-:Y:S05]  /*8680*/  @P0 BRA `(.L_x_13353) ;  /* 0x0000004000ac0947 */ /* 0x000fea0003800000 */
[----:B------:R-:W5:Y:S01]  /*8690*/  LDCU UR4, c[0x0][0x388] ;  /* 0x00007100ff0477ac */ /* 0x000f620008000800 */
[----:B0-----:R-:W-:Y:S01]  /*86a0*/  HFMA2 R0, -RZ, RZ, 0, 0 ;  /* 0x00000000ff007431 */ /* 0x001fe200000001ff */
[----:B-1234-:R-:W-:Y:S01]  /*86b0*/  CS2R R16, SRZ ;  /* 0x0000000000107805 */ /* 0x01efe2000001ff00 */
[----:B-----5:R-:W-:-:S09]  /*86c0*/  UISETP.NE.AND UP0, UPT, UR4, URZ, UPT ;  /* 0x000000ff0400728c */ /* 0x020fd2000bf05270 */
[----:B------:R-:W-:Y:S05]  /*86d0*/  BRA.U !UP0, `(.L_x_13354) ;  /* 0x0000001508d47547 */ /* 0x000fea000b800000 */
[----:B------:R-:W0:Y:S01]  /*86e0*/  LDCU.64 UR4, c[0x0][0x390] ;  /* 0x00007200ff0477ac */ /* 0x000e220008000a00 */
[----:B------:R-:W-:Y:S02]  /*86f0*/  IMAD.MOV.U32 R2, RZ, RZ, RZ ;  /* 0x000000ffff027224 */ /* 0x000fe400078e00ff */
[----:B------:R-:W-:Y:S01]  /*8700*/  IMAD.MOV.U32 R3, RZ, RZ, R25 ;  /* 0x000000ffff037224 */ /* 0x000fe200078e0019 */
        /* <DEDUP_REMOVED lines=13> */
[----:B------:R-:W-:Y:S02]  /*87e0*/  IMAD.MOV.U32 R2, RZ, RZ, RZ ;  /* 0x000000ffff027224 */ /* 0x000fe400078e00ff */
[----:B------:R-:W-:Y:S01]  /*87f0*/  IMAD.MOV.U32 R3, RZ, RZ, R5 ;  /* 0x000000ffff037224 */ /* 0x000fe200078e0005 */
        /* <DEDUP_REMOVED lines=13> */
[----:B------:R-:W-:Y:S02]  /*88d0*/  IMAD.MOV.U32 R2, RZ, RZ, RZ ;  /* 0x000000ffff027224 */ /* 0x000fe400078e00ff */
[----:B------:R-:W-:Y:S01]  /*88e0*/  IMAD.MOV.U32 R3, RZ, RZ, R4 ;  /* 0x000000ffff037224 */ /* 0x000fe200078e0004 */
        /* <DEDUP_REMOVED lines=340> */
.L_x_13354:
        /* <DEDUP_REMOVED lines=17> */
.L_x_13358:
[----:B------:R0:W5:Y:S01]  /*9f40*/  LDG.E.U8 R10, desc[UR36][R2.64] ;  /* 0x00000024020a7981 */ /* 0x000162000c1e1100 */
[----:B------:R-:W-:Y:S01]  /*9f50*/  IMAD.MOV.U32 R11, RZ, RZ, RZ ;  /* 0x000000ffff0b7224 */ /* 0x000fe200078e00ff */
[----:B------:R-:W-:Y:S06]  /*9f60*/  BRA `(.L_x_13360) ;  /* 0x0000000c00407947 */ /* 0x000fec0003800000 */
.L_x_13357:
        /* <DEDUP_REMOVED lines=8> */
.L_x_13362:
[----:B------:R-:W2:Y:S02]  /*9ff0*/  LDG.E R10, desc[UR36][R2.64] ;  /* 0x00000024020a7981 */ /* 0x000ea4000c1e1900 */
[----:B--2---:R-:W-:Y:S01]  /*a000*/  SHF.R.S32.HI R11, RZ, 0x1f, R10 ;  /* 0x0000001fff0b7819 */ /* 0x004fe2000001140a */
[----:B------:R-:W-:Y:S06]  /*a010*/  BRA `(.L_x_13360) ;  /* 0x0000000c00147947 */ /* 0x000fec0003800000 */
.L_x_13361:
[----:B------:R-:W2:Y:S02]  /*a020*/  LDG.E.S16 R10, desc[UR36][R2.64] ;  /* 0x00000024020a7981 */ /* 0x000ea4000c1e1700 */
[----:B--2---:R-:W-:Y:S01]  /*a030*/  SHF.R.S32.HI R11, RZ, 0x1f, R10 ;  /* 0x0000001fff0b7819 */ /* 0x004fe2000001140a */
[----:B------:R-:W-:Y:S06]  /*a040*/  BRA `(.L_x_13360) ;  /* 0x0000000c00087947 */ /* 0x000fec0003800000 */
.L_x_13356:
[----:B------:R-:W-:-:S09]  /*a050*/  UISETP.GT.AND UP0, UPT, UR4, 0x6, UPT ;  /* 0x000000060400788c */ /* 0x000fd2000bf04270 */
[----:B------:R-:W-:Y:S05]  /*a060*/  BRA.U UP0, `(.L_x_13363) ;  /* 0x00000001002c7547 */ /* 0x000fea000b800000 */
[----:B------:R-:W-:-:S09]  /*a070*/  UISETP.NE.AND UP0, UPT, UR4, 0x5, UPT ;  /* 0x000000050400788c */ /* 0x000fd2000bf05270 */
[----:B------:R-:W-:Y:S05]  /*a080*/  BRA.U !UP0, `(.L_x_13364) ;  /* 0x0000000108147547 */ /* 0x000fea000b800000 */
[----:B------:R-:W-:-:S09]  /*a090*/  UISETP.NE.AND UP0, UPT, UR4, 0x6, UPT ;  /* 0x000000060400788c */ /* 0x000fd2000bf05270 */
[----:B------:R-:W-:Y:S05]  /*a0a0*/  BRA.U UP0, `(.L_x_13359) ;  /* 0x0000000900987547 */ /* 0x000fea000b800000 */
[----:B------:R-:W2:Y:S02]  /*a0b0*/  LDG.E R2, desc[UR36][R2.64] ;  /* 0x0000002402027981 */ /* 0x000ea4000c1e1900 */
[----:B--2---:R0:W1:Y:S02]  /*a0c0*/  F2I.S64.TRUNC R10, R2 ;  /* 0x00000002000a7311 */ /* 0x004064000020d900 */
[----:B01----:R-:W-:Y:S05]  /*a0d0*/  BRA `(.L_x_13360) ;  /* 0x0000000800e47947 */ /* 0x003fea0003800000 */
.L_x_13364:
[----:B------:R-:W2:Y:S02]  /*a0e0*/  LDG.E.U16 R2, desc[UR36][R2.64] ;  /* 0x0000002402027981 */ /* 0x000ea4000c1e1500 */
[----:B--2---:R-:W-:-:S06]  /*a0f0*/  HADD2.F32 R10, -RZ, R2.H0_H0 ;  /* 0x20000002ff0a7230 */ /* 0x004fcc0000004100 */
[----:B------:R-:W0:Y:S02]  /*a100*/  F2I.S64.TRUNC R10, R10 ;  /* 0x0000000a000a7311 */ /* 0x000e24000020d900 */
[----:B0-----:R-:W-:Y:S05]  /*a110*/  BRA `(.L_x_13360) ;  /* 0x0000000800d47947 */ /* 0x001fea0003800000 */
.L_x_13363:
[----:B------:R-:W-:-:S09]  /*a120*/  UISETP.NE.AND UP0, UPT, UR4, 0x7, UPT ;  /* 0x000000070400788c */ /* 0x000fd2000bf05270 */
[----:B------:R-:W-:Y:S05]  /*a130*/  BRA.U !UP0, `(.L_x_13365) ;  /* 0x00000001082c7547 */ /* 0x000fea000b800000 */
[----:B------:R-:W-:-:S09]  /*a140*/  UISETP.NE.AND UP0, UPT, UR4, 0x8, UPT ;  /* 0x000000080400788c */ /* 0x000fd2000bf05270 */
[----:B------:R-:W-:Y:S05]  /*a150*/  BRA.U !UP0, `(.L_x_13366) ;  /* 0x0000000108147547 */ /* 0x000fea000b800000 */
[----:B------:R-:W-:-:S09]  /*a160*/  UISETP.NE.AND UP0, UPT, UR4, 0x9, UPT ;  /* 0x000000090400788c */ /* 0x000fd2000bf05270 */
[----:B------:R-:W-:Y:S05]  /*a170*/  BRA.U UP0, `(.L_x_13359) ;  /* 0x0000000900647547 */ /* 0x000fea000b800000 */
[----:B------:R-:W2:Y:S02]  /*a180*/  LDG.E R2, desc[UR36][R2.64] ;  /* 0x0000002402027981 */ /* 0x000ea4000c1e1900 */
[----:B--2---:R0:W1:Y:S02]  /*a190*/  F2I.S64.TRUNC R10, R2 ;  /* 0x00000002000a7311 */ /* 0x004064000020d900 */
[----:B01----:R-:W-:Y:S05]  /*a1a0*/  BRA `(.L_x_13360) ;  /* 0x0000000800b07947 */ /* 0x003fea0003800000 */
.L_x_13366:
[----:B------:R-:W2:Y:S02]  /*a1b0*/  LDG.E.U16 R2, desc[UR36][R2.64] ;  /* 0x0000002402027981 */ /* 0x000ea4000c1e1500 */
[----:B--2---:R-:W-:-:S06]  /*a1c0*/  HADD2.F32 R10, -RZ, R2.H0_H0 ;  /* 0x20000002ff0a7230 */ /* 0x004fcc0000004100 */
[----:B------:R-:W0:Y:S02]  /*a1d0*/  F2I.S64.TRUNC R10, R10 ;  /* 0x0000000a000a7311 */ /* 0x000e24000020d900 */
[----:B0-----:R-:W-:Y:S05]  /*a1e0*/  BRA `(.L_x_13360) ;  /* 0x0000000800a07947 */ /* 0x001fea0003800000 */
.L_x_13365:
[----:B------:R-:W2:Y:S02]  /*a1f0*/  LDG.E.64 R2, desc[UR36][R2.64] ;  /* 0x0000002402027981 */ /* 0x000ea4000c1e1b00 */
[----:B--2---:R0:W1:Y:S02]  /*a200*/  F2I.S64.F64.TRUNC R10, R2 ;  /* 0x00000002000a7311 */ /* 0x004064000030d900 */
[----:B01----:R-:W-:Y:S05]  /*a210*/  BRA `(.L_x_13360) ;  /* 0x0000000800947947 */ /* 0x003fea0003800000 */
.L_x_13355:
        /* <DEDUP_REMOVED lines=13> */
.L_x_13369:
[----:B------:R-:W2:Y:S02]  /*a2f0*/  LDG.E.64 R2, desc[UR36][R2.64] ;  /* 0x0000002402027981 */ /* 0x000ea4000c1e1b00 */
[----:B--2---:R2:W3:Y:S02]  /*a300*/  F2I.S64.F64.TRUNC R10, R2 ;  /* 0x00000002000a7311 */ /* 0x0044e4000030d900 */
[----:B--23--:R-:W-:Y:S05]  /*a310*/  BRA `(.L_x_13360) ;  /* 0x0000000800547947 */ /* 0x00cfea0003800000 */
.L_x_13368:
        /* <DEDUP_REMOVED lines=26> */
.L_x_13371:
        /* <DEDUP_REMOVED lines=13> */
.L_x_13370:
[----:B------:R-:W2:Y:S02]  /*a590*/  LDG.E.U16 R10, desc[UR36][R2.64] ;  /* 0x00000024020a7981 */ /* 0x000ea4000c1e1500 */
[----:B--2---:R-:W-:-:S06]  /*a5a0*/  IMAD.U32 R10, R10, 0x10000, RZ ;  /* 0x000100000a0a7824 */ /* 0x004fcc00078e00ff */
[----:B------:R-:W2:Y:S02]  /*a5b0*/  F2I.S64.TRUNC R10, R10 ;  /* 0x0000000a000a7311 */ /* 0x000ea4000020d900 */
[----:B--2---:R-:W-:Y:S05]  /*a5c0*/  BRA `(.L_x_13360) ;  /* 0x0000000400a87947 */ /* 0x004fea0003800000 */
.L_x_13367:
        /* <DEDUP_REMOVED lines=11> */
.L_x_13374:
        /* <DEDUP_REMOVED lines=21> */
.L_x_13378:
[----:B------:R-:W-:Y:S05]  /*a7d0*/  BSYNC.RECONVERGENT B1 ;  /* 0x0000000000017941 */ /* 0x000fea0003800200 */
.L_x_13377:
[----:B------:R-:W-:Y:S01]  /*a7e0*/  IMAD.SHL.U32 R0, R0, 0x100000, RZ ;  /* 0x0010000000007824 */ /* 0x000fe200078e00ff */
[----:B------:R-:W-:-:S04]  /*a7f0*/  LEA R2, R2, 0x3b800000, 0x17 ;  /* 0x3b80000002027811 */ /* 0x000fc800078eb8ff */
[----:B------:R-:W-:-:S07]  /*a800*/  LOP3.LUT R10, R2, R0, R7, 0xfe, !PT ;  /* 0x00000000020a7212 */ /* 0x000fce00078efe07 */
.L_x_13376:
[----:B------:R-:W-:Y:S05]  /*a810*/  BSYNC.RECONVERGENT B0 ;  /* 0x0000000000007941 */ /* 0x000fea0003800200 */
.L_x_13375:
[----:B------:R-:W4:Y:S02]  /*a820*/  F2I.S64.TRUNC R10, R10 ;  /* 0x0000000a000a7311 */ /* 0x000f24000020d900 */
[----:B----4-:R-:W-:Y:S05]  /*a830*/  BRA `(.L_x_13360) ;  /* 0x00000004000c7947 */ /* 0x010fea0003800000 */
.L_x_13373:
        /* <DEDUP_REMOVED lines=21> */
.L_x_13382:
[----:B------:R-:W-:Y:S05]  /*a990*/  BSYNC.RECONVERGENT B1 ;  /* 0x0000000000017941 */ /* 0x000fea0003800200 */
.L_x_13381:
[----:B------:R-:W-:Y:S02]  /*a9a0*/  SHF.L.U32 R0, R0, 0x15, RZ ;  /* 0x0000001500007819 */ /* 0x000fe400000006ff */
[----:B------:R-:W-:-:S04]  /*a9b0*/  LEA R2, R2, 0x37800000, 0x17 ;  /* 0x3780000002027811 */ /* 0x000fc800078eb8ff */
[----:B------:R-:W-:-:S07]  /*a9c0*/  LOP3.LUT R10, R2, R0, R7, 0xfe, !PT ;  /* 0x00000000020a7212 */ /* 0x000fce00078efe07 */
.L_x_13380:
[----:B------:R-:W-:Y:S05]  /*a9d0*/  BSYNC.RECONVERGENT B0 ;  /* 0x0000000000007941 */ /* 0x000fea0003800200 */
.L_x_13379:
[----:B------:R-:W4:Y:S02]  /*a9e0*/  F2I.S64.TRUNC R10, R10 ;  /* 0x0000000a000a7311 */ /* 0x000f24000020d900 */
[----:B----4-:R-:W-:Y:S05]  /*a9f0*/  BRA `(.L_x_13360) ;  /* 0x00000000009c7947 */ /* 0x010fea0003800000 */
.L_x_13372:
        /* <DEDUP_REMOVED lines=14> */
.L_x_13386:
[----:B------:R-:W-:Y:S05]  /*aae0*/  BSYNC.RECONVERGENT B0 ;  /* 0x0000000000007941 */ /* 0x000fea0003800200 */
.L_x_13385:
[----:B------:R-:W3:Y:S02]  /*aaf0*/  F2I.S64.TRUNC R10, R10 ;  /* 0x0000000a000a7311 */ /* 0x000ee4000020d900 */
[----:B---3--:R-:W-:Y:S05]  /*ab00*/  BRA `(.L_x_13360) ;  /* 0x0000000000587947 */ /* 0x008fea0003800000 */
.L_x_13359:
        /* <DEDUP_REMOVED lines=16> */
.L_x_13387:
[----:B------:R-:W-:Y:S01]  /*ac10*/  CS2R R10, SRZ ;  /* 0x00000000000a7805 */ /* 0x000fe2000001ff00 */
[----:B------:R-:W-:Y:S06]  /*ac20*/  BRA `(.L_x_13360) ;  /* 0x0000000000107947 */ /* 0x000fec0003800000 */
.L_x_13384:
[----:B------:R3:W5:Y:S01]  /*ac30*/  LDG.E.64 R10, desc[UR36][R2.64] ;  /* 0x00000024020a7981 */ /* 0x000762000c1e1b00 */
[----:B------:R-:W-:Y:S05]  /*ac40*/  BRA `(.L_x_13360) ;  /* 0x0000000000087947 */ /* 0x000fea0003800000 */
.L_x_13383:
[----:B------:R2:W5:Y:S01]  /*ac50*/  LDG.E R10, desc[UR36][R2.64] ;  /* 0x00000024020a7981 */ /* 0x000562000c1e1900 */
[----:B------:R-:W-:-:S07]  /*ac60*/  IMAD.MOV.U32 R11, RZ, RZ, RZ ;  /* 0x000000ffff0b7224 */ /* 0x000fce00078e00ff */
.L_x_13360:
        /* <DEDUP_REMOVED lines=17> */
.L_x_13391:
[----:B------:R3:W5:Y:S01]  /*ad80*/  LDG.E.U8 R8, desc[UR36][R2.64] ;  /* 0x0000002402087981 */ /* 0x000762000c1e1100 */
[----:B------:R-:W-:Y:S01]  /*ad90*/  MOV R9, RZ ;  /* 0x000000ff00097202 */ /* 0x000fe20000000f00 */
[----:B------:R-:W-:Y:S06]  /*ada0*/  BRA `(.L_x_13392) ;  /* 0x0000000800f87947 */ /* 0x000fec0003800000 */
.L_x_13390:
        /* <DEDUP_REMOVED lines=8> */
.L_x_13394:
[----:B------:R-:W2:Y:S02]  /*ae30*/  LDG.E R8, desc[UR36][R2.64] ;  /* 0x0000002402087981 */ /* 0x000ea4000c1e1900 */
[----:B--2---:R-:W-:Y:S01]  /*ae40*/  SHF.R.S32.HI R9, RZ, 0x1f, R8 ;  /* 0x0000001fff097819 */ /* 0x004fe20000011408 */
[----:B------:R-:W-:Y:S06]  /*ae50*/  BRA `(.L_x_13392) ;  /* 0x0000000800cc7947 */ /* 0x000fec0003800000 */
.L_x_13393:
[----:B------:R-:W2:Y:S02]  /*ae60*/  LDG.E.S16 R8, desc[UR36][R2.64] ;  /* 0x0000002402087981 */ /* 0x000ea4000c1e1700 */
[----:B--2---:R-:W-:Y:S01]  /*ae70*/  SHF.R.S32.HI R9, RZ, 0x1f, R8 ;  /* 0x0000001fff097819 */ /* 0x004fe20000011408 */
[----:B------:R-:W-:Y:S06]  /*ae80*/  BRA `(.L_x_13392) ;  /* 0x0000000800c07947 */ /* 0x000fec0003800000 */
.L_x_13389:
        /* <DEDUP_REMOVED lines=9> */
.L_x_13396:
[----:B------:R-:W2:Y:S02]  /*af20*/  LDG.E.U16 R2, desc[UR36][R2.64] ;  /* 0x0000002402027981 */ /* 0x000ea4000c1e1500 */
[----:B--2---:R-:W-:-:S06]  /*af30*/  HADD2.F32 R8, -RZ, R2.H0_H0 ;  /* 0x20000002ff087230 */ /* 0x004fcc0000004100 */
[----:B------:R-:W3:Y:S02]  /*af40*/  F2I.S64.TRUNC R8, R8 ;  /* 0x0000000800087311 */ /* 0x000ee4000020d900 */
[----:B---3--:R-:W-:Y:S05]  /*af50*/  BRA `(.L_x_13392) ;  /* 0x00000008008c7947 */ /* 0x008fea0003800000 */
.L_x_13395:
        /* <DEDUP_REMOVED lines=9> */
.L_x_13398:
[----:B------:R-:W2:Y:S02]  /*aff0*/  LDG.E.U16 R2, desc[UR36][R2.64] ;  /* 0x0000002402027981 */ /* 0x000ea4000c1e1500 */
[----:B--2---:R-:W-:-:S06]  /*b000*/  HADD2.F32 R8, -RZ, R2.H0_H0 ;  /* 0x20000002ff087230 */ /* 0x004fcc0000004100 */
[----:B------:R-:W3:Y:S02]  /*b010*/  F2I.S64.TRUNC R8, R8 ;  /* 0x0000000800087311 */ /* 0x000ee4000020d900 */
[----:B---3--:R-:W-:Y:S05]  /*b020*/  BRA `(.L_x_13392) ;  /* 0x0000000800587947 */ /* 0x008fea0003800000 */
.L_x_13397:
[----:B------:R-:W2:Y:S02]  /*b030*/  LDG.E.64 R2, desc[UR36][R2.64] ;  /* 0x0000002402027981 */ /* 0x000ea4000c1e1b00 */
[----:B--2---:R3:W4:Y:S02]  /*b040*/  F2I.S64.F64.TRUNC R8, R2 ;  /* 0x0000000200087311 */ /* 0x004724000030d900 */
[----:B---34-:R-:W-:Y:S05]  /*b050*/  BRA `(.L_x_13392) ;  /* 0x00000008004c7947 */ /* 0x018fea0003800000 */
.L_x_13388:
        /* <DEDUP_REMOVED lines=13> */
.L_x_13401:
[----:B------:R-:W2:Y:S02]  /*b130*/  LDG.E.64 R2, desc[UR36][R2.64] ;  /* 0x0000002402027981 */ /* 0x000ea4000c1e1b00 */
[----:B--2---:R3:W4:Y:S02]  /*b140*/  F2I.S64.F64.TRUNC R8, R2 ;  /* 0x0000000200087311 */ /* 0x004724000030d900 */
[----:B---34-:R-:W-:Y:S05]  /*b150*/  BRA `(.L_x_13392) ;  /* 0x00000008000c7947 */ /* 0x018fea0003800000 */
.L_x_13400:
        /* <DEDUP_REMOVED lines=24> */
[----:B------:R3:W4:Y:S02]  /*b2e0*/  F2I.S64.TRUNC R8, R5 ;  /* 0x0000000500087311 */ /* 0x000724000020d900 */
[----:B---34-:R-:W-:Y:S05]  /*b2f0*/  BRA `(.L_x_13392) ;  /* 0x0000000400a47947 */ /* 0x018fea0003800000 */
.L_x_13403:
        /* <DEDUP_REMOVED lines=11> */
[----:B------:R3:W4:Y:S02]  /*b3b0*/  F2I.S64.TRUNC R8, R0 ;  /* 0x0000000000087311 */ /* 0x000724000020d900 */
[----:B---34-:R-:W-:Y:S05]  /*b3c0*/  BRA `(.L_x_13392) ;  /* 0x0000000400707947 */ /* 0x018fea0003800000 */
.L_x_13402:
[----:B------:R-:W2:Y:S02]  /*b3d0*/  LDG.E.U16 R8, desc[UR36][R2.64] ;  /* 0x0000002402087981 */ /* 0x000ea4000c1e1500 */
[----:B--2---:R-:W-:-:S06]  /*b3e0*/  IMAD.U32 R8, R8, 0x10000, RZ ;  /* 0x0001000008087824 */ /* 0x004fcc00078e00ff */
[----:B------:R-:W3:Y:S02]  /*b3f0*/  F2I.S64.TRUNC R8, R8 ;  /* 0x0000000800087311 */ /* 0x000ee4000020d900 */
[----:B---3--:R-:W-:Y:S05]  /*b400*/  BRA `(.L_x_13392) ;  /* 0x0000000400607947 */ /* 0x008fea0003800000 */
.L_x_13399:
        /* <DEDUP_REMOVED lines=9> */
[----:B------:R-:W-:Y:S01]  /*b4a0*/  MOV R9, RZ ;  /* 0x000000ff00097202 */ /* 0x000fe20000000f00 */
[----:B------:R-:W-:Y:S06]  /*b4b0*/  BRA `(.L_x_13392) ;  /* 0x0000000400347947 */ /* 0x000fec0003800000 */
.L_x_13406:
        /* <DEDUP_REMOVED lines=21> */
.L_x_13410:
[----:B------:R-:W-:Y:S05]  /*b610*/  BSYNC.RECONVERGENT B1 ;  /* 0x0000000000017941 */ /* 0x000fea0003800200 */
.L_x_13409:
[----:B------:R-:W-:Y:S01]  /*b620*/  IMAD.SHL.U32 R0, R0, 0x100000, RZ ;  /* 0x0010000000007824 */ /* 0x000fe200078e00ff */
[----:B------:R-:W-:-:S04]  /*b630*/  LEA R2, R2, 0x3b800000, 0x17 ;  /* 0x3b80000002027811 */ /* 0x000fc800078eb8ff */
[----:B------:R-:W-:-:S07]  /*b640*/  LOP3.LUT R8, R2, R0, R7, 0xfe, !PT ;  /* 0x0000000002087212 */ /* 0x000fce00078efe07 */
.L_x_13408:
[----:B------:R-:W-:Y:S05]  /*b650*/  BSYNC.RECONVERGENT B0 ;  /* 0x0000000000007941 */ /* 0x000fea0003800200 */
.L_x_13407:
[----:B------:R-:W1:Y:S02]  /*b660*/  F2I.S64.TRUNC R8, R8 ;  /* 0x0000000800087311 */ /* 0x000e64000020d900 */
[----:B-1----:R-:W-:Y:S05]  /*b670*/  BRA `(.L_x_13392) ;  /* 0x0000000000c47947 */ /* 0x002fea0003800000 */
.L_x_13405:
        /* <DEDUP_REMOVED lines=21> */
.L_x_13414:
[----:B------:R-:W-:Y:S05]  /*b7d0*/  BSYNC.RECONVERGENT B1 ;  /* 0x0000000000017941 */ /* 0x000fea0003800200 */
.L_x_13413:
[----:B------:R-:W-:Y:S01]  /*b7e0*/  IMAD.SHL.U32 R0, R0, 0x200000, RZ ;  /* 0x0020000000007824 */ /* 0x000fe200078e00ff */
[----:B------:R-:W-:-:S04]  /*b7f0*/  LEA R2, R2, 0x37800000, 0x17 ;  /* 0x3780000002027811 */ /* 0x000fc800078eb8ff */
[----:B------:R-:W-:-:S07]  /*b800*/  LOP3.LUT R8, R2, R0, R7, 0xfe, !PT ;  /* 0x0000000002087212 */ /* 0x000fce00078efe07 */
.L_x_13412:
[----:B------:R-:W-:Y:S05]  /*b810*/  BSYNC.RECONVERGENT B0 ;  /* 0x0000000000007941 */ /* 0x000fea0003800200 */
.L_x_13411:
[----:B------:R-:W0:Y:S02]  /*b820*/  F2I.S64.TRUNC R8, R8 ;  /* 0x0000000800087311 */ /* 0x000e24000020d900 */
[----:B0-----:R-:W-:Y:S05]  /*b830*/  BRA `(.L_x_13392) ;  /* 0x0000000000547947 */ /* 0x001fea0003800000 */
.L_x_13404:
        /* <DEDUP_REMOVED lines=14> */
.L_x_13418:
[----:B------:R-:W-:Y:S05]  /*b920*/  BSYNC.RECONVERGENT B0 ;  /* 0x0000000000007941 */ /* 0x000fea0003800200 */
.L_x_13417:
[----:B------:R-:W1:Y:S02]  /*b930*/  F2I.S64.TRUNC R8, R8 ;  /* 0x0000000800087311 */ /* 0x000e64000020d900 */
[----:B-1----:R-:W-:Y:S05]  /*b940*/  BRA `(.L_x_13392) ;  /* 0x0000000000107947 */ /* 0x002fea0003800000 */
.L_x_13416:
[----:B------:R1:W5:Y:S01]  /*b950*/  LDG.E.64 R8, desc[UR36][R2.64] ;  /* 0x0000002402087981 */ /* 0x000362000c1e1b00 */
[----:B------:R-:W-:Y:S05]  /*b960*/  BRA `(.L_x_13392) ;  /* 0x0000000000087947 */ /* 0x000fea0003800000 */
.L_x_13415:
[----:B------:R2:W5:Y:S01]  /*b970*/  LDG.E R8, desc[UR36][R2.64] ;  /* 0x0000002402087981 */ /* 0x000562000c1e1900 */
[----:B------:R-:W-:-:S07]  /*b980*/  IMAD.MOV.U32 R9, RZ, RZ, RZ ;  /* 0x000000ffff097224 */ /* 0x000fce00078e00ff */
.L_x_13392:
[----:B-----5:R-:W-:Y:S01]  /*b990*/  LOP3.LUT R0, R11, R9, RZ, 0xfc, !PT ;  /* 0x000000090b007212 */ /* 0x020fe200078efcff */
[----:B------:R-:W-:Y:S03]  /*b9a0*/  BSSY.RECONVERGENT B0, `(.L_x_13419) ;  /* 0x0000019000007945 */ /* 0x000fe60003800200 */
[----:B------:R-:W-:-:S13]  /*b9b0*/  ISETP.NE.U32.AND P0, PT, R0, RZ, PT ;  /* 0x000000ff0000720c */ /* 0x000fda0003f05070 */
[----:B------:R-:W-:Y:S05]  /*b9c0*/  @P0 BRA `(.L_x_13420) ;  /* 0x0000000000500947 */ /* 0x000fea0003800000 */
[----:B------:R-:W5:Y:S01]  /*b9d0*/  I2F.U32.RP R0, R8 ;  /* 0x0000000800007306 */ /* 0x000f620000209000 */
[----:B------:R-:W-:-:S07]  /*b9e0*/  ISETP.NE.U32.AND P2, PT, R8, RZ, PT ;  /* 0x000000ff0800720c */ /* 0x000fce0003f45070 */
[----:B-----5:R-:W0:Y:S02]  /*b9f0*/  MUFU.RCP R0, R0 ;  /* 0x0000000000007308 */ /* 0x020e240000001000 */
[----:B01234-:R-:W-:-:S06]  /*ba00*/  IADD3 R2, PT, PT, R0, 0xffffffe, RZ ;  /* 0x0ffffffe00027810 */ /* 0x01ffcc0007ffe0ff */
[----:B------:R0:W1:Y:S02]  /*ba10*/  F2I.FTZ.U32.TRUNC.NTZ R3, R2 ;  /* 0x0000000200037305 */ /* 0x000064000021f000 */
[----:B0-----:R-:W-:Y:S02]  /*ba20*/  IMAD.MOV.U32 R2, RZ, RZ, RZ ;  /* 0x000000ffff027224 */ /* 0x001fe400078e00ff */
[----:B-1----:R-:W-:-:S04]  /*ba30*/  IMAD.MOV R5, RZ, RZ, -R3 ;  /* 0x000000ffff057224 */ /* 0x002fc800078e0a03 */
[----:B------:R-:W-:-:S04]  /*ba40*/  IMAD R5, R5, R8, RZ ;  /* 0x0000000805057224 */ /* 0x000fc800078e02ff */
[----:B------:R-:W-:-:S04]  /*ba50*/  IMAD.HI.U32 R3, R3, R5, R2 ;  /* 0x0000000503037227 */ /* 0x000fc800078e0002 */
[----:B------:R-:W-:Y:S02]  /*ba60*/  IMAD.MOV.U32 R5, RZ, RZ, RZ ;  /* 0x000000ffff057224 */ /* 0x000fe400078e00ff */
[----:B------:R-:W-:-:S05]  /*ba70*/  IMAD.HI.U32 R4, R3, R10, RZ ;  /* 0x0000000a03047227 */ /* 0x000fca00078e00ff */
[----:B------:R-:W-:-:S05]  /*ba80*/  IADD3 R11, PT, PT, -R4, RZ, RZ ;  /* 0x000000ff040b7210 */ /* 0x000fca0007ffe1ff */
[----:B------:R-:W-:-:S05]  /*ba90*/  IMAD R11, R8, R11, R10 ;  /* 0x0000000b080b7224 */ /* 0x000fca00078e020a */
[----:B------:R-:W-:-:S13]  /*baa0*/  ISETP.GE.U32.AND P0, PT, R11, R8, PT ;  /* 0x000000080b00720c */ /* 0x000fda0003f06070 */
[----:B------:R-:W-:Y:S02]  /*bab0*/  @P0 IMAD.IADD R11, R11, 0x1, -R8 ;  /* 0x000000010b0b0824 */ /* 0x000fe400078e0a08 */
[----:B------:R-:W-:-:S03]  /*bac0*/  @P0 VIADD R4, R4, 0x1 ;  /* 0x0000000104040836 */ /* 0x000fc60000000000 */
[----:B------:R-:W-:-:S13]  /*bad0*/  ISETP.GE.U32.AND P1, PT, R11, R8, PT ;  /* 0x000000080b00720c */ /* 0x000fda0003f26070 */
[----:B------:R-:W-:Y:S02]  /*bae0*/  @P1 IADD3 R4, PT, PT, R4, 0x1, RZ ;  /* 0x0000000104041810 */ /* 0x000fe40007ffe0ff */
[----:B------:R-:W-:Y:S01]  /*baf0*/  @!P2 LOP3.LUT R4, RZ, R8, RZ, 0x33, !PT ;  /* 0x00000008ff04a212 */ /* 0x000fe200078e33ff */
[----:B------:R-:W-:Y:S06]  /*bb00*/  BRA `(.L_x_13421) ;  /* 0x0000000000087947 */ /* 0x000fec0003800000 */
.L_x_13420:
[----:B------:R-:W-:-:S07]  /*bb10*/  MOV R0, 0xbb30 ;  /* 0x0000bb3000007802 */ /* 0x000fce0000000f00 */
[----:B01234-:R-:W-:Y:S05]  /*bb20*/  CALL.REL.NOINC `($__internal_18_$__cuda_sm20_div_s64) ;  /* 0x0000005000507944 */ /* 0x01ffea0003c00000 */
.L_x_13421:
[----:B------:R-:W-:Y:S05]  /*bb30*/  BSYNC.RECONVERGENT B0 ;  /* 0x0000000000007941 */ /* 0x000fea0003800200 */
.L_x_13419:
        /* <DEDUP_REMOVED lines=16> */
.L_x_13425:
[----:B------:R0:W-:Y:S01]  /*bc40*/  STG.E.U8 desc[UR36][R16.64], R4 ;  /* 0x0000000410007986 */ /* 0x0001e2000c101124 */
[----:B------:R-:W-:Y:S05]  /*bc50*/  BRA `(.L_x_13427) ;  /* 0x0000000c00347947 */ /* 0x000fea0003800000 */
.L_x_13424:
        /* <DEDUP_REMOVED lines=8> */
.L_x_13429:
[----:B------:R0:W-:Y:S01]  /*bce0*/  STG.E desc[UR36][R16.64], R4 ;  /* 0x0000000410007986 */ /* 0x0001e2000c101924 */
[----:B------:R-:W-:Y:S05]  /*bcf0*/  BRA `(.L_x_13427) ;  /* 0x0000000c000c7947 */ /* 0x000fea0003800000 */
.L_x_13428:
[----:B------:R0:W-:Y:S01]  /*bd00*/  STG.E.U16 desc[UR36][R16.64], R4 ;  /* 0x0000000410007986 */ /* 0x0001e2000c101524 */
[----:B------:R-:W-:Y:S05]  /*bd10*/  BRA `(.L_x_13427) ;  /* 0x0000000c00047947 */ /* 0x000fea0003800000 */
.L_x_13423:
        /* <DEDUP_REMOVED lines=9> */
.L_x_13431:
[----:B------:R-:W0:Y:S02]  /*bdb0*/  I2F.S64 R0, R4 ;  /* 0x0000000400007312 */ /* 0x000e240000301400 */
[----:B0-----:R-:W-:-:S05]  /*bdc0*/  F2FP.F16.F32.PACK_AB R0, RZ, R0 ;  /* 0x00000000ff00723e */ /* 0x001fca00000000ff */
[----:B------:R0:W-:Y:S01]  /*bdd0*/  STG.E.U16 desc[UR36][R16.64], R0 ;  /* 0x0000000010007986 */ /* 0x0001e2000c101524 */
[----:B------:R-:W-:Y:S05]  /*bde0*/  BRA `(.L_x_13427) ;  /* 0x0000000800d07947 */ /* 0x000fea0003800000 */
.L_x_13430:
[----:B------:R-:W-:-:S09]  /*bdf0*/  UISETP.NE.AND UP0, UPT, UR4, 0x7, UPT ;  /* 0x000000070400788c */ /* 0x000fd2000bf05270 */
[----:B------:R-:W-:Y:S05]  /*be00*/  BRA.U !UP0, `(.L_x_13432) ;  /* 0x0000000108347547 */ /* 0x000fea000b800000 */
[----:B------:R-:W-:-:S09]  /*be10*/  UISETP.NE.AND UP0, UPT, UR4, 0x8, UPT ;  /* 0x000000080400788c */ /* 0x000fd2000bf05270 */
[----:B------:R-:W-:Y:S05]  /*be20*/  BRA.U !UP0, `(.L_x_13433) ;  /* 0x0000000108187547 */ /* 0x000fea000b800000 */
[----:B------:R-:W-:-:S09]  /*be30*/  UISETP.NE.AND UP0, UPT, UR4, 0x9, UPT ;  /* 0x000000090400788c */ /* 0x000fd2000bf05270 */
[----:B------:R-:W-:Y:S05]  /*be40*/  BRA.U UP0, `(.L_x_13426) ;  /* 0x0000000500d47547 */ /* 0x000fea000b800000 */
[----:B------:R-:W-:Y:S01]  /*be50*/  HFMA2 R3, -RZ, RZ, 0, 0 ;  /* 0x00000000ff037431 */ /* 0x000fe200000001ff */
[----:B------:R-:W0:Y:S04]  /*be60*/  I2F.S64 R2, R4 ;  /* 0x0000000400027312 */ /* 0x000e280000301400 */
[----:B0-----:R2:W-:Y:S01]  /*be70*/  STG.E.64 desc[UR36][R16.64], R2 ;  /* 0x0000000210007986 */ /* 0x0015e2000c101b24 */
[----:B------:R-:W-:Y:S05]  /*be80*/  BRA `(.L_x_13427) ;  /* 0x0000000800a87947 */ /* 0x000fea0003800000 */
.L_x_13433:
[----:B------:R-:W0:Y:S02]  /*be90*/  I2F.S64 R4, R4 ;  /* 0x0000000400047312 */ /* 0x000e240000301400 */
[----:B0-----:R-:W-:-:S04]  /*bea0*/  F2FP.F16.F32.PACK_AB R3, RZ, R4 ;  /* 0x00000004ff03723e */ /* 0x001fc800000000ff */
[----:B------:R-:W-:-:S05]  /*beb0*/  PRMT R3, R3, 0x5410, RZ ;  /* 0x0000541003037816 */ /* 0x000fca00000000ff */
[----:B------:R3:W-:Y:S01]  /*bec0*/  STG.E desc[UR36][R16.64], R3 ;  /* 0x0000000310007986 */ /* 0x0007e2000c101924 */
[----:B------:R-:W-:Y:S05]  /*bed0*/  BRA `(.L_x_13427) ;  /* 0x0000000800947947 */ /* 0x000fea0003800000 */
.L_x_13432:
[----:B------:R-:W0:Y:S02]  /*bee0*/  I2F.F64.S64 R4, R4 ;  /* 0x0000000400047312 */ /* 0x000e240000301c00 */
[----:B0-----:R4:W-:Y:S01]  /*bef0*/  STG.E.64 desc[UR36][R16.64], R4 ;  /* 0x0000000410007986 */ /* 0x0019e2000c101b24 */
[----:B------:R-:W-:Y:S05]  /*bf00*/  BRA `(.L_x_13427) ;  /* 0x0000000800887947 */ /* 0x000fea0003800000 */
.L_x_13422:
        /* <DEDUP_REMOVED lines=12> */
.L_x_13437:
        /* <DEDUP_REMOVED lines=17> */
.L_x_13440:
[----:B------:R-:W-:-:S04]  /*c0e0*/  SHF.R.U32.HI R3, RZ, 0x18, R3 ;  /* 0x00000018ff037819 */ /* 0x000fc80000011603 */
[----:B------:R-:W-:-:S04]  /*c0f0*/  LOP3.LUT R0, R0, 0x80, R3, 0xf8, !PT ;  /* 0x0000008000007812 */ /* 0x000fc800078ef803 */
[----:B------:R-:W-:-:S07]  /*c100*/  PRMT R8, R0, 0x7610, R8 ;  /* 0x0000761000087816 */ /* 0x000fce0000000008 */
.L_x_13439:
[----:B------:R-:W-:Y:S05]  /*c110*/  BSYNC.RECONVERGENT B0 ;  /* 0x0000000000007941 */ /* 0x000fea0003800200 */
.L_x_13438:
[----:B------:R0:W-:Y:S01]  /*c120*/  STG.E.U8 desc[UR36][R16.64], R8 ;  /* 0x0000000810007986 */ /* 0x0001e2000c101124 */
[----:B------:R-:W-:Y:S05]  /*c130*/  BRA `(.L_x_13427) ;  /* 0x0000000400fc7947 */ /* 0x000fea0003800000 */
.L_x_13436:
        /* <DEDUP_REMOVED lines=17> */
.L_x_13443:
[----:B------:R-:W-:-:S04]  /*c250*/  SHF.R.U32.HI R3, RZ, 0x18, R3 ;  /* 0x00000018ff037819 */ /* 0x000fc80000011603 */
[----:B------:R-:W-:-:S04]  /*c260*/  LOP3.LUT R0, R0, 0x80, R3, 0xf8, !PT ;  /* 0x0000008000007812 */ /* 0x000fc800078ef803 */
[----:B------:R-:W-:-:S07]  /*c270*/  PRMT R8, R0, 0x7610, R8 ;  /* 0x0000761000087816 */ /* 0x000fce0000000008 */
.L_x_13442:
[----:B------:R-:W-:Y:S05]  /*c280*/  BSYNC.RECONVERGENT B0 ;  /* 0x0000000000007941 */ /* 0x000fea0003800200 */
.L_x_13441:
[----:B------:R0:W-:Y:S01]  /*c290*/  STG.E.U8 desc[UR36][R16.64], R8 ;  /* 0x0000000810007986 */ /* 0x0001e2000c101124 */
[----:B------:R-:W-:Y:S05]  /*c2a0*/  BRA `(.L_x_13427) ;  /* 0x0000000400a07947 */ /* 0x000fea0003800000 */
.L_x_13435:
        /* <DEDUP_REMOVED lines=22> */
.L_x_13445:
[----:B------:R0:W-:Y:S01]  /*c410*/  STG.E.64 desc[UR36][R16.64], R4 ;  /* 0x0000000410007986 */ /* 0x0001e2000c101b24 */
[----:B------:R-:W-:Y:S05]  /*c420*/  BRA `(.L_x_13427) ;  /* 0x0000000400407947 */ /* 0x000fea0003800000 */
.L_x_13444:
[----:B------:R0:W-:Y:S01]  /*c430*/  STG.E desc[UR36][R16.64], R4 ;  /* 0x0000000410007986 */ /* 0x0001e2000c101924 */
[----:B------:R-:W-:Y:S05]  /*c440*/  BRA `(.L_x_13427) ;  /* 0x0000000400387947 */ /* 0x000fea0003800000 */
.L_x_13434:
        /* <DEDUP_REMOVED lines=11> */
.L_x_13447:
[----:B------:R-:W-:Y:S01]  /*c500*/  CS2R R6, SRZ ;  /* 0x0000000000067805 */ /* 0x000fe2000001ff00 */
[----:B------:R-:W0:Y:S04]  /*c510*/  I2F.F64.S64 R4, R4 ;  /* 0x0000000400047312 */ /* 0x000e280000301c00 */
[----:B0-----:R0:W-:Y:S01]  /*c520*/  STG.E.128 desc[UR36][R16.64], R4 ;  /* 0x0000000410007986 */ /* 0x0011e2000c101d24 */
[----:B------:R-:W-:Y:S05]  /*c530*/  BRA `(.L_x_13427) ;  /* 0x0000000000fc7947 */ /* 0x000fea0003800000 */
.L_x_13446:
[----:B------:R-:W-:-:S09]  /*c540*/  UISETP.NE.AND UP0, UPT, UR4, 0xf, UPT ;  /* 0x0000000f0400788c */ /* 0x000fd2000bf05270 */
[----:B------:R-:W-:Y:S05]  /*c550*/  BRA.U !UP0, `(.L_x_13448) ;  /* 0x0000000108e87547 */ /* 0x000fea000b800000 */
[----:B------:R-:W-:-:S09]  /*c560*/  UISETP.NE.AND UP0, UPT, UR4, 0x17, UPT ;  /* 0x000000170400788c */ /* 0x000fd2000bf05270 */
[----:B------:R-:W-:Y:S05]  /*c570*/  BRA.U !UP0, `(.L_x_13449) ;  /* 0x0000000108907547 */ /* 0x000fea000b800000 */
[----:B------:R-:W-:-:S09]  /*c580*/  UISETP.NE.AND UP0, UPT, UR4, 0x18, UPT ;  /* 0x000000180400788c */ /* 0x000fd2000bf05270 */
[----:B------:R-:W-:Y:S05]  /*c590*/  BRA.U !UP0, `(.L_x_13450) ;  /* 0x0000000108447547 */ /* 0x000fea000b800000 */
.L_x_13426:
        /* <DEDUP_REMOVED lines=16> */
.L_x_13451:
[----:B------:R-:W-:Y:S05]  /*c6a0*/  BRA `(.L_x_13427) ;  /* 0x0000000000a07947 */ /* 0x000fea0003800000 */
.L_x_13450:
[----:B------:R-:W0:Y:S01]  /*c6b0*/  I2F.S64 R5, R4 ;  /* 0x0000000400057312 */ /* 0x000e220000301400 */
[----:B------:R-:W-:Y:S01]  /*c6c0*/  BSSY.RECONVERGENT B0, `(.L_x_13452) ;  /* 0x000000c000007945 */ /* 0x000fe20003800200 */
[----:B0-----:R-:W-:Y:S01]  /*c6d0*/  LOP3.LUT R2, R5, 0x7fffffff, RZ, 0xc0, !PT ;  /* 0x7fffffff05027812 */ /* 0x001fe200078ec0ff */
[----:B------:R-:W-:Y:S01]  /*c6e0*/  IMAD.MOV.U32 R0, RZ, RZ, 0x7f ;  /* 0x0000007fff007424 */ /* 0x000fe200078e00ff */
        /* <DEDUP_REMOVED lines=9> */
.L_x_13453:
[----:B------:R-:W-:Y:S05]  /*c780*/  BSYNC.RECONVERGENT B0 ;  /* 0x0000000000007941 */ /* 0x000fea0003800200 */
.L_x_13452:
[----:B------:R-:W-:-:S05]  /*c790*/  LOP3.LUT R3, R0, 0x80, R3, 0xf8, !PT ;  /* 0x0000008000037812 */ /* 0x000fca00078ef803 */
[----:B------:R0:W-:Y:S01]  /*c7a0*/  STG.E.U8 desc[UR36][R16.64], R3 ;  /* 0x0000000310007986 */ /* 0x0001e2000c101124 */
[----:B------:R-:W-:Y:S05]  /*c7b0*/  BRA `(.L_x_13427) ;  /* 0x00000000005c7947 */ /* 0x000fea0003800000 */
.L_x_13449:
        /* <DEDUP_REMOVED lines=12> */
.L_x_13455:
[----:B------:R-:W-:Y:S01]  /*c880*/  IMAD.MOV.U32 R0, RZ, RZ, 0x7f ;  /* 0x0000007fff007424 */ /* 0x000fe200078e00ff */
[----:B------:R-:W-:-:S04]  /*c890*/  ISETP.GT.U32.AND P0, PT, R2, 0x7f800000, PT ;  /* 0x7f8000000200780c */ /* 0x000fc80003f04070 */
[----:B------:R-:W-:-:S09]  /*c8a0*/  SEL R0, R0, 0x7c, P0 ;  /* 0x0000007c00007807 */ /* 0x000fd20000000000 */
.L_x_13456:
[----:B------:R-:W-:Y:S05]  /*c8b0*/  BSYNC.RECONVERGENT B0 ;  /* 0x0000000000007941 */ /* 0x000fea0003800200 */
.L_x_13454:
[----:B------:R-:W-:-:S04]  /*c8c0*/  SHF.R.U32.HI R3, RZ, 0x18, R3 ;  /* 0x00000018ff037819 */ /* 0x000fc80000011603 */
[----:B------:R-:W-:-:S05]  /*c8d0*/  LOP3.LUT R3, R0, 0x80, R3, 0xf8, !PT ;  /* 0x0000008000037812 */ /* 0x000fca00078ef803 */
[----:B------:R0:W-:Y:S01]  /*c8e0*/  STG.E.U8 desc[UR36][R16.64], R3 ;  /* 0x0000000310007986 */ /* 0x0001e2000c101124 */
[----:B------:R-:W-:Y:S05]  /*c8f0*/  BRA `(.L_x_13427) ;  /* 0x00000000000c7947 */ /* 0x000fea0003800000 */
.L_x_13448:
[----:B------:R-:W0:Y:S02]  /*c900*/  I2F.S64 R0, R4 ;  /* 0x0000000400007312 */ /* 0x000e240000301400 */
[----:B0-----:R-:W-:-:S05]  /*c910*/  F2FP.BF16.F32.PACK_AB R0, RZ, R0 ;  /* 0x00000000ff00723e */ /* 0x001fca00000010ff */
[----:B------:R0:W-:Y:S02]  /*c920*/  STG.E.U16 desc[UR36][R16.64], R0 ;  /* 0x0000000010007986 */ /* 0x0001e4000c101524 */
.L_x_13427:
[----:B------:R-:W-:-:S07]  /*c930*/  IADD3 R25, PT, PT, R25, 0x80, RZ ;  /* 0x0000008019197810 */ /* 0x000fce0007ffe0ff */
.L_x_13353:
[----:B------:R-:W5:Y:S02]  /*c940*/  LDCU UR4, c[0x0][0x380] ;  /* 0x00007000ff0477ac */ /* 0x000f640008000800 */
[----:B-----5:R-:W-:-:S13]  /*c950*/  ISETP.GE.AND P0, PT, R25, UR4, PT ;  /* 0x0000000419007c0c */ /* 0x020fda000bf06270 */
[----:B------:R-:W-:Y:S05]  /*c960*/  @P0 EXIT ;  /* 0x000000000000094d */ /* 0x000fea0003800000 */
[----:B------:R-:W5:Y:S01]  /*c970*/  LDCU UR4, c[0x0][0x388] ;  /* 0x00007100ff0477ac */ /* 0x000f620008000800 */
[----:B------:R-:W-:Y:S01]  /*c980*/  IMAD.MOV.U32 R26, RZ, RZ, RZ ;  /* 0x000000ffff1a7224 */ /* 0x000fe200078e00ff */
[----:B01234-:R-:W-:Y:S01]  /*c990*/  MOV R16, RZ ;  /* 0x000000ff00107202 */ /* 0x01ffe20000000f00 */
[----:B------:R-:W-:Y:S01]  /*c9a0*/  IMAD.MOV.U32 R0, RZ, RZ, RZ ;  /* 0x000000ffff007224 */ /* 0x000fe200078e00ff */
        /* <DEDUP_REMOVED lines=375> */
.L_x_13457:
[----:B------:R-:W0:Y:S01]  /*e120*/  LDCU.64 UR6, c[0x0][0x5e8] ;  /* 0x0000bd00ff0677ac */ /* 0x000e220008000a00 */
[----:B------:R-:W1:Y:S01]  /*e130*/  LDCU.64 UR8, c[0x0][0x5f0] ;  /* 0x0000be00ff0877ac */ /* 0x000e620008000a00 */
[----:B------:R-:W-:-:S04]  /*e140*/  UPRMT UR4, UR39, 0x9910, URZ ;  /* 0x0000991027047896 */ /* 0x000fc800080000ff */
[----:B------:R-:W-:Y:S01]  /*e150*/  UISETP.GT.AND UP0, UPT, UR4, 0x9, UPT ;  /* 0x000000090400788c */ /* 0x000fe2000bf04270 */
[----:B0-----:R-:W-:Y:S02]  /*e160*/  IADD3 R16, P0, PT, R16, UR6, RZ ;  /* 0x0000000610107c10 */ /* 0x001fe4000ff1e0ff */
[----:B-1----:R-:W-:-:S03]  /*e170*/  IADD3 R2, P1, PT, R0, UR8, RZ ;  /* 0x0000000800027c10 */ /* 0x002fc6000ff3e0ff */
        /* <DEDUP_REMOVED lines=14> */
.L_x_13461:
[----:B------:R4:W5:Y:S01]  /*e260*/  LDG.E.U8 R10, desc[UR36][R2.64] ;  /* 0x00000024020a7981 */ /* 0x000962000c1e1100 */
[----:B------:R-:W-:Y:S01]  /*e270*/  HFMA2 R11, -RZ, RZ, 0, 0 ;  /* 0x00000000ff0b7431 */ /* 0x000fe200000001ff */
[----:B------:R-:W-:Y:S06]  /*e280*/  BRA `(.L_x_13463) ;  /* 0x0000000c00407947 */ /* 0x000fec0003800000 */
.L_x_13460:
        /* <DEDUP_REMOVED lines=8> */
.L_x_13465:
[----:B------:R-:W2:Y:S02]  /*e310*/  LDG.E R10, desc[UR36][R2.64] ;  /* 0x00000024020a7981 */ /* 0x000ea4000c1e1900 */
[----:B--2---:R-:W-:Y:S01]  /*e320*/  SHF.R.S32.HI R11, RZ, 0x1f, R10 ;  /* 0x0000001fff0b7819 */ /* 0x004fe2000001140a */
[----:B------:R-:W-:Y:S06]  /*e330*/  BRA `(.L_x_13463) ;  /* 0x0000000c00147947 */ /* 0x000fec0003800000 */
.L_x_13464:
[----:B------:R-:W2:Y:S02]  /*e340*/  LDG.E.S16 R10, desc[UR36][R2.64] ;  /* 0x00000024020a7981 */ /* 0x000ea4000c1e1700 */
[----:B--2---:R-:W-:Y:S01]  /*e350*/  SHF.R.S32.HI R11, RZ, 0x1f, R10 ;  /* 0x0000001fff0b7819 */ /* 0x004fe2000001140a */
[----:B------:R-:W-:Y:S06]  /*e360*/  BRA `(.L_x_13463) ;  /* 0x0000000c00087947 */ /* 0x000fec0003800000 */
.L_x_13459:
        /* <DEDUP_REMOVED lines=9> */
.L_x_13467:
[----:B------:R-:W2:Y:S02]  /*e400*/  LDG.E.U16 R2, desc[UR36][R2.64] ;  /* 0x0000002402027981 */ /* 0x000ea4000c1e1500 */
[----:B--2---:R-:W-:-:S06]  /*e410*/  HADD2.F32 R10, -RZ, R2.H0_H0 ;  /* 0x20000002ff0a7230 */ /* 0x004fcc0000004100 */
[----:B------:R-:W0:Y:S02]  /*e420*/  F2I.S64.TRUNC R10, R10 ;  /* 0x0000000a000a7311 */ /* 0x000e24000020d900 */
[----:B0-----:R-:W-:Y:S05]  /*e430*/  BRA `(.L_x_13463) ;  /* 0x0000000800d47947 */ /* 0x001fea0003800000 */
.L_x_13466:
        /* <DEDUP_REMOVED lines=9> */
.L_x_13469:
[----:B------:R-:W2:Y:S02]  /*e4d0*/  LDG.E.U16 R2, desc[UR36][R2.64] ;  /* 0x0000002402027981 */ /* 0x000ea4000c1e1500 */
[----:B--2---:R-:W-:-:S06]  /*e4e0*/  HADD2.F32 R10, -RZ, R2.H0_H0 ;  /* 0x20000002ff0a7230 */ /* 0x004fcc0000004100 */
[----:B------:R-:W0:Y:S02]  /*e4f0*/  F2I.S64.TRUNC R10, R10 ;  /* 0x0000000a000a7311 */ /* 0x000e24000020d900 */
[----:B0-----:R-:W-:Y:S05]  /*e500*/  BRA `(.L_x_13463) ;  /* 0x0000000800a07947 */ /* 0x001fea0003800000 */
.L_x_13468:
[----:B------:R-:W2:Y:S02]  /*e510*/  LDG.E.64 R2, desc[UR36][R2.64] ;  /* 0x0000002402027981 */ /* 0x000ea4000c1e1b00 */
[----:B--2---:R0:W1:Y:S02]  /*e520*/  F2I.S64.F64.TRUNC R10, R2 ;  /* 0x00000002000a7311 */ /* 0x004064000030d900 */
[----:B01----:R-:W-:Y:S05]  /*e530*/  BRA `(.L_x_13463) ;  /* 0x0000000800947947 */ /* 0x003fea0003800000 */
.L_x_13458:
        /* <DEDUP_REMOVED lines=13> */
.L_x_13472:
[----:B------:R-:W2:Y:S02]  /*e610*/  LDG.E.64 R2, desc[UR36][R2.64] ;  /* 0x0000002402027981 */ /* 0x000ea4000c1e1b00 */
[----:B--2---:R0:W1:Y:S02]  /*e620*/  F2I.S64.F64.TRUNC R10, R2 ;  /* 0x00000002000a7311 */ /* 0x004064000030d900 */
[----:B01----:R-:W-:Y:S05]  /*e630*/  BRA `(.L_x_13463) ;  /* 0x0000000800547947 */ /* 0x003fea0003800000 */
.L_x_13471:
        /* <DEDUP_REMOVED lines=26> */
.L_x_13474:
        /* <DEDUP_REMOVED lines=11> */
[----:B------:R0:W1:Y:S02]  /*e890*/  F2I.S64.TRUNC R10, R0 ;  /* 0x00000000000a7311 */ /* 0x000064000020d900 */
[----:B01----:R-:W-:Y:S05]  /*e8a0*/  BRA `(.L_x_13463) ;  /* 0x0000000400b87947 */ /* 0x003fea0003800000 */
.L_x_13473:
[----:B------:R-:W2:Y:S02]  /*e8b0*/  LDG.E.U16 R10, desc[UR36][R2.64] ;  /* 0x00000024020a7981 */ /* 0x000ea4000c1e1500 */
[----:B--2---:R-:W-:-:S06]  /*e8c0*/  IMAD.U32 R10, R10, 0x10000, RZ ;  /* 0x000100000a0a7824 */ /* 0x004fcc00078e00ff */
[----:B------:R-:W0:Y:S02]  /*e8d0*/  F2I.S64.TRUNC R10, R10 ;  /* 0x0000000a000a7311 */ /* 0x000e24000020d900 */
[----:B0-----:R-:W-:Y:S05]  /*e8e0*/  BRA `(.L_x_13463) ;  /* 0x0000000400a87947 */ /* 0x001fea0003800000 */
.L_x_13470:
        /* <DEDUP_REMOVED lines=9> */
[----:B------:R-:W-:Y:S01]  /*e980*/  HFMA2 R11, -RZ, RZ, 0, 0 ;  /* 0x00000000ff0b7431 */ /* 0x000fe200000001ff */
[----:B------:R-:W-:Y:S06]  /*e990*/  BRA `(.L_x_13463) ;  /* 0x00000004007c7947 */ /* 0x000fec0003800000 */
.L_x_13477:
        /* <DEDUP_REMOVED lines=21> */
.L_x_13481:
[----:B------:R-:W-:Y:S05]  /*eaf0*/  BSYNC.RECONVERGENT B1 ;  /* 0x0000000000017941 */ /* 0x000fea0003800200 */
.L_x_13480:
[----:B------:R-:W-:Y:S01]  /*eb00*/  IMAD.SHL.U32 R0, R0, 0x100000, RZ ;  /* 0x0010000000007824 */ /* 0x000fe200078e00ff */
[----:B------:R-:W-:-:S04]  /*eb10*/  LEA R2, R2, 0x3b800000, 0x17 ;  /* 0x3b80000002027811 */ /* 0x000fc800078eb8ff */
[----:B------:R-:W-:-:S07]  /*eb20*/  LOP3.LUT R10, R2, R0, R7, 0xfe, !PT ;  /* 0x00000000020a7212 */ /* 0x000fce00078efe07 */
.L_x_13479:
[----:B------:R-:W-:Y:S05]  /*eb30*/  BSYNC.RECONVERGENT B0 ;  /* 0x0000000000007941 */ /* 0x000fea0003800200 */
.L_x_13478:
[----:B------:R-:W2:Y:S02]  /*eb40*/  F2I.S64.TRUNC R10, R10 ;  /* 0x0000000a000a7311 */ /* 0x000ea4000020d900 */
[----:B--2---:R-:W-:Y:S05]  /*eb50*/  BRA `(.L_x_13463) ;  /* 0x00000004000c7947 */ /* 0x004fea0003800000 */
.L_x_13476:
        /* <DEDUP_REMOVED lines=21> */
.L_x_13485:
[----:B------:R-:W-:Y:S05]  /*ecb0*/  BSYNC.RECONVERGENT B1 ;  /* 0x0000000000017941 */ /* 0x000fea0003800200 */
.L_x_13484:
[----:B------:R-:W-:Y:S01]  /*ecc0*/  IMAD.SHL.U32 R0, R0, 0x200000, RZ ;  /* 0x0020000000007824 */ /* 0x000fe200078e00ff */
[----:B------:R-:W-:-:S04]  /*ecd0*/  LEA R2, R2, 0x37800000, 0x17 ;  /* 0x3780000002027811 */ /* 0x000fc800078eb8ff */
[----:B------:R-:W-:-:S07]  /*ece0*/  LOP3.LUT R10, R2, R0, R7, 0xfe, !PT ;  /* 0x00000000020a7212 */ /* 0x000fce00078efe07 */
.L_x_13483:
[----:B------:R-:W-:Y:S05]  /*ecf0*/  BSYNC.RECONVERGENT B0 ;  /* 0x0000000000007941 */ /* 0x000fea0003800200 */
.L_x_13482:
[----:B------:R-:W2:Y:S02]  /*ed00*/  F2I.S64.TRUNC R10, R10 ;  /* 0x0000000a000a7311 */ /* 0x000ea4000020d900 */
[----:B--2---:R-:W-:Y:S05]  /*ed10*/  BRA `(.L_x_13463) ;  /* 0x00000000009c7947 */ /* 0x004fea0003800000 */
.L_x_13475:
        /* <DEDUP_REMOVED lines=14> */
.L_x_13489:
[----:B------:R-:W-:Y:S05]  /*ee00*/  BSYNC.RECONVERGENT B0 ;  /* 0x0000000000007941 */ /* 0x000fea0003800200 */
.L_x_13488:
[----:B------:R-:W0:Y:S02]  /*ee10*/  F2I.S64.TRUNC R10, R10 ;  /* 0x0000000a000a7311 */ /* 0x000e24000020d900 */
[----:B0-----:R-:W-:Y:S05]  /*ee20*/  BRA `(.L_x_13463) ;  /* 0x0000000000587947 */ /* 0x001fea0003800000 */
.L_x_13462:
        /* <DEDUP_REMOVED lines=16> */
.L_x_13490:
[----:B------:R-:W-:Y:S01]  /*ef30*/  CS2R R10, SRZ ;  /* 0x00000000000a7805 */ /* 0x000fe2000001ff00 */
[----:B------:R-:W-:Y:S06]  /*ef40*/  BRA `(.L_x_13463) ;  /* 0x0000000000107947 */ /* 0x000fec0003800000 */
.L_x_13487:
[----:B------:R0:W5:Y:S01]  /*ef50*/  LDG.E.64 R10, desc[UR36][R2.64] ;  /* 0x00000024020a7981 */ /* 0x000162000c1e1b00 */
[----:B------:R-:W-:Y:S05]  /*ef60*/  BRA `(.L_x_13463) ;  /* 0x0000000000087947 */ /* 0x000fea0003800000 */
.L_x_13486:
[----:B------:R1:W5:Y:S01]  /*ef70*/  LDG.E R10, desc[UR36][R2.64] ;  /* 0x00000024020a7981 */ /* 0x000362000c1e1900 */
[----:B------:R-:W-:-:S07]  /*ef80*/  IMAD.MOV.U32 R11, RZ, RZ, RZ ;  /* 0x000000ffff0b7224 */ /* 0x000fce00078e00ff */
.L_x_13463:
        /* <DEDUP_REMOVED lines=17> */
.L_x_13494:
[----:B------:R1:W5:Y:S01]  /*f0a0*/  LDG.E.U8 R8, desc[UR36][R26.64] ;  /* 0x000000241a087981 */ /* 0x000362000c1e1100 */
[----:B------:R-:W-:Y:S01]  /*f0b0*/  IMAD.MOV.U32 R9, RZ, RZ, RZ ;  /* 0x000000ffff097224 */ /* 0x000fe200078e00ff */
[----:B------:R-:W-:Y:S06]  /*f0c0*/  BRA `(.L_x_13495) ;  /* 0x0000000800f87947 */ /* 0x000fec0003800000 */
.L_x_13493:
        /* <DEDUP_REMOVED lines=8> */
.L_x_13497:
[----:B------:R-:W2:Y:S02]  /*f150*/  LDG.E R8, desc[UR36][R26.64] ;  /* 0x000000241a087981 */ /* 0x000ea4000c1e1900 */
[----:B--2---:R-:W-:Y:S01]  /*f160*/  SHF.R.S32.HI R9, RZ, 0x1f, R8 ;  /* 0x0000001fff097819 */ /* 0x004fe20000011408 */
[----:B------:R-:W-:Y:S06]  /*f170*/  BRA `(.L_x_13495) ;  /* 0x0000000800cc7947 */ /* 0x000fec0003800000 */
.L_x_13496:
[----:B------:R-:W2:Y:S02]  /*f180*/  LDG.E.S16 R8, desc[UR36][R26.64] ;  /* 0x000000241a087981 */ /* 0x000ea4000c1e1700 */
[----:B--2---:R-:W-:Y:S01]  /*f190*/  SHF.R.S32.HI R9, RZ, 0x1f, R8 ;  /* 0x0000001fff097819 */ /* 0x004fe20000011408 */
[----:B------:R-:W-:Y:S06]  /*f1a0*/  BRA `(.L_x_13495) ;  /* 0x0000000800c07947 */ /* 0x000fec0003800000 */
.L_x_13492:
[----:B------:R-:W-:-:S09]  /*f1b0*/  UISETP.GT.AND UP0, UPT, UR4, 0x6, UPT ;  /* 0x000000060400788c */ /* 0x000fd2000bf04270 */
[----:B------:R-:W-:Y:S05]  /*f1c0*/  BRA.U UP0, `(.L_x_13498) ;  /* 0x00000001002c7547 */ /* 0x000fea000b800000 */
[----:B------:R-:W-:-:S09]  /*f1d0*/  UISETP.NE.AND UP0, UPT, UR4, 0x5, UPT ;  /* 0x000000050400788c */ /* 0x000fd2000bf05270 */
[----:B------:R-:W-:Y:S05]  /*f1e0*/  BRA.U !UP0, `(.L_x_13499) ;  /* 0x0000000108147547 */ /* 0x000fea000b800000 */
[----:B------:R-:W-:-:S09]  /*f1f0*/  UISETP.NE.AND UP0, UPT, UR4, 0x6, UPT ;  /* 0x000000060400788c */ /* 0x000fd2000bf05270 */
[----:B------:R-:W-:Y:S05]  /*f200*/  BRA.U UP0, `(.L_x_13181) ;  /* 0xffffff3d00d87547 */ /* 0x000fea000b83ffff */
[----:B------:R-:W2:Y:S02]  /*f210*/  LDG.E R8, desc[UR36][R26.64] ;  /* 0x000000241a087981 */ /* 0x000ea4000c1e1900 */
[----:B--2---:R-:W1:Y:S02]  /*f220*/  F2I.S64.TRUNC R8, R8 ;  /* 0x0000000800087311 */ /* 0x004e64000020d900 */
[----:B-1----:R-:W-:Y:S05]  /*f230*/  BRA `(.L_x_13495) ;  /* 0x00000008009c7947 */ /* 0x002fea0003800000 */
.L_x_13499:
[----:B------:R-:W2:Y:S02]  /*f240*/  LDG.E.U16 R26, desc[UR36][R26.64] ;  /* 0x000000241a1a7981 */ /* 0x000ea4000c1e1500 */
[----:B--2---:R-:W-:-:S06]  /*f250*/  HADD2.F32 R8, -RZ, R26.H0_H0 ;  /* 0x2000001aff087230 */ /* 0x004fcc0000004100 */
[----:B------:R-:W1:Y:S02]  /*f260*/  F2I.S64.TRUNC R8, R8 ;  /* 0x0000000800087311 */ /* 0x000e64000020d900 */
[----:B-1----:R-:W-:Y:S05]  /*f270*/  BRA `(.L_x_13495) ;  /* 0x00000008008c7947 */ /* 0x002fea0003800000 */
.L_x_13498:
[----:B------:R-:W-:-:S09]  /*f280*/  UISETP.NE.AND UP0, UPT, UR4, 0x7, UPT ;  /* 0x000000070400788c */ /* 0x000fd2000bf05270 */
[----:B------:R-:W-:Y:S05]  /*f290*/  BRA.U !UP0, `(.L_x_13500) ;  /* 0x00000001082c7547 */ /* 0x000fea000b800000 */
[----:B------:R-:W-:-:S09]  /*f2a0*/  UISETP.NE.AND UP0, UPT, UR4, 0x8, UPT ;  /* 0x000000080400788c */ /* 0x000fd2000bf05270 */
[----:B------:R-:W-:Y:S05]  /*f2b0*/  BRA.U !UP0, `(.L_x_13501) ;  /* 0x0000000108147547 */ /* 0x000fea000b800000 */
[----:B------:R-:W-:-:S09]  /*f2c0*/  UISETP.NE.AND UP0, UPT, UR4, 0x9, UPT ;  /* 0x000000090400788c */ /* 0x000fd2000bf05270 */
[----:B------:R-:W-:Y:S05]  /*f2d0*/  BRA.U UP0, `(.L_x_13181) ;  /* 0xffffff3d00a47547 */ /* 0x000fea000b83ffff */
[----:B------:R-:W2:Y:S02]  /*f2e0*/  LDG.E R8, desc[UR36][R26.64] ;  /* 0x000000241a087981 */ /* 0x000ea4000c1e1900 */
[----:B--2---:R-:W1:Y:S02]  /*f2f0*/  F2I.S64.TRUNC R8, R8 ;  /* 0x0000000800087311 */ /* 0x004e64000020d900 */
[----:B-1----:R-:W-:Y:S05]  /*f300*/  BRA `(.L_x_13495) ;  /* 0x0000000800687947 */ /* 0x002fea0003800000 */
.L_x_13501:
[----:B------:R-:W2:Y:S02]  /*f310*/  LDG.E.U16 R26, desc[UR36][R26.64] ;  /* 0x000000241a1a7981 */ /* 0x000ea4000c1e1500 */
[----:B--2---:R-:W-:-:S06]  /*f320*/  HADD2.F32 R8, -RZ, R26.H0_H0 ;  /* 0x2000001aff087230 */ /* 0x004fcc0000004100 */
[----:B------:R-:W1:Y:S02]  /*f330*/  F2I.S64.TRUNC R8, R8 ;  /* 0x0000000800087311 */ /* 0x000e64000020d900 */
[----:B-1----:R-:W-:Y:S05]  /*f340*/  BRA `(.L_x_13495) ;  /* 0x0000000800587947 */ /* 0x002fea0003800000 */
.L_x_13500:
[----:B------:R-:W2:Y:S02]  /*f350*/  LDG.E.64 R8, desc[UR36][R26.64] ;  /* 0x000000241a087981 */ /* 0x000ea4000c1e1b00 */
[----:B--2---:R-:W1:Y:S02]  /*f360*/  F2I.S64.F64.TRUNC R8, R8 ;  /* 0x0000000800087311 */ /* 0x004e64000030d900 */
[----:B-1----:R-:W-:Y:S05]  /*f370*/  BRA `(.L_x_13495) ;  /* 0x00000008004c7947 */ /* 0x002fea0003800000 */
.L_x_13491:
        /* <DEDUP_REMOVED lines=13> */
.L_x_13504:
[----:B------:R-:W2:Y:S02]  /*f450*/  LDG.E.64 R8, desc[UR36][R26.64] ;  /* 0x000000241a087981 */ /* 0x000ea4000c1e1b00 */
[----:B--2---:R-:W1:Y:S02]  /*f460*/  F2I.S64.F64.TRUNC R8, R8 ;  /* 0x0000000800087311 */ /* 0x004e64000030d900 */
[----:B-1----:R-:W-:Y:S05]  /*f470*/  BRA `(.L_x_13495) ;  /* 0x00000008000c7947 */ /* 0x002fea0003800000 */
.L_x_13503:
        /* <DEDUP_REMOVED lines=9> */
[C---:B0--34-:R-:W-:Y:S02]  /*f510*/  LOP3.LUT R2, R0.reuse, 0x7f000000, RZ, 0xc0, !PT ;  /* 0x7f00000000027812 */ /* 0x059fe400078ec0ff */
        /* <DEDUP_REMOVED lines=14> */
[----:B------:R0:W1:Y:S02]  /*f600*/  F2I.S64.TRUNC R8, R3 ;  /* 0x0000000300087311 */ /* 0x000064000020d900 */
[----:B01----:R-:W-:Y:S05]  /*f610*/  BRA `(.L_x_13495) ;  /* 0x0000000400a47947 */ /* 0x003fea0003800000 */
.L_x_13506:
[----:B0-234-:R-:W2:Y:S02]  /*f620*/  LDG.E.U8 R3, desc[UR36][R26.64] ;  /* 0x000000241a037981 */ /* 0x01dea4000c1e1100 */
        /* <DEDUP_REMOVED lines=12> */
.L_x_13505:
[----:B------:R-:W2:Y:S02]  /*f6f0*/  LDG.E.U16 R8, desc[UR36][R26.64] ;  /* 0x000000241a087981 */ /* 0x000ea4000c1e1500 */
[----:B--2---:R-:W-:-:S06]  /*f700*/  SHF.L.U32 R8, R8, 0x10, RZ ;  /* 0x0000001008087819 */ /* 0x004fcc00000006ff */
[----:B------:R-:W1:Y:S02]  /*f710*/  F2I.S64.TRUNC R8, R8 ;  /* 0x0000000800087311 */ /* 0x000e64000020d900 */
[----:B-1----:R-:W-:Y:S05]  /*f720*/  BRA `(.L_x_13495) ;  /* 0x0000000400607947 */ /* 0x002fea0003800000 */
.L_x_13502:
        /* <DEDUP_REMOVED lines=11> */
.L_x_13509:
        /* <DEDUP_REMOVED lines=10> */
[----:B0--34-:R-:W-:Y:S02]  /*f880*/  LOP3.LUT P0, R2, R0, 0xf, RZ, 0xc0, !PT ;  /* 0x0000000f00027812 */ /* 0x019fe4000780c0ff */
        /* <DEDUP_REMOVED lines=10> */
.L_x_13513:
[----:B------:R-:W-:Y:S05]  /*f930*/  BSYNC.RECONVERGENT B1 ;  /* 0x0000000000017941 */ /* 0x000fea0003800200 */
.L_x_13512:
[----:B------:R-:W-:Y:S02]  /*f940*/  SHF.L.U32 R0, R0, 0x14, RZ ;  /* 0x0000001400007819 */ /* 0x000fe400000006ff */
[----:B------:R-:W-:-:S04]  /*f950*/  LEA R2, R2, 0x3b800000, 0x17 ;  /* 0x3b80000002027811 */ /* 0x000fc800078eb8ff */
[----:B------:R-:W-:-:S07]  /*f960*/  LOP3.LUT R8, R2, R0, R7, 0xfe, !PT ;  /* 0x0000000002087212 */ /* 0x000fce00078efe07 */
.L_x_13511:
[----:B------:R-:W-:Y:S05]  /*f970*/  BSYNC.RECONVERGENT B0 ;  /* 0x0000000000007941 */ /* 0x000fea0003800200 */
.L_x_13510:
[----:B------:R-:W1:Y:S02]  /*f980*/  F2I.S64.TRUNC R8, R8 ;  /* 0x0000000800087311 */ /* 0x000e64000020d900 */
[----:B-1----:R-:W-:Y:S05]  /*f990*/  BRA `(.L_x_13495) ;  /* 0x0000000000c47947 */ /* 0x002fea0003800000 */
.L_x_13508:
        /* <DEDUP_REMOVED lines=10> */
[----:B0--34-:R-:W-:Y:S02]  /*fa40*/  LOP3.LUT P0, R2, R0, 0x1f, RZ, 0xc0, !PT ;  /* 0x0000001f00027812 */ /* 0x019fe4000780c0ff */
        /* <DEDUP_REMOVED lines=10> */
.L_x_13517:
[----:B------:R-:W-:Y:S05]  /*faf0*/  BSYNC.RECONVERGENT B1 ;  /* 0x0000000000017941 */ /* 0x000fea0003800200 */
.L_x_13516:
[----:B------:R-:W-:Y:S01]  /*fb00*/  IMAD.SHL.U32 R0, R0, 0x200000, RZ ;  /* 0x0020000000007824 */ /* 0x000fe200078e00ff */
[----:B------:R-:W-:-:S04]  /*fb10*/  LEA R2, R2, 0x37800000, 0x17 ;  /* 0x3780000002027811 */ /* 0x000fc800078eb8ff */
[----:B------:R-:W-:-:S07]  /*fb20*/  LOP3.LUT R8, R2, R0, R7, 0xfe, !PT ;  /* 0x0000000002087212 */ /* 0x000fce00078efe07 */
.L_x_13515:
[----:B------:R-:W-:Y:S05]  /*fb30*/  BSYNC.RECONVERGENT B0 ;  /* 0x0000000000007941 */ /* 0x000fea0003800200 */
.L_x_13514:
[----:B------:R-:W1:Y:S02]  /*fb40*/  F2I.S64.TRUNC R8, R8 ;  /* 0x0000000800087311 */ /* 0x000e64000020d900 */
[----:B-1----:R-:W-:Y:S05]  /*fb50*/  BRA `(.L_x_13495) ;  /* 0x0000000000547947 */ /* 0x002fea0003800000 */
.L_x_13507:
        /* <DEDUP_REMOVED lines=14> */
.L_x_13521:
[----:B------:R-:W-:Y:S05]  /*fc40*/  BSYNC.RECONVERGENT B0 ;  /* 0x0000000000007941 */ /* 0x000fea0003800200 */
.L_x_13520:
[----:B------:R-:W1:Y:S02]  /*fc50*/  F2I.S64.TRUNC R8, R8 ;  /* 0x0000000800087311 */ /* 0x000e64000020d900 */
[----:B-1----:R-:W-:Y:S05]  /*fc60*/  BRA `(.L_x_13495) ;  /* 0x0000000000107947 */ /* 0x002fea0003800000 */
.L_x_13519:
[----:B------:R1:W5:Y:S01]  /*fc70*/  LDG.E.64 R8, desc[UR36][R26.64] ;  /* 0x000000241a087981 */ /* 0x000362000c1e1b00 */
[----:B------:R-:W-:Y:S05]  /*fc80*/  BRA `(.L_x_13495) ;  /* 0x0000000000087947 */ /* 0x000fea0003800000 */
.L_x_13518:
[----:B------:R1:W5:Y:S01]  /*fc90*/  LDG.E R8, desc[UR36][R26.64] ;  /* 0x000000241a087981 */ /* 0x000362000c1e1900 */
[----:B------:R-:W-:-:S07]  /*fca0*/  MOV R9, RZ ;  /* 0x000000ff00097202 */ /* 0x000fce0000000f00 */
.L_x_13495:
[----:B------:R-:W-:Y:S05]  /*fcb0*/  BSYNC.RECONVERGENT B6 ;  /* 0x0000000000067941 */ /* 0x000fea0003800200 */
.L_x_13140:
[----:B-----5:R-:W-:Y:S01]  /*fcc0*/  LOP3.LUT R0, R11, R9, RZ, 0xfc, !PT ;  /* 0x000000090b007212 */ /* 0x020fe200078efcff */
[----:B------:R-:W-:Y:S03]  /*fcd0*/  BSSY.RECONVERGENT B0, `(.L_x_13522) ;  /* 0x000001b000007945 */ /* 0x000fe60003800200 */
[----:B------:R-:W-:-:S13]  /*fce0*/  ISETP.NE.U32.AND P0, PT, R0, RZ, PT ;  /* 0x000000ff0000720c */ /* 0x000fda0003f05070 */
[----:B------:R-:W-:Y:S05]  /*fcf0*/  @P0 BRA `(.L_x_13523) ;  /* 0x0000000000500947 */ /* 0x000fea0003800000 */
[----:B------:R-:W5:Y:S01]  /*fd00*/  I2F.U32.RP R0, R8 ;  /* 0x0000000800007306 */ /* 0x000f620000209000 */
[----:B------:R-:W-:-:S07]  /*fd10*/  ISETP.NE.U32.AND P2, PT, R8, RZ, PT ;  /* 0x000000ff0800720c */ /* 0x000fce0003f45070 */
[----:B-----5:R-:W0:Y:S02]  /*fd20*/  MUFU.RCP R0, R0 ;  /* 0x0000000000007308 */ /* 0x020e240000001000 */
[----:B0-234-:R-:W-:-:S06]  /*fd30*/  VIADD R2, R0, 0xffffffe ;  /* 0x0ffffffe00027836 */ /* 0x01dfcc0000000000 */
[----:B------:R0:W2:Y:S02]  /*fd40*/  F2I.FTZ.U32.TRUNC.NTZ R3, R2 ;  /* 0x0000000200037305 */ /* 0x0000a4000021f000 */
[----:B0-----:R-:W-:Y:S02]  /*fd50*/  HFMA2 R2, -RZ, RZ, 0, 0 ;  /* 0x00000000ff027431 */ /* 0x001fe400000001ff */
[----:B--2---:R-:W-:-:S04]  /*fd60*/  IMAD.MOV R5, RZ, RZ, -R3 ;  /* 0x000000ffff057224 */ /* 0x004fc800078e0a03 */
[----:B------:R-:W-:-:S04]  /*fd70*/  IMAD R5, R5, R8, RZ ;  /* 0x0000000805057224 */ /* 0x000fc800078e02ff */
[----:B------:R-:W-:-:S06]  /*fd80*/  IMAD.HI.U32 R3, R3, R5, R2 ;  /* 0x0000000503037227 */ /* 0x000fcc00078e0002 */
[----:B------:R-:W-:-:S04]  /*fd90*/  IMAD.HI.U32 R2, R3, R10, RZ ;  /* 0x0000000a03027227 */ /* 0x000fc800078e00ff */
[----:B------:R-:W-:Y:S02]  /*fda0*/  IMAD.MOV R11, RZ, RZ, -R2 ;  /* 0x000000ffff0b7224 */ /* 0x000fe400078e0a02 */
[----:B------:R-:W-:Y:S02]  /*fdb0*/  IMAD.MOV.U32 R3, RZ, RZ, RZ ;  /* 0x000000ffff037224 */ /* 0x000fe400078e00ff */
[----:B------:R-:W-:-:S05]  /*fdc0*/  IMAD R11, R8, R11, R10 ;  /* 0x0000000b080b7224 */ /* 0x000fca00078e020a */
[----:B------:R-:W-:-:S13]  /*fdd0*/  ISETP.GE.U32.AND P0, PT, R11, R8, PT ;  /* 0x000000080b00720c */ /* 0x000fda0003f06070 */
[----:B------:R-:W-:Y:S01]  /*fde0*/  @P0 IMAD.IADD R11, R11, 0x1, -R8 ;  /* 0x000000010b0b0824 */ /* 0x000fe200078e0a08 */
[----:B------:R-:W-:-:S04]  /*fdf0*/  @P0 IADD3 R2, PT, PT, R2, 0x1, RZ ;  /* 0x0000000102020810 */ /* 0x000fc80007ffe0ff */
[----:B------:R-:W-:-:S13]  /*fe00*/  ISETP.GE.U32.AND P1, PT, R11, R8, PT ;  /* 0x000000080b00720c */ /* 0x000fda0003f26070 */
[----:B------:R-:W-:Y:S01]  /*fe10*/  @P1 VIADD R2, R2, 0x1 ;  /* 0x0000000102021836 */ /* 0x000fe20000000000 */
[----:B------:R-:W-:Y:S01]  /*fe20*/  @!P2 LOP3.LUT R2, RZ, R8, RZ, 0x33, !PT ;  /* 0x00000008ff02a212 */ /* 0x000fe200078e33ff */
[----:B------:R-:W-:Y:S06]  /*fe30*/  BRA `(.L_x_13524) ;  /* 0x0000000000107947 */ /* 0x000fec0003800000 */
.L_x_13523:
[----:B------:R-:W-:-:S07]  /*fe40*/  MOV R0, 0xfe60 ;  /* 0x0000fe6000007802 */ /* 0x000fce0000000f00 */
[----:B01234-:R-:W-:Y:S05]  /*fe50*/  CALL.REL.NOINC `($__internal_18_$__cuda_sm20_div_s64) ;  /* 0x0000000c00847944 */ /* 0x01ffea0003c00000 */
[----:B------:R-:W-:Y:S01]  /*fe60*/  MOV R2, R4 ;  /* 0x0000000400027202 */ /* 0x000fe20000000f00 */
[----:B------:R-:W-:-:S07]  /*fe70*/  IMAD.MOV.U32 R3, RZ, RZ, R5 ;  /* 0x000000ffff037224 */ /* 0x000fce00078e0005 */
.L_x_13524:
[----:B------:R-:W-:Y:S05]  /*fe80*/  BSYNC.RECONVERGENT B0 ;  /* 0x0000000000007941 */ /* 0x000fea0003800200 */
.L_x_13522:
[----:B------:R-:W-:-:S04]  /*fe90*/  UPRMT UR4, UR43, 0x9910, URZ ;  /* 0x000099102b047896 */ /* 0x000fc800080000ff */
[----:B------:R-:W-:-:S09]  /*fea0*/  UISETP.GT.AND UP0, UPT, UR4, 0x9, UPT ;  /* 0x000000090400788c */ /* 0x000fd2000bf04270 */
        /* <DEDUP_REMOVED lines=11> */
.L_x_13528:
[----:B------:R-:W-:Y:S01]  /*ff60*/  STG.E.U8 desc[UR36][R16.64], R2 ;  /* 0x0000000210007986 */ /* 0x000fe2000c101124 */
[----:B------:R-:W-:Y:S05]  /*ff70*/  EXIT ;  /* 0x000000000000794d */ /* 0x000fea0003800000 */
.L_x_13527:
[----:B------:R-:W-:-:S09]  /*ff80*/  UISETP.NE.AND UP0, UPT, UR4, 0x2, UPT ;  /* 0x000000020400788c */ /* 0x000fd2000bf05270 */
[----:B------:R-:W-:Y:S05]  /*ff90*/  BRA.U !UP0, `(.L_x_13530) ;  /* 0x0000000108207547 */ /* 0x000fea000b800000 */
[----:B------:R-:W-:-:S09]  /*ffa0*/  UISETP.NE.AND UP0, UPT, UR4, 0x3, UPT ;  /* 0x000000030400788c */ /* 0x000fd2000bf05270 */
[----:B------:R-:W-:Y:S05]  /*ffb0*/  BRA.U !UP0, `(.L_x_13531) ;  /* 0x0000000108107547 */ /* 0x000fea000b800000 */
[----:B------:R-:W-:-:S09]  /*ffc0*/  UISETP.NE.AND UP0, UPT, UR4, 0x4, UPT ;  /* 0x000000040400788c */ /* 0x000fd2000bf05270 */
[----:B------:R-:W-:Y:S05]  /*ffd0*/  BRA.U UP0, `(.L_x_13529) ;  /* 0x00000009003c7547 */ /* 0x000fea000b800000 */
[----:B------:R-:W-:Y:S01]  /*ffe0*/  STG.E.64 desc[UR36][R16.64], R2 ;  /* 0x0000000210007986 */ /* 0x000fe2000c101b24 */
[----:B------:R-:W-:Y:S05]  /*fff0*/  EXIT ;  /* 0x000000000000794d */ /* 0x000fea0003800000 */
.L_x_13531:
[----:B------:R-:W-:Y:S01]  /*10000*/  STG.E desc[UR36][R16.64], R2 ;  /* 0x0000000210007986 */ /* 0x000fe2000c101924 */
[----:B------:R-:W-:Y:S05]  /*10010*/  EXIT ;  /* 0x000000000000794d */ /* 0x000fea0003800000 */
.L_x_13530:
[----:B------:R-:W-:Y:S01]  /*10020*/  STG.E.U16 desc[UR36][R16.64], R2 ;  /* 0x0000000210007986 */ /* 0x000fe2000c101524 */
[----:B------:R-:W-:Y:S05]  /*10030*/  EXIT ;  /* 0x000000000000794d */ /* 0x000fea0003800000 */
.L_x_13526:
[----:B------:R-:W-:-:S09]  /*10040*/  UISETP.GT.AND UP0, UPT, UR4, 0x6, UPT ;  /* 0x000000060400788c */ /* 0x000fd2000bf04270 */
[----:B------:R-:W-:Y:S05]  /*10050*/  BRA.U UP0, `(.L_x_13532) ;  /* 0x00000001002c7547 */ /* 0x000fea000b800000 */
[----:B------:R-:W-:-:S09]  /*10060*/  UISETP.NE.AND UP0, UPT, UR4, 0x5, UPT ;  /* 0x000000050400788c */ /* 0x000fd2000bf05270 */
[----:B------:R-:W-:Y:S05]  /*10070*/  BRA.U !UP0, `(.L_x_13533) ;  /* 0x0000000108147547 */ /* 0x000fea000b800000 */
[----:B------:R-:W-:-:S09]  /*10080*/  UISETP.NE.AND UP0, UPT, UR4, 0x6, UPT ;  /* 0x000000060400788c */ /* 0x000fd2000bf05270 */
[----:B------:R-:W-:Y:S05]  /*10090*/  BRA.U UP0, `(.L_x_13529) ;  /* 0x00000009000c7547 */ /* 0x000fea000b800000 */
[----:B------:R-:W0:Y:S02]  /*100a0*/  I2F.S64 R3, R2 ;  /* 0x0000000200037312 */ /* 0x000e240000301400 */
[----:B0-----:R-:W-:Y:S01]  /*100b0*/  STG.E desc[UR36][R16.64], R3 ;  /* 0x0000000310007986 */ /* 0x001fe2000c101924 */
[----:B------:R-:W-:Y:S05]  /*100c0*/  EXIT ;  /* 0x000000000000794d */ /* 0x000fea0003800000 */
.L_x_13533:
[----:B------:R-:W0:Y:S02]  /*100d0*/  I2F.S64 R0, R2 ;  /* 0x0000000200007312 */ /* 0x000e240000301400 */
[----:B0-----:R-:W-:-:S05]  /*100e0*/  F2FP.F16.F32.PACK_AB R0, RZ, R0 ;  /* 0x00000000ff00723e */ /* 0x001fca00000000ff */
[----:B------:R-:W-:Y:S01]  /*100f0*/  STG.E.U16 desc[UR36][R16.64], R0 ;  /* 0x0000000010007986 */ /* 0x000fe2000c101524 */
[----:B------:R-:W-:Y:S05]  /*10100*/  EXIT ;  /* 0x000000000000794d */ /* 0x000fea0003800000 */
.L_x_13532:
        /* <DEDUP_REMOVED lines=8> */
[----:B0-----:R-:W-:Y:S01]  /*10190*/  STG.E.64 desc[UR36][R16.64], R4 ;  /* 0x0000000410007986 */ /* 0x001fe2000c101b24 */
[----:B------:R-:W-:Y:S05]  /*101a0*/  EXIT ;  /* 0x000000000000794d */ /* 0x000fea0003800000 */
.L_x_13535:
[----:B------:R-:W0:Y:S02]  /*101b0*/  I2F.S64 R2, R2 ;  /* 0x0000000200027312 */ /* 0x000e240000301400 */
[----:B0-----:R-:W-:-:S04]  /*101c0*/  F2FP.F16.F32.PACK_AB R3, RZ, R2 ;  /* 0x00000002ff03723e */ /* 0x001fc800000000ff */
[----:B------:R-:W-:-:S05]  /*101d0*/  PRMT R3, R3, 0x5410, RZ ;  /* 0x0000541003037816 */ /* 0x000fca00000000ff */
[----:B------:R-:W-:Y:S01]  /*101e0*/  STG.E desc[UR36][R16.64], R3 ;  /* 0x0000000310007986 */ /* 0x000fe2000c101924 */
[----:B------:R-:W-:Y:S05]  /*101f0*/  EXIT ;  /* 0x000000000000794d */ /* 0x000fea0003800000 */
.L_x_13534:
[----:B------:R-:W0:Y:S02]  /*10200*/  I2F.F64.S64 R2, R2 ;  /* 0x0000000200027312 */ /* 0x000e240000301c00 */
[----:B0-----:R-:W-:Y:S01]  /*10210*/  STG.E.64 desc[UR36][R16.64], R2 ;  /* 0x0000000210007986 */ /* 0x001fe2000c101b24 */
[----:B------:R-:W-:Y:S05]  /*10220*/  EXIT ;  /* 0x000000000000794d */ /* 0x000fea0003800000 */
.L_x_13525:
        /* <DEDUP_REMOVED lines=12> */
.L_x_13539:
[----:B------:R-:W0:Y:S01]  /*102f0*/  I2F.S64 R3, R2 ;  /* 0x0000000200037312 */ /* 0x000e220000301400 */
[----:B------:R-:W-:Y:S01]  /*10300*/  BSSY.RECONVERGENT B0, `(.L_x_13540) ;  /* 0x0000013000007945 */ /* 0x000fe20003800200 */
[----:B0-----:R-:W-:Y:S01]  /*10310*/  LOP3.LUT R4, R3, 0x7fffffff, RZ, 0xc0, !PT ;  /* 0x7fffffff03047812 */ /* 0x001fe200078ec0ff */
[----:B------:R-:W-:-:S03]  /*10320*/  HFMA2 R8, -RZ, RZ, 0, 7.62939453125e-06 ;  /* 0x00000080ff087431 */ /* 0x000fc600000001ff */
        /* <DEDUP_REMOVED lines=13> */
.L_x_13542:
[----:B------:R-:W-:-:S04]  /*10400*/  SHF.R.U32.HI R3, RZ, 0x18, R3 ;  /* 0x00000018ff037819 */ /* 0x000fc80000011603 */
[----:B------:R-:W-:-:S04]  /*10410*/  LOP3.LUT R0, R0, 0x80, R3, 0xf8, !PT ;  /* 0x0000008000007812 */ /* 0x000fc800078ef803 */
[----:B------:R-:W-:-:S07]  /*10420*/  PRMT R8, R0, 0x7610, R8 ;  /* 0x0000761000087816 */ /* 0x000fce0000000008 */
.L_x_13541:
[----:B------:R-:W-:Y:S05]  /*10430*/  BSYNC.RECONVERGENT B0 ;  /* 0x0000000000007941 */ /* 0x000fea0003800200 */
.L_x_13540:
[----:B------:R-:W-:Y:S01]  /*10440*/  STG.E.U8 desc[UR36][R16.64], R8 ;  /* 0x0000000810007986 */ /* 0x000fe2000c101124 */
[----:B------:R-:W-:Y:S05]  /*10450*/  EXIT ;  /* 0x000000000000794d */ /* 0x000fea0003800000 */
.L_x_13538:
        /* <DEDUP_REMOVED lines=17> */
.L_x_13545:
[----:B------:R-:W-:-:S04]  /*10570*/  SHF.R.U32.HI R3, RZ, 0x18, R3 ;  /* 0x00000018ff037819 */ /* 0x000fc80000011603 */
[----:B------:R-:W-:-:S04]  /*10580*/  LOP3.LUT R0, R0, 0x80, R3, 0xf8, !PT ;  /* 0x0000008000007812 */ /* 0x000fc800078ef803 */
[----:B------:R-:W-:-:S07]  /*10590*/  PRMT R8, R0, 0x7610, R8 ;  /* 0x0000761000087816 */ /* 0x000fce0000000008 */
.L_x_13544:
[----:B------:R-:W-:Y:S05]  /*105a0*/  BSYNC.RECONVERGENT B0 ;  /* 0x0000000000007941 */ /* 0x000fea0003800200 */
.L_x_13543:
[----:B------:R-:W-:Y:S01]  /*105b0*/  STG.E.U8 desc[UR36][R16.64], R8 ;  /* 0x0000000810007986 */ /* 0x000fe2000c101124 */
[----:B------:R-:W-:Y:S05]  /*105c0*/  EXIT ;  /* 0x000000000000794d */ /* 0x000fea0003800000 */
.L_x_13537:
        /* <DEDUP_REMOVED lines=23> */
.L_x_13547:
[----:B------:R-:W-:Y:S01]  /*10740*/  STG.E.64 desc[UR36][R16.64], R2 ;  /* 0x0000000210007986 */ /* 0x000fe2000c101b24 */
[----:B------:R-:W-:Y:S05]  /*10750*/  EXIT ;  /* 0x000000000000794d */ /* 0x000fea0003800000 */
.L_x_13546:
[----:B------:R-:W-:Y:S01]  /*10760*/  STG.E desc[UR36][R16.64], R2 ;  /* 0x0000000210007986 */ /* 0x000fe2000c101924 */
[----:B------:R-:W-:Y:S05]  /*10770*/  EXIT ;  /* 0x000000000000794d */ /* 0x000fea0003800000 */
.L_x_13536:
        /* <DEDUP_REMOVED lines=9> */
[----:B------:R-:W-:Y:S01]  /*10810*/  STG.E.U8 desc[UR36][R16.64], R3 ;  /* 0x0000000310007986 */ /* 0x000fe2000c101124 */
[----:B------:R-:W-:Y:S05]  /*10820*/  EXIT ;  /* 0x000000000000794d */ /* 0x000fea0003800000 */
.L_x_13549:
[----:B------:R-:W-:Y:S01]  /*10830*/  CS2R R6, SRZ ;  /* 0x0000000000067805 */ /* 0x000fe2000001ff00 */
[----:B------:R-:W0:Y:S04]  /*10840*/  I2F.F64.S64 R4, R2 ;  /* 0x0000000200047312 */ /* 0x000e280000301c00 */
[----:B0-----:R-:W-:Y:S01]  /*10850*/  STG.E.128 desc[UR36][R16.64], R4 ;  /* 0x0000000410007986 */ /* 0x001fe2000c101d24 */
[----:B------:R-:W-:Y:S05]  /*10860*/  EXIT ;  /* 0x000000000000794d */ /* 0x000fea0003800000 */
.L_x_13548:
[----:B------:R-:W-:-:S09]  /*10870*/  UISETP.NE.AND UP0, UPT, UR4, 0xf, UPT ;  /* 0x0000000f0400788c */ /* 0x000fd2000bf05270 */
[----:B------:R-:W-:Y:S05]  /*10880*/  BRA.U !UP0, `(.L_x_13550) ;  /* 0x0000000108e87547 */ /* 0x000fea000b800000 */
[----:B------:R-:W-:-:S09]  /*10890*/  UISETP.NE.AND UP0, UPT, UR4, 0x17, UPT ;  /* 0x000000170400788c */ /* 0x000fd2000bf05270 */
[----:B------:R-:W-:Y:S05]  /*108a0*/  BRA.U !UP0, `(.L_x_13551) ;  /* 0x0000000108907547 */ /* 0x000fea000b800000 */
[----:B------:R-:W-:-:S09]  /*108b0*/  UISETP.NE.AND UP0, UPT, UR4, 0x18, UPT ;  /* 0x000000180400788c */ /* 0x000fd2000bf05270 */
[----:B------:R-:W-:Y:S05]  /*108c0*/  BRA.U !UP0, `(.L_x_13552) ;  /* 0x0000000108447547 */ /* 0x000fea000b800000 */
.L_x_13529:
        /* <DEDUP_REMOVED lines=9> */
[----:B------:R-:W-:-:S02]  /*10960*/  IMAD.U32 R5, RZ, RZ, UR5 ;  /* 0x00000005ff057e24 */ /* 0x000fc4000f8e00ff */
[----:B----4-:R-:W-:Y:S01]  /*10970*/  IMAD.U32 R6, RZ, RZ, UR6 ;  /* 0x00000006ff067e24 */ /* 0x010fe2000f8e00ff */
[----:B------:R-:W-:Y:S01]  /*10980*/  MOV R7, UR7 ;  /* 0x0000000700077c02 */ /* 0x000fe20008000f00 */
[----:B-----5:R-:W-:Y:S02]  /*10990*/  IMAD.U32 R10, RZ, RZ, UR8 ;  /* 0x00000008ff0a7e24 */ /* 0x020fe4000f8e00ff */
[----:B--2---:R-:W-:-:S07]  /*109a0*/  IMAD.U32 R11, RZ, RZ, UR9 ;  /* 0x00000009ff0b7e24 */ /* 0x004fce000f8e00ff */
[----:B------:R-:W-:-:S07]  /*109b0*/  LEPC R20, `(.L_x_13553) ;  /* 0x000000001014794e */ /* 0x000fce0000000000 */
[----:B-1-3--:R-:W-:Y:S05]  /*109c0*/  CALL.ABS.NOINC R2 ;  /* 0x0000000002007343 */ /* 0x00afea0003c00000 */
.L_x_13553:
[----:B------:R-:W-:Y:S05]  /*109d0*/  EXIT ;  /* 0x000000000000794d */ /* 0x000fea0003800000 */
.L_x_13552:
        /* <DEDUP_REMOVED lines=13> */
.L_x_13555:
[----:B------:R-:W-:Y:S05]  /*10ab0*/  BSYNC.RECONVERGENT B0 ;  /* 0x0000000000007941 */ /* 0x000fea0003800200 */
.L_x_13554:
[----:B------:R-:W-:-:S05]  /*10ac0*/  LOP3.LUT R5, R0, 0x80, R5, 0xf8, !PT ;  /* 0x0000008000057812 */ /* 0x000fca00078ef805 */
[----:B------:R-:W-:Y:S01]  /*10ad0*/  STG.E.U8 desc[UR36][R16.64], R5 ;  /* 0x0000000510007986 */ /* 0x000fe2000c101124 */
[----:B------:R-:W-:Y:S05]  /*10ae0*/  EXIT ;  /* 0x000000000000794d */ /* 0x000fea0003800000 */
.L_x_13551:
        /* <DEDUP_REMOVED lines=12> */
.L_x_13557:
[----:B------:R-:W-:Y:S01]  /*10bb0*/  IMAD.MOV.U32 R0, RZ, RZ, 0x7f ;  /* 0x0000007fff007424 */ /* 0x000fe200078e00ff */
[----:B------:R-:W-:-:S04]  /*10bc0*/  ISETP.GT.U32.AND P0, PT, R4, 0x7f800000, PT ;  /* 0x7f8000000400780c */ /* 0x000fc80003f04070 */
[----:B------:R-:W-:-:S09]  /*10bd0*/  SEL R0, R0, 0x7c, P0 ;  /* 0x0000007c00007807 */ /* 0x000fd20000000000 */
.L_x_13558:
[----:B------:R-:W-:Y:S05]  /*10be0*/  BSYNC.RECONVERGENT B0 ;  /* 0x0000000000007941 */ /* 0x000fea0003800200 */
.L_x_13556:
[----:B------:R-:W-:-:S04]  /*10bf0*/  SHF.R.U32.HI R3, RZ, 0x18, R3 ;  /* 0x00000018ff037819 */ /* 0x000fc80000011603 */
[----:B------:R-:W-:-:S05]  /*10c00*/  LOP3.LUT R3, R0, 0x80, R3, 0xf8, !PT ;  /* 0x0000008000037812 */ /* 0x000fca00078ef803 */
[----:B------:R-:W-:Y:S01]  /*10c10*/  STG.E.U8 desc[UR36][R16.64], R3 ;  /* 0x0000000310007986 */ /* 0x000fe2000c101124 */
[----:B------:R-:W-:Y:S05]  /*10c20*/  EXIT ;  /* 0x000000000000794d */ /* 0x000fea0003800000 */
.L_x_13550:
[----:B------:R-:W0:Y:S02]  /*10c30*/  I2F.S64 R0, R2 ;  /* 0x0000000200007312 */ /* 0x000e240000301400 */
[----:B0-----:R-:W-:-:S05]  /*10c40*/  F2FP.BF16.F32.PACK_AB R0, RZ, R0 ;  /* 0x00000000ff00723e */ /* 0x001fca00000010ff */
[----:B------:R-:W-:Y:S01]  /*10c50*/  STG.E.U16 desc[UR36][R16.64], R0 ;  /* 0x0000000010007986 */ /* 0x000fe2000c101524 */
[----:B------:R-:W-:Y:S05]  /*10c60*/  EXIT ;  /* 0x000000000000794d */ /* 0x000fea0003800000 */
        .weak           $__internal_18_$__cuda_sm20_div_s64
        .type           $__internal_18_$__cuda_sm20_div_s64,@function
        .size           $__internal_18_$__cuda_sm20_div_s64,(.L_x_22257 - $__internal_18_$__cuda_sm20_div_s64)
$__internal_18_$__cuda_sm20_div_s64:
[-C--:B------:R-:W-:Y:S02]  /*10c70*/  IADD3 R3, P1, PT, RZ, -R8.reuse, RZ ;  /* 0x80000008ff037210 */ /* 0x080fe40007f3e0ff */
[----:B------:R-:W-:Y:S02]  /*10c80*/  ISETP.GE.AND P0, PT, R9, RZ, PT ;  /* 0x000000ff0900720c */ /* 0x000fe40003f06270 */
[----:B------:R-:W-:Y:S01]  /*10c90*/  ISETP.GE.AND P3, PT, R11, RZ, PT ;  /* 0x000000ff0b00720c */ /* 0x000fe20003f66270 */
[----:B------:R-:W-:Y:S01]  /*10ca0*/  IMAD.X R4, RZ, RZ, ~R9, P1 ;  /* 0x000000ffff047224 */ /* 0x000fe200008e0e09 */
[----:B------:R-:W-:-:S04]  /*10cb0*/  SEL R2, R3, R8, !P0 ;  /* 0x0000000803027207 */ /* 0x000fc80004000000 */
[----:B------:R-:W-:-:S04]  /*10cc0*/  SEL R3, R4, R9, !P0 ;  /* 0x0000000904037207 */ /* 0x000fc80004000000 */
[----:B------:R-:W0:Y:S02]  /*10cd0*/  I2F.U64.RP R12, R2 ;  /* 0x00000002000c7312 */ /* 0x000e240000309000 */
[----:B0-----:R-:W0:Y:S02]  /*10ce0*/  MUFU.RCP R12, R12 ;  /* 0x0000000c000c7308 */ /* 0x001e240000001000 */
[----:B0-----:R-:W-:-:S15]  /*10cf0*/  IADD3 R4, PT, PT, R12, 0x1ffffffe, RZ ;  /* 0x1ffffffe0c047810 */ /* 0x001fde0007ffe0ff */
[----:B------:R-:W-:-:S15]  /*10d00*/  NOP ;  /* 0x0000000000007918 */ /* 0x000fde0000000000 */
[----:B------:R-:W-:-:S15]  /*10d10*/  NOP ;  /* 0x0000000000007918 */ /* 0x000fde0000000000 */
[----:B------:R-:W-:-:S15]  /*10d20*/  NOP ;  /* 0x0000000000007918 */ /* 0x000fde0000000000 */
[----:B------:R-:W0:Y:S02]  /*10d30*/  F2I.U64.TRUNC R4, R4 ;  /* 0x0000000400047311 */ /* 0x000e24000020d800 */
[----:B0-----:R-:W-:-:S04]  /*10d40*/  IMAD.WIDE.U32 R6, R4, R2, RZ ;  /* 0x0000000204067225 */ /* 0x001fc800078e00ff */
[----:B------:R-:W-:Y:S01]  /*10d50*/  IMAD R7, R4, R3, R7 ;  /* 0x0000000304077224 */ /* 0x000fe200078e0207 */
[----:B------:R-:W-:-:S03]  /*10d60*/  IADD3 R13, P0, PT, RZ, -R6, RZ ;  /* 0x80000006ff0d7210 */ /* 0x000fc60007f1e0ff */
[----:B------:R-:W-:Y:S02]  /*10d70*/  IMAD R7, R5, R2, R7 ;  /* 0x0000000205077224 */ /* 0x000fe400078e0207 */
[----:B------:R-:W-:-:S04]  /*10d80*/  IMAD.HI.U32 R6, R4, R13, RZ ;  /* 0x0000000d04067227 */ /* 0x000fc800078e00ff */
[----:B------:R-:W-:Y:S02]  /*10d90*/  IMAD.X R15, RZ, RZ, ~R7, P0 ;  /* 0x000000ffff0f7224 */ /* 0x000fe400000e0e07 */
[----:B------:R-:W-:Y:S02]  /*10da0*/  IMAD.MOV.U32 R7, RZ, RZ, R4 ;  /* 0x000000ffff077224 */ /* 0x000fe400078e0004 */
[-C--:B------:R-:W-:Y:S02]  /*10db0*/  IMAD R21, R5, R15.reuse, RZ ;  /* 0x0000000f05157224 */ /* 0x080fe400078e02ff */
[----:B------:R-:W-:-:S04]  /*10dc0*/  IMAD.WIDE.U32 R6, P0, R4, R15, R6 ;  /* 0x0000000f04067225 */ /* 0x000fc80007800006 */
[----:B------:R-:W-:-:S04]  /*10dd0*/  IMAD.HI.U32 R6, P1, R5, R13, R6 ;  /* 0x0000000d05067227 */ /* 0x000fc80007820006 */
[----:B------:R-:W-:Y:S01]  /*10de0*/  IMAD.HI.U32 R13, R5, R15, RZ ;  /* 0x0000000f050d7227 */ /* 0x000fe200078e00ff */
[----:B------:R-:W-:-:S04]  /*10df0*/  IADD3 R7, P2, PT, R21, R6, RZ ;  /* 0x0000000615077210 */ /* 0x000fc80007f5e0ff */
[----:B------:R-:W-:Y:S01]  /*10e00*/  IADD3.X R13, PT, PT, R13, R5, RZ, P0, !PT ;  /* 0x000000050d0d7210 */ /* 0x000fe200007fe4ff */
[----:B------:R-:W-:-:S03]  /*10e10*/  IMAD.WIDE.U32 R4, R7, R2, RZ ;  /* 0x0000000207047225 */ /* 0x000fc600078e00ff */
[----:B------:R-:W-:Y:S01]  /*10e20*/  IADD3.X R13, PT, PT, RZ, RZ, R13, P2, P1 ;  /* 0x000000ffff0d7210 */ /* 0x000fe200017e240d */
[----:B------:R-:W-:Y:S01]  /*10e30*/  IMAD R5, R7, R3, R5 ;  /* 0x0000000307057224 */ /* 0x000fe200078e0205 */
[----:B------:R-:W-:-:S03]  /*10e40*/  IADD3 R15, P0, PT, RZ, -R4, RZ ;  /* 0x80000004ff0f7210 */ /* 0x000fc60007f1e0ff */
[----:B------:R-:W-:Y:S02]  /*10e50*/  IMAD R5, R13, R2, R5 ;  /* 0x000000020d057224 */ /* 0x000fe400078e0205 */
[----:B------:R-:W-:-:S04]  /*10e60*/  IMAD.HI.U32 R6, R7, R15, RZ ;  /* 0x0000000f07067227 */ /* 0x000fc800078e00ff */
[----:B------:R-:W-:Y:S01]  /*10e70*/  IMAD.X R4, RZ, RZ, ~R5, P0 ;  /* 0x000000ffff047224 */ /* 0x000fe200000e0e05 */
[----:B------:R-:W-:-:S03]  /*10e80*/  IADD3 R5, P4, PT, RZ, -R10, RZ ;  /* 0x8000000aff057210 */ /* 0x000fc60007f9e0ff */
[----:B------:R-:W-:-:S04]  /*10e90*/  IMAD.WIDE.U32 R6, P0, R7, R4, R6 ;  /* 0x0000000407067225 */ /* 0x000fc80007800006 */
[----:B------:R-:W-:Y:S01]  /*10ea0*/  IMAD.HI.U32 R6, P1, R13, R15, R6 ;  /* 0x0000000f0d067227 */ /* 0x000fe20007820006 */
[----:B------:R-:W-:-:S03]  /*10eb0*/  SEL R7, R5, R10, !P3 ;  /* 0x0000000a05077207 */ /* 0x000fc60005800000 */
[CC--:B------:R-:W-:Y:S02]  /*10ec0*/  IMAD R15, R13.reuse, R4.reuse, RZ ;  /* 0x000000040d0f7224 */ /* 0x0c0fe400078e02ff */
[----:B------:R-:W-:-:S03]  /*10ed0*/  IMAD.HI.U32 R4, R13, R4, RZ ;  /* 0x000000040d047227 */ /* 0x000fc600078e00ff */
[----:B------:R-:W-:Y:S01]  /*10ee0*/  IADD3 R6, P2, PT, R15, R6, RZ ;  /* 0x000000060f067210 */ /* 0x000fe20007f5e0ff */
[----:B------:R-:W-:Y:S01]  /*10ef0*/  IMAD.X R10, RZ, RZ, ~R11, P4 ;  /* 0x000000ffff0a7224 */ /* 0x000fe200020e0e0b */
[----:B------:R-:W-:-:S03]  /*10f00*/  IADD3.X R5, PT, PT, R4, R13, RZ, P0, !PT ;  /* 0x0000000d04057210 */ /* 0x000fc600007fe4ff */
[----:B------:R-:W-:Y:S01]  /*10f10*/  IMAD.HI.U32 R4, R6, R7, RZ ;  /* 0x0000000706047227 */ /* 0x000fe200078e00ff */
[----:B------:R-:W-:Y:S02]  /*10f20*/  SEL R13, R10, R11, !P3 ;  /* 0x0000000b0a0d7207 */ /* 0x000fe40005800000 */
[----:B------:R-:W-:Y:S01]  /*10f30*/  IADD3.X R10, PT, PT, RZ, RZ, R5, P2, P1 ;  /* 0x000000ffff0a7210 */ /* 0x000fe200017e2405 */
[----:B------:R-:W-:Y:S02]  /*10f40*/  IMAD.MOV.U32 R5, RZ, RZ, RZ ;  /* 0x000000ffff057224 */ /* 0x000fe400078e00ff */
[----:B------:R-:W-:-:S04]  /*10f50*/  IMAD.WIDE.U32 R4, R6, R13, R4 ;  /* 0x0000000d06047225 */ /* 0x000fc800078e0004 */
[C---:B------:R-:W-:Y:S02]  /*10f60*/  IMAD R15, R10.reuse, R13, RZ ;  /* 0x0000000d0a0f7224 */ /* 0x040fe400078e02ff */
[----:B------:R-:W-:-:S04]  /*10f70*/  IMAD.HI.U32 R4, P0, R10, R7, R4 ;  /* 0x000000070a047227 */ /* 0x000fc80007800004 */
[----:B------:R-:W-:Y:S01]  /*10f80*/  IMAD.HI.U32 R21, R10, R13, RZ ;  /* 0x0000000d0a157227 */ /* 0x000fe200078e00ff */
[----:B------:R-:W-:-:S03]  /*10f90*/  IADD3 R15, P1, PT, R15, R4, RZ ;  /* 0x000000040f0f7210 */ /* 0x000fc60007f3e0ff */
[----:B------:R-:W-:Y:S02]  /*10fa0*/  IMAD.X R21, RZ, RZ, R21, P0 ;  /* 0x000000ffff157224 */ /* 0x000fe400000e0615 */
[----:B------:R-:W-:-:S03]  /*10fb0*/  IMAD.WIDE.U32 R4, R15, R2, RZ ;  /* 0x000000020f047225 */ /* 0x000fc600078e00ff */
[----:B------:R-:W-:Y:S01]  /*10fc0*/  IADD3.X R21, PT, PT, RZ, R21, RZ, P1, !PT ;  /* 0x00000015ff157210 */ /* 0x000fe20000ffe4ff */
[----:B------:R-:W-:Y:S01]  /*10fd0*/  IMAD R5, R15, R3, R5 ;  /* 0x000000030f057224 */ /* 0x000fe200078e0205 */
[----:B------:R-:W-:-:S03]  /*10fe0*/  IADD3 R27, P1, PT, -R4, R7, RZ ;  /* 0x00000007041b7210 */ /* 0x000fc60007f3e1ff */
[-C--:B------:R-:W-:Y:S01]  /*10ff0*/  IMAD R4, R21, R2.reuse, R5 ;  /* 0x0000000215047224 */ /* 0x080fe200078e0205 */
[----:B------:R-:W-:-:S03]  /*11000*/  ISETP.GE.U32.AND P0, PT, R27, R2, PT ;  /* 0x000000021b00720c */ /* 0x000fc60003f06070 */
[----:B------:R-:W-:Y:S01]  /*11010*/  IMAD.X R13, R13, 0x1, ~R4, P1 ;  /* 0x000000010d0d7824 */ /* 0x000fe200008e0e04 */
[----:B------:R-:W-:Y:S02]  /*11020*/  IADD3 R5, P1, PT, R27, -R2, RZ ;  /* 0x800000021b057210 */ /* 0x000fe40007f3e0ff */
[----:B------:R-:W-:Y:S02]  /*11030*/  IADD3 R4, P2, PT, R15, 0x1, RZ ;  /* 0x000000010f047810 */ /* 0x000fe40007f5e0ff */
[C---:B------:R-:W-:Y:S01]  /*11040*/  ISETP.GE.U32.AND.EX P0, PT, R13.reuse, R3, PT, P0 ;  /* 0x000000030d00720c */ /* 0x040fe20003f06100 */
[----:B------:R-:W-:Y:S01]  /*11050*/  IMAD.X R7, R13, 0x1, ~R3, P1 ;  /* 0x000000010d077824 */ /* 0x000fe200008e0e03 */
[----:B------:R-:W-:Y:S02]  /*11060*/  IADD3.X R6, PT, PT, RZ, R21, RZ, P2, !PT ;  /* 0x00000015ff067210 */ /* 0x000fe400017fe4ff */
[----:B------:R-:W-:Y:S02]  /*11070*/  SEL R5, R5, R27, P0 ;  /* 0x0000001b05057207 */ /* 0x000fe40000000000 */
[----:B------:R-:W-:-:S02]  /*11080*/  SEL R15, R4, R15, P0 ;  /* 0x0000000f040f7207 */ /* 0x000fc40000000000 */
[----:B------:R-:W-:Y:S02]  /*11090*/  SEL R7, R7, R13, P0 ;  /* 0x0000000d07077207 */ /* 0x000fe40000000000 */
[----:B------:R-:W-:Y:S02]  /*110a0*/  ISETP.GE.U32.AND P1, PT, R5, R2, PT ;  /* 0x000000020500720c */ /* 0x000fe40003f26070 */
[----:B------:R-:W-:Y:S02]  /*110b0*/  SEL R2, R6, R21, P0 ;  /* 0x0000001506027207 */ /* 0x000fe40000000000 */
[----:B------:R-:W-:Y:S02]  /*110c0*/  IADD3 R4, P2, PT, R15, 0x1, RZ ;  /* 0x000000010f047810 */ /* 0x000fe40007f5e0ff */
[----:B------:R-:W-:Y:S02]  /*110d0*/  ISETP.GE.U32.AND.EX P0, PT, R7, R3, PT, P1 ;  /* 0x000000030700720c */ /* 0x000fe40003f06110 */
[----:B------:R-:W-:Y:S01]  /*110e0*/  LOP3.LUT R6, R9, R11, RZ, 0x3c, !PT ;  /* 0x0000000b09067212 */ /* 0x000fe200078e3cff */
[----:B------:R-:W-:Y:S01]  /*110f0*/  IMAD.X R5, RZ, RZ, R2, P2 ;  /* 0x000000ffff057224 */ /* 0x000fe200010e0602 */
[----:B------:R-:W-:-:S02]  /*11100*/  SEL R4, R4, R15, P0 ;  /* 0x0000000f04047207 */ /* 0x000fc40000000000 */
[----:B------:R-:W-:Y:S02]  /*11110*/  ISETP.GE.AND P1, PT, R6, RZ, PT ;  /* 0x000000ff0600720c */ /* 0x000fe40003f26270 */
[----:B------:R-:W-:Y:S02]  /*11120*/  SEL R5, R5, R2, P0 ;  /* 0x0000000205057207 */ /* 0x000fe40000000000 */
[-C--:B------:R-:W-:Y:S02]  /*11130*/  IADD3 R3, P2, PT, RZ, -R4.reuse, RZ ;  /* 0x80000004ff037210 */ /* 0x080fe40007f5e0ff */
[----:B------:R-:W-:Y:S02]  /*11140*/  ISETP.NE.U32.AND P0, PT, R8, RZ, PT ;  /* 0x000000ff0800720c */ /* 0x000fe40003f05070 */
[----:B------:R-:W-:Y:S01]  /*11150*/  SEL R4, R3, R4, !P1 ;  /* 0x0000000403047207 */ /* 0x000fe20004800000 */
[----:B------:R-:W-:Y:S01]  /*11160*/  IMAD.X R2, RZ, RZ, ~R5, P2 ;  /* 0x000000ffff027224 */ /* 0x000fe200010e0e05 */
[----:B------:R-:W-:Y:S01]  /*11170*/  ISETP.NE.AND.EX P0, PT, R9, RZ, PT, P0 ;  /* 0x000000ff0900720c */ /* 0x000fe20003f05300 */
[----:B------:R-:W-:-:S03]  /*11180*/  IMAD.MOV.U32 R3, RZ, RZ, 0x0 ;  /* 0x00000000ff037424 */ /* 0x000fc600078e00ff */
[----:B------:R-:W-:Y:S02]  /*11190*/  SEL R5, R2, R5, !P1 ;  /* 0x0000000502057207 */ /* 0x000fe40004800000 */
[----:B------:R-:W-:Y:S02]  /*111a0*/  MOV R2, R0 ;  /* 0x0000000000027202 */ /* 0x000fe40000000f00 */
[----:B------:R-:W-:Y:S02]  /*111b0*/  SEL R4, R4, 0xffffffff, P0 ;  /* 0xffffffff04047807 */ /* 0x000fe40000000000 */
[----:B------:R-:W-:Y:S01]  /*111c0*/  SEL R5, R5, 0xffffffff, P0 ;  /* 0xffffffff05057807 */ /* 0x000fe20000000000 */
[----:B------:R-:W-:Y:S06]  /*111d0*/  RET.REL.NODEC R2 `(_ZN2at6native18elementwise_kernelILi128ELi4EZNS0_15gpu_kernel_implINS0_13BinaryFunctorIlllZZZNS0_15binary_internal21div_trunc_kernel_cudaERNS_18TensorIteratorBaseEENKUlvE_clEvENKUlvE2_clEvEUlllE_EEEEvS6_RKT_EUliE_EEviT1_) ;  /* 0xfffffeec02887950 */ /* 0x000fec0003c3ffff */
.L_x_13559:
        /* <DEDUP_REMOVED lines=10> */
.L_x_22257:


//--------------------- .text._ZN2at6native27unrolled_elementwise_kernelINS0_13BinaryFunctorIlllZZZNS0_15binary_internal21div_trunc_kernel_cudaERNS_18TensorIteratorBaseEENKUlvE_clEvENKUlvE2_clEvEUlllE_EESt5arrayIPcLm3EELi4E23TrivialOffsetCalculatorILi2EjESD_ILi1EjENS0_6memory12LoadWithCastILi2EEENSG_13StoreWithCastILi1EEEEEviT_T0_T2_T3_T4_T5_ --------------------------
	.section	.text._ZN2at6native27unrolled_elementwise_kernelINS0_13BinaryFunctorIlllZZZNS0_15binary_internal21div_trunc_kernel_cudaERNS_18TensorIteratorBaseEENKUlvE_clEvENKUlvE2_clEvEUlllE_EESt5arrayIPcLm3EELi4E23TrivialOffsetCalculatorILi2EjESD_ILi1EjENS0_6memory12LoadWithCastILi2EEENSG_13StoreWithCastILi1EEEEEviT_T0_T2_T3_T4_T5_,"ax",@progbits
	.align	128
        .global         _ZN2at6native27unrolled_elementwise_kernelINS0_13BinaryFunctorIlllZZZNS0_15binary_internal21div_trunc_kernel_cudaERNS_18TensorIteratorBaseEENKUlvE_clEvENKUlvE2_clEvEUlllE_EESt5arrayIPcLm3EELi4E23TrivialOffsetCalculatorILi2EjESD_ILi1EjENS0_6memory12LoadWithCastILi2EEENSG_13StoreWithCastILi1EEEEEviT_T0_T2_T3_T4_T5_
        .type           _ZN2at6native27unrolled_elementwise_kernelINS0_13BinaryFunctorIlllZZZNS0_15binary_internal21div_trunc_kernel_cudaERNS_18TensorIteratorBaseEENKUlvE_clEvENKUlvE2_clEvEUlllE_EESt5arrayIPcLm3EELi4E23TrivialOffsetCalculatorILi2EjESD_ILi1EjENS0_6memory12LoadWithCastILi2EEENSG_13StoreWithCastILi1EEEEEviT_T0_T2_T3_T4_T5_,@function
        .size           _ZN2at6native27unrolled_elementwise_kernelINS0_13BinaryFunctorIlllZZZNS0_15binary_internal21div_trunc_kernel_cudaERNS_18TensorIteratorBaseEENKUlvE_clEvENKUlvE2_clEvEUlllE_EESt5arrayIPcLm3EELi4E23TrivialOffsetCalculatorILi2EjESD_ILi1EjENS0_6memory12LoadWithCastILi2EEENSG_13StoreWithCastILi1EEEEEviT_T0_T2_T3_T4_T5_,(.L_x_22258 - _ZN2at6native27unrolled_elementwise_kernelINS0_13BinaryFunctorIlllZZZNS0_15binary_internal21div_trunc_kernel_cudaERNS_18TensorIteratorBaseEENKUlvE_clEvENKUlvE2_clEvEUlllE_EESt5arrayIPcLm3EELi4E23TrivialOffsetCalculatorILi2EjESD_ILi1EjENS0_6memory12LoadWithCastILi2EEENSG_13StoreWithCastILi1EEEEEviT_T0_T2_T3_T4_T5_)
        .other          _ZN2at6native27unrolled_elementwise_kernelINS0_13BinaryFunctorIlllZZZNS0_15binary_internal21div_trunc_kernel_cudaERNS_18TensorIteratorBaseEENKUlvE_clEvENKUlvE2_clEvEUlllE_EESt5arrayIPcLm3EELi4E23TrivialOffsetCalculatorILi2EjESD_ILi1EjENS0_6memory12LoadWithCastILi2EEENSG_13StoreWithCastILi1EEEEEviT_T0_T2_T3_T4_T5_,@"STO_CUDA_ENTRY STV_DEFAULT"
_ZN2at6native27unrolled_elementwise_kernelINS0_13BinaryFunctorIlllZZZNS0_15binary_internal21div_trunc_kernel_cudaERNS_18TensorIteratorBaseEENKUlvE_clEvENKUlvE2_clEvEUlllE_EESt5arrayIPcLm3EELi4E23TrivialOffsetCalculatorILi2EjESD_ILi1EjENS0_6memory12LoadWithCastILi2EEENSG_13StoreWithCastILi1EEEEEviT_T0_T2_T3_T4_T5_:
.text._ZN2at6native27unrolled_elementwise_kernelINS0_13BinaryFunctorIlllZZZNS0_15binary_internal21div_trunc_kernel_cudaERNS_18TensorIteratorBaseEENKUlvE_clEvENKUlvE2_clEvEUlllE_EESt5arrayIPcLm3EELi4E23TrivialOffsetCalculatorILi2EjESD_ILi1EjENS0_6memory12LoadWithCastILi2EEENSG_13StoreWithCastILi1EEEEEviT_T0_T2_T3_T4_T5_:
        /* <DEDUP_REMOVED lines=34> */
.L_x_13565:
[----:B------:R1:W5:Y:S01]  /*0220*/  LDG.E.U8 R36, desc[UR36][R4.64] ;  /* 0x0000002404247981 */ /* 0x000362000c1e1100 */
[----:B------:R-:W-:Y:S01]  /*0230*/  IMAD.MOV.U32 R37, RZ, RZ, RZ ;  /* 0x000000ffff257224 */ /* 0x000fe200078e00ff */
[----:B------:R-:W-:Y:S06]  /*0240*/  BRA `(.L_x_13567) ;  /* 0x0000000c00447947 */ /* 0x000fec0003800000 */
.L_x_13564:
        /* <DEDUP_REMOVED lines=8> */
.L_x_13569:
[----:B------:R-:W2:Y:S02]  /*02d0*/  LDG.E R36, desc[UR36][R4.64] ;  /* 0x0000002404247981 */ /* 0x000ea4000c1e1900 */
[----:B--2---:R-:W-:Y:S01]  /*02e0*/  SHF.R.S32.HI R37, RZ, 0x1f, R36 ;  /* 0x0000001fff257819 */ /* 0x004fe20000011424 */
[----:B------:R-:W-:Y:S06]  /*02f0*/  BRA `(.L_x_13567) ;  /* 0x0000000c00187947 */ /* 0x000fec0003800000 */
.L_x_13568:
[----:B------:R-:W2:Y:S02]  /*0300*/  LDG.E.S16 R36, desc[UR36][R4.64] ;  /* 0x0000002404247981 */ /* 0x000ea4000c1e1700 */
[----:B--2---:R-:W-:Y:S01]  /*0310*/  SHF.R.S32.HI R37, RZ, 0x1f, R36 ;  /* 0x0000001fff257819 */ /* 0x004fe20000011424 */
[----:B------:R-:W-:Y:S06]  /*0320*/  BRA `(.L_x_13567) ;  /* 0x0000000c000c7947 */ /* 0x000fec0003800000 */
.L_x_13563:
        /* <DEDUP_REMOVED lines=9> */
.L_x_13571:
[----:B------:R-:W2:Y:S02]  /*03c0*/  LDG.E.U16 R4, desc[UR36][R4.64] ;  /* 0x0000002404047981 */ /* 0x000ea4000c1e1500 */
[----:B--2---:R-:W-:-:S06]  /*03d0*/  HADD2.F32 R36, -RZ, R4.H0_H0 ;  /* 0x20000004ff247230 */ /* 0x004fcc0000004100 */
[----:B------:R-:W2:Y:S02]  /*03e0*/  F2I.S64.TRUNC R36, R36 ;  /* 0x0000002400247311 */ /* 0x000ea4000020d900 */
[----:B--2---:R-:W-:Y:S05]  /*03f0*/  BRA `(.L_x_13567) ;  /* 0x0000000800d87947 */ /* 0x004fea0003800000 */
.L_x_13570:
        /* <DEDUP_REMOVED lines=9> */
.L_x_13573:
[----:B------:R-:W2:Y:S02]  /*0490*/  LDG.E.U16 R4, desc[UR36][R4.64] ;  /* 0x0000002404047981 */ /* 0x000ea4000c1e1500 */
[----:B--2---:R-:W-:-:S06]  /*04a0*/  HADD2.F32 R36, -RZ, R4.H0_H0 ;  /* 0x20000004ff247230 */ /* 0x004fcc0000004100 */
[----:B------:R-:W2:Y:S02]  /*04b0*/  F2I.S64.TRUNC R36, R36 ;  /* 0x0000002400247311 */ /* 0x000ea4000020d900 */
[----:B--2---:R-:W-:Y:S05]  /*04c0*/  BRA `(.L_x_13567) ;  /* 0x0000000800a47947 */ /* 0x004fea0003800000 */
.L_x_13572:
[----:B------:R-:W2:Y:S02]  /*04d0*/  LDG.E.64 R4, desc[UR36][R4.64] ;  /* 0x0000002404047981 */ /* 0x000ea4000c1e1b00 */
[----:B--2---:R2:W3:Y:S02]  /*04e0*/  F2I.S64.F64.TRUNC R36, R4 ;  /* 0x0000000400247311 */ /* 0x0044e4000030d900 */
[----:B--23--:R-:W-:Y:S05]  /*04f0*/  BRA `(.L_x_13567) ;  /* 0x0000000800987947 */ /* 0x00cfea0003800000 */
.L_x_13562:
        /* <DEDUP_REMOVED lines=13> */
.L_x_13576:
[----:B------:R-:W2:Y:S02]  /*05d0*/  LDG.E.64 R4, desc[UR36][R4.64] ;  /* 0x0000002404047981 */ /* 0x000ea4000c1e1b00 */
[----:B--2---:R2:W3:Y:S02]  /*05e0*/  F2I.S64.F64.TRUNC R36, R4 ;  /* 0x0000000400247311 */ /* 0x0044e4000030d900 */
[----:B--23--:R-:W-:Y:S05]  /*05f0*/  BRA `(.L_x_13567) ;  /* 0x0000000800587947 */ /* 0x00cfea0003800000 */
.L_x_13575:
        /* <DEDUP_REMOVED lines=26> */
.L_x_13578:
        /* <DEDUP_REMOVED lines=12> */
[----:B------:R2:W3:Y:S02]  /*0860*/  F2I.S64.TRUNC R36, R0 ;  /* 0x0000000000247311 */ /* 0x0004e4000020d900 */
[----:B--23--:R-:W-:Y:S05]  /*0870*/  BRA `(.L_x_13567) ;  /* 0x0000000400b87947 */ /* 0x00cfea0003800000 */
.L_x_13577:
[----:B------:R-:W2:Y:S02]  /*0880*/  LDG.E.U16 R36, desc[UR36][R4.64] ;  /* 0x0000002404247981 */ /* 0x000ea4000c1e1500 */
[----:B--2---:R-:W-:-:S06]  /*0890*/  IMAD.U32 R36, R36, 0x10000, RZ ;  /* 0x0001000024247824 */ /* 0x004fcc00078e00ff */
[----:B------:R-:W2:Y:S02]  /*08a0*/  F2I.S64.TRUNC R36, R36 ;  /* 0x0000002400247311 */ /* 0x000ea4000020d900 */
[----:B--2---:R-:W-:Y:S05]  /*08b0*/  BRA `(.L_x_13567) ;  /* 0x0000000400a87947 */ /* 0x004fea0003800000 */
.L_x_13574:
        /* <DEDUP_REMOVED lines=11> */
.L_x_13581:
        /* <DEDUP_REMOVED lines=21> */
.L_x_13585:
[----:B------:R-:W-:Y:S05]  /*0ac0*/  BSYNC.RECONVERGENT B1 ;  /* 0x0000000000017941 */ /* 0x000fea0003800200 */
.L_x_13584:
[----:B------:R-:W-:Y:S01]  /*0ad0*/  IMAD.SHL.U32 R0, R0, 0x100000, RZ ;  /* 0x0010000000007824 */ /* 0x000fe200078e00ff */
[----:B------:R-:W-:-:S04]  /*0ae0*/  LEA R3, R3, 0x3b800000, 0x17 ;  /* 0x3b80000003037811 */ /* 0x000fc800078eb8ff */
[----:B------:R-:W-:-:S07]  /*0af0*/  LOP3.LUT R36, R3, R0, R7, 0xfe, !PT ;  /* 0x0000000003247212 */ /* 0x000fce00078efe07 */
.L_x_13583:
[----:B------:R-:W-:Y:S05]  /*0b00*/  BSYNC.RECONVERGENT B0 ;  /* 0x0000000000007941 */ /* 0x000fea0003800200 */
.L_x_13582:
[----:B------:R-:W4:Y:S02]  /*0b10*/  F2I.S64.TRUNC R36, R36 ;  /* 0x0000002400247311 */ /* 0x000f24000020d900 */
[----:B----4-:R-:W-:Y:S05]  /*0b20*/  BRA `(.L_x_13567) ;  /* 0x00000004000c7947 */ /* 0x010fea0003800000 */
.L_x_13580:
        /* <DEDUP_REMOVED lines=21> */
.L_x_13589:
[----:B------:R-:W-:Y:S05]  /*0c80*/  BSYNC.RECONVERGENT B1 ;  /* 0x0000000000017941 */ /* 0x000fea0003800200 */
.L_x_13588:
[----:B------:R-:W-:Y:S01]  /*0c90*/  IMAD.SHL.U32 R0, R0, 0x200000, RZ ;  /* 0x0020000000007824 */ /* 0x000fe200078e00ff */
[----:B------:R-:W-:-:S04]  /*0ca0*/  LEA R3, R3, 0x37800000, 0x17 ;  /* 0x3780000003037811 */ /* 0x000fc800078eb8ff */
[----:B------:R-:W-:-:S07]  /*0cb0*/  LOP3.LUT R36, R3, R0, R7, 0xfe, !PT ;  /* 0x0000000003247212 */ /* 0x000fce00078efe07 */
.L_x_13587:
[----:B------:R-:W-:Y:S05]  /*0cc0*/  BSYNC.RECONVERGENT B0 ;  /* 0x0000000000007941 */ /* 0x000fea0003800200 */
.L_x_13586:
[----:B------:R-:W4:Y:S02]  /*0cd0*/  F2I.S64.TRUNC R36, R36 ;  /* 0x0000002400247311 */ /* 0x000f24000020d900 */
[----:B----4-:R-:W-:Y:S05]  /*0ce0*/  BRA `(.L_x_13567) ;  /* 0x00000000009c7947 */ /* 0x010fea0003800000 */
.L_x_13579:
[----:B------:R-:W-:-:S09]  /*0cf0*/  UISETP.NE.AND UP0, UPT, UR4, 0x1c, UPT ;  /* 0x0000001c0400788c */ /* 0x000fd2000bf05270 */
[----:B------:R-:W-:Y:S05]  /*0d00*/  BRA.U !UP0, `(.L_x_13590) ;  /* 0x00000001088c7547 */ /* 0x000fea000b800000 */
[----:B------:R-:W-:-:S09]  /*0d10*/  UISETP.NE.AND UP0, UPT, UR4, 0x1d, UPT ;  /* 0x0000001d0400788c */ /* 0x000fd2000bf05270 */
[----:B------:R-:W-:Y:S05]  /*0d20*/  BRA.U !UP0, `(.L_x_13591) ;  /* 0x00000001087c7547 */ /* 0x000fea000b800000 */
[----:B------:R-:W-:-:S09]  /*0d30*/  UISETP.NE.AND UP0, UPT, UR4, 0x2c, UPT ;  /* 0x0000002c0400788c */ /* 0x000fd2000bf05270 */
[----:B------:R-:W-:Y:S05]  /*0d40*/  BRA.U !UP0, `(.L_x_13592) ;  /* 0x0000000108487547 */ /* 0x000fea000b800000 */
.L_x_13566:
        /* <DEDUP_REMOVED lines=16> */
.L_x_13593:
[----:B------:R-:W-:Y:S01]  /*0e50*/  CS2R R36, SRZ ;  /* 0x0000000000247805 */ /* 0x000fe2000001ff00 */
[----:B------:R-:W-:Y:S06]  /*0e60*/  BRA `(.L_x_13567) ;  /* 0x00000000003c7947 */ /* 0x000fec0003800000 */
.L_x_13592:
        /* <DEDUP_REMOVED lines=8> */
.L_x_13595:
[----:B------:R-:W-:Y:S05]  /*0ef0*/  BSYNC.RECONVERGENT B0 ;  /* 0x0000000000007941 */ /* 0x000fea0003800200 */
.L_x_13594:
[----:B------:R-:W2:Y:S02]  /*0f00*/  F2I.S64.TRUNC R36, R36 ;  /* 0x0000002400247311 */ /* 0x000ea4000020d900 */
[----:B--2---:R-:W-:Y:S05]  /*0f10*/  BRA `(.L_x_13567) ;  /* 0x0000000000107947 */ /* 0x004fea0003800000 */
.L_x_13591:
[----:B------:R2:W5:Y:S01]  /*0f20*/  LDG.E.64 R36, desc[UR36][R4.64] ;  /* 0x0000002404247981 */ /* 0x000562000c1e1b00 */
[----:B------:R-:W-:Y:S05]  /*0f30*/  BRA `(.L_x_13567) ;  /* 0x0000000000087947 */ /* 0x000fea0003800000 */
.L_x_13590:
[----:B------:R3:W5:Y:S01]  /*0f40*/  LDG.E R36, desc[UR36][R4.64] ;  /* 0x0000002404247981 */ /* 0x000762000c1e1900 */
[----:B------:R-:W-:-:S07]  /*0f50*/  IMAD.MOV.U32 R37, RZ, RZ, RZ ;  /* 0x000000ffff257224 */ /* 0x000fce00078e00ff */
.L_x_13567:
        /* <DEDUP_REMOVED lines=19> */
.L_x_13599:
[----:B------:R0:W5:Y:S01]  /*1090*/  LDG.E.U8 R30, desc[UR36][R4.64] ;  /* 0x00000024041e7981 */ /* 0x000162000c1e1100 */
[----:B------:R-:W-:Y:S01]  /*10a0*/  IMAD.MOV.U32 R31, RZ, RZ, RZ ;  /* 0x000000ffff1f7224 */ /* 0x000fe200078e00ff */
[----:B------:R-:W-:Y:S06]  /*10b0*/  BRA `(.L_x_13601) ;  /* 0x0000000c00447947 */ /* 0x000fec0003800000 */
.L_x_13598:
        /* <DEDUP_REMOVED lines=8> */
.L_x_13603:
[----:B------:R-:W2:Y:S02]  /*1140*/  LDG.E R30, desc[UR36][R4.64] ;  /* 0x00000024041e7981 */ /* 0x000ea4000c1e1900 */
[----:B--2---:R-:W-:Y:S01]  /*1150*/  SHF.R.S32.HI R31, RZ, 0x1f, R30 ;  /* 0x0000001fff1f7819 */ /* 0x004fe2000001141e */
[----:B------:R-:W-:Y:S06]  /*1160*/  BRA `(.L_x_13601) ;  /* 0x0000000c00187947 */ /* 0x000fec0003800000 */
.L_x_13602:
[----:B------:R-:W2:Y:S02]  /*1170*/  LDG.E.S16 R30, desc[UR36][R4.64] ;  /* 0x00000024041e7981 */ /* 0x000ea4000c1e1700 */
[----:B--2---:R-:W-:Y:S01]  /*1180*/  SHF.R.S32.HI R31, RZ, 0x1f, R30 ;  /* 0x0000001fff1f7819 */ /* 0x004fe2000001141e */
[----:B------:R-:W-:Y:S06]  /*1190*/  BRA `(.L_x_13601) ;  /* 0x0000000c000c7947 */ /* 0x000fec0003800000 */
.L_x_13597:
        /* <DEDUP_REMOVED lines=9> */
.L_x_13605:
[----:B------:R-:W2:Y:S02]  /*1230*/  LDG.E.U16 R4, desc[UR36][R4.64] ;  /* 0x0000002404047981 */ /* 0x000ea4000c1e1500 */
[----:B--2---:R-:W-:-:S06]  /*1240*/  HADD2.F32 R30, -RZ, R4.H0_H0 ;  /* 0x20000004ff1e7230 */ /* 0x004fcc0000004100 */
[----:B------:R-:W2:Y:S02]  /*1250*/  F2I.S64.TRUNC R30, R30 ;  /* 0x0000001e001e7311 */ /* 0x000ea4000020d900 */
[----:B--2---:R-:W-:Y:S05]  /*1260*/  BRA `(.L_x_13601) ;  /* 0x0000000800d87947 */ /* 0x004fea0003800000 */
.L_x_13604:
        /* <DEDUP_REMOVED lines=9> */
.L_x_13607:
[----:B------:R-:W2:Y:S02]  /*1300*/  LDG.E.U16 R4, desc[UR36][R4.64] ;  /* 0x0000002404047981 */ /* 0x000ea4000c1e1500 */
[----:B--2---:R-:W-:-:S06]  /*1310*/  HADD2.F32 R30, -RZ, R4.H0_H0 ;  /* 0x20000004ff1e7230 */ /* 0x004fcc0000004100 */
[----:B------:R-:W2:Y:S02]  /*1320*/  F2I.S64.TRUNC R30, R30 ;  /* 0x0000001e001e7311 */ /* 0x000ea4000020d900 */
[----:B--2---:R-:W-:Y:S05]  /*1330*/  BRA `(.L_x_13601) ;  /* 0x0000000800a47947 */ /* 0x004fea0003800000 */
.L_x_13606:
[----:B------:R-:W2:Y:S02]  /*1340*/  LDG.E.64 R4, desc[UR36][R4.64] ;  /* 0x0000002404047981 */ /* 0x000ea4000c1e1b00 */
[----:B--2---:R2:W3:Y:S02]  /*1350*/  F2I.S64.F64.TRUNC R30, R4 ;  /* 0x00000004001e7311 */ /* 0x0044e4000030d900 */
[----:B--23--:R-:W-:Y:S05]  /*1360*/  BRA `(.L_x_13601) ;  /* 0x0000000800987947 */ /* 0x00cfea0003800000 */
.L_x_13596:
        /* <DEDUP_REMOVED lines=13> */
.L_x_13610:
[----:B------:R-:W2:Y:S02]  /*1440*/  LDG.E.64 R4, desc[UR36][R4.64] ;  /* 0x0000002404047981 */ /* 0x000ea4000c1e1b00 */
[----:B--2---:R0:W1:Y:S02]  /*1450*/  F2I.S64.F64.TRUNC R30, R4 ;  /* 0x00000004001e7311 */ /* 0x004064000030d900 */
[----:B01----:R-:W-:Y:S05]  /*1460*/  BRA `(.L_x_13601) ;  /* 0x0000000800587947 */ /* 0x003fea0003800000 */
.L_x_13609:
        /* <DEDUP_REMOVED lines=26> */
.L_x_13612:
        /* <DEDUP_REMOVED lines=12> */
[----:B------:R0:W1:Y:S02]  /*16d0*/  F2I.S64.TRUNC R30, R0 ;  /* 0x00000000001e7311 */ /* 0x000064000020d900 */
[----:B01----:R-:W-:Y:S05]  /*16e0*/  BRA `(.L_x_13601) ;  /* 0x0000000400b87947 */ /* 0x003fea0003800000 */
.L_x_13611:
[----:B------:R-:W2:Y:S02]  /*16f0*/  LDG.E.U16 R30, desc[UR36][R4.64] ;  /* 0x00000024041e7981 */ /* 0x000ea4000c1e1500 */
[----:B--2---:R-:W-:-:S06]  /*1700*/  IMAD.U32 R30, R30, 0x10000, RZ ;  /* 0x000100001e1e7824 */ /* 0x004fcc00078e00ff */
[----:B------:R-:W0:Y:S02]  /*1710*/  F2I.S64.TRUNC R30, R30 ;  /* 0x0000001e001e7311 */ /* 0x000e24000020d900 */
[----:B0-----:R-:W-:Y:S05]  /*1720*/  BRA `(.L_x_13601) ;  /* 0x0000000400a87947 */ /* 0x001fea0003800000 */
.L_x_13608:
        /* <DEDUP_REMOVED lines=11> */
.L_x_13615:
        /* <DEDUP_REMOVED lines=21> */
.L_x_13619:
[----:B------:R-:W-:Y:S05]  /*1930*/  BSYNC.RECONVERGENT B1 ;  /* 0x0000000000017941 */ /* 0x000fea0003800200 */
.L_x_13618:
[----:B------:R-:W-:Y:S01]  /*1940*/  IMAD.SHL.U32 R0, R0, 0x100000, RZ ;  /* 0x0010000000007824 */ /* 0x000fe200078e00ff */
[----:B------:R-:W-:-:S04]  /*1950*/  LEA R3, R3, 0x3b800000, 0x17 ;  /* 0x3b80000003037811 */ /* 0x000fc800078eb8ff */
[----:B------:R-:W-:-:S07]  /*1960*/  LOP3.LUT R30, R3, R0, R7, 0xfe, !PT ;  /* 0x00000000031e7212 */ /* 0x000fce00078efe07 */
.L_x_13617:
[----:B------:R-:W-:Y:S05]  /*1970*/  BSYNC.RECONVERGENT B0 ;  /* 0x0000000000007941 */ /* 0x000fea0003800200 */
.L_x_13616:
[----:B------:R-:W4:Y:S02]  /*1980*/  F2I.S64.TRUNC R30, R30 ;  /* 0x0000001e001e7311 */ /* 0x000f24000020d900 */
[----:B----4-:R-:W-:Y:S05]  /*1990*/  BRA `(.L_x_13601) ;  /* 0x00000004000c7947 */ /* 0x010fea0003800000 */
.L_x_13614:
        /* <DEDUP_REMOVED lines=21> */
.L_x_13623:
[----:B------:R-:W-:Y:S05]  /*1af0*/  BSYNC.RECONVERGENT B1 ;  /* 0x0000000000017941 */ /* 0x000fea0003800200 */
.L_x_13622:
[----:B------:R-:W-:Y:S01]  /*1b00*/  IMAD.SHL.U32 R0, R0, 0x200000, RZ ;  /* 0x0020000000007824 */ /* 0x000fe200078e00ff */
[----:B------:R-:W-:-:S04]  /*1b10*/  LEA R3, R3, 0x37800000, 0x17 ;  /* 0x3780000003037811 */ /* 0x000fc800078eb8ff */
[----:B------:R-:W-:-:S07]  /*1b20*/  LOP3.LUT R30, R3, R0, R7, 0xfe, !PT ;  /* 0x00000000031e7212 */ /* 0x000fce00078efe07 */
.L_x_13621:
[----:B------:R-:W-:Y:S05]  /*1b30*/  BSYNC.RECONVERGENT B0 ;  /* 0x0000000000007941 */ /* 0x000fea0003800200 */
.L_x_13620:
[----:B------:R-:W4:Y:S02]  /*1b40*/  F2I.S64.TRUNC R30, R30 ;  /* 0x0000001e001e7311 */ /* 0x000f24000020d900 */
[----:B----4-:R-:W-:Y:S05]  /*1b50*/  BRA `(.L_x_13601) ;  /* 0x00000000009c7947 */ /* 0x010fea0003800000 */
.L_x_13613:
[----:B------:R-:W-:-:S09]  /*1b60*/  UISETP.NE.AND UP0, UPT, UR4, 0x1c, UPT ;  /* 0x0000001c0400788c */ /* 0x000fd2000bf05270 */
[----:B------:R-:W-:Y:S05]  /*1b70*/  BRA.U !UP0, `(.L_x_13624) ;  /* 0x00000001088c7547 */ /* 0x000fea000b800000 */
[----:B------:R-:W-:-:S09]  /*1b80*/  UISETP.NE.AND UP0, UPT, UR4, 0x1d, UPT ;  /* 0x0000001d0400788c */ /* 0x000fd2000bf05270 */
[----:B------:R-:W-:Y:S05]  /*1b90*/  BRA.U !UP0, `(.L_x_13625) ;  /* 0x00000001087c7547 */ /* 0x000fea000b800000 */
[----:B------:R-:W-:-:S09]  /*1ba0*/  UISETP.NE.AND UP0, UPT, UR4, 0x2c, UPT ;  /* 0x0000002c0400788c */ /* 0x000fd2000bf05270 */
[----:B------:R-:W-:Y:S05]  /*1bb0*/  BRA.U !UP0, `(.L_x_13626) ;  /* 0x0000000108487547 */ /* 0x000fea000b800000 */
.L_x_13600:
        /* <DEDUP_REMOVED lines=16> */
.L_x_13627:
[----:B------:R-:W-:Y:S01]  /*1cc0*/  CS2R R30, SRZ ;  /* 0x00000000001e7805 */ /* 0x000fe2000001ff00 */
[----:B------:R-:W-:Y:S06]  /*1cd0*/  BRA `(.L_x_13601) ;  /* 0x00000000003c7947 */ /* 0x000fec0003800000 */
.L_x_13626:
        /* <DEDUP_REMOVED lines=8> */
.L_x_13629:
[----:B------:R-:W-:Y:S05]  /*1d60*/  BSYNC.RECONVERGENT B0 ;  /* 0x0000000000007941 */ /* 0x000fea0003800200 */
.L_x_13628:
[----:B------:R-:W2:Y:S02]  /*1d70*/  F2I.S64.TRUNC R30, R30 ;  /* 0x0000001e001e7311 */ /* 0x000ea4000020d900 */
[----:B--2---:R-:W-:Y:S05]  /*1d80*/  BRA `(.L_x_13601) ;  /* 0x0000000000107947 */ /* 0x004fea0003800000 */
.L_x_13625:
[----:B------:R2:W5:Y:S01]  /*1d90*/  LDG.E.64 R30, desc[UR36][R4.64] ;  /* 0x00000024041e7981 */ /* 0x000562000c1e1b00 */
[----:B------:R-:W-:Y:S05]  /*1da0*/  BRA `(.L_x_13601) ;  /* 0x0000000000087947 */ /* 0x000fea0003800000 */
.L_x_13624:
[----:B------:R3:W5:Y:S01]  /*1db0*/  LDG.E R30, desc[UR36][R4.64] ;  /* 0x00000024041e7981 */ /* 0x000762000c1e1900 */
[----:B------:R-:W-:-:S07]  /*1dc0*/  IMAD.MOV.U32 R31, RZ, RZ, RZ ;  /* 0x000000ffff1f7224 */ /* 0x000fce00078e00ff */
.L_x_13601:
[----:B------:R-:W-:-:S07]  /*1dd0*/  VIADD R33, R35, 0x80 ;  /* 0x0000008023217836 */ /* 0x000fce0000000000 */
.L_x_13561:
[----:B------:R-:W-:Y:S05]  /*1de0*/  BSYNC.RECONVERGENT B6 ;  /* 0x0000000000067941 */ /* 0x000fea0003800200 */
.L_x_13560:
[----:B------:R-:W-:Y:S01]  /*1df0*/  ISETP.GE.AND P0, PT, R33, R2, PT ;  /* 0x000000022100720c */ /* 0x000fe20003f06270 */
[----:B------:R-:W-:Y:S01]  /*1e00*/  BSSY.RECONVERGENT B6, `(.L_x_13630) ;  /* 0x00001d4000067945 */ /* 0x000fe20003800200 */
[----:B------:R-:W-:Y:S02]  /*1e10*/  CS2R R28, SRZ ;  /* 0x00000000001c7805 */ /* 0x000fe4000001ff00 */
[----:B------:R-:W-:-:S09]  /*1e20*/  CS2R R26, SRZ ;  /* 0x00000000001a7805 */ /* 0x000fd2000001ff00 */
[----:B------:R-:W-:Y:S05]  /*1e30*/  @P0 BRA `(.L_x_13631) ;  /* 0x0000001c00400947 */ /* 0x000fea0003800000 */
[----:B01234-:R-:W0:Y:S01]  /*1e40*/  LDC.64 R4, c[0x0][0x390] ;  /* 0x0000e400ff047b82 */ /* 0x01fe220000000a00 */
        /* <DEDUP_REMOVED lines=19> */
.L_x_13635:
[----:B------:R3:W5:Y:S01]  /*1f80*/  LDG.E.U8 R28, desc[UR36][R4.64] ;  /* 0x00000024041c7981 */ /* 0x000762000c1e1100 */
[----:B------:R-:W-:Y:S01]  /*1f90*/  IMAD.MOV.U32 R29, RZ, RZ, RZ ;  /* 0x000000ffff1d7224 */ /* 0x000fe200078e00ff */
[----:B------:R-:W-:Y:S06]  /*1fa0*/  BRA `(.L_x_13637) ;  /* 0x0000000c00447947 */ /* 0x000fec0003800000 */
.L_x_13634:
        /* <DEDUP_REMOVED lines=8> */
.L_x_13639:
[----:B------:R-:W2:Y:S02]  /*2030*/  LDG.E R28, desc[UR36][R4.64] ;  /* 0x00000024041c7981 */ /* 0x000ea4000c1e1900 */
[----:B--2---:R-:W-:Y:S01]  /*2040*/  SHF.R.S32.HI R29, RZ, 0x1f, R28 ;  /* 0x0000001fff1d7819 */ /* 0x004fe2000001141c */
[----:B------:R-:W-:Y:S06]  /*2050*/  BRA `(.L_x_13637) ;  /* 0x0000000c00187947 */ /* 0x000fec0003800000 */
.L_x_13638:
[----:B------:R-:W2:Y:S02]  /*2060*/  LDG.E.S16 R28, desc[UR36][R4.64] ;  /* 0x00000024041c7981 */ /* 0x000ea4000c1e1700 */
[----:B--2---:R-:W-:Y:S01]  /*2070*/  SHF.R.S32.HI R29, RZ, 0x1f, R28 ;  /* 0x0000001fff1d7819 */ /* 0x004fe2000001141c */
[----:B------:R-:W-:Y:S06]  /*2080*/  BRA `(.L_x_13637) ;  /* 0x0000000c000c7947 */ /* 0x000fec0003800000 */
.L_x_13633:
        /* <DEDUP_REMOVED lines=9> */
.L_x_13641:
[----:B------:R-:W2:Y:S02]  /*2120*/  LDG.E.U16 R4, desc[UR36][R4.64] ;  /* 0x0000002404047981 */ /* 0x000ea4000c1e1500 */
[----:B--2---:R-:W-:-:S06]  /*2130*/  HADD2.F32 R28, -RZ, R4.H0_H0 ;  /* 0x20000004ff1c7230 */ /* 0x004fcc0000004100 */
[----:B------:R-:W0:Y:S02]  /*2140*/  F2I.S64.TRUNC R28, R28 ;  /* 0x0000001c001c7311 */ /* 0x000e24000020d900 */
[----:B0-----:R-:W-:Y:S05]  /*2150*/  BRA `(.L_x_13637) ;  /* 0x0000000800d87947 */ /* 0x001fea0003800000 */
.L_x_13640:
        /* <DEDUP_REMOVED lines=9> */
.L_x_13643:
[----:B------:R-:W2:Y:S02]  /*21f0*/  LDG.E.U16 R4, desc[UR36][R4.64] ;  /* 0x0000002404047981 */ /* 0x000ea4000c1e1500 */
[----:B--2---:R-:W-:-:S06]  /*2200*/  HADD2.F32 R28, -RZ, R4.H0_H0 ;  /* 0x20000004ff1c7230 */ /* 0x004fcc0000004100 */
[----:B------:R-:W0:Y:S02]  /*2210*/  F2I.S64.TRUNC R28, R28 ;  /* 0x0000001c001c7311 */ /* 0x000e24000020d900 */
[----:B0-----:R-:W-:Y:S05]  /*2220*/  BRA `(.L_x_13637) ;  /* 0x0000000800a47947 */ /* 0x001fea0003800000 */
.L_x_13642:
[----:B------:R-:W2:Y:S02]  /*2230*/  LDG.E.64 R4, desc[UR36][R4.64] ;  /* 0x0000002404047981 */ /* 0x000ea4000c1e1b00 */
[----:B--2---:R0:W1:Y:S02]  /*2240*/  F2I.S64.F64.TRUNC R28, R4 ;  /* 0x00000004001c7311 */ /* 0x004064000030d900 */
[----:B01----:R-:W-:Y:S05]  /*2250*/  BRA `(.L_x_13637) ;  /* 0x0000000800987947 */ /* 0x003fea0003800000 */
.L_x_13632:
        /* <DEDUP_REMOVED lines=13> */
.L_x_13646:
[----:B------:R-:W2:Y:S02]  /*2330*/  LDG.E.64 R4, desc[UR36][R4.64] ;  /* 0x0000002404047981 */ /* 0x000ea4000c1e1b00 */
[----:B--2---:R0:W1:Y:S02]  /*2340*/  F2I.S64.F64.TRUNC R28, R4 ;  /* 0x00000004001c7311 */ /* 0x004064000030d900 */
[----:B01----:R-:W-:Y:S05]  /*2350*/  BRA `(.L_x_13637) ;  /* 0x0000000800587947 */ /* 0x003fea0003800000 */
.L_x_13645:
        /* <DEDUP_REMOVED lines=26> */
.L_x_13648:
        /* <DEDUP_REMOVED lines=12> */
[----:B------:R0:W1:Y:S02]  /*25c0*/  F2I.S64.TRUNC R28, R0 ;  /* 0x00000000001c7311 */ /* 0x000064000020d900 */
[----:B01----:R-:W-:Y:S05]  /*25d0*/  BRA `(.L_x_13637) ;  /* 0x0000000400b87947 */ /* 0x003fea0003800000 */
.L_x_13647:
[----:B------:R-:W2:Y:S02]  /*25e0*/  LDG.E.U16 R28, desc[UR36][R4.64] ;  /* 0x00000024041c7981 */ /* 0x000ea4000c1e1500 */
[----:B--2---:R-:W-:-:S06]  /*25f0*/  IMAD.U32 R28, R28, 0x10000, RZ ;  /* 0x000100001c1c7824 */ /* 0x004fcc00078e00ff */
[----:B------:R-:W0:Y:S02]  /*2600*/  F2I.S64.TRUNC R28, R28 ;  /* 0x0000001c001c7311 */ /* 0x000e24000020d900 */
[----:B0-----:R-:W-:Y:S05]  /*2610*/  BRA `(.L_x_13637) ;  /* 0x0000000400a87947 */ /* 0x001fea0003800000 */
.L_x_13644:
        /* <DEDUP_REMOVED lines=11> */
.L_x_13651:
        /* <DEDUP_REMOVED lines=21> */
.L_x_13655:
[----:B------:R-:W-:Y:S05]  /*2820*/  BSYNC.RECONVERGENT B1 ;  /* 0x0000000000017941 */ /* 0x000fea0003800200 */
.L_x_13654:
[----:B------:R-:W-:Y:S01]  /*2830*/  IMAD.SHL.U32 R0, R0, 0x100000, RZ ;  /* 0x0010000000007824 */ /* 0x000fe200078e00ff */
[----:B------:R-:W-:-:S04]  /*2840*/  LEA R3, R3, 0x3b800000, 0x17 ;  /* 0x3b80000003037811 */ /* 0x000fc800078eb8ff */
[----:B------:R-:W-:-:S07]  /*2850*/  LOP3.LUT R28, R3, R0, R7, 0xfe, !PT ;  /* 0x00000000031c7212 */ /* 0x000fce00078efe07 */
.L_x_13653:
[----:B------:R-:W-:Y:S05]  /*2860*/  BSYNC.RECONVERGENT B0 ;  /* 0x0000000000007941 */ /* 0x000fea0003800200 */
.L_x_13652:
[----:B------:R-:W2:Y:S02]  /*2870*/  F2I.S64.TRUNC R28, R28 ;  /* 0x0000001c001c7311 */ /* 0x000ea4000020d900 */
[----:B--2---:R-:W-:Y:S05]  /*2880*/  BRA `(.L_x_13637) ;  /* 0x00000004000c7947 */ /* 0x004fea0003800000 */
.L_x_13650:
        /* <DEDUP_REMOVED lines=21> */
.L_x_13659:
[----:B------:R-:W-:Y:S05]  /*29e0*/  BSYNC.RECONVERGENT B1 ;  /* 0x0000000000017941 */ /* 0x000fea0003800200 */
.L_x_13658:
[----:B------:R-:W-:Y:S01]  /*29f0*/  IMAD.SHL.U32 R0, R0, 0x200000, RZ ;  /* 0x0020000000007824 */ /* 0x000fe200078e00ff */
[----:B------:R-:W-:-:S04]  /*2a00*/  LEA R3, R3, 0x37800000, 0x17 ;  /* 0x3780000003037811 */ /* 0x000fc800078eb8ff */
[----:B------:R-:W-:-:S07]  /*2a10*/  LOP3.LUT R28, R3, R0, R7, 0xfe, !PT ;  /* 0x00000000031c7212 */ /* 0x000fce00078efe07 */
.L_x_13657:
[----:B------:R-:W-:Y:S05]  /*2a20*/  BSYNC.RECONVERGENT B0 ;  /* 0x0000000000007941 */ /* 0x000fea0003800200 */
.L_x_13656:
[----:B------:R-:W2:Y:S02]  /*2a30*/  F2I.S64.TRUNC R28, R28 ;  /* 0x0000001c001c7311 */ /* 0x000ea4000020d900 */
[----:B--2---:R-:W-:Y:S05]  /*2a40*/  BRA `(.L_x_13637) ;  /* 0x00000000009c7947 */ /* 0x004fea0003800000 */
.L_x_13649:
        /* <DEDUP_REMOVED lines=14> */
.L_x_13663:
[----:B------:R-:W-:Y:S05]  /*2b30*/  BSYNC.RECONVERGENT B0 ;  /* 0x0000000000007941 */ /* 0x000fea0003800200 */
.L_x_13662:
[----:B------:R-:W0:Y:S02]  /*2b40*/  F2I.S64.TRUNC R28, R28 ;  /* 0x0000001c001c7311 */ /* 0x000e24000020d900 */
[----:B0-----:R-:W-:Y:S05]  /*2b50*/  BRA `(.L_x_13637) ;  /* 0x0000000000587947 */ /* 0x001fea0003800000 */
.L_x_13636:
        /* <DEDUP_REMOVED lines=16> */
.L_x_13664:
[----:B------:R-:W-:Y:S01]  /*2c60*/  CS2R R28, SRZ ;  /* 0x00000000001c7805 */ /* 0x000fe2000001ff00 */
[----:B------:R-:W-:Y:S06]  /*2c70*/  BRA `(.L_x_13637) ;  /* 0x0000000000107947 */ /* 0x000fec0003800000 */
.L_x_13661:
[----:B------:R0:W5:Y:S01]  /*2c80*/  LDG.E.64 R28, desc[UR36][R4.64] ;  /* 0x00000024041c7981 */ /* 0x000162000c1e1b00 */
[----:B------:R-:W-:Y:S05]  /*2c90*/  BRA `(.L_x_13637) ;  /* 0x0000000000087947 */ /* 0x000fea0003800000 */
.L_x_13660:
[----:B------:R1:W5:Y:S01]  /*2ca0*/  LDG.E R28, desc[UR36][R4.64] ;  /* 0x00000024041c7981 */ /* 0x000362000c1e1900 */
[----:B------:R-:W-:-:S07]  /*2cb0*/  IMAD.MOV.U32 R29, RZ, RZ, RZ ;  /* 0x000000ffff1d7224 */ /* 0x000fce00078e00ff */
.L_x_13637:
        /* <DEDUP_REMOVED lines=19> */
.L_x_13668:
[----:B------:R3:W5:Y:S01]  /*2df0*/  LDG.E.U8 R26, desc[UR36][R4.64] ;  /* 0x00000024041a7981 */ /* 0x000762000c1e1100 */
[----:B------:R-:W-:Y:S01]  /*2e00*/  IMAD.MOV.U32 R27, RZ, RZ, RZ ;  /* 0x000000ffff1b7224 */ /* 0x000fe200078e00ff */
[----:B------:R-:W-:Y:S06]  /*2e10*/  BRA `(.L_x_13670) ;  /* 0x0000000c00447947 */ /* 0x000fec0003800000 */
.L_x_13667:
        /* <DEDUP_REMOVED lines=8> */
.L_x_13672:
[----:B------:R-:W2:Y:S02]  /*2ea0*/  LDG.E R26, desc[UR36][R4.64] ;  /* 0x00000024041a7981 */ /* 0x000ea4000c1e1900 */
[----:B--2---:R-:W-:Y:S01]  /*2eb0*/  SHF.R.S32.HI R27, RZ, 0x1f, R26 ;  /* 0x0000001fff1b7819 */ /* 0x004fe2000001141a */
[----:B------:R-:W-:Y:S06]  /*2ec0*/  BRA `(.L_x_13670) ;  /* 0x0000000c00187947 */ /* 0x000fec0003800000 */
.L_x_13671:
[----:B------:R-:W2:Y:S02]  /*2ed0*/  LDG.E.S16 R26, desc[UR36][R4.64] ;  /* 0x00000024041a7981 */ /* 0x000ea4000c1e1700 */
[----:B--2---:R-:W-:Y:S01]  /*2ee0*/  SHF.R.S32.HI R27, RZ, 0x1f, R26 ;  /* 0x0000001fff1b7819 */ /* 0x004fe2000001141a */
[----:B------:R-:W-:Y:S06]  /*2ef0*/  BRA `(.L_x_13670) ;  /* 0x0000000c000c7947 */ /* 0x000fec0003800000 */
.L_x_13666:
        /* <DEDUP_REMOVED lines=9> */
.L_x_13674:
[----:B------:R-:W2:Y:S02]  /*2f90*/  LDG.E.U16 R4, desc[UR36][R4.64] ;  /* 0x0000002404047981 */ /* 0x000ea4000c1e1500 */
[----:B--2---:R-:W-:-:S06]  /*2fa0*/  HADD2.F32 R26, -RZ, R4.H0_H0 ;  /* 0x20000004ff1a7230 */ /* 0x004fcc0000004100 */
[----:B------:R-:W3:Y:S02]  /*2fb0*/  F2I.S64.TRUNC R26, R26 ;  /* 0x0000001a001a7311 */ /* 0x000ee4000020d900 */
[----:B---3--:R-:W-:Y:S05]  /*2fc0*/  BRA `(.L_x_13670) ;  /* 0x0000000800d87947 */ /* 0x008fea0003800000 */
.L_x_13673:
        /* <DEDUP_REMOVED lines=9> */
.L_x_13676:
[----:B------:R-:W2:Y:S02]  /*3060*/  LDG.E.U16 R4, desc[UR36][R4.64] ;  /* 0x0000002404047981 */ /* 0x000ea4000c1e1500 */
[----:B--2---:R-:W-:-:S06]  /*3070*/  HADD2.F32 R26, -RZ, R4.H0_H0 ;  /* 0x20000004ff1a7230 */ /* 0x004fcc0000004100 */
[----:B------:R-:W3:Y:S02]  /*3080*/  F2I.S64.TRUNC R26, R26 ;  /* 0x0000001a001a7311 */ /* 0x000ee4000020d900 */
[----:B---3--:R-:W-:Y:S05]  /*3090*/  BRA `(.L_x_13670) ;  /* 0x0000000800a47947 */ /* 0x008fea0003800000 */
.L_x_13675:
[----:B------:R-:W2:Y:S02]  /*30a0*/  LDG.E.64 R4, desc[UR36][R4.64] ;  /* 0x0000002404047981 */ /* 0x000ea4000c1e1b00 */
[----:B--2---:R3:W4:Y:S02]  /*30b0*/  F2I.S64.F64.TRUNC R26, R4 ;  /* 0x00000004001a7311 */ /* 0x004724000030d900 */
[----:B---34-:R-:W-:Y:S05]  /*30c0*/  BRA `(.L_x_13670) ;  /* 0x0000000800987947 */ /* 0x018fea0003800000 */
.L_x_13665:
        /* <DEDUP_REMOVED lines=13> */
.L_x_13679:
[----:B------:R-:W2:Y:S02]  /*31a0*/  LDG.E.64 R4, desc[UR36][R4.64] ;  /* 0x0000002404047981 */ /* 0x000ea4000c1e1b00 */
[----:B--2---:R3:W4:Y:S02]  /*31b0*/  F2I.S64.F64.TRUNC R26, R4 ;  /* 0x00000004001a7311 */ /* 0x004724000030d900 */
[----:B---34-:R-:W-:Y:S05]  /*31c0*/  BRA `(.L_x_13670) ;  /* 0x0000000800587947 */ /* 0x018fea0003800000 */
.L_x_13678:
        /* <DEDUP_REMOVED lines=26> */
.L_x_13681:
        /* <DEDUP_REMOVED lines=12> */
[----:B------:R3:W4:Y:S02]  /*3430*/  F2I.S64.TRUNC R26, R0 ;  /* 0x00000000001a7311 */ /* 0x000724000020d900 */
[----:B---34-:R-:W-:Y:S05]  /*3440*/  BRA `(.L_x_13670) ;  /* 0x0000000400b87947 */ /* 0x018fea0003800000 */
.L_x_13680:
[----:B------:R-:W2:Y:S02]  /*3450*/  LDG.E.U16 R26, desc[UR36][R4.64] ;  /* 0x00000024041a7981 */ /* 0x000ea4000c1e1500 */
[----:B--2---:R-:W-:-:S06]  /*3460*/  IMAD.U32 R26, R26, 0x10000, RZ ;  /* 0x000100001a1a7824 */ /* 0x004fcc00078e00ff */
[----:B------:R-:W3:Y:S02]  /*3470*/  F2I.S64.TRUNC R26, R26 ;  /* 0x0000001a001a7311 */ /* 0x000ee4000020d900 */
[----:B---3--:R-:W-:Y:S05]  /*3480*/  BRA `(.L_x_13670) ;  /* 0x0000000400a87947 */ /* 0x008fea0003800000 */
.L_x_13677:
        /* <DEDUP_REMOVED lines=11> */
.L_x_13684:
        /* <DEDUP_REMOVED lines=21> */
.L_x_13688:
[----:B------:R-:W-:Y:S05]  /*3690*/  BSYNC.RECONVERGENT B1 ;  /* 0x0000000000017941 */ /* 0x000fea0003800200 */
.L_x_13687:
[----:B------:R-:W-:Y:S01]  /*36a0*/  IMAD.SHL.U32 R0, R0, 0x100000, RZ ;  /* 0x0010000000007824 */ /* 0x000fe200078e00ff */
[----:B------:R-:W-:-:S04]  /*36b0*/  LEA R3, R3, 0x3b800000, 0x17 ;  /* 0x3b80000003037811 */ /* 0x000fc800078eb8ff */
[----:B------:R-:W-:-:S07]  /*36c0*/  LOP3.LUT R26, R3, R0, R7, 0xfe, !PT ;  /* 0x00000000031a7212 */ /* 0x000fce00078efe07 */
.L_x_13686:
[----:B------:R-:W-:Y:S05]  /*36d0*/  BSYNC.RECONVERGENT B0 ;  /* 0x0000000000007941 */ /* 0x000fea0003800200 */
.L_x_13685:
[----:B------:R-:W0:Y:S02]  /*36e0*/  F2I.S64.TRUNC R26, R26 ;  /* 0x0000001a001a7311 */ /* 0x000e24000020d900 */
[----:B0-----:R-:W-:Y:S05]  /*36f0*/  BRA `(.L_x_13670) ;  /* 0x00000004000c7947 */ /* 0x001fea0003800000 */
.L_x_13683:
        /* <DEDUP_REMOVED lines=21> */
.L_x_13692:
[----:B------:R-:W-:Y:S05]  /*3850*/  BSYNC.RECONVERGENT B1 ;  /* 0x0000000000017941 */ /* 0x000fea0003800200 */
.L_x_13691:
[----:B------:R-:W-:Y:S01]  /*3860*/  IMAD.SHL.U32 R0, R0, 0x200000, RZ ;  /* 0x0020000000007824 */ /* 0x000fe200078e00ff */
[----:B------:R-:W-:-:S04]  /*3870*/  LEA R3, R3, 0x37800000, 0x17 ;  /* 0x3780000003037811 */ /* 0x000fc800078eb8ff */
[----:B------:R-:W-:-:S07]  /*3880*/  LOP3.LUT R26, R3, R0, R7, 0xfe, !PT ;  /* 0x00000000031a7212 */ /* 0x000fce00078efe07 */
.L_x_13690:
[----:B------:R-:W-:Y:S05]  /*3890*/  BSYNC.RECONVERGENT B0 ;  /* 0x0000000000007941 */ /* 0x000fea0003800200 */
.L_x_13689:
[----:B------:R-:W0:Y:S02]  /*38a0*/  F2I.S64.TRUNC R26, R26 ;  /* 0x0000001a001a7311 */ /* 0x000e24000020d900 */
[----:B0-----:R-:W-:Y:S05]  /*38b0*/  BRA `(.L_x_13670) ;  /* 0x00000000009c7947 */ /* 0x001fea0003800000 */
.L_x_13682:
        /* <DEDUP_REMOVED lines=14> */
.L_x_13696:
[----:B------:R-:W-:Y:S05]  /*39a0*/  BSYNC.RECONVERGENT B0 ;  /* 0x0000000000007941 */ /* 0x000fea0003800200 */
.L_x_13695:
[----:B------:R-:W1:Y:S02]  /*39b0*/  F2I.S64.TRUNC R26, R26 ;  /* 0x0000001a001a7311 */ /* 0x000e64000020d900 */
[----:B-1----:R-:W-:Y:S05]  /*39c0*/  BRA `(.L_x_13670) ;  /* 0x0000000000587947 */ /* 0x002fea0003800000 */
.L_x_13669:
        /* <DEDUP_REMOVED lines=16> */
.L_x_13697:
[----:B------:R-:W-:Y:S01]  /*3ad0*/  CS2R R26, SRZ ;  /* 0x00000000001a7805 */ /* 0x000fe2000001ff00 */
[----:B------:R-:W-:Y:S06]  /*3ae0*/  BRA `(.L_x_13670) ;  /* 0x0000000000107947 */ /* 0x000fec0003800000 */
.L_x_13694:
[----:B------:R1:W5:Y:S01]  /*3af0*/  LDG.E.64 R26, desc[UR36][R4.64] ;  /* 0x00000024041a7981 */ /* 0x000362000c1e1b00 */
[----:B------:R-:W-:Y:S05]  /*3b00*/  BRA `(.L_x_13670) ;  /* 0x0000000000087947 */ /* 0x000fea0003800000 */
.L_x_13693:
[----:B------:R2:W5:Y:S01]  /*3b10*/  LDG.E R26, desc[UR36][R4.64] ;  /* 0x00000024041a7981 */ /* 0x000562000c1e1900 */
[----:B------:R-:W-:-:S07]  /*3b20*/  IMAD.MOV.U32 R27, RZ, RZ, RZ ;  /* 0x000000ffff1b7224 */ /* 0x000fce00078e00ff */
.L_x_13670:
[----:B------:R-:W-:-:S07]  /*3b30*/  VIADD R33, R33, 0x80 ;  /* 0x0000008021217836 */ /* 0x000fce0000000000 */
.L_x_13631:
[----:B------:R-:W-:Y:S05]  /*3b40*/  BSYNC.RECONVERGENT B6 ;  /* 0x0000000000067941 */ /* 0x000fea0003800200 */
.L_x_13630:
        /* <DEDUP_REMOVED lines=25> */
.L_x_13703:
[----:B------:R3:W5:Y:S01]  /*3ce0*/  LDG.E.U8 R24, desc[UR36][R4.64] ;  /* 0x0000002404187981 */ /* 0x000762000c1e1100 */
[----:B------:R-:W-:Y:S01]  /*3cf0*/  IMAD.MOV.U32 R25, RZ, RZ, RZ ;  /* 0x000000ffff197224 */ /* 0x000fe200078e00ff */
[----:B------:R-:W-:Y:S06]  /*3d00*/  BRA `(.L_x_13705) ;  /* 0x0000000c00447947 */ /* 0x000fec0003800000 */
.L_x_13702:
        /* <DEDUP_REMOVED lines=8> */
.L_x_13707:
[----:B------:R-:W2:Y:S02]  /*3d90*/  LDG.E R24, desc[UR36][R4.64] ;  /* 0x0000002404187981 */ /* 0x000ea4000c1e1900 */
[----:B--2---:R-:W-:Y:S01]  /*3da0*/  SHF.R.S32.HI R25, RZ, 0x1f, R24 ;  /* 0x0000001fff197819 */ /* 0x004fe20000011418 */
[----:B------:R-:W-:Y:S06]  /*3db0*/  BRA `(.L_x_13705) ;  /* 0x0000000c00187947 */ /* 0x000fec0003800000 */
.L_x_13706:
[----:B------:R-:W2:Y:S02]  /*3dc0*/  LDG.E.S16 R24, desc[UR36][R4.64] ;  /* 0x0000002404187981 */ /* 0x000ea4000c1e1700 */
[----:B--2---:R-:W-:Y:S01]  /*3dd0*/  SHF.R.S32.HI R25, RZ, 0x1f, R24 ;  /* 0x0000001fff197819 */ /* 0x004fe20000011418 */
[----:B------:R-:W-:Y:S06]  /*3de0*/  BRA `(.L_x_13705) ;  /* 0x0000000c000c7947 */ /* 0x000fec0003800000 */
.L_x_13701:
        /* <DEDUP_REMOVED lines=9> */
.L_x_13709:
[----:B------:R-:W2:Y:S02]  /*3e80*/  LDG.E.U16 R4, desc[UR36][R4.64] ;  /* 0x0000002404047981 */ /* 0x000ea4000c1e1500 */
[----:B--2---:R-:W-:-:S06]  /*3e90*/  HADD2.F32 R24, -RZ, R4.H0_H0 ;  /* 0x20000004ff187230 */ /* 0x004fcc0000004100 */
[----:B------:R-:W0:Y:S02]  /*3ea0*/  F2I.S64.TRUNC R24, R24 ;  /* 0x0000001800187311 */ /* 0x000e24000020d900 */
[----:B0-----:R-:W-:Y:S05]  /*3eb0*/  BRA `(.L_x_13705) ;  /* 0x0000000800d87947 */ /* 0x001fea0003800000 */
.L_x_13708:
        /* <DEDUP_REMOVED lines=9> */
.L_x_13711:
[----:B------:R-:W2:Y:S02]  /*3f50*/  LDG.E.U16 R4, desc[UR36][R4.64] ;  /* 0x0000002404047981 */ /* 0x000ea4000c1e1500 */
[----:B--2---:R-:W-:-:S06]  /*3f60*/  HADD2.F32 R24, -RZ, R4.H0_H0 ;  /* 0x20000004ff187230 */ /* 0x004fcc0000004100 */
[----:B------:R-:W0:Y:S02]  /*3f70*/  F2I.S64.TRUNC R24, R24 ;  /* 0x0000001800187311 */ /* 0x000e24000020d900 */
[----:B0-----:R-:W-:Y:S05]  /*3f80*/  BRA `(.L_x_13705) ;  /* 0x0000000800a47947 */ /* 0x001fea0003800000 */
.L_x_13710:
[----:B------:R-:W2:Y:S02]  /*3f90*/  LDG.E.64 R4, desc[UR36][R4.64] ;  /* 0x0000002404047981 */ /* 0x000ea4000c1e1b00 */
[----:B--2---:R0:W1:Y:S02]  /*3fa0*/  F2I.S64.F64.TRUNC R24, R4 ;  /* 0x0000000400187311 */ /* 0x004064000030d900 */
[----:B01----:R-:W-:Y:S05]  /*3fb0*/  BRA `(.L_x_13705) ;  /* 0x0000000800987947 */ /* 0x003fea0003800000 */
.L_x_13700:
        /* <DEDUP_REMOVED lines=13> */
.L_x_13714:
[----:B------:R-:W2:Y:S02]  /*4090*/  LDG.E.64 R4, desc[UR36][R4.64] ;  /* 0x0000002404047981 */ /* 0x000ea4000c1e1b00 */
[----:B--2---:R0:W1:Y:S02]  /*40a0*/  F2I.S64.F64.TRUNC R24, R4 ;  /* 0x0000000400187311 */ /* 0x004064000030d900 */
[----:B01----:R-:W-:Y:S05]  /*40b0*/  BRA `(.L_x_13705) ;  /* 0x0000000800587947 */ /* 0x003fea0003800000 */
.L_x_13713:
        /* <DEDUP_REMOVED lines=26> */
.L_x_13716:
        /* <DEDUP_REMOVED lines=14> */
.L_x_13715:
[----:B------:R-:W2:Y:S02]  /*4340*/  LDG.E.U16 R24, desc[UR36][R4.64] ;  /* 0x0000002404187981 */ /* 0x000ea4000c1e1500 */
[----:B--2---:R-:W-:-:S06]  /*4350*/  IMAD.U32 R24, R24, 0x10000, RZ ;  /* 0x0001000018187824 */ /* 0x004fcc00078e00ff */
[----:B------:R-:W0:Y:S02]  /*4360*/  F2I.S64.TRUNC R24, R24 ;  /* 0x0000001800187311 */ /* 0x000e24000020d900 */
[----:B0-----:R-:W-:Y:S05]  /*4370*/  BRA `(.L_x_13705) ;  /* 0x0000000400a87947 */ /* 0x001fea0003800000 */
.L_x_13712:
        /* <DEDUP_REMOVED lines=11> */
.L_x_13719:
        /* <DEDUP_REMOVED lines=21> */
.L_x_13723:
[----:B------:R-:W-:Y:S05]  /*4580*/  BSYNC.RECONVERGENT B1 ;  /* 0x0000000000017941 */ /* 0x000fea0003800200 */
.L_x_13722:
[----:B------:R-:W-:Y:S01]  /*4590*/  IMAD.SHL.U32 R0, R0, 0x100000, RZ ;  /* 0x0010000000007824 */ /* 0x000fe200078e00ff */
[----:B------:R-:W-:-:S04]  /*45a0*/  LEA R3, R3, 0x3b800000, 0x17 ;  /* 0x3b80000003037811 */ /* 0x000fc800078eb8ff */
[----:B------:R-:W-:-:S07]  /*45b0*/  LOP3.LUT R24, R3, R0, R7, 0xfe, !PT ;  /* 0x0000000003187212 */ /* 0x000fce00078efe07 */
.L_x_13721:
[----:B------:R-:W-:Y:S05]  /*45c0*/  BSYNC.RECONVERGENT B0 ;  /* 0x0000000000007941 */ /* 0x000fea0003800200 */
.L_x_13720:
[----:B------:R-:W0:Y:S02]  /*45d0*/  F2I.S64.TRUNC R24, R24 ;  /* 0x0000001800187311 */ /* 0x000e24000020d900 */
[----:B0-----:R-:W-:Y:S05]  /*45e0*/  BRA `(.L_x_13705) ;  /* 0x00000004000c7947 */ /* 0x001fea0003800000 */
.L_x_13718:
        /* <DEDUP_REMOVED lines=21> */
.L_x_13727:
[----:B------:R-:W-:Y:S05]  /*4740*/  BSYNC.RECONVERGENT B1 ;  /* 0x0000000000017941 */ /* 0x000fea0003800200 */
.L_x_13726:
[----:B------:R-:W-:Y:S01]  /*4750*/  IMAD.SHL.U32 R0, R0, 0x200000, RZ ;  /* 0x0020000000007824 */ /* 0x000fe200078e00ff */
[----:B------:R-:W-:-:S04]  /*4760*/  LEA R3, R3, 0x37800000, 0x17 ;  /* 0x3780000003037811 */ /* 0x000fc800078eb8ff */
[----:B------:R-:W-:-:S07]  /*4770*/  LOP3.LUT R24, R3, R0, R7, 0xfe, !PT ;  /* 0x0000000003187212 */ /* 0x000fce00078efe07 */
.L_x_13725:
[----:B------:R-:W-:Y:S05]  /*4780*/  BSYNC.RECONVERGENT B0 ;  /* 0x0000000000007941 */ /* 0x000fea0003800200 */
.L_x_13724:
[----:B------:R-:W1:Y:S02]  /*4790*/  F2I.S64.TRUNC R24, R24 ;  /* 0x0000001800187311 */ /* 0x000e64000020d900 */
[----:B-1----:R-:W-:Y:S05]  /*47a0*/  BRA `(.L_x_13705) ;  /* 0x00000000009c7947 */ /* 0x002fea0003800000 */
.L_x_13717:
        /* <DEDUP_REMOVED lines=14> */
.L_x_13731:
[----:B------:R-:W-:Y:S05]  /*4890*/  BSYNC.RECONVERGENT B0 ;  /* 0x0000000000007941 */ /* 0x000fea0003800200 */
.L_x_13730:
[----:B------:R-:W1:Y:S02]  /*48a0*/  F2I.S64.TRUNC R24, R24 ;  /* 0x0000001800187311 */ /* 0x000e64000020d900 */
[----:B-1----:R-:W-:Y:S05]  /*48b0*/  BRA `(.L_x_13705) ;  /* 0x0000000000587947 */ /* 0x002fea0003800000 */
.L_x_13704:
        /* <DEDUP_REMOVED lines=16> */
.L_x_13732:
[----:B------:R-:W-:Y:S01]  /*49c0*/  CS2R R24, SRZ ;  /* 0x0000000000187805 */ /* 0x000fe2000001ff00 */
[----:B------:R-:W-:Y:S06]  /*49d0*/  BRA `(.L_x_13705) ;  /* 0x0000000000107947 */ /* 0x000fec0003800000 */
.L_x_13729:
[----:B------:R1:W5:Y:S01]  /*49e0*/  LDG.E.64 R24, desc[UR36][R4.64] ;  /* 0x0000002404187981 */ /* 0x000362000c1e1b00 */
[----:B------:R-:W-:Y:S05]  /*49f0*/  BRA `(.L_x_13705) ;  /* 0x0000000000087947 */ /* 0x000fea0003800000 */
.L_x_13728:
[----:B------:R2:W5:Y:S01]  /*4a00*/  LDG.E R24, desc[UR36][R4.64] ;  /* 0x0000002404187981 */ /* 0x000562000c1e1900 */
[----:B------:R-:W-:-:S07]  /*4a10*/  IMAD.MOV.U32 R25, RZ, RZ, RZ ;  /* 0x000000ffff197224 */ /* 0x000fce00078e00ff */
.L_x_13705:
        /* <DEDUP_REMOVED lines=19> */
.L_x_13736:
[----:B------:R4:W5:Y:S01]  /*4b50*/  LDG.E.U8 R22, desc[UR36][R4.64] ;  /* 0x0000002404167981 */ /* 0x000962000c1e1100 */
[----:B------:R-:W-:Y:S01]  /*4b60*/  IMAD.MOV.U32 R23, RZ, RZ, RZ ;  /* 0x000000ffff177224 */ /* 0x000fe200078e00ff */
[----:B------:R-:W-:Y:S06]  /*4b70*/  BRA `(.L_x_13738) ;  /* 0x0000000c00447947 */ /* 0x000fec0003800000 */
.L_x_13735:
        /* <DEDUP_REMOVED lines=8> */
.L_x_13740:
[----:B------:R-:W2:Y:S02]  /*4c00*/  LDG.E R22, desc[UR36][R4.64] ;  /* 0x0000002404167981 */ /* 0x000ea4000c1e1900 */
[----:B--2---:R-:W-:Y:S01]  /*4c10*/  SHF.R.S32.HI R23, RZ, 0x1f, R22 ;  /* 0x0000001fff177819 */ /* 0x004fe20000011416 */
[----:B------:R-:W-:Y:S06]  /*4c20*/  BRA `(.L_x_13738) ;  /* 0x0000000c00187947 */ /* 0x000fec0003800000 */
.L_x_13739:
[----:B------:R-:W2:Y:S02]  /*4c30*/  LDG.E.S16 R22, desc[UR36][R4.64] ;  /* 0x0000002404167981 */ /* 0x000ea4000c1e1700 */
[----:B--2---:R-:W-:Y:S01]  /*4c40*/  SHF.R.S32.HI R23, RZ, 0x1f, R22 ;  /* 0x0000001fff177819 */ /* 0x004fe20000011416 */
[----:B------:R-:W-:Y:S06]  /*4c50*/  BRA `(.L_x_13738) ;  /* 0x0000000c000c7947 */ /* 0x000fec0003800000 */
.L_x_13734:
        /* <DEDUP_REMOVED lines=9> */
.L_x_13742:
[----:B------:R-:W2:Y:S02]  /*4cf0*/  LDG.E.U16 R4, desc[UR36][R4.64] ;  /* 0x0000002404047981 */ /* 0x000ea4000c1e1500 */
[----:B--2---:R-:W-:-:S06]  /*4d00*/  HADD2.F32 R22, -RZ, R4.H0_H0 ;  /* 0x20000004ff167230 */ /* 0x004fcc0000004100 */
[----:B------:R-:W0:Y:S02]  /*4d10*/  F2I.S64.TRUNC R22, R22 ;  /* 0x0000001600167311 */ /* 0x000e24000020d900 */
[----:B0-----:R-:W-:Y:S05]  /*4d20*/  BRA `(.L_x_13738) ;  /* 0x0000000800d87947 */ /* 0x001fea0003800000 */
.L_x_13741:
        /* <DEDUP_REMOVED lines=9> */
.L_x_13744:
[----:B------:R-:W2:Y:S02]  /*4dc0*/  LDG.E.U16 R4, desc[UR36][R4.64] ;  /* 0x0000002404047981 */ /* 0x000ea4000c1e1500 */
[----:B--2---:R-:W-:-:S06]  /*4dd0*/  HADD2.F32 R22, -RZ, R4.H0_H0 ;  /* 0x20000004ff167230 */ /* 0x004fcc0000004100 */
[----:B------:R-:W0:Y:S02]  /*4de0*/  F2I.S64.TRUNC R22, R22 ;  /* 0x0000001600167311 */ /* 0x000e24000020d900 */
[----:B0-----:R-:W-:Y:S05]  /*4df0*/  BRA `(.L_x_13738) ;  /* 0x0000000800a47947 */ /* 0x001fea0003800000 */
.L_x_13743:
[----:B------:R-:W2:Y:S02]  /*4e00*/  LDG.E.64 R4, desc[UR36][R4.64] ;  /* 0x0000002404047981 */ /* 0x000ea4000c1e1b00 */
[----:B--2---:R0:W1:Y:S02]  /*4e10*/  F2I.S64.F64.TRUNC R22, R4 ;  /* 0x0000000400167311 */ /* 0x004064000030d900 */
[----:B01----:R-:W-:Y:S05]  /*4e20*/  BRA `(.L_x_13738) ;  /* 0x0000000800987947 */ /* 0x003fea0003800000 */
.L_x_13733:
        /* <DEDUP_REMOVED lines=13> */
.L_x_13747:
[----:B------:R-:W2:Y:S02]  /*4f00*/  LDG.E.64 R4, desc[UR36][R4.64] ;  /* 0x0000002404047981 */ /* 0x000ea4000c1e1b00 */
[----:B--2---:R3:W4:Y:S02]  /*4f10*/  F2I.S64.F64.TRUNC R22, R4 ;  /* 0x0000000400167311 */ /* 0x004724000030d900 */
[----:B---34-:R-:W-:Y:S05]  /*4f20*/  BRA `(.L_x_13738) ;  /* 0x0000000800587947 */ /* 0x018fea0003800000 */
.L_x_13746:
        /* <DEDUP_REMOVED lines=26> */
.L_x_13749:
        /* <DEDUP_REMOVED lines=14> */
.L_x_13748:
[----:B------:R-:W2:Y:S02]  /*51b0*/  LDG.E.U16 R22, desc[UR36][R4.64] ;  /* 0x0000002404167981 */ /* 0x000ea4000c1e1500 */
[----:B--2---:R-:W-:-:S06]  /*51c0*/  IMAD.U32 R22, R22, 0x10000, RZ ;  /* 0x0001000016167824 */ /* 0x004fcc00078e00ff */
[----:B------:R-:W3:Y:S02]  /*51d0*/  F2I.S64.TRUNC R22, R22 ;  /* 0x0000001600167311 */ /* 0x000ee4000020d900 */
[----:B---3--:R-:W-:Y:S05]  /*51e0*/  BRA `(.L_x_13738) ;  /* 0x0000000400a87947 */ /* 0x008fea0003800000 */
.L_x_13745:
        /* <DEDUP_REMOVED lines=11> */
.L_x_13752:
        /* <DEDUP_REMOVED lines=21> */
.L_x_13756:
[----:B------:R-:W-:Y:S05]  /*53f0*/  BSYNC.RECONVERGENT B1 ;  /* 0x0000000000017941 */ /* 0x000fea0003800200 */
.L_x_13755:
[----:B------:R-:W-:Y:S01]  /*5400*/  IMAD.SHL.U32 R0, R0, 0x100000, RZ ;  /* 0x0010000000007824 */ /* 0x000fe200078e00ff */
[----:B------:R-:W-:-:S04]  /*5410*/  LEA R3, R3, 0x3b800000, 0x17 ;  /* 0x3b80000003037811 */ /* 0x000fc800078eb8ff */
[----:B------:R-:W-:-:S07]  /*5420*/  LOP3.LUT R22, R3, R0, R7, 0xfe, !PT ;  /* 0x0000000003167212 */ /* 0x000fce00078efe07 */
.L_x_13754:
[----:B------:R-:W-:Y:S05]  /*5430*/  BSYNC.RECONVERGENT B0 ;  /* 0x0000000000007941 */ /* 0x000fea0003800200 */
.L_x_13753:
[----:B------:R-:W1:Y:S02]  /*5440*/  F2I.S64.TRUNC R22, R22 ;  /* 0x0000001600167311 */ /* 0x000e64000020d900 */
[----:B-1----:R-:W-:Y:S05]  /*5450*/  BRA `(.L_x_13738) ;  /* 0x00000004000c7947 */ /* 0x002fea0003800000 */
.L_x_13751:
        /* <DEDUP_REMOVED lines=21> */
.L_x_13760:
[----:B------:R-:W-:Y:S05]  /*55b0*/  BSYNC.RECONVERGENT B1 ;  /* 0x0000000000017941 */ /* 0x000fea0003800200 */
.L_x_13759:
[----:B------:R-:W-:Y:S01]  /*55c0*/  IMAD.SHL.U32 R0, R0, 0x200000, RZ ;  /* 0x0020000000007824 */ /* 0x000fe200078e00ff */
[----:B------:R-:W-:-:S04]  /*55d0*/  LEA R3, R3, 0x37800000, 0x17 ;  /* 0x3780000003037811 */ /* 0x000fc800078eb8ff */
[----:B------:R-:W-:-:S07]  /*55e0*/  LOP3.LUT R22, R3, R0, R7, 0xfe, !PT ;  /* 0x0000000003167212 */ /* 0x000fce00078efe07 */
.L_x_13758:
[----:B------:R-:W-:Y:S05]  /*55f0*/  BSYNC.RECONVERGENT B0 ;  /* 0x0000000000007941 */ /* 0x000fea0003800200 */
.L_x_13757:
[----:B------:R-:W1:Y:S02]  /*5600*/  F2I.S64.TRUNC R22, R22 ;  /* 0x0000001600167311 */ /* 0x000e64000020d900 */
[----:B-1----:R-:W-:Y:S05]  /*5610*/  BRA `(.L_x_13738) ;  /* 0x00000000009c7947 */ /* 0x002fea0003800000 */
.L_x_13750:
        /* <DEDUP_REMOVED lines=14> */
.L_x_13764:
[----:B------:R-:W-:Y:S05]  /*5700*/  BSYNC.RECONVERGENT B0 ;  /* 0x0000000000007941 */ /* 0x000fea0003800200 */
.L_x_13763:
[----:B------:R-:W2:Y:S02]  /*5710*/  F2I.S64.TRUNC R22, R22 ;  /* 0x0000001600167311 */ /* 0x000ea4000020d900 */
[----:B--2---:R-:W-:Y:S05]  /*5720*/  BRA `(.L_x_13738) ;  /* 0x0000000000587947 */ /* 0x004fea0003800000 */
.L_x_13737:
        /* <DEDUP_REMOVED lines=16> */
.L_x_13765:
[----:B------:R-:W-:Y:S01]  /*5830*/  CS2R R22, SRZ ;  /* 0x0000000000167805 */ /* 0x000fe2000001ff00 */
[----:B------:R-:W-:Y:S06]  /*5840*/  BRA `(.L_x_13738) ;  /* 0x0000000000107947 */ /* 0x000fec0003800000 */
.L_x_13762:
[----:B------:R1:W5:Y:S01]  /*5850*/  LDG.E.64 R22, desc[UR36][R4.64] ;  /* 0x0000002404167981 */ /* 0x000362000c1e1b00 */
[----:B------:R-:W-:Y:S05]  /*5860*/  BRA `(.L_x_13738) ;  /* 0x0000000000087947 */ /* 0x000fea0003800000 */
.L_x_13761:
[----:B------:R2:W5:Y:S01]  /*5870*/  LDG.E R22, desc[UR36][R4.64] ;  /* 0x0000002404167981 */ /* 0x000562000c1e1900 */
[----:B------:R-:W-:-:S07]  /*5880*/  IMAD.MOV.U32 R23, RZ, RZ, RZ ;  /* 0x000000ffff177224 */ /* 0x000fce00078e00ff */
.L_x_13738:
[----:B------:R-:W-:-:S07]  /*5890*/  VIADD R33, R33, 0x80 ;  /* 0x0000008021217836 */ /* 0x000fce0000000000 */
.L_x_13699:
[----:B------:R-:W-:Y:S05]  /*58a0*/  BSYNC.RECONVERGENT B6 ;  /* 0x0000000000067941 */ /* 0x000fea0003800200 */
.L_x_13698:
        /* <DEDUP_REMOVED lines=25> */
.L_x_13771:
[----:B------:R0:W5:Y:S01]  /*5a40*/  LDG.E.U8 R16, desc[UR36][R4.64] ;  /* 0x0000002404107981 */ /* 0x000162000c1e1100 */
[----:B------:R-:W-:Y:S01]  /*5a50*/  IMAD.MOV.U32 R17, RZ, RZ, RZ ;  /* 0x000000ffff117224 */ /* 0x000fe200078e00ff */
[----:B------:R-:W-:Y:S06]  /*5a60*/  BRA `(.L_x_13773) ;  /* 0x0000000c00447947 */ /* 0x000fec0003800000 */
.L_x_13770:
        /* <DEDUP_REMOVED lines=8> */
.L_x_13775:
[----:B------:R-:W2:Y:S02]  /*5af0*/  LDG.E R16, desc[UR36][R4.64] ;  /* 0x0000002404107981 */ /* 0x000ea4000c1e1900 */
[----:B--2---:R-:W-:Y:S01]  /*5b00*/  SHF.R.S32.HI R17, RZ, 0x1f, R16 ;  /* 0x0000001fff117819 */ /* 0x004fe20000011410 */
[----:B------:R-:W-:Y:S06]  /*5b10*/  BRA `(.L_x_13773) ;  /* 0x0000000c00187947 */ /* 0x000fec0003800000 */
.L_x_13774:
[----:B------:R-:W2:Y:S02]  /*5b20*/  LDG.E.S16 R16, desc[UR36][R4.64] ;  /* 0x0000002404107981 */ /* 0x000ea4000c1e1700 */
[----:B--2---:R-:W-:Y:S01]  /*5b30*/  SHF.R.S32.HI R17, RZ, 0x1f, R16 ;  /* 0x0000001fff117819 */ /* 0x004fe20000011410 */
[----:B------:R-:W-:Y:S06]  /*5b40*/  BRA `(.L_x_13773) ;  /* 0x0000000c000c7947 */ /* 0x000fec0003800000 */
.L_x_13769:
        /* <DEDUP_REMOVED lines=9> */
.L_x_13777:
[----:B------:R-:W2:Y:S02]  /*5be0*/  LDG.E.U16 R4, desc[UR36][R4.64] ;  /* 0x0000002404047981 */ /* 0x000ea4000c1e1500 */
[----:B--2---:R-:W-:-:S06]  /*5bf0*/  HADD2.F32 R16, -RZ, R4.H0_H0 ;  /* 0x20000004ff107230 */ /* 0x004fcc0000004100 */
[----:B------:R-:W2:Y:S02]  /*5c00*/  F2I.S64.TRUNC R16, R16 ;  /* 0x0000001000107311 */ /* 0x000ea4000020d900 */
[----:B--2---:R-:W-:Y:S05]  /*5c10*/  BRA `(.L_x_13773) ;  /* 0x0000000800d87947 */ /* 0x004fea0003800000 */
.L_x_13776:
        /* <DEDUP_REMOVED lines=9> */
.L_x_13779:
[----:B------:R-:W2:Y:S02]  /*5cb0*/  LDG.E.U16 R4, desc[UR36][R4.64] ;  /* 0x0000002404047981 */ /* 0x000ea4000c1e1500 */
[----:B--2---:R-:W-:-:S06]  /*5cc0*/  HADD2.F32 R16, -RZ, R4.H0_H0 ;  /* 0x20000004ff107230 */ /* 0x004fcc0000004100 */
[----:B------:R-:W2:Y:S02]  /*5cd0*/  F2I.S64.TRUNC R16, R16 ;  /* 0x0000001000107311 */ /* 0x000ea4000020d900 */
[----:B--2---:R-:W-:Y:S05]  /*5ce0*/  BRA `(.L_x_13773) ;  /* 0x0000000800a47947 */ /* 0x004fea0003800000 */
.L_x_13778:
[----:B------:R-:W2:Y:S02]  /*5cf0*/  LDG.E.64 R4, desc[UR36][R4.64] ;  /* 0x0000002404047981 */ /* 0x000ea4000c1e1b00 */
[----:B--2---:R2:W3:Y:S02]  /*5d00*/  F2I.S64.F64.TRUNC R16, R4 ;  /* 0x0000000400107311 */ /* 0x0044e4000030d900 */
[----:B--23--:R-:W-:Y:S05]  /*5d10*/  BRA `(.L_x_13773) ;  /* 0x0000000800987947 */ /* 0x00cfea0003800000 */
.L_x_13768:
        /* <DEDUP_REMOVED lines=13> */
.L_x_13782:
[----:B------:R-:W2:Y:S02]  /*5df0*/  LDG.E.64 R4, desc[UR36][R4.64] ;  /* 0x0000002404047981 */ /* 0x000ea4000c1e1b00 */
[----:B--2---:R2:W3:Y:S02]  /*5e00*/  F2I.S64.F64.TRUNC R16, R4 ;  /* 0x0000000400107311 */ /* 0x0044e4000030d900 */
[----:B--23--:R-:W-:Y:S05]  /*5e10*/  BRA `(.L_x_13773) ;  /* 0x0000000800587947 */ /* 0x00cfea0003800000 */
.L_x_13781:
        /* <DEDUP_REMOVED lines=26> */
.L_x_13784:
        /* <DEDUP_REMOVED lines=12> */
[----:B------:R2:W3:Y:S02]  /*6080*/  F2I.S64.TRUNC R16, R0 ;  /* 0x0000000000107311 */ /* 0x0004e4000020d900 */
[----:B--23--:R-:W-:Y:S05]  /*6090*/  BRA `(.L_x_13773) ;  /* 0x0000000400b87947 */ /* 0x00cfea0003800000 */
.L_x_13783:
[----:B------:R-:W2:Y:S02]  /*60a0*/  LDG.E.U16 R16, desc[UR36][R4.64] ;  /* 0x0000002404107981 */ /* 0x000ea4000c1e1500 */
[----:B--2---:R-:W-:-:S06]  /*60b0*/  IMAD.U32 R16, R16, 0x10000, RZ ;  /* 0x0001000010107824 */ /* 0x004fcc00078e00ff */
[----:B------:R-:W2:Y:S02]  /*60c0*/  F2I.S64.TRUNC R16, R16 ;  /* 0x0000001000107311 */ /* 0x000ea4000020d900 */
[----:B--2---:R-:W-:Y:S05]  /*60d0*/  BRA `(.L_x_13773) ;  /* 0x0000000400a87947 */ /* 0x004fea0003800000 */
.L_x_13780:
        /* <DEDUP_REMOVED lines=11> */
.L_x_13787:
        /* <DEDUP_REMOVED lines=21> */
.L_x_13791:
[----:B------:R-:W-:Y:S05]  /*62e0*/  BSYNC.RECONVERGENT B1 ;  /* 0x0000000000017941 */ /* 0x000fea0003800200 */
.L_x_13790:
[----:B------:R-:W-:Y:S01]  /*62f0*/  IMAD.SHL.U32 R0, R0, 0x100000, RZ ;  /* 0x0010000000007824 */ /* 0x000fe200078e00ff */
[----:B------:R-:W-:-:S04]  /*6300*/  LEA R3, R3, 0x3b800000, 0x17 ;  /* 0x3b80000003037811 */ /* 0x000fc800078eb8ff */
[----:B------:R-:W-:-:S07]  /*6310*/  LOP3.LUT R16, R3, R0, R7, 0xfe, !PT ;  /* 0x0000000003107212 */ /* 0x000fce00078efe07 */
.L_x_13789:
[----:B------:R-:W-:Y:S05]  /*6320*/  BSYNC.RECONVERGENT B0 ;  /* 0x0000000000007941 */ /* 0x000fea0003800200 */
.L_x_13788:
[----:B------:R-:W4:Y:S02]  /*6330*/  F2I.S64.TRUNC R16, R16 ;  /* 0x0000001000107311 */ /* 0x000f24000020d900 */
[----:B----4-:R-:W-:Y:S05]  /*6340*/  BRA `(.L_x_13773) ;  /* 0x00000004000c7947 */ /* 0x010fea0003800000 */
.L_x_13786:
        /* <DEDUP_REMOVED lines=21> */
.L_x_13795:
[----:B------:R-:W-:Y:S05]  /*64a0*/  BSYNC.RECONVERGENT B1 ;  /* 0x0000000000017941 */ /* 0x000fea0003800200 */
.L_x_13794:
[----:B------:R-:W-:Y:S01]  /*64b0*/  IMAD.SHL.U32 R0, R0, 0x200000, RZ ;  /* 0x0020000000007824 */ /* 0x000fe200078e00ff */
[----:B------:R-:W-:-:S04]  /*64c0*/  LEA R3, R3, 0x37800000, 0x17 ;  /* 0x3780000003037811 */ /* 0x000fc800078eb8ff */
[----:B------:R-:W-:-:S07]  /*64d0*/  LOP3.LUT R16, R3, R0, R7, 0xfe, !PT ;  /* 0x0000000003107212 */ /* 0x000fce00078efe07 */
.L_x_13793:
[----:B------:R-:W-:Y:S05]  /*64e0*/  BSYNC.RECONVERGENT B0 ;  /* 0x0000000000007941 */ /* 0x000fea0003800200 */
.L_x_13792:
[----:B------:R-:W0:Y:S02]  /*64f0*/  F2I.S64.TRUNC R16, R16 ;  /* 0x0000001000107311 */ /* 0x000e24000020d900 */
[----:B0-----:R-:W-:Y:S05]  /*6500*/  BRA `(.L_x_13773) ;  /* 0x00000000009c7947 */ /* 0x001fea0003800000 */
.L_x_13785:
        /* <DEDUP_REMOVED lines=14> */
.L_x_13799:
[----:B------:R-:W-:Y:S05]  /*65f0*/  BSYNC.RECONVERGENT B0 ;  /* 0x0000000000007941 */ /* 0x000fea0003800200 */
.L_x_13798:
[----:B------:R-:W2:Y:S02]  /*6600*/  F2I.S64.TRUNC R16, R16 ;  /* 0x0000001000107311 */ /* 0x000ea4000020d900 */
[----:B--2---:R-:W-:Y:S05]  /*6610*/  BRA `(.L_x_13773) ;  /* 0x0000000000587947 */ /* 0x004fea0003800000 */
.L_x_13772:
        /* <DEDUP_REMOVED lines=16> */
.L_x_13800:
[----:B------:R-:W-:Y:S01]  /*6720*/  CS2R R16, SRZ ;  /* 0x0000000000107805 */ /* 0x000fe2000001ff00 */
[----:B------:R-:W-:Y:S06]  /*6730*/  BRA `(.L_x_13773) ;  /* 0x0000000000107947 */ /* 0x000fec0003800000 */
.L_x_13797:
[----:B------:R2:W5:Y:S01]  /*6740*/  LDG.E.64 R16, desc[UR36][R4.64] ;  /* 0x0000002404107981 */ /* 0x000562000c1e1b00 */
[----:B------:R-:W-:Y:S05]  /*6750*/  BRA `(.L_x_13773) ;  /* 0x0000000000087947 */ /* 0x000fea0003800000 */
.L_x_13796:
[----:B------:R3:W5:Y:S01]  /*6760*/  LDG.E R16, desc[UR36][R4.64] ;  /* 0x0000002404107981 */ /* 0x000762000c1e1900 */
[----:B------:R-:W-:-:S07]  /*6770*/  IMAD.MOV.U32 R17, RZ, RZ, RZ ;  /* 0x000000ffff117224 */ /* 0x000fce00078e00ff */
.L_x_13773:
        /* <DEDUP_REMOVED lines=19> */
.L_x_13804:
[----:B------:R0:W5:Y:S01]  /*68b0*/  LDG.E.U8 R18, desc[UR36][R4.64] ;  /* 0x0000002404127981 */ /* 0x000162000c1e1100 */
[----:B------:R-:W-:Y:S01]  /*68c0*/  IMAD.MOV.U32 R19, RZ, RZ, RZ ;  /* 0x000000ffff137224 */ /* 0x000fe200078e00ff */
[----:B------:R-:W-:Y:S06]  /*68d0*/  BRA `(.L_x_13767) ;  /* 0x0000000c00407947 */ /* 0x000fec0003800000 */
.L_x_13803:
        /* <DEDUP_REMOVED lines=8> */
.L_x_13807:
[----:B------:R-:W2:Y:S02]  /*6960*/  LDG.E R18, desc[UR36][R4.64] ;  /* 0x0000002404127981 */ /* 0x000ea4000c1e1900 */
[----:B--2---:R-:W-:Y:S01]  /*6970*/  SHF.R.S32.HI R19, RZ, 0x1f, R18 ;  /* 0x0000001fff137819 */ /* 0x004fe20000011412 */
[----:B------:R-:W-:Y:S06]  /*6980*/  BRA `(.L_x_13767) ;  /* 0x0000000c00147947 */ /* 0x000fec0003800000 */
.L_x_13806:
[----:B------:R-:W2:Y:S02]  /*6990*/  LDG.E.S16 R18, desc[UR36][R4.64] ;  /* 0x0000002404127981 */ /* 0x000ea4000c1e1700 */
[----:B--2---:R-:W-:Y:S01]  /*69a0*/  SHF.R.S32.HI R19, RZ, 0x1f, R18 ;  /* 0x0000001fff137819 */ /* 0x004fe20000011412 */
[----:B------:R-:W-:Y:S06]  /*69b0*/  BRA `(.L_x_13767) ;  /* 0x0000000c00087947 */ /* 0x000fec0003800000 */
.L_x_13802:
        /* <DEDUP_REMOVED lines=9> */
.L_x_13809:
[----:B------:R-:W2:Y:S02]  /*6a50*/  LDG.E.U16 R4, desc[UR36][R4.64] ;  /* 0x0000002404047981 */ /* 0x000ea4000c1e1500 */
[----:B--2---:R-:W-:-:S06]  /*6a60*/  HADD2.F32 R18, -RZ, R4.H0_H0 ;  /* 0x20000004ff127230 */ /* 0x004fcc0000004100 */
[----:B------:R-:W0:Y:S02]  /*6a70*/  F2I.S64.TRUNC R18, R18 ;  /* 0x0000001200127311 */ /* 0x000e24000020d900 */
[----:B0-----:R-:W-:Y:S05]  /*6a80*/  BRA `(.L_x_13767) ;  /* 0x0000000800d47947 */ /* 0x001fea0003800000 */
.L_x_13808:
        /* <DEDUP_REMOVED lines=9> */
.L_x_13811:
[----:B------:R-:W2:Y:S02]  /*6b20*/  LDG.E.U16 R4, desc[UR36][R4.64] ;  /* 0x0000002404047981 */ /* 0x000ea4000c1e1500 */
[----:B--2---:R-:W-:-:S06]  /*6b30*/  HADD2.F32 R18, -RZ, R4.H0_H0 ;  /* 0x20000004ff127230 */ /* 0x004fcc0000004100 */
[----:B------:R-:W0:Y:S02]  /*6b40*/  F2I.S64.TRUNC R18, R18 ;  /* 0x0000001200127311 */ /* 0x000e24000020d900 */
[----:B0-----:R-:W-:Y:S05]  /*6b50*/  BRA `(.L_x_13767) ;  /* 0x0000000800a07947 */ /* 0x001fea0003800000 */
.L_x_13810:
[----:B------:R-:W2:Y:S02]  /*6b60*/  LDG.E.64 R4, desc[UR36][R4.64] ;  /* 0x0000002404047981 */ /* 0x000ea4000c1e1b00 */
[----:B--2---:R0:W1:Y:S02]  /*6b70*/  F2I.S64.F64.TRUNC R18, R4 ;  /* 0x0000000400127311 */ /* 0x004064000030d900 */
[----:B01----:R-:W-:Y:S05]  /*6b80*/  BRA `(.L_x_13767) ;  /* 0x0000000800947947 */ /* 0x003fea0003800000 */
.L_x_13801:
        /* <DEDUP_REMOVED lines=13> */
.L_x_13814:
[----:B------:R-:W2:Y:S02]  /*6c60*/  LDG.E.64 R4, desc[UR36][R4.64] ;  /* 0x0000002404047981 */ /* 0x000ea4000c1e1b00 */
[----:B--2---:R0:W1:Y:S02]  /*6c70*/  F2I.S64.F64.TRUNC R18, R4 ;  /* 0x0000000400127311 */ /* 0x004064000030d900 */
[----:B01----:R-:W-:Y:S05]  /*6c80*/  BRA `(.L_x_13767) ;  /* 0x0000000800547947 */ /* 0x003fea0003800000 */
.L_x_13813:
        /* <DEDUP_REMOVED lines=26> */
.L_x_13816:
        /* <DEDUP_REMOVED lines=14> */
.L_x_13815:
[----:B------:R-:W2:Y:S02]  /*6f10*/  LDG.E.U16 R18, desc[UR36][R4.64] ;  /* 0x0000002404127981 */ /* 0x000ea4000c1e1500 */
[----:B--2---:R-:W-:-:S06]  /*6f20*/  IMAD.U32 R18, R18, 0x10000, RZ ;  /* 0x0001000012127824 */ /* 0x004fcc00078e00ff */
[----:B------:R-:W0:Y:S02]  /*6f30*/  F2I.S64.TRUNC R18, R18 ;  /* 0x0000001200127311 */ /* 0x000e24000020d900 */
[----:B0-----:R-:W-:Y:S05]  /*6f40*/  BRA `(.L_x_13767) ;  /* 0x0000000400a47947 */ /* 0x001fea0003800000 */
.L_x_13812:
        /* <DEDUP_REMOVED lines=11> */
.L_x_13819:
        /* <DEDUP_REMOVED lines=21> */
.L_x_13823:
[----:B------:R-:W-:Y:S05]  /*7150*/  BSYNC.RECONVERGENT B1 ;  /* 0x0000000000017941 */ /* 0x000fea0003800200 */
.L_x_13822:
[----:B------:R-:W-:Y:S01]  /*7160*/  IMAD.SHL.U32 R0, R0, 0x100000, RZ ;  /* 0x0010000000007824 */ /* 0x000fe200078e00ff */
[----:B------:R-:W-:-:S04]  /*7170*/  LEA R3, R3, 0x3b800000, 0x17 ;  /* 0x3b80000003037811 */ /* 0x000fc800078eb8ff */
[----:B------:R-:W-:-:S07]  /*7180*/  LOP3.LUT R18, R3, R0, R7, 0xfe, !PT ;  /* 0x0000000003127212 */ /* 0x000fce00078efe07 */
.L_x_13821:
[----:B------:R-:W-:Y:S05]  /*7190*/  BSYNC.RECONVERGENT B0 ;  /* 0x0000000000007941 */ /* 0x000fea0003800200 */
.L_x_13820:
[----:B------:R-:W0:Y:S02]  /*71a0*/  F2I.S64.TRUNC R18, R18 ;  /* 0x0000001200127311 */ /* 0x000e24000020d900 */
[----:B0-----:R-:W-:Y:S05]  /*71b0*/  BRA `(.L_x_13767) ;  /* 0x0000000400087947 */ /* 0x001fea0003800000 */
.L_x_13818:
        /* <DEDUP_REMOVED lines=21> */
.L_x_13827:
[----:B------:R-:W-:Y:S05]  /*7310*/  BSYNC.RECONVERGENT B1 ;  /* 0x0000000000017941 */ /* 0x000fea0003800200 */
.L_x_13826:
[----:B------:R-:W-:Y:S01]  /*7320*/  IMAD.SHL.U32 R0, R0, 0x200000, RZ ;  /* 0x0020000000007824 */ /* 0x000fe200078e00ff */
[----:B------:R-:W-:-:S04]  /*7330*/  LEA R3, R3, 0x37800000, 0x17 ;  /* 0x3780000003037811 */ /* 0x000fc800078eb8ff */
[----:B------:R-:W-:-:S07]  /*7340*/  LOP3.LUT R18, R3, R0, R7, 0xfe, !PT ;  /* 0x0000000003127212 */ /* 0x000fce00078efe07 */
.L_x_13825:
[----:B------:R-:W-:Y:S05]  /*7350*/  BSYNC.RECONVERGENT B0 ;  /* 0x0000000000007941 */ /* 0x000fea0003800200 */
.L_x_13824:
[----:B------:R-:W0:Y:S02]  /*7360*/  F2I.S64.TRUNC R18, R18 ;  /* 0x0000001200127311 */ /* 0x000e24000020d900 */
[----:B0-----:R-:W-:Y:S05]  /*7370*/  BRA `(.L_x_13767) ;  /* 0x0000000000987947 */ /* 0x001fea0003800000 */
.L_x_13817:
        /* <DEDUP_REMOVED lines=14> */
.L_x_13831:
[----:B------:R-:W-:Y:S05]  /*7460*/  BSYNC.RECONVERGENT B0 ;  /* 0x0000000000007941 */ /* 0x000fea0003800200 */
.L_x_13830:
[----:B------:R-:W0:Y:S02]  /*7470*/  F2I.S64.TRUNC R18, R18 ;  /* 0x0000001200127311 */ /* 0x000e24000020d900 */
[----:B0-----:R-:W-:Y:S05]  /*7480*/  BRA `(.L_x_13767) ;  /* 0x0000000000547947 */ /* 0x001fea0003800000 */
.L_x_13805:
        /* <DEDUP_REMOVED lines=16> */
.L_x_13832:
[----:B------:R-:W-:Y:S05]  /*7590*/  BRA `(.L_x_13767) ;  /* 0x0000000000107947 */ /* 0x000fea0003800000 */
.L_x_13829:
[----:B------:R0:W5:Y:S01]  /*75a0*/  LDG.E.64 R18, desc[UR36][R4.64] ;  /* 0x0000002404127981 */ /* 0x000162000c1e1b00 */
[----:B------:R-:W-:Y:S05]  /*75b0*/  BRA `(.L_x_13767) ;  /* 0x0000000000087947 */ /* 0x000fea0003800000 */
.L_x_13828:
[----:B------:R0:W5:Y:S01]  /*75c0*/  LDG.E R18, desc[UR36][R4.64] ;  /* 0x0000002404127981 */ /* 0x000162000c1e1900 */
[----:B------:R-:W-:-:S07]  /*75d0*/  IMAD.MOV.U32 R19, RZ, RZ, RZ ;  /* 0x000000ffff137224 */ /* 0x000fce00078e00ff */
.L_x_13767:
[----:B------:R-:W-:Y:S05]  /*75e0*/  BSYNC.RECONVERGENT B6 ;  /* 0x0000000000067941 */ /* 0x000fea0003800200 */
.L_x_13766:
[----:B------:R-:W-:Y:S01]  /*75f0*/  ISETP.GE.AND P0, PT, R35, R2, PT ;  /* 0x000000022300720c */ /* 0x000fe20003f06270 */
[----:B------:R-:W-:-:S12]  /*7600*/  BSSY.RECONVERGENT B0, `(.L_x_13833) ;  /* 0x000001e000007945 */ /* 0x000fd80003800200 */
[----:B------:R-:W-:Y:S05]  /*7610*/  @P0 BRA `(.L_x_13834) ;  /* 0x0000000000700947 */ /* 0x000fea0003800000 */
[----:B-----5:R-:W-:-:S04]  /*7620*/  LOP3.LUT R0, R37, R31, RZ, 0xfc, !PT ;  /* 0x0000001f25007212 */ /* 0x020fc800078efcff */
[----:B------:R-:W-:-:S13]  /*7630*/  ISETP.NE.U32.AND P0, PT, R0, RZ, PT ;  /* 0x000000ff0000720c */ /* 0x000fda0003f05070 */
[----:B------:R-:W-:Y:S05]  /*7640*/  @P0 BRA `(.L_x_13835) ;  /* 0x0000000000500947 */ /* 0x000fea0003800000 */
[----:B------:R-:W5:Y:S01]  /*7650*/  I2F.U32.RP R0, R30 ;  /* 0x0000001e00007306 */ /* 0x000f620000209000 */
[----:B------:R-:W-:-:S07]  /*7660*/  ISETP.NE.U32.AND P2, PT, R30, RZ, PT ;  /* 0x000000ff1e00720c */ /* 0x000fce0003f45070 */
[----:B-----5:R-:W0:Y:S02]  /*7670*/  MUFU.RCP R0, R0 ;  /* 0x0000000000007308 */ /* 0x020e240000001000 */
[----:B01234-:R-:W-:-:S06]  /*7680*/  VIADD R4, R0, 0xffffffe ;  /* 0x0ffffffe00047836 */ /* 0x01ffcc0000000000 */
[----:B------:R0:W1:Y:S02]  /*7690*/  F2I.FTZ.U32.TRUNC.NTZ R5, R4 ;  /* 0x0000000400057305 */ /* 0x000064000021f000 */
[----:B0-----:R-:W-:Y:S02]  /*76a0*/  IMAD.MOV.U32 R4, RZ, RZ, RZ ;  /* 0x000000ffff047224 */ /* 0x001fe400078e00ff */
[----:B-1----:R-:W-:-:S04]  /*76b0*/  IMAD.MOV R3, RZ, RZ, -R5 ;  /* 0x000000ffff037224 */ /* 0x002fc800078e0a05 */
[----:B------:R-:W-:-:S04]  /*76c0*/  IMAD R3, R3, R30, RZ ;  /* 0x0000001e03037224 */ /* 0x000fc800078e02ff */
[----:B------:R-:W-:-:S06]  /*76d0*/  IMAD.HI.U32 R5, R5, R3, R4 ;  /* 0x0000000305057227 */ /* 0x000fcc00078e0004 */
[----:B------:R-:W-:-:S04]  /*76e0*/  IMAD.HI.U32 R4, R5, R36, RZ ;  /* 0x0000002405047227 */ /* 0x000fc800078e00ff */
[----:B------:R-:W-:Y:S02]  /*76f0*/  IMAD.MOV R37, RZ, RZ, -R4 ;  /* 0x000000ffff257224 */ /* 0x000fe400078e0a04 */
[----:B------:R-:W-:Y:S02]  /*7700*/  IMAD.MOV.U32 R5, RZ, RZ, RZ ;  /* 0x000000ffff057224 */ /* 0x000fe400078e00ff */
[----:B------:R-:W-:-:S05]  /*7710*/  IMAD R37, R30, R37, R36 ;  /* 0x000000251e257224 */ /* 0x000fca00078e0224 */
[----:B------:R-:W-:-:S13]  /*7720*/  ISETP.GE.U32.AND P0, PT, R37, R30, PT ;  /* 0x0000001e2500720c */ /* 0x000fda0003f06070 */
[----:B------:R-:W-:Y:S02]  /*7730*/  @P0 IMAD.IADD R37, R37, 0x1, -R30 ;  /* 0x0000000125250824 */ /* 0x000fe400078e0a1e */
[----:B------:R-:W-:-:S03]  /*7740*/  @P0 VIADD R4, R4, 0x1 ;  /* 0x0000000104040836 */ /* 0x000fc60000000000 */
[----:B------:R-:W-:-:S13]  /*7750*/  ISETP.GE.U32.AND P1, PT, R37, R30, PT ;  /* 0x0000001e2500720c */ /* 0x000fda0003f26070 */
[----:B------:R-:W-:Y:S01]  /*7760*/  @P1 VIADD R4, R4, 0x1 ;  /* 0x0000000104041836 */ /* 0x000fe20000000000 */
[----:B------:R-:W-:Y:S01]  /*7770*/  @!P2 LOP3.LUT R4, RZ, R30, RZ, 0x33, !PT ;  /* 0x0000001eff04a212 */ /* 0x000fe200078e33ff */
[----:B------:R-:W-:Y:S06]  /*7780*/  BRA `(.L_x_13834) ;  /* 0x0000000000147947 */ /* 0x000fec0003800000 */
.L_x_13835:
[----:B------:R-:W-:Y:S01]  /*7790*/  IMAD.MOV.U32 R12, RZ, RZ, R31 ;  /* 0x000000ffff0c7224 */ /* 0x000fe200078e001f */
[----:B------:R-:W-:-:S07]  /*77a0*/  MOV R0, 0x77c0 ;  /* 0x000077c000007802 */ /* 0x000fce0000000f00 */
[----:B01234-:R-:W-:Y:S05]  /*77b0*/  CALL.REL.NOINC `($__internal_19_$__cuda_sm20_div_s64) ;  /* 0x0000004000907944 */ /* 0x01ffea0003c00000 */
[----:B------:R-:W-:Y:S02]  /*77c0*/  IMAD.MOV.U32 R4, RZ, RZ, R3 ;  /* 0x000000ffff047224 */ /* 0x000fe400078e0003 */
[----:B------:R-:W-:-:S07]  /*77d0*/  IMAD.MOV.U32 R5, RZ, RZ, R8 ;  /* 0x000000ffff057224 */ /* 0x000fce00078e0008 */
.L_x_13834:
[----:B------:R-:W-:Y:S05]  /*77e0*/  BSYNC.RECONVERGENT B0 ;  /* 0x0000000000007941 */ /* 0x000fea0003800200 */
.L_x_13833:
[----:B-----5:R-:W-:Y:S01]  /*77f0*/  VIADD R31, R35, 0x80 ;  /* 0x00000080231f7836 */ /* 0x020fe20000000000 */
[----:B------:R-:W-:Y:S04]  /*7800*/  BSSY.RECONVERGENT B0, `(.L_x_13836) ;  /* 0x0000023000007945 */ /* 0x000fe80003800200 */
[----:B------:R-:W-:-:S13]  /*7810*/  ISETP.GE.AND P0, PT, R31, R2, PT ;  /* 0x000000021f00720c */ /* 0x000fda0003f06270 */
[----:B------:R-:W-:Y:S05]  /*7820*/  @P0 BRA `(.L_x_13837) ;  /* 0x0000000000800947 */ /* 0x000fea0003800000 */
[----:B------:R-:W-:-:S04]  /*7830*/  LOP3.LUT R0, R29, R27, RZ, 0xfc, !PT ;  /* 0x0000001b1d007212 */ /* 0x000fc800078efcff */
[----:B------:R-:W-:-:S13]  /*7840*/  ISETP.NE.U32.AND P0, PT, R0, RZ, PT ;  /* 0x000000ff0000720c */ /* 0x000fda0003f05070 */
[----:B------:R-:W-:Y:S05]  /*7850*/  @P0 BRA `(.L_x_13838) ;  /* 0x0000000000540947 */ /* 0x000fea0003800000 */
[----:B------:R-:W5:Y:S01]  /*7860*/  I2F.U32.RP R0, R26 ;  /* 0x0000001a00007306 */ /* 0x000f620000209000 */
[----:B------:R-:W-:Y:S01]  /*7870*/  ISETP.NE.U32.AND P2, PT, R26, RZ, PT ;  /* 0x000000ff1a00720c */ /* 0x000fe20003f45070 */
[----:B------:R-:W-:-:S06]  /*7880*/  IMAD.MOV.U32 R27, RZ, RZ, RZ ;  /* 0x000000ffff1b7224 */ /* 0x000fcc00078e00ff */
[----:B-----5:R-:W5:Y:S02]  /*7890*/  MUFU.RCP R0, R0 ;  /* 0x0000000000007308 */ /* 0x020f640000001000 */
[----:B-----5:R-:W-:-:S06]  /*78a0*/  VIADD R6, R0, 0xffffffe ;  /* 0x0ffffffe00067836 */ /* 0x020fcc0000000000 */
[----:B------:R5:W0:Y:S02]  /*78b0*/  F2I.FTZ.U32.TRUNC.NTZ R7, R6 ;  /* 0x0000000600077305 */ /* 0x000a24000021f000 */
[----:B-----5:R-:W-:Y:S02]  /*78c0*/  IMAD.MOV.U32 R6, RZ, RZ, RZ ;  /* 0x000000ffff067224 */ /* 0x020fe400078e00ff */
[----:B0-----:R-:W-:-:S04]  /*78d0*/  IMAD.MOV R3, RZ, RZ, -R7 ;  /* 0x000000ffff037224 */ /* 0x001fc800078e0a07 */
[----:B------:R-:W-:-:S04]  /*78e0*/  IMAD R3, R3, R26, RZ ;  /* 0x0000001a03037224 */ /* 0x000fc800078e02ff */
[----:B------:R-:W-:-:S06]  /*78f0*/  IMAD.HI.U32 R7, R7, R3, R6 ;  /* 0x0000000307077227 */ /* 0x000fcc00078e0006 */
[----:B------:R-:W-:-:S04]  /*7900*/  IMAD.HI.U32 R7, R7, R28, RZ ;  /* 0x0000001c07077227 */ /* 0x000fc800078e00ff */
[----:B------:R-:W-:-:S04]  /*7910*/  IMAD.MOV R29, RZ, RZ, -R7 ;  /* 0x000000ffff1d7224 */ /* 0x000fc800078e0a07 */
[----:B------:R-:W-:-:S05]  /*7920*/  IMAD R29, R26, R29, R28 ;  /* 0x0000001d1a1d7224 */ /* 0x000fca00078e021c */
[----:B------:R-:W-:-:S13]  /*7930*/  ISETP.GE.U32.AND P0, PT, R29, R26, PT ;  /* 0x0000001a1d00720c */ /* 0x000fda0003f06070 */
[----:B------:R-:W-:Y:S02]  /*7940*/  @P0 IMAD.IADD R29, R29, 0x1, -R26 ;  /* 0x000000011d1d0824 */ /* 0x000fe400078e0a1a */
[----:B------:R-:W-:-:S03]  /*7950*/  @P0 VIADD R7, R7, 0x1 ;  /* 0x0000000107070836 */ /* 0x000fc60000000000 */
[----:B------:R-:W-:-:S13]  /*7960*/  ISETP.GE.U32.AND P1, PT, R29, R26, PT ;  /* 0x0000001a1d00720c */ /* 0x000fda0003f26070 */
[----:B------:R-:W-:Y:S01]  /*7970*/  @P1 VIADD R7, R7, 0x1 ;  /* 0x0000000107071836 */ /* 0x000fe20000000000 */
[----:B------:R-:W-:-:S05]  /*7980*/  @!P2 LOP3.LUT R7, RZ, R26, RZ, 0x33, !PT ;  /* 0x0000001aff07a212 */ /* 0x000fca00078e33ff */
[----:B------:R-:W-:Y:S01]  /*7990*/  IMAD.MOV.U32 R26, RZ, RZ, R7 ;  /* 0x000000ffff1a7224 */ /* 0x000fe200078e0007 */
[----:B------:R-:W-:Y:S06]  /*79a0*/  BRA `(.L_x_13837) ;  /* 0x0000000000207947 */ /* 0x000fec0003800000 */
.L_x_13838:
[----:B------:R-:W-:Y:S01]  /*79b0*/  IMAD.MOV.U32 R36, RZ, RZ, R28 ;  /* 0x000000ffff247224 */ /* 0x000fe200078e001c */
[----:B------:R-:W-:Y:S01]  /*79c0*/  MOV R0, 0x7a10 ;  /* 0x00007a1000007802 */ /* 0x000fe20000000f00 */
[----:B------:R-:W-:Y:S02]  /*79d0*/  IMAD.MOV.U32 R37, RZ, RZ, R29 ;  /* 0x000000ffff257224 */ /* 0x000fe400078e001d */
[----:B------:R-:W-:Y:S02]  /*79e0*/  IMAD.MOV.U32 R30, RZ, RZ, R26 ;  /* 0x000000ffff1e7224 */ /* 0x000fe400078e001a */
[----:B------:R-:W-:-:S07]  /*79f0*/  IMAD.MOV.U32 R12, RZ, RZ, R27 ;  /* 0x000000ffff0c7224 */ /* 0x000fce00078e001b */
[----:B01234-:R-:W-:Y:S05]  /*7a00*/  CALL.REL.NOINC `($__internal_19_$__cuda_sm20_div_s64) ;  /* 0x0000003c00fc7944 */ /* 0x01ffea0003c00000 */
[----:B------:R-:W-:Y:S02]  /*7a10*/  IMAD.MOV.U32 R26, RZ, RZ, R3 ;  /* 0x000000ffff1a7224 */ /* 0x000fe400078e0003 */
[----:B------:R-:W-:-:S07]  /*7a20*/  IMAD.MOV.U32 R27, RZ, RZ, R8 ;  /* 0x000000ffff1b7224 */ /* 0x000fce00078e0008 */
.L_x_13837:
[----:B------:R-:W-:Y:S05]  /*7a30*/  BSYNC.RECONVERGENT B0 ;  /* 0x0000000000007941 */ /* 0x000fea0003800200 */
.L_x_13836:
[----:B------:R-:W-:Y:S01]  /*7a40*/  VIADD R3, R35, 0x100 ;  /* 0x0000010023037836 */ /* 0x000fe20000000000 */
        /* <DEDUP_REMOVED lines=27> */
.L_x_13841:
        /* <DEDUP_REMOVED lines=8> */
.L_x_13840:
[----:B------:R-:W-:Y:S05]  /*7c80*/  BSYNC.RECONVERGENT B0 ;  /* 0x0000000000007941 */ /* 0x000fea0003800200 */
.L_x_13839:
        /* <DEDUP_REMOVED lines=8> */
[----:B------:R-:W-:-:S07]  /*7d10*/  ISETP.NE.U32.AND P2, PT, R18, RZ, PT ;  /* 0x000000ff1200720c */ /* 0x000fce0003f45070 */
        /* <DEDUP_REMOVED lines=13> */
[----:B------:R-:W-:Y:S01]  /*7df0*/  ISETP.GE.U32.AND P1, PT, R17, R18, PT ;  /* 0x000000121100720c */ /* 0x000fe20003f26070 */
[----:B------:R-:W-:-:S12]  /*7e00*/  IMAD.MOV.U32 R17, RZ, RZ, RZ ;  /* 0x000000ffff117224 */ /* 0x000fd800078e00ff */
[----:B------:R-:W-:Y:S01]  /*7e10*/  @P1 VIADD R7, R7, 0x1 ;  /* 0x0000000107071836 */ /* 0x000fe20000000000 */
[----:B------:R-:W-:-:S05]  /*7e20*/  @!P2 LOP3.LUT R7, RZ, R18, RZ, 0x33, !PT ;  /* 0x00000012ff07a212 */ /* 0x000fca00078e33ff */
[----:B------:R-:W-:Y:S01]  /*7e30*/  IMAD.MOV.U32 R16, RZ, RZ, R7 ;  /* 0x000000ffff107224 */ /* 0x000fe200078e0007 */
[----:B------:R-:W-:Y:S06]  /*7e40*/  BRA `(.L_x_13843) ;  /* 0x0000000000207947 */ /* 0x000fec0003800000 */
.L_x_13844:
        /* <DEDUP_REMOVED lines=8> */
.L_x_13843:
[----:B------:R-:W-:Y:S05]  /*7ed0*/  BSYNC.RECONVERGENT B0 ;  /* 0x0000000000007941 */ /* 0x000fea0003800200 */
.L_x_13842:
        /* <DEDUP_REMOVED lines=26> */
.L_x_13851:
[----:B------:R0:W-:Y:S01]  /*8080*/  STG.E.U8 desc[UR36][R8.64], R4 ;  /* 0x0000000408007986 */ /* 0x0001e2000c101124 */
[----:B------:R-:W-:Y:S01]  /*8090*/  IMAD.MOV.U32 R35, RZ, RZ, R31 ;  /* 0x000000ffff237224 */ /* 0x000fe200078e001f */
[----:B------:R-:W-:Y:S06]  /*80a0*/  BRA `(.L_x_13853) ;  /* 0x0000000c00807947 */ /* 0x000fec0003800000 */
.L_x_13850:
[----:B------:R-:W-:-:S13]  /*80b0*/  ISETP.NE.AND P0, PT, R0, 0x2, PT ;  /* 0x000000020000780c */ /* 0x000fda0003f05270 */
[----:B------:R-:W-:Y:S05]  /*80c0*/  @!P0 BRA `(.L_x_13854) ;  /* 0x0000000000288947 */ /* 0x000fea0003800000 */
[----:B------:R-:W-:-:S13]  /*80d0*/  ISETP.NE.AND P0, PT, R0, 0x3, PT ;  /* 0x000000030000780c */ /* 0x000fda0003f05270 */
[----:B------:R-:W-:Y:S05]  /*80e0*/  @!P0 BRA `(.L_x_13855) ;  /* 0x0000000000148947 */ /* 0x000fea0003800000 */
[----:B------:R-:W-:-:S13]  /*80f0*/  ISETP.NE.AND P0, PT, R0, 0x4, PT ;  /* 0x000000040000780c */ /* 0x000fda0003f05270 */
[----:B------:R-:W-:Y:S05]  /*8100*/  @P0 BRA `(.L_x_13852) ;  /* 0x0000000800c80947 */ /* 0x000fea0003800000 */
[----:B------:R0:W-:Y:S01]  /*8110*/  STG.E.64 desc[UR36][R8.64], R4 ;  /* 0x0000000408007986 */ /* 0x0001e2000c101b24 */
[----:B------:R-:W-:Y:S01]  /*8120*/  IMAD.MOV.U32 R35, RZ, RZ, R31 ;  /* 0x000000ffff237224 */ /* 0x000fe200078e001f */
[----:B------:R-:W-:Y:S06]  /*8130*/  BRA `(.L_x_13853) ;  /* 0x0000000c005c7947 */ /* 0x000fec0003800000 */
.L_x_13855:
[----:B------:R0:W-:Y:S01]  /*8140*/  STG.E desc[UR36][R8.64], R4 ;  /* 0x0000000408007986 */ /* 0x0001e2000c101924 */
[----:B------:R-:W-:Y:S01]  /*8150*/  IMAD.MOV.U32 R35, RZ, RZ, R31 ;  /* 0x000000ffff237224 */ /* 0x000fe200078e001f */
[----:B------:R-:W-:Y:S06]  /*8160*/  BRA `(.L_x_13853) ;  /* 0x0000000c00507947 */ /* 0x000fec0003800000 */
.L_x_13854:
[----:B------:R0:W-:Y:S01]  /*8170*/  STG.E.U16 desc[UR36][R8.64], R4 ;  /* 0x0000000408007986 */ /* 0x0001e2000c101524 */
[----:B------:R-:W-:Y:S01]  /*8180*/  IMAD.MOV.U32 R35, RZ, RZ, R31 ;  /* 0x000000ffff237224 */ /* 0x000fe200078e001f */
[----:B------:R-:W-:Y:S06]  /*8190*/  BRA `(.L_x_13853) ;  /* 0x0000000c00447947 */ /* 0x000fec0003800000 */
.L_x_13849:
[----:B------:R-:W-:-:S13]  /*81a0*/  ISETP.GT.AND P0, PT, R0, 0x6, PT ;  /* 0x000000060000780c */ /* 0x000fda0003f04270 */
[----:B------:R-:W-:Y:S05]  /*81b0*/  @P0 BRA `(.L_x_13856) ;  /* 0x0000000000340947 */ /* 0x000fea0003800000 */
[----:B------:R-:W-:-:S13]  /*81c0*/  ISETP.NE.AND P0, PT, R0, 0x5, PT ;  /* 0x000000050000780c */ /* 0x000fda0003f05270 */
[----:B------:R-:W-:Y:S05]  /*81d0*/  @!P0 BRA `(.L_x_13857) ;  /* 0x0000000000188947 */ /* 0x000fea0003800000 */
[----:B------:R-:W-:-:S13]  /*81e0*/  ISETP.NE.AND P0, PT, R0, 0x6, PT ;  /* 0x000000060000780c */ /* 0x000fda0003f05270 */
[----:B------:R-:W-:Y:S05]  /*81f0*/  @P0 BRA `(.L_x_13852) ;  /* 0x00000008008c0947 */ /* 0x000fea0003800000 */
[----:B--234-:R-:W0:Y:S01]  /*8200*/  I2F.S64 R5, R4 ;  /* 0x0000000400057312 */ /* 0x01ce220000301400 */
[----:B------:R-:W-:Y:S01]  /*8210*/  IMAD.MOV.U32 R35, RZ, RZ, R31 ;  /* 0x000000ffff237224 */ /* 0x000fe200078e001f */
[----:B0-----:R0:W-:Y:S01]  /*8220*/  STG.E desc[UR36][R8.64], R5 ;  /* 0x0000000508007986 */ /* 0x0011e2000c101924 */
[----:B------:R-:W-:Y:S05]  /*8230*/  BRA `(.L_x_13853) ;  /* 0x0000000c001c7947 */ /* 0x000fea0003800000 */
.L_x_13857:
[----:B------:R-:W0:Y:S01]  /*8240*/  I2F.S64 R0, R4 ;  /* 0x0000000400007312 */ /* 0x000e220000301400 */
[----:B------:R-:W-:Y:S01]  /*8250*/  IMAD.MOV.U32 R35, RZ, RZ, R31 ;  /* 0x000000ffff237224 */ /* 0x000fe200078e001f */
[----:B0-----:R-:W-:-:S05]  /*8260*/  F2FP.F16.F32.PACK_AB R0, RZ, R0 ;  /* 0x00000000ff00723e */ /* 0x001fca00000000ff */
[----:B------:R0:W-:Y:S01]  /*8270*/  STG.E.U16 desc[UR36][R8.64], R0 ;  /* 0x0000000008007986 */ /* 0x0001e2000c101524 */
[----:B------:R-:W-:Y:S05]  /*8280*/  BRA `(.L_x_13853) ;  /* 0x0000000c00087947 */ /* 0x000fea0003800000 */
.L_x_13856:
[----:B------:R-:W-:-:S13]  /*8290*/  ISETP.NE.AND P0, PT, R0, 0x7, PT ;  /* 0x000000070000780c */ /* 0x000fda0003f05270 */
[----:B------:R-:W-:Y:S05]  /*82a0*/  @!P0 BRA `(.L_x_13858) ;  /* 0x00000000003c8947 */ /* 0x000fea0003800000 */
[----:B------:R-:W-:-:S13]  /*82b0*/  ISETP.NE.AND P0, PT, R0, 0x8, PT ;  /* 0x000000080000780c */ /* 0x000fda0003f05270 */
[----:B------:R-:W-:Y:S05]  /*82c0*/  @!P0 BRA `(.L_x_13859) ;  /* 0x00000000001c8947 */ /* 0x000fea0003800000 */
[----:B------:R-:W-:-:S13]  /*82d0*/  ISETP.NE.AND P0, PT, R0, 0x9, PT ;  /* 0x000000090000780c */ /* 0x000fda0003f05270 */
[----:B------:R-:W-:Y:S05]  /*82e0*/  @P0 BRA `(.L_x_13852) ;  /* 0x0000000800500947 */ /* 0x000fea0003800000 */
[----:B------:R-:W-:Y:S01]  /*82f0*/  IMAD.MOV.U32 R7, RZ, RZ, RZ ;  /* 0x000000ffff077224 */ /* 0x000fe200078e00ff */
[----:B------:R-:W0:Y:S01]  /*8300*/  I2F.S64 R6, R4 ;  /* 0x0000000400067312 */ /* 0x000e220000301400 */
[----:B------:R-:W-:-:S03]  /*8310*/  IMAD.MOV.U32 R35, RZ, RZ, R31 ;  /* 0x000000ffff237224 */ /* 0x000fc600078e001f */
[----:B0-----:R0:W-:Y:S01]  /*8320*/  STG.E.64 desc[UR36][R8.64], R6 ;  /* 0x0000000608007986 */ /* 0x0011e2000c101b24 */
[----:B------:R-:W-:Y:S05]  /*8330*/  BRA `(.L_x_13853) ;  /* 0x0000000800dc7947 */ /* 0x000fea0003800000 */
.L_x_13859:
[----:B--234-:R-:W0:Y:S01]  /*8340*/  I2F.S64 R4, R4 ;  /* 0x0000000400047312 */ /* 0x01ce220000301400 */
[----:B------:R-:W-:Y:S01]  /*8350*/  IMAD.MOV.U32 R35, RZ, RZ, R31 ;  /* 0x000000ffff237224 */ /* 0x000fe200078e001f */
[----:B0-----:R-:W-:-:S04]  /*8360*/  F2FP.F16.F32.PACK_AB R3, RZ, R4 ;  /* 0x00000004ff03723e */ /* 0x001fc800000000ff */
[----:B------:R-:W-:-:S05]  /*8370*/  PRMT R3, R3, 0x5410, RZ ;  /* 0x0000541003037816 */ /* 0x000fca00000000ff */
[----:B------:R0:W-:Y:S01]  /*8380*/  STG.E desc[UR36][R8.64], R3 ;  /* 0x0000000308007986 */ /* 0x0001e2000c101924 */
[----:B------:R-:W-:Y:S05]  /*8390*/  BRA `(.L_x_13853) ;  /* 0x0000000800c47947 */ /* 0x000fea0003800000 */
.L_x_13858:
[----:B--234-:R-:W0:Y:S01]  /*83a0*/  I2F.F64.S64 R4, R4 ;  /* 0x0000000400047312 */ /* 0x01ce220000301c00 */
[----:B------:R-:W-:Y:S01]  /*83b0*/  IMAD.MOV.U32 R35, RZ, RZ, R31 ;  /* 0x000000ffff237224 */ /* 0x000fe200078e001f */
[----:B0-----:R0:W-:Y:S01]  /*83c0*/  STG.E.64 desc[UR36][R8.64], R4 ;  /* 0x0000000408007986 */ /* 0x0011e2000c101b24 */
[----:B------:R-:W-:Y:S05]  /*83d0*/  BRA `(.L_x_13853) ;  /* 0x0000000800b47947 */ /* 0x000fea0003800000 */
.L_x_13848:
        /* <DEDUP_REMOVED lines=8> */
[----:B------:R-:W-:Y:S01]  /*8460*/  ISETP.NE.U32.AND P0, PT, R4, RZ, PT ;  /* 0x000000ff0400720c */ /* 0x000fe20003f05070 */
[----:B------:R-:W-:-:S03]  /*8470*/  IMAD.MOV.U32 R35, RZ, RZ, R31 ;  /* 0x000000ffff237224 */ /* 0x000fc600078e001f */
[----:B------:R-:W-:-:S04]  /*8480*/  ISETP.NE.AND.EX P0, PT, R5, RZ, PT, P0 ;  /* 0x000000ff0500720c */ /* 0x000fc80003f05300 */
[----:B------:R-:W-:-:S05]  /*8490*/  SEL R3, RZ, 0x1, !P0 ;  /* 0x00000001ff037807 */ /* 0x000fca0004000000 */
[----:B------:R0:W-:Y:S01]  /*84a0*/  STG.E.U8 desc[UR36][R8.64], R3 ;  /* 0x0000000308007986 */ /* 0x0001e2000c101124 */
[----:B------:R-:W-:Y:S05]  /*84b0*/  BRA `(.L_x_13853) ;  /* 0x00000008007c7947 */ /* 0x000fea0003800000 */
.L_x_13862:
[----:B------:R-:W-:Y:S01]  /*84c0*/  CS2R R6, SRZ ;  /* 0x0000000000067805 */ /* 0x000fe2000001ff00 */
[----:B--234-:R-:W0:Y:S01]  /*84d0*/  I2F.F64.S64 R4, R4 ;  /* 0x0000000400047312 */ /* 0x01ce220000301c00 */
[----:B------:R-:W-:-:S03]  /*84e0*/  IMAD.MOV.U32 R35, RZ, RZ, R31 ;  /* 0x000000ffff237224 */ /* 0x000fc600078e001f */
[----:B0-----:R0:W-:Y:S01]  /*84f0*/  STG.E.128 desc[UR36][R8.64], R4 ;  /* 0x0000000408007986 */ /* 0x0011e2000c101d24 */
[----:B------:R-:W-:Y:S05]  /*8500*/  BRA `(.L_x_13853) ;  /* 0x0000000800687947 */ /* 0x000fea0003800000 */
.L_x_13861:
[----:B------:R-:W-:-:S13]  /*8510*/  ISETP.NE.AND P0, PT, R0, 0xf, PT ;  /* 0x0000000f0000780c */ /* 0x000fda0003f05270 */
[----:B------:R-:W-:Y:S05]  /*8520*/  @!P0 BRA `(.L_x_13863) ;  /* 0x0000000000a88947 */ /* 0x000fea0003800000 */
[----:B------:R-:W-:-:S13]  /*8530*/  ISETP.NE.AND P0, PT, R0, 0x17, PT ;  /* 0x000000170000780c */ /* 0x000fda0003f05270 */
[----:B------:R-:W-:Y:S05]  /*8540*/  @!P0 BRA `(.L_x_13864) ;  /* 0x0000000000508947 */ /* 0x000fea0003800000 */
[----:B------:R-:W-:-:S13]  /*8550*/  ISETP.NE.AND P0, PT, R0, 0x18, PT ;  /* 0x000000180000780c */ /* 0x000fda0003f05270 */
[----:B------:R-:W-:Y:S05]  /*8560*/  @P0 BRA `(.L_x_13852) ;  /* 0x0000000400b00947 */ /* 0x000fea0003800000 */
[----:B--234-:R-:W0:Y:S01]  /*8570*/  I2F.S64 R4, R4 ;  /* 0x0000000400047312 */ /* 0x01ce220000301400 */
[----:B------:R-:W-:Y:S01]  /*8580*/  BSSY.RECONVERGENT B0, `(.L_x_13865) ;  /* 0x000000c000007945 */ /* 0x000fe20003800200 */
[----:B0-----:R-:W-:Y:S01]  /*8590*/  LOP3.LUT R6, R4, 0x7fffffff, RZ, 0xc0, !PT ;  /* 0x7fffffff04067812 */ /* 0x001fe200078ec0ff */
        /* <DEDUP_REMOVED lines=10> */
.L_x_13866:
[----:B------:R-:W-:Y:S05]  /*8640*/  BSYNC.RECONVERGENT B0 ;  /* 0x0000000000007941 */ /* 0x000fea0003800200 */
.L_x_13865:
[----:B------:R-:W-:Y:S01]  /*8650*/  LOP3.LUT R7, R0, 0x80, R7, 0xf8, !PT ;  /* 0x0000008000077812 */ /* 0x000fe200078ef807 */
[----:B------:R-:W-:-:S04]  /*8660*/  IMAD.MOV.U32 R35, RZ, RZ, R31 ;  /* 0x000000ffff237224 */ /* 0x000fc800078e001f */
[----:B------:R0:W-:Y:S01]  /*8670*/  STG.E.U8 desc[UR36][R8.64], R7 ;  /* 0x0000000708007986 */ /* 0x0001e2000c101124 */
[----:B------:R-:W-:Y:S05]  /*8680*/  BRA `(.L_x_13853) ;  /* 0x0000000800087947 */ /* 0x000fea0003800000 */
.L_x_13864:
[----:B--234-:R-:W0:Y:S01]  /*8690*/  I2F.S64 R4, R4 ;  /* 0x0000000400047312 */ /* 0x01ce220000301400 */
        /* <DEDUP_REMOVED lines=14> */
.L_x_13868:
[----:B------:R-:W-:Y:S05]  /*8780*/  BSYNC.RECONVERGENT B0 ;  /* 0x0000000000007941 */ /* 0x000fea0003800200 */
.L_x_13867:
[----:B------:R-:W-:Y:S01]  /*8790*/  LOP3.LUT R7, R0, 0x80, R7, 0xf8, !PT ;  /* 0x0000008000077812 */ /* 0x000fe200078ef807 */
[----:B------:R-:W-:-:S04]  /*87a0*/  IMAD.MOV.U32 R35, RZ, RZ, R31 ;  /* 0x000000ffff237224 */ /* 0x000fc800078e001f */
[----:B------:R0:W-:Y:S01]  /*87b0*/  STG.E.U8 desc[UR36][R8.64], R7 ;  /* 0x0000000708007986 */ /* 0x0001e2000c101124 */
[----:B------:R-:W-:Y:S05]  /*87c0*/  BRA `(.L_x_13853) ;  /* 0x0000000400b87947 */ /* 0x000fea0003800000 */
.L_x_13863:
[----:B------:R-:W0:Y:S01]  /*87d0*/  I2F.S64 R0, R4 ;  /* 0x0000000400007312 */ /* 0x000e220000301400 */
[----:B------:R-:W-:Y:S01]  /*87e0*/  IMAD.MOV.U32 R35, RZ, RZ, R31 ;  /* 0x000000ffff237224 */ /* 0x000fe200078e001f */
[----:B0-----:R-:W-:-:S05]  /*87f0*/  F2FP.BF16.F32.PACK_AB R0, RZ, R0 ;  /* 0x00000000ff00723e */ /* 0x001fca00000010ff */
[----:B------:R0:W-:Y:S01]  /*8800*/  STG.E.U16 desc[UR36][R8.64], R0 ;  /* 0x0000000008007986 */ /* 0x0001e2000c101524 */
[----:B------:R-:W-:Y:S05]  /*8810*/  BRA `(.L_x_13853) ;  /* 0x0000000400a47947 */ /* 0x000fea0003800000 */
.L_x_13860:
        /* <DEDUP_REMOVED lines=11> */
.L_x_13871:
[----:B--234-:R-:W0:Y:S01]  /*88d0*/  I2F.S64 R5, R4 ;  /* 0x0000000400057312 */ /* 0x01ce220000301400 */
[----:B------:R-:W-:Y:S01]  /*88e0*/  BSSY.RECONVERGENT B0, `(.L_x_13872) ;  /* 0x0000013000007945 */ /* 0x000fe20003800200 */
[----:B0-----:R-:W-:Y:S01]  /*88f0*/  LOP3.LUT R3, R5, 0x7fffffff, RZ, 0xc0, !PT ;  /* 0x7fffffff05037812 */ /* 0x001fe200078ec0ff */
        /* <DEDUP_REMOVED lines=10> */
.L_x_13874:
[----:B------:R-:W-:-:S04]  /*89a0*/  SHF.R.U32.HI R0, RZ, 0x14, R5 ;  /* 0x00000014ff007819 */ /* 0x000fc80000011605 */
[----:B------:R-:W-:-:S04]  /*89b0*/  LOP3.LUT R0, R0, 0x1, RZ, 0xc0, !PT ;  /* 0x0000000100007812 */ /* 0x000fc800078ec0ff */
[----:B------:R-:W-:-:S04]  /*89c0*/  IADD3 R0, PT, PT, R5, 0x487ffff, R0 ;  /* 0x0487ffff05007810 */ /* 0x000fc80007ffe000 */
[----:B------:R-:W-:-:S04]  /*89d0*/  SHF.R.U32.HI R0, RZ, 0x14, R0 ;  /* 0x00000014ff007819 */ /* 0x000fc80000011600 */
[----:B------:R-:W-:-:S07]  /*89e0*/  LOP3.LUT R3, R0, 0xff, RZ, 0xc0, !PT ;  /* 0x000000ff00037812 */ /* 0x000fce00078ec0ff */
.L_x_13875:
[----:B------:R-:W-:-:S04]  /*89f0*/  SHF.R.U32.HI R0, RZ, 0x18, R5 ;  /* 0x00000018ff007819 */ /* 0x000fc80000011605 */
[----:B------:R-:W-:-:S07]  /*8a00*/  LOP3.LUT R0, R3, 0x80, R0, 0xf8, !PT ;  /* 0x0000008003007812 */ /* 0x000fce00078ef800 */
.L_x_13873:
[----:B------:R-:W-:Y:S05]  /*8a10*/  BSYNC.RECONVERGENT B0 ;  /* 0x0000000000007941 */ /* 0x000fea0003800200 */
.L_x_13872:
[----:B------:R0:W-:Y:S01]  /*8a20*/  STG.E.U8 desc[UR36][R8.64], R0 ;  /* 0x0000000008007986 */ /* 0x0001e2000c101124 */
[----:B------:R-:W-:Y:S01]  /*8a30*/  IMAD.MOV.U32 R35, RZ, RZ, R31 ;  /* 0x000000ffff237224 */ /* 0x000fe200078e001f */
[----:B------:R-:W-:Y:S06]  /*8a40*/  BRA `(.L_x_13853) ;  /* 0x0000000400187947 */ /* 0x000fec0003800000 */
.L_x_13870:
        /* <DEDUP_REMOVED lines=13> */
.L_x_13878:
[----:B------:R-:W-:-:S04]  /*8b20*/  SHF.R.U32.HI R0, RZ, 0x15, R5 ;  /* 0x00000015ff007819 */ /* 0x000fc80000011605 */
[----:B------:R-:W-:-:S04]  /*8b30*/  LOP3.LUT R0, R0, 0x1, RZ, 0xc0, !PT ;  /* 0x0000000100007812 */ /* 0x000fc800078ec0ff */
[----:B------:R-:W-:-:S04]  /*8b40*/  IADD3 R0, PT, PT, R5, 0x88fffff, R0 ;  /* 0x088fffff05007810 */ /* 0x000fc80007ffe000 */
[----:B------:R-:W-:-:S04]  /*8b50*/  SHF.R.U32.HI R0, RZ, 0x15, R0 ;  /* 0x00000015ff007819 */ /* 0x000fc80000011600 */
[----:B------:R-:W-:-:S07]  /*8b60*/  LOP3.LUT R3, R0, 0xff, RZ, 0xc0, !PT ;  /* 0x000000ff00037812 */ /* 0x000fce00078ec0ff */
.L_x_13879:
[----:B------:R-:W-:-:S04]  /*8b70*/  SHF.R.U32.HI R0, RZ, 0x18, R5 ;  /* 0x00000018ff007819 */ /* 0x000fc80000011605 */
[----:B------:R-:W-:-:S07]  /*8b80*/  LOP3.LUT R0, R3, 0x80, R0, 0xf8, !PT ;  /* 0x0000008003007812 */ /* 0x000fce00078ef800 */
.L_x_13877:
[----:B------:R-:W-:Y:S05]  /*8b90*/  BSYNC.RECONVERGENT B0 ;  /* 0x0000000000007941 */ /* 0x000fea0003800200 */
.L_x_13876:
[----:B------:R0:W-:Y:S01]  /*8ba0*/  STG.E.U8 desc[UR36][R8.64], R0 ;  /* 0x0000000008007986 */ /* 0x0001e2000c101124 */
[----:B------:R-:W-:Y:S01]  /*8bb0*/  IMAD.MOV.U32 R35, RZ, RZ, R31 ;  /* 0x000000ffff237224 */ /* 0x000fe200078e001f */
[----:B------:R-:W-:Y:S06]  /*8bc0*/  BRA `(.L_x_13853) ;  /* 0x0000000000b87947 */ /* 0x000fec0003800000 */
.L_x_13869:
[----:B------:R-:W-:-:S13]  /*8bd0*/  ISETP.NE.AND P0, PT, R0, 0x1c, PT ;  /* 0x0000001c0000780c */ /* 0x000fda0003f05270 */
[----:B------:R-:W-:Y:S05]  /*8be0*/  @!P0 BRA `(.L_x_13880) ;  /* 0x0000000000a88947 */ /* 0x000fea0003800000 */
[----:B------:R-:W-:-:S13]  /*8bf0*/  ISETP.NE.AND P0, PT, R0, 0x1d, PT ;  /* 0x0000001d0000780c */ /* 0x000fda0003f05270 */
[----:B------:R-:W-:Y:S05]  /*8c00*/  @!P0 BRA `(.L_x_13881) ;  /* 0x0000000000948947 */ /* 0x000fea0003800000 */
[----:B------:R-:W-:-:S13]  /*8c10*/  ISETP.NE.AND P0, PT, R0, 0x2c, PT ;  /* 0x0000002c0000780c */ /* 0x000fda0003f05270 */
[----:B------:R-:W-:Y:S05]  /*8c20*/  @!P0 BRA `(.L_x_13882) ;  /* 0x0000000000488947 */ /* 0x000fea0003800000 */
.L_x_13852:
[----:B------:R-:W-:Y:S01]  /*8c30*/  MOV R14, 0x0 ;  /* 0x00000000000e7802 */ /* 0x000fe20000000f00 */
[----:B------:R-:W2:Y:S01]  /*8c40*/  LDCU.64 UR6, c[0x4][0x178] ;  /* 0x01002f00ff0677ac */ /* 0x000ea20008000a00 */
[----:B------:R-:W-:Y:S02]  /*8c50*/  IMAD.MOV.U32 R8, RZ, RZ, 0x65 ;  /* 0x00000065ff087424 */ /* 0x000fe400078e00ff */
[----:B------:R-:W-:Y:S01]  /*8c60*/  IMAD.MOV.U32 R12, RZ, RZ, 0x1 ;  /* 0x00000001ff0c7424 */ /* 0x000fe200078e00ff */
[----:B------:R-:W0:Y:S01]  /*8c70*/  LDCU.64 UR8, c[0x4][0x180] ;  /* 0x01003000ff0877ac */ /* 0x000e220008000a00 */
[----:B------:R-:W1:Y:S01]  /*8c80*/  LDC.64 R14, c[0x4][R14] ;  /* 0x010000000e0e7b82 */ /* 0x000e620000000a00 */
[----:B------:R-:W-:Y:S01]  /*8c90*/  IMAD.MOV.U32 R13, RZ, RZ, RZ ;  /* 0x000000ffff0d7224 */ /* 0x000fe200078e00ff */
[----:B------:R-:W5:Y:S01]  /*8ca0*/  LDCU.64 UR4, c[0x4][0x40] ;  /* 0x01000800ff0477ac */ /* 0x000f620008000a00 */
[----:B--234-:R-:W-:Y:S02]  /*8cb0*/  IMAD.U32 R4, RZ, RZ, UR6 ;  /* 0x00000006ff047e24 */ /* 0x01cfe4000f8e00ff */
[----:B------:R-:W-:-:S02]  /*8cc0*/  IMAD.U32 R5, RZ, RZ, UR7 ;  /* 0x00000007ff057e24 */ /* 0x000fc4000f8e00ff */
[----:B0-----:R-:W-:Y:S02]  /*8cd0*/  IMAD.U32 R6, RZ, RZ, UR8 ;  /* 0x00000008ff067e24 */ /* 0x001fe4000f8e00ff */
[----:B------:R-:W-:Y:S02]  /*8ce0*/  IMAD.U32 R7, RZ, RZ, UR9 ;  /* 0x00000009ff077e24 */ /* 0x000fe4000f8e00ff */
[----:B-----5:R-:W-:Y:S02]  /*8cf0*/  IMAD.U32 R10, RZ, RZ, UR4 ;  /* 0x00000004ff0a7e24 */ /* 0x020fe4000f8e00ff */
[----:B------:R-:W-:-:S07]  /*8d00*/  IMAD.U32 R11, RZ, RZ, UR5 ;  /* 0x00000005ff0b7e24 */ /* 0x000fce000f8e00ff */
[----:B------:R-:W-:-:S07]  /*8d10*/  LEPC R20, `(.L_x_13883) ;  /* 0x000000001014794e */ /* 0x000fce0000000000 */
[----:B-1----:R-:W-:Y:S05]  /*8d20*/  CALL.ABS.NOINC R14 ;  /* 0x000000000e007343 */ /* 0x002fea0003c00000 */
.L_x_13883:
[----:B------:R-:W-:Y:S01]  /*8d30*/  IMAD.MOV.U32 R35, RZ, RZ, R31 ;  /* 0x000000ffff237224 */ /* 0x000fe200078e001f */
[----:B------:R-:W-:Y:S06]  /*8d40*/  BRA `(.L_x_13853) ;  /* 0x0000000000587947 */ /* 0x000fec0003800000 */
.L_x_13882:
[----:B--234-:R-:W0:Y:S01]  /*8d50*/  I2F.S64 R4, R4 ;  /* 0x0000000400047312 */ /* 0x01ce220000301400 */
        /* <DEDUP_REMOVED lines=16> */
.L_x_13881:
[----:B------:R1:W-:Y:S01]  /*8e60*/  STG.E.64 desc[UR36][R8.64], R4 ;  /* 0x0000000408007986 */ /* 0x0003e2000c101b24 */
[----:B------:R-:W-:Y:S01]  /*8e70*/  IMAD.MOV.U32 R35, RZ, RZ, R31 ;  /* 0x000000ffff237224 */ /* 0x000fe200078e001f */
[----:B------:R-:W-:Y:S06]  /*8e80*/  BRA `(.L_x_13853) ;  /* 0x0000000000087947 */ /* 0x000fec0003800000 */
.L_x_13880:
[----:B------:R0:W-:Y:S01]  /*8e90*/  STG.E desc[UR36][R8.64], R4 ;  /* 0x0000000408007986 */ /* 0x0001e2000c101924 */
[----:B------:R-:W-:-:S07]  /*8ea0*/  IMAD.MOV.U32 R35, RZ, RZ, R31 ;  /* 0x000000ffff237224 */ /* 0x000fce00078e001f */
.L_x_13853:
[----:B------:R-:W-:-:S13]  /*8eb0*/  ISETP.GE.AND P0, PT, R35, R2, PT ;  /* 0x000000022300720c */ /* 0x000fda0003f06270 */
[----:B------:R-:W-:Y:S05]  /*8ec0*/  @P0 BREAK.RELIABLE B6 ;  /* 0x0000000000060942 */ /* 0x000fea0003800100 */
[----:B------:R-:W-:Y:S05]  /*8ed0*/  @P0 BRA `(.L_x_13884) ;  /* 0x0000001c00300947 */ /* 0x000fea0003800000 */
[----:B------:R-:W5:Y:S01]  /*8ee0*/  LDCU UR4, c[0x0][0x3b4] ;  /* 0x00007680ff0477ac */ /* 0x000f620008000800 */
[----:B01----:R-:W0:Y:S01]  /*8ef0*/  LDC.64 R8, c[0x0][0x388] ;  /* 0x0000e200ff087b82 */ /* 0x003e220000000a00 */
[----:B------:R-:W-:Y:S01]  /*8f00*/  IMAD R0, R32, 0x200, R35 ;  /* 0x0000020020007824 */ /* 0x000fe200078e0223 */
[----:B--234-:R-:W-:-:S03]  /*8f10*/  PRMT R4, R18, 0x9910, RZ ;  /* 0x0000991012047816 */ /* 0x01cfc600000000ff */
        /* <DEDUP_REMOVED lines=16> */
.L_x_13888:
[----:B------:R0:W-:Y:S01]  /*9020*/  STG.E.U8 desc[UR36][R8.64], R26 ;  /* 0x0000001a08007986 */ /* 0x0001e2000c101124 */
[----:B------:R-:W-:Y:S05]  /*9030*/  BRA `(.L_x_13890) ;  /* 0x0000000c00347947 */ /* 0x000fea0003800000 */
.L_x_13887:
[----:B------:R-:W-:-:S13]  /*9040*/  ISETP.NE.AND P0, PT, R0, 0x2, PT ;  /* 0x000000020000780c */ /* 0x000fda0003f05270 */
[----:B------:R-:W-:Y:S05]  /*9050*/  @!P0 BRA `(.L_x_13891) ;  /* 0x0000000000208947 */ /* 0x000fea0003800000 */
[----:B------:R-:W-:-:S13]  /*9060*/  ISETP.NE.AND P0, PT, R0, 0x3, PT ;  /* 0x000000030000780c */ /* 0x000fda0003f05270 */
[----:B------:R-:W-:Y:S05]  /*9070*/  @!P0 BRA `(.L_x_13892) ;  /* 0x0000000000108947 */ /* 0x000fea0003800000 */
[----:B------:R-:W-:-:S13]  /*9080*/  ISETP.NE.AND P0, PT, R0, 0x4, PT ;  /* 0x000000040000780c */ /* 0x000fda0003f05270 */
[----:B------:R-:W-:Y:S05]  /*9090*/  @P0 BRA `(.L_x_13889) ;  /* 0x0000000800380947 */ /* 0x000fea0003800000 */
[----:B------:R0:W-:Y:S01]  /*90a0*/  STG.E.64 desc[UR36][R8.64], R26 ;  /* 0x0000001a08007986 */ /* 0x0001e2000c101b24 */
[----:B------:R-:W-:Y:S05]  /*90b0*/  BRA `(.L_x_13890) ;  /* 0x0000000c00147947 */ /* 0x000fea0003800000 */
.L_x_13892:
[----:B------:R0:W-:Y:S01]  /*90c0*/  STG.E desc[UR36][R8.64], R26 ;  /* 0x0000001a08007986 */ /* 0x0001e2000c101924 */
[----:B------:R-:W-:Y:S05]  /*90d0*/  BRA `(.L_x_13890) ;  /* 0x0000000c000c7947 */ /* 0x000fea0003800000 */
.L_x_13891:
[----:B------:R0:W-:Y:S01]  /*90e0*/  STG.E.U16 desc[UR36][R8.64], R26 ;  /* 0x0000001a08007986 */ /* 0x0001e2000c101524 */
[----:B------:R-:W-:Y:S05]  /*90f0*/  BRA `(.L_x_13890) ;  /* 0x0000000c00047947 */ /* 0x000fea0003800000 */
.L_x_13886:
[----:B------:R-:W-:-:S13]  /*9100*/  ISETP.GT.AND P0, PT, R0, 0x6, PT ;  /* 0x000000060000780c */ /* 0x000fda0003f04270 */
[----:B------:R-:W-:Y:S05]  /*9110*/  @P0 BRA `(.L_x_13893) ;  /* 0x00000000002c0947 */ /* 0x000fea0003800000 */
[----:B------:R-:W-:-:S13]  /*9120*/  ISETP.NE.AND P0, PT, R0, 0x5, PT ;  /* 0x000000050000780c */ /* 0x000fda0003f05270 */
[----:B------:R-:W-:Y:S05]  /*9130*/  @!P0 BRA `(.L_x_13894) ;  /* 0x0000000000148947 */ /* 0x000fea0003800000 */
[----:B------:R-:W-:-:S13]  /*9140*/  ISETP.NE.AND P0, PT, R0, 0x6, PT ;  /* 0x000000060000780c */ /* 0x000fda0003f05270 */
[----:B------:R-:W-:Y:S05]  /*9150*/  @P0 BRA `(.L_x_13889) ;  /* 0x0000000800080947 */ /* 0x000fea0003800000 */
[----:B------:R-:W0:Y:S02]  /*9160*/  I2F.S64 R27, R26 ;  /* 0x0000001a001b7312 */ /* 0x000e240000301400 */
[----:B0-----:R0:W-:Y:S01]  /*9170*/  STG.E desc[UR36][R8.64], R27 ;  /* 0x0000001b08007986 */ /* 0x0011e2000c101924 */
[----:B------:R-:W-:Y:S05]  /*9180*/  BRA `(.L_x_13890) ;  /* 0x0000000800e07947 */ /* 0x000fea0003800000 */
.L_x_13894:
[----:B------:R-:W0:Y:S02]  /*9190*/  I2F.S64 R0, R26 ;  /* 0x0000001a00007312 */ /* 0x000e240000301400 */
[----:B0-----:R-:W-:-:S05]  /*91a0*/  F2FP.F16.F32.PACK_AB R0, RZ, R0 ;  /* 0x00000000ff00723e */ /* 0x001fca00000000ff */
[----:B------:R0:W-:Y:S01]  /*91b0*/  STG.E.U16 desc[UR36][R8.64], R0 ;  /* 0x0000000008007986 */ /* 0x0001e2000c101524 */
[----:B------:R-:W-:Y:S05]  /*91c0*/  BRA `(.L_x_13890) ;  /* 0x0000000800d07947 */ /* 0x000fea0003800000 */
.L_x_13893:
[----:B------:R-:W-:-:S13]  /*91d0*/  ISETP.NE.AND P0, PT, R0, 0x7, PT ;  /* 0x000000070000780c */ /* 0x000fda0003f05270 */
[----:B------:R-:W-:Y:S05]  /*91e0*/  @!P0 BRA `(.L_x_13895) ;  /* 0x0000000000348947 */ /* 0x000fea0003800000 */
[----:B------:R-:W-:-:S13]  /*91f0*/  ISETP.NE.AND P0, PT, R0, 0x8, PT ;  /* 0x000000080000780c */ /* 0x000fda0003f05270 */
[----:B------:R-:W-:Y:S05]  /*9200*/  @!P0 BRA `(.L_x_13896) ;  /* 0x0000000000188947 */ /* 0x000fea0003800000 */
[----:B------:R-:W-:-:S13]  /*9210*/  ISETP.NE.AND P0, PT, R0, 0x9, PT ;  /* 0x000000090000780c */ /* 0x000fda0003f05270 */
[----:B------:R-:W-:Y:S05]  /*9220*/  @P0 BRA `(.L_x_13889) ;  /* 0x0000000400d40947 */ /* 0x000fea0003800000 */
[----:B------:R-:W-:Y:S01]  /*9230*/  IMAD.MOV.U32 R5, RZ, RZ, RZ ;  /* 0x000000ffff057224 */ /* 0x000fe200078e00ff */
[----:B------:R-:W0:Y:S04]  /*9240*/  I2F.S64 R4, R26 ;  /* 0x0000001a00047312 */ /* 0x000e280000301400 */
[----:B0-----:R0:W-:Y:S01]  /*9250*/  STG.E.64 desc[UR36][R8.64], R4 ;  /* 0x0000000408007986 */ /* 0x0011e2000c101b24 */
[----:B------:R-:W-:Y:S05]  /*9260*/  BRA `(.L_x_13890) ;  /* 0x0000000800a87947 */ /* 0x000fea0003800000 */
.L_x_13896:
[----:B------:R-:W0:Y:S02]  /*9270*/  I2F.S64 R26, R26 ;  /* 0x0000001a001a7312 */ /* 0x000e240000301400 */
[----:B0-----:R-:W-:-:S04]  /*9280*/  F2FP.F16.F32.PACK_AB R3, RZ, R26 ;  /* 0x0000001aff03723e */ /* 0x001fc800000000ff */
[----:B------:R-:W-:-:S05]  /*9290*/  PRMT R3, R3, 0x5410, RZ ;  /* 0x0000541003037816 */ /* 0x000fca00000000ff */
[----:B------:R0:W-:Y:S01]  /*92a0*/  STG.E desc[UR36][R8.64], R3 ;  /* 0x0000000308007986 */ /* 0x0001e2000c101924 */
[----:B------:R-:W-:Y:S05]  /*92b0*/  BRA `(.L_x_13890) ;  /* 0x0000000800947947 */ /* 0x000fea0003800000 */
.L_x_13895:
[----:B------:R-:W0:Y:S02]  /*92c0*/  I2F.F64.S64 R26, R26 ;  /* 0x0000001a001a7312 */ /* 0x000e240000301c00 */
[----:B0-----:R0:W-:Y:S01]  /*92d0*/  STG.E.64 desc[UR36][R8.64], R26 ;  /* 0x0000001a08007986 */ /* 0x0011e2000c101b24 */
[----:B------:R-:W-:Y:S05]  /*92e0*/  BRA `(.L_x_13890) ;  /* 0x0000000800887947 */ /* 0x000fea0003800000 */
.L_x_13885:
        /* <DEDUP_REMOVED lines=12> */
.L_x_13900:
        /* <DEDUP_REMOVED lines=17> */
.L_x_13903:
[----:B------:R-:W-:-:S04]  /*94c0*/  SHF.R.U32.HI R3, RZ, 0x18, R27 ;  /* 0x00000018ff037819 */ /* 0x000fc8000001161b */
[----:B------:R-:W-:-:S04]  /*94d0*/  LOP3.LUT R0, R0, 0x80, R3, 0xf8, !PT ;  /* 0x0000008000007812 */ /* 0x000fc800078ef803 */
[----:B------:R-:W-:-:S07]  /*94e0*/  PRMT R4, R0, 0x7610, R4 ;  /* 0x0000761000047816 */ /* 0x000fce0000000004 */
.L_x_13902:
[----:B------:R-:W-:Y:S05]  /*94f0*/  BSYNC.RECONVERGENT B0 ;  /* 0x0000000000007941 */ /* 0x000fea0003800200 */
.L_x_13901:
[----:B------:R0:W-:Y:S01]  /*9500*/  STG.E.U8 desc[UR36][R8.64], R4 ;  /* 0x0000000408007986 */ /* 0x0001e2000c101124 */
[----:B------:R-:W-:Y:S05]  /*9510*/  BRA `(.L_x_13890) ;  /* 0x0000000400fc7947 */ /* 0x000fea0003800000 */
.L_x_13899:
        /* <DEDUP_REMOVED lines=17> */
.L_x_13906:
[----:B------:R-:W-:-:S04]  /*9630*/  SHF.R.U32.HI R3, RZ, 0x18, R27 ;  /* 0x00000018ff037819 */ /* 0x000fc8000001161b */
[----:B------:R-:W-:-:S04]  /*9640*/  LOP3.LUT R0, R0, 0x80, R3, 0xf8, !PT ;  /* 0x0000008000007812 */ /* 0x000fc800078ef803 */
[----:B------:R-:W-:-:S07]  /*9650*/  PRMT R4, R0, 0x7610, R4 ;  /* 0x0000761000047816 */ /* 0x000fce0000000004 */
.L_x_13905:
[----:B------:R-:W-:Y:S05]  /*9660*/  BSYNC.RECONVERGENT B0 ;  /* 0x0000000000007941 */ /* 0x000fea0003800200 */
.L_x_13904:
[----:B------:R0:W-:Y:S01]  /*9670*/  STG.E.U8 desc[UR36][R8.64], R4 ;  /* 0x0000000408007986 */ /* 0x0001e2000c101124 */
[----:B------:R-:W-:Y:S05]  /*9680*/  BRA `(.L_x_13890) ;  /* 0x0000000400a07947 */ /* 0x000fea0003800000 */
.L_x_13898:
[----:B------:R-:W-:-:S13]  /*9690*/  ISETP.NE.AND P0, PT, R0, 0x1c, PT ;  /* 0x0000001c0000780c */ /* 0x000fda0003f05270 */
[----:B------:R-:W-:Y:S05]  /*96a0*/  @!P0 BRA `(.L_x_13907) ;  /* 0x0000000000588947 */ /* 0x000fea0003800000 */
[----:B------:R-:W-:-:S13]  /*96b0*/  ISETP.NE.AND P0, PT, R0, 0x1d, PT ;  /* 0x0000001d0000780c */ /* 0x000fda0003f05270 */
[----:B------:R-:W-:Y:S05]  /*96c0*/  @!P0 BRA `(.L_x_13908) ;  /* 0x0000000000488947 */ /* 0x000fea0003800000 */
[----:B------:R-:W-:-:S13]  /*96d0*/  ISETP.NE.AND P0, PT, R0, 0x2c, PT ;  /* 0x0000002c0000780c */ /* 0x000fda0003f05270 */
[----:B------:R-:W-:Y:S05]  /*96e0*/  @P0 BRA `(.L_x_13889) ;  /* 0x0000000000a40947 */ /* 0x000fea0003800000 */
        /* <DEDUP_REMOVED lines=16> */
.L_x_13908:
[----:B------:R0:W-:Y:S01]  /*97f0*/  STG.E.64 desc[UR36][R8.64], R26 ;  /* 0x0000001a08007986 */ /* 0x0001e2000c101b24 */
[----:B------:R-:W-:Y:S05]  /*9800*/  BRA `(.L_x_13890) ;  /* 0x0000000400407947 */ /* 0x000fea0003800000 */
.L_x_13907:
[----:B------:R0:W-:Y:S01]  /*9810*/  STG.E desc[UR36][R8.64], R26 ;  /* 0x0000001a08007986 */ /* 0x0001e2000c101924 */
[----:B------:R-:W-:Y:S05]  /*9820*/  BRA `(.L_x_13890) ;  /* 0x0000000400387947 */ /* 0x000fea0003800000 */
.L_x_13897:
[----:B------:R-:W-:-:S13]  /*9830*/  ISETP.GT.AND P0, PT, R0, 0xe, PT ;  /* 0x0000000e0000780c */ /* 0x000fda0003f04270 */
[----:B------:R-:W-:Y:S05]  /*9840*/  @P0 BRA `(.L_x_13909) ;  /* 0x0000000000340947 */ /* 0x000fea0003800000 */
[----:B------:R-:W-:-:S13]  /*9850*/  ISETP.NE.AND P0, PT, R0, 0xa, PT ;  /* 0x0000000a0000780c */ /* 0x000fda0003f05270 */
[----:B------:R-:W-:Y:S05]  /*9860*/  @!P0 BRA `(.L_x_13910) ;  /* 0x00000000001c8947 */ /* 0x000fea0003800000 */
[----:B------:R-:W-:-:S13]  /*9870*/  ISETP.NE.AND P0, PT, R0, 0xb, PT ;  /* 0x0000000b0000780c */ /* 0x000fda0003f05270 */
[----:B------:R-:W-:Y:S05]  /*9880*/  @P0 BRA `(.L_x_13889) ;  /* 0x00000000003c0947 */ /* 0x000fea0003800000 */
[----:B------:R-:W-:-:S04]  /*9890*/  ISETP.NE.U32.AND P0, PT, R26, RZ, PT ;  /* 0x000000ff1a00720c */ /* 0x000fc80003f05070 */
[----:B------:R-:W-:-:S04]  /*98a0*/  ISETP.NE.AND.EX P0, PT, R27, RZ, PT, P0 ;  /* 0x000000ff1b00720c */ /* 0x000fc80003f05300 */
[----:B------:R-:W-:-:S05]  /*98b0*/  SEL R3, RZ, 0x1, !P0 ;  /* 0x00000001ff037807 */ /* 0x000fca0004000000 */
[----:B------:R3:W-:Y:S01]  /*98c0*/  STG.E.U8 desc[UR36][R8.64], R3 ;  /* 0x0000000308007986 */ /* 0x0007e2000c101124 */
[----:B------:R-:W-:Y:S05]  /*98d0*/  BRA `(.L_x_13890) ;  /* 0x00000004000c7947 */ /* 0x000fea0003800000 */
.L_x_13910:
[----:B------:R-:W-:Y:S01]  /*98e0*/  CS2R R6, SRZ ;  /* 0x0000000000067805 */ /* 0x000fe2000001ff00 */
[----:B------:R-:W0:Y:S04]  /*98f0*/  I2F.F64.S64 R4, R26 ;  /* 0x0000001a00047312 */ /* 0x000e280000301c00 */
[----:B0-----:R4:W-:Y:S01]  /*9900*/  STG.E.128 desc[UR36][R8.64], R4 ;  /* 0x0000000408007986 */ /* 0x0019e2000c101d24 */
[----:B------:R-:W-:Y:S05]  /*9910*/  BRA `(.L_x_13890) ;  /* 0x0000000000fc7947 */ /* 0x000fea0003800000 */
.L_x_13909:
[----:B------:R-:W-:-:S13]  /*9920*/  ISETP.NE.AND P0, PT, R0, 0xf, PT ;  /* 0x0000000f0000780c */ /* 0x000fda0003f05270 */
[----:B------:R-:W-:Y:S05]  /*9930*/  @!P0 BRA `(.L_x_13911) ;  /* 0x0000000000e88947 */ /* 0x000fea0003800000 */
[----:B------:R-:W-:-:S13]  /*9940*/  ISETP.NE.AND P0, PT, R0, 0x17, PT ;  /* 0x000000170000780c */ /* 0x000fda0003f05270 */
[----:B------:R-:W-:Y:S05]  /*9950*/  @!P0 BRA `(.L_x_13912) ;  /* 0x0000000000908947 */ /* 0x000fea0003800000 */
[----:B------:R-:W-:-:S13]  /*9960*/  ISETP.NE.AND P0, PT, R0, 0x18, PT ;  /* 0x000000180000780c */ /* 0x000fda0003f05270 */
[----:B------:R-:W-:Y:S05]  /*9970*/  @!P0 BRA `(.L_x_13913) ;  /* 0x0000000000448947 */ /* 0x000fea0003800000 */
.L_x_13889:
        /* <DEDUP_REMOVED lines=16> */
.L_x_13914:
[----:B------:R-:W-:Y:S05]  /*9a80*/  BRA `(.L_x_13890) ;  /* 0x0000000000a07947 */ /* 0x000fea0003800000 */
.L_x_13913:
        /* <DEDUP_REMOVED lines=13> */
.L_x_13916:
[----:B------:R-:W-:Y:S05]  /*9b60*/  BSYNC.RECONVERGENT B0 ;  /* 0x0000000000007941 */ /* 0x000fea0003800200 */
.L_x_13915:
[----:B------:R-:W-:-:S05]  /*9b70*/  LOP3.LUT R3, R0, 0x80, R3, 0xf8, !PT ;  /* 0x0000008000037812 */ /* 0x000fca00078ef803 */
[----:B------:R1:W-:Y:S01]  /*9b80*/  STG.E.U8 desc[UR36][R8.64], R3 ;  /* 0x0000000308007986 */ /* 0x0003e2000c101124 */
[----:B------:R-:W-:Y:S05]  /*9b90*/  BRA `(.L_x_13890) ;  /* 0x00000000005c7947 */ /* 0x000fea0003800000 */
.L_x_13912:
        /* <DEDUP_REMOVED lines=12> */
.L_x_13918:
[----:B------:R-:W-:Y:S01]  /*9c60*/  IMAD.MOV.U32 R0, RZ, RZ, 0x7f ;  /* 0x0000007fff007424 */ /* 0x000fe200078e00ff */
[----:B------:R-:W-:-:S04]  /*9c70*/  ISETP.GT.U32.AND P0, PT, R3, 0x7f800000, PT ;  /* 0x7f8000000300780c */ /* 0x000fc80003f04070 */
[----:B------:R-:W-:-:S09]  /*9c80*/  SEL R0, R0, 0x7c, P0 ;  /* 0x0000007c00007807 */ /* 0x000fd20000000000 */
.L_x_13919:
[----:B------:R-:W-:Y:S05]  /*9c90*/  BSYNC.RECONVERGENT B0 ;  /* 0x0000000000007941 */ /* 0x000fea0003800200 */
.L_x_13917:
[----:B------:R-:W-:-:S04]  /*9ca0*/  SHF.R.U32.HI R3, RZ, 0x18, R27 ;  /* 0x00000018ff037819 */ /* 0x000fc8000001161b */
[----:B------:R-:W-:-:S05]  /*9cb0*/  LOP3.LUT R3, R0, 0x80, R3, 0xf8, !PT ;  /* 0x0000008000037812 */ /* 0x000fca00078ef803 */
[----:B------:R0:W-:Y:S01]  /*9cc0*/  STG.E.U8 desc[UR36][R8.64], R3 ;  /* 0x0000000308007986 */ /* 0x0001e2000c101124 */
[----:B------:R-:W-:Y:S05]  /*9cd0*/  BRA `(.L_x_13890) ;  /* 0x00000000000c7947 */ /* 0x000fea0003800000 */
.L_x_13911:
[----:B------:R-:W0:Y:S02]  /*9ce0*/  I2F.S64 R0, R26 ;  /* 0x0000001a00007312 */ /* 0x000e240000301400 */
[----:B0-----:R-:W-:-:S05]  /*9cf0*/  F2FP.BF16.F32.PACK_AB R0, RZ, R0 ;  /* 0x00000000ff00723e */ /* 0x001fca00000010ff */
[----:B------:R2:W-:Y:S02]  /*9d00*/  STG.E.U16 desc[UR36][R8.64], R0 ;  /* 0x0000000008007986 */ /* 0x0005e4000c101524 */
.L_x_13890:
[----:B------:R-:W-:-:S07]  /*9d10*/  VIADD R35, R35, 0x80 ;  /* 0x0000008023237836 */ /* 0x000fce0000000000 */
.L_x_13847:
[----:B------:R-:W-:-:S13]  /*9d20*/  ISETP.GE.AND P0, PT, R35, R2, PT ;  /* 0x000000022300720c */ /* 0x000fda0003f06270 */
[----:B------:R-:W-:Y:S05]  /*9d30*/  @P0 BREAK.RELIABLE B6 ;  /* 0x0000000000060942 */ /* 0x000fea0003800100 */
[----:B------:R-:W-:Y:S05]  /*9d40*/  @P0 BRA `(.L_x_13884) ;  /* 0x0000000c00940947 */ /* 0x000fea0003800000 */
[----:B------:R-:W-:Y:S05]  /*9d50*/  BSYNC.RELIABLE B6 ;  /* 0x0000000000067941 */ /* 0x000fea0003800100 */
.L_x_13846:
        /* <DEDUP_REMOVED lines=20> */
.L_x_13923:
[----:B------:R0:W-:Y:S01]  /*9ea0*/  STG.E.U8 desc[UR36][R4.64], R22 ;  /* 0x0000001604007986 */ /* 0x0001e2000c101124 */
[----:B------:R-:W-:Y:S05]  /*9eb0*/  BRA `(.L_x_13925) ;  /* 0x0000000c00347947 */ /* 0x000fea0003800000 */
.L_x_13922:
        /* <DEDUP_REMOVED lines=8> */
.L_x_13927:
[----:B------:R0:W-:Y:S01]  /*9f40*/  STG.E desc[UR36][R4.64], R22 ;  /* 0x0000001604007986 */ /* 0x0001e2000c101924 */
[----:B------:R-:W-:Y:S05]  /*9f50*/  BRA `(.L_x_13925) ;  /* 0x0000000c000c7947 */ /* 0x000fea0003800000 */
.L_x_13926:
[----:B------:R0:W-:Y:S01]  /*9f60*/  STG.E.U16 desc[UR36][R4.64], R22 ;  /* 0x0000001604007986 */ /* 0x0001e2000c101524 */
[----:B------:R-:W-:Y:S05]  /*9f70*/  BRA `(.L_x_13925) ;  /* 0x0000000c00047947 */ /* 0x000fea0003800000 */
.L_x_13921:
        /* <DEDUP_REMOVED lines=9> */
.L_x_13929:
[----:B------:R-:W0:Y:S02]  /*a010*/  I2F.S64 R0, R22 ;  /* 0x0000001600007312 */ /* 0x000e240000301400 */
[----:B0-----:R-:W-:-:S05]  /*a020*/  F2FP.F16.F32.PACK_AB R0, RZ, R0 ;  /* 0x00000000ff00723e */ /* 0x001fca00000000ff */
[----:B------:R0:W-:Y:S01]  /*a030*/  STG.E.U16 desc[UR36][R4.64], R0 ;  /* 0x0000000004007986 */ /* 0x0001e2000c101524 */
[----:B------:R-:W-:Y:S05]  /*a040*/  BRA `(.L_x_13925) ;  /* 0x0000000800d07947 */ /* 0x000fea0003800000 */
.L_x_13928:
        /* <DEDUP_REMOVED lines=10> */
.L_x_13931:
[----:B------:R-:W0:Y:S02]  /*a0f0*/  I2F.S64 R22, R22 ;  /* 0x0000001600167312 */ /* 0x000e240000301400 */
[----:B0-----:R-:W-:-:S04]  /*a100*/  F2FP.F16.F32.PACK_AB R3, RZ, R22 ;  /* 0x00000016ff03723e */ /* 0x001fc800000000ff */
[----:B------:R-:W-:-:S05]  /*a110*/  PRMT R3, R3, 0x5410, RZ ;  /* 0x0000541003037816 */ /* 0x000fca00000000ff */
[----:B------:R0:W-:Y:S01]  /*a120*/  STG.E desc[UR36][R4.64], R3 ;  /* 0x0000000304007986 */ /* 0x0001e2000c101924 */
[----:B------:R-:W-:Y:S05]  /*a130*/  BRA `(.L_x_13925) ;  /* 0x0000000800947947 */ /* 0x000fea0003800000 */
.L_x_13930:
[----:B------:R-:W0:Y:S02]  /*a140*/  I2F.F64.S64 R22, R22 ;  /* 0x0000001600167312 */ /* 0x000e240000301c00 */
[----:B0-----:R0:W-:Y:S01]  /*a150*/  STG.E.64 desc[UR36][R4.64], R22 ;  /* 0x0000001604007986 */ /* 0x0011e2000c101b24 */
[----:B------:R-:W-:Y:S05]  /*a160*/  BRA `(.L_x_13925) ;  /* 0x0000000800887947 */ /* 0x000fea0003800000 */
.L_x_13920:
        /* <DEDUP_REMOVED lines=12> */
.L_x_13935:
        /* <DEDUP_REMOVED lines=18> */
.L_x_13938:
[----:B------:R-:W-:-:S04]  /*a350*/  SHF.R.U32.HI R3, RZ, 0x18, R23 ;  /* 0x00000018ff037819 */ /* 0x000fc80000011617 */
[----:B------:R-:W-:-:S07]  /*a360*/  LOP3.LUT R0, R0, 0x80, R3, 0xf8, !PT ;  /* 0x0000008000007812 */ /* 0x000fce00078ef803 */
.L_x_13937:
[----:B------:R-:W-:Y:S05]  /*a370*/  BSYNC.RECONVERGENT B0 ;  /* 0x0000000000007941 */ /* 0x000fea0003800200 */
.L_x_13936:
[----:B------:R0:W-:Y:S01]  /*a380*/  STG.E.U8 desc[UR36][R4.64], R0 ;  /* 0x0000000004007986 */ /* 0x0001e2000c101124 */
[----:B------:R-:W-:Y:S05]  /*a390*/  BRA `(.L_x_13925) ;  /* 0x0000000400fc7947 */ /* 0x000fea0003800000 */
.L_x_13934:
        /* <DEDUP_REMOVED lines=18> */
.L_x_13941:
[----:B------:R-:W-:-:S04]  /*a4c0*/  SHF.R.U32.HI R3, RZ, 0x18, R23 ;  /* 0x00000018ff037819 */ /* 0x000fc80000011617 */
[----:B------:R-:W-:-:S07]  /*a4d0*/  LOP3.LUT R0, R0, 0x80, R3, 0xf8, !PT ;  /* 0x0000008000007812 */ /* 0x000fce00078ef803 */
.L_x_13940:
[----:B------:R-:W-:Y:S05]  /*a4e0*/  BSYNC.RECONVERGENT B0 ;  /* 0x0000000000007941 */ /* 0x000fea0003800200 */
.L_x_13939:
[----:B------:R0:W-:Y:S01]  /*a4f0*/  STG.E.U8 desc[UR36][R4.64], R0 ;  /* 0x0000000004007986 */ /* 0x0001e2000c101124 */
[----:B------:R-:W-:Y:S05]  /*a500*/  BRA `(.L_x_13925) ;  /* 0x0000000400a07947 */ /* 0x000fea0003800000 */
.L_x_13933:
        /* <DEDUP_REMOVED lines=22> */
.L_x_13943:
[----:B------:R0:W-:Y:S01]  /*a670*/  STG.E.64 desc[UR36][R4.64], R22 ;  /* 0x0000001604007986 */ /* 0x0001e2000c101b24 */
[----:B------:R-:W-:Y:S05]  /*a680*/  BRA `(.L_x_13925) ;  /* 0x0000000400407947 */ /* 0x000fea0003800000 */
.L_x_13942:
[----:B------:R0:W-:Y:S01]  /*a690*/  STG.E desc[UR36][R4.64], R22 ;  /* 0x0000001604007986 */ /* 0x0001e2000c101924 */
[----:B------:R-:W-:Y:S05]  /*a6a0*/  BRA `(.L_x_13925) ;  /* 0x0000000400387947 */ /* 0x000fea0003800000 */
.L_x_13932:
        /* <DEDUP_REMOVED lines=11> */
.L_x_13945:
[----:B------:R-:W-:Y:S01]  /*a760*/  CS2R R10, SRZ ;  /* 0x00000000000a7805 */ /* 0x000fe2000001ff00 */
[----:B------:R-:W0:Y:S04]  /*a770*/  I2F.F64.S64 R8, R22 ;  /* 0x0000001600087312 */ /* 0x000e280000301c00 */
[----:B0-----:R1:W-:Y:S01]  /*a780*/  STG.E.128 desc[UR36][R4.64], R8 ;  /* 0x0000000804007986 */ /* 0x0013e2000c101d24 */
[----:B------:R-:W-:Y:S05]  /*a790*/  BRA `(.L_x_13925) ;  /* 0x0000000000fc7947 */ /* 0x000fea0003800000 */
.L_x_13944:
[----:B------:R-:W-:-:S13]  /*a7a0*/  ISETP.NE.AND P0, PT, R0, 0xf, PT ;  /* 0x0000000f0000780c */ /* 0x000fda0003f05270 */
[----:B------:R-:W-:Y:S05]  /*a7b0*/  @!P0 BRA `(.L_x_13946) ;  /* 0x0000000000e88947 */ /* 0x000fea0003800000 */
[----:B------:R-:W-:-:S13]  /*a7c0*/  ISETP.NE.AND P0, PT, R0, 0x17, PT ;  /* 0x000000170000780c */ /* 0x000fda0003f05270 */
[----:B------:R-:W-:Y:S05]  /*a7d0*/  @!P0 BRA `(.L_x_13947) ;  /* 0x0000000000908947 */ /* 0x000fea0003800000 */
[----:B------:R-:W-:-:S13]  /*a7e0*/  ISETP.NE.AND P0, PT, R0, 0x18, PT ;  /* 0x000000180000780c */ /* 0x000fda0003f05270 */
[----:B------:R-:W-:Y:S05]  /*a7f0*/  @!P0 BRA `(.L_x_13948) ;  /* 0x0000000000448947 */ /* 0x000fea0003800000 */
.L_x_13924:
        /* <DEDUP_REMOVED lines=16> */
.L_x_13949:
[----:B------:R-:W-:Y:S05]  /*a900*/  BRA `(.L_x_13925) ;  /* 0x0000000000a07947 */ /* 0x000fea0003800000 */
.L_x_13948:
        /* <DEDUP_REMOVED lines=13> */
.L_x_13951:
[----:B------:R-:W-:Y:S05]  /*a9e0*/  BSYNC.RECONVERGENT B0 ;  /* 0x0000000000007941 */ /* 0x000fea0003800200 */
.L_x_13950:
[----:B------:R-:W-:-:S05]  /*a9f0*/  LOP3.LUT R3, R0, 0x80, R3, 0xf8, !PT ;  /* 0x0000008000037812 */ /* 0x000fca00078ef803 */
[----:B------:R3:W-:Y:S01]  /*aa00*/  STG.E.U8 desc[UR36][R4.64], R3 ;  /* 0x0000000304007986 */ /* 0x0007e2000c101124 */
[----:B------:R-:W-:Y:S05]  /*aa10*/  BRA `(.L_x_13925) ;  /* 0x00000000005c7947 */ /* 0x000fea0003800000 */
.L_x_13947:
        /* <DEDUP_REMOVED lines=12> */
.L_x_13953:
[----:B------:R-:W-:Y:S01]  /*aae0*/  IMAD.MOV.U32 R0, RZ, RZ, 0x7f ;  /* 0x0000007fff007424 */ /* 0x000fe200078e00ff */
[----:B------:R-:W-:-:S04]  /*aaf0*/  ISETP.GT.U32.AND P0, PT, R3, 0x7f800000, PT ;  /* 0x7f8000000300780c */ /* 0x000fc80003f04070 */
[----:B------:R-:W-:-:S09]  /*ab00*/  SEL R0, R0, 0x7c, P0 ;  /* 0x0000007c00007807 */ /* 0x000fd20000000000 */
.L_x_13954:
[----:B------:R-:W-:Y:S05]  /*ab10*/  BSYNC.RECONVERGENT B0 ;  /* 0x0000000000007941 */ /* 0x000fea0003800200 */
.L_x_13952:
[----:B------:R-:W-:-:S04]  /*ab20*/  SHF.R.U32.HI R3, RZ, 0x18, R23 ;  /* 0x00000018ff037819 */ /* 0x000fc80000011617 */
[----:B------:R-:W-:-:S05]  /*ab30*/  LOP3.LUT R3, R0, 0x80, R3, 0xf8, !PT ;  /* 0x0000008000037812 */ /* 0x000fca00078ef803 */
[----:B------:R2:W-:Y:S01]  /*ab40*/  STG.E.U8 desc[UR36][R4.64], R3 ;  /* 0x0000000304007986 */ /* 0x0005e2000c101124 */
[----:B------:R-:W-:Y:S05]  /*ab50*/  BRA `(.L_x_13925) ;  /* 0x00000000000c7947 */ /* 0x000fea0003800000 */
.L_x_13946:
[----:B------:R-:W0:Y:S02]  /*ab60*/  I2F.S64 R0, R22 ;  /* 0x0000001600007312 */ /* 0x000e240000301400 */
[----:B0-----:R-:W-:-:S05]  /*ab70*/  F2FP.BF16.F32.PACK_AB R0, RZ, R0 ;  /* 0x00000000ff00723e */ /* 0x001fca00000010ff */
[----:B------:R4:W-:Y:S02]  /*ab80*/  STG.E.U16 desc[UR36][R4.64], R0 ;  /* 0x0000000004007986 */ /* 0x0009e4000c101524 */
.L_x_13925:
[----:B------:R-:W-:-:S07]  /*ab90*/  VIADD R35, R35, 0x80 ;  /* 0x0000008023237836 */ /* 0x000fce0000000000 */
.L_x_13884:
[----:B------:R-:W-:Y:S05]  /*aba0*/  BSYNC.RECONVERGENT B7 ;  /* 0x0000000000077941 */ /* 0x000fea0003800200 */
.L_x_13845:
[----:B------:R-:W-:-:S13]  /*abb0*/  ISETP.GE.AND P0, PT, R35, R2, PT ;  /* 0x000000022300720c */ /* 0x000fda0003f06270 */
[----:B------:R-:W-:Y:S05]  /*abc0*/  @P0 EXIT ;  /* 0x000000000000094d */ /* 0x000fea0003800000 */
[----:B0123--:R-:W0:Y:S01]  /*abd0*/  LDC.64 R2, c[0x0][0x388] ;  /* 0x0000e200ff027b82 */ /* 0x00fe220000000a00 */
[----:B------:R-:W1:Y:S01]  /*abe0*/  LDCU UR4, c[0x0][0x3b4] ;  /* 0x00007680ff0477ac */ /* 0x000e620008000800 */
[----:B----4-:R-:W-:Y:S01]  /*abf0*/  PRMT R0, R18, 0x9910, RZ ;  /* 0x0000991012007816 */ /* 0x010fe200000000ff */
        /* <DEDUP_REMOVED lines=16> */
.L_x_13958:
[----:B------:R-:W-:Y:S01]  /*ad00*/  STG.E.U8 desc[UR36][R2.64], R16 ;  /* 0x0000001002007986 */ /* 0x000fe2000c101124 */
[----:B------:R-:W-:Y:S05]  /*ad10*/  EXIT ;  /* 0x000000000000794d */ /* 0x000fea0003800000 */
.L_x_13957:
[----:B------:R-:W-:-:S13]  /*ad20*/  ISETP.NE.AND P0, PT, R0, 0x2, PT ;  /* 0x000000020000780c */ /* 0x000fda0003f05270 */
[----:B------:R-:W-:Y:S05]  /*ad30*/  @!P0 BRA `(.L_x_13960) ;  /* 0x0000000000208947 */ /* 0x000fea0003800000 */
[----:B------:R-:W-:-:S13]  /*ad40*/  ISETP.NE.AND P0, PT, R0, 0x3, PT ;  /* 0x000000030000780c */ /* 0x000fda0003f05270 */
[----:B------:R-:W-:Y:S05]  /*ad50*/  @!P0 BRA `(.L_x_13961) ;  /* 0x0000000000108947 */ /* 0x000fea0003800000 */
[----:B------:R-:W-:-:S13]  /*ad60*/  ISETP.NE.AND P0, PT, R0, 0x4, PT ;  /* 0x000000040000780c */ /* 0x000fda0003f05270 */
[----:B------:R-:W-:Y:S05]  /*ad70*/  @P0 BRA `(.L_x_13959) ;  /* 0x0000000800380947 */ /* 0x000fea0003800000 */
[----:B------:R-:W-:Y:S01]  /*ad80*/  STG.E.64 desc[UR36][R2.64], R16 ;  /* 0x0000001002007986 */ /* 0x000fe2000c101b24 */
[----:B------:R-:W-:Y:S05]  /*ad90*/  EXIT ;  /* 0x000000000000794d */ /* 0x000fea0003800000 */
.L_x_13961:
[----:B------:R-:W-:Y:S01]  /*ada0*/  STG.E desc[UR36][R2.64], R16 ;  /* 0x0000001002007986 */ /* 0x000fe2000c101924 */
[----:B------:R-:W-:Y:S05]  /*adb0*/  EXIT ;  /* 0x000000000000794d */ /* 0x000fea0003800000 */
.L_x_13960:
[----:B------:R-:W-:Y:S01]  /*adc0*/  STG.E.U16 desc[UR36][R2.64], R16 ;  /* 0x0000001002007986 */ /* 0x000fe2000c101524 */
[----:B------:R-:W-:Y:S05]  /*add0*/  EXIT ;  /* 0x000000000000794d */ /* 0x000fea0003800000 */
.L_x_13956:
[----:B------:R-:W-:-:S13]  /*ade0*/  ISETP.GT.AND P0, PT, R0, 0x6, PT ;  /* 0x000000060000780c */ /* 0x000fda0003f04270 */
[----:B------:R-:W-:Y:S05]  /*adf0*/  @P0 BRA `(.L_x_13962) ;  /* 0x00000000002c0947 */ /* 0x000fea0003800000 */
[----:B------:R-:W-:-:S13]  /*ae00*/  ISETP.NE.AND P0, PT, R0, 0x5, PT ;  /* 0x000000050000780c */ /* 0x000fda0003f05270 */
[----:B------:R-:W-:Y:S05]  /*ae10*/  @!P0 BRA `(.L_x_13963) ;  /* 0x0000000000148947 */ /* 0x000fea0003800000 */
[----:B------:R-:W-:-:S13]  /*ae20*/  ISETP.NE.AND P0, PT, R0, 0x6, PT ;  /* 0x000000060000780c */ /* 0x000fda0003f05270 */
[----:B------:R-:W-:Y:S05]  /*ae30*/  @P0 BRA `(.L_x_13959) ;  /* 0x0000000800080947 */ /* 0x000fea0003800000 */
[----:B------:R-:W0:Y:S02]  /*ae40*/  I2F.S64 R17, R16 ;  /* 0x0000001000117312 */ /* 0x000e240000301400 */
[----:B0-----:R-:W-:Y:S01]  /*ae50*/  STG.E desc[UR36][R2.64], R17 ;  /* 0x0000001102007986 */ /* 0x001fe2000c101924 */
[----:B------:R-:W-:Y:S05]  /*ae60*/  EXIT ;  /* 0x000000000000794d */ /* 0x000fea0003800000 */
.L_x_13963:
[----:B------:R-:W0:Y:S02]  /*ae70*/  I2F.S64 R0, R16 ;  /* 0x0000001000007312 */ /* 0x000e240000301400 */
[----:B0-----:R-:W-:-:S05]  /*ae80*/  F2FP.F16.F32.PACK_AB R0, RZ, R0 ;  /* 0x00000000ff00723e */ /* 0x001fca00000000ff */
[----:B------:R-:W-:Y:S01]  /*ae90*/  STG.E.U16 desc[UR36][R2.64], R0 ;  /* 0x0000000002007986 */ /* 0x000fe2000c101524 */
[----:B------:R-:W-:Y:S05]  /*aea0*/  EXIT ;  /* 0x000000000000794d */ /* 0x000fea0003800000 */
.L_x_13962:
        /* <DEDUP_REMOVED lines=8> */
[----:B0-----:R-:W-:Y:S01]  /*af30*/  STG.E.64 desc[UR36][R2.64], R4 ;  /* 0x0000000402007986 */ /* 0x001fe2000c101b24 */
[----:B------:R-:W-:Y:S05]  /*af40*/  EXIT ;  /* 0x000000000000794d */ /* 0x000fea0003800000 */
.L_x_13965:
[----:B------:R-:W0:Y:S02]  /*af50*/  I2F.S64 R16, R16 ;  /* 0x0000001000107312 */ /* 0x000e240000301400 */
[----:B0-----:R-:W-:-:S04]  /*af60*/  F2FP.F16.F32.PACK_AB R5, RZ, R16 ;  /* 0x00000010ff05723e */ /* 0x001fc800000000ff */
[----:B------:R-:W-:-:S05]  /*af70*/  PRMT R5, R5, 0x5410, RZ ;  /* 0x0000541005057816 */ /* 0x000fca00000000ff */
[----:B------:R-:W-:Y:S01]  /*af80*/  STG.E desc[UR36][R2.64], R5 ;  /* 0x0000000502007986 */ /* 0x000fe2000c101924 */
[----:B------:R-:W-:Y:S05]  /*af90*/  EXIT ;  /* 0x000000000000794d */ /* 0x000fea0003800000 */
.L_x_13964:
[----:B------:R-:W0:Y:S02]  /*afa0*/  I2F.F64.S64 R16, R16 ;  /* 0x0000001000107312 */ /* 0x000e240000301c00 */
[----:B0-----:R-:W-:Y:S01]  /*afb0*/  STG.E.64 desc[UR36][R2.64], R16 ;  /* 0x0000001002007986 */ /* 0x001fe2000c101b24 */
[----:B------:R-:W-:Y:S05]  /*afc0*/  EXIT ;  /* 0x000000000000794d */ /* 0x000fea0003800000 */
.L_x_13955:
        /* <DEDUP_REMOVED lines=12> */
.L_x_13969:
        /* <DEDUP_REMOVED lines=18> */
.L_x_13972:
[----:B------:R-:W-:-:S04]  /*b1b0*/  SHF.R.U32.HI R5, RZ, 0x18, R5 ;  /* 0x00000018ff057819 */ /* 0x000fc80000011605 */
[----:B------:R-:W-:-:S07]  /*b1c0*/  LOP3.LUT R0, R0, 0x80, R5, 0xf8, !PT ;  /* 0x0000008000007812 */ /* 0x000fce00078ef805 */
.L_x_13971:
[----:B------:R-:W-:Y:S05]  /*b1d0*/  BSYNC.RECONVERGENT B0 ;  /* 0x0000000000007941 */ /* 0x000fea0003800200 */
.L_x_13970:
[----:B------:R-:W-:Y:S01]  /*b1e0*/  STG.E.U8 desc[UR36][R2.64], R0 ;  /* 0x0000000002007986 */ /* 0x000fe2000c101124 */
[----:B------:R-:W-:Y:S05]  /*b1f0*/  EXIT ;  /* 0x000000000000794d */ /* 0x000fea0003800000 */
.L_x_13968:
        /* <DEDUP_REMOVED lines=18> */
.L_x_13975:
[----:B------:R-:W-:-:S04]  /*b320*/  SHF.R.U32.HI R5, RZ, 0x18, R5 ;  /* 0x00000018ff057819 */ /* 0x000fc80000011605 */
[----:B------:R-:W-:-:S07]  /*b330*/  LOP3.LUT R0, R0, 0x80, R5, 0xf8, !PT ;  /* 0x0000008000007812 */ /* 0x000fce00078ef805 */
.L_x_13974:
[----:B------:R-:W-:Y:S05]  /*b340*/  BSYNC.RECONVERGENT B0 ;  /* 0x0000000000007941 */ /* 0x000fea0003800200 */
.L_x_13973:
[----:B------:R-:W-:Y:S01]  /*b350*/  STG.E.U8 desc[UR36][R2.64], R0 ;  /* 0x0000000002007986 */ /* 0x000fe2000c101124 */
[----:B------:R-:W-:Y:S05]  /*b360*/  EXIT ;  /* 0x000000000000794d */ /* 0x000fea0003800000 */
.L_x_13967:
        /* <DEDUP_REMOVED lines=22> */
.L_x_13977:
[----:B------:R-:W-:Y:S01]  /*b4d0*/  STG.E.64 desc[UR36][R2.64], R16 ;  /* 0x0000001002007986 */ /* 0x000fe2000c101b24 */
[----:B------:R-:W-:Y:S05]  /*b4e0*/  EXIT ;  /* 0x000000000000794d */ /* 0x000fea0003800000 */
.L_x_13976:
[----:B------:R-:W-:Y:S01]  /*b4f0*/  STG.E desc[UR36][R2.64], R16 ;  /* 0x0000001002007986 */ /* 0x000fe2000c101924 */
[----:B------:R-:W-:Y:S05]  /*b500*/  EXIT ;  /* 0x000000000000794d */ /* 0x000fea0003800000 */
.L_x_13966:
        /* <DEDUP_REMOVED lines=9> */
[----:B------:R-:W-:Y:S01]  /*b5a0*/  STG.E.U8 desc[UR36][R2.64], R5 ;  /* 0x0000000502007986 */ /* 0x000fe2000c101124 */
[----:B------:R-:W-:Y:S05]  /*b5b0*/  EXIT ;  /* 0x000000000000794d */ /* 0x000fea0003800000 */
.L_x_13979:
[----:B------:R-:W-:Y:S01]  /*b5c0*/  CS2R R18, SRZ ;  /* 0x0000000000127805 */ /* 0x000fe2000001ff00 */
[----:B------:R-:W0:Y:S04]  /*b5d0*/  I2F.F64.S64 R16, R16 ;  /* 0x0000001000107312 */ /* 0x000e280000301c00 */
[----:B0-----:R-:W-:Y:S01]  /*b5e0*/  STG.E.128 desc[UR36][R2.64], R16 ;  /* 0x0000001002007986 */ /* 0x001fe2000c101d24 */
[----:B------:R-:W-:Y:S05]  /*b5f0*/  EXIT ;  /* 0x000000000000794d */ /* 0x000fea0003800000 */
.L_x_13978:
[----:B------:R-:W-:-:S13]  /*b600*/  ISETP.NE.AND P0, PT, R0, 0xf, PT ;  /* 0x0000000f0000780c */ /* 0x000fda0003f05270 */
[----:B------:R-:W-:Y:S05]  /*b610*/  @!P0 BRA `(.L_x_13980) ;  /* 0x0000000000e88947 */ /* 0x000fea0003800000 */
[----:B------:R-:W-:-:S13]  /*b620*/  ISETP.NE.AND P0, PT, R0, 0x17, PT ;  /* 0x000000170000780c */ /* 0x000fda0003f05270 */
[----:B------:R-:W-:Y:S05]  /*b630*/  @!P0 BRA `(.L_x_13981) ;  /* 0x0000000000908947 */ /* 0x000fea0003800000 */
[----:B------:R-:W-:-:S13]  /*b640*/  ISETP.NE.AND P0, PT, R0, 0x18, PT ;  /* 0x000000180000780c */ /* 0x000fda0003f05270 */
[----:B------:R-:W-:Y:S05]  /*b650*/  @!P0 BRA `(.L_x_13982) ;  /* 0x0000000000448947 */ /* 0x000fea0003800000 */
.L_x_13959:
        /* <DEDUP_REMOVED lines=16> */
.L_x_13983:
[----:B------:R-:W-:Y:S05]  /*b760*/  EXIT ;  /* 0x000000000000794d */ /* 0x000fea0003800000 */
.L_x_13982:
        /* <DEDUP_REMOVED lines=13> */
.L_x_13985:
[----:B------:R-:W-:Y:S05]  /*b840*/  BSYNC.RECONVERGENT B0 ;  /* 0x0000000000007941 */ /* 0x000fea0003800200 */
.L_x_13984:
[----:B------:R-:W-:-:S05]  /*b850*/  LOP3.LUT R5, R0, 0x80, R5, 0xf8, !PT ;  /* 0x0000008000057812 */ /* 0x000fca00078ef805 */
[----:B------:R-:W-:Y:S01]  /*b860*/  STG.E.U8 desc[UR36][R2.64], R5 ;  /* 0x0000000502007986 */ /* 0x000fe2000c101124 */
[----:B------:R-:W-:Y:S05]  /*b870*/  EXIT ;  /* 0x000000000000794d */ /* 0x000fea0003800000 */
.L_x_13981:
        /* <DEDUP_REMOVED lines=12> */
.L_x_13987:
[----:B------:R-:W-:Y:S01]  /*b940*/  IMAD.MOV.U32 R0, RZ, RZ, 0x7f ;  /* 0x0000007fff007424 */ /* 0x000fe200078e00ff */
[----:B------:R-:W-:-:S04]  /*b950*/  ISETP.GT.U32.AND P0, PT, R4, 0x7f800000, PT ;  /* 0x7f8000000400780c */ /* 0x000fc80003f04070 */
[----:B------:R-:W-:-:S09]  /*b960*/  SEL R0, R0, 0x7c, P0 ;  /* 0x0000007c00007807 */ /* 0x000fd20000000000 */
.L_x_13988:
[----:B------:R-:W-:Y:S05]  /*b970*/  BSYNC.RECONVERGENT B0 ;  /* 0x0000000000007941 */ /* 0x000fea0003800200 */
.L_x_13986:
[----:B------:R-:W-:-:S04]  /*b980*/  SHF.R.U32.HI R5, RZ, 0x18, R5 ;  /* 0x00000018ff057819 */ /* 0x000fc80000011605 */
[----:B------:R-:W-:-:S05]  /*b990*/  LOP3.LUT R5, R0, 0x80, R5, 0xf8, !PT ;  /* 0x0000008000057812 */ /* 0x000fca00078ef805 */
[----:B------:R-:W-:Y:S01]  /*b9a0*/  STG.E.U8 desc[UR36][R2.64], R5 ;  /* 0x0000000502007986 */ /* 0x000fe2000c101124 */
[----:B------:R-:W-:Y:S05]  /*b9b0*/  EXIT ;  /* 0x000000000000794d */ /* 0x000fea0003800000 */
.L_x_13980:
[----:B------:R-:W0:Y:S02]  /*b9c0*/  I2F.S64 R0, R16 ;  /* 0x0000001000007312 */ /* 0x000e240000301400 */
[----:B0-----:R-:W-:-:S05]  /*b9d0*/  F2FP.BF16.F32.PACK_AB R0, RZ, R0 ;  /* 0x00000000ff00723e */ /* 0x001fca00000010ff */
[----:B------:R-:W-:Y:S01]  /*b9e0*/  STG.E.U16 desc[UR36][R2.64], R0 ;  /* 0x0000000002007986 */ /* 0x000fe2000c101524 */
[----:B------:R-:W-:Y:S05]  /*b9f0*/  EXIT ;  /* 0x000000000000794d */ /* 0x000fea0003800000 */
        .weak           $__internal_19_$__cuda_sm20_div_s64
        .type           $__internal_19_$__cuda_sm20_div_s64,@function
        .size           $__internal_19_$__cuda_sm20_div_s64,(.L_x_22258 - $__internal_19_$__cuda_sm20_div_s64)
$__internal_19_$__cuda_sm20_div_s64:
        /* <DEDUP_REMOVED lines=8> */
[----:B0-----:R-:W-:-:S15]  /*ba80*/  VIADD R6, R14, 0x1ffffffe ;  /* 0x1ffffffe0e067836 */ /* 0x001fde0000000000 */
        /* <DEDUP_REMOVED lines=11> */
[----:B------:R-:W-:-:S04]  /*bb40*/  IMAD.WIDE.U32 R10, P0, R6, R13, R10 ;  /* 0x0000000d060a7225 */ /* 0x000fc8000780000a */
[----:B------:R-:W-:-:S04]  /*bb50*/  IMAD.HI.U32 R10, P1, R7, R3, R10 ;  /* 0x00000003070a7227 */ /* 0x000fc8000782000a */
[CC--:B------:R-:W-:Y:S02]  /*bb60*/  IMAD R11, R7.reuse, R13.reuse, RZ ;  /* 0x0000000d070b7224 */ /* 0x0c0fe400078e02ff */
[----:B------:R-:W-:Y:S01]  /*bb70*/  IMAD.HI.U32 R3, R7, R13, RZ ;  /* 0x0000000d07037227 */ /* 0x000fe200078e00ff */
[----:B------:R-:W-:Y:S02]  /*bb80*/  IADD3 R13, P4, PT, RZ, -R36, RZ ;  /* 0x80000024ff0d7210 */ /* 0x000fe40007f9e0ff */
[----:B------:R-:W-:Y:S01]  /*bb90*/  IADD3 R11, P2, PT, R11, R10, RZ ;  /* 0x0000000a0b0b7210 */ /* 0x000fe20007f5e0ff */
[----:B------:R-:W-:Y:S02]  /*bba0*/  IMAD.X R3, R3, 0x1, R7, P0 ;  /* 0x0000000103037824 */ /* 0x000fe400000e0607 */
[----:B------:R-:W-:Y:S02]  /*bbb0*/  IMAD.X R20, RZ, RZ, ~R37, P4 ;  /* 0x000000ffff147224 */ /* 0x000fe400020e0e25 */
[----:B------:R-:W-:Y:S01]  /*bbc0*/  IMAD.WIDE.U32 R6, R11, R8, RZ ;  /* 0x000000080b067225 */ /* 0x000fe200078e00ff */
[----:B------:R-:W-:-:S03]  /*bbd0*/  IADD3.X R3, PT, PT, RZ, RZ, R3, P2, P1 ;  /* 0x000000ffff037210 */ /* 0x000fc600017e2403 */
[----:B------:R-:W-:Y:S01]  /*bbe0*/  IMAD R10, R11, R9, R7 ;  /* 0x000000090b0a7224 */ /* 0x000fe200078e0207 */
[----:B------:R-:W-:-:S03]  /*bbf0*/  IADD3 R7, P0, PT, RZ, -R6, RZ ;  /* 0x80000006ff077210 */ /* 0x000fc60007f1e0ff */
[----:B------:R-:W-:Y:S02]  /*bc00*/  IMAD R6, R3, R8, R10 ;  /* 0x0000000803067224 */ /* 0x000fe400078e020a */
[----:B------:R-:W-:-:S04]  /*bc10*/  IMAD.HI.U32 R10, R11, R7, RZ ;  /* 0x000000070b0a7227 */ /* 0x000fc800078e00ff */
[----:B------:R-:W-:-:S04]  /*bc20*/  IMAD.X R6, RZ, RZ, ~R6, P0 ;  /* 0x000000ffff067224 */ /* 0x000fc800000e0e06 */
[----:B------:R-:W-:-:S04]  /*bc30*/  IMAD.WIDE.U32 R10, P0, R11, R6, R10 ;  /* 0x000000060b0a7225 */ /* 0x000fc8000780000a */
[----:B------:R-:W-:-:S04]  /*bc40*/  IMAD.HI.U32 R14, R3, R6, RZ ;  /* 0x00000006030e7227 */ /* 0x000fc800078e00ff */
[----:B------:R-:W-:Y:S01]  /*bc50*/  IMAD.HI.U32 R10, P1, R3, R7, R10 ;  /* 0x00000007030a7227 */ /* 0x000fe2000782000a */
[----:B------:R-:W-:-:S03]  /*bc60*/  SEL R11, R13, R36, !P3 ;  /* 0x000000240d0b7207 */ /* 0x000fc60005800000 */
[----:B------:R-:W-:Y:S02]  /*bc70*/  IMAD R7, R3, R6, RZ ;  /* 0x0000000603077224 */ /* 0x000fe400078e02ff */
[----:B------:R-:W-:Y:S01]  /*bc80*/  IMAD.X R14, R14, 0x1, R3, P0 ;  /* 0x000000010e0e7824 */ /* 0x000fe200000e0603 */
[----:B------:R-:W-:Y:S02]  /*bc90*/  SEL R3, R20, R37, !P3 ;  /* 0x0000002514037207 */ /* 0x000fe40005800000 */
[----:B------:R-:W-:Y:S01]  /*bca0*/  IADD3 R10, P2, PT, R7, R10, RZ ;  /* 0x0000000a070a7210 */ /* 0x000fe20007f5e0ff */
[----:B------:R-:W-:-:S03]  /*bcb0*/  IMAD.MOV.U32 R7, RZ, RZ, RZ ;  /* 0x000000ffff077224 */ /* 0x000fc600078e00ff */
[----:B------:R-:W-:Y:S01]  /*bcc0*/  IADD3.X R14, PT, PT, RZ, RZ, R14, P2, P1 ;  /* 0x000000ffff0e7210 */ /* 0x000fe200017e240e */
[----:B------:R-:W-:-:S04]  /*bcd0*/  IMAD.HI.U32 R6, R10, R11, RZ ;  /* 0x0000000b0a067227 */ /* 0x000fc800078e00ff */
[-C--:B------:R-:W-:Y:S02]  /*bce0*/  IMAD R13, R14, R3.reuse, RZ ;  /* 0x000000030e0d7224 */ /* 0x080fe400078e02ff */
[----:B------:R-:W-:-:S04]  /*bcf0*/  IMAD.WIDE.U32 R6, R10, R3, R6 ;  /* 0x000000030a067225 */ /* 0x000fc800078e0006 */
[----:B------:R-:W-:-:S04]  /*bd00*/  IMAD.HI.U32 R15, R14, R3, RZ ;  /* 0x000000030e0f7227 */ /* 0x000fc800078e00ff */
[----:B------:R-:W-:-:S04]  /*bd10*/  IMAD.HI.U32 R6, P0, R14, R11, R6 ;  /* 0x0000000b0e067227 */ /* 0x000fc80007800006 */
[----:B------:R-:W-:Y:S01]  /*bd20*/  IMAD.X R15, RZ, RZ, R15, P0 ;  /* 0x000000ffff0f7224 */ /* 0x000fe200000e060f */
[----:B------:R-:W-:-:S05]  /*bd30*/  IADD3 R13, P1, PT, R13, R6, RZ ;  /* 0x000000060d0d7210 */ /* 0x000fca0007f3e0ff */
[----:B------:R-:W-:-:S04]  /*bd40*/  IMAD.WIDE.U32 R6, R13, R8, RZ ;  /* 0x000000080d067225 */ /* 0x000fc800078e00ff */
[----:B------:R-:W-:Y:S02]  /*bd50*/  IMAD.X R15, RZ, RZ, R15, P1 ;  /* 0x000000ffff0f7224 */ /* 0x000fe400008e060f */
[C---:B------:R-:W-:Y:S01]  /*bd60*/  IMAD R10, R13.reuse, R9, R7 ;  /* 0x000000090d0a7224 */ /* 0x040fe200078e0207 */
[----:B------:R-:W-:Y:S02]  /*bd70*/  IADD3 R7, P1, PT, -R6, R11, RZ ;  /* 0x0000000b06077210 */ /* 0x000fe40007f3e1ff */
[----:B------:R-:W-:Y:S01]  /*bd80*/  IADD3 R6, P2, PT, R13, 0x1, RZ ;  /* 0x000000010d067810 */ /* 0x000fe20007f5e0ff */
[-C--:B------:R-:W-:Y:S01]  /*bd90*/  IMAD R10, R15, R8.reuse, R10 ;  /* 0x000000080f0a7224 */ /* 0x080fe200078e020a */
[----:B------:R-:W-:-:S03]  /*bda0*/  ISETP.GE.U32.AND P0, PT, R7, R8, PT ;  /* 0x000000080700720c */ /* 0x000fc60003f06070 */
[----:B------:R-:W-:Y:S01]  /*bdb0*/  IMAD.X R3, R3, 0x1, ~R10, P1 ;  /* 0x0000000103037824 */ /* 0x000fe200008e0e0a */
[----:B------:R-:W-:-:S04]  /*bdc0*/  IADD3 R10, P1, PT, R7, -R8, RZ ;  /* 0x80000008070a7210 */ /* 0x000fc80007f3e0ff */
[C---:B------:R-:W-:Y:S01]  /*bdd0*/  ISETP.GE.U32.AND.EX P0, PT, R3.reuse, R9, PT, P0 ;  /* 0x000000090300720c */ /* 0x040fe20003f06100 */
[----:B------:R-:W-:-:S03]  /*bde0*/  IMAD.X R11, R3, 0x1, ~R9, P1 ;  /* 0x00000001030b7824 */ /* 0x000fc600008e0e09 */
[----:B------:R-:W-:Y:S01]  /*bdf0*/  SEL R7, R10, R7, P0 ;  /* 0x000000070a077207 */ /* 0x000fe20000000000 */
[----:B------:R-:W-:Y:S01]  /*be00*/  IMAD.X R10, RZ, RZ, R15, P2 ;  /* 0x000000ffff0a7224 */ /* 0x000fe200010e060f */
[----:B------:R-:W-:Y:S02]  /*be10*/  SEL R6, R6, R13, P0 ;  /* 0x0000000d06067207 */ /* 0x000fe40000000000 */
[----:B------:R-:W-:Y:S02]  /*be20*/  SEL R11, R11, R3, P0 ;  /* 0x000000030b0b7207 */ /* 0x000fe40000000000 */
[----:B------:R-:W-:Y:S02]  /*be30*/  ISETP.GE.U32.AND P1, PT, R7, R8, PT ;  /* 0x000000080700720c */ /* 0x000fe40003f26070 */
[----:B------:R-:W-:Y:S02]  /*be40*/  SEL R15, R10, R15, P0 ;  /* 0x0000000f0a0f7207 */ /* 0x000fe40000000000 */
[----:B------:R-:W-:-:S02]  /*be50*/  IADD3 R3, P2, PT, R6, 0x1, RZ ;  /* 0x0000000106037810 */ /* 0x000fc40007f5e0ff */
[----:B------:R-:W-:Y:S02]  /*be60*/  ISETP.GE.U32.AND.EX P0, PT, R11, R9, PT, P1 ;  /* 0x000000090b00720c */ /* 0x000fe40003f06110 */
[----:B------:R-:W-:Y:S01]  /*be70*/  LOP3.LUT R7, R12, R37, RZ, 0x3c, !PT ;  /* 0x000000250c077212 */ /* 0x000fe200078e3cff */
[----:B------:R-:W-:Y:S01]  /*be80*/  IMAD.X R8, RZ, RZ, R15, P2 ;  /* 0x000000ffff087224 */ /* 0x000fe200010e060f */
[----:B------:R-:W-:Y:S02]  /*be90*/  SEL R3, R3, R6, P0 ;  /* 0x0000000603037207 */ /* 0x000fe40000000000 */
[----:B------:R-:W-:Y:S02]  /*bea0*/  ISETP.GE.AND P1, PT, R7, RZ, PT ;  /* 0x000000ff0700720c */ /* 0x000fe40003f26270 */
[----:B------:R-:W-:Y:S02]  /*beb0*/  SEL R8, R8, R15, P0 ;  /* 0x0000000f08087207 */ /* 0x000fe40000000000 */
[----:B------:R-:W-:-:S02]  /*bec0*/  IADD3 R6, P2, PT, RZ, -R3, RZ ;  /* 0x80000003ff067210 */ /* 0x000fc40007f5e0ff */
[----:B------:R-:W-:Y:S02]  /*bed0*/  ISETP.NE.U32.AND P0, PT, R30, RZ, PT ;  /* 0x000000ff1e00720c */ /* 0x000fe40003f05070 */
[----:B------:R-:W-:Y:S01]  /*bee0*/  SEL R3, R6, R3, !P1 ;  /* 0x0000000306037207 */ /* 0x000fe20004800000 */
[----:B------:R-:W-:Y:S01]  /*bef0*/  IMAD.X R7, RZ, RZ, ~R8, P2 ;  /* 0x000000ffff077224 */ /* 0x000fe200010e0e08 */
[----:B------:R-:W-:Y:S01]  /*bf00*/  ISETP.NE.AND.EX P0, PT, R12, RZ, PT, P0 ;  /* 0x000000ff0c00720c */ /* 0x000fe20003f05300 */
[----:B------:R-:W-:-:S03]  /*bf10*/  IMAD.MOV.U32 R6, RZ, RZ, R0 ;  /* 0x000000ffff067224 */ /* 0x000fc600078e0000 */
[----:B------:R-:W-:Y:S01]  /*bf20*/  SEL R8, R7, R8, !P1 ;  /* 0x0000000807087207 */ /* 0x000fe20004800000 */
[----:B------:R-:W-:Y:S01]  /*bf30*/  IMAD.MOV.U32 R7, RZ, RZ, 0x0 ;  /* 0x00000000ff077424 */ /* 0x000fe200078e00ff */
[----:B------:R-:W-:Y:S02]  /*bf40*/  SEL R3, R3, 0xffffffff, P0 ;  /* 0xffffffff03037807 */ /* 0x000fe40000000000 */
[----:B------:R-:W-:Y:S01]  /*bf50*/  SEL R8, R8, 0xffffffff, P0 ;  /* 0xffffffff08087807 */ /* 0x000fe20000000000 */
[----:B------:R-:W-:Y:S06]  /*bf60*/  RET.REL.NODEC R6 `(_ZN2at6native27unrolled_elementwise_kernelINS0_13BinaryFunctorIlllZZZNS0_15binary_internal21div_trunc_kernel_cudaERNS_18TensorIteratorBaseEENKUlvE_clEvENKUlvE2_clEvEUlllE_EESt5arrayIPcLm3EELi4E23TrivialOffsetCalculatorILi2EjESD_ILi1EjENS0_6memory12LoadWithCastILi2EEENSG_13StoreWithCastILi1EEEEEviT_T0_T2_T3_T4_T5_) ;  /* 0xffffff4006247950 */ /* 0x000fec0003c3ffff */
.L_x_13989:
        /* <DEDUP_REMOVED lines=9> */
.L_x_22258:


//--------------------- .text._ZN2at6native18elementwise_kernelILi128ELi2EZNS0_22gpu_kernel_impl_nocastINS0_13BinaryFunctorIlllZZZNS0_15binary_internal21div_trunc_kernel_cudaERNS_18TensorIteratorBaseEENKUlvE_clEvENKUlvE2_clEvEUlllE_EEEEvS6_RKT_EUliE_EEviT1_ --------------------------
	.section	.text._ZN2at6native18elementwise_kernelILi128ELi2EZNS0_22gpu_kernel_impl_nocastINS0_13BinaryFunctorIlllZZZNS0_15binary_internal21div_trunc_kernel_cudaERNS_18TensorIteratorBaseEENKUlvE_clEvENKUlvE2_clEvEUlllE_EEEEvS6_RKT_EUliE_EEviT1_,"ax",@progbits
	.align	128
        .global         _ZN2at6native18elementwise_kernelILi128ELi2EZNS0_22gpu_kernel_impl_nocastINS0_13BinaryFunctorIlllZZZNS0_15binary_internal21div_trunc_kernel_cudaERNS_18TensorIteratorBaseEENKUlvE_clEvENKUlvE2_clEvEUlllE_EEEEvS6_RKT_EUliE_EEviT1_
        .type           _ZN2at6native18elementwise_kernelILi128ELi2EZNS0_22gpu_kernel_impl_nocastINS0_13BinaryFunctorIlllZZZNS0_15binary_internal21div_trunc_kernel_cudaERNS_18TensorIteratorBaseEENKUlvE_clEvENKUlvE2_clEvEUlllE_EEEEvS6_RKT_EUliE_EEviT1_,@function
        .size           _ZN2at6native18elementwise_kernelILi128ELi2EZNS0_22gpu_kernel_impl_nocastINS0_13BinaryFunctorIlllZZZNS0_15binary_internal21div_trunc_kernel_cudaERNS_18TensorIteratorBaseEENKUlvE_clEvENKUlvE2_clEvEUlllE_EEEEvS6_RKT_EUliE_EEviT1_,(.L_x_22259 - _ZN2at6native18elementwise_kernelILi128ELi2EZNS0_22gpu_kernel_impl_nocastINS0_13BinaryFunctorIlllZZZNS0_15binary_internal21div_trunc_kernel_cudaERNS_18TensorIteratorBaseEENKUlvE_clEvENKUlvE2_clEvEUlllE_EEEEvS6_RKT_EUliE_EEviT1_)
        .other          _ZN2at6native18elementwise_kernelILi128ELi2EZNS0_22gpu_kernel_impl_nocastINS0_13BinaryFunctorIlllZZZNS0_15binary_internal21div_trunc_kernel_cudaERNS_18TensorIteratorBaseEENKUlvE_clEvENKUlvE2_clEvEUlllE_EEEEvS6_RKT_EUliE_EEviT1_,@"STO_CUDA_ENTRY STV_DEFAULT"
_ZN2at6native18elementwise_kernelILi128ELi2EZNS0_22gpu_kernel_impl_nocastINS0_13BinaryFunctorIlllZZZNS0_15binary_internal21div_trunc_kernel_cudaERNS_18TensorIteratorBaseEENKUlvE_clEvENKUlvE2_clEvEUlllE_EEEEvS6_RKT_EUliE_EEviT1_:
.text._ZN2at6native18elementwise_kernelILi128ELi2EZNS0_22gpu_kernel_impl_nocastINS0_13BinaryFunctorIlllZZZNS0_15binary_internal21div_trunc_kernel_cudaERNS_18TensorIteratorBaseEENKUlvE_clEvENKUlvE2_clEvEUlllE_EEEEvS6_RKT_EUliE_EEviT1_:
        /* <DEDUP_REMOVED lines=16> */
[----:B-1----:R-:W2:Y:S02]  /*0100*/  LDG.E.64 R6, desc[UR6][R6.64] ;  /* 0x0000000606067981 */ /* 0x002ea4000c1e1b00 */
[----:B--2---:R-:W-:-:S04]  /*0110*/  LOP3.LUT R0, R9, R7, RZ, 0xfc, !PT ;  /* 0x0000000709007212 */ /* 0x004fc800078efcff */
[----:B------:R-:W-:-:S13]  /*0120*/  ISETP.NE.U32.AND P0, PT, R0, RZ, PT ;  /* 0x000000ff0000720c */ /* 0x000fda0003f05070 */
[----:B------:R-:W-:Y:S05]  /*0130*/  @P0 BRA `(.L_x_13993) ;  /* 0x0000000000500947 */ /* 0x000fea0003800000 */
[----:B------:R-:W0:Y:S01]  /*0140*/  I2F.U32.RP R0, R6 ;  /* 0x0000000600007306 */ /* 0x000e220000209000 */
[----:B------:R-:W-:Y:S02]  /*0150*/  IADD3 R7, PT, PT, RZ, -R6, RZ ;  /* 0x80000006ff077210 */ /* 0x000fe40007ffe0ff */
[----:B------:R-:W-:-:S05]  /*0160*/  ISETP.NE.U32.AND P2, PT, R6, RZ, PT ;  /* 0x000000ff0600720c */ /* 0x000fca0003f45070 */
[----:B0-----:R-:W0:Y:S02]  /*0170*/  MUFU.RCP R0, R0 ;  /* 0x0000000000007308 */ /* 0x001e240000001000 */
[----:B0-----:R-:W-:-:S06]  /*0180*/  IADD3 R2, PT, PT, R0, 0xffffffe, RZ ;  /* 0x0ffffffe00027810 */ /* 0x001fcc0007ffe0ff */
[----:B------:R0:W1:Y:S02]  /*0190*/  F2I.FTZ.U32.TRUNC.NTZ R3, R2 ;  /* 0x0000000200037305 */ /* 0x000064000021f000 */
[----:B0-----:R-:W-:Y:S02]  /*01a0*/  HFMA2 R2, -RZ, RZ, 0, 0 ;  /* 0x00000000ff027431 */ /* 0x001fe400000001ff */
[----:B-1----:R-:W-:-:S04]  /*01b0*/  IMAD R7, R7, R3, RZ ;  /* 0x0000000307077224 */ /* 0x002fc800078e02ff */
[----:B------:R-:W-:-:S06]  /*01c0*/  IMAD.HI.U32 R3, R3, R7, R2 ;  /* 0x0000000703037227 */ /* 0x000fcc00078e0002 */
[----:B------:R-:W-:-:S05]  /*01d0*/  IMAD.HI.U32 R2, R3, R8, RZ ;  /* 0x0000000803027227 */ /* 0x000fca00078e00ff */
[----:B------:R-:W-:-:S05]  /*01e0*/  IADD3 R3, PT, PT, -R2, RZ, RZ ;  /* 0x000000ff02037210 */ /* 0x000fca0007ffe1ff */
[----:B------:R-:W-:-:S05]  /*01f0*/  IMAD R3, R6, R3, R8 ;  /* 0x0000000306037224 */ /* 0x000fca00078e0208 */
[----:B------:R-:W-:-:S13]  /*0200*/  ISETP.GE.U32.AND P0, PT, R3, R6, PT ;  /* 0x000000060300720c */ /* 0x000fda0003f06070 */
[----:B------:R-:W-:Y:S01]  /*0210*/  @P0 IMAD.IADD R3, R3, 0x1, -R6 ;  /* 0x0000000103030824 */ /* 0x000fe200078e0a06 */
[----:B------:R-:W-:-:S04]  /*0220*/  @P0 IADD3 R2, PT, PT, R2, 0x1, RZ ;  /* 0x0000000102020810 */ /* 0x000fc80007ffe0ff */
[----:B------:R-:W-:Y:S02]  /*0230*/  ISETP.GE.U32.AND P1, PT, R3, R6, PT ;  /* 0x000000060300720c */ /* 0x000fe40003f26070 */
[----:B------:R-:W-:-:S11]  /*0240*/  MOV R3, RZ ;  /* 0x000000ff00037202 */ /* 0x000fd60000000f00 */
[----:B------:R-:W-:Y:S02]  /*0250*/  @P1 IADD3 R2, PT, PT, R2, 0x1, RZ ;  /* 0x0000000102021810 */ /* 0x000fe40007ffe0ff */
[----:B------:R-:W-:Y:S01]  /*0260*/  @!P2 LOP3.LUT R2, RZ, R6, RZ, 0x33, !PT ;  /* 0x00000006ff02a212 */ /* 0x000fe200078e33ff */
[----:B------:R-:W-:Y:S06]  /*0270*/  BRA `(.L_x_13994) ;  /* 0x0000000000107947 */ /* 0x000fec0003800000 */
.L_x_13993:
[----:B------:R-:W-:Y:S01]  /*0280*/  MOV R12, R8 ;  /* 0x00000008000c7202 */ /* 0x000fe20000000f00 */
[----:B------:R-:W-:Y:S01]  /*0290*/  IMAD.MOV.U32 R13, RZ, RZ, R7 ;  /* 0x000000ffff0d7224 */ /* 0x000fe200078e0007 */
[----:B------:R-:W-:-:S07]  /*02a0*/  MOV R8, 0x2c0 ;  /* 0x000002c000087802 */ /* 0x000fce0000000f00 */
[----:B------:R-:W-:Y:S05]  /*02b0*/  CALL.REL.NOINC `($__internal_20_$__cuda_sm20_div_s64) ;  /* 0x0000003400087944 */ /* 0x000fea0003c00000 */
.L_x_13994:
[----:B------:R-:W0:Y:S01]  /*02c0*/  LDC.64 R6, c[0x0][0x5e8] ;  /* 0x00017a00ff067b82 */ /* 0x000e220000000a00 */
[----:B------:R-:W-:Y:S01]  /*02d0*/  IADD3 R5, PT, PT, R5, 0x80, RZ ;  /* 0x0000008005057810 */ /* 0x000fe20007ffe0ff */
[----:B0-----:R0:W-:Y:S06]  /*02e0*/  STG.E.64 desc[UR6][R6.64], R2 ;  /* 0x0000000206007986 */ /* 0x0011ec000c101b06 */
.L_x_13992:
[----:B------:R-:W-:Y:S05]  /*02f0*/  BSYNC.RECONVERGENT B0 ;  /* 0x0000000000007941 */ /* 0x000fea0003800200 */
.L_x_13991:
[----:B------:R-:W1:Y:S02]  /*0300*/  LDCU UR4, c[0x0][0x380] ;  /* 0x00007000ff0477ac */ /* 0x000e640008000800 */
[----:B-1----:R-:W-:-:S13]  /*0310*/  ISETP.GE.AND P0, PT, R5, UR4, PT ;  /* 0x0000000405007c0c */ /* 0x002fda000bf06270 */
[----:B------:R-:W-:Y:S05]  /*0320*/  @P0 EXIT ;  /* 0x000000000000094d */ /* 0x000fea0003800000 */
[----:B------:R-:W1:Y:S08]  /*0330*/  LDC.64 R8, c[0x0][0x5f0] ;  /* 0x00017c00ff087b82 */ /* 0x000e700000000a00 */
[----:B0-----:R-:W0:Y:S01]  /*0340*/  LDC.64 R6, c[0x0][0x5f8] ;  /* 0x00017e00ff067b82 */ /* 0x001e220000000a00 */
[----:B-1----:R-:W2:Y:S04]  /*0350*/  LDG.E.64 R8, desc[UR6][R8.64] ;  /* 0x0000000608087981 */ /* 0x002ea8000c1e1b00 */
[----:B0-----:R-:W2:Y:S02]  /*0360*/  LDG.E.64 R6, desc[UR6][R6.64] ;  /* 0x0000000606067981 */ /* 0x001ea4000c1e1b00 */
        /* <DEDUP_REMOVED lines=11> */
[----:B------:R-:W-:Y:S02]  /*0420*/  IMAD.HI.U32 R3, R3, R5, R2 ;  /* 0x0000000503037227 */ /* 0x000fe400078e0002 */
[----:B------:R-:W0:Y:S04]  /*0430*/  LDC.64 R4, c[0x0][0x5e8] ;  /* 0x00017a00ff047b82 */ /* 0x000e280000000a00 */
[----:B------:R-:W-:-:S04]  /*0440*/  IMAD.HI.U32 R2, R3, R8, RZ ;  /* 0x0000000803027227 */ /* 0x000fc800078e00ff */
[----:B------:R-:W-:-:S04]  /*0450*/  IMAD.MOV R3, RZ, RZ, -R2 ;  /* 0x000000ffff037224 */ /* 0x000fc800078e0a02 */
[----:B------:R-:W-:-:S05]  /*0460*/  IMAD R3, R6, R3, R8 ;  /* 0x0000000306037224 */ /* 0x000fca00078e0208 */
[----:B------:R-:W-:-:S13]  /*0470*/  ISETP.GE.U32.AND P0, PT, R3, R6, PT ;  /* 0x000000060300720c */ /* 0x000fda0003f06070 */
[----:B------:R-:W-:Y:S02]  /*0480*/  @P0 IADD3 R3, PT, PT, -R6, R3, RZ ;  /* 0x0000000306030210 */ /* 0x000fe40007ffe1ff */
[----:B------:R-:W-:Y:S02]  /*0490*/  @P0 IADD3 R2, PT, PT, R2, 0x1, RZ ;  /* 0x0000000102020810 */ /* 0x000fe40007ffe0ff */
[----:B------:R-:W-:Y:S01]  /*04a0*/  ISETP.GE.U32.AND P1, PT, R3, R6, PT ;  /* 0x000000060300720c */ /* 0x000fe20003f26070 */
[----:B------:R-:W-:-:S12]  /*04b0*/  HFMA2 R3, -RZ, RZ, 0, 0 ;  /* 0x00000000ff037431 */ /* 0x000fd800000001ff */
[----:B------:R-:W-:Y:S02]  /*04c0*/  @P1 IADD3 R2, PT, PT, R2, 0x1, RZ ;  /* 0x0000000102021810 */ /* 0x000fe40007ffe0ff */
[----:B------:R-:W-:-:S05]  /*04d0*/  @!P2 LOP3.LUT R2, RZ, R6, RZ, 0x33, !PT ;  /* 0x00000006ff02a212 */ /* 0x000fca00078e33ff */
[----:B0-----:R-:W-:Y:S01]  /*04e0*/  STG.E.64 desc[UR6][R4.64], R2 ;  /* 0x0000000204007986 */ /* 0x001fe2000c101b06 */
[----:B------:R-:W-:Y:S05]  /*04f0*/  EXIT ;  /* 0x000000000000794d */ /* 0x000fea0003800000 */
.L_x_13995:
[----:B------:R-:W-:Y:S01]  /*0500*/  IMAD.MOV.U32 R12, RZ, RZ, R8 ;  /* 0x000000ffff0c7224 */ /* 0x000fe200078e0008 */
[----:B------:R-:W-:Y:S02]  /*0510*/  MOV R13, R7 ;  /* 0x00000007000d7202 */ /* 0x000fe40000000f00 */
[----:B------:R-:W-:-:S07]  /*0520*/  MOV R8, 0x540 ;  /* 0x0000054000087802 */ /* 0x000fce0000000f00 */
[----:B------:R-:W-:Y:S05]  /*0530*/  CALL.REL.NOINC `($__internal_20_$__cuda_sm20_div_s64) ;  /* 0x0000003000687944 */ /* 0x000fea0003c00000 */
[----:B------:R-:W0:Y:S02]  /*0540*/  LDC.64 R4, c[0x0][0x5e8] ;  /* 0x00017a00ff047b82 */ /* 0x000e240000000a00 */
[----:B0-----:R-:W-:Y:S01]  /*0550*/  STG.E.64 desc[UR6][R4.64], R2 ;  /* 0x0000000204007986 */ /* 0x001fe2000c101b06 */
[----:B------:R-:W-:Y:S05]  /*0560*/  EXIT ;  /* 0x000000000000794d */ /* 0x000fea0003800000 */
.L_x_13990:
        /* <DEDUP_REMOVED lines=355> */
.L_x_13998:
[----:B------:R-:W0:Y:S02]  /*1ba0*/  LDCU.128 UR8, c[0x0][0x5f0] ;  /* 0x0000be00ff0877ac */ /* 0x000e240008000c00 */
[----:B0-----:R-:W-:Y:S02]  /*1bb0*/  IADD3 R2, P1, PT, R2, UR10, RZ ;  /* 0x0000000a02027c10 */ /* 0x001fe4000ff3e0ff */
[----:B------:R-:W-:-:S03]  /*1bc0*/  IADD3 R8, P0, PT, R6, UR8, RZ ;  /* 0x0000000806087c10 */ /* 0x000fc6000ff1e0ff */
[----:B------:R-:W-:Y:S01]  /*1bd0*/  IMAD.X R3, RZ, RZ, UR11, P1 ;  /* 0x0000000bff037e24 */ /* 0x000fe200088e06ff */
[----:B------:R-:W-:-:S05]  /*1be0*/  IADD3.X R9, PT, PT, RZ, UR9, RZ, P0, !PT ;  /* 0x00000009ff097c10 */ /* 0x000fca00087fe4ff */
[----:B------:R-:W2:Y:S04]  /*1bf0*/  LDG.E.64 R2, desc[UR6][R2.64] ;  /* 0x0000000602027981 */ /* 0x000ea8000c1e1b00 */
[----:B------:R-:W2:Y:S01]  /*1c00*/  LDG.E.64 R8, desc[UR6][R8.64] ;  /* 0x0000000608087981 */ /* 0x000ea2000c1e1b00 */
[----:B------:R-:W-:Y:S01]  /*1c10*/  BSSY.RECONVERGENT B1, `(.L_x_13999) ;  /* 0x000001e000017945 */ /* 0x000fe20003800200 */
[----:B--2---:R-:W-:-:S04]  /*1c20*/  LOP3.LUT R6, R9, R3, RZ, 0xfc, !PT ;  /* 0x0000000309067212 */ /* 0x004fc800078efcff */
[----:B------:R-:W-:-:S13]  /*1c30*/  ISETP.NE.U32.AND P0, PT, R6, RZ, PT ;  /* 0x000000ff0600720c */ /* 0x000fda0003f05070 */
[----:B------:R-:W-:Y:S05]  /*1c40*/  @P0 BRA `(.L_x_14000) ;  /* 0x0000000000540947 */ /* 0x000fea0003800000 */
[----:B------:R-:W0:Y:S01]  /*1c50*/  I2F.U32.RP R3, R2 ;  /* 0x0000000200037306 */ /* 0x000e220000209000 */
[----:B------:R-:W-:Y:S02]  /*1c60*/  IADD3 R9, PT, PT, RZ, -R2, RZ ;  /* 0x80000002ff097210 */ /* 0x000fe40007ffe0ff */
[----:B------:R-:W-:-:S05]  /*1c70*/  ISETP.NE.U32.AND P2, PT, R2, RZ, PT ;  /* 0x000000ff0200720c */ /* 0x000fca0003f45070 */
[----:B0-----:R-:W0:Y:S02]  /*1c80*/  MUFU.RCP R3, R3 ;  /* 0x0000000300037308 */ /* 0x001e240000001000 */
[----:B0-----:R-:W-:Y:S01]  /*1c90*/  IADD3 R10, PT, PT, R3, 0xffffffe, RZ ;  /* 0x0ffffffe030a7810 */ /* 0x001fe20007ffe0ff */
[----:B------:R-:W-:-:S05]  /*1ca0*/  HFMA2 R3, -RZ, RZ, 0, 0 ;  /* 0x00000000ff037431 */ /* 0x000fca00000001ff */
[----:B------:R0:W1:Y:S02]  /*1cb0*/  F2I.FTZ.U32.TRUNC.NTZ R11, R10 ;  /* 0x0000000a000b7305 */ /* 0x000064000021f000 */
[----:B0-----:R-:W-:Y:S01]  /*1cc0*/  MOV R10, RZ ;  /* 0x000000ff000a7202 */ /* 0x001fe20000000f00 */
[----:B-1----:R-:W-:-:S04]  /*1cd0*/  IMAD R9, R9, R11, RZ ;  /* 0x0000000b09097224 */ /* 0x002fc800078e02ff */
[----:B------:R-:W-:-:S06]  /*1ce0*/  IMAD.HI.U32 R11, R11, R9, R10 ;  /* 0x000000090b0b7227 */ /* 0x000fcc00078e000a */
[----:B------:R-:W-:-:S05]  /*1cf0*/  IMAD.HI.U32 R11, R11, R8, RZ ;  /* 0x000000080b0b7227 */ /* 0x000fca00078e00ff */
[----:B------:R-:W-:-:S05]  /*1d00*/  IADD3 R9, PT, PT, -R11, RZ, RZ ;  /* 0x000000ff0b097210 */ /* 0x000fca0007ffe1ff */
[----:B------:R-:W-:-:S05]  /*1d10*/  IMAD R9, R2, R9, R8 ;  /* 0x0000000902097224 */ /* 0x000fca00078e0208 */
[----:B------:R-:W-:-:S13]  /*1d20*/  ISETP.GE.U32.AND P0, PT, R9, R2, PT ;  /* 0x000000020900720c */ /* 0x000fda0003f06070 */
[----:B------:R-:W-:Y:S01]  /*1d30*/  @P0 IADD3 R9, PT, PT, -R2, R9, RZ ;  /* 0x0000000902090210 */ /* 0x000fe20007ffe1ff */
[----:B------:R-:W-:-:S03]  /*1d40*/  @P0 VIADD R11, R11, 0x1 ;  /* 0x000000010b0b0836 */ /* 0x000fc60000000000 */
[----:B------:R-:W-:-:S13]  /*1d50*/  ISETP.GE.U32.AND P1, PT, R9, R2, PT ;  /* 0x000000020900720c */ /* 0x000fda0003f26070 */
[----:B------:R-:W-:Y:S02]  /*1d60*/  @P1 IADD3 R11, PT, PT, R11, 0x1, RZ ;  /* 0x000000010b0b1810 */ /* 0x000fe40007ffe0ff */
[----:B------:R-:W-:-:S04]  /*1d70*/  @!P2 LOP3.LUT R11, RZ, R2, RZ, 0x33, !PT ;  /* 0x00000002ff0ba212 */ /* 0x000fc800078e33ff */
[----:B------:R-:W-:Y:S01]  /*1d80*/  MOV R2, R11 ;  /* 0x0000000b00027202 */ /* 0x000fe20000000f00 */
[----:B------:R-:W-:Y:S06]  /*1d90*/  BRA `(.L_x_14001) ;  /* 0x0000000000147947 */ /* 0x000fec0003800000 */
.L_x_14000:
[----:B------:R-:W-:Y:S01]  /*1da0*/  MOV R12, R8 ;  /* 0x00000008000c7202 */ /* 0x000fe20000000f00 */
[----:B------:R-:W-:Y:S01]  /*1db0*/  IMAD.MOV.U32 R13, RZ, RZ, R3 ;  /* 0x000000ffff0d7224 */ /* 0x000fe200078e0003 */
[----:B------:R-:W-:Y:S02]  /*1dc0*/  MOV R6, R2 ;  /* 0x0000000200067202 */ /* 0x000fe40000000f00 */
[----:B------:R-:W-:-:S07]  /*1dd0*/  MOV R8, 0x1df0 ;  /* 0x00001df000087802 */ /* 0x000fce0000000f00 */
[----:B------:R-:W-:Y:S05]  /*1de0*/  CALL.REL.NOINC `($__internal_20_$__cuda_sm20_div_s64) ;  /* 0x00000018003c7944 */ /* 0x000fea0003c00000 */
.L_x_14001:
[----:B------:R-:W-:Y:S05]  /*1df0*/  BSYNC.RECONVERGENT B1 ;  /* 0x0000000000017941 */ /* 0x000fea0003800200 */
.L_x_13999:
[----:B------:R-:W0:Y:S01]  /*1e00*/  LDCU.64 UR4, c[0x0][0x5e8] ;  /* 0x0000bd00ff0477ac */ /* 0x000e220008000a00 */
[----:B------:R-:W-:Y:S02]  /*1e10*/  IADD3 R5, PT, PT, R5, 0x80, RZ ;  /* 0x0000008005057810 */ /* 0x000fe40007ffe0ff */
[----:B0-----:R-:W-:-:S04]  /*1e20*/  IADD3 R6, P0, PT, R7, UR4, RZ ;  /* 0x0000000407067c10 */ /* 0x001fc8000ff1e0ff */
[----:B------:R-:W-:-:S05]  /*1e30*/  IADD3.X R7, PT, PT, RZ, UR5, RZ, P0, !PT ;  /* 0x00000005ff077c10 */ /* 0x000fca00087fe4ff */
[----:B------:R0:W-:Y:S04]  /*1e40*/  STG.E.64 desc[UR6][R6.64], R2 ;  /* 0x0000000206007986 */ /* 0x0001e8000c101b06 */
.L_x_13997:
[----:B------:R-:W-:Y:S05]  /*1e50*/  BSYNC.RECONVERGENT B0 ;  /* 0x0000000000007941 */ /* 0x000fea0003800200 */
.L_x_13996:
        /* <DEDUP_REMOVED lines=351> */
.L_x_14002:
[----:B------:R-:W0:Y:S01]  /*3450*/  LDCU.128 UR8, c[0x0][0x5f0] ;  /* 0x0000be00ff0877ac */ /* 0x000e220008000c00 */
[----:B------:R-:W1:Y:S01]  /*3460*/  LDCU.64 UR4, c[0x0][0x5e8] ;  /* 0x0000bd00ff0477ac */ /* 0x000e620008000a00 */
[----:B0-----:R-:W-:Y:S02]  /*3470*/  IADD3 R8, P0, PT, R4, UR8, RZ ;  /* 0x0000000804087c10 */ /* 0x001fe4000ff1e0ff */
[----:B------:R-:W-:-:S03]  /*3480*/  IADD3 R6, P1, PT, R2, UR10, RZ ;  /* 0x0000000a02067c10 */ /* 0x000fc6000ff3e0ff */
[----:B------:R-:W-:Y:S01]  /*3490*/  IMAD.X R9, RZ, RZ, UR9, P0 ;  /* 0x00000009ff097e24 */ /* 0x000fe200080e06ff */
[----:B------:R-:W-:-:S05]  /*34a0*/  IADD3.X R7, PT, PT, RZ, UR11, RZ, P1, !PT ;  /* 0x0000000bff077c10 */ /* 0x000fca0008ffe4ff */
[----:B------:R-:W2:Y:S04]  /*34b0*/  LDG.E.64 R8, desc[UR6][R8.64] ;  /* 0x0000000608087981 */ /* 0x000ea8000c1e1b00 */
[----:B------:R-:W2:Y:S01]  /*34c0*/  LDG.E.64 R6, desc[UR6][R6.64] ;  /* 0x0000000606067981 */ /* 0x000ea2000c1e1b00 */
[----:B-1----:R-:W-:Y:S01]  /*34d0*/  IADD3 R4, P1, PT, R5, UR4, RZ ;  /* 0x0000000405047c10 */ /* 0x002fe2000ff3e0ff */
[----:B------:R-:W-:Y:S03]  /*34e0*/  BSSY.RECONVERGENT B0, `(.L_x_14003) ;  /* 0x000001d000007945 */ /* 0x000fe60003800200 */
[----:B------:R-:W-:Y:S02]  /*34f0*/  IADD3.X R5, PT, PT, RZ, UR5, RZ, P1, !PT ;  /* 0x00000005ff057c10 */ /* 0x000fe40008ffe4ff */
        /* <DEDUP_REMOVED lines=12> */
[----:B------:R-:W-:Y:S01]  /*35c0*/  IMAD.HI.U32 R2, R3, R8, RZ ;  /* 0x0000000803027227 */ /* 0x000fe200078e00ff */
[----:B------:R-:W-:-:S03]  /*35d0*/  MOV R3, RZ ;  /* 0x000000ff00037202 */ /* 0x000fc60000000f00 */
[----:B------:R-:W-:-:S04]  /*35e0*/  IMAD.MOV R9, RZ, RZ, -R2 ;  /* 0x000000ffff097224 */ /* 0x000fc800078e0a02 */
[----:B------:R-:W-:-:S05]  /*35f0*/  IMAD R9, R6, R9, R8 ;  /* 0x0000000906097224 */ /* 0x000fca00078e0208 */
[----:B------:R-:W-:-:S13]  /*3600*/  ISETP.GE.U32.AND P0, PT, R9, R6, PT ;  /* 0x000000060900720c */ /* 0x000fda0003f06070 */
[----:B------:R-:W-:Y:S02]  /*3610*/  @P0 IADD3 R9, PT, PT, -R6, R9, RZ ;  /* 0x0000000906090210 */ /* 0x000fe40007ffe1ff */
[----:B------:R-:W-:Y:S02]  /*3620*/  @P0 IADD3 R2, PT, PT, R2, 0x1, RZ ;  /* 0x0000000102020810 */ /* 0x000fe40007ffe0ff */
[----:B------:R-:W-:-:S13]  /*3630*/  ISETP.GE.U32.AND P1, PT, R9, R6, PT ;  /* 0x000000060900720c */ /* 0x000fda0003f26070 */
[----:B------:R-:W-:Y:S02]  /*3640*/  @P1 IADD3 R2, PT, PT, R2, 0x1, RZ ;  /* 0x0000000102021810 */ /* 0x000fe40007ffe0ff */
[----:B------:R-:W-:Y:S01]  /*3650*/  @!P2 LOP3.LUT R2, RZ, R6, RZ, 0x33, !PT ;  /* 0x00000006ff02a212 */ /* 0x000fe200078e33ff */
[----:B------:R-:W-:Y:S06]  /*3660*/  BRA `(.L_x_14005) ;  /* 0x0000000000107947 */ /* 0x000fec0003800000 */
.L_x_14004:
[----:B------:R-:W-:Y:S01]  /*3670*/  MOV R12, R8 ;  /* 0x00000008000c7202 */ /* 0x000fe20000000f00 */
[----:B------:R-:W-:Y:S01]  /*3680*/  IMAD.MOV.U32 R13, RZ, RZ, R7 ;  /* 0x000000ffff0d7224 */ /* 0x000fe200078e0007 */
[----:B------:R-:W-:-:S07]  /*3690*/  MOV R8, 0x36b0 ;  /* 0x000036b000087802 */ /* 0x000fce0000000f00 */
[----:B------:R-:W-:Y:S05]  /*36a0*/  CALL.REL.NOINC `($__internal_20_$__cuda_sm20_div_s64) ;  /* 0x00000000000c7944 */ /* 0x000fea0003c00000 */
.L_x_14005:
[----:B------:R-:W-:Y:S05]  /*36b0*/  BSYNC.RECONVERGENT B0 ;  /* 0x0000000000007941 */ /* 0x000fea0003800200 */
.L_x_14003:
[----:B------:R-:W-:Y:S01]  /*36c0*/  STG.E.64 desc[UR6][R4.64], R2 ;  /* 0x0000000204007986 */ /* 0x000fe2000c101b06 */
[----:B------:R-:W-:Y:S05]  /*36d0*/  EXIT ;  /* 0x000000000000794d */ /* 0x000fea0003800000 */
        .weak           $__internal_20_$__cuda_sm20_div_s64
        .type           $__internal_20_$__cuda_sm20_div_s64,@function
        .size           $__internal_20_$__cuda_sm20_div_s64,(.L_x_22259 - $__internal_20_$__cuda_sm20_div_s64)
$__internal_20_$__cuda_sm20_div_s64:
[-C--:B------:R-:W-:Y:S02]  /*36e0*/  IADD3 R3, P1, PT, RZ, -R6.reuse, RZ ;  /* 0x80000006ff037210 */ /* 0x080fe40007f3e0ff */
[----:B------:R-:W-:Y:S02]  /*36f0*/  ISETP.GE.AND P0, PT, R13, RZ, PT ;  /* 0x000000ff0d00720c */ /* 0x000fe40003f06270 */
[-C--:B------:R-:W-:Y:S02]  /*3700*/  IADD3.X R10, PT, PT, RZ, ~R13.reuse, RZ, P1, !PT ;  /* 0x8000000dff0a7210 */ /* 0x080fe40000ffe4ff */
[----:B------:R-:W-:Y:S02]  /*3710*/  SEL R2, R3, R6, !P0 ;  /* 0x0000000603027207 */ /* 0x000fe40004000000 */
[----:B------:R-:W-:Y:S02]  /*3720*/  SEL R3, R10, R13, !P0 ;  /* 0x0000000d0a037207 */ /* 0x000fe40004000000 */
[----:B------:R-:W-:-:S02]  /*3730*/  ISETP.GE.AND P3, PT, R9, RZ, PT ;  /* 0x000000ff0900720c */ /* 0x000fc40003f66270 */
        /* <DEDUP_REMOVED lines=11> */
[----:B------:R-:W-:-:S03]  /*37f0*/  IMAD.HI.U32 R14, R10, R17, RZ ;  /* 0x000000110a0e7227 */ /* 0x000fc600078e00ff */
[----:B------:R-:W-:Y:S02]  /*3800*/  IADD3.X R19, PT, PT, RZ, ~R15, RZ, P0, !PT ;  /* 0x8000000fff137210 */ /* 0x000fe400007fe4ff */
[----:B------:R-:W-:-:S03]  /*3810*/  MOV R15, R10 ;  /* 0x0000000a000f7202 */ /* 0x000fc60000000f00 */
        /* <DEDUP_REMOVED lines=19> */
[----:B------:R-:W-:Y:S02]  /*3950*/  IADD3 R12, P2, PT, R19, R14, RZ ;  /* 0x0000000e130c7210 */ /* 0x000fe40007f5e0ff */
[----:B------:R-:W-:Y:S02]  /*3960*/  IADD3.X R14, PT, PT, RZ, ~R9, RZ, P4, !PT ;  /* 0x80000009ff0e7210 */ /* 0x000fe400027fe4ff */
[----:B------:R-:W-:Y:S01]  /*3970*/  IADD3.X R11, PT, PT, R10, R17, RZ, P0, !PT ;  /* 0x000000110a0b7210 */ /* 0x000fe200007fe4ff */
[----:B------:R-:W-:Y:S01]  /*3980*/  IMAD.HI.U32 R10, R12, R15, RZ ;  /* 0x0000000f0c0a7227 */ /* 0x000fe200078e00ff */
[-C--:B------:R-:W-:Y:S02]  /*3990*/  SEL R17, R14, R9.reuse, !P3 ;  /* 0x000000090e117207 */ /* 0x080fe40005800000 */
[----:B------:R-:W-:Y:S01]  /*39a0*/  IADD3.X R14, PT, PT, RZ, RZ, R11, P2, P1 ;  /* 0x000000ffff0e7210 */ /* 0x000fe200017e240b */
[----:B------:R-:W-:Y:S01]  /*39b0*/  HFMA2 R11, -RZ, RZ, 0, 0 ;  /* 0x00000000ff0b7431 */ /* 0x000fe200000001ff */
[----:B------:R-:W-:-:S03]  /*39c0*/  LOP3.LUT R9, R13, R9, RZ, 0x3c, !PT ;  /* 0x000000090d097212 */ /* 0x000fc600078e3cff */
[-C--:B------:R-:W-:Y:S02]  /*39d0*/  IMAD R19, R14, R17.reuse, RZ ;  /* 0x000000110e137224 */ /* 0x080fe400078e02ff */
[----:B------:R-:W-:-:S04]  /*39e0*/  IMAD.WIDE.U32 R10, R12, R17, R10 ;  /* 0x000000110c0a7225 */ /* 0x000fc800078e000a */
[----:B------:R-:W-:-:S04]  /*39f0*/  IMAD.HI.U32 R12, R14, R17, RZ ;  /* 0x000000110e0c7227 */ /* 0x000fc800078e00ff */
[----:B------:R-:W-:-:S05]  /*3a00*/  IMAD.HI.U32 R10, P0, R14, R15, R10 ;  /* 0x0000000f0e0a7227 */ /* 0x000fca000780000a */
[----:B------:R-:W-:Y:S02]  /*3a10*/  IADD3 R19, P1, PT, R19, R10, RZ ;  /* 0x0000000a13137210 */ /* 0x000fe40007f3e0ff */
[----:B------:R-:W-:-:S03]  /*3a20*/  IADD3.X R12, PT, PT, R12, RZ, RZ, P0, !PT ;  /* 0x000000ff0c0c7210 */ /* 0x000fc600007fe4ff */
[----:B------:R-:W-:Y:S01]  /*3a30*/  IMAD.WIDE.U32 R10, R19, R2, RZ ;  /* 0x00000002130a7225 */ /* 0x000fe200078e00ff */
[----:B------:R-:W-:-:S03]  /*3a40*/  IADD3.X R21, PT, PT, RZ, R12, RZ, P1, !PT ;  /* 0x0000000cff157210 */ /* 0x000fc60000ffe4ff */
[----:B------:R-:W-:Y:S01]  /*3a50*/  IMAD R11, R19, R3, R11 ;  /* 0x00000003130b7224 */ /* 0x000fe200078e020b */
[----:B------:R-:W-:-:S03]  /*3a60*/  IADD3 R23, P1, PT, -R10, R15, RZ ;  /* 0x0000000f0a177210 */ /* 0x000fc60007f3e1ff */
[-C--:B------:R-:W-:Y:S01]  /*3a70*/  IMAD R10, R21, R2.reuse, R11 ;  /* 0x00000002150a7224 */ /* 0x080fe200078e020b */
[----:B------:R-:W-:-:S03]  /*3a80*/  ISETP.GE.U32.AND P0, PT, R23, R2, PT ;  /* 0x000000021700720c */ /* 0x000fc60003f06070 */
[----:B------:R-:W-:Y:S01]  /*3a90*/  IMAD.X R17, R17, 0x1, ~R10, P1 ;  /* 0x0000000111117824 */ /* 0x000fe200008e0e0a */
[----:B------:R-:W-:Y:S02]  /*3aa0*/  IADD3 R11, P1, PT, R23, -R2, RZ ;  /* 0x80000002170b7210 */ /* 0x000fe40007f3e0ff */
[----:B------:R-:W-:Y:S02]  /*3ab0*/  IADD3 R10, P2, PT, R19, 0x1, RZ ;  /* 0x00000001130a7810 */ /* 0x000fe40007f5e0ff */
[CC--:B------:R-:W-:Y:S02]  /*3ac0*/  ISETP.GE.U32.AND.EX P0, PT, R17.reuse, R3.reuse, PT, P0 ;  /* 0x000000031100720c */ /* 0x0c0fe40003f06100 */
[----:B------:R-:W-:Y:S02]  /*3ad0*/  IADD3.X R15, PT, PT, R17, ~R3, RZ, P1, !PT ;  /* 0x80000003110f7210 */ /* 0x000fe40000ffe4ff */
[----:B------:R-:W-:Y:S02]  /*3ae0*/  SEL R11, R11, R23, P0 ;  /* 0x000000170b0b7207 */ /* 0x000fe40000000000 */
[----:B------:R-:W-:-:S02]  /*3af0*/  IADD3.X R12, PT, PT, RZ, R21, RZ, P2, !PT ;  /* 0x00000015ff0c7210 */ /* 0x000fc400017fe4ff */
[----:B------:R-:W-:Y:S02]  /*3b00*/  SEL R15, R15, R17, P0 ;  /* 0x000000110f0f7207 */ /* 0x000fe40000000000 */
[----:B------:R-:W-:Y:S02]  /*3b10*/  SEL R19, R10, R19, P0 ;  /* 0x000000130a137207 */ /* 0x000fe40000000000 */
[----:B------:R-:W-:Y:S02]  /*3b20*/  ISETP.GE.U32.AND P1, PT, R11, R2, PT ;  /* 0x000000020b00720c */ /* 0x000fe40003f26070 */
[----:B------:R-:W-:Y:S02]  /*3b30*/  SEL R10, R12, R21, P0 ;  /* 0x000000150c0a7207 */ /* 0x000fe40000000000 */
[----:B------:R-:W-:Y:S02]  /*3b40*/  IADD3 R2, P2, PT, R19, 0x1, RZ ;  /* 0x0000000113027810 */ /* 0x000fe40007f5e0ff */
[----:B------:R-:W-:-:S02]  /*3b50*/  ISETP.GE.U32.AND.EX P0, PT, R15, R3, PT, P1 ;  /* 0x000000030f00720c */ /* 0x000fc40003f06110 */
[-C--:B------:R-:W-:Y:S02]  /*3b60*/  IADD3.X R3, PT, PT, RZ, R10.reuse, RZ, P2, !PT ;  /* 0x0000000aff037210 */ /* 0x080fe400017fe4ff */
[----:B------:R-:W-:Y:S02]  /*3b70*/  SEL R2, R2, R19, P0 ;  /* 0x0000001302027207 */ /* 0x000fe40000000000 */
[----:B------:R-:W-:Y:S02]  /*3b80*/  SEL R3, R3, R10, P0 ;  /* 0x0000000a03037207 */ /* 0x000fe40000000000 */
[----:B------:R-:W-:Y:S02]  /*3b90*/  IADD3 R11, P2, PT, RZ, -R2, RZ ;  /* 0x80000002ff0b7210 */ /* 0x000fe40007f5e0ff */
[----:B------:R-:W-:Y:S02]  /*3ba0*/  ISETP.NE.U32.AND P0, PT, R6, RZ, PT ;  /* 0x000000ff0600720c */ /* 0x000fe40003f05070 */
[----:B------:R-:W-:-:S02]  /*3bb0*/  ISETP.GE.AND P1, PT, R9, RZ, PT ;  /* 0x000000ff0900720c */ /* 0x000fc40003f26270 */
[-C--:B------:R-:W-:Y:S02]  /*3bc0*/  IADD3.X R6, PT, PT, RZ, ~R3.reuse, RZ, P2, !PT ;  /* 0x80000003ff067210 */ /* 0x080fe400017fe4ff */
[----:B------:R-:W-:Y:S02]  /*3bd0*/  MOV R9, 0x0 ;  /* 0x0000000000097802 */ /* 0x000fe40000000f00 */
[----:B------:R-:W-:Y:S02]  /*3be0*/  ISETP.NE.AND.EX P0, PT, R13, RZ, PT, P0 ;  /* 0x000000ff0d00720c */ /* 0x000fe40003f05300 */
[----:B------:R-:W-:Y:S02]  /*3bf0*/  SEL R2, R11, R2, !P1 ;  /* 0x000000020b027207 */ /* 0x000fe40004800000 */
[----:B------:R-:W-:Y:S02]  /*3c00*/  SEL R3, R6, R3, !P1 ;  /* 0x0000000306037207 */ /* 0x000fe40004800000 */
[----:B------:R-:W-:-:S02]  /*3c10*/  SEL R2, R2, 0xffffffff, P0 ;  /* 0xffffffff02027807 */ /* 0x000fc40000000000 */
[----:B------:R-:W-:Y:S01]  /*3c20*/  SEL R3, R3, 0xffffffff, P0 ;  /* 0xffffffff03037807 */ /* 0x000fe20000000000 */
[----:B------:R-:W-:Y:S06]  /*3c30*/  RET.REL.NODEC R8 `(_ZN2at6native18elementwise_kernelILi128ELi2EZNS0_22gpu_kernel_impl_nocastINS0_13BinaryFunctorIlllZZZNS0_15binary_internal21div_trunc_kernel_cudaERNS_18TensorIteratorBaseEENKUlvE_clEvENKUlvE2_clEvEUlllE_EEEEvS6_RKT_EUliE_EEviT1_) ;  /* 0xffffffc008f07950 */ /* 0x000fec0003c3ffff */
.L_x_14006:
        /* <DEDUP_REMOVED lines=12> */
.L_x_22259:


//--------------------- .text._ZN2at6native27unrolled_elementwise_kernelINS0_13BinaryFunctorIlllZZZNS0_15binary_internal21div_trunc_kernel_cudaERNS_18TensorIteratorBaseEENKUlvE_clEvENKUlvE2_clEvEUlllE_EESt5arrayIPcLm3EELi4E23TrivialOffsetCalculatorILi2EjESD_ILi1EjENS0_6memory15LoadWithoutCastENSG_16StoreWithoutCastEEEviT_T0_T2_T3_T4_T5_ --------------------------
	.section	.text._ZN2at6native27unrolled_elementwise_kernelINS0_13BinaryFunctorIlllZZZNS0_15binary_internal21div_trunc_kernel_cudaERNS_18TensorIteratorBaseEENKUlvE_clEvENKUlvE2_clEvEUlllE_EESt5arrayIPcLm3EELi4E23TrivialOffsetCalculatorILi2EjESD_ILi1EjENS0_6memory15LoadWithoutCastENSG_16StoreWithoutCastEEEviT_T0_T2_T3_T4_T5_,"ax",@progbits
	.align	128
        .global         _ZN2at6native27unrolled_elementwise_kernelINS0_13BinaryFunctorIlllZZZNS0_15binary_internal21div_trunc_kernel_cudaERNS_18TensorIteratorBaseEENKUlvE_clEvENKUlvE2_clEvEUlllE_EESt5arrayIPcLm3EELi4E23TrivialOffsetCalculatorILi2EjESD_ILi1EjENS0_6memory15LoadWithoutCastENSG_16StoreWithoutCastEEEviT_T0_T2_T3_T4_T5_
        .type           _ZN2at6native27unrolled_elementwise_kernelINS0_13BinaryFunctorIlllZZZNS0_15binary_internal21div_trunc_kernel_cudaERNS_18TensorIteratorBaseEENKUlvE_clEvENKUlvE2_clEvEUlllE_EESt5arrayIPcLm3EELi4E23TrivialOffsetCalculatorILi2EjESD_ILi1EjENS0_6memory15LoadWithoutCastENSG_16StoreWithoutCastEEEviT_T0_T2_T3_T4_T5_,@function
        .size           _ZN2at6native27unrolled_elementwise_kernelINS0_13BinaryFunctorIlllZZZNS0_15binary_internal21div_trunc_kernel_cudaERNS_18TensorIteratorBaseEENKUlvE_clEvENKUlvE2_clEvEUlllE_EESt5arrayIPcLm3EELi4E23TrivialOffsetCalculatorILi2EjESD_ILi1EjENS0_6memory15LoadWithoutCastENSG_16StoreWithoutCastEEEviT_T0_T2_T3_T4_T5_,(.L_x_22260 - _ZN2at6native27unrolled_elementwise_kernelINS0_13BinaryFunctorIlllZZZNS0_15binary_internal21div_trunc_kernel_cudaERNS_18TensorIteratorBaseEENKUlvE_clEvENKUlvE2_clEvEUlllE_EESt5arrayIPcLm3EELi4E23TrivialOffsetCalculatorILi2EjESD_ILi1EjENS0_6memory15LoadWithoutCastENSG_16StoreWithoutCastEEEviT_T0_T2_T3_T4_T5_)
        .other          _ZN2at6native27unrolled_elementwise_kernelINS0_13BinaryFunctorIlllZZZNS0_15binary_internal21div_trunc_kernel_cudaERNS_18TensorIteratorBaseEENKUlvE_clEvENKUlvE2_clEvEUlllE_EESt5arrayIPcLm3EELi4E23TrivialOffsetCalculatorILi2EjESD_ILi1EjENS0_6memory15LoadWithoutCastENSG_16StoreWithoutCastEEEviT_T0_T2_T3_T4_T5_,@"STO_CUDA_ENTRY STV_DEFAULT"
_ZN2at6native27unrolled_elementwise_kernelINS0_13BinaryFunctorIlllZZZNS0_15binary_internal21div_trunc_kernel_cudaERNS_18TensorIteratorBaseEENKUlvE_clEvENKUlvE2_clEvEUlllE_EESt5arrayIPcLm3EELi4E23TrivialOffsetCalculatorILi2EjESD_ILi1EjENS0_6memory15LoadWithoutCastENSG_16StoreWithoutCastEEEviT_T0_T2_T3_T4_T5_:
.text._ZN2at6native27unrolled_elementwise_kernelINS0_13BinaryFunctorIlllZZZNS0_15binary_internal21div_trunc_kernel_cudaERNS_18TensorIteratorBaseEENKUlvE_clEvENKUlvE2_clEvEUlllE_EESt5arrayIPcLm3EELi4E23TrivialOffsetCalculatorILi2EjESD_ILi1EjENS0_6memory15LoadWithoutCastENSG_16StoreWithoutCastEEEviT_T0_T2_T3_T4_T5_:
        /* <DEDUP_REMOVED lines=15> */
[----:B------:R-:W0:Y:S01]  /*00f0*/  LDC.64 R10, c[0x0][0x398] ;  /* 0x0000e600ff0a7b82 */ /* 0x000e220000000a00 */
[----:B------:R-:W-:Y:S01]  /*0100*/  @!P0 VIADD R25, R3, 0x80 ;  /* 0x0000008003198836 */ /* 0x000fe20000000000 */
[----:B------:R-:W-:-:S04]  /*0110*/  @!P0 LEA R5, R0, R3, 0x9 ;  /* 0x0000000300058211 */ /* 0x000fc800078e48ff */
[C---:B------:R-:W-:Y:S02]  /*0120*/  ISETP.GE.AND P1, PT, R25.reuse, R2, PT ;  /* 0x000000021900720c */ /* 0x040fe40003f26270 */
[----:B------:R-:W2:Y:S08]  /*0130*/  LDC.64 R26, c[0x0][0x390] ;  /* 0x0000e400ff1a7b82 */ /* 0x000eb00000000a00 */
[----:B------:R-:W0:Y:S03]  /*0140*/  LDC.64 R28, c[0x0][0x398] ;  /* 0x0000e600ff1c7b82 */ /* 0x000e260000000a00 */
[----:B------:R-:W-:Y:S01]  /*0150*/  @!P1 IMAD R33, R0, 0x200, R25 ;  /* 0x0000020000219824 */ /* 0x000fe200078e0219 */
[----:B------:R-:W-:-:S03]  /*0160*/  @!P1 IADD3 R25, PT, PT, R25, 0x80, RZ ;  /* 0x0000008019199810 */ /* 0x000fc60007ffe0ff */
[----:B---3--:R-:W-:Y:S01]  /*0170*/  @!P1 IMAD.WIDE.U32 R30, R33, 0x8, R16 ;  /* 0x00000008211e9825 */ /* 0x008fe200078e0010 */
[----:B------:R-:W-:-:S03]  /*0180*/  ISETP.GE.AND P3, PT, R25, R2, PT ;  /* 0x000000021900720c */ /* 0x000fc60003f66270 */
[----:B----4-:R-:W-:Y:S01]  /*0190*/  @!P1 IMAD.WIDE.U32 R8, R33, 0x8, R8 ;  /* 0x0000000821089825 */ /* 0x010fe200078e0008 */
[----:B------:R-:W-:Y:S01]  /*01a0*/  CS2R R16, SRZ ;  /* 0x0000000000107805 */ /* 0x000fe2000001ff00 */
[----:B-1----:R1:W5:Y:S02]  /*01b0*/  @!P1 LDG.E.64 R22, desc[UR4][R30.64] ;  /* 0x000000041e169981 */ /* 0x002364000c1e1b00 */
[----:B--2---:R-:W-:-:S06]  /*01c0*/  @!P0 IMAD.WIDE.U32 R26, R5, 0x8, R26 ;  /* 0x00000008051a8825 */ /* 0x004fcc00078e001a */
[C---:B------:R-:W-:Y:S02]  /*01d0*/  @!P3 IMAD R21, R0.reuse, 0x200, R25 ;  /* 0x000002000015b824 */ /* 0x040fe400078e0219 */
[----:B------:R-:W-:Y:S02]  /*01e0*/  @!P3 VIADD R25, R25, 0x80 ;  /* 0x000000801919b836 */ /* 0x000fe40000000000 */
[----:B0-----:R-:W-:Y:S01]  /*01f0*/  @!P0 IMAD.WIDE.U32 R28, R5, 0x8, R28 ;  /* 0x00000008051c8825 */ /* 0x001fe200078e001c */
[----:B------:R-:W-:Y:S02]  /*0200*/  CS2R R4, SRZ ;  /* 0x0000000000047805 */ /* 0x000fe4000001ff00 */
[----:B------:R-:W-:Y:S01]  /*0210*/  ISETP.GE.AND P2, PT, R25, R2, PT ;  /* 0x000000021900720c */ /* 0x000fe20003f46270 */
[C---:B------:R-:W-:Y:S01]  /*0220*/  @!P3 IMAD.WIDE.U32 R18, R21.reuse, 0x8, R18 ;  /* 0x000000081512b825 */ /* 0x040fe200078e0012 */
[----:B------:R1:W5:Y:S03]  /*0230*/  @!P0 LDG.E.64 R6, desc[UR4][R28.64] ;  /* 0x000000041c068981 */ /* 0x000366000c1e1b00 */
[----:B------:R-:W-:Y:S01]  /*0240*/  @!P3 IMAD.WIDE.U32 R20, R21, 0x8, R14 ;  /* 0x000000081514b825 */ /* 0x000fe200078e000e */
[----:B------:R-:W-:Y:S01]  /*0250*/  CS2R R14, SRZ ;  /* 0x00000000000e7805 */ /* 0x000fe2000001ff00 */
[----:B------:R1:W5:Y:S04]  /*0260*/  @!P3 LDG.E.64 R16, desc[UR4][R18.64] ;  /* 0x000000041210b981 */ /* 0x000368000c1e1b00 */
[----:B------:R1:W5:Y:S02]  /*0270*/  @!P0 LDG.E.64 R4, desc[UR4][R26.64] ;  /* 0x000000041a048981 */ /* 0x000364000c1e1b00 */
[----:B------:R-:W-:Y:S01]  /*0280*/  @!P2 IMAD R35, R0, 0x200, R25 ;  /* 0x000002000023a824 */ /* 0x000fe200078e0219 */
[----:B------:R-:W-:Y:S01]  /*0290*/  CS2R R24, SRZ ;  /* 0x0000000000187805 */ /* 0x000fe2000001ff00 */
[----:B------:R1:W5:Y:S02]  /*02a0*/  @!P3 LDG.E.64 R14, desc[UR4][R20.64] ;  /* 0x00000004140eb981 */ /* 0x000364000c1e1b00 */
[----:B------:R-:W-:Y:S01]  /*02b0*/  @!P2 IMAD.WIDE.U32 R32, R35, 0x8, R12 ;  /* 0x000000082320a825 */ /* 0x000fe200078e000c */
[----:B------:R-:W-:-:S02]  /*02c0*/  CS2R R12, SRZ ;  /* 0x00000000000c7805 */ /* 0x000fc4000001ff00 */
[----:B------:R1:W5:Y:S01]  /*02d0*/  @!P1 LDG.E.64 R24, desc[UR4][R8.64] ;  /* 0x0000000408189981 */ /* 0x000362000c1e1b00 */
[----:B------:R-:W-:Y:S01]  /*02e0*/  @!P2 IMAD.WIDE.U32 R34, R35, 0x8, R10 ;  /* 0x000000082322a825 */ /* 0x000fe200078e000a */
[----:B------:R-:W-:Y:S02]  /*02f0*/  CS2R R10, SRZ ;  /* 0x00000000000a7805 */ /* 0x000fe4000001ff00 */
[----:B------:R1:W5:Y:S04]  /*0300*/  @!P2 LDG.E.64 R12, desc[UR4][R32.64] ;  /* 0x00000004200ca981 */ /* 0x000368000c1e1b00 */
[----:B------:R1:W5:Y:S01]  /*0310*/  @!P2 LDG.E.64 R10, desc[UR4][R34.64] ;  /* 0x00000004220aa981 */ /* 0x000362000c1e1b00 */
[----:B------:R-:W-:Y:S01]  /*0320*/  ISETP.GE.AND P0, PT, R3, R2, PT ;  /* 0x000000020300720c */ /* 0x000fe20003f06270 */
[----:B------:R-:W-:-:S12]  /*0330*/  BSSY.RECONVERGENT B0, `(.L_x_14007) ;  /* 0x000001f000007945 */ /* 0x000fd80003800200 */
[----:B-1----:R-:W-:Y:S05]  /*0340*/  @P0 BRA `(.L_x_14008) ;  /* 0x0000000000740947 */ /* 0x002fea0003800000 */
[----:B-----5:R-:W-:-:S04]  /*0350*/  LOP3.LUT R8, R5, R7, RZ, 0xfc, !PT ;  /* 0x0000000705087212 */ /* 0x020fc800078efcff */
[----:B------:R-:W-:-:S13]  /*0360*/  ISETP.NE.U32.AND P0, PT, R8, RZ, PT ;  /* 0x000000ff0800720c */ /* 0x000fda0003f05070 */
[----:B------:R-:W-:Y:S05]  /*0370*/  @P0 BRA `(.L_x_14009) ;  /* 0x0000000000500947 */ /* 0x000fea0003800000 */
[----:B------:R-:W0:Y:S01]  /*0380*/  I2F.U32.RP R5, R6 ;  /* 0x0000000600057306 */ /* 0x000e220000209000 */
[----:B------:R-:W-:-:S07]  /*0390*/  ISETP.NE.U32.AND P2, PT, R6, RZ, PT ;  /* 0x000000ff0600720c */ /* 0x000fce0003f45070 */
        /* <DEDUP_REMOVED lines=8> */
[----:B------:R-:W-:Y:S02]  /*0420*/  HFMA2 R9, -RZ, RZ, 0, 0 ;  /* 0x00000000ff097431 */ /* 0x000fe400000001ff */
        /* <DEDUP_REMOVED lines=9> */
.L_x_14009:
[----:B------:R-:W-:Y:S01]  /*04c0*/  IMAD.MOV.U32 R28, RZ, RZ, R6 ;  /* 0x000000ffff1c7224 */ /* 0x000fe200078e0006 */
[----:B------:R-:W-:Y:S01]  /*04d0*/  MOV R6, 0x500 ;  /* 0x0000050000067802 */ /* 0x000fe20000000f00 */
[----:B------:R-:W-:-:S07]  /*04e0*/  IMAD.MOV.U32 R29, RZ, RZ, R5 ;  /* 0x000000ffff1d7224 */ /* 0x000fce00078e0005 */
[----:B------:R-:W-:Y:S05]  /*04f0*/  CALL.REL.NOINC `($__internal_21_$__cuda_sm20_div_s64) ;  /* 0x0000000800487944 */ /* 0x000fea0003c00000 */
[----:B------:R-:W-:Y:S01]  /*0500*/  MOV R8, R4 ;  /* 0x0000000400087202 */ /* 0x000fe20000000f00 */
[----:B------:R-:W-:-:S07]  /*0510*/  IMAD.MOV.U32 R9, RZ, RZ, R19 ;  /* 0x000000ffff097224 */ /* 0x000fce00078e0013 */
.L_x_14008:
[----:B------:R-:W-:Y:S05]  /*0520*/  BSYNC.RECONVERGENT B0 ;  /* 0x0000000000007941 */ /* 0x000fea0003800200 */
.L_x_14007:
[----:B-----5:R-:W-:Y:S01]  /*0530*/  VIADD R5, R3, 0x80 ;  /* 0x0000008003057836 */ /* 0x020fe20000000000 */
[----:B------:R-:W-:Y:S04]  /*0540*/  BSSY.RECONVERGENT B0, `(.L_x_14010) ;  /* 0x0000023000007945 */ /* 0x000fe80003800200 */
[----:B------:R-:W-:-:S13]  /*0550*/  ISETP.GE.AND P0, PT, R5, R2, PT ;  /* 0x000000020500720c */ /* 0x000fda0003f06270 */
[----:B------:R-:W-:Y:S05]  /*0560*/  @P0 BRA `(.L_x_14011) ;  /* 0x0000000000800947 */ /* 0x000fea0003800000 */
[----:B------:R-:W-:-:S04]  /*0570*/  LOP3.LUT R4, R23, R25, RZ, 0xfc, !PT ;  /* 0x0000001917047212 */ /* 0x000fc800078efcff */
[----:B------:R-:W-:-:S13]  /*0580*/  ISETP.NE.U32.AND P0, PT, R4, RZ, PT ;  /* 0x000000ff0400720c */ /* 0x000fda0003f05070 */
[----:B------:R-:W-:Y:S05]  /*0590*/  @P0 BRA `(.L_x_14012) ;  /* 0x0000000000540947 */ /* 0x000fea0003800000 */
[----:B------:R-:W0:Y:S01]  /*05a0*/  I2F.U32.RP R4, R24 ;  /* 0x0000001800047306 */ /* 0x000e220000209000 */
[----:B------:R-:W-:-:S07]  /*05b0*/  ISETP.NE.U32.AND P2, PT, R24, RZ, PT ;  /* 0x000000ff1800720c */ /* 0x000fce0003f45070 */
[----:B0-----:R-:W0:Y:S02]  /*05c0*/  MUFU.RCP R4, R4 ;  /* 0x0000000400047308 */ /* 0x001e240000001000 */
[----:B0-----:R-:W-:-:S06]  /*05d0*/  IADD3 R6, PT, PT, R4, 0xffffffe, RZ ;  /* 0x0ffffffe04067810 */ /* 0x001fcc0007ffe0ff */
[----:B------:R0:W1:Y:S02]  /*05e0*/  F2I.FTZ.U32.TRUNC.NTZ R7, R6 ;  /* 0x0000000600077305 */ /* 0x000064000021f000 */
[----:B0-----:R-:W-:Y:S02]  /*05f0*/  IMAD.MOV.U32 R6, RZ, RZ, RZ ;  /* 0x000000ffff067224 */ /* 0x001fe400078e00ff */
[----:B-1----:R-:W-:-:S04]  /*0600*/  IMAD.MOV R19, RZ, RZ, -R7 ;  /* 0x000000ffff137224 */ /* 0x002fc800078e0a07 */
[----:B------:R-:W-:-:S04]  /*0610*/  IMAD R19, R19, R24, RZ ;  /* 0x0000001813137224 */ /* 0x000fc800078e02ff */
[----:B------:R-:W-:-:S06]  /*0620*/  IMAD.HI.U32 R7, R7, R19, R6 ;  /* 0x0000001307077227 */ /* 0x000fcc00078e0006 */
[----:B------:R-:W-:-:S05]  /*0630*/  IMAD.HI.U32 R7, R7, R22, RZ ;  /* 0x0000001607077227 */ /* 0x000fca00078e00ff */
[----:B------:R-:W-:-:S05]  /*0640*/  IADD3 R23, PT, PT, -R7, RZ, RZ ;  /* 0x000000ff07177210 */ /* 0x000fca0007ffe1ff */
[----:B------:R-:W-:-:S05]  /*0650*/  IMAD R23, R24, R23, R22 ;  /* 0x0000001718177224 */ /* 0x000fca00078e0216 */
[----:B------:R-:W-:-:S13]  /*0660*/  ISETP.GE.U32.AND P0, PT, R23, R24, PT ;  /* 0x000000181700720c */ /* 0x000fda0003f06070 */
[----:B------:R-:W-:Y:S02]  /*0670*/  @P0 IMAD.IADD R23, R23, 0x1, -R24 ;  /* 0x0000000117170824 */ /* 0x000fe400078e0a18 */
[----:B------:R-:W-:-:S03]  /*0680*/  @P0 VIADD R7, R7, 0x1 ;  /* 0x0000000107070836 */ /* 0x000fc60000000000 */
[----:B------:R-:W-:Y:S01]  /*0690*/  ISETP.GE.U32.AND P1, PT, R23, R24, PT ;  /* 0x000000181700720c */ /* 0x000fe20003f26070 */
[----:B------:R-:W-:-:S12]  /*06a0*/  IMAD.MOV.U32 R23, RZ, RZ, RZ ;  /* 0x000000ffff177224 */ /* 0x000fd800078e00ff */
[----:B------:R-:W-:Y:S02]  /*06b0*/  @P1 IADD3 R7, PT, PT, R7, 0x1, RZ ;  /* 0x0000000107071810 */ /* 0x000fe40007ffe0ff */
[----:B------:R-:W-:-:S05]  /*06c0*/  @!P2 LOP3.LUT R7, RZ, R24, RZ, 0x33, !PT ;  /* 0x00000018ff07a212 */ /* 0x000fca00078e33ff */
[----:B------:R-:W-:Y:S01]  /*06d0*/  IMAD.MOV.U32 R22, RZ, RZ, R7 ;  /* 0x000000ffff167224 */ /* 0x000fe200078e0007 */
[----:B------:R-:W-:Y:S06]  /*06e0*/  BRA `(.L_x_14011) ;  /* 0x0000000000207947 */ /* 0x000fec0003800000 */
.L_x_14012:
[----:B------:R-:W-:Y:S01]  /*06f0*/  MOV R4, R22 ;  /* 0x0000001600047202 */ /* 0x000fe20000000f00 */
[----:B------:R-:W-:Y:S01]  /*0700*/  IMAD.MOV.U32 R29, RZ, RZ, R23 ;  /* 0x000000ffff1d7224 */ /* 0x000fe200078e0017 */
[----:B------:R-:W-:Y:S01]  /*0710*/  MOV R7, R25 ;  /* 0x0000001900077202 */ /* 0x000fe20000000f00 */
[----:B------:R-:W-:Y:S01]  /*0720*/  IMAD.MOV.U32 R28, RZ, RZ, R24 ;  /* 0x000000ffff1c7224 */ /* 0x000fe200078e0018 */
[----:B------:R-:W-:-:S07]  /*0730*/  MOV R6, 0x750 ;  /* 0x0000075000067802 */ /* 0x000fce0000000f00 */
[----:B------:R-:W-:Y:S05]  /*0740*/  CALL.REL.NOINC `($__internal_21_$__cuda_sm20_div_s64) ;  /* 0x0000000400b47944 */ /* 0x000fea0003c00000 */
[----:B------:R-:W-:Y:S02]  /*0750*/  IMAD.MOV.U32 R22, RZ, RZ, R4 ;  /* 0x000000ffff167224 */ /* 0x000fe400078e0004 */
[----:B------:R-:W-:-:S07]  /*0760*/  IMAD.MOV.U32 R23, RZ, RZ, R19 ;  /* 0x000000ffff177224 */ /* 0x000fce00078e0013 */
.L_x_14011:
[----:B------:R-:W-:Y:S05]  /*0770*/  BSYNC.RECONVERGENT B0 ;  /* 0x0000000000007941 */ /* 0x000fea0003800200 */
.L_x_14010:
[----:B------:R-:W-:Y:S01]  /*0780*/  IADD3 R7, PT, PT, R3, 0x100, RZ ;  /* 0x0000010003077810 */ /* 0x000fe20007ffe0ff */
[----:B------:R-:W-:Y:S03]  /*0790*/  BSSY.RECONVERGENT B0, `(.L_x_14013) ;  /* 0x0000023000007945 */ /* 0x000fe60003800200 */
        /* <DEDUP_REMOVED lines=8> */
[----:B0-----:R-:W-:-:S06]  /*0820*/  VIADD R6, R4, 0xffffffe ;  /* 0x0ffffffe04067836 */ /* 0x001fcc0000000000 */
[----:B------:R0:W1:Y:S02]  /*0830*/  F2I.FTZ.U32.TRUNC.NTZ R7, R6 ;  /* 0x0000000600077305 */ /* 0x000064000021f000 */
[----:B0-----:R-:W-:Y:S02]  /*0840*/  HFMA2 R6, -RZ, RZ, 0, 0 ;  /* 0x00000000ff067431 */ /* 0x001fe400000001ff */
[----:B-1----:R-:W-:-:S04]  /*0850*/  IMAD.MOV R15, RZ, RZ, -R7 ;  /* 0x000000ffff0f7224 */ /* 0x002fc800078e0a07 */
[----:B------:R-:W-:-:S04]  /*0860*/  IMAD R15, R15, R14, RZ ;  /* 0x0000000e0f0f7224 */ /* 0x000fc800078e02ff */
[----:B------:R-:W-:Y:S01]  /*0870*/  IMAD.HI.U32 R7, R7, R15, R6 ;  /* 0x0000000f07077227 */ /* 0x000fe200078e0006 */
[----:B------:R-:W-:-:S05]  /*0880*/  MOV R15, RZ ;  /* 0x000000ff000f7202 */ /* 0x000fca0000000f00 */
[----:B------:R-:W-:-:S04]  /*0890*/  IMAD.HI.U32 R7, R7, R16, RZ ;  /* 0x0000001007077227 */ /* 0x000fc800078e00ff */
[----:B------:R-:W-:-:S04]  /*08a0*/  IMAD.MOV R17, RZ, RZ, -R7 ;  /* 0x000000ffff117224 */ /* 0x000fc800078e0a07 */
[----:B------:R-:W-:-:S05]  /*08b0*/  IMAD R17, R14, R17, R16 ;  /* 0x000000110e117224 */ /* 0x000fca00078e0210 */
[----:B------:R-:W-:-:S13]  /*08c0*/  ISETP.GE.U32.AND P0, PT, R17, R14, PT ;  /* 0x0000000e1100720c */ /* 0x000fda0003f06070 */
[----:B------:R-:W-:Y:S01]  /*08d0*/  @P0 IMAD.IADD R17, R17, 0x1, -R14 ;  /* 0x0000000111110824 */ /* 0x000fe200078e0a0e */
[----:B------:R-:W-:-:S04]  /*08e0*/  @P0 IADD3 R7, PT, PT, R7, 0x1, RZ ;  /* 0x0000000107070810 */ /* 0x000fc80007ffe0ff */
[----:B------:R-:W-:-:S13]  /*08f0*/  ISETP.GE.U32.AND P1, PT, R17, R14, PT ;  /* 0x0000000e1100720c */ /* 0x000fda0003f26070 */
[----:B------:R-:W-:Y:S01]  /*0900*/  @P1 VIADD R7, R7, 0x1 ;  /* 0x0000000107071836 */ /* 0x000fe20000000000 */
[----:B------:R-:W-:-:S05]  /*0910*/  @!P2 LOP3.LUT R7, RZ, R14, RZ, 0x33, !PT ;  /* 0x0000000eff07a212 */ /* 0x000fca00078e33ff */
[----:B------:R-:W-:Y:S01]  /*0920*/  IMAD.MOV.U32 R14, RZ, RZ, R7 ;  /* 0x000000ffff0e7224 */ /* 0x000fe200078e0007 */
[----:B------:R-:W-:Y:S06]  /*0930*/  BRA `(.L_x_14014) ;  /* 0x0000000000207947 */ /* 0x000fec0003800000 */
.L_x_14015:
[----:B------:R-:W-:Y:S01]  /*0940*/  IMAD.MOV.U32 R4, RZ, RZ, R16 ;  /* 0x000000ffff047224 */ /* 0x000fe200078e0010 */
[----:B------:R-:W-:Y:S01]  /*0950*/  MOV R28, R14 ;  /* 0x0000000e001c7202 */ /* 0x000fe20000000f00 */
[----:B------:R-:W-:Y:S01]  /*0960*/  IMAD.MOV.U32 R29, RZ, RZ, R17 ;  /* 0x000000ffff1d7224 */ /* 0x000fe200078e0011 */
[----:B------:R-:W-:Y:S01]  /*0970*/  MOV R6, 0x9a0 ;  /* 0x000009a000067802 */ /* 0x000fe20000000f00 */
[----:B------:R-:W-:-:S07]  /*0980*/  IMAD.MOV.U32 R7, RZ, RZ, R15 ;  /* 0x000000ffff077224 */ /* 0x000fce00078e000f */
[----:B------:R-:W-:Y:S05]  /*0990*/  CALL.REL.NOINC `($__internal_21_$__cuda_sm20_div_s64) ;  /* 0x0000000400207944 */ /* 0x000fea0003c00000 */
[----:B------:R-:W-:Y:S01]  /*09a0*/  IMAD.MOV.U32 R14, RZ, RZ, R4 ;  /* 0x000000ffff0e7224 */ /* 0x000fe200078e0004 */
[----:B------:R-:W-:-:S07]  /*09b0*/  MOV R15, R19 ;  /* 0x00000013000f7202 */ /* 0x000fce0000000f00 */
.L_x_14014:
[----:B------:R-:W-:Y:S05]  /*09c0*/  BSYNC.RECONVERGENT B0 ;  /* 0x0000000000007941 */ /* 0x000fea0003800200 */
.L_x_14013:
[----:B------:R-:W-:Y:S01]  /*09d0*/  VIADD R7, R3, 0x180 ;  /* 0x0000018003077836 */ /* 0x000fe20000000000 */
        /* <DEDUP_REMOVED lines=26> */
.L_x_14018:
        /* <DEDUP_REMOVED lines=8> */
.L_x_14017:
[----:B------:R-:W-:Y:S05]  /*0c00*/  BSYNC.RECONVERGENT B0 ;  /* 0x0000000000007941 */ /* 0x000fea0003800200 */
.L_x_14016:
[----:B------:R-:W-:Y:S01]  /*0c10*/  ISETP.GE.AND P0, PT, R3, R2, PT ;  /* 0x000000020300720c */ /* 0x000fe20003f06270 */
[----:B------:R-:W-:Y:S04]  /*0c20*/  BSSY.RECONVERGENT B0, `(.L_x_14019) ;  /* 0x0000017000007945 */ /* 0x000fe80003800200 */
[----:B------:R-:W-:Y:S08]  /*0c30*/  BSSY.RELIABLE B1, `(.L_x_14020) ;  /* 0x000000f000017945 */ /* 0x000ff00003800100 */
[----:B------:R-:W-:Y:S05]  /*0c40*/  @P0 BRA `(.L_x_14021) ;  /* 0x0000000000340947 */ /* 0x000fea0003800000 */
[----:B------:R-:W0:Y:S01]  /*0c50*/  LDC.64 R10, c[0x0][0x388] ;  /* 0x0000e200ff0a7b82 */ /* 0x000e220000000a00 */
[----:B------:R-:W-:-:S04]  /*0c60*/  IMAD R3, R0, 0x200, R3 ;  /* 0x0000020000037824 */ /* 0x000fc800078e0203 */
[----:B0-----:R-:W-:-:S04]  /*0c70*/  IMAD.WIDE.U32 R10, R3, 0x8, R10 ;  /* 0x00000008030a7825 */ /* 0x001fc800078e000a */
[----:B------:R-:W-:Y:S01]  /*0c80*/  IMAD.MOV.U32 R3, RZ, RZ, R5 ;  /* 0x000000ffff037224 */ /* 0x000fe200078e0005 */
[----:B------:R0:W-:Y:S04]  /*0c90*/  STG.E.64 desc[UR4][R10.64], R8 ;  /* 0x000000080a007986 */ /* 0x0001e8000c101b04 */
[----:B------:R-:W-:-:S13]  /*0ca0*/  ISETP.GE.AND P0, PT, R3, R2, PT ;  /* 0x000000020300720c */ /* 0x000fda0003f06270 */
[----:B------:R-:W-:Y:S05]  /*0cb0*/  @P0 BREAK.RELIABLE B1 ;  /* 0x0000000000010942 */ /* 0x000fea0003800100 */
[----:B0-----:R-:W-:Y:S05]  /*0cc0*/  @P0 BRA `(.L_x_14022) ;  /* 0x0000000000300947 */ /* 0x001fea0003800000 */
[----:B------:R-:W0:Y:S01]  /*0cd0*/  LDC.64 R4, c[0x0][0x388] ;  /* 0x0000e200ff047b82 */ /* 0x000e220000000a00 */
[----:B------:R-:W-:Y:S01]  /*0ce0*/  LEA R9, R0, R3, 0x9 ;  /* 0x0000000300097211 */ /* 0x000fe200078e48ff */
[----:B------:R-:W-:-:S04]  /*0cf0*/  VIADD R3, R3, 0x80 ;  /* 0x0000008003037836 */ /* 0x000fc80000000000 */
[----:B0-----:R-:W-:-:S05]  /*0d00*/  IMAD.WIDE.U32 R4, R9, 0x8, R4 ;  /* 0x0000000809047825 */ /* 0x001fca00078e0004 */
[----:B------:R0:W-:Y:S02]  /*0d10*/  STG.E.64 desc[UR4][R4.64], R22 ;  /* 0x0000001604007986 */ /* 0x0001e4000c101b04 */
.L_x_14021:
[----:B------:R-:W-:Y:S05]  /*0d20*/  BSYNC.RELIABLE B1 ;  /* 0x0000000000017941 */ /* 0x000fea0003800100 */
.L_x_14020:
[----:B------:R-:W-:-:S13]  /*0d30*/  ISETP.GE.AND P0, PT, R3, R2, PT ;  /* 0x000000020300720c */ /* 0x000fda0003f06270 */
[----:B0-----:R-:W0:Y:S01]  /*0d40*/  @!P0 LDC.64 R4, c[0x0][0x388] ;  /* 0x0000e200ff048b82 */ /* 0x001e220000000a00 */
[----:B------:R-:W-:Y:S01]  /*0d50*/  @!P0 IMAD R9, R0, 0x200, R3 ;  /* 0x0000020000098824 */ /* 0x000fe200078e0203 */
[----:B------:R-:W-:-:S03]  /*0d60*/  @!P0 IADD3 R3, PT, PT, R3, 0x80, RZ ;  /* 0x0000008003038810 */ /* 0x000fc60007ffe0ff */
[----:B0-----:R-:W-:-:S05]  /*0d70*/  @!P0 IMAD.WIDE.U32 R4, R9, 0x8, R4 ;  /* 0x0000000809048825 */ /* 0x001fca00078e0004 */
[----:B------:R0:W-:Y:S02]  /*0d80*/  @!P0 STG.E.64 desc[UR4][R4.64], R14 ;  /* 0x0000000e04008986 */ /* 0x0001e4000c101b04 */
.L_x_14022:
[----:B------:R-:W-:Y:S05]  /*0d90*/  BSYNC.RECONVERGENT B0 ;  /* 0x0000000000007941 */ /* 0x000fea0003800200 */
.L_x_14019:
[----:B------:R-:W-:Y:S05]  /*0da0*/  WARPSYNC.ALL ;  /* 0x0000000000007948 */ /* 0x000fea0003800000 */
[----:B------:R-:W-:-:S13]  /*0db0*/  ISETP.GE.AND P0, PT, R3, R2, PT ;  /* 0x000000020300720c */ /* 0x000fda0003f06270 */
[----:B------:R-:W-:Y:S05]  /*0dc0*/  @P0 EXIT ;  /* 0x000000000000094d */ /* 0x000fea0003800000 */
[----:B0-----:R-:W0:Y:S01]  /*0dd0*/  LDC.64 R4, c[0x0][0x388] ;  /* 0x0000e200ff047b82 */ /* 0x001e220000000a00 */
[----:B------:R-:W-:-:S04]  /*0de0*/  IMAD R3, R0, 0x200, R3 ;  /* 0x0000020000037824 */ /* 0x000fc800078e0203 */
[----:B0-----:R-:W-:-:S05]  /*0df0*/  IMAD.WIDE.U32 R2, R3, 0x8, R4 ;  /* 0x0000000803027825 */ /* 0x001fca00078e0004 */
[----:B------:R-:W-:Y:S01]  /*0e00*/  STG.E.64 desc[UR4][R2.64], R6 ;  /* 0x0000000602007986 */ /* 0x000fe2000c101b04 */
[----:B------:R-:W-:Y:S05]  /*0e10*/  EXIT ;  /* 0x000000000000794d */ /* 0x000fea0003800000 */
        .weak           $__internal_21_$__cuda_sm20_div_s64
        .type           $__internal_21_$__cuda_sm20_div_s64,@function
        .size           $__internal_21_$__cuda_sm20_div_s64,(.L_x_22260 - $__internal_21_$__cuda_sm20_div_s64)
$__internal_21_$__cuda_sm20_div_s64:
        /* <DEDUP_REMOVED lines=25> */
[----:B------:R-:W-:Y:S02]  /*0fb0*/  IADD3 R27, P2, PT, R27, R26, RZ ;  /* 0x0000001a1b1b7210 */ /* 0x000fe40007f5e0ff */
[----:B------:R-:W-:Y:S01]  /*0fc0*/  IADD3.X R31, PT, PT, R31, R21, RZ, P0, !PT ;  /* 0x000000151f1f7210 */ /* 0x000fe200007fe4ff */
        /* <DEDUP_REMOVED lines=9> */
[----:B------:R-:W-:Y:S01]  /*1060*/  IMAD.HI.U32 R26, P1, R31, R21, R26 ;  /* 0x000000151f1a7227 */ /* 0x000fe2000782001a */
[----:B------:R-:W-:-:S03]  /*1070*/  SEL R27, R33, R4, !P3 ;  /* 0x00000004211b7207 */ /* 0x000fc60005800000 */
[CC--:B------:R-:W-:Y:S02]  /*1080*/  IMAD R21, R31.reuse, R20.reuse, RZ ;  /* 0x000000141f157224 */ /* 0x0c0fe400078e02ff */
[----:B------:R-:W-:-:S03]  /*1090*/  IMAD.HI.U32 R20, R31, R20, RZ ;  /* 0x000000141f147227 */ /* 0x000fc600078e00ff */
[----:B------:R-:W-:Y:S01]  /*10a0*/  IADD3 R4, P2, PT, R21, R26, RZ ;  /* 0x0000001a15047210 */ /* 0x000fe20007f5e0ff */
[----:B------:R-:W-:Y:S01]  /*10b0*/  IMAD.MOV.U32 R21, RZ, RZ, RZ ;  /* 0x000000ffff157224 */ /* 0x000fe200078e00ff */
[----:B------:R-:W-:Y:S02]  /*10c0*/  IADD3.X R26, PT, PT, R20, R31, RZ, P0, !PT ;  /* 0x0000001f141a7210 */ /* 0x000fe400007fe4ff */
[----:B------:R-:W-:Y:S01]  /*10d0*/  SEL R31, R30, R29, !P3 ;  /* 0x0000001d1e1f7207 */ /* 0x000fe20005800000 */
[----:B------:R-:W-:Y:S01]  /*10e0*/  IMAD.HI.U32 R20, R4, R27, RZ ;  /* 0x0000001b04147227 */ /* 0x000fe200078e00ff */
[----:B------:R-:W-:-:S03]  /*10f0*/  IADD3.X R26, PT, PT, RZ, RZ, R26, P2, P1 ;  /* 0x000000ffff1a7210 */ /* 0x000fc600017e241a */
        /* <DEDUP_REMOVED lines=16> */
[----:B------:R-:W-:-:S03]  /*1200*/  IMAD.X R27, R31, 0x1, ~R19, P1 ;  /* 0x000000011f1b7824 */ /* 0x000fc600008e0e13 */
[----:B------:R-:W-:Y:S02]  /*1210*/  SEL R21, R20, R21, P0 ;  /* 0x0000001514157207 */ /* 0x000fe40000000000 */
[----:B------:R-:W-:Y:S02]  /*1220*/  IADD3.X R20, PT, PT, RZ, R35, RZ, P2, !PT ;  /* 0x00000023ff147210 */ /* 0x000fe400017fe4ff */
[----:B------:R-:W-:Y:S02]  /*1230*/  SEL R33, R4, R33, P0 ;  /* 0x0000002104217207 */ /* 0x000fe40000000000 */
[----:B------:R-:W-:Y:S02]  /*1240*/  SEL R27, R27, R31, P0 ;  /* 0x0000001f1b1b7207 */ /* 0x000fe40000000000 */
[----:B------:R-:W-:Y:S02]  /*1250*/  ISETP.GE.U32.AND P1, PT, R21, R18, PT ;  /* 0x000000121500720c */ /* 0x000fe40003f26070 */
[----:B------:R-:W-:-:S02]  /*1260*/  SEL R18, R20, R35, P0 ;  /* 0x0000002314127207 */ /* 0x000fc40000000000 */
[----:B------:R-:W-:Y:S02]  /*1270*/  IADD3 R4, P2, PT, R33, 0x1, RZ ;  /* 0x0000000121047810 */ /* 0x000fe40007f5e0ff */
[----:B------:R-:W-:Y:S02]  /*1280*/  ISETP.GE.U32.AND.EX P0, PT, R27, R19, PT, P1 ;  /* 0x000000131b00720c */ /* 0x000fe40003f06110 */
[----:B------:R-:W-:Y:S01]  /*1290*/  LOP3.LUT R20, R7, R29, RZ, 0x3c, !PT ;  /* 0x0000001d07147212 */ /* 0x000fe200078e3cff */
[----:B------:R-:W-:Y:S01]  /*12a0*/  IMAD.X R19, RZ, RZ, R18, P2 ;  /* 0x000000ffff137224 */ /* 0x000fe200010e0612 */
[----:B------:R-:W-:Y:S02]  /*12b0*/  SEL R4, R4, R33, P0 ;  /* 0x0000002104047207 */ /* 0x000fe40000000000 */
[----:B------:R-:W-:Y:S02]  /*12c0*/  ISETP.GE.AND P1, PT, R20, RZ, PT ;  /* 0x000000ff1400720c */ /* 0x000fe40003f26270 */
[----:B------:R-:W-:-:S02]  /*12d0*/  SEL R19, R19, R18, P0 ;  /* 0x0000001213137207 */ /* 0x000fc40000000000 */
[-C--:B------:R-:W-:Y:S02]  /*12e0*/  IADD3 R21, P2, PT, RZ, -R4.reuse, RZ ;  /* 0x80000004ff157210 */ /* 0x080fe40007f5e0ff */
[----:B------:R-:W-:Y:S02]  /*12f0*/  ISETP.NE.U32.AND P0, PT, R28, RZ, PT ;  /* 0x000000ff1c00720c */ /* 0x000fe40003f05070 */
[----:B------:R-:W-:Y:S01]  /*1300*/  SEL R4, R21, R4, !P1 ;  /* 0x0000000415047207 */ /* 0x000fe20004800000 */
[----:B------:R-:W-:Y:S01]  /*1310*/  IMAD.X R18, RZ, RZ, ~R19, P2 ;  /* 0x000000ffff127224 */ /* 0x000fe200010e0e13 */
[----:B------:R-:W-:Y:S01]  /*1320*/  ISETP.NE.AND.EX P0, PT, R7, RZ, PT, P0 ;  /* 0x000000ff0700720c */ /* 0x000fe20003f05300 */
[----:B------:R-:W-:-:S03]  /*1330*/  HFMA2 R7, -RZ, RZ, 0, 0 ;  /* 0x00000000ff077431 */ /* 0x000fc600000001ff */
[----:B------:R-:W-:Y:S02]  /*1340*/  SEL R19, R18, R19, !P1 ;  /* 0x0000001312137207 */ /* 0x000fe40004800000 */
[----:B------:R-:W-:Y:S02]  /*1350*/  SEL R4, R4, 0xffffffff, P0 ;  /* 0xffffffff04047807 */ /* 0x000fe40000000000 */
[----:B------:R-:W-:Y:S01]  /*1360*/  SEL R19, R19, 0xffffffff, P0 ;  /* 0xffffffff13137807 */ /* 0x000fe20000000000 */
[----:B------:R-:W-:Y:S06]  /*1370*/  RET.REL.NODEC R6 `(_ZN2at6native27unrolled_elementwise_kernelINS0_13BinaryFunctorIlllZZZNS0_15binary_internal21div_trunc_kernel_cudaERNS_18TensorIteratorBaseEENKUlvE_clEvENKUlvE2_clEvEUlllE_EESt5arrayIPcLm3EELi4E23TrivialOffsetCalculatorILi2EjESD_ILi1EjENS0_6memory15LoadWithoutCastENSG_16StoreWithoutCastEEEviT_T0_T2_T3_T4_T5_) ;  /* 0xffffffec06207950 */ /* 0x000fec0003c3ffff */
.L_x_14023:
        /* <DEDUP_REMOVED lines=16> */
.L_x_22260:


//--------------------- .text._ZN2at6native29vectorized_elementwise_kernelILi2ENS0_13BinaryFunctorIlllZZZNS0_15binary_internal21div_trunc_kernel_cudaERNS_18TensorIteratorBaseEENKUlvE_clEvENKUlvE2_clEvEUlllE_EESt5arrayIPcLm3EEEEviT0_T1_ --------------------------
	.section	.text._ZN2at6native29vectorized_elementwise_kernelILi2ENS0_13BinaryFunctorIlllZZZNS0_15binary_internal21div_trunc_kernel_cudaERNS_18TensorIteratorBaseEENKUlvE_clEvENKUlvE2_clEvEUlllE_EESt5arrayIPcLm3EEEEviT0_T1_,"ax",@progbits
	.align	128
        .global         _ZN2at6native29vectorized_elementwise_kernelILi2ENS0_13BinaryFunctorIlllZZZNS0_15binary_internal21div_trunc_kernel_cudaERNS_18TensorIteratorBaseEENKUlvE_clEvENKUlvE2_clEvEUlllE_EESt5arrayIPcLm3EEEEviT0_T1_
        .type           _ZN2at6native29vectorized_elementwise_kernelILi2ENS0_13BinaryFunctorIlllZZZNS0_15binary_internal21div_trunc_kernel_cudaERNS_18TensorIteratorBaseEENKUlvE_clEvENKUlvE2_clEvEUlllE_EESt5arrayIPcLm3EEEEviT0_T1_,@function
        .size           _ZN2at6native29vectorized_elementwise_kernelILi2ENS0_13BinaryFunctorIlllZZZNS0_15binary_internal21div_trunc_kernel_cudaERNS_18TensorIteratorBaseEENKUlvE_clEvENKUlvE2_clEvEUlllE_EESt5arrayIPcLm3EEEEviT0_T1_,(.L_x_22261 - _ZN2at6native29vectorized_elementwise_kernelILi2ENS0_13BinaryFunctorIlllZZZNS0_15binary_internal21div_trunc_kernel_cudaERNS_18TensorIteratorBaseEENKUlvE_clEvENKUlvE2_clEvEUlllE_EESt5arrayIPcLm3EEEEviT0_T1_)
        .other          _ZN2at6native29vectorized_elementwise_kernelILi2ENS0_13BinaryFunctorIlllZZZNS0_15binary_internal21div_trunc_kernel_cudaERNS_18TensorIteratorBaseEENKUlvE_clEvENKUlvE2_clEvEUlllE_EESt5arrayIPcLm3EEEEviT0_T1_,@"STO_CUDA_ENTRY STV_DEFAULT"
_ZN2at6native29vectorized_elementwise_kernelILi2ENS0_13BinaryFunctorIlllZZZNS0_15binary_internal21div_trunc_kernel_cudaERNS_18TensorIteratorBaseEENKUlvE_clEvENKUlvE2_clEvEUlllE_EESt5arrayIPcLm3EEEEviT0_T1_:
.text._ZN2at6native29vectorized_elementwise_kernelILi2ENS0_13BinaryFunctorIlllZZZNS0_15binary_internal21div_trunc_kernel_cudaERNS_18TensorIteratorBaseEENKUlvE_clEvENKUlvE2_clEvEUlllE_EESt5arrayIPcLm3EEEEviT0_T1_:
        /* <DEDUP_REMOVED lines=18> */
[----:B------:R-:W0:Y:S01]  /*0120*/  LDC.64 R26, c[0x0][0x398] ;  /* 0x0000e600ff1a7b82 */ /* 0x000e220000000a00 */
[----:B------:R-:W-:Y:S01]  /*0130*/  @!P5 IADD3 R0, PT, PT, R38, 0x80, RZ ;  /* 0x000000802600d810 */ /* 0x000fe20007ffe0ff */
[----:B------:R-:W-:-:S03]  /*0140*/  @!P5 IMAD.IADD R3, R46, 0x1, R38 ;  /* 0x000000012e03d824 */ /* 0x000fc600078e0226 */
[----:B------:R-:W-:Y:S01]  /*0150*/  ISETP.GE.U32.AND P0, PT, R0, R39, PT ;  /* 0x000000270000720c */ /* 0x000fe20003f06070 */
[C---:B-1----:R-:W-:Y:S02]  /*0160*/  @!P5 IMAD.WIDE.U32 R8, R3.reuse, 0x8, R8 ;  /* 0x000000080308d825 */ /* 0x042fe400078e0008 */
[----:B------:R-:W1:Y:S02]  /*0170*/  LDC.64 R28, c[0x0][0x390] ;  /* 0x0000e400ff1c7b82 */ /* 0x000e640000000a00 */
[----:B--2---:R-:W-:Y:S01]  /*0180*/  @!P5 IMAD.WIDE.U32 R10, R3, 0x8, R10 ;  /* 0x00000008030ad825 */ /* 0x004fe200078e000a */
[----:B------:R-:W-:-:S05]  /*0190*/  CS2R R2, SRZ ;  /* 0x0000000000027805 */ /* 0x000fca000001ff00 */
[----:B------:R-:W2:Y:S01]  /*01a0*/  LDC.64 R20, c[0x0][0x390] ;  /* 0x0000e400ff147b82 */ /* 0x000ea20000000a00 */
[----:B------:R3:W5:Y:S01]  /*01b0*/  @!P5 LDG.E.64 R4, desc[UR4][R10.64] ;  /* 0x000000040a04d981 */ /* 0x000762000c1e1b00 */
[----:B------:R-:W-:Y:S02]  /*01c0*/  @!P0 IMAD.IADD R15, R46, 0x1, R0 ;  /* 0x000000012e0f8824 */ /* 0x000fe400078e0200 */
[----:B------:R-:W-:Y:S01]  /*01d0*/  @!P0 VIADD R0, R0, 0x80 ;  /* 0x0000008000008836 */ /* 0x000fe20000000000 */
[----:B------:R4:W5:Y:S03]  /*01e0*/  @!P5 LDG.E.64 R2, desc[UR4][R8.64] ;  /* 0x000000040802d981 */ /* 0x000966000c1e1b00 */
[----:B------:R-:W1:Y:S08]  /*01f0*/  LDC.64 R18, c[0x0][0x398] ;  /* 0x0000e600ff127b82 */ /* 0x000e700000000a00 */
[----:B------:R-:W1:Y:S01]  /*0200*/  LDC.64 R30, c[0x0][0x398] ;  /* 0x0000e600ff1e7b82 */ /* 0x000e620000000a00 */
[----:B------:R-:W-:-:S02]  /*0210*/  ISETP.GE.U32.AND P1, PT, R0, R39, PT ;  /* 0x000000270000720c */ /* 0x000fc40003f26070 */
[----:B---3--:R-:W-:-:S05]  /*0220*/  CS2R R10, SRZ ;  /* 0x00000000000a7805 */ /* 0x008fca000001ff00 */
[----:B------:R-:W3:Y:S01]  /*0230*/  LDC.64 R42, c[0x0][0x398] ;  /* 0x0000e600ff2a7b82 */ /* 0x000ee20000000a00 */
[----:B------:R-:W-:-:S04]  /*0240*/  @!P0 IMAD.WIDE.U32 R24, R15, 0x8, R24 ;  /* 0x000000080f188825 */ /* 0x000fc800078e0018 */
[----:B----4-:R-:W-:Y:S01]  /*0250*/  @!P0 IMAD.WIDE.U32 R12, R15, 0x8, R12 ;  /* 0x000000080f0c8825 */ /* 0x010fe200078e000c */
[----:B------:R-:W-:Y:S01]  /*0260*/  @!P1 IADD3 R17, PT, PT, R46, R0, RZ ;  /* 0x000000002e119210 */ /* 0x000fe20007ffe0ff */
[----:B------:R4:W5:Y:S01]  /*0270*/  @!P0 LDG.E.64 R10, desc[UR4][R24.64] ;  /* 0x00000004180a8981 */ /* 0x000962000c1e1b00 */
[----:B------:R-:W0:Y:S01]  /*0280*/  LDC.64 R8, c[0x0][0x390] ;  /* 0x0000e400ff087b82 */ /* 0x000e220000000a00 */
[----:B------:R-:W-:Y:S02]  /*0290*/  @!P1 VIADD R0, R0, 0x80 ;  /* 0x0000008000009836 */ /* 0x000fe40000000000 */
[----:B------:R0:W5:Y:S03]  /*02a0*/  @!P0 LDG.E.64 R6, desc[UR4][R12.64] ;  /* 0x000000040c068981 */ /* 0x000166000c1e1b00 */
[----:B------:R-:W-:Y:S02]  /*02b0*/  ISETP.GE.U32.AND P2, PT, R0, R39, PT ;  /* 0x000000270000720c */ /* 0x000fe40003f46070 */
[----:B------:R-:W3:Y:S08]  /*02c0*/  LDC.64 R48, c[0x0][0x398] ;  /* 0x0000e600ff307b82 */ /* 0x000ef00000000a00 */
[----:B------:R-:W3:Y:S03]  /*02d0*/  LDC.64 R50, c[0x0][0x390] ;  /* 0x0000e400ff327b82 */ /* 0x000ee60000000a00 */
[----:B------:R-:W-:Y:S01]  /*02e0*/  @!P2 IMAD.IADD R47, R46, 0x1, R0 ;  /* 0x000000012e2fa824 */ /* 0x000fe200078e0200 */
[----:B------:R-:W-:-:S04]  /*02f0*/  @!P2 IADD3 R0, PT, PT, R0, 0x80, RZ ;  /* 0x000000800000a810 */ /* 0x000fc80007ffe0ff */
[----:B------:R-:W-:Y:S01]  /*0300*/  ISETP.GE.U32.AND P3, PT, R0, R39, PT ;  /* 0x000000270000720c */ /* 0x000fe20003f66070 */
[----:B------:R-:W3:Y:S08]  /*0310*/  LDC.64 R32, c[0x0][0x390] ;  /* 0x0000e400ff207b82 */ /* 0x000ef00000000a00 */
[----:B------:R-:W3:Y:S04]  /*0320*/  LDC.64 R34, c[0x0][0x398] ;  /* 0x0000e600ff227b82 */ /* 0x000ee80000000a00 */
[----:B------:R-:W-:Y:S01]  /*0330*/  @!P3 IMAD.IADD R23, R46, 0x1, R0 ;  /* 0x000000012e17b824 */ /* 0x000fe200078e0200 */
[----:B------:R-:W-:-:S04]  /*0340*/  @!P3 IADD3 R0, PT, PT, R0, 0x80, RZ ;  /* 0x000000800000b810 */ /* 0x000fc80007ffe0ff */
[----:B------:R-:W-:-:S13]  /*0350*/  ISETP.GE.U32.AND P4, PT, R0, R39, PT ;  /* 0x000000270000720c */ /* 0x000fda0003f86070 */
[----:B------:R-:W-:Y:S02]  /*0360*/  @!P4 IMAD.IADD R37, R46, 0x1, R0 ;  /* 0x000000012e25c824 */ /* 0x000fe400078e0200 */
[----:B------:R-:W-:-:S05]  /*0370*/  @!P4 VIADD R0, R0, 0x80 ;  /* 0x000000800000c836 */ /* 0x000fca0000000000 */
[----:B------:R-:W-:Y:S02]  /*0380*/  ISETP.GE.U32.AND P5, PT, R0, R39, PT ;  /* 0x000000270000720c */ /* 0x000fe40003fa6070 */
[----:B----4-:R-:W-:Y:S01]  /*0390*/  CS2R R24, SRZ ;  /* 0x0000000000187805 */ /* 0x010fe2000001ff00 */
[----:B0-----:R-:W-:Y:S01]  /*03a0*/  @!P4 IMAD.WIDE.U32 R8, R37, 0x8, R8 ;  /* 0x000000082508c825 */ /* 0x001fe200078e0008 */
[----:B------:R-:W-:-:S03]  /*03b0*/  CS2R R12, SRZ ;  /* 0x00000000000c7805 */ /* 0x000fc6000001ff00 */
[----:B------:R-:W-:Y:S01]  /*03c0*/  @!P1 IMAD.WIDE.U32 R44, R17, 0x8, R44 ;  /* 0x00000008112c9825 */ /* 0x000fe200078e002c */
[----:B------:R0:W5:Y:S03]  /*03d0*/  @!P4 LDG.E.64 R24, desc[UR4][R8.64] ;  /* 0x000000040818c981 */ /* 0x000166000c1e1b00 */
[----:B--2---:R-:W-:Y:S01]  /*03e0*/  @!P3 IMAD.WIDE.U32 R52, R23, 0x8, R20 ;  /* 0x000000081734b825 */ /* 0x004fe200078e0014 */
[----:B------:R2:W5:Y:S01]  /*03f0*/  @!P1 LDG.E.64 R12, desc[UR4][R44.64] ;  /* 0x000000042c0c9981 */ /* 0x000562000c1e1b00 */
[----:B------:R-:W-:Y:S02]  /*0400*/  @!P5 IADD3 R41, PT, PT, R46, R0, RZ ;  /* 0x000000002e29d210 */ /* 0x000fe40007ffe0ff */
[----:B------:R-:W-:Y:S01]  /*0410*/  CS2R R20, SRZ ;  /* 0x0000000000147805 */ /* 0x000fe2000001ff00 */
[----:B0-----:R-:W-:Y:S01]  /*0420*/  @!P4 IMAD.WIDE.U32 R8, R37, 0x8, R26 ;  /* 0x000000082508c825 */ /* 0x001fe200078e001a */
[----:B------:R-:W-:-:S04]  /*0430*/  CS2R R26, SRZ ;  /* 0x00000000001a7805 */ /* 0x000fc8000001ff00 */
[----:B------:R-:W5:Y:S01]  /*0440*/  @!P3 LDG.E.64 R20, desc[UR4][R52.64] ;  /* 0x000000043414b981 */ /* 0x000f62000c1e1b00 */
[----:B-1----:R-:W-:Y:S01]  /*0450*/  @!P5 IMAD.WIDE.U32 R36, R41, 0x8, R28 ;  /* 0x000000082924d825 */ /* 0x002fe200078e001c */
[----:B------:R-:W-:Y:S02]  /*0460*/  CS2R R28, SRZ ;  /* 0x00000000001c7805 */ /* 0x000fe4000001ff00 */
[----:B------:R-:W5:Y:S01]  /*0470*/  @!P4 LDG.E.64 R26, desc[UR4][R8.64] ;  /* 0x00000004081ac981 */ /* 0x000f62000c1e1b00 */
[----:B--2---:R-:W-:Y:S01]  /*0480*/  @!P3 IMAD.WIDE.U32 R44, R23, 0x8, R18 ;  /* 0x00000008172cb825 */ /* 0x004fe200078e0012 */
[----:B------:R-:W-:Y:S02]  /*0490*/  CS2R R18, SRZ ;  /* 0x0000000000127805 */ /* 0x000fe4000001ff00 */
[----:B------:R-:W-:Y:S01]  /*04a0*/  CS2R R22, SRZ ;  /* 0x0000000000167805 */ /* 0x000fe2000001ff00 */
[----:B------:R-:W5:Y:S01]  /*04b0*/  @!P5 LDG.E.64 R28, desc[UR4][R36.64] ;  /* 0x00000004241cd981 */ /* 0x000f62000c1e1b00 */
[----:B------:R-:W-:Y:S01]  /*04c0*/  @!P5 IMAD.WIDE.U32 R40, R41, 0x8, R30 ;  /* 0x000000082928d825 */ /* 0x000fe200078e001e */
[----:B------:R-:W-:-:S03]  /*04d0*/  CS2R R30, SRZ ;  /* 0x00000000001e7805 */ /* 0x000fc6000001ff00 */
[----:B---3--:R-:W-:Y:S01]  /*04e0*/  @!P2 IMAD.WIDE.U32 R42, R47, 0x8, R42 ;  /* 0x000000082f2aa825 */ /* 0x008fe200078e002a */
[----:B------:R-:W5:Y:S04]  /*04f0*/  @!P3 LDG.E.64 R22, desc[UR4][R44.64] ;  /* 0x000000042c16b981 */ /* 0x000f68000c1e1b00 */
[----:B------:R-:W5:Y:S04]  /*0500*/  @!P2 LDG.E.64 R18, desc[UR4][R42.64] ;  /* 0x000000042a12a981 */ /* 0x000f68000c1e1b00 */
[----:B------:R-:W5:Y:S01]  /*0510*/  @!P5 LDG.E.64 R30, desc[UR4][R40.64] ;  /* 0x00000004281ed981 */ /* 0x000f62000c1e1b00 */
[----:B------:R-:W-:-:S05]  /*0520*/  @!P5 VIADD R0, R0, 0x80 ;  /* 0x000000800000d836 */ /* 0x000fca0000000000 */
[----:B------:R-:W-:Y:S01]  /*0530*/  ISETP.GE.U32.AND P0, PT, R0, R39, PT ;  /* 0x000000270000720c */ /* 0x000fe20003f06070 */
[----:B------:R-:W-:Y:S01]  /*0540*/  @!P1 IMAD.WIDE.U32 R48, R17, 0x8, R48 ;  /* 0x0000000811309825 */ /* 0x000fe200078e0030 */
[----:B------:R-:W-:-:S03]  /*0550*/  CS2R R16, SRZ ;  /* 0x0000000000107805 */ /* 0x000fc6000001ff00 */
[----:B------:R-:W-:Y:S01]  /*0560*/  @!P2 IMAD.WIDE.U32 R50, R47, 0x8, R50 ;  /* 0x000000082f32a825 */ /* 0x000fe200078e0032 */
[----:B------:R-:W-:-:S04]  /*0570*/  CS2R R14, SRZ ;  /* 0x00000000000e7805 */ /* 0x000fc8000001ff00 */
[----:B------:R0:W5:Y:S04]  /*0580*/  @!P2 LDG.E.64 R16, desc[UR4][R50.64] ;  /* 0x000000043210a981 */ /* 0x000168000c1e1b00 */
[----:B------:R1:W5:Y:S01]  /*0590*/  @!P1 LDG.E.64 R14, desc[UR4][R48.64] ;  /* 0x00000004300e9981 */ /* 0x000362000c1e1b00 */
[----:B0-----:R-:W-:-:S04]  /*05a0*/  @!P0 IMAD.IADD R51, R46, 0x1, R0 ;  /* 0x000000012e338824 */ /* 0x001fc800078e0200 */
[----:B-1----:R-:W-:Y:S01]  /*05b0*/  @!P0 IMAD.WIDE.U32 R48, R51, 0x8, R32 ;  /* 0x0000000833308825 */ /* 0x002fe200078e0020 */
[----:B------:R-:W-:-:S03]  /*05c0*/  CS2R R32, SRZ ;  /* 0x0000000000207805 */ /* 0x000fc6000001ff00 */
[----:B------:R-:W-:Y:S01]  /*05d0*/  @!P0 IMAD.WIDE.U32 R50, R51, 0x8, R34 ;  /* 0x0000000833328825 */ /* 0x000fe200078e0022 */
[----:B------:R-:W-:Y:S02]  /*05e0*/  CS2R R34, SRZ ;  /* 0x0000000000227805 */ /* 0x000fe4000001ff00 */
[----:B------:R0:W5:Y:S04]  /*05f0*/  @!P0 LDG.E.64 R32, desc[UR4][R48.64] ;  /* 0x0000000430208981 */ /* 0x000168000c1e1b00 */
[----:B------:R0:W5:Y:S01]  /*0600*/  @!P0 LDG.E.64 R34, desc[UR4][R50.64] ;  /* 0x0000000432228981 */ /* 0x000162000c1e1b00 */
[----:B------:R-:W-:Y:S01]  /*0610*/  ISETP.GE.U32.AND P0, PT, R38, R39, PT ;  /* 0x000000272600720c */ /* 0x000fe20003f06070 */
[----:B------:R-:W-:-:S12]  /*0620*/  BSSY.RECONVERGENT B0, `(.L_x_14025) ;  /* 0x000001f000007945 */ /* 0x000fd80003800200 */
[----:B0-----:R-:W-:Y:S05]  /*0630*/  @P0 BRA `(.L_x_14026) ;  /* 0x0000000000740947 */ /* 0x001fea0003800000 */
[----:B-----5:R-:W-:-:S04]  /*0640*/  LOP3.LUT R0, R3, R5, RZ, 0xfc, !PT ;  /* 0x0000000503007212 */ /* 0x020fc800078efcff */
[----:B------:R-:W-:-:S13]  /*0650*/  ISETP.NE.U32.AND P0, PT, R0, RZ, PT ;  /* 0x000000ff0000720c */ /* 0x000fda0003f05070 */
[----:B------:R-:W-:Y:S05]  /*0660*/  @P0 BRA `(.L_x_14027) ;  /* 0x0000000000500947 */ /* 0x000fea0003800000 */
[----:B------:R-:W0:Y:S01]  /*0670*/  I2F.U32.RP R0, R4 ;  /* 0x0000000400007306 */ /* 0x000e220000209000 */
[----:B------:R-:W-:Y:S01]  /*0680*/  ISETP.NE.U32.AND P2, PT, R4, RZ, PT ;  /* 0x000000ff0400720c */ /* 0x000fe20003f45070 */
[----:B------:R-:W-:-:S06]  /*0690*/  IMAD.MOV.U32 R37, RZ, RZ, RZ ;  /* 0x000000ffff257224 */ /* 0x000fcc00078e00ff */
        /* <DEDUP_REMOVED lines=17> */
.L_x_14027:
[----:B------:R-:W-:Y:S01]  /*07b0*/  IMAD.MOV.U32 R0, RZ, RZ, R2 ;  /* 0x000000ffff007224 */ /* 0x000fe200078e0002 */
[----:B------:R-:W-:Y:S02]  /*07c0*/  MOV R2, R4 ;  /* 0x0000000400027202 */ /* 0x000fe40000000f00 */
[----:B------:R-:W-:-:S07]  /*07d0*/  MOV R4, 0x7f0 ;  /* 0x000007f000047802 */ /* 0x000fce0000000f00 */
[----:B------:R-:W-:Y:S05]  /*07e0*/  CALL.REL.NOINC `($__internal_22_$__cuda_sm20_div_s64) ;  /* 0x0000002400847944 */ /* 0x000fea0003c00000 */
[----:B------:R-:W-:Y:S02]  /*07f0*/  IMAD.MOV.U32 R36, RZ, RZ, R0 ;  /* 0x000000ffff247224 */ /* 0x000fe400078e0000 */
[----:B------:R-:W-:-:S07]  /*0800*/  IMAD.MOV.U32 R37, RZ, RZ, R3 ;  /* 0x000000ffff257224 */ /* 0x000fce00078e0003 */
.L_x_14026:
[----:B------:R-:W-:Y:S05]  /*0810*/  BSYNC.RECONVERGENT B0 ;  /* 0x0000000000007941 */ /* 0x000fea0003800200 */
.L_x_14025:
[----:B------:R-:W-:Y:S01]  /*0820*/  IADD3 R47, PT, PT, R38, 0x80, RZ ;  /* 0x00000080262f7810 */ /* 0x000fe20007ffe0ff */
[----:B------:R-:W-:Y:S03]  /*0830*/  BSSY.RECONVERGENT B0, `(.L_x_14028) ;  /* 0x0000023000007945 */ /* 0x000fe60003800200 */
[----:B------:R-:W-:-:S13]  /*0840*/  ISETP.GE.U32.AND P0, PT, R47, R39, PT ;  /* 0x000000272f00720c */ /* 0x000fda0003f06070 */
[----:B------:R-:W-:Y:S05]  /*0850*/  @P0 BRA `(.L_x_14029) ;  /* 0x0000000000800947 */ /* 0x000fea0003800000 */
        /* <DEDUP_REMOVED lines=11> */
[----:B------:R-:W-:-:S06]  /*0910*/  IMAD.HI.U32 R3, R3, R5, R2 ;  /* 0x0000000503037227 */ /* 0x000fcc00078e0002 */
[----:B------:R-:W-:-:S04]  /*0920*/  IMAD.HI.U32 R3, R3, R6, RZ ;  /* 0x0000000603037227 */ /* 0x000fc800078e00ff */
[----:B------:R-:W-:-:S04]  /*0930*/  IMAD.MOV R7, RZ, RZ, -R3 ;  /* 0x000000ffff077224 */ /* 0x000fc800078e0a03 */
[----:B------:R-:W-:-:S05]  /*0940*/  IMAD R7, R10, R7, R6 ;  /* 0x000000070a077224 */ /* 0x000fca00078e0206 */
[----:B------:R-:W-:-:S13]  /*0950*/  ISETP.GE.U32.AND P0, PT, R7, R10, PT ;  /* 0x0000000a0700720c */ /* 0x000fda0003f06070 */
[----:B------:R-:W-:Y:S01]  /*0960*/  @P0 IMAD.IADD R7, R7, 0x1, -R10 ;  /* 0x0000000107070824 */ /* 0x000fe200078e0a0a */
[----:B------:R-:W-:-:S04]  /*0970*/  @P0 IADD3 R3, PT, PT, R3, 0x1, RZ ;  /* 0x0000000103030810 */ /* 0x000fc80007ffe0ff */
[----:B------:R-:W-:Y:S02]  /*0980*/  ISETP.GE.U32.AND P1, PT, R7, R10, PT ;  /* 0x0000000a0700720c */ /* 0x000fe40003f26070 */
[----:B------:R-:W-:-:S11]  /*0990*/  MOV R7, RZ ;  /* 0x000000ff00077202 */ /* 0x000fd60000000f00 */
[----:B------:R-:W-:Y:S01]  /*09a0*/  @P1 VIADD R3, R3, 0x1 ;  /* 0x0000000103031836 */ /* 0x000fe20000000000 */
[----:B------:R-:W-:-:S05]  /*09b0*/  @!P2 LOP3.LUT R3, RZ, R10, RZ, 0x33, !PT ;  /* 0x0000000aff03a212 */ /* 0x000fca00078e33ff */
[----:B------:R-:W-:Y:S01]  /*09c0*/  IMAD.MOV.U32 R6, RZ, RZ, R3 ;  /* 0x000000ffff067224 */ /* 0x000fe200078e0003 */
[----:B------:R-:W-:Y:S06]  /*09d0*/  BRA `(.L_x_14029) ;  /* 0x0000000000207947 */ /* 0x000fec0003800000 */
.L_x_14030:
[----:B------:R-:W-:Y:S01]  /*09e0*/  IMAD.MOV.U32 R0, RZ, RZ, R6 ;  /* 0x000000ffff007224 */ /* 0x000fe200078e0006 */
[----:B------:R-:W-:Y:S01]  /*09f0*/  MOV R2, R10 ;  /* 0x0000000a00027202 */ /* 0x000fe20000000f00 */
[----:B------:R-:W-:Y:S01]  /*0a00*/  IMAD.MOV.U32 R3, RZ, RZ, R7 ;  /* 0x000000ffff037224 */ /* 0x000fe200078e0007 */
[----:B------:R-:W-:Y:S01]  /*0a10*/  MOV R4, 0xa40 ;  /* 0x00000a4000047802 */ /* 0x000fe20000000f00 */
[----:B------:R-:W-:-:S07]  /*0a20*/  IMAD.MOV.U32 R5, RZ, RZ, R11 ;  /* 0x000000ffff057224 */ /* 0x000fce00078e000b */
[----:B------:R-:W-:Y:S05]  /*0a30*/  CALL.REL.NOINC `($__internal_22_$__cuda_sm20_div_s64) ;  /* 0x0000002000f07944 */ /* 0x000fea0003c00000 */
[----:B------:R-:W-:Y:S01]  /*0a40*/  IMAD.MOV.U32 R6, RZ, RZ, R0 ;  /* 0x000000ffff067224 */ /* 0x000fe200078e0000 */
[----:B------:R-:W-:-:S07]  /*0a50*/  MOV R7, R3 ;  /* 0x0000000300077202 */ /* 0x000fce0000000f00 */
.L_x_14029:
[----:B------:R-:W-:Y:S05]  /*0a60*/  BSYNC.RECONVERGENT B0 ;  /* 0x0000000000007941 */ /* 0x000fea0003800200 */
.L_x_14028:
[----:B------:R-:W-:Y:S01]  /*0a70*/  VIADD R0, R38, 0x100 ;  /* 0x0000010026007836 */ /* 0x000fe20000000000 */
[----:B------:R-:W-:Y:S04]  /*0a80*/  BSSY.RECONVERGENT B0, `(.L_x_14031) ;  /* 0x0000022000007945 */ /* 0x000fe80003800200 */
[----:B------:R-:W-:-:S13]  /*0a90*/  ISETP.GE.U32.AND P0, PT, R0, R39, PT ;  /* 0x000000270000720c */ /* 0x000fda0003f06070 */
[----:B------:R-:W-:Y:S05]  /*0aa0*/  @P0 BRA `(.L_x_14032) ;  /* 0x00000000007c0947 */ /* 0x000fea0003800000 */
[----:B-----5:R-:W-:-:S04]  /*0ab0*/  LOP3.LUT R0, R13, R15, RZ, 0xfc, !PT ;  /* 0x0000000f0d007212 */ /* 0x020fc800078efcff */
[----:B------:R-:W-:-:S13]  /*0ac0*/  ISETP.NE.U32.AND P0, PT, R0, RZ, PT ;  /* 0x000000ff0000720c */ /* 0x000fda0003f05070 */
[----:B------:R-:W-:Y:S05]  /*0ad0*/  @P0 BRA `(.L_x_14033) ;  /* 0x0000000000500947 */ /* 0x000fea0003800000 */
[----:B------:R-:W0:Y:S01]  /*0ae0*/  I2F.U32.RP R0, R14 ;  /* 0x0000000e00007306 */ /* 0x000e220000209000 */
[----:B------:R-:W-:Y:S01]  /*0af0*/  ISETP.NE.U32.AND P2, PT, R14, RZ, PT ;  /* 0x000000ff0e00720c */ /* 0x000fe20003f45070 */
[----:B------:R-:W-:-:S06]  /*0b00*/  HFMA2 R11, -RZ, RZ, 0, 0 ;  /* 0x00000000ff0b7431 */ /* 0x000fcc00000001ff */
        /* <DEDUP_REMOVED lines=17> */
.L_x_14033:
        /* <DEDUP_REMOVED lines=8> */
.L_x_14032:
[----:B------:R-:W-:Y:S05]  /*0ca0*/  BSYNC.RECONVERGENT B0 ;  /* 0x0000000000007941 */ /* 0x000fea0003800200 */
.L_x_14031:
        /* <DEDUP_REMOVED lines=27> */
.L_x_14036:
        /* <DEDUP_REMOVED lines=8> */
.L_x_14035:
[----:B------:R-:W-:Y:S05]  /*0ee0*/  BSYNC.RECONVERGENT B0 ;  /* 0x0000000000007941 */ /* 0x000fea0003800200 */
.L_x_14034:
        /* <DEDUP_REMOVED lines=27> */
.L_x_14039:
        /* <DEDUP_REMOVED lines=8> */
.L_x_14038:
[----:B------:R-:W-:Y:S05]  /*1120*/  BSYNC.RECONVERGENT B0 ;  /* 0x0000000000007941 */ /* 0x000fea0003800200 */
.L_x_14037:
        /* <DEDUP_REMOVED lines=27> */
.L_x_14042:
        /* <DEDUP_REMOVED lines=8> */
.L_x_14041:
[----:B------:R-:W-:Y:S05]  /*1360*/  BSYNC.RECONVERGENT B0 ;  /* 0x0000000000007941 */ /* 0x000fea0003800200 */
.L_x_14040:
        /* <DEDUP_REMOVED lines=27> */
.L_x_14045:
        /* <DEDUP_REMOVED lines=8> */
.L_x_14044:
[----:B------:R-:W-:Y:S05]  /*15a0*/  BSYNC.RECONVERGENT B0 ;  /* 0x0000000000007941 */ /* 0x000fea0003800200 */
.L_x_14043:
        /* <DEDUP_REMOVED lines=27> */
.L_x_14048:
[----:B------:R-:W-:Y:S01]  /*1760*/  IMAD.MOV.U32 R0, RZ, RZ, R32 ;  /* 0x000000ffff007224 */ /* 0x000fe200078e0020 */
[----:B------:R-:W-:Y:S01]  /*1770*/  MOV R2, R34 ;  /* 0x0000002200027202 */ /* 0x000fe20000000f00 */
[----:B------:R-:W-:Y:S01]  /*1780*/  IMAD.MOV.U32 R3, RZ, RZ, R33 ;  /* 0x000000ffff037224 */ /* 0x000fe200078e0021 */
[----:B------:R-:W-:Y:S01]  /*1790*/  MOV R4, 0x17c0 ;  /* 0x000017c000047802 */ /* 0x000fe20000000f00 */
[----:B------:R-:W-:-:S07]  /*17a0*/  IMAD.MOV.U32 R5, RZ, RZ, R35 ;  /* 0x000000ffff057224 */ /* 0x000fce00078e0023 */
[----:B------:R-:W-:Y:S05]  /*17b0*/  CALL.REL.NOINC `($__internal_22_$__cuda_sm20_div_s64) ;  /* 0x0000001400907944 */ /* 0x000fea0003c00000 */
[----:B------:R-:W-:-:S07]  /*17c0*/  IMAD.MOV.U32 R2, RZ, RZ, R0 ;  /* 0x000000ffff027224 */ /* 0x000fce00078e0000 */
.L_x_14047:
[----:B------:R-:W-:Y:S05]  /*17d0*/  BSYNC.RECONVERGENT B0 ;  /* 0x0000000000007941 */ /* 0x000fea0003800200 */
.L_x_14046:
[----:B------:R-:W-:Y:S01]  /*17e0*/  ISETP.GE.U32.AND P0, PT, R38, R39, PT ;  /* 0x000000272600720c */ /* 0x000fe20003f06070 */
[----:B------:R-:W-:Y:S04]  /*17f0*/  BSSY.RECONVERGENT B0, `(.L_x_14049) ;  /* 0x0000033000007945 */ /* 0x000fe80003800200 */
[----:B------:R-:W-:Y:S08]  /*1800*/  BSSY.RELIABLE B1, `(.L_x_14050) ;  /* 0x000002b000017945 */ /* 0x000ff00003800100 */
[----:B------:R-:W-:Y:S05]  /*1810*/  @P0 BRA `(.L_x_14051) ;  /* 0x0000000000300947 */ /* 0x000fea0003800000 */
[----:B-----5:R-:W0:Y:S01]  /*1820*/  LDC.64 R4, c[0x0][0x388] ;  /* 0x0000e200ff047b82 */ /* 0x020e220000000a00 */
[----:B------:R-:W-:Y:S01]  /*1830*/  IADD3 R9, PT, PT, R46, R38, RZ ;  /* 0x000000262e097210 */ /* 0x000fe20007ffe0ff */
[----:B------:R-:W-:-:S05]  /*1840*/  IMAD.MOV.U32 R38, RZ, RZ, R47 ;  /* 0x000000ffff267224 */ /* 0x000fca00078e002f */
[----:B------:R-:W-:Y:S01]  /*1850*/  ISETP.GE.U32.AND P0, PT, R38, R39, PT ;  /* 0x000000272600720c */ /* 0x000fe20003f06070 */
[----:B0-----:R-:W-:-:S05]  /*1860*/  IMAD.WIDE.U32 R4, R9, 0x8, R4 ;  /* 0x0000000809047825 */ /* 0x001fca00078e0004 */
[----:B------:R0:W-:Y:S07]  /*1870*/  STG.E.64 desc[UR4][R4.64], R36 ;  /* 0x0000002404007986 */ /* 0x0001ee000c101b04 */
[----:B------:R-:W-:Y:S05]  /*1880*/  @P0 BRA `(.L_x_14052) ;  /* 0x0000000000300947 */ /* 0x000fea0003800000 */
[----:B0-----:R-:W0:Y:S01]  /*1890*/  LDC.64 R4, c[0x0][0x388] ;  /* 0x0000e200ff047b82 */ /* 0x001e220000000a00 */
[----:B------:R-:W-:Y:S01]  /*18a0*/  IMAD.IADD R9, R46, 0x1, R38 ;  /* 0x000000012e097824 */ /* 0x000fe200078e0226 */
[----:B------:R-:W-:-:S03]  /*18b0*/  IADD3 R38, PT, PT, R38, 0x80, RZ ;  /* 0x0000008026267810 */ /* 0x000fc60007ffe0ff */
[----:B0-----:R-:W-:-:S05]  /*18c0*/  IMAD.WIDE.U32 R4, R9, 0x8, R4 ;  /* 0x0000000809047825 */ /* 0x001fca00078e0004 */
[----:B------:R0:W-:Y:S02]  /*18d0*/  STG.E.64 desc[UR4][R4.64], R6 ;  /* 0x0000000604007986 */ /* 0x0001e4000c101b04 */
.L_x_14051:
[----:B------:R-:W-:-:S13]  /*18e0*/  ISETP.GE.U32.AND P0, PT, R38, R39, PT ;  /* 0x000000272600720c */ /* 0x000fda0003f06070 */
[----:B------:R-:W-:Y:S05]  /*18f0*/  @P0 BRA `(.L_x_14053) ;  /* 0x0000000000300947 */ /* 0x000fea0003800000 */
[----:B0----5:R-:W0:Y:S01]  /*1900*/  LDC.64 R4, c[0x0][0x388] ;  /* 0x0000e200ff047b82 */ /* 0x021e220000000a00 */
[----:B------:R-:W-:Y:S02]  /*1910*/  IMAD.IADD R7, R46, 0x1, R38 ;  /* 0x000000012e077824 */ /* 0x000fe400078e0226 */
[----:B------:R-:W-:Y:S02]  /*1920*/  VIADD R38, R38, 0x80 ;  /* 0x0000008026267836 */ /* 0x000fe40000000000 */
[----:B0-----:R-:W-:-:S05]  /*1930*/  IMAD.WIDE.U32 R4, R7, 0x8, R4 ;  /* 0x0000000807047825 */ /* 0x001fca00078e0004 */
[----:B------:R1:W-:Y:S02]  /*1940*/  STG.E.64 desc[UR4][R4.64], R10 ;  /* 0x0000000a04007986 */ /* 0x0003e4000c101b04 */
.L_x_14052:
[----:B------:R-:W-:-:S13]  /*1950*/  ISETP.GE.U32.AND P0, PT, R38, R39, PT ;  /* 0x000000272600720c */ /* 0x000fda0003f06070 */
[----:B------:R-:W-:Y:S05]  /*1960*/  @P0 BRA `(.L_x_14054) ;  /* 0x0000000000300947 */ /* 0x000fea0003800000 */
[----:B01----:R-:W0:Y:S01]  /*1970*/  LDC.64 R4, c[0x0][0x388] ;  /* 0x0000e200ff047b82 */ /* 0x003e220000000a00 */
[----:B------:R-:W-:Y:S01]  /*1980*/  IADD3 R7, PT, PT, R46, R38, RZ ;  /* 0x000000262e077210 */ /* 0x000fe20007ffe0ff */
[----:B------:R-:W-:-:S04]  /*1990*/  VIADD R38, R38, 0x80 ;  /* 0x0000008026267836 */ /* 0x000fc80000000000 */
[----:B0-----:R-:W-:-:S05]  /*19a0*/  IMAD.WIDE.U32 R4, R7, 0x8, R4 ;  /* 0x0000000807047825 */ /* 0x001fca00078e0004 */
[----:B------:R1:W-:Y:S02]  /*19b0*/  STG.E.64 desc[UR4][R4.64], R12 ;  /* 0x0000000c04007986 */ /* 0x0003e4000c101b04 */
.L_x_14053:
[----:B------:R-:W-:-:S13]  /*19c0*/  ISETP.GE.U32.AND P0, PT, R38, R39, PT ;  /* 0x000000272600720c */ /* 0x000fda0003f06070 */
[----:B------:R-:W-:Y:S05]  /*19d0*/  @P0 BRA `(.L_x_14055) ;  /* 0x0000000000340947 */ /* 0x000fea0003800000 */
[----:B01---5:R-:W0:Y:S01]  /*19e0*/  LDC.64 R4, c[0x0][0x388] ;  /* 0x0000e200ff047b82 */ /* 0x023e220000000a00 */
[----:B------:R-:W-:Y:S01]  /*19f0*/  IMAD.IADD R7, R46, 0x1, R38 ;  /* 0x000000012e077824 */ /* 0x000fe200078e0226 */
[----:B------:R-:W-:-:S03]  /*1a00*/  IADD3 R38, PT, PT, R38, 0x80, RZ ;  /* 0x0000008026267810 */ /* 0x000fc60007ffe0ff */
[----:B0-----:R-:W-:-:S05]  /*1a10*/  IMAD.WIDE.U32 R4, R7, 0x8, R4 ;  /* 0x0000000807047825 */ /* 0x001fca00078e0004 */
[----:B------:R2:W-:Y:S02]  /*1a20*/  STG.E.64 desc[UR4][R4.64], R14 ;  /* 0x0000000e04007986 */ /* 0x0005e4000c101b04 */
.L_x_14054:
[----:B------:R-:W-:-:S13]  /*1a30*/  ISETP.GE.U32.AND P0, PT, R38, R39, PT ;  /* 0x000000272600720c */ /* 0x000fda0003f06070 */
[----:B------:R-:W-:Y:S05]  /*1a40*/  @P0 BREAK.RELIABLE B1 ;  /* 0x0000000000010942 */ /* 0x000fea0003800100 */
[----:B------:R-:W-:Y:S05]  /*1a50*/  @P0 BRA `(.L_x_14056) ;  /* 0x0000000000300947 */ /* 0x000fea0003800000 */
[----:B012---:R-:W0:Y:S01]  /*1a60*/  LDC.64 R4, c[0x0][0x388] ;  /* 0x0000e200ff047b82 */ /* 0x007e220000000a00 */
[----:B------:R-:W-:Y:S02]  /*1a70*/  IMAD.IADD R7, R46, 0x1, R38 ;  /* 0x000000012e077824 */ /* 0x000fe400078e0226 */
[----:B------:R-:W-:Y:S02]  /*1a80*/  VIADD R38, R38, 0x80 ;  /* 0x0000008026267836 */ /* 0x000fe40000000000 */
[----:B0-----:R-:W-:-:S05]  /*1a90*/  IMAD.WIDE.U32 R4, R7, 0x8, R4 ;  /* 0x0000000807047825 */ /* 0x001fca00078e0004 */
[----:B------:R2:W-:Y:S02]  /*1aa0*/  STG.E.64 desc[UR4][R4.64], R16 ;  /* 0x0000001004007986 */ /* 0x0005e4000c101b04 */
.L_x_14055:
[----:B------:R-:W-:Y:S05]  /*1ab0*/  BSYNC.RELIABLE B1 ;  /* 0x0000000000017941 */ /* 0x000fea0003800100 */
.L_x_14050:
[----:B------:R-:W-:-:S13]  /*1ac0*/  ISETP.GE.U32.AND P0, PT, R38, R39, PT ;  /* 0x000000272600720c */ /* 0x000fda0003f06070 */
[----:B012--5:R-:W0:Y:S01]  /*1ad0*/  @!P0 LDC.64 R4, c[0x0][0x388] ;  /* 0x0000e200ff048b82 */ /* 0x027e220000000a00 */
[----:B------:R-:W-:Y:S01]  /*1ae0*/  @!P0 IADD3 R7, PT, PT, R46, R38, RZ ;  /* 0x000000262e078210 */ /* 0x000fe20007ffe0ff */
[----:B------:R-:W-:-:S04]  /*1af0*/  @!P0 VIADD R38, R38, 0x80 ;  /* 0x0000008026268836 */ /* 0x000fc80000000000 */
[----:B0-----:R-:W-:-:S05]  /*1b00*/  @!P0 IMAD.WIDE.U32 R4, R7, 0x8, R4 ;  /* 0x0000000807048825 */ /* 0x001fca00078e0004 */
[----:B------:R3:W-:Y:S02]  /*1b10*/  @!P0 STG.E.64 desc[UR4][R4.64], R18 ;  /* 0x0000001204008986 */ /* 0x0007e4000c101b04 */
.L_x_14056:
[----:B------:R-:W-:Y:S05]  /*1b20*/  BSYNC.RECONVERGENT B0 ;  /* 0x0000000000007941 */ /* 0x000fea0003800200 */
.L_x_14049:
[----:B------:R-:W-:Y:S05]  /*1b30*/  WARPSYNC.ALL ;  /* 0x0000000000007948 */ /* 0x000fea0003800000 */
[----:B------:R-:W-:-:S13]  /*1b40*/  ISETP.GE.U32.AND P0, PT, R38, R39, PT ;  /* 0x000000272600720c */ /* 0x000fda0003f06070 */
[----:B------:R-:W-:Y:S05]  /*1b50*/  @P0 EXIT ;  /* 0x000000000000094d */ /* 0x000fea0003800000 */
[----:B0123--:R-:W0:Y:S01]  /*1b60*/  LDC.64 R4, c[0x0][0x388] ;  /* 0x0000e200ff047b82 */ /* 0x00fe220000000a00 */
[----:B------:R-:W-:-:S04]  /*1b70*/  IMAD.IADD R7, R46, 0x1, R38 ;  /* 0x000000012e077824 */ /* 0x000fc800078e0226 */
[----:B0-----:R-:W-:-:S05]  /*1b80*/  IMAD.WIDE.U32 R4, R7, 0x8, R4 ;  /* 0x0000000807047825 */ /* 0x001fca00078e0004 */
[----:B------:R-:W-:Y:S01]  /*1b90*/  STG.E.64 desc[UR4][R4.64], R2 ;  /* 0x0000000204007986 */ /* 0x000fe2000c101b04 */
[----:B------:R-:W-:Y:S05]  /*1ba0*/  EXIT ;  /* 0x000000000000794d */ /* 0x000fea0003800000 */
.L_x_14024:
[----:B------:R-:W0:Y:S01]  /*1bb0*/  S2R R47, SR_TID.X ;  /* 0x00000000002f7919 */ /* 0x000e220000002100 */
[----:B------:R-:W1:Y:S08]  /*1bc0*/  LDC.64 R2, c[0x0][0x390] ;  /* 0x0000e400ff027b82 */ /* 0x000e700000000a00 */
[----:B------:R-:W2:Y:S01]  /*1bd0*/  LDC.64 R4, c[0x0][0x398] ;  /* 0x0000e600ff047b82 */ /* 0x000ea20000000a00 */
[----:B-1----:R-:W-:-:S04]  /*1be0*/  IMAD.WIDE.U32 R2, R46, 0x8, R2 ;  /* 0x000000082e027825 */ /* 0x002fc800078e0002 */
[----:B0-----:R-:W-:-:S04]  /*1bf0*/  IMAD.WIDE.U32 R2, R47, 0x10, R2 ;  /* 0x000000102f027825 */ /* 0x001fc800078e0002 */
[----:B--2---:R-:W-:Y:S01]  /*1c00*/  IMAD.WIDE.U32 R4, R46, 0x8, R4 ;  /* 0x000000082e047825 */ /* 0x004fe200078e0004 */
[----:B------:R0:W5:Y:S04]  /*1c10*/  LDG.E.128 R12, desc[UR4][R2.64+0x800] ;  /* 0x00080004020c7981 */ /* 0x000168000c1e1d00 */
[----:B------:R0:W5:Y:S01]  /*1c20*/  LDG.E.128 R16, desc[UR4][R2.64+0x1000] ;  /* 0x0010000402107981 */ /* 0x000162000c1e1d00 */
[----:B------:R-:W-:-:S03]  /*1c30*/  IMAD.WIDE.U32 R36, R47, 0x10, R4 ;  /* 0x000000102f247825 */ /* 0x000fc600078e0004 */
[----:B------:R-:W2:Y:S04]  /*1c40*/  LDG.E.128 R4, desc[UR4][R2.64] ;  /* 0x0000000402047981 */ /* 0x000ea8000c1e1d00 */
[----:B------:R-:W2:Y:S04]  /*1c50*/  LDG.E.128 R8, desc[UR4][R36.64] ;  /* 0x0000000424087981 */ /* 0x000ea8000c1e1d00 */
[----:B------:R0:W5:Y:S04]  /*1c60*/  LDG.E.128 R20, desc[UR4][R2.64+0x1800] ;  /* 0x0018000402147981 */ /* 0x000168000c1e1d00 */
[----:B------:R0:W5:Y:S04]  /*1c70*/  LDG.E.128 R24, desc[UR4][R36.64+0x800] ;  /* 0x0008000424187981 */ /* 0x000168000c1e1d00 */
[----:B------:R0:W5:Y:S04]  /*1c80*/  LDG.E.128 R28, desc[UR4][R36.64+0x1000] ;  /* 0x00100004241c7981 */ /* 0x000168000c1e1d00 */
[----:B------:R0:W5:Y:S01]  /*1c90*/  LDG.E.128 R32, desc[UR4][R36.64+0x1800] ;  /* 0x0018000424207981 */ /* 0x000162000c1e1d00 */
[----:B------:R-:W-:Y:S01]  /*1ca0*/  BSSY.RECONVERGENT B0, `(.L_x_14057) ;  /* 0x0000020000007945 */ /* 0x000fe20003800200 */
[----:B--2---:R-:W-:-:S04]  /*1cb0*/  LOP3.LUT R0, R5, R9, RZ, 0xfc, !PT ;  /* 0x0000000905007212 */ /* 0x004fc800078efcff */
[----:B------:R-:W-:-:S13]  /*1cc0*/  ISETP.NE.U32.AND P0, PT, R0, RZ, PT ;  /* 0x000000ff0000720c */ /* 0x000fda0003f05070 */
[----:B0-----:R-:W-:Y:S05]  /*1cd0*/  @P0 BRA `(.L_x_14058) ;  /* 0x0000000000500947 */ /* 0x001fea0003800000 */
[----:B------:R-:W0:Y:S01]  /*1ce0*/  I2F.U32.RP R0, R8 ;  /* 0x0000000800007306 */ /* 0x000e220000209000 */
[----:B------:R-:W-:Y:S01]  /*1cf0*/  IMAD.MOV R5, RZ, RZ, -R8 ;  /* 0x000000ffff057224 */ /* 0x000fe200078e0a08 */
[----:B------:R-:W-:Y:S01]  /*1d00*/  ISETP.NE.U32.AND P2, PT, R8, RZ, PT ;  /* 0x000000ff0800720c */ /* 0x000fe20003f45070 */
[----:B------:R-:W-:-:S05]  /*1d10*/  IMAD.MOV.U32 R37, RZ, RZ, RZ ;  /* 0x000000ffff257224 */ /* 0x000fca00078e00ff */
[----:B0-----:R-:W0:Y:S02]  /*1d20*/  MUFU.RCP R0, R0 ;  /* 0x0000000000007308 */ /* 0x001e240000001000 */
[----:B0-----:R-:W-:-:S06]  /*1d30*/  IADD3 R2, PT, PT, R0, 0xffffffe, RZ ;  /* 0x0ffffffe00027810 */ /* 0x001fcc0007ffe0ff */
[----:B------:R0:W1:Y:S02]  /*1d40*/  F2I.FTZ.U32.TRUNC.NTZ R3, R2 ;  /* 0x0000000200037305 */ /* 0x000064000021f000 */
[----:B0-----:R-:W-:Y:S02]  /*1d50*/  IMAD.MOV.U32 R2, RZ, RZ, RZ ;  /* 0x000000ffff027224 */ /* 0x001fe400078e00ff */
[----:B-1----:R-:W-:-:S04]  /*1d60*/  IMAD R5, R5, R3, RZ ;  /* 0x0000000305057224 */ /* 0x002fc800078e02ff */
        /* <DEDUP_REMOVED lines=11> */
.L_x_14058:
[----:B------:R-:W-:Y:S01]  /*1e20*/  IMAD.MOV.U32 R0, RZ, RZ, R4 ;  /* 0x000000ffff007224 */ /* 0x000fe200078e0004 */
[----:B------:R-:W-:Y:S01]  /*1e30*/  MOV R3, R5 ;  /* 0x0000000500037202 */ /* 0x000fe20000000f00 */
[----:B------:R-:W-:Y:S01]  /*1e40*/  IMAD.MOV.U32 R2, RZ, RZ, R8 ;  /* 0x000000ffff027224 */ /* 0x000fe200078e0008 */
[----:B------:R-:W-:Y:S01]  /*1e50*/  MOV R4, 0x1e80 ;  /* 0x00001e8000047802 */ /* 0x000fe20000000f00 */
[----:B------:R-:W-:-:S07]  /*1e60*/  IMAD.MOV.U32 R5, RZ, RZ, R9 ;  /* 0x000000ffff057224 */ /* 0x000fce00078e0009 */
[----:B-----5:R-:W-:Y:S05]  /*1e70*/  CALL.REL.NOINC `($__internal_22_$__cuda_sm20_div_s64) ;  /* 0x0000000c00e07944 */ /* 0x020fea0003c00000 */
[----:B------:R-:W-:Y:S01]  /*1e80*/  MOV R36, R0 ;  /* 0x0000000000247202 */ /* 0x000fe20000000f00 */
[----:B------:R-:W-:-:S07]  /*1e90*/  IMAD.MOV.U32 R37, RZ, RZ, R3 ;  /* 0x000000ffff257224 */ /* 0x000fce00078e0003 */
.L_x_14059:
[----:B------:R-:W-:Y:S05]  /*1ea0*/  BSYNC.RECONVERGENT B0 ;  /* 0x0000000000007941 */ /* 0x000fea0003800200 */
.L_x_14057:
[----:B------:R-:W-:Y:S01]  /*1eb0*/  LOP3.LUT R0, R7, R11, RZ, 0xfc, !PT ;  /* 0x0000000b07007212 */ /* 0x000fe200078efcff */
[----:B------:R-:W-:Y:S03]  /*1ec0*/  BSSY.RECONVERGENT B0, `(.L_x_14060) ;  /* 0x000001f000007945 */ /* 0x000fe60003800200 */
[----:B------:R-:W-:-:S13]  /*1ed0*/  ISETP.NE.U32.AND P0, PT, R0, RZ, PT ;  /* 0x000000ff0000720c */ /* 0x000fda0003f05070 */
[----:B------:R-:W-:Y:S05]  /*1ee0*/  @P0 BRA `(.L_x_14061) ;  /* 0x0000000000500947 */ /* 0x000fea0003800000 */
[----:B------:R-:W0:Y:S01]  /*1ef0*/  I2F.U32.RP R0, R10 ;  /* 0x0000000a00007306 */ /* 0x000e220000209000 */
[----:B------:R-:W-:Y:S01]  /*1f00*/  IADD3 R5, PT, PT, RZ, -R10, RZ ;  /* 0x8000000aff057210 */ /* 0x000fe20007ffe0ff */
[----:B------:R-:W-:Y:S01]  /*1f10*/  HFMA2 R39, -RZ, RZ, 0, 0 ;  /* 0x00000000ff277431 */ /* 0x000fe200000001ff */
[----:B------:R-:W-:-:S05]  /*1f20*/  ISETP.NE.U32.AND P2, PT, R10, RZ, PT ;  /* 0x000000ff0a00720c */ /* 0x000fca0003f45070 */
[----:B0-----:R-:W0:Y:S02]  /*1f30*/  MUFU.RCP R0, R0 ;  /* 0x0000000000007308 */ /* 0x001e240000001000 */
[----:B0-----:R-:W-:-:S06]  /*1f40*/  VIADD R2, R0, 0xffffffe ;  /* 0x0ffffffe00027836 */ /* 0x001fcc0000000000 */
[----:B------:R0:W1:Y:S02]  /*1f50*/  F2I.FTZ.U32.TRUNC.NTZ R3, R2 ;  /* 0x0000000200037305 */ /* 0x000064000021f000 */
[----:B0-----:R-:W-:Y:S02]  /*1f60*/  IMAD.MOV.U32 R2, RZ, RZ, RZ ;  /* 0x000000ffff027224 */ /* 0x001fe400078e00ff */
[----:B-1----:R-:W-:-:S04]  /*1f70*/  IMAD R5, R5, R3, RZ ;  /* 0x0000000305057224 */ /* 0x002fc800078e02ff */
[----:B------:R-:W-:-:S06]  /*1f80*/  IMAD.HI.U32 R3, R3, R5, R2 ;  /* 0x0000000503037227 */ /* 0x000fcc00078e0002 */
[----:B------:R-:W-:-:S04]  /*1f90*/  IMAD.HI.U32 R38, R3, R6, RZ ;  /* 0x0000000603267227 */ /* 0x000fc800078e00ff */
[----:B------:R-:W-:-:S04]  /*1fa0*/  IMAD.MOV R3, RZ, RZ, -R38 ;  /* 0x000000ffff037224 */ /* 0x000fc800078e0a26 */
[----:B------:R-:W-:-:S05]  /*1fb0*/  IMAD R3, R10, R3, R6 ;  /* 0x000000030a037224 */ /* 0x000fca00078e0206 */
[----:B------:R-:W-:-:S13]  /*1fc0*/  ISETP.GE.U32.AND P0, PT, R3, R10, PT ;  /* 0x0000000a0300720c */ /* 0x000fda0003f06070 */
[----:B------:R-:W-:Y:S01]  /*1fd0*/  @P0 IADD3 R3, PT, PT, -R10, R3, RZ ;  /* 0x000000030a030210 */ /* 0x000fe20007ffe1ff */
[----:B------:R-:W-:-:S03]  /*1fe0*/  @P0 VIADD R38, R38, 0x1 ;  /* 0x0000000126260836 */ /* 0x000fc60000000000 */
[----:B------:R-:W-:-:S13]  /*1ff0*/  ISETP.GE.U32.AND P1, PT, R3, R10, PT ;  /* 0x0000000a0300720c */ /* 0x000fda0003f26070 */
[----:B------:R-:W-:Y:S01]  /*2000*/  @P1 VIADD R38, R38, 0x1 ;  /* 0x0000000126261836 */ /* 0x000fe20000000000 */
[----:B------:R-:W-:Y:S01]  /*2010*/  @!P2 LOP3.LUT R38, RZ, R10, RZ, 0x33, !PT ;  /* 0x0000000aff26a212 */ /* 0x000fe200078e33ff */
[----:B------:R-:W-:Y:S06]  /*2020*/  BRA `(.L_x_14062) ;  /* 0x0000000000207947 */ /* 0x000fec0003800000 */
.L_x_14061:
[----:B------:R-:W-:Y:S01]  /*2030*/  IMAD.MOV.U32 R0, RZ, RZ, R6 ;  /* 0x000000ffff007224 */ /* 0x000fe200078e0006 */
[----:B------:R-:W-:Y:S01]  /*2040*/  MOV R2, R10 ;  /* 0x0000000a00027202 */ /* 0x000fe20000000f00 */
[----:B------:R-:W-:Y:S01]  /*2050*/  IMAD.MOV.U32 R3, RZ, RZ, R7 ;  /* 0x000000ffff037224 */ /* 0x000fe200078e0007 */
[----:B------:R-:W-:Y:S01]  /*2060*/  MOV R4, 0x2090 ;  /* 0x0000209000047802 */ /* 0x000fe20000000f00 */
[----:B------:R-:W-:-:S07]  /*2070*/  IMAD.MOV.U32 R5, RZ, RZ, R11 ;  /* 0x000000ffff057224 */ /* 0x000fce00078e000b */
[----:B-----5:R-:W-:Y:S05]  /*2080*/  CALL.REL.NOINC `($__internal_22_$__cuda_sm20_div_s64) ;  /* 0x0000000c005c7944 */ /* 0x020fea0003c00000 */
[----:B------:R-:W-:Y:S01]  /*2090*/  IMAD.MOV.U32 R38, RZ, RZ, R0 ;  /* 0x000000ffff267224 */ /* 0x000fe200078e0000 */
[----:B------:R-:W-:-:S07]  /*20a0*/  MOV R39, R3 ;  /* 0x0000000300277202 */ /* 0x000fce0000000f00 */
.L_x_14062:
[----:B------:R-:W-:Y:S05]  /*20b0*/  BSYNC.RECONVERGENT B0 ;  /* 0x0000000000007941 */ /* 0x000fea0003800200 */
.L_x_14060:
[----:B-----5:R-:W-:Y:S01]  /*20c0*/  LOP3.LUT R0, R13, R25, RZ, 0xfc, !PT ;  /* 0x000000190d007212 */ /* 0x020fe200078efcff */
[----:B------:R-:W-:Y:S03]  /*20d0*/  BSSY.RECONVERGENT B0, `(.L_x_14063) ;  /* 0x0000020000007945 */ /* 0x000fe60003800200 */
[----:B------:R-:W-:-:S13]  /*20e0*/  ISETP.NE.U32.AND P0, PT, R0, RZ, PT ;  /* 0x000000ff0000720c */ /* 0x000fda0003f05070 */
[----:B------:R-:W-:Y:S05]  /*20f0*/  @P0 BRA `(.L_x_14064) ;  /* 0x0000000000540947 */ /* 0x000fea0003800000 */
[----:B------:R-:W0:Y:S01]  /*2100*/  I2F.U32.RP R0, R24 ;  /* 0x0000001800007306 */ /* 0x000e220000209000 */
[----:B------:R-:W-:Y:S01]  /*2110*/  IMAD.MOV R5, RZ, RZ, -R24 ;  /* 0x000000ffff057224 */ /* 0x000fe200078e0a18 */
[----:B------:R-:W-:Y:S02]  /*2120*/  ISETP.NE.U32.AND P2, PT, R24, RZ, PT ;  /* 0x000000ff1800720c */ /* 0x000fe40003f45070 */
[----:B------:R-:W-:-:S04]  /*2130*/  MOV R13, RZ ;  /* 0x000000ff000d7202 */ /* 0x000fc80000000f00 */
[----:B0-----:R-:W0:Y:S02]  /*2140*/  MUFU.RCP R0, R0 ;  /* 0x0000000000007308 */ /* 0x001e240000001000 */
[----:B0-----:R-:W-:-:S06]  /*2150*/  VIADD R2, R0, 0xffffffe ;  /* 0x0ffffffe00027836 */ /* 0x001fcc0000000000 */
[----:B------:R0:W1:Y:S02]  /*2160*/  F2I.FTZ.U32.TRUNC.NTZ R3, R2 ;  /* 0x0000000200037305 */ /* 0x000064000021f000 */
[----:B0-----:R-:W-:Y:S02]  /*2170*/  HFMA2 R2, -RZ, RZ, 0, 0 ;  /* 0x00000000ff027431 */ /* 0x001fe400000001ff */
[----:B-1----:R-:W-:-:S04]  /*2180*/  IMAD R5, R5, R3, RZ ;  /* 0x0000000305057224 */ /* 0x002fc800078e02ff */
[----:B------:R-:W-:-:S06]  /*2190*/  IMAD.HI.U32 R3, R3, R5, R2 ;  /* 0x0000000503037227 */ /* 0x000fcc00078e0002 */
        /* <DEDUP_REMOVED lines=11> */
.L_x_14064:
        /* <DEDUP_REMOVED lines=8> */
.L_x_14065:
[----:B------:R-:W-:Y:S05]  /*22d0*/  BSYNC.RECONVERGENT B0 ;  /* 0x0000000000007941 */ /* 0x000fea0003800200 */
.L_x_14063:
[----:B------:R-:W-:Y:S01]  /*22e0*/  LOP3.LUT R0, R15, R27, RZ, 0xfc, !PT ;  /* 0x0000001b0f007212 */ /* 0x000fe200078efcff */
        /* <DEDUP_REMOVED lines=24> */
.L_x_14067:
        /* <DEDUP_REMOVED lines=8> */
.L_x_14068:
[----:B------:R-:W-:Y:S05]  /*24f0*/  BSYNC.RECONVERGENT B0 ;  /* 0x0000000000007941 */ /* 0x000fea0003800200 */
.L_x_14066:
        /* <DEDUP_REMOVED lines=25> */
.L_x_14070:
[----:B------:R-:W-:Y:S01]  /*2690*/  IMAD.MOV.U32 R0, RZ, RZ, R16 ;  /* 0x000000ffff007224 */ /* 0x000fe200078e0010 */
[----:B------:R-:W-:Y:S01]  /*26a0*/  MOV R3, R17 ;  /* 0x0000001100037202 */ /* 0x000fe20000000f00 */
[----:B------:R-:W-:Y:S01]  /*26b0*/  IMAD.MOV.U32 R2, RZ, RZ, R28 ;  /* 0x000000ffff027224 */ /* 0x000fe200078e001c */
[----:B------:R-:W-:Y:S02]  /*26c0*/  MOV R5, R29 ;  /* 0x0000001d00057202 */ /* 0x000fe40000000f00 */
[----:B------:R-:W-:-:S07]  /*26d0*/  MOV R4, 0x26f0 ;  /* 0x000026f000047802 */ /* 0x000fce0000000f00 */
[----:B------:R-:W-:Y:S05]  /*26e0*/  CALL.REL.NOINC `($__internal_22_$__cuda_sm20_div_s64) ;  /* 0x0000000400c47944 */ /* 0x000fea0003c00000 */
[----:B------:R-:W-:Y:S01]  /*26f0*/  IMAD.MOV.U32 R16, RZ, RZ, R0 ;  /* 0x000000ffff107224 */ /* 0x000fe200078e0000 */
[----:B------:R-:W-:-:S07]  /*2700*/  MOV R17, R3 ;  /* 0x0000000300117202 */ /* 0x000fce0000000f00 */
.L_x_14071:
[----:B------:R-:W-:Y:S05]  /*2710*/  BSYNC.RECONVERGENT B0 ;  /* 0x0000000000007941 */ /* 0x000fea0003800200 */
.L_x_14069:
[----:B------:R-:W-:Y:S01]  /*2720*/  LOP3.LUT R0, R19, R31, RZ, 0xfc, !PT ;  /* 0x0000001f13007212 */ /* 0x000fe200078efcff */
[----:B------:R-:W-:Y:S03]  /*2730*/  BSSY.RECONVERGENT B0, `(.L_x_14072) ;  /* 0x0000020000007945 */ /* 0x000fe60003800200 */
[----:B------:R-:W-:-:S13]  /*2740*/  ISETP.NE.U32.AND P0, PT, R0, RZ, PT ;  /* 0x000000ff0000720c */ /* 0x000fda0003f05070 */
[----:B------:R-:W-:Y:S05]  /*2750*/  @P0 BRA `(.L_x_14073) ;  /* 0x0000000000540947 */ /* 0x000fea0003800000 */
[----:B------:R-:W0:Y:S01]  /*2760*/  I2F.U32.RP R0, R30 ;  /* 0x0000001e00007306 */ /* 0x000e220000209000 */
[----:B------:R-:W-:Y:S01]  /*2770*/  IADD3 R5, PT, PT, RZ, -R30, RZ ;  /* 0x8000001eff057210 */ /* 0x000fe20007ffe0ff */
[----:B------:R-:W-:Y:S01]  /*2780*/  IMAD.MOV.U32 R19, RZ, RZ, RZ ;  /* 0x000000ffff137224 */ /* 0x000fe200078e00ff */
[----:B------:R-:W-:-:S05]  /*2790*/  ISETP.NE.U32.AND P2, PT, R30, RZ, PT ;  /* 0x000000ff1e00720c */ /* 0x000fca0003f45070 */
[----:B0-----:R-:W0:Y:S02]  /*27a0*/  MUFU.RCP R0, R0 ;  /* 0x0000000000007308 */ /* 0x001e240000001000 */
[----:B0-----:R-:W-:-:S06]  /*27b0*/  VIADD R2, R0, 0xffffffe ;  /* 0x0ffffffe00027836 */ /* 0x001fcc0000000000 */
        /* <DEDUP_REMOVED lines=10> */
[----:B------:R-:W-:-:S13]  /*2860*/  ISETP.GE.U32.AND P1, PT, R5, R30, PT ;  /* 0x0000001e0500720c */ /* 0x000fda0003f26070 */
[----:B------:R-:W-:Y:S01]  /*2870*/  @P1 VIADD R3, R3, 0x1 ;  /* 0x0000000103031836 */ /* 0x000fe20000000000 */
[----:B------:R-:W-:-:S04]  /*2880*/  @!P2 LOP3.LUT R3, RZ, R30, RZ, 0x33, !PT ;  /* 0x0000001eff03a212 */ /* 0x000fc800078e33ff */
[----:B------:R-:W-:Y:S01]  /*2890*/  MOV R18, R3 ;  /* 0x0000000300127202 */ /* 0x000fe20000000f00 */
[----:B------:R-:W-:Y:S06]  /*28a0*/  BRA `(.L_x_14074) ;  /* 0x0000000000207947 */ /* 0x000fec0003800000 */
.L_x_14073:
[----:B------:R-:W-:Y:S01]  /*28b0*/  MOV R0, R18 ;  /* 0x0000001200007202 */ /* 0x000fe20000000f00 */
[----:B------:R-:W-:Y:S01]  /*28c0*/  IMAD.MOV.U32 R3, RZ, RZ, R19 ;  /* 0x000000ffff037224 */ /* 0x000fe200078e0013 */
[----:B------:R-:W-:Y:S01]  /*28d0*/  MOV R2, R30 ;  /* 0x0000001e00027202 */ /* 0x000fe20000000f00 */
[----:B------:R-:W-:Y:S01]  /*28e0*/  IMAD.MOV.U32 R5, RZ, RZ, R31 ;  /* 0x000000ffff057224 */ /* 0x000fe200078e001f */
[----:B------:R-:W-:-:S07]  /*28f0*/  MOV R4, 0x2910 ;  /* 0x0000291000047802 */ /* 0x000fce0000000f00 */
[----:B------:R-:W-:Y:S05]  /*2900*/  CALL.REL.NOINC `($__internal_22_$__cuda_sm20_div_s64) ;  /* 0x00000004003c7944 */ /* 0x000fea0003c00000 */
[----:B------:R-:W-:Y:S01]  /*2910*/  MOV R18, R0 ;  /* 0x0000000000127202 */ /* 0x000fe20000000f00 */
[----:B------:R-:W-:-:S07]  /*2920*/  IMAD.MOV.U32 R19, RZ, RZ, R3 ;  /* 0x000000ffff137224 */ /* 0x000fce00078e0003 */
.L_x_14074:
[----:B------:R-:W-:Y:S05]  /*2930*/  BSYNC.RECONVERGENT B0 ;  /* 0x0000000000007941 */ /* 0x000fea0003800200 */
.L_x_14072:
        /* <DEDUP_REMOVED lines=9> */
[----:B0-----:R-:W-:-:S06]  /*29d0*/  IADD3 R2, PT, PT, R0, 0xffffffe, RZ ;  /* 0x0ffffffe00027810 */ /* 0x001fcc0007ffe0ff */
        /* <DEDUP_REMOVED lines=11> */
[----:B------:R-:W-:Y:S02]  /*2a90*/  @P1 IADD3 R3, PT, PT, R3, 0x1, RZ ;  /* 0x0000000103031810 */ /* 0x000fe40007ffe0ff */
[----:B------:R-:W-:-:S05]  /*2aa0*/  @!P2 LOP3.LUT R3, RZ, R32, RZ, 0x33, !PT ;  /* 0x00000020ff03a212 */ /* 0x000fca00078e33ff */
[----:B------:R-:W-:Y:S01]  /*2ab0*/  IMAD.MOV.U32 R20, RZ, RZ, R3 ;  /* 0x000000ffff147224 */ /* 0x000fe200078e0003 */
[----:B------:R-:W-:Y:S06]  /*2ac0*/  BRA `(.L_x_14077) ;  /* 0x0000000000207947 */ /* 0x000fec0003800000 */
.L_x_14076:
        /* <DEDUP_REMOVED lines=8> */
.L_x_14077:
[----:B------:R-:W-:Y:S05]  /*2b50*/  BSYNC.RECONVERGENT B0 ;  /* 0x0000000000007941 */ /* 0x000fea0003800200 */
.L_x_14075:
        /* <DEDUP_REMOVED lines=25> */
.L_x_14079:
        /* <DEDUP_REMOVED lines=8> */
.L_x_14080:
[----:B------:R-:W-:Y:S05]  /*2d70*/  BSYNC.RECONVERGENT B0 ;  /* 0x0000000000007941 */ /* 0x000fea0003800200 */
.L_x_14078:
[----:B------:R-:W0:Y:S02]  /*2d80*/  LDC.64 R2, c[0x0][0x388] ;  /* 0x0000e200ff027b82 */ /* 0x000e240000000a00 */
[----:B0-----:R-:W-:-:S04]  /*2d90*/  IMAD.WIDE.U32 R2, R46, 0x8, R2 ;  /* 0x000000082e027825 */ /* 0x001fc800078e0002 */
[----:B------:R-:W-:-:S05]  /*2da0*/  IMAD.WIDE.U32 R2, R47, 0x10, R2 ;  /* 0x000000102f027825 */ /* 0x000fca00078e0002 */
[----:B------:R-:W-:Y:S04]  /*2db0*/  STG.E.128 desc[UR4][R2.64], R36 ;  /* 0x0000002402007986 */ /* 0x000fe8000c101d04 */
[----:B------:R-:W-:Y:S04]  /*2dc0*/  STG.E.128 desc[UR4][R2.64+0x800], R12 ;  /* 0x0008000c02007986 */ /* 0x000fe8000c101d04 */
[----:B------:R-:W-:Y:S04]  /*2dd0*/  STG.E.128 desc[UR4][R2.64+0x1000], R16 ;  /* 0x0010001002007986 */ /* 0x000fe8000c101d04 */
[----:B------:R-:W-:Y:S01]  /*2de0*/  STG.E.128 desc[UR4][R2.64+0x1800], R20 ;  /* 0x0018001402007986 */ /* 0x000fe2000c101d04 */
[----:B------:R-:W-:Y:S05]  /*2df0*/  EXIT ;  /* 0x000000000000794d */ /* 0x000fea0003800000 */
        .weak           $__internal_22_$__cuda_sm20_div_s64
        .type           $__internal_22_$__cuda_sm20_div_s64,@function
        .size           $__internal_22_$__cuda_sm20_div_s64,(.L_x_22261 - $__internal_22_$__cuda_sm20_div_s64)
$__internal_22_$__cuda_sm20_div_s64:
        /* <DEDUP_REMOVED lines=14> */
[C---:B------:R-:W-:Y:S01]  /*2ee0*/  IMAD R44, R40.reuse, R9, R43 ;  /* 0x00000009282c7224 */ /* 0x040fe200078e022b */
[----:B------:R-:W-:Y:S01]  /*2ef0*/  IADD3 R45, P0, PT, RZ, -R42, RZ ;  /* 0x8000002aff2d7210 */ /* 0x000fe20007f1e0ff */
[----:B------:R-:W-:Y:S02]  /*2f00*/  IMAD.MOV.U32 R43, RZ, RZ, R40 ;  /* 0x000000ffff2b7224 */ /* 0x000fe400078e0028 */
[----:B------:R-:W-:Y:S02]  /*2f10*/  IMAD R44, R41, R8, R44 ;  /* 0x00000008292c7224 */ /* 0x000fe400078e022c */
[----:B------:R-:W-:-:S03]  /*2f20*/  IMAD.HI.U32 R42, R40, R45, RZ ;  /* 0x0000002d282a7227 */ /* 0x000fc600078e00ff */
[----:B------:R-:W-:-:S05]  /*2f30*/  IADD3.X R44, PT, PT, RZ, ~R44, RZ, P0, !PT ;  /* 0x8000002cff2c7210 */ /* 0x000fca00007fe4ff */
[----:B------:R-:W-:-:S04]  /*2f40*/  IMAD.WIDE.U32 R42, P0, R40, R44, R42 ;  /* 0x0000002c282a7225 */ /* 0x000fc8000780002a */
[----:B------:R-:W-:-:S04]  /*2f50*/  IMAD.HI.U32 R40, R41, R44, RZ ;  /* 0x0000002c29287227 */ /* 0x000fc800078e00ff */
[----:B------:R-:W-:Y:S01]  /*2f60*/  IMAD.HI.U32 R43, P1, R41, R45, R42 ;  /* 0x0000002d292b7227 */ /* 0x000fe2000782002a */
[----:B------:R-:W-:-:S03]  /*2f70*/  IADD3.X R40, PT, PT, R40, R41, RZ, P0, !PT ;  /* 0x0000002928287210 */ /* 0x000fc600007fe4ff */
[----:B------:R-:W-:-:S05]  /*2f80*/  IMAD R42, R41, R44, RZ ;  /* 0x0000002c292a7224 */ /* 0x000fca00078e02ff */
[----:B------:R-:W-:-:S04]  /*2f90*/  IADD3 R43, P2, PT, R42, R43, RZ ;  /* 0x0000002b2a2b7210 */ /* 0x000fc80007f5e0ff */
[----:B------:R-:W-:Y:S01]  /*2fa0*/  IADD3.X R40, PT, PT, RZ, RZ, R40, P2, P1 ;  /* 0x000000ffff287210 */ /* 0x000fe200017e2428 */
[----:B------:R-:W-:-:S04]  /*2fb0*/  IMAD.WIDE.U32 R44, R43, R8, RZ ;  /* 0x000000082b2c7225 */ /* 0x000fc800078e00ff */
[----:B------:R-:W-:Y:S01]  /*2fc0*/  IMAD R41, R43, R9, R45 ;  /* 0x000000092b297224 */ /* 0x000fe200078e022d */
[----:B------:R-:W-:-:S03]  /*2fd0*/  IADD3 R44, P0, PT, RZ, -R44, RZ ;  /* 0x8000002cff2c7210 */ /* 0x000fc60007f1e0ff */
[----:B------:R-:W-:Y:S02]  /*2fe0*/  IMAD R41, R40, R8, R41 ;  /* 0x0000000828297224 */ /* 0x000fe400078e0229 */
[----:B------:R-:W-:-:S04]  /*2ff0*/  IMAD.HI.U32 R42, R43, R44, RZ ;  /* 0x0000002c2b2a7227 */ /* 0x000fc800078e00ff */
[----:B------:R-:W-:-:S04]  /*3000*/  IMAD.X R41, RZ, RZ, ~R41, P0 ;  /* 0x000000ffff297224 */ /* 0x000fc800000e0e29 */
[----:B------:R-:W-:-:S04]  /*3010*/  IMAD.WIDE.U32 R42, P0, R43, R41, R42 ;  /* 0x000000292b2a7225 */ /* 0x000fc8000780002a */
[----:B------:R-:W-:Y:S01]  /*3020*/  IMAD.HI.U32 R42, P1, R40, R44, R42 ;  /* 0x0000002c282a7227 */ /* 0x000fe2000782002a */
[----:B------:R-:W-:-:S03]  /*3030*/  IADD3 R44, P4, PT, RZ, -R0, RZ ;  /* 0x80000000ff2c7210 */ /* 0x000fc60007f9e0ff */
[-C--:B------:R-:W-:Y:S01]  /*3040*/  IMAD R43, R40, R41.reuse, RZ ;  /* 0x00000029282b7224 */ /* 0x080fe200078e02ff */
[----:B------:R-:W-:Y:S01]  /*3050*/  SEL R44, R44, R0, !P3 ;  /* 0x000000002c2c7207 */ /* 0x000fe20005800000 */
[----:B------:R-:W-:-:S03]  /*3060*/  IMAD.HI.U32 R41, R40, R41, RZ ;  /* 0x0000002928297227 */ /* 0x000fc600078e00ff */
[----:B------:R-:W-:Y:S01]  /*3070*/  IADD3 R43, P2, PT, R43, R42, RZ ;  /* 0x0000002a2b2b7210 */ /* 0x000fe20007f5e0ff */
[----:B------:R-:W-:Y:S01]  /*3080*/  IMAD.X R0, R41, 0x1, R40, P0 ;  /* 0x0000000129007824 */ /* 0x000fe200000e0628 */
[-C--:B------:R-:W-:Y:S01]  /*3090*/  IADD3.X R42, PT, PT, RZ, ~R3.reuse, RZ, P4, !PT ;  /* 0x80000003ff2a7210 */ /* 0x080fe200027fe4ff */
[----:B------:R-:W-:Y:S02]  /*30a0*/  HFMA2 R41, -RZ, RZ, 0, 0 ;  /* 0x00000000ff297431 */ /* 0x000fe400000001ff */
[----:B------:R-:W-:Y:S01]  /*30b0*/  IMAD.HI.U32 R40, R43, R44, RZ ;  /* 0x0000002c2b287227 */ /* 0x000fe200078e00ff */
[-C--:B------:R-:W-:Y:S02]  /*30c0*/  SEL R42, R42, R3.reuse, !P3 ;  /* 0x000000032a2a7207 */ /* 0x080fe40005800000 */
[----:B------:R-:W-:Y:S02]  /*30d0*/  IADD3.X R0, PT, PT, RZ, RZ, R0, P2, P1 ;  /* 0x000000ffff007210 */ /* 0x000fe400017e2400 */
[----:B------:R-:W-:Y:S01]  /*30e0*/  LOP3.LUT R3, R5, R3, RZ, 0x3c, !PT ;  /* 0x0000000305037212 */ /* 0x000fe200078e3cff */
        /* <DEDUP_REMOVED lines=13> */
[----:B------:R-:W-:-:S04]  /*31c0*/  IADD3 R44, P1, PT, R40, -R8, RZ ;  /* 0x80000008282c7210 */ /* 0x000fc80007f3e0ff */
[CC--:B------:R-:W-:Y:S02]  /*31d0*/  ISETP.GE.U32.AND.EX P0, PT, R42.reuse, R9.reuse, PT, P0 ;  /* 0x000000092a00720c */ /* 0x0c0fe40003f06100 */
[----:B------:R-:W-:Y:S02]  /*31e0*/  IADD3.X R41, PT, PT, R42, ~R9, RZ, P1, !PT ;  /* 0x800000092a297210 */ /* 0x000fe40000ffe4ff */
[----:B------:R-:W-:Y:S02]  /*31f0*/  IADD3 R45, P1, PT, R0, 0x1, RZ ;  /* 0x00000001002d7810 */ /* 0x000fe40007f3e0ff */
[----:B------:R-:W-:Y:S02]  /*3200*/  SEL R44, R44, R40, P0 ;  /* 0x000000282c2c7207 */ /* 0x000fe40000000000 */
[----:B------:R-:W-:Y:S01]  /*3210*/  SEL R42, R41, R42, P0 ;  /* 0x0000002a292a7207 */ /* 0x000fe20000000000 */
[----:B------:R-:W-:Y:S01]  /*3220*/  IMAD.X R41, RZ, RZ, R43, P1 ;  /* 0x000000ffff297224 */ /* 0x000fe200008e062b */
[----:B------:R-:W-:-:S02]  /*3230*/  SEL R40, R45, R0, P0 ;  /* 0x000000002d287207 */ /* 0x000fc40000000000 */
[----:B------:R-:W-:Y:S02]  /*3240*/  ISETP.GE.U32.AND P1, PT, R44, R8, PT ;  /* 0x000000082c00720c */ /* 0x000fe40003f26070 */
[----:B------:R-:W-:Y:S02]  /*3250*/  SEL R0, R41, R43, P0 ;  /* 0x0000002b29007207 */ /* 0x000fe40000000000 */
[----:B------:R-:W-:Y:S02]  /*3260*/  IADD3 R8, P2, PT, R40, 0x1, RZ ;  /* 0x0000000128087810 */ /* 0x000fe40007f5e0ff */
[----:B------:R-:W-:Y:S02]  /*3270*/  ISETP.GE.U32.AND.EX P0, PT, R42, R9, PT, P1 ;  /* 0x000000092a00720c */ /* 0x000fe40003f06110 */
[----:B------:R-:W-:Y:S02]  /*3280*/  IADD3.X R9, PT, PT, RZ, R0, RZ, P2, !PT ;  /* 0x00000000ff097210 */ /* 0x000fe400017fe4ff */
[----:B------:R-:W-:-:S02]  /*3290*/  SEL R8, R8, R40, P0 ;  /* 0x0000002808087207 */ /* 0x000fc40000000000 */
[----:B------:R-:W-:Y:S02]  /*32a0*/  SEL R0, R9, R0, P0 ;  /* 0x0000000009007207 */ /* 0x000fe40000000000 */
[----:B------:R-:W-:Y:S02]  /*32b0*/  IADD3 R9, P2, PT, RZ, -R8, RZ ;  /* 0x80000008ff097210 */ /* 0x000fe40007f5e0ff */
[----:B------:R-:W-:Y:S02]  /*32c0*/  ISETP.NE.U32.AND P0, PT, R2, RZ, PT ;  /* 0x000000ff0200720c */ /* 0x000fe40003f05070 */
[----:B------:R-:W-:Y:S01]  /*32d0*/  ISETP.GE.AND P1, PT, R3, RZ, PT ;  /* 0x000000ff0300720c */ /* 0x000fe20003f26270 */
[----:B------:R-:W-:Y:S01]  /*32e0*/  IMAD.X R3, RZ, RZ, ~R0, P2 ;  /* 0x000000ffff037224 */ /* 0x000fe200010e0e00 */
[----:B------:R-:W-:Y:S02]  /*32f0*/  ISETP.NE.AND.EX P0, PT, R5, RZ, PT, P0 ;  /* 0x000000ff0500720c */ /* 0x000fe40003f05300 */
[----:B------:R-:W-:-:S02]  /*3300*/  MOV R5, 0x0 ;  /* 0x0000000000057802 */ /* 0x000fc40000000f00 */
[----:B------:R-:W-:Y:S02]  /*3310*/  SEL R8, R9, R8, !P1 ;  /* 0x0000000809087207 */ /* 0x000fe40004800000 */
[----:B------:R-:W-:Y:S02]  /*3320*/  SEL R3, R3, R0, !P1 ;  /* 0x0000000003037207 */ /* 0x000fe40004800000 */
[----:B------:R-:W-:Y:S02]  /*3330*/  SEL R0, R8, 0xffffffff, P0 ;  /* 0xffffffff08007807 */ /* 0x000fe40000000000 */
[----:B------:R-:W-:Y:S01]  /*3340*/  SEL R3, R3, 0xffffffff, P0 ;  /* 0xffffffff03037807 */ /* 0x000fe20000000000 */
[----:B------:R-:W-:Y:S06]  /*3350*/  RET.REL.NODEC R4 `(_ZN2at6native29vectorized_elementwise_kernelILi2ENS0_13BinaryFunctorIlllZZZNS0_15binary_internal21div_trunc_kernel_cudaERNS_18TensorIteratorBaseEENKUlvE_clEvENKUlvE2_clEvEUlllE_EESt5arrayIPcLm3EEEEviT0_T1_) ;  /* 0xffffffcc04287950 */ /* 0x000fec0003c3ffff */
.L_x_14081:
        /* <DEDUP_REMOVED lines=10> */
.L_x_22261:


//--------------------- .text._ZN2at6native29vectorized_elementwise_kernelILi4ENS0_13BinaryFunctorIlllZZZNS0_15binary_internal21div_trunc_kernel_cudaERNS_18TensorIteratorBaseEENKUlvE_clEvENKUlvE2_clEvEUlllE_EESt5arrayIPcLm3EEEEviT0_T1_ --------------------------
	.section	.text._ZN2at6native29vectorized_elementwise_kernelILi4ENS0_13BinaryFunctorIlllZZZNS0_15binary_internal21div_trunc_kernel_cudaERNS_18TensorIteratorBaseEENKUlvE_clEvENKUlvE2_clEvEUlllE_EESt5arrayIPcLm3EEEEviT0_T1_,"ax",@progbits
	.align	128
        .global         _ZN2at6native29vectorized_elementwise_kernelILi4ENS0_13BinaryFunctorIlllZZZNS0_15binary_internal21div_trunc_kernel_cudaERNS_18TensorIteratorBaseEENKUlvE_clEvENKUlvE2_clEvEUlllE_EESt5arrayIPcLm3EEEEviT0_T1_
        .type           _ZN2at6native29vectorized_elementwise_kernelILi4ENS0_13BinaryFunctorIlllZZZNS0_15binary_internal21div_trunc_kernel_cudaERNS_18TensorIteratorBaseEENKUlvE_clEvENKUlvE2_clEvEUlllE_EESt5arrayIPcLm3EEEEviT0_T1_,@function
        .size           _ZN2at6native29vectorized_elementwise_kernelILi4ENS0_13BinaryFunctorIlllZZZNS0_15binary_internal21div_trunc_kernel_cudaERNS_18TensorIteratorBaseEENKUlvE_clEvENKUlvE2_clEvEUlllE_EESt5arrayIPcLm3EEEEviT0_T1_,(.L_x_22262 - _ZN2at6native29vectorized_elementwise_kernelILi4ENS0_13BinaryFunctorIlllZZZNS0_15binary_internal21div_trunc_kernel_cudaERNS_18TensorIteratorBaseEENKUlvE_clEvENKUlvE2_clEvEUlllE_EESt5arrayIPcLm3EEEEviT0_T1_)
        .other          _ZN2at6native29vectorized_elementwise_kernelILi4ENS0_13BinaryFunctorIlllZZZNS0_15binary_internal21div_trunc_kernel_cudaERNS_18TensorIteratorBaseEENKUlvE_clEvENKUlvE2_clEvEUlllE_EESt5arrayIPcLm3EEEEviT0_T1_,@"STO_CUDA_ENTRY STV_DEFAULT"
_ZN2at6native29vectorized_elementwise_kernelILi4ENS0_13BinaryFunctorIlllZZZNS0_15binary_internal21div_trunc_kernel_cudaERNS_18TensorIteratorBaseEENKUlvE_clEvENKUlvE2_clEvEUlllE_EESt5arrayIPcLm3EEEEviT0_T1_:
.text._ZN2at6native29vectorized_elementwise_kernelILi4ENS0_13BinaryFunctorIlllZZZNS0_15binary_internal21div_trunc_kernel_cudaERNS_18TensorIteratorBaseEENKUlvE_clEvENKUlvE2_clEvEUlllE_EESt5arrayIPcLm3EEEEviT0_T1_:
        /* <DEDUP_REMOVED lines=22> */
[C---:B--2---:R-:W-:Y:S02]  /*0160*/  @!P5 IMAD.WIDE.U32 R8, R3.reuse, 0x8, R8 ;  /* 0x000000080308d825 */ /* 0x044fe400078e0008 */
[----:B------:R-:W2:Y:S02]  /*0170*/  LDC.64 R28, c[0x0][0x390] ;  /* 0x0000e400ff1c7b82 */ /* 0x000ea40000000a00 */
[----:B---3--:R-:W-:Y:S01]  /*0180*/  @!P5 IMAD.WIDE.U32 R10, R3, 0x8, R10 ;  /* 0x00000008030ad825 */ /* 0x008fe200078e000a */
[----:B------:R-:W-:-:S05]  /*0190*/  CS2R R2, SRZ ;  /* 0x0000000000027805 */ /* 0x000fca000001ff00 */
[----:B------:R-:W3:Y:S01]  /*01a0*/  LDC.64 R20, c[0x0][0x390] ;  /* 0x0000e400ff147b82 */ /* 0x000ee20000000a00 */
[----:B------:R-:W5:Y:S01]  /*01b0*/  @!P5 LDG.E.64 R4, desc[UR4][R10.64] ;  /* 0x000000040a04d981 */ /* 0x000f62000c1e1b00 */
[----:B------:R-:W-:Y:S02]  /*01c0*/  @!P0 IMAD.IADD R15, R46, 0x1, R0 ;  /* 0x000000012e0f8824 */ /* 0x000fe400078e0200 */
[----:B------:R-:W-:Y:S01]  /*01d0*/  @!P0 VIADD R0, R0, 0x80 ;  /* 0x0000008000008836 */ /* 0x000fe20000000000 */
[----:B------:R-:W5:Y:S01]  /*01e0*/  @!P5 LDG.E.64 R2, desc[UR4][R8.64] ;  /* 0x000000040802d981 */ /* 0x000f62000c1e1b00 */
[----:B-1----:R-:W-:Y:S02]  /*01f0*/  @!P0 IMAD.WIDE.U32 R12, R15, 0x8, R12 ;  /* 0x000000080f0c8825 */ /* 0x002fe400078e000c */
[----:B------:R-:W1:Y:S01]  /*0200*/  LDC.64 R18, c[0x0][0x398] ;  /* 0x0000e600ff127b82 */ /* 0x000e620000000a00 */
[-C--:B------:R-:W-:Y:S02]  /*0210*/  ISETP.GE.U32.AND P1, PT, R0, R39.reuse, PT ;  /* 0x000000270000720c */ /* 0x080fe40003f26070 */
[----:B------:R4:W5:Y:S05]  /*0220*/  @!P0 LDG.E.64 R6, desc[UR4][R12.64] ;  /* 0x000000040c068981 */ /* 0x00096a000c1e1b00 */
[----:B------:R-:W1:Y:S06]  /*0230*/  LDC.64 R30, c[0x0][0x398] ;  /* 0x0000e600ff1e7b82 */ /* 0x000e6c0000000a00 */
[----:B------:R-:W-:Y:S01]  /*0240*/  @!P1 IADD3 R17, PT, PT, R46, R0, RZ ;  /* 0x000000002e119210 */ /* 0x000fe20007ffe0ff */
[----:B------:R-:W-:Y:S01]  /*0250*/  @!P1 VIADD R0, R0, 0x80 ;  /* 0x0000008000009836 */ /* 0x000fe20000000000 */
[----:B----4-:R-:W4:Y:S04]  /*0260*/  LDC.64 R12, c[0x0][0x390] ;  /* 0x0000e400ff0c7b82 */ /* 0x010f280000000a00 */
[----:B------:R-:W-:-:S04]  /*0270*/  ISETP.GE.U32.AND P2, PT, R0, R39, PT ;  /* 0x000000270000720c */ /* 0x000fc80003f46070 */
[----:B------:R-:W1:Y:S08]  /*0280*/  LDC.64 R42, c[0x0][0x398] ;  /* 0x0000e600ff2a7b82 */ /* 0x000e700000000a00 */
[----:B------:R-:W1:Y:S01]  /*0290*/  LDC.64 R48, c[0x0][0x398] ;  /* 0x0000e600ff307b82 */ /* 0x000e620000000a00 */
[----:B------:R-:W-:Y:S01]  /*02a0*/  @!P2 IMAD.IADD R47, R46, 0x1, R0 ;  /* 0x000000012e2fa824 */ /* 0x000fe200078e0200 */
[----:B------:R-:W-:-:S04]  /*02b0*/  @!P2 IADD3 R0, PT, PT, R0, 0x80, RZ ;  /* 0x000000800000a810 */ /* 0x000fc80007ffe0ff */
[----:B------:R-:W-:Y:S02]  /*02c0*/  ISETP.GE.U32.AND P3, PT, R0, R39, PT ;  /* 0x000000270000720c */ /* 0x000fe40003f66070 */
[----:B------:R-:W1:Y:S08]  /*02d0*/  LDC.64 R50, c[0x0][0x390] ;  /* 0x0000e400ff327b82 */ /* 0x000e700000000a00 */
[----:B------:R-:W1:Y:S03]  /*02e0*/  LDC.64 R32, c[0x0][0x390] ;  /* 0x0000e400ff207b82 */ /* 0x000e660000000a00 */
[----:B------:R-:W-:Y:S01]  /*02f0*/  @!P3 IMAD.IADD R23, R46, 0x1, R0 ;  /* 0x000000012e17b824 */ /* 0x000fe200078e0200 */
[----:B------:R-:W-:-:S04]  /*0300*/  @!P3 IADD3 R0, PT, PT, R0, 0x80, RZ ;  /* 0x000000800000b810 */ /* 0x000fc80007ffe0ff */
[----:B------:R-:W-:Y:S02]  /*0310*/  ISETP.GE.U32.AND P4, PT, R0, R39, PT ;  /* 0x000000270000720c */ /* 0x000fe40003f86070 */
[----:B------:R-:W-:Y:S01]  /*0320*/  CS2R R8, SRZ ;  /* 0x0000000000087805 */ /* 0x000fe2000001ff00 */
[----:B------:R-:W-:Y:S01]  /*0330*/  @!P0 IMAD.WIDE.U32 R24, R15, 0x8, R24 ;  /* 0x000000080f188825 */ /* 0x000fe200078e0018 */
[----:B------:R-:W-:Y:S01]  /*0340*/  CS2R R10, SRZ ;  /* 0x00000000000a7805 */ /* 0x000fe2000001ff00 */
[----:B------:R-:W1:Y:S03]  /*0350*/  LDC.64 R34, c[0x0][0x398] ;  /* 0x0000e600ff227b82 */ /* 0x000e660000000a00 */
[----:B------:R0:W5:Y:S05]  /*0360*/  @!P0 LDG.E.64 R8, desc[UR4][R24.64] ;  /* 0x0000000418088981 */ /* 0x00016a000c1e1b00 */
[----:B------:R-:W-:-:S02]  /*0370*/  @!P4 IMAD.IADD R37, R46, 0x1, R0 ;  /* 0x000000012e25c824 */ /* 0x000fc400078e0200 */
[----:B------:R-:W-:-:S05]  /*0380*/  @!P4 VIADD R0, R0, 0x80 ;  /* 0x000000800000c836 */ /* 0x000fca0000000000 */
[----:B------:R-:W-:Y:S02]  /*0390*/  ISETP.GE.U32.AND P5, PT, R0, R39, PT ;  /* 0x000000270000720c */ /* 0x000fe40003fa6070 */
[----:B0-----:R-:W-:Y:S01]  /*03a0*/  CS2R R24, SRZ ;  /* 0x0000000000187805 */ /* 0x001fe2000001ff00 */
[----:B----4-:R-:W-:-:S04]  /*03b0*/  @!P4 IMAD.WIDE.U32 R12, R37, 0x8, R12 ;  /* 0x00000008250cc825 */ /* 0x010fc800078e000c */
[----:B------:R-:W-:Y:S01]  /*03c0*/  @!P1 IMAD.WIDE.U32 R44, R17, 0x8, R44 ;  /* 0x00000008112c9825 */ /* 0x000fe200078e002c */
[----:B------:R0:W5:Y:S03]  /*03d0*/  @!P4 LDG.E.64 R24, desc[UR4][R12.64] ;  /* 0x000000040c18c981 */ /* 0x000166000c1e1b00 */
[----:B---3--:R-:W-:Y:S01]  /*03e0*/  @!P3 IMAD.WIDE.U32 R52, R23, 0x8, R20 ;  /* 0x000000081734b825 */ /* 0x008fe200078e0014 */
[----:B------:R1:W5:Y:S01]  /*03f0*/  @!P1 LDG.E.64 R10, desc[UR4][R44.64] ;  /* 0x000000042c0a9981 */ /* 0x000362000c1e1b00 */
[----:B------:R-:W-:Y:S02]  /*0400*/  @!P5 IADD3 R41, PT, PT, R46, R0, RZ ;  /* 0x000000002e29d210 */ /* 0x000fe40007ffe0ff */
[----:B------:R-:W-:Y:S01]  /*0410*/  CS2R R20, SRZ ;  /* 0x0000000000147805 */ /* 0x000fe2000001ff00 */
[----:B0-----:R-:W-:Y:S01]  /*0420*/  @!P4 IMAD.WIDE.U32 R12, R37, 0x8, R26 ;  /* 0x00000008250cc825 */ /* 0x001fe200078e001a */
[----:B------:R-:W-:-:S04]  /*0430*/  CS2R R26, SRZ ;  /* 0x00000000001a7805 */ /* 0x000fc8000001ff00 */
[----:B------:R-:W5:Y:S01]  /*0440*/  @!P3 LDG.E.64 R20, desc[UR4][R52.64] ;  /* 0x000000043414b981 */ /* 0x000f62000c1e1b00 */
[----:B--2---:R-:W-:Y:S01]  /*0450*/  @!P5 IMAD.WIDE.U32 R36, R41, 0x8, R28 ;  /* 0x000000082924d825 */ /* 0x004fe200078e001c */
[----:B------:R-:W-:Y:S02]  /*0460*/  CS2R R28, SRZ ;  /* 0x00000000001c7805 */ /* 0x000fe4000001ff00 */
[----:B------:R-:W5:Y:S01]  /*0470*/  @!P4 LDG.E.64 R26, desc[UR4][R12.64] ;  /* 0x000000040c1ac981 */ /* 0x000f62000c1e1b00 */
[----:B-1----:R-:W-:Y:S01]  /*0480*/  @!P3 IMAD.WIDE.U32 R44, R23, 0x8, R18 ;  /* 0x00000008172cb825 */ /* 0x002fe200078e0012 */
[----:B------:R-:W-:Y:S02]  /*0490*/  CS2R R18, SRZ ;  /* 0x0000000000127805 */ /* 0x000fe4000001ff00 */
[----:B------:R-:W-:Y:S01]  /*04a0*/  CS2R R22, SRZ ;  /* 0x0000000000167805 */ /* 0x000fe2000001ff00 */
[----:B------:R-:W5:Y:S01]  /*04b0*/  @!P5 LDG.E.64 R28, desc[UR4][R36.64] ;  /* 0x00000004241cd981 */ /* 0x000f62000c1e1b00 */
[----:B------:R-:W-:Y:S01]  /*04c0*/  @!P5 IMAD.WIDE.U32 R40, R41, 0x8, R30 ;  /* 0x000000082928d825 */ /* 0x000fe200078e001e */
[----:B------:R-:W-:-:S03]  /*04d0*/  CS2R R30, SRZ ;  /* 0x00000000001e7805 */ /* 0x000fc6000001ff00 */
[----:B------:R-:W-:Y:S01]  /*04e0*/  @!P2 IMAD.WIDE.U32 R42, R47, 0x8, R42 ;  /* 0x000000082f2aa825 */ /* 0x000fe200078e002a */
        /* <DEDUP_REMOVED lines=44> */
.L_x_14085:
[----:B------:R-:W-:Y:S01]  /*07b0*/  IMAD.MOV.U32 R0, RZ, RZ, R2 ;  /* 0x000000ffff007224 */ /* 0x000fe200078e0002 */
[----:B------:R-:W-:Y:S02]  /*07c0*/  MOV R2, R4 ;  /* 0x0000000400027202 */ /* 0x000fe40000000f00 */
[----:B------:R-:W-:-:S07]  /*07d0*/  MOV R4, 0x7f0 ;  /* 0x000007f000047802 */ /* 0x000fce0000000f00 */
[----:B------:R-:W-:Y:S05]  /*07e0*/  CALL.REL.NOINC `($__internal_23_$__cuda_sm20_div_s64) ;  /* 0x00000024005c7944 */ /* 0x000fea0003c00000 */
[----:B------:R-:W-:Y:S02]  /*07f0*/  IMAD.MOV.U32 R36, RZ, RZ, R0 ;  /* 0x000000ffff247224 */ /* 0x000fe400078e0000 */
[----:B------:R-:W-:-:S07]  /*0800*/  IMAD.MOV.U32 R37, RZ, RZ, R3 ;  /* 0x000000ffff257224 */ /* 0x000fce00078e0003 */
.L_x_14084:
[----:B------:R-:W-:Y:S05]  /*0810*/  BSYNC.RECONVERGENT B0 ;  /* 0x0000000000007941 */ /* 0x000fea0003800200 */
.L_x_14083:
        /* <DEDUP_REMOVED lines=28> */
.L_x_14088:
[----:B------:R-:W-:Y:S01]  /*09e0*/  IMAD.MOV.U32 R0, RZ, RZ, R6 ;  /* 0x000000ffff007224 */ /* 0x000fe200078e0006 */
[----:B------:R-:W-:Y:S01]  /*09f0*/  MOV R2, R8 ;  /* 0x0000000800027202 */ /* 0x000fe20000000f00 */
[----:B------:R-:W-:Y:S01]  /*0a00*/  IMAD.MOV.U32 R3, RZ, RZ, R7 ;  /* 0x000000ffff037224 */ /* 0x000fe200078e0007 */
[----:B------:R-:W-:Y:S01]  /*0a10*/  MOV R4, 0xa40 ;  /* 0x00000a4000047802 */ /* 0x000fe20000000f00 */
[----:B------:R-:W-:-:S07]  /*0a20*/  IMAD.MOV.U32 R5, RZ, RZ, R9 ;  /* 0x000000ffff057224 */ /* 0x000fce00078e0009 */
[----:B------:R-:W-:Y:S05]  /*0a30*/  CALL.REL.NOINC `($__internal_23_$__cuda_sm20_div_s64) ;  /* 0x0000002000c87944 */ /* 0x000fea0003c00000 */
[----:B------:R-:W-:Y:S01]  /*0a40*/  IMAD.MOV.U32 R6, RZ, RZ, R0 ;  /* 0x000000ffff067224 */ /* 0x000fe200078e0000 */
[----:B------:R-:W-:-:S07]  /*0a50*/  MOV R7, R3 ;  /* 0x0000000300077202 */ /* 0x000fce0000000f00 */
.L_x_14087:
[----:B------:R-:W-:Y:S05]  /*0a60*/  BSYNC.RECONVERGENT B0 ;  /* 0x0000000000007941 */ /* 0x000fea0003800200 */
.L_x_14086:
        /* <DEDUP_REMOVED lines=27> */
.L_x_14091:
        /* <DEDUP_REMOVED lines=8> */
.L_x_14090:
[----:B------:R-:W-:Y:S05]  /*0ca0*/  BSYNC.RECONVERGENT B0 ;  /* 0x0000000000007941 */ /* 0x000fea0003800200 */
.L_x_14089:
        /* <DEDUP_REMOVED lines=27> */
.L_x_14094:
        /* <DEDUP_REMOVED lines=8> */
.L_x_14093:
[----:B------:R-:W-:Y:S05]  /*0ee0*/  BSYNC.RECONVERGENT B0 ;  /* 0x0000000000007941 */ /* 0x000fea0003800200 */
.L_x_14092:
        /* <DEDUP_REMOVED lines=27> */
.L_x_14097:
        /* <DEDUP_REMOVED lines=8> */
.L_x_14096:
[----:B------:R-:W-:Y:S05]  /*1120*/  BSYNC.RECONVERGENT B0 ;  /* 0x0000000000007941 */ /* 0x000fea0003800200 */
.L_x_14095:
        /* <DEDUP_REMOVED lines=27> */
.L_x_14100:
        /* <DEDUP_REMOVED lines=8> */
.L_x_14099:
[----:B------:R-:W-:Y:S05]  /*1360*/  BSYNC.RECONVERGENT B0 ;  /* 0x0000000000007941 */ /* 0x000fea0003800200 */
.L_x_14098:
        /* <DEDUP_REMOVED lines=27> */
.L_x_14103:
        /* <DEDUP_REMOVED lines=8> */
.L_x_14102:
[----:B------:R-:W-:Y:S05]  /*15a0*/  BSYNC.RECONVERGENT B0 ;  /* 0x0000000000007941 */ /* 0x000fea0003800200 */
.L_x_14101:
        /* <DEDUP_REMOVED lines=27> */
.L_x_14106:
[----:B------:R-:W-:Y:S01]  /*1760*/  IMAD.MOV.U32 R0, RZ, RZ, R32 ;  /* 0x000000ffff007224 */ /* 0x000fe200078e0020 */
[----:B------:R-:W-:Y:S01]  /*1770*/  MOV R2, R34 ;  /* 0x0000002200027202 */ /* 0x000fe20000000f00 */
[----:B------:R-:W-:Y:S01]  /*1780*/  IMAD.MOV.U32 R3, RZ, RZ, R33 ;  /* 0x000000ffff037224 */ /* 0x000fe200078e0021 */
[----:B------:R-:W-:Y:S01]  /*1790*/  MOV R4, 0x17c0 ;  /* 0x000017c000047802 */ /* 0x000fe20000000f00 */
[----:B------:R-:W-:-:S07]  /*17a0*/  IMAD.MOV.U32 R5, RZ, RZ, R35 ;  /* 0x000000ffff057224 */ /* 0x000fce00078e0023 */
[----:B------:R-:W-:Y:S05]  /*17b0*/  CALL.REL.NOINC `($__internal_23_$__cuda_sm20_div_s64) ;  /* 0x0000001400687944 */ /* 0x000fea0003c00000 */
[----:B------:R-:W-:-:S07]  /*17c0*/  IMAD.MOV.U32 R2, RZ, RZ, R0 ;  /* 0x000000ffff027224 */ /* 0x000fce00078e0000 */
.L_x_14105:
[----:B------:R-:W-:Y:S05]  /*17d0*/  BSYNC.RECONVERGENT B0 ;  /* 0x0000000000007941 */ /* 0x000fea0003800200 */
.L_x_14104:
        /* <DEDUP_REMOVED lines=16> */
.L_x_14109:
[----:B------:R-:W-:-:S13]  /*18e0*/  ISETP.GE.U32.AND P0, PT, R38, R39, PT ;  /* 0x000000272600720c */ /* 0x000fda0003f06070 */
[----:B------:R-:W-:Y:S05]  /*18f0*/  @P0 BRA `(.L_x_14111) ;  /* 0x0000000000300947 */ /* 0x000fea0003800000 */
[----:B0----5:R-:W0:Y:S01]  /*1900*/  LDC.64 R4, c[0x0][0x388] ;  /* 0x0000e200ff047b82 */ /* 0x021e220000000a00 */
[----:B------:R-:W-:Y:S02]  /*1910*/  IMAD.IADD R7, R46, 0x1, R38 ;  /* 0x000000012e077824 */ /* 0x000fe400078e0226 */
[----:B------:R-:W-:Y:S02]  /*1920*/  VIADD R38, R38, 0x80 ;  /* 0x0000008026267836 */ /* 0x000fe40000000000 */
[----:B0-----:R-:W-:-:S05]  /*1930*/  IMAD.WIDE.U32 R4, R7, 0x8, R4 ;  /* 0x0000000807047825 */ /* 0x001fca00078e0004 */
[----:B------:R1:W-:Y:S02]  /*1940*/  STG.E.64 desc[UR4][R4.64], R8 ;  /* 0x0000000804007986 */ /* 0x0003e4000c101b04 */
.L_x_14110:
[----:B------:R-:W-:-:S13]  /*1950*/  ISETP.GE.U32.AND P0, PT, R38, R39, PT ;  /* 0x000000272600720c */ /* 0x000fda0003f06070 */
[----:B------:R-:W-:Y:S05]  /*1960*/  @P0 BRA `(.L_x_14112) ;  /* 0x0000000000300947 */ /* 0x000fea0003800000 */
[----:B01----:R-:W0:Y:S01]  /*1970*/  LDC.64 R4, c[0x0][0x388] ;  /* 0x0000e200ff047b82 */ /* 0x003e220000000a00 */
[----:B------:R-:W-:Y:S01]  /*1980*/  IADD3 R7, PT, PT, R46, R38, RZ ;  /* 0x000000262e077210 */ /* 0x000fe20007ffe0ff */
[----:B------:R-:W-:-:S04]  /*1990*/  VIADD R38, R38, 0x80 ;  /* 0x0000008026267836 */ /* 0x000fc80000000000 */
[----:B0-----:R-:W-:-:S05]  /*19a0*/  IMAD.WIDE.U32 R4, R7, 0x8, R4 ;  /* 0x0000000807047825 */ /* 0x001fca00078e0004 */
[----:B------:R1:W-:Y:S02]  /*19b0*/  STG.E.64 desc[UR4][R4.64], R10 ;  /* 0x0000000a04007986 */ /* 0x0003e4000c101b04 */
.L_x_14111:
[----:B------:R-:W-:-:S13]  /*19c0*/  ISETP.GE.U32.AND P0, PT, R38, R39, PT ;  /* 0x000000272600720c */ /* 0x000fda0003f06070 */
[----:B------:R-:W-:Y:S05]  /*19d0*/  @P0 BRA `(.L_x_14113) ;  /* 0x0000000000340947 */ /* 0x000fea0003800000 */
[----:B01---5:R-:W0:Y:S01]  /*19e0*/  LDC.64 R4, c[0x0][0x388] ;  /* 0x0000e200ff047b82 */ /* 0x023e220000000a00 */
[----:B------:R-:W-:Y:S01]  /*19f0*/  IMAD.IADD R7, R46, 0x1, R38 ;  /* 0x000000012e077824 */ /* 0x000fe200078e0226 */
[----:B------:R-:W-:-:S03]  /*1a00*/  IADD3 R38, PT, PT, R38, 0x80, RZ ;  /* 0x0000008026267810 */ /* 0x000fc60007ffe0ff */
[----:B0-----:R-:W-:-:S05]  /*1a10*/  IMAD.WIDE.U32 R4, R7, 0x8, R4 ;  /* 0x0000000807047825 */ /* 0x001fca00078e0004 */
[----:B------:R2:W-:Y:S02]  /*1a20*/  STG.E.64 desc[UR4][R4.64], R14 ;  /* 0x0000000e04007986 */ /* 0x0005e4000c101b04 */
.L_x_14112:
        /* <DEDUP_REMOVED lines=8> */
.L_x_14113:
[----:B------:R-:W-:Y:S05]  /*1ab0*/  BSYNC.RELIABLE B1 ;  /* 0x0000000000017941 */ /* 0x000fea0003800100 */
.L_x_14108:
[----:B------:R-:W-:-:S13]  /*1ac0*/  ISETP.GE.U32.AND P0, PT, R38, R39, PT ;  /* 0x000000272600720c */ /* 0x000fda0003f06070 */
[----:B012--5:R-:W0:Y:S01]  /*1ad0*/  @!P0 LDC.64 R4, c[0x0][0x388] ;  /* 0x0000e200ff048b82 */ /* 0x027e220000000a00 */
[----:B------:R-:W-:Y:S01]  /*1ae0*/  @!P0 IADD3 R7, PT, PT, R46, R38, RZ ;  /* 0x000000262e078210 */ /* 0x000fe20007ffe0ff */
[----:B------:R-:W-:-:S04]  /*1af0*/  @!P0 VIADD R38, R38, 0x80 ;  /* 0x0000008026268836 */ /* 0x000fc80000000000 */
[----:B0-----:R-:W-:-:S05]  /*1b00*/  @!P0 IMAD.WIDE.U32 R4, R7, 0x8, R4 ;  /* 0x0000000807048825 */ /* 0x001fca00078e0004 */
[----:B------:R3:W-:Y:S02]  /*1b10*/  @!P0 STG.E.64 desc[UR4][R4.64], R18 ;  /* 0x0000001204008986 */ /* 0x0007e4000c101b04 */
.L_x_14114:
[----:B------:R-:W-:Y:S05]  /*1b20*/  BSYNC.RECONVERGENT B0 ;  /* 0x0000000000007941 */ /* 0x000fea0003800200 */
.L_x_14107:
        /* <DEDUP_REMOVED lines=8> */
.L_x_14082:
[----:B------:R-:W0:Y:S01]  /*1bb0*/  S2R R47, SR_TID.X ;  /* 0x00000000002f7919 */ /* 0x000e220000002100 */
[----:B------:R-:W1:Y:S08]  /*1bc0*/  LDC.64 R2, c[0x0][0x390] ;  /* 0x0000e400ff027b82 */ /* 0x000e700000000a00 */
[----:B------:R-:W2:Y:S01]  /*1bd0*/  LDC.64 R4, c[0x0][0x398] ;  /* 0x0000e600ff047b82 */ /* 0x000ea20000000a00 */
[----:B-1----:R-:W-:-:S04]  /*1be0*/  IMAD.WIDE.U32 R2, R46, 0x8, R2 ;  /* 0x000000082e027825 */ /* 0x002fc800078e0002 */
[----:B0-----:R-:W-:-:S04]  /*1bf0*/  IMAD.WIDE.U32 R2, R47, 0x20, R2 ;  /* 0x000000202f027825 */ /* 0x001fc800078e0002 */
[----:B--2---:R-:W-:Y:S01]  /*1c00*/  IMAD.WIDE.U32 R4, R46, 0x8, R4 ;  /* 0x000000082e047825 */ /* 0x004fe200078e0004 */
[----:B------:R0:W5:Y:S03]  /*1c10*/  LDG.E.ENL2.256 R24, R20, desc[UR4][R2.64+0x1000] ;  /* 0xfe0080040214797e */ /* 0x0001660008121918 */
[----:B------:R-:W-:Y:S02]  /*1c20*/  IMAD.WIDE.U32 R36, R47, 0x20, R4 ;  /* 0x000000202f247825 */ /* 0x000fe400078e0004 */
[----:B------:R-:W2:Y:S04]  /*1c30*/  LDG.E.ENL2.256 R8, R4, desc[UR4][R2.64] ;  /* 0xfe0000040204797e */ /* 0x000ea80008121908 */
[----:B------:R-:W2:Y:S04]  /*1c40*/  LDG.E.ENL2.256 R16, R12, desc[UR4][R36.64] ;  /* 0xfe000004240c797e */ /* 0x000ea80008121910 */
[----:B------:R0:W5:Y:S01]  /*1c50*/  LDG.E.ENL2.256 R32, R28, desc[UR4][R36.64+0x1000] ;  /* 0xfe008004241c797e */ /* 0x0001620008121920 */
        /* <DEDUP_REMOVED lines=24> */
.L_x_14116:
[----:B------:R-:W-:Y:S01]  /*1de0*/  IMAD.MOV.U32 R0, RZ, RZ, R4 ;  /* 0x000000ffff007224 */ /* 0x000fe200078e0004 */
[----:B------:R-:W-:Y:S01]  /*1df0*/  MOV R3, R5 ;  /* 0x0000000500037202 */ /* 0x000fe20000000f00 */
[----:B------:R-:W-:Y:S01]  /*1e00*/  IMAD.MOV.U32 R2, RZ, RZ, R12 ;  /* 0x000000ffff027224 */ /* 0x000fe200078e000c */
[----:B------:R-:W-:Y:S01]  /*1e10*/  MOV R4, 0x1e40 ;  /* 0x00001e4000047802 */ /* 0x000fe20000000f00 */
[----:B------:R-:W-:-:S07]  /*1e20*/  IMAD.MOV.U32 R5, RZ, RZ, R13 ;  /* 0x000000ffff057224 */ /* 0x000fce00078e000d */
[----:B-----5:R-:W-:Y:S05]  /*1e30*/  CALL.REL.NOINC `($__internal_23_$__cuda_sm20_div_s64) ;  /* 0x0000000c00c87944 */ /* 0x020fea0003c00000 */
[----:B------:R-:W-:Y:S01]  /*1e40*/  MOV R36, R0 ;  /* 0x0000000000247202 */ /* 0x000fe20000000f00 */
[----:B------:R-:W-:-:S07]  /*1e50*/  IMAD.MOV.U32 R37, RZ, RZ, R3 ;  /* 0x000000ffff257224 */ /* 0x000fce00078e0003 */
.L_x_14117:
[----:B------:R-:W-:Y:S05]  /*1e60*/  BSYNC.RECONVERGENT B0 ;  /* 0x0000000000007941 */ /* 0x000fea0003800200 */
.L_x_14115:
        /* <DEDUP_REMOVED lines=24> */
.L_x_14119:
[----:B------:R-:W-:Y:S01]  /*1ff0*/  IMAD.MOV.U32 R0, RZ, RZ, R6 ;  /* 0x000000ffff007224 */ /* 0x000fe200078e0006 */
[----:B------:R-:W-:Y:S01]  /*2000*/  MOV R2, R14 ;  /* 0x0000000e00027202 */ /* 0x000fe20000000f00 */
[----:B------:R-:W-:Y:S01]  /*2010*/  IMAD.MOV.U32 R3, RZ, RZ, R7 ;  /* 0x000000ffff037224 */ /* 0x000fe200078e0007 */
[----:B------:R-:W-:Y:S01]  /*2020*/  MOV R4, 0x2050 ;  /* 0x0000205000047802 */ /* 0x000fe20000000f00 */
[----:B------:R-:W-:-:S07]  /*2030*/  IMAD.MOV.U32 R5, RZ, RZ, R15 ;  /* 0x000000ffff057224 */ /* 0x000fce00078e000f */
[----:B-----5:R-:W-:Y:S05]  /*2040*/  CALL.REL.NOINC `($__internal_23_$__cuda_sm20_div_s64) ;  /* 0x0000000c00447944 */ /* 0x020fea0003c00000 */
[----:B------:R-:W-:Y:S01]  /*2050*/  IMAD.MOV.U32 R38, RZ, RZ, R0 ;  /* 0x000000ffff267224 */ /* 0x000fe200078e0000 */
[----:B------:R-:W-:-:S07]  /*2060*/  MOV R39, R3 ;  /* 0x0000000300277202 */ /* 0x000fce0000000f00 */
.L_x_14120:
[----:B------:R-:W-:Y:S05]  /*2070*/  BSYNC.RECONVERGENT B0 ;  /* 0x0000000000007941 */ /* 0x000fea0003800200 */
.L_x_14118:
        /* <DEDUP_REMOVED lines=25> */
.L_x_14122:
        /* <DEDUP_REMOVED lines=8> */
.L_x_14123:
[----:B------:R-:W-:Y:S05]  /*2290*/  BSYNC.RECONVERGENT B0 ;  /* 0x0000000000007941 */ /* 0x000fea0003800200 */
.L_x_14121:
        /* <DEDUP_REMOVED lines=25> */
.L_x_14125:
        /* <DEDUP_REMOVED lines=8> */
.L_x_14126:
[----:B------:R-:W-:Y:S05]  /*24b0*/  BSYNC.RECONVERGENT B0 ;  /* 0x0000000000007941 */ /* 0x000fea0003800200 */
.L_x_14124:
[----:B-----5:R-:W-:Y:S01]  /*24c0*/  LOP3.LUT R0, R21, R29, RZ, 0xfc, !PT ;  /* 0x0000001d15007212 */ /* 0x020fe200078efcff */
[----:B------:R-:W-:Y:S03]  /*24d0*/  BSSY.RECONVERGENT B0, `(.L_x_14127) ;  /* 0x000001f000007945 */ /* 0x000fe60003800200 */
[----:B------:R-:W-:-:S13]  /*24e0*/  ISETP.NE.U32.AND P0, PT, R0, RZ, PT ;  /* 0x000000ff0000720c */ /* 0x000fda0003f05070 */
[----:B------:R-:W-:Y:S05]  /*24f0*/  @P0 BRA `(.L_x_14128) ;  /* 0x0000000000500947 */ /* 0x000fea0003800000 */
[----:B------:R-:W0:Y:S01]  /*2500*/  I2F.U32.RP R0, R28 ;  /* 0x0000001c00007306 */ /* 0x000e220000209000 */
[----:B------:R-:W-:Y:S01]  /*2510*/  IMAD.MOV R5, RZ, RZ, -R28 ;  /* 0x000000ffff057224 */ /* 0x000fe200078e0a1c */
[----:B------:R-:W-:Y:S01]  /*2520*/  ISETP.NE.U32.AND P2, PT, R28, RZ, PT ;  /* 0x000000ff1c00720c */ /* 0x000fe20003f45070 */
[----:B------:R-:W-:-:S05]  /*2530*/  IMAD.MOV.U32 R17, RZ, RZ, RZ ;  /* 0x000000ffff117224 */ /* 0x000fca00078e00ff */
        /* <DEDUP_REMOVED lines=16> */
.L_x_14128:
[----:B------:R-:W-:Y:S01]  /*2640*/  MOV R0, R20 ;  /* 0x0000001400007202 */ /* 0x000fe20000000f00 */
[----:B------:R-:W-:Y:S01]  /*2650*/  IMAD.MOV.U32 R3, RZ, RZ, R21 ;  /* 0x000000ffff037224 */ /* 0x000fe200078e0015 */
[----:B------:R-:W-:Y:S01]  /*2660*/  MOV R2, R28 ;  /* 0x0000001c00027202 */ /* 0x000fe20000000f00 */
[----:B------:R-:W-:Y:S01]  /*2670*/  IMAD.MOV.U32 R5, RZ, RZ, R29 ;  /* 0x000000ffff057224 */ /* 0x000fe200078e001d */
[----:B------:R-:W-:-:S07]  /*2680*/  MOV R4, 0x26a0 ;  /* 0x000026a000047802 */ /* 0x000fce0000000f00 */
[----:B------:R-:W-:Y:S05]  /*2690*/  CALL.REL.NOINC `($__internal_23_$__cuda_sm20_div_s64) ;  /* 0x0000000400b07944 */ /* 0x000fea0003c00000 */
[----:B------:R-:W-:Y:S01]  /*26a0*/  MOV R16, R0 ;  /* 0x0000000000107202 */ /* 0x000fe20000000f00 */
[----:B------:R-:W-:-:S07]  /*26b0*/  IMAD.MOV.U32 R17, RZ, RZ, R3 ;  /* 0x000000ffff117224 */ /* 0x000fce00078e0003 */
.L_x_14129:
[----:B------:R-:W-:Y:S05]  /*26c0*/  BSYNC.RECONVERGENT B0 ;  /* 0x0000000000007941 */ /* 0x000fea0003800200 */
.L_x_14127:
[----:B------:R-:W-:Y:S01]  /*26d0*/  LOP3.LUT R0, R23, R31, RZ, 0xfc, !PT ;  /* 0x0000001f17007212 */ /* 0x000fe200078efcff */
        /* <DEDUP_REMOVED lines=21> */
[----:B------:R-:W-:Y:S01]  /*2830*/  @!P2 LOP3.LUT R18, RZ, R30, RZ, 0x33, !PT ;  /* 0x0000001eff12a212 */ /* 0x000fe200078e33ff */
[----:B------:R-:W-:Y:S06]  /*2840*/  BRA `(.L_x_14132) ;  /* 0x0000000000207947 */ /* 0x000fec0003800000 */
.L_x_14131:
        /* <DEDUP_REMOVED lines=8> */
.L_x_14132:
[----:B------:R-:W-:Y:S05]  /*28d0*/  BSYNC.RECONVERGENT B0 ;  /* 0x0000000000007941 */ /* 0x000fea0003800200 */
.L_x_14130:
        /* <DEDUP_REMOVED lines=24> */
.L_x_14134:
        /* <DEDUP_REMOVED lines=8> */
.L_x_14135:
[----:B------:R-:W-:Y:S05]  /*2ae0*/  BSYNC.RECONVERGENT B0 ;  /* 0x0000000000007941 */ /* 0x000fea0003800200 */
.L_x_14133:
        /* <DEDUP_REMOVED lines=24> */
.L_x_14137:
        /* <DEDUP_REMOVED lines=8> */
.L_x_14138:
[----:B------:R-:W-:Y:S05]  /*2cf0*/  BSYNC.RECONVERGENT B0 ;  /* 0x0000000000007941 */ /* 0x000fea0003800200 */
.L_x_14136:
[----:B------:R-:W0:Y:S02]  /*2d00*/  LDC.64 R2, c[0x0][0x388] ;  /* 0x0000e200ff027b82 */ /* 0x000e240000000a00 */
[----:B0-----:R-:W-:-:S04]  /*2d10*/  IMAD.WIDE.U32 R2, R46, 0x8, R2 ;  /* 0x000000082e027825 */ /* 0x001fc800078e0002 */
[----:B------:R-:W-:-:S05]  /*2d20*/  IMAD.WIDE.U32 R2, R47, 0x20, R2 ;  /* 0x000000202f027825 */ /* 0x000fca00078e0002 */
[----:B------:R-:W-:Y:S04]  /*2d30*/  STG.E.ENL2.256 desc[UR4][R2.64], R36, R8 ;  /* 0xf80000240208797f */ /* 0x000fe8000f121804 */
[----:B------:R-:W-:Y:S01]  /*2d40*/  STG.E.ENL2.256 desc[UR4][R2.64+0x1000], R16, R20 ;  /* 0xf80080100214797f */ /* 0x000fe2000f121804 */
[----:B------:R-:W-:Y:S05]  /*2d50*/  EXIT ;  /* 0x000000000000794d */ /* 0x000fea0003800000 */
        .weak           $__internal_23_$__cuda_sm20_div_s64
        .type           $__internal_23_$__cuda_sm20_div_s64,@function
        .size           $__internal_23_$__cuda_sm20_div_s64,(.L_x_22262 - $__internal_23_$__cuda_sm20_div_s64)
$__internal_23_$__cuda_sm20_div_s64:
        /* <DEDUP_REMOVED lines=85> */
[----:B------:R-:W-:Y:S06]  /*32b0*/  RET.REL.NODEC R4 `(_ZN2at6native29vectorized_elementwise_kernelILi4ENS0_13BinaryFunctorIlllZZZNS0_15binary_internal21div_trunc_kernel_cudaERNS_18TensorIteratorBaseEENKUlvE_clEvENKUlvE2_clEvEUlllE_EESt5arrayIPcLm3EEEEviT0_T1_) ;  /* 0xffffffcc04507950 */ /* 0x000fec0003c3ffff */
.L_x_14139:
        /* <DEDUP_REMOVED lines=12> */
.L_x_22262:


//--------------------- .text._ZN2at6native29vectorized_elementwise_kernelILi8ENS0_13BinaryFunctorIlllZZZNS0_15binary_internal21div_trunc_kernel_cudaERNS_18TensorIteratorBaseEENKUlvE_clEvENKUlvE2_clEvEUlllE_EESt5arrayIPcLm3EEEEviT0_T1_ --------------------------
	.section	.text._ZN2at6native29vectorized_elementwise_kernelILi8ENS0_13BinaryFunctorIlllZZZNS0_15binary_internal21div_trunc_kernel_cudaERNS_18TensorIteratorBaseEENKUlvE_clEvENKUlvE2_clEvEUlllE_EESt5arrayIPcLm3EEEEviT0_T1_,"ax",@progbits
	.align	128
        .global         _ZN2at6native29vectorized_elementwise_kernelILi8ENS0_13BinaryFunctorIlllZZZNS0_15binary_internal21div_trunc_kernel_cudaERNS_18TensorIteratorBaseEENKUlvE_clEvENKUlvE2_clEvEUlllE_EESt5arrayIPcLm3EEEEviT0_T1_
        .type           _ZN2at6native29vectorized_elementwise_kernelILi8ENS0_13BinaryFunctorIlllZZZNS0_15binary_internal21div_trunc_kernel_cudaERNS_18TensorIteratorBaseEENKUlvE_clEvENKUlvE2_clEvEUlllE_EESt5arrayIPcLm3EEEEviT0_T1_,@function
        .size           _ZN2at6native29vectorized_elementwise_kernelILi8ENS0_13BinaryFunctorIlllZZZNS0_15binary_internal21div_trunc_kernel_cudaERNS_18TensorIteratorBaseEENKUlvE_clEvENKUlvE2_clEvEUlllE_EESt5arrayIPcLm3EEEEviT0_T1_,(.L_x_22450 - _ZN2at6native29vectorized_elementwise_kernelILi8ENS0_13BinaryFunctorIlllZZZNS0_15binary_internal21div_trunc_kernel_cudaERNS_18TensorIteratorBaseEENKUlvE_clEvENKUlvE2_clEvEUlllE_EESt5arrayIPcLm3EEEEviT0_T1_)
        .other          _ZN2at6native29vectorized_elementwise_kernelILi8ENS0_13BinaryFunctorIlllZZZNS0_15binary_internal21div_trunc_kernel_cudaERNS_18TensorIteratorBaseEENKUlvE_clEvENKUlvE2_clEvEUlllE_EESt5arrayIPcLm3EEEEviT0_T1_,@"STO_CUDA_ENTRY STV_DEFAULT"
_ZN2at6native29vectorized_elementwise_kernelILi8ENS0_13BinaryFunctorIlllZZZNS0_15binary_internal21div_trunc_kernel_cudaERNS_18TensorIteratorBaseEENKUlvE_clEvENKUlvE2_clEvEUlllE_EESt5arrayIPcLm3EEEEviT0_T1_:
.text._ZN2at6native29vectorized_elementwise_kernelILi8ENS0_13BinaryFunctorIlllZZZNS0_15binary_internal21div_trunc_kernel_cudaERNS_18TensorIteratorBaseEENKUlvE_clEvENKUlvE2_clEvEUlllE_EESt5arrayIPcLm3EEEEviT0_T1_:
[----:B------:R-:W-:Y:S01]  /*0000*/  LDC R1, c[0x0][0x37c] ;  /* 0x0000df00ff017b82 */ /* 0x000fe20000000800 */
[----:B------:R-:W-:Y:S05]  /*0010*/  EXIT ;  /* 0x000000000000794d */ /* 0x000fea0003800000 */
.L_x_14140:
        /* <DEDUP_REMOVED lines=14> */
.L_x_22450:


//--------------------- .text._ZN2at6native18elementwise_kernelILi128ELi4EZNS0_15gpu_kernel_implINS0_13BUnaryFunctorIlllZZZNS0_15binary_internal21div_trunc_kernel_cudaERNS_18TensorIteratorBaseEENKUlvE_clEvENKUlvE2_clEvEUlllE_EEEEvS6_RKT_EUliE_EEviT1_ --------------------------
	.section	.text._ZN2at6native18elementwise_kernelILi128ELi4EZNS0_15gpu_kernel_implINS0_13BUnaryFunctorIlllZZZNS0_15binary_internal21div_trunc_kernel_cudaERNS_18TensorIteratorBaseEENKUlvE_clEvENKUlvE2_clEvEUlllE_EEEEvS6_RKT_EUliE_EEviT1_,"ax",@progbits
	.align	128
        .global         _ZN2at6native18elementwise_kernelILi128ELi4EZNS0_15gpu_kernel_implINS0_13BUnaryFunctorIlllZZZNS0_15binary_internal21div_trunc_kernel_cudaERNS_18TensorIteratorBaseEENKUlvE_clEvENKUlvE2_clEvEUlllE_EEEEvS6_RKT_EUliE_EEviT1_
        .type           _ZN2at6native18elementwise_kernelILi128ELi4EZNS0_15gpu_kernel_implINS0_13BUnaryFunctorIlllZZZNS0_15binary_internal21div_trunc_kernel_cudaERNS_18TensorIteratorBaseEENKUlvE_clEvENKUlvE2_clEvEUlllE_EEEEvS6_RKT_EUliE_EEviT1_,@function
        .size           _ZN2at6native18elementwise_kernelILi128ELi4EZNS0_15gpu_kernel_implINS0_13BUnaryFunctorIlllZZZNS0_15binary_internal21div_trunc_kernel_cudaERNS_18TensorIteratorBaseEENKUlvE_clEvENKUlvE2_clEvEUlllE_EEEEvS6_RKT_EUliE_EEviT1_,(.L_x_22263 - _ZN2at6native18elementwise_kernelILi128ELi4EZNS0_15gpu_kernel_implINS0_13BUnaryFunctorIlllZZZNS0_15binary_internal21div_trunc_kernel_cudaERNS_18TensorIteratorBaseEENKUlvE_clEvENKUlvE2_clEvEUlllE_EEEEvS6_RKT_EUliE_EEviT1_)
        .other          _ZN2at6native18elementwise_kernelILi128ELi4EZNS0_15gpu_kernel_implINS0_13BUnaryFunctorIlllZZZNS0_15binary_internal21div_trunc_kernel_cudaERNS_18TensorIteratorBaseEENKUlvE_clEvENKUlvE2_clEvEUlllE_EEEEvS6_RKT_EUliE_EEviT1_,@"STO_CUDA_ENTRY STV_DEFAULT"
_ZN2at6native18elementwise_kernelILi128ELi4EZNS0_15gpu_kernel_implINS0_13BUnaryFunctorIlllZZZNS0_15binary_internal21div_trunc_kernel_cudaERNS_18TensorIteratorBaseEENKUlvE_clEvENKUlvE2_clEvEUlllE_EEEEvS6_RKT_EUliE_EEviT1_:
.text._ZN2at6native18elementwise_kernelILi128ELi4EZNS0_15gpu_kernel_implINS0_13BUnaryFunctorIlllZZZNS0_15binary_internal21div_trunc_kernel_cudaERNS_18TensorIteratorBaseEENKUlvE_clEvENKUlvE2_clEvEUlllE_EEEEvS6_RKT_EUliE_EEviT1_:
        /* <DEDUP_REMOVED lines=320> */
.L_x_14143:
        /* <DEDUP_REMOVED lines=17> */
.L_x_14147:
[----:B------:R4:W5:Y:S01]  /*1510*/  LDG.E.U8 R2, desc[UR36][R4.64] ;  /* 0x0000002404027981 */ /* 0x000962000c1e1100 */
[----:B------:R-:W-:Y:S01]  /*1520*/  MOV R3, RZ ;  /* 0x000000ff00037202 */ /* 0x000fe20000000f00 */
[----:B------:R-:W-:Y:S06]  /*1530*/  BRA `(.L_x_14149) ;  /* 0x0000000c00407947 */ /* 0x000fec0003800000 */
.L_x_14146:
        /* <DEDUP_REMOVED lines=8> */
.L_x_14151:
[----:B------:R-:W2:Y:S02]  /*15c0*/  LDG.E R2, desc[UR36][R4.64] ;  /* 0x0000002404027981 */ /* 0x000ea4000c1e1900 */
[----:B--2---:R-:W-:Y:S01]  /*15d0*/  SHF.R.S32.HI R3, RZ, 0x1f, R2 ;  /* 0x0000001fff037819 */ /* 0x004fe20000011402 */
[----:B------:R-:W-:Y:S06]  /*15e0*/  BRA `(.L_x_14149) ;  /* 0x0000000c00147947 */ /* 0x000fec0003800000 */
.L_x_14150:
[----:B------:R-:W2:Y:S02]  /*15f0*/  LDG.E.S16 R2, desc[UR36][R4.64] ;  /* 0x0000002404027981 */ /* 0x000ea4000c1e1700 */
[----:B--2---:R-:W-:Y:S01]  /*1600*/  SHF.R.S32.HI R3, RZ, 0x1f, R2 ;  /* 0x0000001fff037819 */ /* 0x004fe20000011402 */
[----:B------:R-:W-:Y:S06]  /*1610*/  BRA `(.L_x_14149) ;  /* 0x0000000c00087947 */ /* 0x000fec0003800000 */
.L_x_14145:
[----:B------:R-:W-:-:S09]  /*1620*/  UISETP.GT.AND UP0, UPT, UR4, 0x6, UPT ;  /* 0x000000060400788c */ /* 0x000fd2000bf04270 */
[----:B------:R-:W-:Y:S05]  /*1630*/  BRA.U UP0, `(.L_x_14152) ;  /* 0x00000001002c7547 */ /* 0x000fea000b800000 */
[----:B------:R-:W-:-:S09]  /*1640*/  UISETP.NE.AND UP0, UPT, UR4, 0x5, UPT ;  /* 0x000000050400788c */ /* 0x000fd2000bf05270 */
[----:B------:R-:W-:Y:S05]  /*1650*/  BRA.U !UP0, `(.L_x_14153) ;  /* 0x0000000108147547 */ /* 0x000fea000b800000 */
[----:B------:R-:W-:-:S09]  /*1660*/  UISETP.NE.AND UP0, UPT, UR4, 0x6, UPT ;  /* 0x000000060400788c */ /* 0x000fd2000bf05270 */
[----:B------:R-:W-:Y:S05]  /*1670*/  BRA.U UP0, `(.L_x_14148) ;  /* 0x00000009006c7547 */ /* 0x000fea000b800000 */
[----:B------:R-:W2:Y:S02]  /*1680*/  LDG.E R2, desc[UR36][R4.64] ;  /* 0x0000002404027981 */ /* 0x000ea4000c1e1900 */
[----:B--2---:R-:W3:Y:S02]  /*1690*/  F2I.S64.TRUNC R2, R2 ;  /* 0x0000000200027311 */ /* 0x004ee4000020d900 */
[----:B---3--:R-:W-:Y:S05]  /*16a0*/  BRA `(.L_x_14149) ;  /* 0x0000000800e47947 */ /* 0x008fea0003800000 */
.L_x_14153:
[----:B------:R-:W2:Y:S02]  /*16b0*/  LDG.E.U16 R4, desc[UR36][R4.64] ;  /* 0x0000002404047981 */ /* 0x000ea4000c1e1500 */
[----:B--2---:R-:W-:-:S06]  /*16c0*/  HADD2.F32 R2, -RZ, R4.H0_H0 ;  /* 0x20000004ff027230 */ /* 0x004fcc0000004100 */
[----:B------:R-:W3:Y:S02]  /*16d0*/  F2I.S64.TRUNC R2, R2 ;  /* 0x0000000200027311 */ /* 0x000ee4000020d900 */
[----:B---3--:R-:W-:Y:S05]  /*16e0*/  BRA `(.L_x_14149) ;  /* 0x0000000800d47947 */ /* 0x008fea0003800000 */
.L_x_14152:
[----:B------:R-:W-:-:S09]  /*16f0*/  UISETP.NE.AND UP0, UPT, UR4, 0x7, UPT ;  /* 0x000000070400788c */ /* 0x000fd2000bf05270 */
[----:B------:R-:W-:Y:S05]  /*1700*/  BRA.U !UP0, `(.L_x_14154) ;  /* 0x00000001082c7547 */ /* 0x000fea000b800000 */
[----:B------:R-:W-:-:S09]  /*1710*/  UISETP.NE.AND UP0, UPT, UR4, 0x8, UPT ;  /* 0x000000080400788c */ /* 0x000fd2000bf05270 */
[----:B------:R-:W-:Y:S05]  /*1720*/  BRA.U !UP0, `(.L_x_14155) ;  /* 0x0000000108147547 */ /* 0x000fea000b800000 */
[----:B------:R-:W-:-:S09]  /*1730*/  UISETP.NE.AND UP0, UPT, UR4, 0x9, UPT ;  /* 0x000000090400788c */ /* 0x000fd2000bf05270 */
[----:B------:R-:W-:Y:S05]  /*1740*/  BRA.U UP0, `(.L_x_14148) ;  /* 0x0000000900387547 */ /* 0x000fea000b800000 */
[----:B------:R-:W2:Y:S02]  /*1750*/  LDG.E R2, desc[UR36][R4.64] ;  /* 0x0000002404027981 */ /* 0x000ea4000c1e1900 */
[----:B--2---:R-:W3:Y:S02]  /*1760*/  F2I.S64.TRUNC R2, R2 ;  /* 0x0000000200027311 */ /* 0x004ee4000020d900 */
[----:B---3--:R-:W-:Y:S05]  /*1770*/  BRA `(.L_x_14149) ;  /* 0x0000000800b07947 */ /* 0x008fea0003800000 */
.L_x_14155:
[----:B------:R-:W2:Y:S02]  /*1780*/  LDG.E.U16 R4, desc[UR36][R4.64] ;  /* 0x0000002404047981 */ /* 0x000ea4000c1e1500 */
[----:B--2---:R-:W-:-:S06]  /*1790*/  HADD2.F32 R2, -RZ, R4.H0_H0 ;  /* 0x20000004ff027230 */ /* 0x004fcc0000004100 */
[----:B------:R-:W3:Y:S02]  /*17a0*/  F2I.S64.TRUNC R2, R2 ;  /* 0x0000000200027311 */ /* 0x000ee4000020d900 */
[----:B---3--:R-:W-:Y:S05]  /*17b0*/  BRA `(.L_x_14149) ;  /* 0x0000000800a07947 */ /* 0x008fea0003800000 */
.L_x_14154:
[----:B------:R-:W2:Y:S02]  /*17c0*/  LDG.E.64 R2, desc[UR36][R4.64] ;  /* 0x0000002404027981 */ /* 0x000ea4000c1e1b00 */
[----:B--2---:R-:W3:Y:S02]  /*17d0*/  F2I.S64.F64.TRUNC R2, R2 ;  /* 0x0000000200027311 */ /* 0x004ee4000030d900 */
[----:B---3--:R-:W-:Y:S05]  /*17e0*/  BRA `(.L_x_14149) ;  /* 0x0000000800947947 */ /* 0x008fea0003800000 */
.L_x_14144:
        /* <DEDUP_REMOVED lines=13> */
.L_x_14158:
[----:B------:R-:W2:Y:S02]  /*18c0*/  LDG.E.64 R2, desc[UR36][R4.64] ;  /* 0x0000002404027981 */ /* 0x000ea4000c1e1b00 */
[----:B--2---:R-:W3:Y:S02]  /*18d0*/  F2I.S64.F64.TRUNC R2, R2 ;  /* 0x0000000200027311 */ /* 0x004ee4000030d900 */
[----:B---3--:R-:W-:Y:S05]  /*18e0*/  BRA `(.L_x_14149) ;  /* 0x0000000800547947 */ /* 0x008fea0003800000 */
.L_x_14157:
        /* <DEDUP_REMOVED lines=23> */
[----:B------:R-:W-:-:S06]  /*1a60*/  LOP3.LUT R3, R3, 0x80000000, R0, 0xf8, !PT ;  /* 0x8000000003037812 */ /* 0x000fcc00078ef800 */
[----:B------:R-:W3:Y:S02]  /*1a70*/  F2I.S64.TRUNC R2, R3 ;  /* 0x0000000300027311 */ /* 0x000ee4000020d900 */
[----:B---3--:R-:W-:Y:S05]  /*1a80*/  BRA `(.L_x_14149) ;  /* 0x0000000400ec7947 */ /* 0x008fea0003800000 */
.L_x_14160:
        /* <DEDUP_REMOVED lines=11> */
[----:B------:R-:W3:Y:S02]  /*1b40*/  F2I.S64.TRUNC R2, R3 ;  /* 0x0000000300027311 */ /* 0x000ee4000020d900 */
[----:B---3--:R-:W-:Y:S05]  /*1b50*/  BRA `(.L_x_14149) ;  /* 0x0000000400b87947 */ /* 0x008fea0003800000 */
.L_x_14159:
[----:B------:R-:W2:Y:S02]  /*1b60*/  LDG.E.U16 R2, desc[UR36][R4.64] ;  /* 0x0000002404027981 */ /* 0x000ea4000c1e1500 */
[----:B--2---:R-:W-:-:S06]  /*1b70*/  IMAD.U32 R2, R2, 0x10000, RZ ;  /* 0x0001000002027824 */ /* 0x004fcc00078e00ff */
[----:B------:R-:W3:Y:S02]  /*1b80*/  F2I.S64.TRUNC R2, R2 ;  /* 0x0000000200027311 */ /* 0x000ee4000020d900 */
[----:B---3--:R-:W-:Y:S05]  /*1b90*/  BRA `(.L_x_14149) ;  /* 0x0000000400a87947 */ /* 0x008fea0003800000 */
.L_x_14156:
        /* <DEDUP_REMOVED lines=11> */
.L_x_14163:
        /* <DEDUP_REMOVED lines=21> */
.L_x_14167:
[----:B------:R-:W-:Y:S05]  /*1da0*/  BSYNC.RECONVERGENT B1 ;  /* 0x0000000000017941 */ /* 0x000fea0003800200 */
.L_x_14166:
[----:B------:R-:W-:Y:S01]  /*1db0*/  IMAD.SHL.U32 R0, R0, 0x100000, RZ ;  /* 0x0010000000007824 */ /* 0x000fe200078e00ff */
[----:B------:R-:W-:-:S04]  /*1dc0*/  LEA R2, R2, 0x3b800000, 0x17 ;  /* 0x3b80000002027811 */ /* 0x000fc800078eb8ff */
[----:B------:R-:W-:-:S07]  /*1dd0*/  LOP3.LUT R2, R2, R0, R7, 0xfe, !PT ;  /* 0x0000000002027212 */ /* 0x000fce00078efe07 */
.L_x_14165:
[----:B------:R-:W-:Y:S05]  /*1de0*/  BSYNC.RECONVERGENT B0 ;  /* 0x0000000000007941 */ /* 0x000fea0003800200 */
.L_x_14164:
[----:B------:R-:W1:Y:S02]  /*1df0*/  F2I.S64.TRUNC R2, R2 ;  /* 0x0000000200027311 */ /* 0x000e64000020d900 */
[----:B-1----:R-:W-:Y:S05]  /*1e00*/  BRA `(.L_x_14149) ;  /* 0x00000004000c7947 */ /* 0x002fea0003800000 */
.L_x_14162:
        /* <DEDUP_REMOVED lines=21> */
.L_x_14171:
[----:B------:R-:W-:Y:S05]  /*1f60*/  BSYNC.RECONVERGENT B1 ;  /* 0x0000000000017941 */ /* 0x000fea0003800200 */
.L_x_14170:
[----:B------:R-:W-:Y:S01]  /*1f70*/  IMAD.SHL.U32 R0, R0, 0x200000, RZ ;  /* 0x0020000000007824 */ /* 0x000fe200078e00ff */
[----:B------:R-:W-:-:S04]  /*1f80*/  LEA R2, R2, 0x37800000, 0x17 ;  /* 0x3780000002027811 */ /* 0x000fc800078eb8ff */
[----:B------:R-:W-:-:S07]  /*1f90*/  LOP3.LUT R2, R2, R0, R7, 0xfe, !PT ;  /* 0x0000000002027212 */ /* 0x000fce00078efe07 */
.L_x_14169:
[----:B------:R-:W-:Y:S05]  /*1fa0*/  BSYNC.RECONVERGENT B0 ;  /* 0x0000000000007941 */ /* 0x000fea0003800200 */
.L_x_14168:
[----:B------:R-:W1:Y:S02]  /*1fb0*/  F2I.S64.TRUNC R2, R2 ;  /* 0x0000000200027311 */ /* 0x000e64000020d900 */
[----:B-1----:R-:W-:Y:S05]  /*1fc0*/  BRA `(.L_x_14149) ;  /* 0x00000000009c7947 */ /* 0x002fea0003800000 */
.L_x_14161:
[----:B------:R-:W-:-:S09]  /*1fd0*/  UISETP.NE.AND UP0, UPT, UR4, 0x1c, UPT ;  /* 0x0000001c0400788c */ /* 0x000fd2000bf05270 */
[----:B------:R-:W-:Y:S05]  /*1fe0*/  BRA.U !UP0, `(.L_x_14172) ;  /* 0x00000001088c7547 */ /* 0x000fea000b800000 */
[----:B------:R-:W-:-:S09]  /*1ff0*/  UISETP.NE.AND UP0, UPT, UR4, 0x1d, UPT ;  /* 0x0000001d0400788c */ /* 0x000fd2000bf05270 */
[----:B------:R-:W-:Y:S05]  /*2000*/  BRA.U !UP0, `(.L_x_14173) ;  /* 0x00000001087c7547 */ /* 0x000fea000b800000 */
[----:B------:R-:W-:-:S09]  /*2010*/  UISETP.NE.AND UP0, UPT, UR4, 0x2c, UPT ;  /* 0x0000002c0400788c */ /* 0x000fd2000bf05270 */
[----:B------:R-:W-:Y:S05]  /*2020*/  BRA.U !UP0, `(.L_x_14174) ;  /* 0x0000000108487547 */ /* 0x000fea000b800000 */
.L_x_14148:
        /* <DEDUP_REMOVED lines=16> */
.L_x_14175:
[----:B------:R-:W-:Y:S01]  /*2130*/  CS2R R2, SRZ ;  /* 0x0000000000027805 */ /* 0x000fe2000001ff00 */
[----:B------:R-:W-:Y:S06]  /*2140*/  BRA `(.L_x_14149) ;  /* 0x00000000003c7947 */ /* 0x000fec0003800000 */
.L_x_14174:
        /* <DEDUP_REMOVED lines=8> */
.L_x_14177:
[----:B------:R-:W-:Y:S05]  /*21d0*/  BSYNC.RECONVERGENT B0 ;  /* 0x0000000000007941 */ /* 0x000fea0003800200 */
.L_x_14176:
[----:B------:R-:W2:Y:S02]  /*21e0*/  F2I.S64.TRUNC R2, R2 ;  /* 0x0000000200027311 */ /* 0x000ea4000020d900 */
[----:B--2---:R-:W-:Y:S05]  /*21f0*/  BRA `(.L_x_14149) ;  /* 0x0000000000107947 */ /* 0x004fea0003800000 */
.L_x_14173:
[----:B------:R2:W5:Y:S01]  /*2200*/  LDG.E.64 R2, desc[UR36][R4.64] ;  /* 0x0000002404027981 */ /* 0x000562000c1e1b00 */
[----:B------:R-:W-:Y:S05]  /*2210*/  BRA `(.L_x_14149) ;  /* 0x0000000000087947 */ /* 0x000fea0003800000 */
.L_x_14172:
[----:B------:R1:W5:Y:S01]  /*2220*/  LDG.E R2, desc[UR36][R4.64] ;  /* 0x0000002404027981 */ /* 0x000362000c1e1900 */
[----:B------:R-:W-:-:S07]  /*2230*/  IMAD.MOV.U32 R3, RZ, RZ, RZ ;  /* 0x000000ffff037224 */ /* 0x000fce00078e00ff */
.L_x_14149:
[----:B------:R-:W0:Y:S01]  /*2240*/  LDCU UR4, c[0x0][0x59c] ;  /* 0x0000b380ff0477ac */ /* 0x000e220008000800 */
[----:B------:R-:W-:Y:S01]  /*2250*/  BSSY.RECONVERGENT B0, `(.L_x_14178) ;  /* 0x000001c000007945 */ /* 0x000fe20003800200 */
[----:B0----5:R-:W-:-:S04]  /*2260*/  LOP3.LUT R0, R3, UR4, RZ, 0xfc, !PT ;  /* 0x0000000403007c12 */ /* 0x021fc8000f8efcff */
[----:B------:R-:W-:-:S13]  /*2270*/  ISETP.NE.U32.AND P0, PT, R0, RZ, PT ;  /* 0x000000ff0000720c */ /* 0x000fda0003f05070 */
[----:B------:R-:W-:Y:S05]  /*2280*/  @P0 BRA `(.L_x_14179) ;  /* 0x0000000000540947 */ /* 0x000fea0003800000 */
[----:B------:R-:W0:Y:S02]  /*2290*/  LDCU UR4, c[0x0][0x598] ;  /* 0x0000b300ff0477ac */ /* 0x000e240008000800 */
[----:B0-----:R-:W0:Y:S01]  /*22a0*/  I2F.U32.RP R0, UR4 ;  /* 0x0000000400007d06 */ /* 0x001e220008209000 */
[----:B------:R-:W-:-:S07]  /*22b0*/  ISETP.NE.U32.AND P2, PT, RZ, UR4, PT ;  /* 0x00000004ff007c0c */ /* 0x000fce000bf45070 */
[----:B0-----:R-:W1:Y:S02]  /*22c0*/  MUFU.RCP R0, R0 ;  /* 0x0000000000007308 */ /* 0x001e640000001000 */
[----:B-1234-:R-:W-:-:S06]  /*22d0*/  IADD3 R4, PT, PT, R0, 0xffffffe, RZ ;  /* 0x0ffffffe00047810 */ /* 0x01efcc0007ffe0ff */
[----:B------:R0:W1:Y:S02]  /*22e0*/  F2I.FTZ.U32.TRUNC.NTZ R5, R4 ;  /* 0x0000000400057305 */ /* 0x000064000021f000 */
[----:B0-----:R-:W-:Y:S02]  /*22f0*/  IMAD.MOV.U32 R4, RZ, RZ, RZ ;  /* 0x000000ffff047224 */ /* 0x001fe400078e00ff */
[----:B-1----:R-:W-:-:S04]  /*2300*/  IMAD.MOV R3, RZ, RZ, -R5 ;  /* 0x000000ffff037224 */ /* 0x002fc800078e0a05 */
[----:B------:R-:W-:-:S04]  /*2310*/  IMAD R3, R3, UR4, RZ ;  /* 0x0000000403037c24 */ /* 0x000fc8000f8e02ff */
[----:B------:R-:W-:-:S06]  /*2320*/  IMAD.HI.U32 R5, R5, R3, R4 ;  /* 0x0000000305057227 */ /* 0x000fcc00078e0004 */
[----:B------:R-:W-:-:S04]  /*2330*/  IMAD.HI.U32 R4, R5, R2, RZ ;  /* 0x0000000205047227 */ /* 0x000fc800078e00ff */
[----:B------:R-:W-:Y:S01]  /*2340*/  IMAD.MOV.U32 R5, RZ, RZ, RZ ;  /* 0x000000ffff057224 */ /* 0x000fe200078e00ff */
[----:B------:R-:W-:-:S05]  /*2350*/  IADD3 R3, PT, PT, -R4, RZ, RZ ;  /* 0x000000ff04037210 */ /* 0x000fca0007ffe1ff */
[----:B------:R-:W-:-:S05]  /*2360*/  IMAD R2, R3, UR4, R2 ;  /* 0x0000000403027c24 */ /* 0x000fca000f8e0202 */
[----:B------:R-:W-:-:S13]  /*2370*/  ISETP.GE.U32.AND P0, PT, R2, UR4, PT ;  /* 0x0000000402007c0c */ /* 0x000fda000bf06070 */
[----:B------:R-:W-:Y:S02]  /*2380*/  @P0 VIADD R2, R2, -UR4 ;  /* 0x8000000402020c36 */ /* 0x000fe40008000000 */
[----:B------:R-:W-:-:S03]  /*2390*/  @P0 VIADD R4, R4, 0x1 ;  /* 0x0000000104040836 */ /* 0x000fc60000000000 */
[----:B------:R-:W-:-:S13]  /*23a0*/  ISETP.GE.U32.AND P1, PT, R2, UR4, PT ;  /* 0x0000000402007c0c */ /* 0x000fda000bf26070 */
[----:B------:R-:W-:Y:S02]  /*23b0*/  @P1 IADD3 R4, PT, PT, R4, 0x1, RZ ;  /* 0x0000000104041810 */ /* 0x000fe40007ffe0ff */
[----:B------:R-:W-:Y:S01]  /*23c0*/  @!P2 LOP3.LUT R4, RZ, UR4, RZ, 0x33, !PT ;  /* 0x00000004ff04ac12 */ /* 0x000fe2000f8e33ff */
[----:B------:R-:W-:Y:S06]  /*23d0*/  BRA `(.L_x_14180) ;  /* 0x00000000000c7947 */ /* 0x000fec0003800000 */
.L_x_14179:
[----:B------:R-:W-:Y:S01]  /*23e0*/  IMAD.MOV.U32 R0, RZ, RZ, R2 ;  /* 0x000000ffff007224 */ /* 0x000fe200078e0002 */
[----:B------:R-:W-:-:S07]  /*23f0*/  MOV R2, 0x2410 ;  /* 0x0000241000027802 */ /* 0x000fce0000000f00 */
[----:B-1234-:R-:W-:Y:S05]  /*2400*/  CALL.REL.NOINC `($__internal_24_$__cuda_sm20_div_s64) ;  /* 0x000000a000a47944 */ /* 0x01efea0003c00000 */
.L_x_14180:
[----:B------:R-:W-:Y:S05]  /*2410*/  BSYNC.RECONVERGENT B0 ;  /* 0x0000000000007941 */ /* 0x000fea0003800200 */
.L_x_14178:
        /* <DEDUP_REMOVED lines=16> */
.L_x_14184:
[----:B------:R0:W-:Y:S01]  /*2520*/  STG.E.U8 desc[UR36][R2.64], R4 ;  /* 0x0000000402007986 */ /* 0x0001e2000c101124 */
[----:B------:R-:W-:Y:S05]  /*2530*/  BRA `(.L_x_14186) ;  /* 0x0000000c003c7947 */ /* 0x000fea0003800000 */
.L_x_14183:
        /* <DEDUP_REMOVED lines=8> */
.L_x_14188:
[----:B------:R0:W-:Y:S01]  /*25c0*/  STG.E desc[UR36][R2.64], R4 ;  /* 0x0000000402007986 */ /* 0x0001e2000c101924 */
[----:B------:R-:W-:Y:S05]  /*25d0*/  BRA `(.L_x_14186) ;  /* 0x0000000c00147947 */ /* 0x000fea0003800000 */
.L_x_14187:
[----:B------:R0:W-:Y:S01]  /*25e0*/  STG.E.U16 desc[UR36][R2.64], R4 ;  /* 0x0000000402007986 */ /* 0x0001e2000c101524 */
[----:B------:R-:W-:Y:S05]  /*25f0*/  BRA `(.L_x_14186) ;  /* 0x0000000c000c7947 */ /* 0x000fea0003800000 */
.L_x_14182:
        /* <DEDUP_REMOVED lines=9> */
.L_x_14190:
[----:B------:R-:W0:Y:S02]  /*2690*/  I2F.S64 R0, R4 ;  /* 0x0000000400007312 */ /* 0x000e240000301400 */
[----:B0-----:R-:W-:-:S05]  /*26a0*/  F2FP.F16.F32.PACK_AB R0, RZ, R0 ;  /* 0x00000000ff00723e */ /* 0x001fca00000000ff */
[----:B------:R0:W-:Y:S01]  /*26b0*/  STG.E.U16 desc[UR36][R2.64], R0 ;  /* 0x0000000002007986 */ /* 0x0001e2000c101524 */
[----:B------:R-:W-:Y:S05]  /*26c0*/  BRA `(.L_x_14186) ;  /* 0x0000000800d87947 */ /* 0x000fea0003800000 */
.L_x_14189:
        /* <DEDUP_REMOVED lines=10> */
.L_x_14192:
[----:B------:R-:W0:Y:S02]  /*2770*/  I2F.S64 R4, R4 ;  /* 0x0000000400047312 */ /* 0x000e240000301400 */
[----:B0-----:R-:W-:-:S04]  /*2780*/  F2FP.F16.F32.PACK_AB R5, RZ, R4 ;  /* 0x00000004ff05723e */ /* 0x001fc800000000ff */
[----:B------:R-:W-:-:S05]  /*2790*/  PRMT R5, R5, 0x5410, RZ ;  /* 0x0000541005057816 */ /* 0x000fca00000000ff */
[----:B------:R0:W-:Y:S01]  /*27a0*/  STG.E desc[UR36][R2.64], R5 ;  /* 0x0000000502007986 */ /* 0x0001e2000c101924 */
[----:B------:R-:W-:Y:S05]  /*27b0*/  BRA `(.L_x_14186) ;  /* 0x00000008009c7947 */ /* 0x000fea0003800000 */
.L_x_14191:
[----:B------:R-:W0:Y:S02]  /*27c0*/  I2F.F64.S64 R4, R4 ;  /* 0x0000000400047312 */ /* 0x000e240000301c00 */
[----:B0-----:R0:W-:Y:S01]  /*27d0*/  STG.E.64 desc[UR36][R2.64], R4 ;  /* 0x0000000402007986 */ /* 0x0011e2000c101b24 */
[----:B------:R-:W-:Y:S05]  /*27e0*/  BRA `(.L_x_14186) ;  /* 0x0000000800907947 */ /* 0x000fea0003800000 */
.L_x_14181:
        /* <DEDUP_REMOVED lines=13> */
.L_x_14195:
[----:B------:R-:W-:Y:S01]  /*28c0*/  CS2R R6, SRZ ;  /* 0x0000000000067805 */ /* 0x000fe2000001ff00 */
[----:B------:R-:W0:Y:S04]  /*28d0*/  I2F.F64.S64 R4, R4 ;  /* 0x0000000400047312 */ /* 0x000e280000301c00 */
[----:B0-----:R0:W-:Y:S01]  /*28e0*/  STG.E.128 desc[UR36][R2.64], R4 ;  /* 0x0000000402007986 */ /* 0x0011e2000c101d24 */
[----:B------:R-:W-:Y:S05]  /*28f0*/  BRA `(.L_x_14186) ;  /* 0x00000008004c7947 */ /* 0x000fea0003800000 */
.L_x_14194:
[----:B------:R-:W-:-:S09]  /*2900*/  UISETP.NE.AND UP0, UPT, UR4, 0xf, UPT ;  /* 0x0000000f0400788c */ /* 0x000fd2000bf05270 */
[----:B------:R-:W-:Y:S05]  /*2910*/  BRA.U !UP0, `(.L_x_14196) ;  /* 0x0000000108a07547 */ /* 0x000fea000b800000 */
[----:B------:R-:W-:-:S09]  /*2920*/  UISETP.NE.AND UP0, UPT, UR4, 0x17, UPT ;  /* 0x000000170400788c */ /* 0x000fd2000bf05270 */
[----:B------:R-:W-:Y:S05]  /*2930*/  BRA.U !UP0, `(.L_x_14197) ;  /* 0x00000001084c7547 */ /* 0x000fea000b800000 */
[----:B------:R-:W-:-:S09]  /*2940*/  UISETP.NE.AND UP0, UPT, UR4, 0x18, UPT ;  /* 0x000000180400788c */ /* 0x000fd2000bf05270 */
[----:B------:R-:W-:Y:S05]  /*2950*/  BRA.U UP0, `(.L_x_14185) ;  /* 0x0000000500a07547 */ /* 0x000fea000b800000 */
[----:B------:R-:W0:Y:S01]  /*2960*/  I2F.S64 R5, R4 ;  /* 0x0000000400057312 */ /* 0x000e220000301400 */
        /* <DEDUP_REMOVED lines=12> */
.L_x_14199:
[----:B------:R-:W-:Y:S05]  /*2a30*/  BSYNC.RECONVERGENT B0 ;  /* 0x0000000000007941 */ /* 0x000fea0003800200 */
.L_x_14198:
[----:B------:R-:W-:-:S05]  /*2a40*/  LOP3.LUT R7, R0, 0x80, R7, 0xf8, !PT ;  /* 0x0000008000077812 */ /* 0x000fca00078ef807 */
[----:B------:R0:W-:Y:S01]  /*2a50*/  STG.E.U8 desc[UR36][R2.64], R7 ;  /* 0x0000000702007986 */ /* 0x0001e2000c101124 */
[----:B------:R-:W-:Y:S05]  /*2a60*/  BRA `(.L_x_14186) ;  /* 0x0000000400f07947 */ /* 0x000fea0003800000 */
.L_x_14197:
[----:B------:R-:W0:Y:S01]  /*2a70*/  I2F.S64 R5, R4 ;  /* 0x0000000400057312 */ /* 0x000e220000301400 */
        /* <DEDUP_REMOVED lines=14> */
.L_x_14201:
[----:B------:R-:W-:Y:S05]  /*2b60*/  BSYNC.RECONVERGENT B0 ;  /* 0x0000000000007941 */ /* 0x000fea0003800200 */
.L_x_14200:
[----:B------:R-:W-:-:S05]  /*2b70*/  LOP3.LUT R7, R0, 0x80, R7, 0xf8, !PT ;  /* 0x0000008000077812 */ /* 0x000fca00078ef807 */
[----:B------:R0:W-:Y:S01]  /*2b80*/  STG.E.U8 desc[UR36][R2.64], R7 ;  /* 0x0000000702007986 */ /* 0x0001e2000c101124 */
[----:B------:R-:W-:Y:S05]  /*2b90*/  BRA `(.L_x_14186) ;  /* 0x0000000400a47947 */ /* 0x000fea0003800000 */
.L_x_14196:
[----:B------:R-:W0:Y:S02]  /*2ba0*/  I2F.S64 R0, R4 ;  /* 0x0000000400007312 */ /* 0x000e240000301400 */
[----:B0-----:R-:W-:-:S05]  /*2bb0*/  F2FP.BF16.F32.PACK_AB R0, RZ, R0 ;  /* 0x00000000ff00723e */ /* 0x001fca00000010ff */
[----:B------:R0:W-:Y:S01]  /*2bc0*/  STG.E.U16 desc[UR36][R2.64], R0 ;  /* 0x0000000002007986 */ /* 0x0001e2000c101524 */
[----:B------:R-:W-:Y:S05]  /*2bd0*/  BRA `(.L_x_14186) ;  /* 0x0000000400947947 */ /* 0x000fea0003800000 */
.L_x_14193:
        /* <DEDUP_REMOVED lines=10> */
.L_x_14204:
[----:B------:R-:W0:Y:S01]  /*2c80*/  I2F.S64 R5, R4 ;  /* 0x0000000400057312 */ /* 0x000e220000301400 */
        /* <DEDUP_REMOVED lines=12> */
.L_x_14207:
[----:B------:R-:W-:-:S04]  /*2d50*/  SHF.R.U32.HI R0, RZ, 0x14, R5 ;  /* 0x00000014ff007819 */ /* 0x000fc80000011605 */
[----:B------:R-:W-:-:S04]  /*2d60*/  LOP3.LUT R0, R0, 0x1, RZ, 0xc0, !PT ;  /* 0x0000000100007812 */ /* 0x000fc800078ec0ff */
[----:B------:R-:W-:-:S04]  /*2d70*/  IADD3 R0, PT, PT, R5, 0x487ffff, R0 ;  /* 0x0487ffff05007810 */ /* 0x000fc80007ffe000 */
[----:B------:R-:W-:-:S04]  /*2d80*/  SHF.R.U32.HI R0, RZ, 0x14, R0 ;  /* 0x00000014ff007819 */ /* 0x000fc80000011600 */
[----:B------:R-:W-:-:S07]  /*2d90*/  LOP3.LUT R4, R0, 0xff, RZ, 0xc0, !PT ;  /* 0x000000ff00047812 */ /* 0x000fce00078ec0ff */
.L_x_14208:
[----:B------:R-:W-:-:S04]  /*2da0*/  SHF.R.U32.HI R5, RZ, 0x18, R5 ;  /* 0x00000018ff057819 */ /* 0x000fc80000011605 */
[----:B------:R-:W-:-:S04]  /*2db0*/  LOP3.LUT R4, R4, 0x80, R5, 0xf8, !PT ;  /* 0x0000008004047812 */ /* 0x000fc800078ef805 */
[----:B------:R-:W-:-:S07]  /*2dc0*/  PRMT R0, R4, 0x7610, R0 ;  /* 0x0000761004007816 */ /* 0x000fce0000000000 */
.L_x_14206:
[----:B------:R-:W-:Y:S05]  /*2dd0*/  BSYNC.RECONVERGENT B0 ;  /* 0x0000000000007941 */ /* 0x000fea0003800200 */
.L_x_14205:
[----:B------:R1:W-:Y:S01]  /*2de0*/  STG.E.U8 desc[UR36][R2.64], R0 ;  /* 0x0000000002007986 */ /* 0x0003e2000c101124 */
[----:B------:R-:W-:Y:S05]  /*2df0*/  BRA `(.L_x_14186) ;  /* 0x00000004000c7947 */ /* 0x000fea0003800000 */
.L_x_14203:
        /* <DEDUP_REMOVED lines=13> */
.L_x_14211:
[----:B------:R-:W-:-:S04]  /*2ed0*/  SHF.R.U32.HI R0, RZ, 0x15, R5 ;  /* 0x00000015ff007819 */ /* 0x000fc80000011605 */
[----:B------:R-:W-:-:S04]  /*2ee0*/  LOP3.LUT R0, R0, 0x1, RZ, 0xc0, !PT ;  /* 0x0000000100007812 */ /* 0x000fc800078ec0ff */
[----:B------:R-:W-:-:S04]  /*2ef0*/  IADD3 R0, PT, PT, R5, 0x88fffff, R0 ;  /* 0x088fffff05007810 */ /* 0x000fc80007ffe000 */
[----:B------:R-:W-:-:S04]  /*2f00*/  SHF.R.U32.HI R0, RZ, 0x15, R0 ;  /* 0x00000015ff007819 */ /* 0x000fc80000011600 */
[----:B------:R-:W-:-:S07]  /*2f10*/  LOP3.LUT R4, R0, 0xff, RZ, 0xc0, !PT ;  /* 0x000000ff00047812 */ /* 0x000fce00078ec0ff */
.L_x_14212:
[----:B------:R-:W-:-:S04]  /*2f20*/  SHF.R.U32.HI R5, RZ, 0x18, R5 ;  /* 0x00000018ff057819 */ /* 0x000fc80000011605 */
[----:B------:R-:W-:-:S04]  /*2f30*/  LOP3.LUT R4, R4, 0x80, R5, 0xf8, !PT ;  /* 0x0000008004047812 */ /* 0x000fc800078ef805 */
[----:B------:R-:W-:-:S07]  /*2f40*/  PRMT R0, R4, 0x7610, R0 ;  /* 0x0000761004007816 */ /* 0x000fce0000000000 */
.L_x_14210:
[----:B------:R-:W-:Y:S05]  /*2f50*/  BSYNC.RECONVERGENT B0 ;  /* 0x0000000000007941 */ /* 0x000fea0003800200 */
.L_x_14209:
[----:B------:R2:W-:Y:S01]  /*2f60*/  STG.E.U8 desc[UR36][R2.64], R0 ;  /* 0x0000000002007986 */ /* 0x0005e2000c101124 */
[----:B------:R-:W-:Y:S05]  /*2f70*/  BRA `(.L_x_14186) ;  /* 0x0000000000ac7947 */ /* 0x000fea0003800000 */
.L_x_14202:
[----:B------:R-:W-:-:S09]  /*2f80*/  UISETP.NE.AND UP0, UPT, UR4, 0x1c, UPT ;  /* 0x0000001c0400788c */ /* 0x000fd2000bf05270 */
[----:B------:R-:W-:Y:S05]  /*2f90*/  BRA.U !UP0, `(.L_x_14213) ;  /* 0x0000000108a07547 */ /* 0x000fea000b800000 */
[----:B------:R-:W-:-:S09]  /*2fa0*/  UISETP.NE.AND UP0, UPT, UR4, 0x1d, UPT ;  /* 0x0000001d0400788c */ /* 0x000fd2000bf05270 */
[----:B------:R-:W-:Y:S05]  /*2fb0*/  BRA.U !UP0, `(.L_x_14214) ;  /* 0x0000000108907547 */ /* 0x000fea000b800000 */
[----:B------:R-:W-:-:S09]  /*2fc0*/  UISETP.NE.AND UP0, UPT, UR4, 0x2c, UPT ;  /* 0x0000002c0400788c */ /* 0x000fd2000bf05270 */
[----:B------:R-:W-:Y:S05]  /*2fd0*/  BRA.U !UP0, `(.L_x_14215) ;  /* 0x0000000108447547 */ /* 0x000fea000b800000 */
.L_x_14185:
        /* <DEDUP_REMOVED lines=16> */
.L_x_14216:
[----:B------:R-:W-:Y:S05]  /*30e0*/  BRA `(.L_x_14186) ;  /* 0x0000000000507947 */ /* 0x000fea0003800000 */
.L_x_14215:
[----:B------:R-:W0:Y:S02]  /*30f0*/  I2F.S64 R4, R4 ;  /* 0x0000000400047312 */ /* 0x000e240000301400 */
        /* <DEDUP_REMOVED lines=16> */
.L_x_14214:
[----:B------:R0:W-:Y:S01]  /*3200*/  STG.E.64 desc[UR36][R2.64], R4 ;  /* 0x0000000402007986 */ /* 0x0001e2000c101b24 */
[----:B------:R-:W-:Y:S05]  /*3210*/  BRA `(.L_x_14186) ;  /* 0x0000000000047947 */ /* 0x000fea0003800000 */
.L_x_14213:
[----:B------:R3:W-:Y:S02]  /*3220*/  STG.E desc[UR36][R2.64], R4 ;  /* 0x0000000402007986 */ /* 0x0007e4000c101924 */
.L_x_14186:
[----:B------:R-:W-:-:S07]  /*3230*/  VIADD R17, R17, 0x80 ;  /* 0x0000008011117836 */ /* 0x000fce0000000000 */
.L_x_14142:
[----:B------:R-:W-:Y:S05]  /*3240*/  BSYNC.RECONVERGENT B6 ;  /* 0x0000000000067941 */ /* 0x000fea0003800200 */
.L_x_14141:
[----:B------:R-:W5:Y:S01]  /*3250*/  LDCU UR4, c[0x0][0x380] ;  /* 0x00007000ff0477ac */ /* 0x000f620008000800 */
[----:B------:R-:W-:Y:S01]  /*3260*/  BSSY.RECONVERGENT B6, `(.L_x_14217) ;  /* 0x0000315000067945 */ /* 0x000fe20003800200 */
[----:B-----5:R-:W-:-:S13]  /*3270*/  ISETP.GE.AND P0, PT, R17, UR4, PT ;  /* 0x0000000411007c0c */ /* 0x020fda000bf06270 */
[----:B------:R-:W-:Y:S05]  /*3280*/  @P0 BRA `(.L_x_14218) ;  /* 0x0000003000480947 */ /* 0x000fea0003800000 */
[----:B------:R-:W5:Y:S01]  /*3290*/  LDCU UR4, c[0x0][0x388] ;  /* 0x00007100ff0477ac */ /* 0x000f620008000800 */
[----:B------:R-:W-:Y:S02]  /*32a0*/  HFMA2 R16, -RZ, RZ, 0, 0 ;  /* 0x00000000ff107431 */ /* 0x000fe400000001ff */
[----:B012---:R-:W-:Y:S01]  /*32b0*/  IMAD.MOV.U32 R0, RZ, RZ, RZ ;  /* 0x000000ffff007224 */ /* 0x007fe200078e00ff */
[----:B-----5:R-:W-:-:S09]  /*32c0*/  UISETP.NE.AND UP0, UPT, UR4, URZ, UPT ;  /* 0x000000ff0400728c */ /* 0x020fd2000bf05270 */
[----:B------:R-:W-:Y:S05]  /*32d0*/  BRA.U !UP0, `(.L_x_14219) ;  /* 0x0000001108a87547 */ /* 0x000fea000b800000 */
[----:B------:R-:W3:Y:S01]  /*32e0*/  LDCU.64 UR4, c[0x0][0x390] ;  /* 0x00007200ff0477ac */ /* 0x000ee20008000a00 */
[----:B------:R-:W-:Y:S01]  /*32f0*/  IMAD.MOV.U32 R16, RZ, RZ, RZ ;  /* 0x000000ffff107224 */ /* 0x000fe200078e00ff */
[----:B------:R-:W0:Y:S01]  /*3300*/  LDCU UR6, c[0x0][0x38c] ;  /* 0x00007180ff0677ac */ /* 0x000e220008000800 */
[----:B------:R-:W1:Y:S01]  /*3310*/  LDCU.64 UR8, c[0x0][0x4b8] ;  /* 0x00009700ff0877ac */ /* 0x000e620008000a00 */
[----:B------:R-:W-:Y:S01]  /*3320*/  UISETP.NE.AND UP0, UPT, UR43, URZ, UPT ;  /* 0x000000ff2b00728c */ /* 0x000fe2000bf05270 */
[----:B---34-:R-:W-:-:S05]  /*3330*/  IMAD.HI.U32 R2, R17, UR4, R16 ;  /* 0x0000000411027c27 */ /* 0x018fca000f8e0010 */
[----:B------:R-:W-:-:S05]  /*3340*/  SHF.R.U32.HI R3, RZ, UR5, R2 ;  /* 0x00000005ff037c19 */ /* 0x000fca0008011602 */
[----:B------:R-:W-:-:S04]  /*3350*/  IMAD.MOV R0, RZ, RZ, -R3 ;  /* 0x000000ffff007224 */ /* 0x000fc800078e0a03 */
[----:B0-----:R-:W-:-:S04]  /*3360*/  IMAD R0, R0, UR6, R17 ;  /* 0x0000000600007c24 */ /* 0x001fc8000f8e0211 */
[C---:B-1----:R-:W-:Y:S02]  /*3370*/  IMAD R16, R0.reuse, UR8, RZ ;  /* 0x0000000800107c24 */ /* 0x042fe4000f8e02ff */
        /* <DEDUP_REMOVED lines=288> */
.L_x_14219:
[----:B------:R-:W3:Y:S01]  /*4580*/  LDCU.64 UR6, c[0x0][0x588] ;  /* 0x0000b100ff0677ac */ /* 0x000ee20008000a00 */
[----:B------:R-:W-:-:S04]  /*4590*/  UPRMT UR4, UR44, 0x9910, URZ ;  /* 0x000099102c047896 */ /* 0x000fc800080000ff */
[----:B------:R-:W-:Y:S01]  /*45a0*/  UISETP.GT.AND UP0, UPT, UR4, 0x9, UPT ;  /* 0x000000090400788c */ /* 0x000fe2000bf04270 */
[----:B---3--:R-:W-:-:S04]  /*45b0*/  IADD3 R4, P0, PT, R0, UR6, RZ ;  /* 0x0000000600047c10 */ /* 0x008fc8000ff1e0ff */
[----:B----4-:R-:W-:-:S04]  /*45c0*/  IADD3.X R5, PT, PT, RZ, UR7, RZ, P0, !PT ;  /* 0x00000007ff057c10 */ /* 0x010fc800087fe4ff */
        /* <DEDUP_REMOVED lines=12> */
.L_x_14223:
[----:B------:R4:W5:Y:S01]  /*4690*/  LDG.E.U8 R2, desc[UR36][R4.64] ;  /* 0x0000002404027981 */ /* 0x000962000c1e1100 */
[----:B------:R-:W-:Y:S01]  /*46a0*/  IMAD.MOV.U32 R3, RZ, RZ, RZ ;  /* 0x000000ffff037224 */ /* 0x000fe200078e00ff */
[----:B------:R-:W-:Y:S06]  /*46b0*/  BRA `(.L_x_14225) ;  /* 0x0000000c00407947 */ /* 0x000fec0003800000 */
.L_x_14222:
        /* <DEDUP_REMOVED lines=8> */
.L_x_14227:
[----:B------:R-:W2:Y:S02]  /*4740*/  LDG.E R2, desc[UR36][R4.64] ;  /* 0x0000002404027981 */ /* 0x000ea4000c1e1900 */
[----:B--2---:R-:W-:Y:S01]  /*4750*/  SHF.R.S32.HI R3, RZ, 0x1f, R2 ;  /* 0x0000001fff037819 */ /* 0x004fe20000011402 */
[----:B------:R-:W-:Y:S06]  /*4760*/  BRA `(.L_x_14225) ;  /* 0x0000000c00147947 */ /* 0x000fec0003800000 */
.L_x_14226:
[----:B------:R-:W2:Y:S02]  /*4770*/  LDG.E.S16 R2, desc[UR36][R4.64] ;  /* 0x0000002404027981 */ /* 0x000ea4000c1e1700 */
[----:B--2---:R-:W-:Y:S01]  /*4780*/  SHF.R.S32.HI R3, RZ, 0x1f, R2 ;  /* 0x0000001fff037819 */ /* 0x004fe20000011402 */
[----:B------:R-:W-:Y:S06]  /*4790*/  BRA `(.L_x_14225) ;  /* 0x0000000c00087947 */ /* 0x000fec0003800000 */
.L_x_14221:
        /* <DEDUP_REMOVED lines=9> */
.L_x_14229:
[----:B------:R-:W2:Y:S02]  /*4830*/  LDG.E.U16 R4, desc[UR36][R4.64] ;  /* 0x0000002404047981 */ /* 0x000ea4000c1e1500 */
[----:B--2---:R-:W-:-:S06]  /*4840*/  HADD2.F32 R2, -RZ, R4.H0_H0 ;  /* 0x20000004ff027230 */ /* 0x004fcc0000004100 */
[----:B------:R-:W3:Y:S02]  /*4850*/  F2I.S64.TRUNC R2, R2 ;  /* 0x0000000200027311 */ /* 0x000ee4000020d900 */
[----:B---3--:R-:W-:Y:S05]  /*4860*/  BRA `(.L_x_14225) ;  /* 0x0000000800d47947 */ /* 0x008fea0003800000 */
.L_x_14228:
        /* <DEDUP_REMOVED lines=9> */
.L_x_14231:
[----:B------:R-:W2:Y:S02]  /*4900*/  LDG.E.U16 R4, desc[UR36][R4.64] ;  /* 0x0000002404047981 */ /* 0x000ea4000c1e1500 */
[----:B--2---:R-:W-:-:S06]  /*4910*/  HADD2.F32 R2, -RZ, R4.H0_H0 ;  /* 0x20000004ff027230 */ /* 0x004fcc0000004100 */
[----:B------:R-:W3:Y:S02]  /*4920*/  F2I.S64.TRUNC R2, R2 ;  /* 0x0000000200027311 */ /* 0x000ee4000020d900 */
[----:B---3--:R-:W-:Y:S05]  /*4930*/  BRA `(.L_x_14225) ;  /* 0x0000000800a07947 */ /* 0x008fea0003800000 */
.L_x_14230:
[----:B------:R-:W2:Y:S02]  /*4940*/  LDG.E.64 R2, desc[UR36][R4.64] ;  /* 0x0000002404027981 */ /* 0x000ea4000c1e1b00 */
[----:B--2---:R-:W3:Y:S02]  /*4950*/  F2I.S64.F64.TRUNC R2, R2 ;  /* 0x0000000200027311 */ /* 0x004ee4000030d900 */
[----:B---3--:R-:W-:Y:S05]  /*4960*/  BRA `(.L_x_14225) ;  /* 0x0000000800947947 */ /* 0x008fea0003800000 */
.L_x_14220:
        /* <DEDUP_REMOVED lines=13> */
.L_x_14234:
[----:B------:R-:W2:Y:S02]  /*4a40*/  LDG.E.64 R2, desc[UR36][R4.64] ;  /* 0x0000002404027981 */ /* 0x000ea4000c1e1b00 */
[----:B--2---:R-:W3:Y:S02]  /*4a50*/  F2I.S64.F64.TRUNC R2, R2 ;  /* 0x0000000200027311 */ /* 0x004ee4000030d900 */
[----:B---3--:R-:W-:Y:S05]  /*4a60*/  BRA `(.L_x_14225) ;  /* 0x0000000800547947 */ /* 0x008fea0003800000 */
.L_x_14233:
        /* <DEDUP_REMOVED lines=24> */
[----:B------:R-:W3:Y:S02]  /*4bf0*/  F2I.S64.TRUNC R2, R3 ;  /* 0x0000000300027311 */ /* 0x000ee4000020d900 */
[----:B---3--:R-:W-:Y:S05]  /*4c00*/  BRA `(.L_x_14225) ;  /* 0x0000000400ec7947 */ /* 0x008fea0003800000 */
.L_x_14236:
        /* <DEDUP_REMOVED lines=11> */
[----:B------:R-:W3:Y:S02]  /*4cc0*/  F2I.S64.TRUNC R2, R3 ;  /* 0x0000000300027311 */ /* 0x000ee4000020d900 */
[----:B---3--:R-:W-:Y:S05]  /*4cd0*/  BRA `(.L_x_14225) ;  /* 0x0000000400b87947 */ /* 0x008fea0003800000 */
.L_x_14235:
[----:B------:R-:W2:Y:S02]  /*4ce0*/  LDG.E.U16 R2, desc[UR36][R4.64] ;  /* 0x0000002404027981 */ /* 0x000ea4000c1e1500 */
[----:B--2---:R-:W-:-:S06]  /*4cf0*/  SHF.L.U32 R2, R2, 0x10, RZ ;  /* 0x0000001002027819 */ /* 0x004fcc00000006ff */
[----:B------:R-:W3:Y:S02]  /*4d00*/  F2I.S64.TRUNC R2, R2 ;  /* 0x0000000200027311 */ /* 0x000ee4000020d900 */
[----:B---3--:R-:W-:Y:S05]  /*4d10*/  BRA `(.L_x_14225) ;  /* 0x0000000400a87947 */ /* 0x008fea0003800000 */
.L_x_14232:
        /* <DEDUP_REMOVED lines=11> */
.L_x_14239:
        /* <DEDUP_REMOVED lines=21> */
.L_x_14243:
[----:B------:R-:W-:Y:S05]  /*4f20*/  BSYNC.RECONVERGENT B1 ;  /* 0x0000000000017941 */ /* 0x000fea0003800200 */
.L_x_14242:
[----:B------:R-:W-:Y:S02]  /*4f30*/  SHF.L.U32 R0, R0, 0x14, RZ ;  /* 0x0000001400007819 */ /* 0x000fe400000006ff */
[----:B------:R-:W-:-:S04]  /*4f40*/  LEA R2, R2, 0x3b800000, 0x17 ;  /* 0x3b80000002027811 */ /* 0x000fc800078eb8ff */
[----:B------:R-:W-:-:S07]  /*4f50*/  LOP3.LUT R2, R2, R0, R7, 0xfe, !PT ;  /* 0x0000000002027212 */ /* 0x000fce00078efe07 */
.L_x_14241:
[----:B------:R-:W-:Y:S05]  /*4f60*/  BSYNC.RECONVERGENT B0 ;  /* 0x0000000000007941 */ /* 0x000fea0003800200 */
.L_x_14240:
[----:B------:R-:W1:Y:S02]  /*4f70*/  F2I.S64.TRUNC R2, R2 ;  /* 0x0000000200027311 */ /* 0x000e64000020d900 */
[----:B-1----:R-:W-:Y:S05]  /*4f80*/  BRA `(.L_x_14225) ;  /* 0x00000004000c7947 */ /* 0x002fea0003800000 */
.L_x_14238:
        /* <DEDUP_REMOVED lines=21> */
.L_x_14247:
[----:B------:R-:W-:Y:S05]  /*50e0*/  BSYNC.RECONVERGENT B1 ;  /* 0x0000000000017941 */ /* 0x000fea0003800200 */
.L_x_14246:
[----:B------:R-:W-:Y:S01]  /*50f0*/  IMAD.SHL.U32 R0, R0, 0x200000, RZ ;  /* 0x0020000000007824 */ /* 0x000fe200078e00ff */
[----:B------:R-:W-:-:S04]  /*5100*/  LEA R2, R2, 0x37800000, 0x17 ;  /* 0x3780000002027811 */ /* 0x000fc800078eb8ff */
[----:B------:R-:W-:-:S07]  /*5110*/  LOP3.LUT R2, R2, R0, R7, 0xfe, !PT ;  /* 0x0000000002027212 */ /* 0x000fce00078efe07 */
.L_x_14245:
[----:B------:R-:W-:Y:S05]  /*5120*/  BSYNC.RECONVERGENT B0 ;  /* 0x0000000000007941 */ /* 0x000fea0003800200 */
.L_x_14244:
[----:B------:R-:W1:Y:S02]  /*5130*/  F2I.S64.TRUNC R2, R2 ;  /* 0x0000000200027311 */ /* 0x000e64000020d900 */
[----:B-1----:R-:W-:Y:S05]  /*5140*/  BRA `(.L_x_14225) ;  /* 0x00000000009c7947 */ /* 0x002fea0003800000 */
.L_x_14237:
        /* <DEDUP_REMOVED lines=14> */
.L_x_14251:
[----:B------:R-:W-:Y:S05]  /*5230*/  BSYNC.RECONVERGENT B0 ;  /* 0x0000000000007941 */ /* 0x000fea0003800200 */
.L_x_14250:
[----:B------:R-:W2:Y:S02]  /*5240*/  F2I.S64.TRUNC R2, R2 ;  /* 0x0000000200027311 */ /* 0x000ea4000020d900 */
[----:B--2---:R-:W-:Y:S05]  /*5250*/  BRA `(.L_x_14225) ;  /* 0x0000000000587947 */ /* 0x004fea0003800000 */
.L_x_14224:
        /* <DEDUP_REMOVED lines=16> */
.L_x_14252:
[----:B------:R-:W-:Y:S01]  /*5360*/  CS2R R2, SRZ ;  /* 0x0000000000027805 */ /* 0x000fe2000001ff00 */
[----:B------:R-:W-:Y:S06]  /*5370*/  BRA `(.L_x_14225) ;  /* 0x0000000000107947 */ /* 0x000fec0003800000 */
.L_x_14249:
[----:B------:R2:W5:Y:S01]  /*5380*/  LDG.E.64 R2, desc[UR36][R4.64] ;  /* 0x0000002404027981 */ /* 0x000562000c1e1b00 */
[----:B------:R-:W-:Y:S05]  /*5390*/  BRA `(.L_x_14225) ;  /* 0x0000000000087947 */ /* 0x000fea0003800000 */
.L_x_14248:
[----:B------:R1:W5:Y:S01]  /*53a0*/  LDG.E R2, desc[UR36][R4.64] ;  /* 0x0000002404027981 */ /* 0x000362000c1e1900 */
[----:B------:R-:W-:-:S07]  /*53b0*/  MOV R3, RZ ;  /* 0x000000ff00037202 */ /* 0x000fce0000000f00 */
.L_x_14225:
[----:B------:R-:W0:Y:S01]  /*53c0*/  LDCU UR4, c[0x0][0x59c] ;  /* 0x0000b380ff0477ac */ /* 0x000e220008000800 */
[----:B------:R-:W-:Y:S01]  /*53d0*/  BSSY.RECONVERGENT B0, `(.L_x_14253) ;  /* 0x000001c000007945 */ /* 0x000fe20003800200 */
[----:B0----5:R-:W-:-:S04]  /*53e0*/  LOP3.LUT R0, R3, UR4, RZ, 0xfc, !PT ;  /* 0x0000000403007c12 */ /* 0x021fc8000f8efcff */
[----:B------:R-:W-:-:S13]  /*53f0*/  ISETP.NE.U32.AND P0, PT, R0, RZ, PT ;  /* 0x000000ff0000720c */ /* 0x000fda0003f05070 */
[----:B------:R-:W-:Y:S05]  /*5400*/  @P0 BRA `(.L_x_14254) ;  /* 0x0000000000540947 */ /* 0x000fea0003800000 */
[----:B------:R-:W0:Y:S01]  /*5410*/  LDCU UR4, c[0x0][0x598] ;  /* 0x0000b300ff0477ac */ /* 0x000e220008000800 */
[----:B-1234-:R-:W-:Y:S01]  /*5420*/  HFMA2 R4, -RZ, RZ, 0, 0 ;  /* 0x00000000ff047431 */ /* 0x01efe200000001ff */
[----:B0-----:R-:W0:Y:S01]  /*5430*/  I2F.U32.RP R0, UR4 ;  /* 0x0000000400007d06 */ /* 0x001e220008209000 */
[----:B------:R-:W-:-:S07]  /*5440*/  ISETP.NE.U32.AND P2, PT, RZ, UR4, PT ;  /* 0x00000004ff007c0c */ /* 0x000fce000bf45070 */
[----:B0-----:R-:W0:Y:S02]  /*5450*/  MUFU.RCP R0, R0 ;  /* 0x0000000000007308 */ /* 0x001e240000001000 */
[----:B0-----:R-:W-:-:S06]  /*5460*/  VIADD R5, R0, 0xffffffe ;  /* 0x0ffffffe00057836 */ /* 0x001fcc0000000000 */
[----:B------:R-:W0:Y:S02]  /*5470*/  F2I.FTZ.U32.TRUNC.NTZ R5, R5 ;  /* 0x0000000500057305 */ /* 0x000e24000021f000 */
[----:B0-----:R-:W-:-:S04]  /*5480*/  IMAD.MOV R3, RZ, RZ, -R5 ;  /* 0x000000ffff037224 */ /* 0x001fc800078e0a05 */
[----:B------:R-:W-:-:S04]  /*5490*/  IMAD R3, R3, UR4, RZ ;  /* 0x0000000403037c24 */ /* 0x000fc8000f8e02ff */
[----:B------:R-:W-:-:S04]  /*54a0*/  IMAD.HI.U32 R3, R5, R3, R4 ;  /* 0x0000000305037227 */ /* 0x000fc800078e0004 */
[----:B------:R-:W-:Y:S02]  /*54b0*/  IMAD.MOV.U32 R5, RZ, RZ, RZ ;  /* 0x000000ffff057224 */ /* 0x000fe400078e00ff */
[----:B------:R-:W-:-:S04]  /*54c0*/  IMAD.HI.U32 R4, R3, R2, RZ ;  /* 0x0000000203047227 */ /* 0x000fc800078e00ff */
[----:B------:R-:W-:-:S04]  /*54d0*/  IMAD.MOV R3, RZ, RZ, -R4 ;  /* 0x000000ffff037224 */ /* 0x000fc800078e0a04 */
[----:B------:R-:W-:-:S05]  /*54e0*/  IMAD R2, R3, UR4, R2 ;  /* 0x0000000403027c24 */ /* 0x000fca000f8e0202 */
[----:B------:R-:W-:-:S13]  /*54f0*/  ISETP.GE.U32.AND P0, PT, R2, UR4, PT ;  /* 0x0000000402007c0c */ /* 0x000fda000bf06070 */
[----:B------:R-:W-:Y:S01]  /*5500*/  @P0 VIADD R2, R2, -UR4 ;  /* 0x8000000402020c36 */ /* 0x000fe20008000000 */
[----:B------:R-:W-:-:S04]  /*5510*/  @P0 IADD3 R4, PT, PT, R4, 0x1, RZ ;  /* 0x0000000104040810 */ /* 0x000fc80007ffe0ff */
[----:B------:R-:W-:-:S13]  /*5520*/  ISETP.GE.U32.AND P1, PT, R2, UR4, PT ;  /* 0x0000000402007c0c */ /* 0x000fda000bf26070 */
[----:B------:R-:W-:Y:S01]  /*5530*/  @P1 VIADD R4, R4, 0x1 ;  /* 0x0000000104041836 */ /* 0x000fe20000000000 */
[----:B------:R-:W-:Y:S01]  /*5540*/  @!P2 LOP3.LUT R4, RZ, UR4, RZ, 0x33, !PT ;  /* 0x00000004ff04ac12 */ /* 0x000fe2000f8e33ff */
[----:B------:R-:W-:Y:S06]  /*5550*/  BRA `(.L_x_14255) ;  /* 0x00000000000c7947 */ /* 0x000fec0003800000 */
.L_x_14254:
[----:B------:R-:W-:Y:S02]  /*5560*/  MOV R0, R2 ;  /* 0x0000000200007202 */ /* 0x000fe40000000f00 */
[----:B------:R-:W-:-:S07]  /*5570*/  MOV R2, 0x5590 ;  /* 0x0000559000027802 */ /* 0x000fce0000000f00 */
[----:B-1234-:R-:W-:Y:S05]  /*5580*/  CALL.REL.NOINC `($__internal_24_$__cuda_sm20_div_s64) ;  /* 0x0000007000447944 */ /* 0x01efea0003c00000 */
.L_x_14255:
[----:B------:R-:W-:Y:S05]  /*5590*/  BSYNC.RECONVERGENT B0 ;  /* 0x0000000000007941 */ /* 0x000fea0003800200 */
.L_x_14253:
        /* <DEDUP_REMOVED lines=16> */
.L_x_14259:
[----:B------:R0:W-:Y:S01]  /*56a0*/  STG.E.U8 desc[UR36][R2.64], R4 ;  /* 0x0000000402007986 */ /* 0x0001e2000c101124 */
[----:B------:R-:W-:Y:S05]  /*56b0*/  BRA `(.L_x_14261) ;  /* 0x0000000c00387947 */ /* 0x000fea0003800000 */
.L_x_14258:
        /* <DEDUP_REMOVED lines=8> */
.L_x_14263:
[----:B------:R0:W-:Y:S01]  /*5740*/  STG.E desc[UR36][R2.64], R4 ;  /* 0x0000000402007986 */ /* 0x0001e2000c101924 */
[----:B------:R-:W-:Y:S05]  /*5750*/  BRA `(.L_x_14261) ;  /* 0x0000000c00107947 */ /* 0x000fea0003800000 */
.L_x_14262:
[----:B------:R0:W-:Y:S01]  /*5760*/  STG.E.U16 desc[UR36][R2.64], R4 ;  /* 0x0000000402007986 */ /* 0x0001e2000c101524 */
[----:B------:R-:W-:Y:S05]  /*5770*/  BRA `(.L_x_14261) ;  /* 0x0000000c00087947 */ /* 0x000fea0003800000 */
.L_x_14257:
        /* <DEDUP_REMOVED lines=9> */
.L_x_14265:
[----:B------:R-:W0:Y:S02]  /*5810*/  I2F.S64 R0, R4 ;  /* 0x0000000400007312 */ /* 0x000e240000301400 */
[----:B0-----:R-:W-:-:S05]  /*5820*/  F2FP.F16.F32.PACK_AB R0, RZ, R0 ;  /* 0x00000000ff00723e */ /* 0x001fca00000000ff */
[----:B------:R0:W-:Y:S01]  /*5830*/  STG.E.U16 desc[UR36][R2.64], R0 ;  /* 0x0000000002007986 */ /* 0x0001e2000c101524 */
[----:B------:R-:W-:Y:S05]  /*5840*/  BRA `(.L_x_14261) ;  /* 0x0000000800d47947 */ /* 0x000fea0003800000 */
.L_x_14264:
        /* <DEDUP_REMOVED lines=10> */
.L_x_14267:
[----:B------:R-:W0:Y:S02]  /*58f0*/  I2F.S64 R4, R4 ;  /* 0x0000000400047312 */ /* 0x000e240000301400 */
[----:B0-----:R-:W-:-:S04]  /*5900*/  F2FP.F16.F32.PACK_AB R5, RZ, R4 ;  /* 0x00000004ff05723e */ /* 0x001fc800000000ff */
[----:B------:R-:W-:-:S05]  /*5910*/  PRMT R5, R5, 0x5410, RZ ;  /* 0x0000541005057816 */ /* 0x000fca00000000ff */
[----:B------:R0:W-:Y:S01]  /*5920*/  STG.E desc[UR36][R2.64], R5 ;  /* 0x0000000502007986 */ /* 0x0001e2000c101924 */
[----:B------:R-:W-:Y:S05]  /*5930*/  BRA `(.L_x_14261) ;  /* 0x0000000800987947 */ /* 0x000fea0003800000 */
.L_x_14266:
[----:B------:R-:W0:Y:S02]  /*5940*/  I2F.F64.S64 R4, R4 ;  /* 0x0000000400047312 */ /* 0x000e240000301c00 */
[----:B0-----:R0:W-:Y:S01]  /*5950*/  STG.E.64 desc[UR36][R2.64], R4 ;  /* 0x0000000402007986 */ /* 0x0011e2000c101b24 */
[----:B------:R-:W-:Y:S05]  /*5960*/  BRA `(.L_x_14261) ;  /* 0x00000008008c7947 */ /* 0x000fea0003800000 */
.L_x_14256:
        /* <DEDUP_REMOVED lines=12> */
.L_x_14271:
        /* <DEDUP_REMOVED lines=18> */
.L_x_14274:
[----:B------:R-:W-:-:S04]  /*5b50*/  SHF.R.U32.HI R5, RZ, 0x18, R5 ;  /* 0x00000018ff057819 */ /* 0x000fc80000011605 */
[----:B------:R-:W-:-:S07]  /*5b60*/  LOP3.LUT R0, R0, 0x80, R5, 0xf8, !PT ;  /* 0x0000008000007812 */ /* 0x000fce00078ef805 */
.L_x_14273:
[----:B------:R-:W-:Y:S05]  /*5b70*/  BSYNC.RECONVERGENT B0 ;  /* 0x0000000000007941 */ /* 0x000fea0003800200 */
.L_x_14272:
[----:B------:R0:W-:Y:S01]  /*5b80*/  STG.E.U8 desc[UR36][R2.64], R0 ;  /* 0x0000000002007986 */ /* 0x0001e2000c101124 */
[----:B------:R-:W-:Y:S05]  /*5b90*/  BRA `(.L_x_14261) ;  /* 0x0000000800007947 */ /* 0x000fea0003800000 */
.L_x_14270:
        /* <DEDUP_REMOVED lines=18> */
.L_x_14277:
[----:B------:R-:W-:-:S04]  /*5cc0*/  SHF.R.U32.HI R5, RZ, 0x18, R5 ;  /* 0x00000018ff057819 */ /* 0x000fc80000011605 */
[----:B------:R-:W-:-:S07]  /*5cd0*/  LOP3.LUT R0, R0, 0x80, R5, 0xf8, !PT ;  /* 0x0000008000007812 */ /* 0x000fce00078ef805 */
.L_x_14276:
[----:B------:R-:W-:Y:S05]  /*5ce0*/  BSYNC.RECONVERGENT B0 ;  /* 0x0000000000007941 */ /* 0x000fea0003800200 */
.L_x_14275:
[----:B------:R0:W-:Y:S01]  /*5cf0*/  STG.E.U8 desc[UR36][R2.64], R0 ;  /* 0x0000000002007986 */ /* 0x0001e2000c101124 */
[----:B------:R-:W-:Y:S05]  /*5d00*/  BRA `(.L_x_14261) ;  /* 0x0000000400a47947 */ /* 0x000fea0003800000 */
.L_x_14269:
        /* <DEDUP_REMOVED lines=21> */
[----:B------:R0:W-:Y:S01]  /*5e60*/  STG.E.U8 desc[UR36][R2.64], R5 ;  /* 0x0000000502007986 */ /* 0x0001e2000c101124 */
[----:B------:R-:W-:Y:S05]  /*5e70*/  BRA `(.L_x_14261) ;  /* 0x0000000400487947 */ /* 0x000fea0003800000 */
.L_x_14279:
[----:B------:R0:W-:Y:S01]  /*5e80*/  STG.E.64 desc[UR36][R2.64], R4 ;  /* 0x0000000402007986 */ /* 0x0001e2000c101b24 */
[----:B------:R-:W-:Y:S05]  /*5e90*/  BRA `(.L_x_14261) ;  /* 0x0000000400407947 */ /* 0x000fea0003800000 */
.L_x_14278:
[----:B------:R0:W-:Y:S01]  /*5ea0*/  STG.E desc[UR36][R2.64], R4 ;  /* 0x0000000402007986 */ /* 0x0001e2000c101924 */
[----:B------:R-:W-:Y:S05]  /*5eb0*/  BRA `(.L_x_14261) ;  /* 0x0000000400387947 */ /* 0x000fea0003800000 */
.L_x_14268:
        /* <DEDUP_REMOVED lines=11> */
.L_x_14281:
[----:B------:R-:W-:Y:S01]  /*5f70*/  CS2R R6, SRZ ;  /* 0x0000000000067805 */ /* 0x000fe2000001ff00 */
[----:B------:R-:W0:Y:S04]  /*5f80*/  I2F.F64.S64 R4, R4 ;  /* 0x0000000400047312 */ /* 0x000e280000301c00 */
[----:B0-----:R0:W-:Y:S01]  /*5f90*/  STG.E.128 desc[UR36][R2.64], R4 ;  /* 0x0000000402007986 */ /* 0x0011e2000c101d24 */
[----:B------:R-:W-:Y:S05]  /*5fa0*/  BRA `(.L_x_14261) ;  /* 0x0000000000fc7947 */ /* 0x000fea0003800000 */
.L_x_14280:
[----:B------:R-:W-:-:S09]  /*5fb0*/  UISETP.NE.AND UP0, UPT, UR4, 0xf, UPT ;  /* 0x0000000f0400788c */ /* 0x000fd2000bf05270 */
[----:B------:R-:W-:Y:S05]  /*5fc0*/  BRA.U !UP0, `(.L_x_14282) ;  /* 0x0000000108e87547 */ /* 0x000fea000b800000 */
[----:B------:R-:W-:-:S09]  /*5fd0*/  UISETP.NE.AND UP0, UPT, UR4, 0x17, UPT ;  /* 0x000000170400788c */ /* 0x000fd2000bf05270 */
[----:B------:R-:W-:Y:S05]  /*5fe0*/  BRA.U !UP0, `(.L_x_14283) ;  /* 0x0000000108907547 */ /* 0x000fea000b800000 */
[----:B------:R-:W-:-:S09]  /*5ff0*/  UISETP.NE.AND UP0, UPT, UR4, 0x18, UPT ;  /* 0x000000180400788c */ /* 0x000fd2000bf05270 */
[----:B------:R-:W-:Y:S05]  /*6000*/  BRA.U !UP0, `(.L_x_14284) ;  /* 0x0000000108447547 */ /* 0x000fea000b800000 */
.L_x_14260:
        /* <DEDUP_REMOVED lines=16> */
.L_x_14285:
[----:B------:R-:W-:Y:S05]  /*6110*/  BRA `(.L_x_14261) ;  /* 0x0000000000a07947 */ /* 0x000fea0003800000 */
.L_x_14284:
        /* <DEDUP_REMOVED lines=13> */
.L_x_14287:
[----:B------:R-:W-:Y:S05]  /*61f0*/  BSYNC.RECONVERGENT B0 ;  /* 0x0000000000007941 */ /* 0x000fea0003800200 */
.L_x_14286:
[----:B------:R-:W-:-:S05]  /*6200*/  LOP3.LUT R7, R0, 0x80, R7, 0xf8, !PT ;  /* 0x0000008000077812 */ /* 0x000fca00078ef807 */
[----:B------:R3:W-:Y:S01]  /*6210*/  STG.E.U8 desc[UR36][R2.64], R7 ;  /* 0x0000000702007986 */ /* 0x0007e2000c101124 */
[----:B------:R-:W-:Y:S05]  /*6220*/  BRA `(.L_x_14261) ;  /* 0x00000000005c7947 */ /* 0x000fea0003800000 */
.L_x_14283:
        /* <DEDUP_REMOVED lines=12> */
.L_x_14289:
[----:B------:R-:W-:Y:S02]  /*62f0*/  ISETP.GT.U32.AND P0, PT, R6, 0x7f800000, PT ;  /* 0x7f8000000600780c */ /* 0x000fe40003f04070 */
[----:B------:R-:W-:-:S04]  /*6300*/  MOV R0, 0x7f ;  /* 0x0000007f00007802 */ /* 0x000fc80000000f00 */
[----:B------:R-:W-:-:S07]  /*6310*/  SEL R0, R0, 0x7c, P0 ;  /* 0x0000007c00007807 */ /* 0x000fce0000000000 */
.L_x_14290:
[----:B------:R-:W-:Y:S05]  /*6320*/  BSYNC.RECONVERGENT B0 ;  /* 0x0000000000007941 */ /* 0x000fea0003800200 */
.L_x_14288:
[----:B------:R-:W-:-:S04]  /*6330*/  SHF.R.U32.HI R5, RZ, 0x18, R5 ;  /* 0x00000018ff057819 */ /* 0x000fc80000011605 */
[----:B------:R-:W-:-:S05]  /*6340*/  LOP3.LUT R5, R0, 0x80, R5, 0xf8, !PT ;  /* 0x0000008000057812 */ /* 0x000fca00078ef805 */
[----:B------:R2:W-:Y:S01]  /*6350*/  STG.E.U8 desc[UR36][R2.64], R5 ;  /* 0x0000000502007986 */ /* 0x0005e2000c101124 */
[----:B------:R-:W-:Y:S05]  /*6360*/  BRA `(.L_x_14261) ;  /* 0x00000000000c7947 */ /* 0x000fea0003800000 */
.L_x_14282:
[----:B------:R-:W0:Y:S02]  /*6370*/  I2F.S64 R0, R4 ;  /* 0x0000000400007312 */ /* 0x000e240000301400 */
[----:B0-----:R-:W-:-:S05]  /*6380*/  F2FP.BF16.F32.PACK_AB R0, RZ, R0 ;  /* 0x00000000ff00723e */ /* 0x001fca00000010ff */
[----:B------:R4:W-:Y:S02]  /*6390*/  STG.E.U16 desc[UR36][R2.64], R0 ;  /* 0x0000000002007986 */ /* 0x0009e4000c101524 */
.L_x_14261:
[----:B------:R-:W-:-:S07]  /*63a0*/  VIADD R17, R17, 0x80 ;  /* 0x0000008011117836 */ /* 0x000fce0000000000 */
.L_x_14218:
[----:B------:R-:W-:Y:S05]  /*63b0*/  BSYNC.RECONVERGENT B6 ;  /* 0x0000000000067941 */ /* 0x000fea0003800200 */
.L_x_14217:
[----:B------:R-:W5:Y:S01]  /*63c0*/  LDCU UR4, c[0x0][0x380] ;  /* 0x00007000ff0477ac */ /* 0x000f620008000800 */
[----:B------:R-:W-:Y:S01]  /*63d0*/  BSSY.RECONVERGENT B6, `(.L_x_14291) ;  /* 0x0000315000067945 */ /* 0x000fe20003800200 */
[----:B-----5:R-:W-:-:S13]  /*63e0*/  ISETP.GE.AND P0, PT, R17, UR4, PT ;  /* 0x0000000411007c0c */ /* 0x020fda000bf06270 */
[----:B------:R-:W-:Y:S05]  /*63f0*/  @P0 BRA `(.L_x_14292) ;  /* 0x0000003000480947 */ /* 0x000fea0003800000 */
[----:B------:R-:W5:Y:S01]  /*6400*/  LDCU UR4, c[0x0][0x388] ;  /* 0x00007100ff0477ac */ /* 0x000f620008000800 */
[----:B------:R-:W-:Y:S02]  /*6410*/  HFMA2 R16, -RZ, RZ, 0, 0 ;  /* 0x00000000ff107431 */ /* 0x000fe400000001ff */
[----:B012-4-:R-:W-:Y:S01]  /*6420*/  IMAD.MOV.U32 R0, RZ, RZ, RZ ;  /* 0x000000ffff007224 */ /* 0x017fe200078e00ff */
[----:B-----5:R-:W-:-:S09]  /*6430*/  UISETP.NE.AND UP0, UPT, UR4, URZ, UPT ;  /* 0x000000ff0400728c */ /* 0x020fd2000bf05270 */
[----:B------:R-:W-:Y:S05]  /*6440*/  BRA.U !UP0, `(.L_x_14293) ;  /* 0x0000001108a87547 */ /* 0x000fea000b800000 */
[----:B------:R-:W3:Y:S01]  /*6450*/  LDCU.64 UR4, c[0x0][0x390] ;  /* 0x00007200ff0477ac */ /* 0x000ee20008000a00 */
[----:B------:R-:W-:Y:S01]  /*6460*/  IMAD.MOV.U32 R16, RZ, RZ, RZ ;  /* 0x000000ffff107224 */ /* 0x000fe200078e00ff */
[----:B------:R-:W0:Y:S01]  /*6470*/  LDCU UR6, c[0x0][0x38c] ;  /* 0x00007180ff0677ac */ /* 0x000e220008000800 */
[----:B------:R-:W1:Y:S01]  /*6480*/  LDCU.64 UR8, c[0x0][0x4b8] ;  /* 0x00009700ff0877ac */ /* 0x000e620008000a00 */
[----:B------:R-:W-:Y:S01]  /*6490*/  UISETP.NE.AND UP0, UPT, UR43, URZ, UPT ;  /* 0x000000ff2b00728c */ /* 0x000fe2000bf05270 */
[----:B---3--:R-:W-:-:S05]  /*64a0*/  IMAD.HI.U32 R2, R17, UR4, R16 ;  /* 0x0000000411027c27 */ /* 0x008fca000f8e0010 */
        /* <DEDUP_REMOVED lines=292> */
.L_x_14293:
[----:B------:R-:W3:Y:S01]  /*76f0*/  LDCU.64 UR6, c[0x0][0x588] ;  /* 0x0000b100ff0677ac */ /* 0x000ee20008000a00 */
[----:B------:R-:W-:-:S04]  /*7700*/  UPRMT UR4, UR44, 0x9910, URZ ;  /* 0x000099102c047896 */ /* 0x000fc800080000ff */
[----:B------:R-:W-:Y:S01]  /*7710*/  UISETP.GT.AND UP0, UPT, UR4, 0x9, UPT ;  /* 0x000000090400788c */ /* 0x000fe2000bf04270 */
[----:B---3--:R-:W-:-:S04]  /*7720*/  IADD3 R4, P0, PT, R0, UR6, RZ ;  /* 0x0000000600047c10 */ /* 0x008fc8000ff1e0ff */
        /* <DEDUP_REMOVED lines=13> */
.L_x_14297:
[----:B------:R3:W5:Y:S01]  /*7800*/  LDG.E.U8 R2, desc[UR36][R4.64] ;  /* 0x0000002404027981 */ /* 0x000762000c1e1100 */
[----:B------:R-:W-:Y:S01]  /*7810*/  IMAD.MOV.U32 R3, RZ, RZ, RZ ;  /* 0x000000ffff037224 */ /* 0x000fe200078e00ff */
[----:B------:R-:W-:Y:S06]  /*7820*/  BRA `(.L_x_14299) ;  /* 0x0000000c00407947 */ /* 0x000fec0003800000 */
.L_x_14296:
        /* <DEDUP_REMOVED lines=8> */
.L_x_14301:
[----:B------:R-:W2:Y:S02]  /*78b0*/  LDG.E R2, desc[UR36][R4.64] ;  /* 0x0000002404027981 */ /* 0x000ea4000c1e1900 */
[----:B--2---:R-:W-:Y:S01]  /*78c0*/  SHF.R.S32.HI R3, RZ, 0x1f, R2 ;  /* 0x0000001fff037819 */ /* 0x004fe20000011402 */
[----:B------:R-:W-:Y:S06]  /*78d0*/  BRA `(.L_x_14299) ;  /* 0x0000000c00147947 */ /* 0x000fec0003800000 */
.L_x_14300:
[----:B------:R-:W2:Y:S02]  /*78e0*/  LDG.E.S16 R2, desc[UR36][R4.64] ;  /* 0x0000002404027981 */ /* 0x000ea4000c1e1700 */
[----:B--2---:R-:W-:Y:S01]  /*78f0*/  SHF.R.S32.HI R3, RZ, 0x1f, R2 ;  /* 0x0000001fff037819 */ /* 0x004fe20000011402 */
[----:B------:R-:W-:Y:S06]  /*7900*/  BRA `(.L_x_14299) ;  /* 0x0000000c00087947 */ /* 0x000fec0003800000 */
.L_x_14295:
        /* <DEDUP_REMOVED lines=9> */
.L_x_14303:
[----:B------:R-:W2:Y:S02]  /*79a0*/  LDG.E.U16 R4, desc[UR36][R4.64] ;  /* 0x0000002404047981 */ /* 0x000ea4000c1e1500 */
[----:B--2---:R-:W-:-:S06]  /*79b0*/  HADD2.F32 R2, -RZ, R4.H0_H0 ;  /* 0x20000004ff027230 */ /* 0x004fcc0000004100 */
[----:B------:R-:W3:Y:S02]  /*79c0*/  F2I.S64.TRUNC R2, R2 ;  /* 0x0000000200027311 */ /* 0x000ee4000020d900 */
[----:B---3--:R-:W-:Y:S05]  /*79d0*/  BRA `(.L_x_14299) ;  /* 0x0000000800d47947 */ /* 0x008fea0003800000 */
.L_x_14302:
        /* <DEDUP_REMOVED lines=9> */
.L_x_14305:
[----:B------:R-:W2:Y:S02]  /*7a70*/  LDG.E.U16 R4, desc[UR36][R4.64] ;  /* 0x0000002404047981 */ /* 0x000ea4000c1e1500 */
[----:B--2---:R-:W-:-:S06]  /*7a80*/  HADD2.F32 R2, -RZ, R4.H0_H0 ;  /* 0x20000004ff027230 */ /* 0x004fcc0000004100 */
[----:B------:R-:W3:Y:S02]  /*7a90*/  F2I.S64.TRUNC R2, R2 ;  /* 0x0000000200027311 */ /* 0x000ee4000020d900 */
[----:B---3--:R-:W-:Y:S05]  /*7aa0*/  BRA `(.L_x_14299) ;  /* 0x0000000800a07947 */ /* 0x008fea0003800000 */
.L_x_14304:
[----:B------:R-:W2:Y:S02]  /*7ab0*/  LDG.E.64 R2, desc[UR36][R4.64] ;  /* 0x0000002404027981 */ /* 0x000ea4000c1e1b00 */
[----:B--2---:R-:W3:Y:S02]  /*7ac0*/  F2I.S64.F64.TRUNC R2, R2 ;  /* 0x0000000200027311 */ /* 0x004ee4000030d900 */
[----:B---3--:R-:W-:Y:S05]  /*7ad0*/  BRA `(.L_x_14299) ;  /* 0x0000000800947947 */ /* 0x008fea0003800000 */
.L_x_14294:
        /* <DEDUP_REMOVED lines=13> */
.L_x_14308:
[----:B------:R-:W2:Y:S02]  /*7bb0*/  LDG.E.64 R2, desc[UR36][R4.64] ;  /* 0x0000002404027981 */ /* 0x000ea4000c1e1b00 */
[----:B--2---:R-:W0:Y:S02]  /*7bc0*/  F2I.S64.F64.TRUNC R2, R2 ;  /* 0x0000000200027311 */ /* 0x004e24000030d900 */
[----:B0-----:R-:W-:Y:S05]  /*7bd0*/  BRA `(.L_x_14299) ;  /* 0x0000000800547947 */ /* 0x001fea0003800000 */
.L_x_14307:
        /* <DEDUP_REMOVED lines=24> */
[----:B------:R-:W0:Y:S02]  /*7d60*/  F2I.S64.TRUNC R2, R3 ;  /* 0x0000000300027311 */ /* 0x000e24000020d900 */
[----:B0-----:R-:W-:Y:S05]  /*7d70*/  BRA `(.L_x_14299) ;  /* 0x0000000400ec7947 */ /* 0x001fea0003800000 */
.L_x_14310:
        /* <DEDUP_REMOVED lines=11> */
[----:B------:R-:W0:Y:S02]  /*7e30*/  F2I.S64.TRUNC R2, R3 ;  /* 0x0000000300027311 */ /* 0x000e24000020d900 */
[----:B0-----:R-:W-:Y:S05]  /*7e40*/  BRA `(.L_x_14299) ;  /* 0x0000000400b87947 */ /* 0x001fea0003800000 */
.L_x_14309:
[----:B------:R-:W2:Y:S02]  /*7e50*/  LDG.E.U16 R2, desc[UR36][R4.64] ;  /* 0x0000002404027981 */ /* 0x000ea4000c1e1500 */
[----:B--2---:R-:W-:-:S06]  /*7e60*/  SHF.L.U32 R2, R2, 0x10, RZ ;  /* 0x0000001002027819 */ /* 0x004fcc00000006ff */
[----:B------:R-:W0:Y:S02]  /*7e70*/  F2I.S64.TRUNC R2, R2 ;  /* 0x0000000200027311 */ /* 0x000e24000020d900 */
[----:B0-----:R-:W-:Y:S05]  /*7e80*/  BRA `(.L_x_14299) ;  /* 0x0000000400a87947 */ /* 0x001fea0003800000 */
.L_x_14306:
        /* <DEDUP_REMOVED lines=11> */
.L_x_14313:
        /* <DEDUP_REMOVED lines=21> */
.L_x_14317:
[----:B------:R-:W-:Y:S05]  /*8090*/  BSYNC.RECONVERGENT B1 ;  /* 0x0000000000017941 */ /* 0x000fea0003800200 */
.L_x_14316:
[----:B------:R-:W-:Y:S02]  /*80a0*/  SHF.L.U32 R0, R0, 0x14, RZ ;  /* 0x0000001400007819 */ /* 0x000fe400000006ff */
[----:B------:R-:W-:-:S04]  /*80b0*/  LEA R2, R2, 0x3b800000, 0x17 ;  /* 0x3b80000002027811 */ /* 0x000fc800078eb8ff */
[----:B------:R-:W-:-:S07]  /*80c0*/  LOP3.LUT R2, R2, R0, R7, 0xfe, !PT ;  /* 0x0000000002027212 */ /* 0x000fce00078efe07 */
.L_x_14315:
[----:B------:R-:W-:Y:S05]  /*80d0*/  BSYNC.RECONVERGENT B0 ;  /* 0x0000000000007941 */ /* 0x000fea0003800200 */
.L_x_14314:
[----:B------:R-:W0:Y:S02]  /*80e0*/  F2I.S64.TRUNC R2, R2 ;  /* 0x0000000200027311 */ /* 0x000e24000020d900 */
[----:B0-----:R-:W-:Y:S05]  /*80f0*/  BRA `(.L_x_14299) ;  /* 0x00000004000c7947 */ /* 0x001fea0003800000 */
.L_x_14312:
        /* <DEDUP_REMOVED lines=21> */
.L_x_14321:
[----:B------:R-:W-:Y:S05]  /*8250*/  BSYNC.RECONVERGENT B1 ;  /* 0x0000000000017941 */ /* 0x000fea0003800200 */
.L_x_14320:
[----:B------:R-:W-:Y:S01]  /*8260*/  IMAD.SHL.U32 R0, R0, 0x200000, RZ ;  /* 0x0020000000007824 */ /* 0x000fe200078e00ff */
[----:B------:R-:W-:-:S04]  /*8270*/  LEA R2, R2, 0x37800000, 0x17 ;  /* 0x3780000002027811 */ /* 0x000fc800078eb8ff */
[----:B------:R-:W-:-:S07]  /*8280*/  LOP3.LUT R2, R2, R0, R7, 0xfe, !PT ;  /* 0x0000000002027212 */ /* 0x000fce00078efe07 */
.L_x_14319:
[----:B------:R-:W-:Y:S05]  /*8290*/  BSYNC.RECONVERGENT B0 ;  /* 0x0000000000007941 */ /* 0x000fea0003800200 */
.L_x_14318:
[----:B------:R-:W1:Y:S02]  /*82a0*/  F2I.S64.TRUNC R2, R2 ;  /* 0x0000000200027311 */ /* 0x000e64000020d900 */
[----:B-1----:R-:W-:Y:S05]  /*82b0*/  BRA `(.L_x_14299) ;  /* 0x00000000009c7947 */ /* 0x002fea0003800000 */
.L_x_14311:
        /* <DEDUP_REMOVED lines=14> */
.L_x_14325:
[----:B------:R-:W-:Y:S05]  /*83a0*/  BSYNC.RECONVERGENT B0 ;  /* 0x0000000000007941 */ /* 0x000fea0003800200 */
.L_x_14324:
[----:B------:R-:W2:Y:S02]  /*83b0*/  F2I.S64.TRUNC R2, R2 ;  /* 0x0000000200027311 */ /* 0x000ea4000020d900 */
[----:B--2---:R-:W-:Y:S05]  /*83c0*/  BRA `(.L_x_14299) ;  /* 0x0000000000587947 */ /* 0x004fea0003800000 */
.L_x_14298:
        /* <DEDUP_REMOVED lines=16> */
.L_x_14326:
[----:B------:R-:W-:Y:S01]  /*84d0*/  CS2R R2, SRZ ;  /* 0x0000000000027805 */ /* 0x000fe2000001ff00 */
[----:B------:R-:W-:Y:S06]  /*84e0*/  BRA `(.L_x_14299) ;  /* 0x0000000000107947 */ /* 0x000fec0003800000 */
.L_x_14323:
[----:B------:R2:W5:Y:S01]  /*84f0*/  LDG.E.64 R2, desc[UR36][R4.64] ;  /* 0x0000002404027981 */ /* 0x000562000c1e1b00 */
[----:B------:R-:W-:Y:S05]  /*8500*/  BRA `(.L_x_14299) ;  /* 0x0000000000087947 */ /* 0x000fea0003800000 */
.L_x_14322:
[----:B------:R1:W5:Y:S01]  /*8510*/  LDG.E R2, desc[UR36][R4.64] ;  /* 0x0000002404027981 */ /* 0x000362000c1e1900 */
[----:B------:R-:W-:-:S07]  /*8520*/  MOV R3, RZ ;  /* 0x000000ff00037202 */ /* 0x000fce0000000f00 */
.L_x_14299:
        /* <DEDUP_REMOVED lines=26> */
.L_x_14328:
[----:B------:R-:W-:Y:S02]  /*86d0*/  MOV R0, R2 ;  /* 0x0000000200007202 */ /* 0x000fe40000000f00 */
[----:B------:R-:W-:-:S07]  /*86e0*/  MOV R2, 0x8700 ;  /* 0x0000870000027802 */ /* 0x000fce0000000f00 */
[----:B-1234-:R-:W-:Y:S05]  /*86f0*/  CALL.REL.NOINC `($__internal_24_$__cuda_sm20_div_s64) ;  /* 0x0000003c00e87944 */ /* 0x01efea0003c00000 */
.L_x_14329:
[----:B------:R-:W-:Y:S05]  /*8700*/  BSYNC.RECONVERGENT B0 ;  /* 0x0000000000007941 */ /* 0x000fea0003800200 */
.L_x_14327:
        /* <DEDUP_REMOVED lines=16> */
.L_x_14333:
[----:B------:R0:W-:Y:S01]  /*8810*/  STG.E.U8 desc[UR36][R2.64], R4 ;  /* 0x0000000402007986 */ /* 0x0001e2000c101124 */
[----:B------:R-:W-:Y:S05]  /*8820*/  BRA `(.L_x_14335) ;  /* 0x0000000c00387947 */ /* 0x000fea0003800000 */
.L_x_14332:
        /* <DEDUP_REMOVED lines=8> */
.L_x_14337:
[----:B------:R0:W-:Y:S01]  /*88b0*/  STG.E desc[UR36][R2.64], R4 ;  /* 0x0000000402007986 */ /* 0x0001e2000c101924 */
[----:B------:R-:W-:Y:S05]  /*88c0*/  BRA `(.L_x_14335) ;  /* 0x0000000c00107947 */ /* 0x000fea0003800000 */
.L_x_14336:
[----:B------:R0:W-:Y:S01]  /*88d0*/  STG.E.U16 desc[UR36][R2.64], R4 ;  /* 0x0000000402007986 */ /* 0x0001e2000c101524 */
[----:B------:R-:W-:Y:S05]  /*88e0*/  BRA `(.L_x_14335) ;  /* 0x0000000c00087947 */ /* 0x000fea0003800000 */
.L_x_14331:
        /* <DEDUP_REMOVED lines=9> */
.L_x_14339:
[----:B------:R-:W0:Y:S02]  /*8980*/  I2F.S64 R0, R4 ;  /* 0x0000000400007312 */ /* 0x000e240000301400 */
[----:B0-----:R-:W-:-:S05]  /*8990*/  F2FP.F16.F32.PACK_AB R0, RZ, R0 ;  /* 0x00000000ff00723e */ /* 0x001fca00000000ff */
[----:B------:R0:W-:Y:S01]  /*89a0*/  STG.E.U16 desc[UR36][R2.64], R0 ;  /* 0x0000000002007986 */ /* 0x0001e2000c101524 */
[----:B------:R-:W-:Y:S05]  /*89b0*/  BRA `(.L_x_14335) ;  /* 0x0000000800d47947 */ /* 0x000fea0003800000 */
.L_x_14338:
        /* <DEDUP_REMOVED lines=10> */
.L_x_14341:
[----:B------:R-:W0:Y:S02]  /*8a60*/  I2F.S64 R4, R4 ;  /* 0x0000000400047312 */ /* 0x000e240000301400 */
[----:B0-----:R-:W-:-:S04]  /*8a70*/  F2FP.F16.F32.PACK_AB R5, RZ, R4 ;  /* 0x00000004ff05723e */ /* 0x001fc800000000ff */
[----:B------:R-:W-:-:S05]  /*8a80*/  PRMT R5, R5, 0x5410, RZ ;  /* 0x0000541005057816 */ /* 0x000fca00000000ff */
[----:B------:R0:W-:Y:S01]  /*8a90*/  STG.E desc[UR36][R2.64], R5 ;  /* 0x0000000502007986 */ /* 0x0001e2000c101924 */
[----:B------:R-:W-:Y:S05]  /*8aa0*/  BRA `(.L_x_14335) ;  /* 0x0000000800987947 */ /* 0x000fea0003800000 */
.L_x_14340:
[----:B------:R-:W0:Y:S02]  /*8ab0*/  I2F.F64.S64 R4, R4 ;  /* 0x0000000400047312 */ /* 0x000e240000301c00 */
[----:B0-----:R0:W-:Y:S01]  /*8ac0*/  STG.E.64 desc[UR36][R2.64], R4 ;  /* 0x0000000402007986 */ /* 0x0011e2000c101b24 */
[----:B------:R-:W-:Y:S05]  /*8ad0*/  BRA `(.L_x_14335) ;  /* 0x00000008008c7947 */ /* 0x000fea0003800000 */
.L_x_14330:
        /* <DEDUP_REMOVED lines=12> */
.L_x_14345:
        /* <DEDUP_REMOVED lines=18> */
.L_x_14348:
[----:B------:R-:W-:-:S04]  /*8cc0*/  SHF.R.U32.HI R5, RZ, 0x18, R5 ;  /* 0x00000018ff057819 */ /* 0x000fc80000011605 */
[----:B------:R-:W-:-:S07]  /*8cd0*/  LOP3.LUT R0, R0, 0x80, R5, 0xf8, !PT ;  /* 0x0000008000007812 */ /* 0x000fce00078ef805 */
.L_x_14347:
[----:B------:R-:W-:Y:S05]  /*8ce0*/  BSYNC.RECONVERGENT B0 ;  /* 0x0000000000007941 */ /* 0x000fea0003800200 */
.L_x_14346:
[----:B------:R0:W-:Y:S01]  /*8cf0*/  STG.E.U8 desc[UR36][R2.64], R0 ;  /* 0x0000000002007986 */ /* 0x0001e2000c101124 */
[----:B------:R-:W-:Y:S05]  /*8d00*/  BRA `(.L_x_14335) ;  /* 0x0000000800007947 */ /* 0x000fea0003800000 */
.L_x_14344:
        /* <DEDUP_REMOVED lines=18> */
.L_x_14351:
[----:B------:R-:W-:-:S04]  /*8e30*/  SHF.R.U32.HI R5, RZ, 0x18, R5 ;  /* 0x00000018ff057819 */ /* 0x000fc80000011605 */
[----:B------:R-:W-:-:S07]  /*8e40*/  LOP3.LUT R0, R0, 0x80, R5, 0xf8, !PT ;  /* 0x0000008000007812 */ /* 0x000fce00078ef805 */
.L_x_14350:
[----:B------:R-:W-:Y:S05]  /*8e50*/  BSYNC.RECONVERGENT B0 ;  /* 0x0000000000007941 */ /* 0x000fea0003800200 */
.L_x_14349:
[----:B------:R0:W-:Y:S01]  /*8e60*/  STG.E.U8 desc[UR36][R2.64], R0 ;  /* 0x0000000002007986 */ /* 0x0001e2000c101124 */
[----:B------:R-:W-:Y:S05]  /*8e70*/  BRA `(.L_x_14335) ;  /* 0x0000000400a47947 */ /* 0x000fea0003800000 */
.L_x_14343:
        /* <DEDUP_REMOVED lines=23> */
.L_x_14353:
[----:B------:R0:W-:Y:S01]  /*8ff0*/  STG.E.64 desc[UR36][R2.64], R4 ;  /* 0x0000000402007986 */ /* 0x0001e2000c101b24 */
[----:B------:R-:W-:Y:S05]  /*9000*/  BRA `(.L_x_14335) ;  /* 0x0000000400407947 */ /* 0x000fea0003800000 */
.L_x_14352:
[----:B------:R0:W-:Y:S01]  /*9010*/  STG.E desc[UR36][R2.64], R4 ;  /* 0x0000000402007986 */ /* 0x0001e2000c101924 */
[----:B------:R-:W-:Y:S05]  /*9020*/  BRA `(.L_x_14335) ;  /* 0x0000000400387947 */ /* 0x000fea0003800000 */
.L_x_14342:
        /* <DEDUP_REMOVED lines=11> */
.L_x_14355:
[----:B------:R-:W-:Y:S01]  /*90e0*/  CS2R R6, SRZ ;  /* 0x0000000000067805 */ /* 0x000fe2000001ff00 */
[----:B------:R-:W0:Y:S04]  /*90f0*/  I2F.F64.S64 R4, R4 ;  /* 0x0000000400047312 */ /* 0x000e280000301c00 */
[----:B0-----:R0:W-:Y:S01]  /*9100*/  STG.E.128 desc[UR36][R2.64], R4 ;  /* 0x0000000402007986 */ /* 0x0011e2000c101d24 */
[----:B------:R-:W-:Y:S05]  /*9110*/  BRA `(.L_x_14335) ;  /* 0x0000000000fc7947 */ /* 0x000fea0003800000 */
.L_x_14354:
[----:B------:R-:W-:-:S09]  /*9120*/  UISETP.NE.AND UP0, UPT, UR4, 0xf, UPT ;  /* 0x0000000f0400788c */ /* 0x000fd2000bf05270 */
[----:B------:R-:W-:Y:S05]  /*9130*/  BRA.U !UP0, `(.L_x_14356) ;  /* 0x0000000108e87547 */ /* 0x000fea000b800000 */
[----:B------:R-:W-:-:S09]  /*9140*/  UISETP.NE.AND UP0, UPT, UR4, 0x17, UPT ;  /* 0x000000170400788c */ /* 0x000fd2000bf05270 */
[----:B------:R-:W-:Y:S05]  /*9150*/  BRA.U !UP0, `(.L_x_14357) ;  /* 0x0000000108907547 */ /* 0x000fea000b800000 */
[----:B------:R-:W-:-:S09]  /*9160*/  UISETP.NE.AND UP0, UPT, UR4, 0x18, UPT ;  /* 0x000000180400788c */ /* 0x000fd2000bf05270 */
[----:B------:R-:W-:Y:S05]  /*9170*/  BRA.U !UP0, `(.L_x_14358) ;  /* 0x0000000108447547 */ /* 0x000fea000b800000 */
.L_x_14334:
        /* <DEDUP_REMOVED lines=16> */
.L_x_14359:
[----:B------:R-:W-:Y:S05]  /*9280*/  BRA `(.L_x_14335) ;  /* 0x0000000000a07947 */ /* 0x000fea0003800000 */
.L_x_14358:
        /* <DEDUP_REMOVED lines=13> */
.L_x_14361:
[----:B------:R-:W-:Y:S05]  /*9360*/  BSYNC.RECONVERGENT B0 ;  /* 0x0000000000007941 */ /* 0x000fea0003800200 */
.L_x_14360:
[----:B------:R-:W-:-:S05]  /*9370*/  LOP3.LUT R7, R0, 0x80, R7, 0xf8, !PT ;  /* 0x0000008000077812 */ /* 0x000fca00078ef807 */
[----:B------:R2:W-:Y:S01]  /*9380*/  STG.E.U8 desc[UR36][R2.64], R7 ;  /* 0x0000000702007986 */ /* 0x0005e2000c101124 */
[----:B------:R-:W-:Y:S05]  /*9390*/  BRA `(.L_x_14335) ;  /* 0x00000000005c7947 */ /* 0x000fea0003800000 */
.L_x_14357:
        /* <DEDUP_REMOVED lines=12> */
.L_x_14363:
[----:B------:R-:W-:Y:S02]  /*9460*/  ISETP.GT.U32.AND P0, PT, R6, 0x7f800000, PT ;  /* 0x7f8000000600780c */ /* 0x000fe40003f04070 */
[----:B------:R-:W-:-:S04]  /*9470*/  MOV R0, 0x7f ;  /* 0x0000007f00007802 */ /* 0x000fc80000000f00 */
[----:B------:R-:W-:-:S07]  /*9480*/  SEL R0, R0, 0x7c, P0 ;  /* 0x0000007c00007807 */ /* 0x000fce0000000000 */
.L_x_14364:
[----:B------:R-:W-:Y:S05]  /*9490*/  BSYNC.RECONVERGENT B0 ;  /* 0x0000000000007941 */ /* 0x000fea0003800200 */
.L_x_14362:
[----:B------:R-:W-:-:S04]  /*94a0*/  SHF.R.U32.HI R5, RZ, 0x18, R5 ;  /* 0x00000018ff057819 */ /* 0x000fc80000011605 */
[----:B------:R-:W-:-:S05]  /*94b0*/  LOP3.LUT R5, R0, 0x80, R5, 0xf8, !PT ;  /* 0x0000008000057812 */ /* 0x000fca00078ef805 */
[----:B------:R3:W-:Y:S01]  /*94c0*/  STG.E.U8 desc[UR36][R2.64], R5 ;  /* 0x0000000502007986 */ /* 0x0007e2000c101124 */
[----:B------:R-:W-:Y:S05]  /*94d0*/  BRA `(.L_x_14335) ;  /* 0x00000000000c7947 */ /* 0x000fea0003800000 */
.L_x_14356:
[----:B------:R-:W0:Y:S02]  /*94e0*/  I2F.S64 R0, R4 ;  /* 0x0000000400007312 */ /* 0x000e240000301400 */
[----:B0-----:R-:W-:-:S05]  /*94f0*/  F2FP.BF16.F32.PACK_AB R0, RZ, R0 ;  /* 0x00000000ff00723e */ /* 0x001fca00000010ff */
[----:B------:R4:W-:Y:S02]  /*9500*/  STG.E.U16 desc[UR36][R2.64], R0 ;  /* 0x0000000002007986 */ /* 0x0009e4000c101524 */
.L_x_14335:
[----:B------:R-:W-:-:S07]  /*9510*/  VIADD R17, R17, 0x80 ;  /* 0x0000008011117836 */ /* 0x000fce0000000000 */
.L_x_14292:
[----:B------:R-:W-:Y:S05]  /*9520*/  BSYNC.RECONVERGENT B6 ;  /* 0x0000000000067941 */ /* 0x000fea0003800200 */
.L_x_14291:
[----:B------:R-:W5:Y:S02]  /*9530*/  LDCU UR4, c[0x0][0x380] ;  /* 0x00007000ff0477ac */ /* 0x000f640008000800 */
[----:B-----5:R-:W-:-:S13]  /*9540*/  ISETP.GE.AND P0, PT, R17, UR4, PT ;  /* 0x0000000411007c0c */ /* 0x020fda000bf06270 */
[----:B------:R-:W-:Y:S05]  /*9550*/  @P0 EXIT ;  /* 0x000000000000094d */ /* 0x000fea0003800000 */
        /* <DEDUP_REMOVED lines=303> */
.L_x_14365:
[----:B------:R-:W3:Y:S01]  /*a850*/  LDCU.128 UR8, c[0x0][0x580] ;  /* 0x0000b000ff0877ac */ /* 0x000ee20008000c00 */
[----:B------:R-:W-:-:S04]  /*a860*/  UPRMT UR4, UR44, 0x9910, URZ ;  /* 0x000099102c047896 */ /* 0x000fc800080000ff */
[----:B------:R-:W-:Y:S01]  /*a870*/  UISETP.GT.AND UP0, UPT, UR4, 0x9, UPT ;  /* 0x000000090400788c */ /* 0x000fe2000bf04270 */
[----:B---3--:R-:W-:Y:S02]  /*a880*/  IADD3 R4, P1, PT, R0, UR10, RZ ;  /* 0x0000000a00047c10 */ /* 0x008fe4000ff3e0ff */
        /* <DEDUP_REMOVED lines=15> */
.L_x_14369:
[----:B------:R0:W5:Y:S01]  /*a980*/  LDG.E.U8 R2, desc[UR36][R4.64] ;  /* 0x0000002404027981 */ /* 0x000162000c1e1100 */
[----:B------:R-:W-:Y:S01]  /*a990*/  IMAD.MOV.U32 R3, RZ, RZ, RZ ;  /* 0x000000ffff037224 */ /* 0x000fe200078e00ff */
[----:B------:R-:W-:Y:S06]  /*a9a0*/  BRA `(.L_x_14371) ;  /* 0x0000000c00407947 */ /* 0x000fec0003800000 */
.L_x_14368:
        /* <DEDUP_REMOVED lines=8> */
.L_x_14373:
[----:B------:R-:W2:Y:S02]  /*aa30*/  LDG.E R2, desc[UR36][R4.64] ;  /* 0x0000002404027981 */ /* 0x000ea4000c1e1900 */
[----:B--2---:R-:W-:Y:S01]  /*aa40*/  SHF.R.S32.HI R3, RZ, 0x1f, R2 ;  /* 0x0000001fff037819 */ /* 0x004fe20000011402 */
[----:B------:R-:W-:Y:S06]  /*aa50*/  BRA `(.L_x_14371) ;  /* 0x0000000c00147947 */ /* 0x000fec0003800000 */
.L_x_14372:
[----:B------:R-:W2:Y:S02]  /*aa60*/  LDG.E.S16 R2, desc[UR36][R4.64] ;  /* 0x0000002404027981 */ /* 0x000ea4000c1e1700 */
[----:B--2---:R-:W-:Y:S01]  /*aa70*/  SHF.R.S32.HI R3, RZ, 0x1f, R2 ;  /* 0x0000001fff037819 */ /* 0x004fe20000011402 */
[----:B------:R-:W-:Y:S06]  /*aa80*/  BRA `(.L_x_14371) ;  /* 0x0000000c00087947 */ /* 0x000fec0003800000 */
.L_x_14367:
        /* <DEDUP_REMOVED lines=9> */
.L_x_14375:
[----:B------:R-:W2:Y:S02]  /*ab20*/  LDG.E.U16 R4, desc[UR36][R4.64] ;  /* 0x0000002404047981 */ /* 0x000ea4000c1e1500 */
[----:B--2---:R-:W-:-:S06]  /*ab30*/  HADD2.F32 R2, -RZ, R4.H0_H0 ;  /* 0x20000004ff027230 */ /* 0x004fcc0000004100 */
[----:B------:R-:W0:Y:S02]  /*ab40*/  F2I.S64.TRUNC R2, R2 ;  /* 0x0000000200027311 */ /* 0x000e24000020d900 */
[----:B0-----:R-:W-:Y:S05]  /*ab50*/  BRA `(.L_x_14371) ;  /* 0x0000000800d47947 */ /* 0x001fea0003800000 */
.L_x_14374:
        /* <DEDUP_REMOVED lines=9> */
.L_x_14377:
[----:B------:R-:W2:Y:S02]  /*abf0*/  LDG.E.U16 R4, desc[UR36][R4.64] ;  /* 0x0000002404047981 */ /* 0x000ea4000c1e1500 */
[----:B--2---:R-:W-:-:S06]  /*ac00*/  HADD2.F32 R2, -RZ, R4.H0_H0 ;  /* 0x20000004ff027230 */ /* 0x004fcc0000004100 */
[----:B------:R-:W0:Y:S02]  /*ac10*/  F2I.S64.TRUNC R2, R2 ;  /* 0x0000000200027311 */ /* 0x000e24000020d900 */
[----:B0-----:R-:W-:Y:S05]  /*ac20*/  BRA `(.L_x_14371) ;  /* 0x0000000800a07947 */ /* 0x001fea0003800000 */
.L_x_14376:
[----:B------:R-:W2:Y:S02]  /*ac30*/  LDG.E.64 R2, desc[UR36][R4.64] ;  /* 0x0000002404027981 */ /* 0x000ea4000c1e1b00 */
[----:B--2---:R-:W0:Y:S02]  /*ac40*/  F2I.S64.F64.TRUNC R2, R2 ;  /* 0x0000000200027311 */ /* 0x004e24000030d900 */
[----:B0-----:R-:W-:Y:S05]  /*ac50*/  BRA `(.L_x_14371) ;  /* 0x0000000800947947 */ /* 0x001fea0003800000 */
.L_x_14366:
        /* <DEDUP_REMOVED lines=13> */
.L_x_14380:
[----:B------:R-:W2:Y:S02]  /*ad30*/  LDG.E.64 R2, desc[UR36][R4.64] ;  /* 0x0000002404027981 */ /* 0x000ea4000c1e1b00 */
[----:B--2---:R-:W0:Y:S02]  /*ad40*/  F2I.S64.F64.TRUNC R2, R2 ;  /* 0x0000000200027311 */ /* 0x004e24000030d900 */
[----:B0-----:R-:W-:Y:S05]  /*ad50*/  BRA `(.L_x_14371) ;  /* 0x0000000800547947 */ /* 0x001fea0003800000 */
.L_x_14379:
        /* <DEDUP_REMOVED lines=24> */
[----:B------:R-:W0:Y:S02]  /*aee0*/  F2I.S64.TRUNC R2, R3 ;  /* 0x0000000300027311 */ /* 0x000e24000020d900 */
[----:B0-----:R-:W-:Y:S05]  /*aef0*/  BRA `(.L_x_14371) ;  /* 0x0000000400ec7947 */ /* 0x001fea0003800000 */
.L_x_14382:
        /* <DEDUP_REMOVED lines=13> */
.L_x_14381:
[----:B------:R-:W2:Y:S02]  /*afd0*/  LDG.E.U16 R2, desc[UR36][R4.64] ;  /* 0x0000002404027981 */ /* 0x000ea4000c1e1500 */
[----:B--2---:R-:W-:-:S06]  /*afe0*/  IMAD.U32 R2, R2, 0x10000, RZ ;  /* 0x0001000002027824 */ /* 0x004fcc00078e00ff */
[----:B------:R-:W0:Y:S02]  /*aff0*/  F2I.S64.TRUNC R2, R2 ;  /* 0x0000000200027311 */ /* 0x000e24000020d900 */
[----:B0-----:R-:W-:Y:S05]  /*b000*/  BRA `(.L_x_14371) ;  /* 0x0000000400a87947 */ /* 0x001fea0003800000 */
.L_x_14378:
        /* <DEDUP_REMOVED lines=11> */
.L_x_14385:
        /* <DEDUP_REMOVED lines=21> */
.L_x_14389:
[----:B------:R-:W-:Y:S05]  /*b210*/  BSYNC.RECONVERGENT B1 ;  /* 0x0000000000017941 */ /* 0x000fea0003800200 */
.L_x_14388:
[----:B------:R-:W-:Y:S01]  /*b220*/  IMAD.SHL.U32 R0, R0, 0x100000, RZ ;  /* 0x0010000000007824 */ /* 0x000fe200078e00ff */
[----:B------:R-:W-:-:S04]  /*b230*/  LEA R2, R2, 0x3b800000, 0x17 ;  /* 0x3b80000002027811 */ /* 0x000fc800078eb8ff */
[----:B------:R-:W-:-:S07]  /*b240*/  LOP3.LUT R2, R2, R0, R7, 0xfe, !PT ;  /* 0x0000000002027212 */ /* 0x000fce00078efe07 */
.L_x_14387:
[----:B------:R-:W-:Y:S05]  /*b250*/  BSYNC.RECONVERGENT B0 ;  /* 0x0000000000007941 */ /* 0x000fea0003800200 */
.L_x_14386:
[----:B------:R-:W4:Y:S02]  /*b260*/  F2I.S64.TRUNC R2, R2 ;  /* 0x0000000200027311 */ /* 0x000f24000020d900 */
[----:B----4-:R-:W-:Y:S05]  /*b270*/  BRA `(.L_x_14371) ;  /* 0x00000004000c7947 */ /* 0x010fea0003800000 */
.L_x_14384:
        /* <DEDUP_REMOVED lines=21> */
.L_x_14393:
[----:B------:R-:W-:Y:S05]  /*b3d0*/  BSYNC.RECONVERGENT B1 ;  /* 0x0000000000017941 */ /* 0x000fea0003800200 */
.L_x_14392:
[----:B------:R-:W-:Y:S02]  /*b3e0*/  SHF.L.U32 R0, R0, 0x15, RZ ;  /* 0x0000001500007819 */ /* 0x000fe400000006ff */
[----:B------:R-:W-:-:S04]  /*b3f0*/  LEA R2, R2, 0x37800000, 0x17 ;  /* 0x3780000002027811 */ /* 0x000fc800078eb8ff */
[----:B------:R-:W-:-:S07]  /*b400*/  LOP3.LUT R2, R2, R0, R7, 0xfe, !PT ;  /* 0x0000000002027212 */ /* 0x000fce00078efe07 */
.L_x_14391:
[----:B------:R-:W-:Y:S05]  /*b410*/  BSYNC.RECONVERGENT B0 ;  /* 0x0000000000007941 */ /* 0x000fea0003800200 */
.L_x_14390:
[----:B------:R-:W4:Y:S02]  /*b420*/  F2I.S64.TRUNC R2, R2 ;  /* 0x0000000200027311 */ /* 0x000f24000020d900 */
[----:B----4-:R-:W-:Y:S05]  /*b430*/  BRA `(.L_x_14371) ;  /* 0x00000000009c7947 */ /* 0x010fea0003800000 */
.L_x_14383:
        /* <DEDUP_REMOVED lines=14> */
.L_x_14397:
[----:B------:R-:W-:Y:S05]  /*b520*/  BSYNC.RECONVERGENT B0 ;  /* 0x0000000000007941 */ /* 0x000fea0003800200 */
.L_x_14396:
[----:B------:R-:W4:Y:S02]  /*b530*/  F2I.S64.TRUNC R2, R2 ;  /* 0x0000000200027311 */ /* 0x000f24000020d900 */
[----:B----4-:R-:W-:Y:S05]  /*b540*/  BRA `(.L_x_14371) ;  /* 0x0000000000587947 */ /* 0x010fea0003800000 */
.L_x_14370:
        /* <DEDUP_REMOVED lines=16> */
.L_x_14398:
[----:B------:R-:W-:Y:S01]  /*b650*/  CS2R R2, SRZ ;  /* 0x0000000000027805 */ /* 0x000fe2000001ff00 */
[----:B------:R-:W-:Y:S06]  /*b660*/  BRA `(.L_x_14371) ;  /* 0x0000000000107947 */ /* 0x000fec0003800000 */
.L_x_14395:
[----:B------:R3:W5:Y:S01]  /*b670*/  LDG.E.64 R2, desc[UR36][R4.64] ;  /* 0x0000002404027981 */ /* 0x000762000c1e1b00 */
[----:B------:R-:W-:Y:S05]  /*b680*/  BRA `(.L_x_14371) ;  /* 0x0000000000087947 */ /* 0x000fea0003800000 */
.L_x_14394:
[----:B------:R2:W5:Y:S01]  /*b690*/  LDG.E R2, desc[UR36][R4.64] ;  /* 0x0000002404027981 */ /* 0x000562000c1e1900 */
[----:B------:R-:W-:-:S07]  /*b6a0*/  IMAD.MOV.U32 R3, RZ, RZ, RZ ;  /* 0x000000ffff037224 */ /* 0x000fce00078e00ff */
.L_x_14371:
        /* <DEDUP_REMOVED lines=9> */
[----:B-1234-:R-:W-:-:S06]  /*b740*/  VIADD R4, R6, 0xffffffe ;  /* 0x0ffffffe06047836 */ /* 0x01efcc0000000000 */
[----:B------:R0:W1:Y:S02]  /*b750*/  F2I.FTZ.U32.TRUNC.NTZ R5, R4 ;  /* 0x0000000400057305 */ /* 0x000064000021f000 */
[----:B0-----:R-:W-:Y:S01]  /*b760*/  IMAD.MOV.U32 R4, RZ, RZ, RZ ;  /* 0x000000ffff047224 */ /* 0x001fe200078e00ff */
[----:B-1----:R-:W-:-:S05]  /*b770*/  IADD3 R3, PT, PT, RZ, -R5, RZ ;  /* 0x80000005ff037210 */ /* 0x002fca0007ffe0ff */
[----:B------:R-:W-:-:S04]  /*b780*/  IMAD R3, R3, UR4, RZ ;  /* 0x0000000403037c24 */ /* 0x000fc8000f8e02ff */
[----:B------:R-:W-:-:S06]  /*b790*/  IMAD.HI.U32 R3, R5, R3, R4 ;  /* 0x0000000305037227 */ /* 0x000fcc00078e0004 */
[----:B------:R-:W-:-:S04]  /*b7a0*/  IMAD.HI.U32 R0, R3, R2, RZ ;  /* 0x0000000203007227 */ /* 0x000fc800078e00ff */
[----:B------:R-:W-:-:S04]  /*b7b0*/  IMAD.MOV R3, RZ, RZ, -R0 ;  /* 0x000000ffff037224 */ /* 0x000fc800078e0a00 */
[----:B------:R-:W-:Y:S02]  /*b7c0*/  IMAD R2, R3, UR4, R2 ;  /* 0x0000000403027c24 */ /* 0x000fe4000f8e0202 */
[----:B------:R-:W-:-:S03]  /*b7d0*/  IMAD.MOV.U32 R3, RZ, RZ, RZ ;  /* 0x000000ffff037224 */ /* 0x000fc600078e00ff */
[----:B------:R-:W-:-:S13]  /*b7e0*/  ISETP.GE.U32.AND P0, PT, R2, UR4, PT ;  /* 0x0000000402007c0c */ /* 0x000fda000bf06070 */
[----:B------:R-:W-:Y:S01]  /*b7f0*/  @P0 IADD3 R2, PT, PT, R2, -UR4, RZ ;  /* 0x8000000402020c10 */ /* 0x000fe2000fffe0ff */
[----:B------:R-:W-:-:S03]  /*b800*/  @P0 VIADD R0, R0, 0x1 ;  /* 0x0000000100000836 */ /* 0x000fc60000000000 */
[----:B------:R-:W-:-:S13]  /*b810*/  ISETP.GE.U32.AND P1, PT, R2, UR4, PT ;  /* 0x0000000402007c0c */ /* 0x000fda000bf26070 */
[----:B------:R-:W-:Y:S01]  /*b820*/  @P1 VIADD R0, R0, 0x1 ;  /* 0x0000000100001836 */ /* 0x000fe20000000000 */
[----:B------:R-:W-:-:S04]  /*b830*/  @!P2 LOP3.LUT R0, RZ, UR4, RZ, 0x33, !PT ;  /* 0x00000004ff00ac12 */ /* 0x000fc8000f8e33ff */
[----:B------:R-:W-:Y:S01]  /*b840*/  MOV R2, R0 ;  /* 0x0000000000027202 */ /* 0x000fe20000000f00 */
[----:B------:R-:W-:Y:S06]  /*b850*/  BRA `(.L_x_14401) ;  /* 0x0000000000147947 */ /* 0x000fec0003800000 */
.L_x_14400:
[----:B------:R-:W-:Y:S01]  /*b860*/  IMAD.MOV.U32 R0, RZ, RZ, R2 ;  /* 0x000000ffff007224 */ /* 0x000fe200078e0002 */
[----:B------:R-:W-:-:S07]  /*b870*/  MOV R2, 0xb890 ;  /* 0x0000b89000027802 */ /* 0x000fce0000000f00 */
[----:B-1234-:R-:W-:Y:S05]  /*b880*/  CALL.REL.NOINC `($__internal_24_$__cuda_sm20_div_s64) ;  /* 0x0000000c00847944 */ /* 0x01efea0003c00000 */
[----:B------:R-:W-:Y:S01]  /*b890*/  MOV R2, R4 ;  /* 0x0000000400027202 */ /* 0x000fe20000000f00 */
[----:B------:R-:W-:-:S07]  /*b8a0*/  IMAD.MOV.U32 R3, RZ, RZ, R5 ;  /* 0x000000ffff037224 */ /* 0x000fce00078e0005 */
.L_x_14401:
[----:B------:R-:W-:Y:S05]  /*b8b0*/  BSYNC.RECONVERGENT B0 ;  /* 0x0000000000007941 */ /* 0x000fea0003800200 */
.L_x_14399:
        /* <DEDUP_REMOVED lines=13> */
.L_x_14405:
[----:B------:R-:W-:Y:S01]  /*b990*/  STG.E.U8 desc[UR36][R16.64], R2 ;  /* 0x0000000210007986 */ /* 0x000fe2000c101124 */
[----:B------:R-:W-:Y:S05]  /*b9a0*/  EXIT ;  /* 0x000000000000794d */ /* 0x000fea0003800000 */
.L_x_14404:
        /* <DEDUP_REMOVED lines=8> */
.L_x_14408:
[----:B------:R-:W-:Y:S01]  /*ba30*/  STG.E desc[UR36][R16.64], R2 ;  /* 0x0000000210007986 */ /* 0x000fe2000c101924 */
[----:B------:R-:W-:Y:S05]  /*ba40*/  EXIT ;  /* 0x000000000000794d */ /* 0x000fea0003800000 */
.L_x_14407:
[----:B------:R-:W-:Y:S01]  /*ba50*/  STG.E.U16 desc[UR36][R16.64], R2 ;  /* 0x0000000210007986 */ /* 0x000fe2000c101524 */
[----:B------:R-:W-:Y:S05]  /*ba60*/  EXIT ;  /* 0x000000000000794d */ /* 0x000fea0003800000 */
.L_x_14403:
        /* <DEDUP_REMOVED lines=9> */
.L_x_14410:
[----:B------:R-:W0:Y:S02]  /*bb00*/  I2F.S64 R0, R2 ;  /* 0x0000000200007312 */ /* 0x000e240000301400 */
[----:B0-----:R-:W-:-:S05]  /*bb10*/  F2FP.F16.F32.PACK_AB R0, RZ, R0 ;  /* 0x00000000ff00723e */ /* 0x001fca00000000ff */
[----:B------:R-:W-:Y:S01]  /*bb20*/  STG.E.U16 desc[UR36][R16.64], R0 ;  /* 0x0000000010007986 */ /* 0x000fe2000c101524 */
[----:B------:R-:W-:Y:S05]  /*bb30*/  EXIT ;  /* 0x000000000000794d */ /* 0x000fea0003800000 */
.L_x_14409:
        /* <DEDUP_REMOVED lines=10> */
.L_x_14412:
[----:B------:R-:W0:Y:S02]  /*bbe0*/  I2F.S64 R2, R2 ;  /* 0x0000000200027312 */ /* 0x000e240000301400 */
[----:B0-----:R-:W-:-:S04]  /*bbf0*/  F2FP.F16.F32.PACK_AB R3, RZ, R2 ;  /* 0x00000002ff03723e */ /* 0x001fc800000000ff */
[----:B------:R-:W-:-:S05]  /*bc00*/  PRMT R3, R3, 0x5410, RZ ;  /* 0x0000541003037816 */ /* 0x000fca00000000ff */
[----:B------:R-:W-:Y:S01]  /*bc10*/  STG.E desc[UR36][R16.64], R3 ;  /* 0x0000000310007986 */ /* 0x000fe2000c101924 */
[----:B------:R-:W-:Y:S05]  /*bc20*/  EXIT ;  /* 0x000000000000794d */ /* 0x000fea0003800000 */
.L_x_14411:
[----:B------:R-:W0:Y:S02]  /*bc30*/  I2F.F64.S64 R2, R2 ;  /* 0x0000000200027312 */ /* 0x000e240000301c00 */
[----:B0-----:R-:W-:Y:S01]  /*bc40*/  STG.E.64 desc[UR36][R16.64], R2 ;  /* 0x0000000210007986 */ /* 0x001fe2000c101b24 */
[----:B------:R-:W-:Y:S05]  /*bc50*/  EXIT ;  /* 0x000000000000794d */ /* 0x000fea0003800000 */
.L_x_14402:
        /* <DEDUP_REMOVED lines=12> */
.L_x_14416:
        /* <DEDUP_REMOVED lines=17> */
.L_x_14419:
[----:B------:R-:W-:-:S04]  /*be30*/  SHF.R.U32.HI R3, RZ, 0x18, R3 ;  /* 0x00000018ff037819 */ /* 0x000fc80000011603 */
[----:B------:R-:W-:-:S04]  /*be40*/  LOP3.LUT R0, R0, 0x80, R3, 0xf8, !PT ;  /* 0x0000008000007812 */ /* 0x000fc800078ef803 */
[----:B------:R-:W-:-:S07]  /*be50*/  PRMT R8, R0, 0x7610, R8 ;  /* 0x0000761000087816 */ /* 0x000fce0000000008 */
.L_x_14418:
[----:B------:R-:W-:Y:S05]  /*be60*/  BSYNC.RECONVERGENT B0 ;  /* 0x0000000000007941 */ /* 0x000fea0003800200 */
.L_x_14417:
[----:B------:R-:W-:Y:S01]  /*be70*/  STG.E.U8 desc[UR36][R16.64], R8 ;  /* 0x0000000810007986 */ /* 0x000fe2000c101124 */
[----:B------:R-:W-:Y:S05]  /*be80*/  EXIT ;  /* 0x000000000000794d */ /* 0x000fea0003800000 */
.L_x_14415:
        /* <DEDUP_REMOVED lines=17> */
.L_x_14422:
[----:B------:R-:W-:-:S04]  /*bfa0*/  SHF.R.U32.HI R3, RZ, 0x18, R3 ;  /* 0x00000018ff037819 */ /* 0x000fc80000011603 */
[----:B------:R-:W-:-:S04]  /*bfb0*/  LOP3.LUT R0, R0, 0x80, R3, 0xf8, !PT ;  /* 0x0000008000007812 */ /* 0x000fc800078ef803 */
[----:B------:R-:W-:-:S07]  /*bfc0*/  PRMT R8, R0, 0x7610, R8 ;  /* 0x0000761000087816 */ /* 0x000fce0000000008 */
.L_x_14421:
[----:B------:R-:W-:Y:S05]  /*bfd0*/  BSYNC.RECONVERGENT B0 ;  /* 0x0000000000007941 */ /* 0x000fea0003800200 */
.L_x_14420:
[----:B------:R-:W-:Y:S01]  /*bfe0*/  STG.E.U8 desc[UR36][R16.64], R8 ;  /* 0x0000000810007986 */ /* 0x000fe2000c101124 */
[----:B------:R-:W-:Y:S05]  /*bff0*/  EXIT ;  /* 0x000000000000794d */ /* 0x000fea0003800000 */
.L_x_14414:
        /* <DEDUP_REMOVED lines=23> */
.L_x_14424:
[----:B------:R-:W-:Y:S01]  /*c170*/  STG.E.64 desc[UR36][R16.64], R2 ;  /* 0x0000000210007986 */ /* 0x000fe2000c101b24 */
[----:B------:R-:W-:Y:S05]  /*c180*/  EXIT ;  /* 0x000000000000794d */ /* 0x000fea0003800000 */
.L_x_14423:
[----:B------:R-:W-:Y:S01]  /*c190*/  STG.E desc[UR36][R16.64], R2 ;  /* 0x0000000210007986 */ /* 0x000fe2000c101924 */
[----:B------:R-:W-:Y:S05]  /*c1a0*/  EXIT ;  /* 0x000000000000794d */ /* 0x000fea0003800000 */
.L_x_14413:
        /* <DEDUP_REMOVED lines=11> */
.L_x_14426:
[----:B------:R-:W-:Y:S01]  /*c260*/  CS2R R6, SRZ ;  /* 0x0000000000067805 */ /* 0x000fe2000001ff00 */
[----:B------:R-:W0:Y:S04]  /*c270*/  I2F.F64.S64 R4, R2 ;  /* 0x0000000200047312 */ /* 0x000e280000301c00 */
[----:B0-----:R-:W-:Y:S01]  /*c280*/  STG.E.128 desc[UR36][R16.64], R4 ;  /* 0x0000000410007986 */ /* 0x001fe2000c101d24 */
[----:B------:R-:W-:Y:S05]  /*c290*/  EXIT ;  /* 0x000000000000794d */ /* 0x000fea0003800000 */
.L_x_14425:
[----:B------:R-:W-:-:S09]  /*c2a0*/  UISETP.NE.AND UP0, UPT, UR4, 0xf, UPT ;  /* 0x0000000f0400788c */ /* 0x000fd2000bf05270 */
[----:B------:R-:W-:Y:S05]  /*c2b0*/  BRA.U !UP0, `(.L_x_14427) ;  /* 0x0000000108e87547 */ /* 0x000fea000b800000 */
[----:B------:R-:W-:-:S09]  /*c2c0*/  UISETP.NE.AND UP0, UPT, UR4, 0x17, UPT ;  /* 0x000000170400788c */ /* 0x000fd2000bf05270 */
[----:B------:R-:W-:Y:S05]  /*c2d0*/  BRA.U !UP0, `(.L_x_14428) ;  /* 0x0000000108907547 */ /* 0x000fea000b800000 */
[----:B------:R-:W-:-:S09]  /*c2e0*/  UISETP.NE.AND UP0, UPT, UR4, 0x18, UPT ;  /* 0x000000180400788c */ /* 0x000fd2000bf05270 */
[----:B------:R-:W-:Y:S05]  /*c2f0*/  BRA.U !UP0, `(.L_x_14429) ;  /* 0x0000000108447547 */ /* 0x000fea000b800000 */
.L_x_14406:
        /* <DEDUP_REMOVED lines=12> */
[----:B----4-:R-:W-:Y:S01]  /*c3c0*/  IMAD.U32 R10, RZ, RZ, UR8 ;  /* 0x00000008ff0a7e24 */ /* 0x010fe2000f8e00ff */
[----:B-1----:R-:W-:-:S07]  /*c3d0*/  MOV R11, UR9 ;  /* 0x00000009000b7c02 */ /* 0x002fce0008000f00 */
[----:B------:R-:W-:-:S07]  /*c3e0*/  LEPC R20, `(.L_x_14430) ;  /* 0x000000001014794e */ /* 0x000fce0000000000 */
[----:B--2---:R-:W-:Y:S05]  /*c3f0*/  CALL.ABS.NOINC R2 ;  /* 0x0000000002007343 */ /* 0x004fea0003c00000 */
.L_x_14430:
[----:B------:R-:W-:Y:S05]  /*c400*/  EXIT ;  /* 0x000000000000794d */ /* 0x000fea0003800000 */
.L_x_14429:
        /* <DEDUP_REMOVED lines=13> */
.L_x_14432:
[----:B------:R-:W-:Y:S05]  /*c4e0*/  BSYNC.RECONVERGENT B0 ;  /* 0x0000000000007941 */ /* 0x000fea0003800200 */
.L_x_14431:
[----:B------:R-:W-:-:S05]  /*c4f0*/  LOP3.LUT R5, R0, 0x80, R5, 0xf8, !PT ;  /* 0x0000008000057812 */ /* 0x000fca00078ef805 */
[----:B------:R-:W-:Y:S01]  /*c500*/  STG.E.U8 desc[UR36][R16.64], R5 ;  /* 0x0000000510007986 */ /* 0x000fe2000c101124 */
[----:B------:R-:W-:Y:S05]  /*c510*/  EXIT ;  /* 0x000000000000794d */ /* 0x000fea0003800000 */
.L_x_14428:
        /* <DEDUP_REMOVED lines=12> */
.L_x_14434:
[----:B------:R-:W-:Y:S01]  /*c5e0*/  IMAD.MOV.U32 R0, RZ, RZ, 0x7f ;  /* 0x0000007fff007424 */ /* 0x000fe200078e00ff */
[----:B------:R-:W-:-:S04]  /*c5f0*/  ISETP.GT.U32.AND P0, PT, R4, 0x7f800000, PT ;  /* 0x7f8000000400780c */ /* 0x000fc80003f04070 */
[----:B------:R-:W-:-:S09]  /*c600*/  SEL R0, R0, 0x7c, P0 ;  /* 0x0000007c00007807 */ /* 0x000fd20000000000 */
.L_x_14435:
[----:B------:R-:W-:Y:S05]  /*c610*/  BSYNC.RECONVERGENT B0 ;  /* 0x0000000000007941 */ /* 0x000fea0003800200 */
.L_x_14433:
[----:B------:R-:W-:-:S04]  /*c620*/  SHF.R.U32.HI R3, RZ, 0x18, R3 ;  /* 0x00000018ff037819 */ /* 0x000fc80000011603 */
[----:B------:R-:W-:-:S05]  /*c630*/  LOP3.LUT R3, R0, 0x80, R3, 0xf8, !PT ;  /* 0x0000008000037812 */ /* 0x000fca00078ef803 */
[----:B------:R-:W-:Y:S01]  /*c640*/  STG.E.U8 desc[UR36][R16.64], R3 ;  /* 0x0000000310007986 */ /* 0x000fe2000c101124 */
[----:B------:R-:W-:Y:S05]  /*c650*/  EXIT ;  /* 0x000000000000794d */ /* 0x000fea0003800000 */
.L_x_14427:
[----:B------:R-:W0:Y:S02]  /*c660*/  I2F.S64 R0, R2 ;  /* 0x0000000200007312 */ /* 0x000e240000301400 */
[----:B0-----:R-:W-:-:S05]  /*c670*/  F2FP.BF16.F32.PACK_AB R0, RZ, R0 ;  /* 0x00000000ff00723e */ /* 0x001fca00000010ff */
[----:B------:R-:W-:Y:S01]  /*c680*/  STG.E.U16 desc[UR36][R16.64], R0 ;  /* 0x0000000010007986 */ /* 0x000fe2000c101524 */
[----:B------:R-:W-:Y:S05]  /*c690*/  EXIT ;  /* 0x000000000000794d */ /* 0x000fea0003800000 */
        .weak           $__internal_24_$__cuda_sm20_div_s64
        .type           $__internal_24_$__cuda_sm20_div_s64,@function
        .size           $__internal_24_$__cuda_sm20_div_s64,(.L_x_22263 - $__internal_24_$__cuda_sm20_div_s64)
$__internal_24_$__cuda_sm20_div_s64:
[----:B------:R-:W-:Y:S01]  /*c6a0*/  UIADD3 UR4, UP1, UPT, URZ, -UR40, URZ ;  /* 0x80000028ff047290 */ /* 0x000fe2000ff3e0ff */
[----:B------:R-:W-:Y:S01]  /*c6b0*/  ISETP.GE.AND P3, PT, R3, RZ, PT ;  /* 0x000000ff0300720c */ /* 0x000fe20003f66270 */
[----:B------:R-:W-:Y:S02]  /*c6c0*/  UISETP.GE.AND UP0, UPT, UR41, URZ, UPT ;  /* 0x000000ff2900728c */ /* 0x000fe4000bf06270 */
[----:B------:R-:W-:Y:S02]  /*c6d0*/  UIADD3.X UR5, UPT, UPT, URZ, ~UR41, URZ, UP1, !UPT ;  /* 0x80000029ff057290 */ /* 0x000fe40008ffe4ff */
[----:B------:R-:W-:Y:S02]  /*c6e0*/  USEL UR4, UR4, UR40, !UP0 ;  /* 0x0000002804047287 */ /* 0x000fe4000c000000 */
[----:B------:R-:W-:-:S09]  /*c6f0*/  USEL UR5, UR5, UR41, !UP0 ;  /* 0x0000002905057287 */ /* 0x000fd2000c000000 */
[----:B------:R-:W0:Y:S02]  /*c700*/  I2F.U64.RP R8, UR4 ;  /* 0x0000000400087d12 */ /* 0x000e240008309000 */
[----:B0-----:R-:W0:Y:S02]  /*c710*/  MUFU.RCP R8, R8 ;  /* 0x0000000800087308 */ /* 0x001e240000001000 */
[----:B0-----:R-:W-:-:S15]  /*c720*/  IADD3 R4, PT, PT, R8, 0x1ffffffe, RZ ;  /* 0x1ffffffe08047810 */ /* 0x001fde0007ffe0ff */
[----:B------:R-:W-:-:S15]  /*c730*/  NOP ;  /* 0x0000000000007918 */ /* 0x000fde0000000000 */
[----:B------:R-:W-:-:S15]  /*c740*/  NOP ;  /* 0x0000000000007918 */ /* 0x000fde0000000000 */
[----:B------:R-:W-:-:S15]  /*c750*/  NOP ;  /* 0x0000000000007918 */ /* 0x000fde0000000000 */
[----:B------:R-:W0:Y:S02]  /*c760*/  F2I.U64.TRUNC R4, R4 ;  /* 0x0000000400047311 */ /* 0x000e24000020d800 */
[----:B0-----:R-:W-:-:S04]  /*c770*/  IMAD.WIDE.U32 R6, R4, UR4, RZ ;  /* 0x0000000404067c25 */ /* 0x001fc8000f8e00ff */
[----:B------:R-:W-:Y:S01]  /*c780*/  IMAD R7, R4, UR5, R7 ;  /* 0x0000000504077c24 */ /* 0x000fe2000f8e0207 */
[----:B------:R-:W-:-:S03]  /*c790*/  IADD3 R9, P0, PT, RZ, -R6, RZ ;  /* 0x80000006ff097210 */ /* 0x000fc60007f1e0ff */
[----:B------:R-:W-:Y:S02]  /*c7a0*/  IMAD R7, R5, UR4, R7 ;  /* 0x0000000405077c24 */ /* 0x000fe4000f8e0207 */
[----:B------:R-:W-:-:S04]  /*c7b0*/  IMAD.HI.U32 R6, R4, R9, RZ ;  /* 0x0000000904067227 */ /* 0x000fc800078e00ff */
[----:B------:R-:W-:Y:S01]  /*c7c0*/  IMAD.X R11, RZ, RZ, ~R7, P0 ;  /* 0x000000ffff0b7224 */ /* 0x000fe200000e0e07 */
[----:B------:R-:W-:-:S03]  /*c7d0*/  MOV R7, R4 ;  /* 0x0000000400077202 */ /* 0x000fc60000000f00 */
[-C--:B------:R-:W-:Y:S02]  /*c7e0*/  IMAD R13, R5, R11.reuse, RZ ;  /* 0x0000000b050d7224 */ /* 0x080fe400078e02ff */
[----:B------:R-:W-:-:S04]  /*c7f0*/  IMAD.WIDE.U32 R6, P0, R4, R11, R6 ;  /* 0x0000000b04067225 */ /* 0x000fc80007800006 */
[----:B------:R-:W-:-:S04]  /*c800*/  IMAD.HI.U32 R11, R5, R11, RZ ;  /* 0x0000000b050b7227 */ /* 0x000fc800078e00ff */
[----:B------:R-:W-:-:S05]  /*c810*/  IMAD.HI.U32 R6, P1, R5, R9, R6 ;  /* 0x0000000905067227 */ /* 0x000fca0007820006 */
[----:B------:R-:W-:Y:S01]  /*c820*/  IADD3 R7, P2, PT, R13, R6, RZ ;  /* 0x000000060d077210 */ /* 0x000fe20007f5e0ff */
[----:B------:R-:W-:-:S04]  /*c830*/  IMAD.X R6, R11, 0x1, R5, P0 ;  /* 0x000000010b067824 */ /* 0x000fc800000e0605 */
[----:B------:R-:W-:Y:S01]  /*c840*/  IMAD.WIDE.U32 R4, R7, UR4, RZ ;  /* 0x0000000407047c25 */ /* 0x000fe2000f8e00ff */
[----:B------:R-:W-:-:S03]  /*c850*/  IADD3.X R9, PT, PT, RZ, RZ, R6, P2, P1 ;  /* 0x000000ffff097210 */ /* 0x000fc600017e2406 */
[----:B------:R-:W-:Y:S01]  /*c860*/  IMAD R6, R7, UR5, R5 ;  /* 0x0000000507067c24 */ /* 0x000fe2000f8e0205 */
[----:B------:R-:W-:Y:S02]  /*c870*/  IADD3 R11, P0, PT, RZ, -R4, RZ ;  /* 0x80000004ff0b7210 */ /* 0x000fe40007f1e0ff */
[-C--:B------:R-:W-:Y:S01]  /*c880*/  IADD3 R5, P4, PT, RZ, -R0.reuse, RZ ;  /* 0x80000000ff057210 */ /* 0x080fe20007f9e0ff */
[----:B------:R-:W-:Y:S02]  /*c890*/  IMAD R4, R9, UR4, R6 ;  /* 0x0000000409047c24 */ /* 0x000fe4000f8e0206 */
[----:B------:R-:W-:Y:S01]  /*c8a0*/  IMAD.HI.U32 R6, R7, R11, RZ ;  /* 0x0000000b07067227 */ /* 0x000fe200078e00ff */
[----:B------:R-:W-:Y:S02]  /*c8b0*/  SEL R0, R5, R0, !P3 ;  /* 0x0000000005007207 */ /* 0x000fe40005800000 */
[----:B------:R-:W-:Y:S01]  /*c8c0*/  IADD3.X R4, PT, PT, RZ, ~R4, RZ, P0, !PT ;  /* 0x80000004ff047210 */ /* 0x000fe200007fe4ff */
[----:B------:R-:W-:-:S02]  /*c8d0*/  IMAD.X R8, RZ, RZ, ~R3, P4 ;  /* 0x000000ffff087224 */ /* 0x000fc400020e0e03 */
[----:B------:R-:W-:Y:S02]  /*c8e0*/  IMAD.MOV.U32 R5, RZ, RZ, RZ ;  /* 0x000000ffff057224 */ /* 0x000fe400078e00ff */
[----:B------:R-:W-:Y:S01]  /*c8f0*/  IMAD.WIDE.U32 R6, P0, R7, R4, R6 ;  /* 0x0000000407067225 */ /* 0x000fe20007800006 */
[----:B------:R-:W-:Y:S02]  /*c900*/  SEL R8, R8, R3, !P3 ;  /* 0x0000000308087207 */ /* 0x000fe40005800000 */
[----:B------:R-:W-:Y:S01]  /*c910*/  LOP3.LUT R3, R3, UR41, RZ, 0x3c, !PT ;  /* 0x0000002903037c12 */ /* 0x000fe2000f8e3cff */
[----:B------:R-:W-:-:S04]  /*c920*/  IMAD.HI.U32 R7, P1, R9, R11, R6 ;  /* 0x0000000b09077227 */ /* 0x000fc80007820006 */
[CC--:B------:R-:W-:Y:S02]  /*c930*/  IMAD R6, R9.reuse, R4.reuse, RZ ;  /* 0x0000000409067224 */ /* 0x0c0fe400078e02ff */
[----:B------:R-:W-:-:S03]  /*c940*/  IMAD.HI.U32 R4, R9, R4, RZ ;  /* 0x0000000409047227 */ /* 0x000fc600078e00ff */
[----:B------:R-:W-:Y:S02]  /*c950*/  IADD3 R7, P2, PT, R6, R7, RZ ;  /* 0x0000000706077210 */ /* 0x000fe40007f5e0ff */
[----:B------:R-:W-:-:S03]  /*c960*/  IADD3.X R9, PT, PT, R4, R9, RZ, P0, !PT ;  /* 0x0000000904097210 */ /* 0x000fc600007fe4ff */
[----:B------:R-:W-:Y:S01]  /*c970*/  IMAD.HI.U32 R4, R7, R0, RZ ;  /* 0x0000000007047227 */ /* 0x000fe200078e00ff */
[----:B------:R-:W-:-:S03]  /*c980*/  IADD3.X R9, PT, PT, RZ, RZ, R9, P2, P1 ;  /* 0x000000ffff097210 */ /* 0x000fc600017e2409 */
[----:B------:R-:W-:-:S04]  /*c990*/  IMAD.WIDE.U32 R4, R7, R8, R4 ;  /* 0x0000000807047225 */ /* 0x000fc800078e0004 */
[C---:B------:R-:W-:Y:S02]  /*c9a0*/  IMAD R7, R9.reuse, R8, RZ ;  /* 0x0000000809077224 */ /* 0x040fe400078e02ff */
[----:B------:R-:W-:-:S04]  /*c9b0*/  IMAD.HI.U32 R4, P0, R9, R0, R4 ;  /* 0x0000000009047227 */ /* 0x000fc80007800004 */
[----:B------:R-:W-:Y:S01]  /*c9c0*/  IMAD.HI.U32 R6, R9, R8, RZ ;  /* 0x0000000809067227 */ /* 0x000fe200078e00ff */
[----:B------:R-:W-:-:S04]  /*c9d0*/  IADD3 R7, P1, PT, R7, R4, RZ ;  /* 0x0000000407077210 */ /* 0x000fc80007f3e0ff */
[----:B------:R-:W-:Y:S01]  /*c9e0*/  IADD3.X R6, PT, PT, R6, RZ, RZ, P0, !PT ;  /* 0x000000ff06067210 */ /* 0x000fe200007fe4ff */
[----:B------:R-:W-:-:S04]  /*c9f0*/  IMAD.WIDE.U32 R4, R7, UR4, RZ ;  /* 0x0000000407047c25 */ /* 0x000fc8000f8e00ff */
[----:B------:R-:W-:Y:S01]  /*ca00*/  IMAD.X R6, RZ, RZ, R6, P1 ;  /* 0x000000ffff067224 */ /* 0x000fe200008e0606 */
[----:B------:R-:W-:Y:S01]  /*ca10*/  IADD3 R9, P1, PT, -R4, R0, RZ ;  /* 0x0000000004097210 */ /* 0x000fe20007f3e1ff */
[C---:B------:R-:W-:Y:S01]  /*ca20*/  IMAD R5, R7.reuse, UR5, R5 ;  /* 0x0000000507057c24 */ /* 0x040fe2000f8e0205 */
[----:B------:R-:W-:Y:S02]  /*ca30*/  IADD3 R0, P2, PT, R7, 0x1, RZ ;  /* 0x0000000107007810 */ /* 0x000fe40007f5e0ff */
[----:B------:R-:W-:Y:S01]  /*ca40*/  ISETP.GE.U32.AND P0, PT, R9, UR4, PT ;  /* 0x0000000409007c0c */ /* 0x000fe2000bf06070 */
[----:B------:R-:W-:-:S05]  /*ca50*/  IMAD R5, R6, UR4, R5 ;  /* 0x0000000406057c24 */ /* 0x000fca000f8e0205 */
[----:B------:R-:W-:Y:S01]  /*ca60*/  IADD3.X R11, PT, PT, ~R5, R8, RZ, P1, !PT ;  /* 0x00000008050b7210 */ /* 0x000fe20000ffe5ff */
[----:B------:R-:W-:Y:S01]  /*ca70*/  IMAD.X R5, RZ, RZ, R6, P2 ;  /* 0x000000ffff057224 */ /* 0x000fe200010e0606 */
[----:B------:R-:W-:Y:S02]  /*ca80*/  IADD3 R4, P1, PT, R9, -UR4, RZ ;  /* 0x8000000409047c10 */ /* 0x000fe4000ff3e0ff */
[C---:B------:R-:W-:Y:S02]  /*ca90*/  ISETP.GE.U32.AND.EX P0, PT, R11.reuse, UR5, PT, P0 ;  /* 0x000000050b007c0c */ /* 0x040fe4000bf06100 */
[----:B------:R-:W-:Y:S02]  /*caa0*/  IADD3.X R8, PT, PT, R11, ~UR5, RZ, P1, !PT ;  /* 0x800000050b087c10 */ /* 0x000fe40008ffe4ff */
[----:B------:R-:W-:Y:S02]  /*cab0*/  SEL R4, R4, R9, P0 ;  /* 0x0000000904047207 */ /* 0x000fe40000000000 */
[----:B------:R-:W-:-:S02]  /*cac0*/  SEL R8, R8, R11, P0 ;  /* 0x0000000b08087207 */ /* 0x000fc40000000000 */
[----:B------:R-:W-:Y:S02]  /*cad0*/  SEL R7, R0, R7, P0 ;  /* 0x0000000700077207 */ /* 0x000fe40000000000 */
[----:B------:R-:W-:Y:S02]  /*cae0*/  ISETP.GE.U32.AND P1, PT, R4, UR4, PT ;  /* 0x0000000404007c0c */ /* 0x000fe4000bf26070 */
[----:B------:R-:W-:Y:S02]  /*caf0*/  SEL R6, R5, R6, P0 ;  /* 0x0000000605067207 */ /* 0x000fe40000000000 */
[----:B------:R-:W-:Y:S02]  /*cb00*/  IADD3 R4, P2, PT, R7, 0x1, RZ ;  /* 0x0000000107047810 */ /* 0x000fe40007f5e0ff */
[----:B------:R-:W-:Y:S02]  /*cb10*/  ISETP.GE.U32.AND.EX P0, PT, R8, UR5, PT, P1 ;  /* 0x0000000508007c0c */ /* 0x000fe4000bf06110 */
[----:B------:R-:W-:-:S02]  /*cb20*/  IADD3.X R5, PT, PT, RZ, R6, RZ, P2, !PT ;  /* 0x00000006ff057210 */ /* 0x000fc400017fe4ff */
[----:B------:R-:W-:Y:S02]  /*cb30*/  SEL R4, R4, R7, P0 ;  /* 0x0000000704047207 */ /* 0x000fe40000000000 */
[----:B------:R-:W-:Y:S02]  /*cb40*/  SEL R5, R5, R6, P0 ;  /* 0x0000000605057207 */ /* 0x000fe40000000000 */
[----:B------:R-:W-:Y:S02]  /*cb50*/  IADD3 R7, P2, PT, RZ, -R4, RZ ;  /* 0x80000004ff077210 */ /* 0x000fe40007f5e0ff */
[----:B------:R-:W-:Y:S02]  /*cb60*/  ISETP.NE.U32.AND P0, PT, RZ, UR40, PT ;  /* 0x00000028ff007c0c */ /* 0x000fe4000bf05070 */
[----:B------:R-:W-:Y:S01]  /*cb70*/  ISETP.GE.AND P1, PT, R3, RZ, PT ;  /* 0x000000ff0300720c */ /* 0x000fe20003f26270 */
[----:B------:R-:W-:Y:S02]  /*cb80*/  IMAD.X R0, RZ, RZ, ~R5, P2 ;  /* 0x000000ffff007224 */ /* 0x000fe400010e0e05 */
[----:B------:R-:W-:Y:S01]  /*cb90*/  HFMA2 R3, -RZ, RZ, 0, 0 ;  /* 0x00000000ff037431 */ /* 0x000fe200000001ff */
[----:B------:R-:W-:-:S02]  /*cba0*/  ISETP.NE.AND.EX P0, PT, RZ, UR41, PT, P0 ;  /* 0x00000029ff007c0c */ /* 0x000fc4000bf05300 */
[----:B------:R-:W-:Y:S02]  /*cbb0*/  SEL R4, R7, R4, !P1 ;  /* 0x0000000407047207 */ /* 0x000fe40004800000 */
[----:B------:R-:W-:Y:S02]  /*cbc0*/  SEL R5, R0, R5, !P1 ;  /* 0x0000000500057207 */ /* 0x000fe40004800000 */
[----:B------:R-:W-:Y:S02]  /*cbd0*/  SEL R4, R4, 0xffffffff, P0 ;  /* 0xffffffff04047807 */ /* 0x000fe40000000000 */
[----:B------:R-:W-:Y:S01]  /*cbe0*/  SEL R5, R5, 0xffffffff, P0 ;  /* 0xffffffff05057807 */ /* 0x000fe20000000000 */
[----:B------:R-:W-:Y:S06]  /*cbf0*/  RET.REL.NODEC R2 `(_ZN2at6native18elementwise_kernelILi128ELi4EZNS0_15gpu_kernel_implINS0_13BUnaryFunctorIlllZZZNS0_15binary_internal21div_trunc_kernel_cudaERNS_18TensorIteratorBaseEENKUlvE_clEvENKUlvE2_clEvEUlllE_EEEEvS6_RKT_EUliE_EEviT1_) ;  /* 0xffffff3402007950 */ /* 0x000fec0003c3ffff */
.L_x_14436:
        /* <DEDUP_REMOVED lines=16> */
.L_x_22263:


//--------------------- .text._ZN2at6native27unrolled_elementwise_kernelINS0_13BUnaryFunctorIlllZZZNS0_15binary_internal21div_trunc_kernel_cudaERNS_18TensorIteratorBaseEENKUlvE_clEvENKUlvE2_clEvEUlllE_EESt5arrayIPcLm2EELi4E23TrivialOffsetCalculatorILi1EjESE_NS0_6memory12LoadWithCastILi1EEENSF_13StoreWithCastILi1EEEEEviT_T0_T2_T3_T4_T5_ --------------------------
	.section	.text._ZN2at6native27unrolled_elementwise_kernelINS0_13BUnaryFunctorIlllZZZNS0_15binary_internal21div_trunc_kernel_cudaERNS_18TensorIteratorBaseEENKUlvE_clEvENKUlvE2_clEvEUlllE_EESt5arrayIPcLm2EELi4E23TrivialOffsetCalculatorILi1EjESE_NS0_6memory12LoadWithCastILi1EEENSF_13StoreWithCastILi1EEEEEviT_T0_T2_T3_T4_T5_,"ax",@progbits
	.align	128
        .global         _ZN2at6native27unrolled_elementwise_kernelINS0_13BUnaryFunctorIlllZZZNS0_15binary_internal21div_trunc_kernel_cudaERNS_18TensorIteratorBaseEENKUlvE_clEvENKUlvE2_clEvEUlllE_EESt5arrayIPcLm2EELi4E23TrivialOffsetCalculatorILi1EjESE_NS0_6memory12LoadWithCastILi1EEENSF_13StoreWithCastILi1EEEEEviT_T0_T2_T3_T4_T5_
        .type           _ZN2at6native27unrolled_elementwise_kernelINS0_13BUnaryFunctorIlllZZZNS0_15binary_internal21div_trunc_kernel_cudaERNS_18TensorIteratorBaseEENKUlvE_clEvENKUlvE2_clEvEUlllE_EESt5arrayIPcLm2EELi4E23TrivialOffsetCalculatorILi1EjESE_NS0_6memory12LoadWithCastILi1EEENSF_13StoreWithCastILi1EEEEEviT_T0_T2_T3_T4_T5_,@function
        .size           _ZN2at6native27unrolled_elementwise_kernelINS0_13BUnaryFunctorIlllZZZNS0_15binary_internal21div_trunc_kernel_cudaERNS_18TensorIteratorBaseEENKUlvE_clEvENKUlvE2_clEvEUlllE_EESt5arrayIPcLm2EELi4E23TrivialOffsetCalculatorILi1EjESE_NS0_6memory12LoadWithCastILi1EEENSF_13StoreWithCastILi1EEEEEviT_T0_T2_T3_T4_T5_,(.L_x_22264 - _ZN2at6native27unrolled_elementwise_kernelINS0_13BUnaryFunctorIlllZZZNS0_15binary_internal21div_trunc_kernel_cudaERNS_18TensorIteratorBaseEENKUlvE_clEvENKUlvE2_clEvEUlllE_EESt5arrayIPcLm2EELi4E23TrivialOffsetCalculatorILi1EjESE_NS0_6memory12LoadWithCastILi1EEENSF_13StoreWithCastILi1EEEEEviT_T0_T2_T3_T4_T5_)
        .other          _ZN2at6native27unrolled_elementwise_kernelINS0_13BUnaryFunctorIlllZZZNS0_15binary_internal21div_trunc_kernel_cudaERNS_18TensorIteratorBaseEENKUlvE_clEvENKUlvE2_clEvEUlllE_EESt5arrayIPcLm2EELi4E23TrivialOffsetCalculatorILi1EjESE_NS0_6memory12LoadWithCastILi1EEENSF_13StoreWithCastILi1EEEEEviT_T0_T2_T3_T4_T5_,@"STO_CUDA_ENTRY STV_DEFAULT"
_ZN2at6native27unrolled_elementwise_kernelINS0_13BUnaryFunctorIlllZZZNS0_15binary_internal21div_trunc_kernel_cudaERNS_18TensorIteratorBaseEENKUlvE_clEvENKUlvE2_clEvEUlllE_EESt5arrayIPcLm2EELi4E23TrivialOffsetCalculatorILi1EjESE_NS0_6memory12LoadWithCastILi1EEENSF_13StoreWithCastILi1EEEEEviT_T0_T2_T3_T4_T5_:
.text._ZN2at6native27unrolled_elementwise_kernelINS0_13BUnaryFunctorIlllZZZNS0_15binary_internal21div_trunc_kernel_cudaERNS_18TensorIteratorBaseEENKUlvE_clEvENKUlvE2_clEvEUlllE_EESt5arrayIPcLm2EELi4E23TrivialOffsetCalculatorILi1EjESE_NS0_6memory12LoadWithCastILi1EEENSF_13StoreWithCastILi1EEEEEviT_T0_T2_T3_T4_T5_:
        /* <DEDUP_REMOVED lines=32> */
.L_x_14442:
[----:B------:R1:W5:Y:S01]  /*0200*/  LDG.E.U8 R24, desc[UR36][R4.64] ;  /* 0x0000002404187981 */ /* 0x000362000c1e1100 */
[----:B------:R-:W-:Y:S01]  /*0210*/  IMAD.MOV.U32 R25, RZ, RZ, RZ ;  /* 0x000000ffff197224 */ /* 0x000fe200078e00ff */
[----:B------:R-:W-:Y:S06]  /*0220*/  BRA `(.L_x_14444) ;  /* 0x0000000c00447947 */ /* 0x000fec0003800000 */
.L_x_14441:
        /* <DEDUP_REMOVED lines=8> */
.L_x_14446:
[----:B------:R-:W2:Y:S02]  /*02b0*/  LDG.E R24, desc[UR36][R4.64] ;  /* 0x0000002404187981 */ /* 0x000ea4000c1e1900 */
[----:B--2---:R-:W-:Y:S01]  /*02c0*/  SHF.R.S32.HI R25, RZ, 0x1f, R24 ;  /* 0x0000001fff197819 */ /* 0x004fe20000011418 */
[----:B------:R-:W-:Y:S06]  /*02d0*/  BRA `(.L_x_14444) ;  /* 0x0000000c00187947 */ /* 0x000fec0003800000 */
.L_x_14445:
[----:B------:R-:W2:Y:S02]  /*02e0*/  LDG.E.S16 R24, desc[UR36][R4.64] ;  /* 0x0000002404187981 */ /* 0x000ea4000c1e1700 */
[----:B--2---:R-:W-:Y:S01]  /*02f0*/  SHF.R.S32.HI R25, RZ, 0x1f, R24 ;  /* 0x0000001fff197819 */ /* 0x004fe20000011418 */
[----:B------:R-:W-:Y:S06]  /*0300*/  BRA `(.L_x_14444) ;  /* 0x0000000c000c7947 */ /* 0x000fec0003800000 */
.L_x_14440:
        /* <DEDUP_REMOVED lines=9> */
.L_x_14448:
[----:B------:R-:W2:Y:S02]  /*03a0*/  LDG.E.U16 R4, desc[UR36][R4.64] ;  /* 0x0000002404047981 */ /* 0x000ea4000c1e1500 */
[----:B--2---:R-:W-:-:S06]  /*03b0*/  HADD2.F32 R24, -RZ, R4.H0_H0 ;  /* 0x20000004ff187230 */ /* 0x004fcc0000004100 */
[----:B------:R-:W2:Y:S02]  /*03c0*/  F2I.S64.TRUNC R24, R24 ;  /* 0x0000001800187311 */ /* 0x000ea4000020d900 */
[----:B--2---:R-:W-:Y:S05]  /*03d0*/  BRA `(.L_x_14444) ;  /* 0x0000000800d87947 */ /* 0x004fea0003800000 */
.L_x_14447:
        /* <DEDUP_REMOVED lines=9> */
.L_x_14450:
[----:B------:R-:W2:Y:S02]  /*0470*/  LDG.E.U16 R4, desc[UR36][R4.64] ;  /* 0x0000002404047981 */ /* 0x000ea4000c1e1500 */
[----:B--2---:R-:W-:-:S06]  /*0480*/  HADD2.F32 R24, -RZ, R4.H0_H0 ;  /* 0x20000004ff187230 */ /* 0x004fcc0000004100 */
[----:B------:R-:W2:Y:S02]  /*0490*/  F2I.S64.TRUNC R24, R24 ;  /* 0x0000001800187311 */ /* 0x000ea4000020d900 */
[----:B--2---:R-:W-:Y:S05]  /*04a0*/  BRA `(.L_x_14444) ;  /* 0x0000000800a47947 */ /* 0x004fea0003800000 */
.L_x_14449:
[----:B------:R-:W2:Y:S02]  /*04b0*/  LDG.E.64 R4, desc[UR36][R4.64] ;  /* 0x0000002404047981 */ /* 0x000ea4000c1e1b00 */
[----:B--2---:R2:W3:Y:S02]  /*04c0*/  F2I.S64.F64.TRUNC R24, R4 ;  /* 0x0000000400187311 */ /* 0x0044e4000030d900 */
[----:B--23--:R-:W-:Y:S05]  /*04d0*/  BRA `(.L_x_14444) ;  /* 0x0000000800987947 */ /* 0x00cfea0003800000 */
.L_x_14439:
        /* <DEDUP_REMOVED lines=13> */
.L_x_14453:
[----:B------:R-:W2:Y:S02]  /*05b0*/  LDG.E.64 R4, desc[UR36][R4.64] ;  /* 0x0000002404047981 */ /* 0x000ea4000c1e1b00 */
[----:B--2---:R2:W3:Y:S02]  /*05c0*/  F2I.S64.F64.TRUNC R24, R4 ;  /* 0x0000000400187311 */ /* 0x0044e4000030d900 */
[----:B--23--:R-:W-:Y:S05]  /*05d0*/  BRA `(.L_x_14444) ;  /* 0x0000000800587947 */ /* 0x00cfea0003800000 */
.L_x_14452:
        /* <DEDUP_REMOVED lines=26> */
.L_x_14455:
        /* <DEDUP_REMOVED lines=14> */
.L_x_14454:
[----:B------:R-:W2:Y:S02]  /*0860*/  LDG.E.U16 R24, desc[UR36][R4.64] ;  /* 0x0000002404187981 */ /* 0x000ea4000c1e1500 */
[----:B--2---:R-:W-:-:S06]  /*0870*/  IMAD.U32 R24, R24, 0x10000, RZ ;  /* 0x0001000018187824 */ /* 0x004fcc00078e00ff */
[----:B------:R-:W2:Y:S02]  /*0880*/  F2I.S64.TRUNC R24, R24 ;  /* 0x0000001800187311 */ /* 0x000ea4000020d900 */
[----:B--2---:R-:W-:Y:S05]  /*0890*/  BRA `(.L_x_14444) ;  /* 0x0000000400a87947 */ /* 0x004fea0003800000 */
.L_x_14451:
        /* <DEDUP_REMOVED lines=11> */
.L_x_14458:
        /* <DEDUP_REMOVED lines=21> */
.L_x_14462:
[----:B------:R-:W-:Y:S05]  /*0aa0*/  BSYNC.RECONVERGENT B1 ;  /* 0x0000000000017941 */ /* 0x000fea0003800200 */
.L_x_14461:
[----:B------:R-:W-:Y:S01]  /*0ab0*/  IMAD.SHL.U32 R0, R0, 0x100000, RZ ;  /* 0x0010000000007824 */ /* 0x000fe200078e00ff */
[----:B------:R-:W-:-:S04]  /*0ac0*/  LEA R3, R3, 0x3b800000, 0x17 ;  /* 0x3b80000003037811 */ /* 0x000fc800078eb8ff */
[----:B------:R-:W-:-:S07]  /*0ad0*/  LOP3.LUT R24, R3, R0, R7, 0xfe, !PT ;  /* 0x0000000003187212 */ /* 0x000fce00078efe07 */
.L_x_14460:
[----:B------:R-:W-:Y:S05]  /*0ae0*/  BSYNC.RECONVERGENT B0 ;  /* 0x0000000000007941 */ /* 0x000fea0003800200 */
.L_x_14459:
[----:B------:R-:W4:Y:S02]  /*0af0*/  F2I.S64.TRUNC R24, R24 ;  /* 0x0000001800187311 */ /* 0x000f24000020d900 */
[----:B----4-:R-:W-:Y:S05]  /*0b00*/  BRA `(.L_x_14444) ;  /* 0x00000004000c7947 */ /* 0x010fea0003800000 */
.L_x_14457:
        /* <DEDUP_REMOVED lines=21> */
.L_x_14466:
[----:B------:R-:W-:Y:S05]  /*0c60*/  BSYNC.RECONVERGENT B1 ;  /* 0x0000000000017941 */ /* 0x000fea0003800200 */
.L_x_14465:
[----:B------:R-:W-:Y:S01]  /*0c70*/  IMAD.SHL.U32 R0, R0, 0x200000, RZ ;  /* 0x0020000000007824 */ /* 0x000fe200078e00ff */
[----:B------:R-:W-:-:S04]  /*0c80*/  LEA R3, R3, 0x37800000, 0x17 ;  /* 0x3780000003037811 */ /* 0x000fc800078eb8ff */
[----:B------:R-:W-:-:S07]  /*0c90*/  LOP3.LUT R24, R3, R0, R7, 0xfe, !PT ;  /* 0x0000000003187212 */ /* 0x000fce00078efe07 */
.L_x_14464:
[----:B------:R-:W-:Y:S05]  /*0ca0*/  BSYNC.RECONVERGENT B0 ;  /* 0x0000000000007941 */ /* 0x000fea0003800200 */
.L_x_14463:
[----:B------:R-:W4:Y:S02]  /*0cb0*/  F2I.S64.TRUNC R24, R24 ;  /* 0x0000001800187311 */ /* 0x000f24000020d900 */
[----:B----4-:R-:W-:Y:S05]  /*0cc0*/  BRA `(.L_x_14444) ;  /* 0x00000000009c7947 */ /* 0x010fea0003800000 */
.L_x_14456:
[----:B------:R-:W-:-:S09]  /*0cd0*/  UISETP.NE.AND UP0, UPT, UR4, 0x1c, UPT ;  /* 0x0000001c0400788c */ /* 0x000fd2000bf05270 */
[----:B------:R-:W-:Y:S05]  /*0ce0*/  BRA.U !UP0, `(.L_x_14467) ;  /* 0x00000001088c7547 */ /* 0x000fea000b800000 */
[----:B------:R-:W-:-:S09]  /*0cf0*/  UISETP.NE.AND UP0, UPT, UR4, 0x1d, UPT ;  /* 0x0000001d0400788c */ /* 0x000fd2000bf05270 */
[----:B------:R-:W-:Y:S05]  /*0d00*/  BRA.U !UP0, `(.L_x_14468) ;  /* 0x00000001087c7547 */ /* 0x000fea000b800000 */
[----:B------:R-:W-:-:S09]  /*0d10*/  UISETP.NE.AND UP0, UPT, UR4, 0x2c, UPT ;  /* 0x0000002c0400788c */ /* 0x000fd2000bf05270 */
[----:B------:R-:W-:Y:S05]  /*0d20*/  BRA.U !UP0, `(.L_x_14469) ;  /* 0x0000000108487547 */ /* 0x000fea000b800000 */
.L_x_14443:
        /* <DEDUP_REMOVED lines=16> */
.L_x_14470:
[----:B------:R-:W-:Y:S01]  /*0e30*/  CS2R R24, SRZ ;  /* 0x0000000000187805 */ /* 0x000fe2000001ff00 */
[----:B------:R-:W-:Y:S06]  /*0e40*/  BRA `(.L_x_14444) ;  /* 0x00000000003c7947 */ /* 0x000fec0003800000 */
.L_x_14469:
        /* <DEDUP_REMOVED lines=8> */
.L_x_14472:
[----:B------:R-:W-:Y:S05]  /*0ed0*/  BSYNC.RECONVERGENT B0 ;  /* 0x0000000000007941 */ /* 0x000fea0003800200 */
.L_x_14471:
[----:B------:R-:W2:Y:S02]  /*0ee0*/  F2I.S64.TRUNC R24, R24 ;  /* 0x0000001800187311 */ /* 0x000ea4000020d900 */
[----:B--2---:R-:W-:Y:S05]  /*0ef0*/  BRA `(.L_x_14444) ;  /* 0x0000000000107947 */ /* 0x004fea0003800000 */
.L_x_14468:
[----:B------:R2:W5:Y:S01]  /*0f00*/  LDG.E.64 R24, desc[UR36][R4.64] ;  /* 0x0000002404187981 */ /* 0x000562000c1e1b00 */
[----:B------:R-:W-:Y:S05]  /*0f10*/  BRA `(.L_x_14444) ;  /* 0x0000000000087947 */ /* 0x000fea0003800000 */
.L_x_14467:
[----:B------:R3:W5:Y:S01]  /*0f20*/  LDG.E R24, desc[UR36][R4.64] ;  /* 0x0000002404187981 */ /* 0x000762000c1e1900 */
[----:B------:R-:W-:-:S07]  /*0f30*/  IMAD.MOV.U32 R25, RZ, RZ, RZ ;  /* 0x000000ffff197224 */ /* 0x000fce00078e00ff */
.L_x_14444:
[----:B------:R-:W-:-:S07]  /*0f40*/  VIADD R19, R23, 0x80 ;  /* 0x0000008017137836 */ /* 0x000fce0000000000 */
.L_x_14438:
[----:B------:R-:W-:Y:S05]  /*0f50*/  BSYNC.RECONVERGENT B6 ;  /* 0x0000000000067941 */ /* 0x000fea0003800200 */
.L_x_14437:
[----:B------:R-:W-:Y:S01]  /*0f60*/  ISETP.GE.AND P0, PT, R19, R18, PT ;  /* 0x000000121300720c */ /* 0x000fe20003f06270 */
[----:B------:R-:W-:Y:S01]  /*0f70*/  BSSY.RECONVERGENT B6, `(.L_x_14473) ;  /* 0x00000ec000067945 */ /* 0x000fe20003800200 */
[----:B------:R-:W-:-:S11]  /*0f80*/  CS2R R28, SRZ ;  /* 0x00000000001c7805 */ /* 0x000fd6000001ff00 */
        /* <DEDUP_REMOVED lines=21> */
.L_x_14478:
[----:B------:R4:W5:Y:S01]  /*10e0*/  LDG.E.U8 R28, desc[UR36][R4.64] ;  /* 0x00000024041c7981 */ /* 0x000962000c1e1100 */
[----:B------:R-:W-:Y:S01]  /*10f0*/  IMAD.MOV.U32 R29, RZ, RZ, RZ ;  /* 0x000000ffff1d7224 */ /* 0x000fe200078e00ff */
[----:B------:R-:W-:Y:S06]  /*1100*/  BRA `(.L_x_14480) ;  /* 0x0000000c00447947 */ /* 0x000fec0003800000 */
.L_x_14477:
        /* <DEDUP_REMOVED lines=8> */
.L_x_14482:
[----:B------:R-:W2:Y:S02]  /*1190*/  LDG.E R28, desc[UR36][R4.64] ;  /* 0x00000024041c7981 */ /* 0x000ea4000c1e1900 */
[----:B--2---:R-:W-:Y:S01]  /*11a0*/  SHF.R.S32.HI R29, RZ, 0x1f, R28 ;  /* 0x0000001fff1d7819 */ /* 0x004fe2000001141c */
[----:B------:R-:W-:Y:S06]  /*11b0*/  BRA `(.L_x_14480) ;  /* 0x0000000c00187947 */ /* 0x000fec0003800000 */
.L_x_14481:
[----:B------:R-:W2:Y:S02]  /*11c0*/  LDG.E.S16 R28, desc[UR36][R4.64] ;  /* 0x00000024041c7981 */ /* 0x000ea4000c1e1700 */
[----:B--2---:R-:W-:Y:S01]  /*11d0*/  SHF.R.S32.HI R29, RZ, 0x1f, R28 ;  /* 0x0000001fff1d7819 */ /* 0x004fe2000001141c */
[----:B------:R-:W-:Y:S06]  /*11e0*/  BRA `(.L_x_14480) ;  /* 0x0000000c000c7947 */ /* 0x000fec0003800000 */
.L_x_14476:
        /* <DEDUP_REMOVED lines=9> */
.L_x_14484:
[----:B------:R-:W2:Y:S02]  /*1280*/  LDG.E.U16 R4, desc[UR36][R4.64] ;  /* 0x0000002404047981 */ /* 0x000ea4000c1e1500 */
[----:B--2---:R-:W-:-:S06]  /*1290*/  HADD2.F32 R28, -RZ, R4.H0_H0 ;  /* 0x20000004ff1c7230 */ /* 0x004fcc0000004100 */
[----:B------:R-:W3:Y:S02]  /*12a0*/  F2I.S64.TRUNC R28, R28 ;  /* 0x0000001c001c7311 */ /* 0x000ee4000020d900 */
[----:B---3--:R-:W-:Y:S05]  /*12b0*/  BRA `(.L_x_14480) ;  /* 0x0000000800d87947 */ /* 0x008fea0003800000 */
.L_x_14483:
        /* <DEDUP_REMOVED lines=9> */
.L_x_14486:
[----:B------:R-:W2:Y:S02]  /*1350*/  LDG.E.U16 R4, desc[UR36][R4.64] ;  /* 0x0000002404047981 */ /* 0x000ea4000c1e1500 */
[----:B--2---:R-:W-:-:S06]  /*1360*/  HADD2.F32 R28, -RZ, R4.H0_H0 ;  /* 0x20000004ff1c7230 */ /* 0x004fcc0000004100 */
[----:B------:R-:W3:Y:S02]  /*1370*/  F2I.S64.TRUNC R28, R28 ;  /* 0x0000001c001c7311 */ /* 0x000ee4000020d900 */
[----:B---3--:R-:W-:Y:S05]  /*1380*/  BRA `(.L_x_14480) ;  /* 0x0000000800a47947 */ /* 0x008fea0003800000 */
.L_x_14485:
[----:B------:R-:W2:Y:S02]  /*1390*/  LDG.E.64 R4, desc[UR36][R4.64] ;  /* 0x0000002404047981 */ /* 0x000ea4000c1e1b00 */
[----:B--2---:R3:W4:Y:S02]  /*13a0*/  F2I.S64.F64.TRUNC R28, R4 ;  /* 0x00000004001c7311 */ /* 0x004724000030d900 */
[----:B---34-:R-:W-:Y:S05]  /*13b0*/  BRA `(.L_x_14480) ;  /* 0x0000000800987947 */ /* 0x018fea0003800000 */
.L_x_14475:
        /* <DEDUP_REMOVED lines=13> */
.L_x_14489:
[----:B------:R-:W2:Y:S02]  /*1490*/  LDG.E.64 R4, desc[UR36][R4.64] ;  /* 0x0000002404047981 */ /* 0x000ea4000c1e1b00 */
[----:B--2---:R0:W1:Y:S02]  /*14a0*/  F2I.S64.F64.TRUNC R28, R4 ;  /* 0x00000004001c7311 */ /* 0x004064000030d900 */
[----:B01----:R-:W-:Y:S05]  /*14b0*/  BRA `(.L_x_14480) ;  /* 0x0000000800587947 */ /* 0x003fea0003800000 */
.L_x_14488:
        /* <DEDUP_REMOVED lines=26> */
.L_x_14491:
        /* <DEDUP_REMOVED lines=14> */
.L_x_14490:
[----:B------:R-:W2:Y:S02]  /*1740*/  LDG.E.U16 R28, desc[UR36][R4.64] ;  /* 0x00000024041c7981 */ /* 0x000ea4000c1e1500 */
[----:B--2---:R-:W-:-:S06]  /*1750*/  IMAD.U32 R28, R28, 0x10000, RZ ;  /* 0x000100001c1c7824 */ /* 0x004fcc00078e00ff */
[----:B------:R-:W0:Y:S02]  /*1760*/  F2I.S64.TRUNC R28, R28 ;  /* 0x0000001c001c7311 */ /* 0x000e24000020d900 */
[----:B0-----:R-:W-:Y:S05]  /*1770*/  BRA `(.L_x_14480) ;  /* 0x0000000400a87947 */ /* 0x001fea0003800000 */
.L_x_14487:
        /* <DEDUP_REMOVED lines=11> */
.L_x_14494:
        /* <DEDUP_REMOVED lines=21> */
.L_x_14498:
[----:B------:R-:W-:Y:S05]  /*1980*/  BSYNC.RECONVERGENT B1 ;  /* 0x0000000000017941 */ /* 0x000fea0003800200 */
.L_x_14497:
[----:B------:R-:W-:Y:S01]  /*1990*/  IMAD.SHL.U32 R0, R0, 0x100000, RZ ;  /* 0x0010000000007824 */ /* 0x000fe200078e00ff */
[----:B------:R-:W-:-:S04]  /*19a0*/  LEA R3, R3, 0x3b800000, 0x17 ;  /* 0x3b80000003037811 */ /* 0x000fc800078eb8ff */
[----:B------:R-:W-:-:S07]  /*19b0*/  LOP3.LUT R28, R3, R0, R7, 0xfe, !PT ;  /* 0x00000000031c7212 */ /* 0x000fce00078efe07 */
.L_x_14496:
[----:B------:R-:W-:Y:S05]  /*19c0*/  BSYNC.RECONVERGENT B0 ;  /* 0x0000000000007941 */ /* 0x000fea0003800200 */
.L_x_14495:
[----:B------:R-:W2:Y:S02]  /*19d0*/  F2I.S64.TRUNC R28, R28 ;  /* 0x0000001c001c7311 */ /* 0x000ea4000020d900 */
[----:B--2---:R-:W-:Y:S05]  /*19e0*/  BRA `(.L_x_14480) ;  /* 0x00000004000c7947 */ /* 0x004fea0003800000 */
.L_x_14493:
        /* <DEDUP_REMOVED lines=21> */
.L_x_14502:
[----:B------:R-:W-:Y:S05]  /*1b40*/  BSYNC.RECONVERGENT B1 ;  /* 0x0000000000017941 */ /* 0x000fea0003800200 */
.L_x_14501:
[----:B------:R-:W-:Y:S01]  /*1b50*/  IMAD.SHL.U32 R0, R0, 0x200000, RZ ;  /* 0x0020000000007824 */ /* 0x000fe200078e00ff */
[----:B------:R-:W-:-:S04]  /*1b60*/  LEA R3, R3, 0x37800000, 0x17 ;  /* 0x3780000003037811 */ /* 0x000fc800078eb8ff */
[----:B------:R-:W-:-:S07]  /*1b70*/  LOP3.LUT R28, R3, R0, R7, 0xfe, !PT ;  /* 0x00000000031c7212 */ /* 0x000fce00078efe07 */
.L_x_14500:
[----:B------:R-:W-:Y:S05]  /*1b80*/  BSYNC.RECONVERGENT B0 ;  /* 0x0000000000007941 */ /* 0x000fea0003800200 */
.L_x_14499:
[----:B------:R-:W2:Y:S02]  /*1b90*/  F2I.S64.TRUNC R28, R28 ;  /* 0x0000001c001c7311 */ /* 0x000ea4000020d900 */
[----:B--2---:R-:W-:Y:S05]  /*1ba0*/  BRA `(.L_x_14480) ;  /* 0x00000000009c7947 */ /* 0x004fea0003800000 */
.L_x_14492:
        /* <DEDUP_REMOVED lines=14> */
.L_x_14506:
[----:B------:R-:W-:Y:S05]  /*1c90*/  BSYNC.RECONVERGENT B0 ;  /* 0x0000000000007941 */ /* 0x000fea0003800200 */
.L_x_14505:
[----:B------:R-:W2:Y:S02]  /*1ca0*/  F2I.S64.TRUNC R28, R28 ;  /* 0x0000001c001c7311 */ /* 0x000ea4000020d900 */
[----:B--2---:R-:W-:Y:S05]  /*1cb0*/  BRA `(.L_x_14480) ;  /* 0x0000000000587947 */ /* 0x004fea0003800000 */
.L_x_14479:
        /* <DEDUP_REMOVED lines=16> */
.L_x_14507:
[----:B------:R-:W-:Y:S01]  /*1dc0*/  CS2R R28, SRZ ;  /* 0x00000000001c7805 */ /* 0x000fe2000001ff00 */
[----:B------:R-:W-:Y:S06]  /*1dd0*/  BRA `(.L_x_14480) ;  /* 0x0000000000107947 */ /* 0x000fec0003800000 */
.L_x_14504:
[----:B------:R1:W5:Y:S01]  /*1de0*/  LDG.E.64 R28, desc[UR36][R4.64] ;  /* 0x00000024041c7981 */ /* 0x000362000c1e1b00 */
[----:B------:R-:W-:Y:S05]  /*1df0*/  BRA `(.L_x_14480) ;  /* 0x0000000000087947 */ /* 0x000fea0003800000 */
.L_x_14503:
[----:B------:R0:W5:Y:S01]  /*1e00*/  LDG.E R28, desc[UR36][R4.64] ;  /* 0x00000024041c7981 */ /* 0x000162000c1e1900 */
[----:B------:R-:W-:-:S07]  /*1e10*/  IMAD.MOV.U32 R29, RZ, RZ, RZ ;  /* 0x000000ffff1d7224 */ /* 0x000fce00078e00ff */
.L_x_14480:
[----:B------:R-:W-:-:S07]  /*1e20*/  VIADD R19, R19, 0x80 ;  /* 0x0000008013137836 */ /* 0x000fce0000000000 */
.L_x_14474:
[----:B------:R-:W-:Y:S05]  /*1e30*/  BSYNC.RECONVERGENT B6 ;  /* 0x0000000000067941 */ /* 0x000fea0003800200 */
.L_x_14473:
        /* <DEDUP_REMOVED lines=24> */
.L_x_14513:
[----:B------:R4:W5:Y:S01]  /*1fc0*/  LDG.E.U8 R26, desc[UR36][R4.64] ;  /* 0x00000024041a7981 */ /* 0x000962000c1e1100 */
[----:B------:R-:W-:Y:S01]  /*1fd0*/  IMAD.MOV.U32 R27, RZ, RZ, RZ ;  /* 0x000000ffff1b7224 */ /* 0x000fe200078e00ff */
[----:B------:R-:W-:Y:S06]  /*1fe0*/  BRA `(.L_x_14515) ;  /* 0x0000000c00447947 */ /* 0x000fec0003800000 */
.L_x_14512:
        /* <DEDUP_REMOVED lines=8> */
.L_x_14517:
[----:B------:R-:W2:Y:S02]  /*2070*/  LDG.E R26, desc[UR36][R4.64] ;  /* 0x00000024041a7981 */ /* 0x000ea4000c1e1900 */
[----:B--2---:R-:W-:Y:S01]  /*2080*/  SHF.R.S32.HI R27, RZ, 0x1f, R26 ;  /* 0x0000001fff1b7819 */ /* 0x004fe2000001141a */
[----:B------:R-:W-:Y:S06]  /*2090*/  BRA `(.L_x_14515) ;  /* 0x0000000c00187947 */ /* 0x000fec0003800000 */
.L_x_14516:
[----:B------:R-:W2:Y:S02]  /*20a0*/  LDG.E.S16 R26, desc[UR36][R4.64] ;  /* 0x00000024041a7981 */ /* 0x000ea4000c1e1700 */
[----:B--2---:R-:W-:Y:S01]  /*20b0*/  SHF.R.S32.HI R27, RZ, 0x1f, R26 ;  /* 0x0000001fff1b7819 */ /* 0x004fe2000001141a */
[----:B------:R-:W-:Y:S06]  /*20c0*/  BRA `(.L_x_14515) ;  /* 0x0000000c000c7947 */ /* 0x000fec0003800000 */
.L_x_14511:
        /* <DEDUP_REMOVED lines=9> */
.L_x_14519:
[----:B------:R-:W2:Y:S02]  /*2160*/  LDG.E.U16 R4, desc[UR36][R4.64] ;  /* 0x0000002404047981 */ /* 0x000ea4000c1e1500 */
[----:B--2---:R-:W-:-:S06]  /*2170*/  HADD2.F32 R26, -RZ, R4.H0_H0 ;  /* 0x20000004ff1a7230 */ /* 0x004fcc0000004100 */
[----:B------:R-:W3:Y:S02]  /*2180*/  F2I.S64.TRUNC R26, R26 ;  /* 0x0000001a001a7311 */ /* 0x000ee4000020d900 */
[----:B---3--:R-:W-:Y:S05]  /*2190*/  BRA `(.L_x_14515) ;  /* 0x0000000800d87947 */ /* 0x008fea0003800000 */
.L_x_14518:
        /* <DEDUP_REMOVED lines=9> */
.L_x_14521:
[----:B------:R-:W2:Y:S02]  /*2230*/  LDG.E.U16 R4, desc[UR36][R4.64] ;  /* 0x0000002404047981 */ /* 0x000ea4000c1e1500 */
[----:B--2---:R-:W-:-:S06]  /*2240*/  HADD2.F32 R26, -RZ, R4.H0_H0 ;  /* 0x20000004ff1a7230 */ /* 0x004fcc0000004100 */
[----:B------:R-:W3:Y:S02]  /*2250*/  F2I.S64.TRUNC R26, R26 ;  /* 0x0000001a001a7311 */ /* 0x000ee4000020d900 */
[----:B---3--:R-:W-:Y:S05]  /*2260*/  BRA `(.L_x_14515) ;  /* 0x0000000800a47947 */ /* 0x008fea0003800000 */
.L_x_14520:
[----:B------:R-:W2:Y:S02]  /*2270*/  LDG.E.64 R4, desc[UR36][R4.64] ;  /* 0x0000002404047981 */ /* 0x000ea4000c1e1b00 */
[----:B--2---:R3:W4:Y:S02]  /*2280*/  F2I.S64.F64.TRUNC R26, R4 ;  /* 0x00000004001a7311 */ /* 0x004724000030d900 */
[----:B---34-:R-:W-:Y:S05]  /*2290*/  BRA `(.L_x_14515) ;  /* 0x0000000800987947 */ /* 0x018fea0003800000 */
.L_x_14510:
        /* <DEDUP_REMOVED lines=13> */
.L_x_14524:
[----:B------:R-:W2:Y:S02]  /*2370*/  LDG.E.64 R4, desc[UR36][R4.64] ;  /* 0x0000002404047981 */ /* 0x000ea4000c1e1b00 */
[----:B--2---:R3:W4:Y:S02]  /*2380*/  F2I.S64.F64.TRUNC R26, R4 ;  /* 0x00000004001a7311 */ /* 0x004724000030d900 */
[----:B---34-:R-:W-:Y:S05]  /*2390*/  BRA `(.L_x_14515) ;  /* 0x0000000800587947 */ /* 0x018fea0003800000 */
.L_x_14523:
        /* <DEDUP_REMOVED lines=26> */
.L_x_14526:
        /* <DEDUP_REMOVED lines=14> */
.L_x_14525:
[----:B------:R-:W2:Y:S02]  /*2620*/  LDG.E.U16 R26, desc[UR36][R4.64] ;  /* 0x00000024041a7981 */ /* 0x000ea4000c1e1500 */
[----:B--2---:R-:W-:-:S06]  /*2630*/  IMAD.U32 R26, R26, 0x10000, RZ ;  /* 0x000100001a1a7824 */ /* 0x004fcc00078e00ff */
[----:B------:R-:W3:Y:S02]  /*2640*/  F2I.S64.TRUNC R26, R26 ;  /* 0x0000001a001a7311 */ /* 0x000ee4000020d900 */
[----:B---3--:R-:W-:Y:S05]  /*2650*/  BRA `(.L_x_14515) ;  /* 0x0000000400a87947 */ /* 0x008fea0003800000 */
.L_x_14522:
        /* <DEDUP_REMOVED lines=11> */
.L_x_14529:
        /* <DEDUP_REMOVED lines=21> */
.L_x_14533:
[----:B------:R-:W-:Y:S05]  /*2860*/  BSYNC.RECONVERGENT B1 ;  /* 0x0000000000017941 */ /* 0x000fea0003800200 */
.L_x_14532:
[----:B------:R-:W-:Y:S01]  /*2870*/  IMAD.SHL.U32 R0, R0, 0x100000, RZ ;  /* 0x0010000000007824 */ /* 0x000fe200078e00ff */
[----:B------:R-:W-:-:S04]  /*2880*/  LEA R3, R3, 0x3b800000, 0x17 ;  /* 0x3b80000003037811 */ /* 0x000fc800078eb8ff */
[----:B------:R-:W-:-:S07]  /*2890*/  LOP3.LUT R26, R3, R0, R7, 0xfe, !PT ;  /* 0x00000000031a7212 */ /* 0x000fce00078efe07 */
.L_x_14531:
[----:B------:R-:W-:Y:S05]  /*28a0*/  BSYNC.RECONVERGENT B0 ;  /* 0x0000000000007941 */ /* 0x000fea0003800200 */
.L_x_14530:
[----:B------:R-:W1:Y:S02]  /*28b0*/  F2I.S64.TRUNC R26, R26 ;  /* 0x0000001a001a7311 */ /* 0x000e64000020d900 */
[----:B-1----:R-:W-:Y:S05]  /*28c0*/  BRA `(.L_x_14515) ;  /* 0x00000004000c7947 */ /* 0x002fea0003800000 */
.L_x_14528:
        /* <DEDUP_REMOVED lines=21> */
.L_x_14537:
[----:B------:R-:W-:Y:S05]  /*2a20*/  BSYNC.RECONVERGENT B1 ;  /* 0x0000000000017941 */ /* 0x000fea0003800200 */
.L_x_14536:
[----:B------:R-:W-:Y:S01]  /*2a30*/  IMAD.SHL.U32 R0, R0, 0x200000, RZ ;  /* 0x0020000000007824 */ /* 0x000fe200078e00ff */
[----:B------:R-:W-:-:S04]  /*2a40*/  LEA R3, R3, 0x37800000, 0x17 ;  /* 0x3780000003037811 */ /* 0x000fc800078eb8ff */
[----:B------:R-:W-:-:S07]  /*2a50*/  LOP3.LUT R26, R3, R0, R7, 0xfe, !PT ;  /* 0x00000000031a7212 */ /* 0x000fce00078efe07 */
.L_x_14535:
[----:B------:R-:W-:Y:S05]  /*2a60*/  BSYNC.RECONVERGENT B0 ;  /* 0x0000000000007941 */ /* 0x000fea0003800200 */
.L_x_14534:
[----:B------:R-:W1:Y:S02]  /*2a70*/  F2I.S64.TRUNC R26, R26 ;  /* 0x0000001a001a7311 */ /* 0x000e64000020d900 */
[----:B-1----:R-:W-:Y:S05]  /*2a80*/  BRA `(.L_x_14515) ;  /* 0x00000000009c7947 */ /* 0x002fea0003800000 */
.L_x_14527:
        /* <DEDUP_REMOVED lines=14> */
.L_x_14541:
[----:B------:R-:W-:Y:S05]  /*2b70*/  BSYNC.RECONVERGENT B0 ;  /* 0x0000000000007941 */ /* 0x000fea0003800200 */
.L_x_14540:
[----:B------:R-:W2:Y:S02]  /*2b80*/  F2I.S64.TRUNC R26, R26 ;  /* 0x0000001a001a7311 */ /* 0x000ea4000020d900 */
[----:B--2---:R-:W-:Y:S05]  /*2b90*/  BRA `(.L_x_14515) ;  /* 0x0000000000587947 */ /* 0x004fea0003800000 */
.L_x_14514:
        /* <DEDUP_REMOVED lines=16> */
.L_x_14542:
[----:B------:R-:W-:Y:S01]  /*2ca0*/  CS2R R26, SRZ ;  /* 0x00000000001a7805 */ /* 0x000fe2000001ff00 */
[----:B------:R-:W-:Y:S06]  /*2cb0*/  BRA `(.L_x_14515) ;  /* 0x0000000000107947 */ /* 0x000fec0003800000 */
.L_x_14539:
[----:B------:R2:W5:Y:S01]  /*2cc0*/  LDG.E.64 R26, desc[UR36][R4.64] ;  /* 0x00000024041a7981 */ /* 0x000562000c1e1b00 */
[----:B------:R-:W-:Y:S05]  /*2cd0*/  BRA `(.L_x_14515) ;  /* 0x0000000000087947 */ /* 0x000fea0003800000 */
.L_x_14538:
[----:B------:R1:W5:Y:S01]  /*2ce0*/  LDG.E R26, desc[UR36][R4.64] ;  /* 0x00000024041a7981 */ /* 0x000362000c1e1900 */
[----:B------:R-:W-:-:S07]  /*2cf0*/  IMAD.MOV.U32 R27, RZ, RZ, RZ ;  /* 0x000000ffff1b7224 */ /* 0x000fce00078e00ff */
.L_x_14515:
[----:B------:R-:W-:-:S07]  /*2d00*/  VIADD R19, R19, 0x80 ;  /* 0x0000008013137836 */ /* 0x000fce0000000000 */
.L_x_14509:
[----:B------:R-:W-:Y:S05]  /*2d10*/  BSYNC.RECONVERGENT B6 ;  /* 0x0000000000067941 */ /* 0x000fea0003800200 */
.L_x_14508:
        /* <DEDUP_REMOVED lines=24> */
.L_x_14548:
[----:B------:R0:W5:Y:S01]  /*2ea0*/  LDG.E.U8 R16, desc[UR36][R4.64] ;  /* 0x0000002404107981 */ /* 0x000162000c1e1100 */
[----:B------:R-:W-:Y:S01]  /*2eb0*/  IMAD.MOV.U32 R17, RZ, RZ, RZ ;  /* 0x000000ffff117224 */ /* 0x000fe200078e00ff */
[----:B------:R-:W-:Y:S06]  /*2ec0*/  BRA `(.L_x_14544) ;  /* 0x0000000c00407947 */ /* 0x000fec0003800000 */
.L_x_14547:
        /* <DEDUP_REMOVED lines=8> */
.L_x_14551:
[----:B------:R-:W2:Y:S02]  /*2f50*/  LDG.E R16, desc[UR36][R4.64] ;  /* 0x0000002404107981 */ /* 0x000ea4000c1e1900 */
[----:B--2---:R-:W-:Y:S01]  /*2f60*/  SHF.R.S32.HI R17, RZ, 0x1f, R16 ;  /* 0x0000001fff117819 */ /* 0x004fe20000011410 */
[----:B------:R-:W-:Y:S06]  /*2f70*/  BRA `(.L_x_14544) ;  /* 0x0000000c00147947 */ /* 0x000fec0003800000 */
.L_x_14550:
[----:B------:R-:W2:Y:S02]  /*2f80*/  LDG.E.S16 R16, desc[UR36][R4.64] ;  /* 0x0000002404107981 */ /* 0x000ea4000c1e1700 */
[----:B--2---:R-:W-:Y:S01]  /*2f90*/  SHF.R.S32.HI R17, RZ, 0x1f, R16 ;  /* 0x0000001fff117819 */ /* 0x004fe20000011410 */
[----:B------:R-:W-:Y:S06]  /*2fa0*/  BRA `(.L_x_14544) ;  /* 0x0000000c00087947 */ /* 0x000fec0003800000 */
.L_x_14546:
        /* <DEDUP_REMOVED lines=9> */
.L_x_14553:
[----:B------:R-:W2:Y:S02]  /*3040*/  LDG.E.U16 R4, desc[UR36][R4.64] ;  /* 0x0000002404047981 */ /* 0x000ea4000c1e1500 */
[----:B--2---:R-:W-:-:S06]  /*3050*/  HADD2.F32 R16, -RZ, R4.H0_H0 ;  /* 0x20000004ff107230 */ /* 0x004fcc0000004100 */
[----:B------:R-:W0:Y:S02]  /*3060*/  F2I.S64.TRUNC R16, R16 ;  /* 0x0000001000107311 */ /* 0x000e24000020d900 */
[----:B0-----:R-:W-:Y:S05]  /*3070*/  BRA `(.L_x_14544) ;  /* 0x0000000800d47947 */ /* 0x001fea0003800000 */
.L_x_14552:
        /* <DEDUP_REMOVED lines=9> */
.L_x_14555:
[----:B------:R-:W2:Y:S02]  /*3110*/  LDG.E.U16 R4, desc[UR36][R4.64] ;  /* 0x0000002404047981 */ /* 0x000ea4000c1e1500 */
[----:B--2---:R-:W-:-:S06]  /*3120*/  HADD2.F32 R16, -RZ, R4.H0_H0 ;  /* 0x20000004ff107230 */ /* 0x004fcc0000004100 */
[----:B------:R-:W0:Y:S02]  /*3130*/  F2I.S64.TRUNC R16, R16 ;  /* 0x0000001000107311 */ /* 0x000e24000020d900 */
[----:B0-----:R-:W-:Y:S05]  /*3140*/  BRA `(.L_x_14544) ;  /* 0x0000000800a07947 */ /* 0x001fea0003800000 */
.L_x_14554:
[----:B------:R-:W2:Y:S02]  /*3150*/  LDG.E.64 R4, desc[UR36][R4.64] ;  /* 0x0000002404047981 */ /* 0x000ea4000c1e1b00 */
[----:B--2---:R0:W1:Y:S02]  /*3160*/  F2I.S64.F64.TRUNC R16, R4 ;  /* 0x0000000400107311 */ /* 0x004064000030d900 */
[----:B01----:R-:W-:Y:S05]  /*3170*/  BRA `(.L_x_14544) ;  /* 0x0000000800947947 */ /* 0x003fea0003800000 */
.L_x_14545:
        /* <DEDUP_REMOVED lines=13> */
.L_x_14558:
[----:B------:R-:W2:Y:S02]  /*3250*/  LDG.E.64 R4, desc[UR36][R4.64] ;  /* 0x0000002404047981 */ /* 0x000ea4000c1e1b00 */
[----:B--2---:R0:W1:Y:S02]  /*3260*/  F2I.S64.F64.TRUNC R16, R4 ;  /* 0x0000000400107311 */ /* 0x004064000030d900 */
[----:B01----:R-:W-:Y:S05]  /*3270*/  BRA `(.L_x_14544) ;  /* 0x0000000800547947 */ /* 0x003fea0003800000 */
.L_x_14557:
        /* <DEDUP_REMOVED lines=26> */
.L_x_14560:
        /* <DEDUP_REMOVED lines=14> */
.L_x_14559:
[----:B------:R-:W2:Y:S02]  /*3500*/  LDG.E.U16 R16, desc[UR36][R4.64] ;  /* 0x0000002404107981 */ /* 0x000ea4000c1e1500 */
[----:B--2---:R-:W-:-:S06]  /*3510*/  IMAD.U32 R16, R16, 0x10000, RZ ;  /* 0x0001000010107824 */ /* 0x004fcc00078e00ff */
[----:B------:R-:W0:Y:S02]  /*3520*/  F2I.S64.TRUNC R16, R16 ;  /* 0x0000001000107311 */ /* 0x000e24000020d900 */
[----:B0-----:R-:W-:Y:S05]  /*3530*/  BRA `(.L_x_14544) ;  /* 0x0000000400a47947 */ /* 0x001fea0003800000 */
.L_x_14556:
        /* <DEDUP_REMOVED lines=11> */
.L_x_14563:
        /* <DEDUP_REMOVED lines=21> */
.L_x_14567:
[----:B------:R-:W-:Y:S05]  /*3740*/  BSYNC.RECONVERGENT B1 ;  /* 0x0000000000017941 */ /* 0x000fea0003800200 */
.L_x_14566:
[----:B------:R-:W-:Y:S01]  /*3750*/  IMAD.SHL.U32 R0, R0, 0x100000, RZ ;  /* 0x0010000000007824 */ /* 0x000fe200078e00ff */
[----:B------:R-:W-:-:S04]  /*3760*/  LEA R3, R3, 0x3b800000, 0x17 ;  /* 0x3b80000003037811 */ /* 0x000fc800078eb8ff */
[----:B------:R-:W-:-:S07]  /*3770*/  LOP3.LUT R16, R3, R0, R7, 0xfe, !PT ;  /* 0x0000000003107212 */ /* 0x000fce00078efe07 */
.L_x_14565:
[----:B------:R-:W-:Y:S05]  /*3780*/  BSYNC.RECONVERGENT B0 ;  /* 0x0000000000007941 */ /* 0x000fea0003800200 */
.L_x_14564:
[----:B------:R-:W0:Y:S02]  /*3790*/  F2I.S64.TRUNC R16, R16 ;  /* 0x0000001000107311 */ /* 0x000e24000020d900 */
[----:B0-----:R-:W-:Y:S05]  /*37a0*/  BRA `(.L_x_14544) ;  /* 0x0000000400087947 */ /* 0x001fea0003800000 */
.L_x_14562:
        /* <DEDUP_REMOVED lines=21> */
.L_x_14571:
[----:B------:R-:W-:Y:S05]  /*3900*/  BSYNC.RECONVERGENT B1 ;  /* 0x0000000000017941 */ /* 0x000fea0003800200 */
.L_x_14570:
[----:B------:R-:W-:Y:S01]  /*3910*/  IMAD.SHL.U32 R0, R0, 0x200000, RZ ;  /* 0x0020000000007824 */ /* 0x000fe200078e00ff */
[----:B------:R-:W-:-:S04]  /*3920*/  LEA R3, R3, 0x37800000, 0x17 ;  /* 0x3780000003037811 */ /* 0x000fc800078eb8ff */
[----:B------:R-:W-:-:S07]  /*3930*/  LOP3.LUT R16, R3, R0, R7, 0xfe, !PT ;  /* 0x0000000003107212 */ /* 0x000fce00078efe07 */
.L_x_14569:
[----:B------:R-:W-:Y:S05]  /*3940*/  BSYNC.RECONVERGENT B0 ;  /* 0x0000000000007941 */ /* 0x000fea0003800200 */
.L_x_14568:
[----:B------:R-:W0:Y:S02]  /*3950*/  F2I.S64.TRUNC R16, R16 ;  /* 0x0000001000107311 */ /* 0x000e24000020d900 */
[----:B0-----:R-:W-:Y:S05]  /*3960*/  BRA `(.L_x_14544) ;  /* 0x0000000000987947 */ /* 0x001fea0003800000 */
.L_x_14561:
        /* <DEDUP_REMOVED lines=14> */
.L_x_14575:
[----:B------:R-:W-:Y:S05]  /*3a50*/  BSYNC.RECONVERGENT B0 ;  /* 0x0000000000007941 */ /* 0x000fea0003800200 */
.L_x_14574:
[----:B------:R-:W0:Y:S02]  /*3a60*/  F2I.S64.TRUNC R16, R16 ;  /* 0x0000001000107311 */ /* 0x000e24000020d900 */
[----:B0-----:R-:W-:Y:S05]  /*3a70*/  BRA `(.L_x_14544) ;  /* 0x0000000000547947 */ /* 0x001fea0003800000 */
.L_x_14549:
        /* <DEDUP_REMOVED lines=16> */
.L_x_14576:
[----:B------:R-:W-:Y:S05]  /*3b80*/  BRA `(.L_x_14544) ;  /* 0x0000000000107947 */ /* 0x000fea0003800000 */
.L_x_14573:
[----:B------:R0:W5:Y:S01]  /*3b90*/  LDG.E.64 R16, desc[UR36][R4.64] ;  /* 0x0000002404107981 */ /* 0x000162000c1e1b00 */
[----:B------:R-:W-:Y:S05]  /*3ba0*/  BRA `(.L_x_14544) ;  /* 0x0000000000087947 */ /* 0x000fea0003800000 */
.L_x_14572:
[----:B------:R0:W5:Y:S01]  /*3bb0*/  LDG.E R16, desc[UR36][R4.64] ;  /* 0x0000002404107981 */ /* 0x000162000c1e1900 */
[----:B------:R-:W-:-:S07]  /*3bc0*/  IMAD.MOV.U32 R17, RZ, RZ, RZ ;  /* 0x000000ffff117224 */ /* 0x000fce00078e00ff */
.L_x_14544:
[----:B------:R-:W-:Y:S05]  /*3bd0*/  BSYNC.RECONVERGENT B6 ;  /* 0x0000000000067941 */ /* 0x000fea0003800200 */
.L_x_14543:
[----:B------:R-:W0:Y:S01]  /*3be0*/  LDC R0, c[0x0][0x390] ;  /* 0x0000e400ff007b82 */ /* 0x000e220000000800 */
[----:B------:R-:W-:Y:S01]  /*3bf0*/  ISETP.GE.AND P0, PT, R23, R18, PT ;  /* 0x000000121700720c */ /* 0x000fe20003f06270 */
[----:B------:R-:W-:Y:S06]  /*3c00*/  BSSY.RECONVERGENT B0, `(.L_x_14577) ;  /* 0x0000021000007945 */ /* 0x000fec0003800200 */
[----:B------:R-:W0:Y:S06]  /*3c10*/  LDC R3, c[0x0][0x394] ;  /* 0x0000e500ff037b82 */ /* 0x000e2c0000000800 */
[----:B------:R-:W-:Y:S05]  /*3c20*/  @P0 BRA `(.L_x_14578) ;  /* 0x0000000000780947 */ /* 0x000fea0003800000 */
[----:B------:R-:W0:Y:S02]  /*3c30*/  LDCU UR4, c[0x0][0x394] ;  /* 0x00007280ff0477ac */ /* 0x000e240008000800 */
[----:B012345:R-:W-:-:S04]  /*3c40*/  LOP3.LUT R4, R25, UR4, RZ, 0xfc, !PT ;  /* 0x0000000419047c12 */ /* 0x03ffc8000f8efcff */
[----:B------:R-:W-:-:S13]  /*3c50*/  ISETP.NE.U32.AND P0, PT, R4, RZ, PT ;  /* 0x000000ff0400720c */ /* 0x000fda0003f05070 */
[----:B------:R-:W-:Y:S05]  /*3c60*/  @P0 BRA `(.L_x_14579) ;  /* 0x0000000000540947 */ /* 0x000fea0003800000 */
[----:B------:R-:W0:Y:S02]  /*3c70*/  LDCU UR4, c[0x0][0x390] ;  /* 0x00007200ff0477ac */ /* 0x000e240008000800 */
[----:B0-----:R-:W0:Y:S01]  /*3c80*/  I2F.U32.RP R6, UR4 ;  /* 0x0000000400067d06 */ /* 0x001e220008209000 */
[----:B------:R-:W-:-:S07]  /*3c90*/  ISETP.NE.U32.AND P2, PT, RZ, UR4, PT ;  /* 0x00000004ff007c0c */ /* 0x000fce000bf45070 */
[----:B0-----:R-:W0:Y:S02]  /*3ca0*/  MUFU.RCP R6, R6 ;  /* 0x0000000600067308 */ /* 0x001e240000001000 */
[----:B0-----:R-:W-:-:S06]  /*3cb0*/  VIADD R4, R6, 0xffffffe ;  /* 0x0ffffffe06047836 */ /* 0x001fcc0000000000 */
[----:B------:R0:W1:Y:S02]  /*3cc0*/  F2I.FTZ.U32.TRUNC.NTZ R5, R4 ;  /* 0x0000000400057305 */ /* 0x000064000021f000 */
[----:B0-----:R-:W-:Y:S02]  /*3cd0*/  IMAD.MOV.U32 R4, RZ, RZ, RZ ;  /* 0x000000ffff047224 */ /* 0x001fe400078e00ff */
[----:B-1----:R-:W-:-:S04]  /*3ce0*/  IMAD.MOV R7, RZ, RZ, -R5 ;  /* 0x000000ffff077224 */ /* 0x002fc800078e0a05 */
[----:B------:R-:W-:-:S04]  /*3cf0*/  IMAD R7, R7, UR4, RZ ;  /* 0x0000000407077c24 */ /* 0x000fc8000f8e02ff */
[----:B------:R-:W-:-:S06]  /*3d00*/  IMAD.HI.U32 R5, R5, R7, R4 ;  /* 0x0000000705057227 */ /* 0x000fcc00078e0004 */
[----:B------:R-:W-:-:S04]  /*3d10*/  IMAD.HI.U32 R4, R5, R24, RZ ;  /* 0x0000001805047227 */ /* 0x000fc800078e00ff */
[----:B------:R-:W-:-:S04]  /*3d20*/  IMAD.MOV R5, RZ, RZ, -R4 ;  /* 0x000000ffff057224 */ /* 0x000fc800078e0a04 */
[----:B------:R-:W-:Y:S02]  /*3d30*/  IMAD R24, R5, UR4, R24 ;  /* 0x0000000405187c24 */ /* 0x000fe4000f8e0218 */
[----:B------:R-:W-:-:S03]  /*3d40*/  IMAD.MOV.U32 R5, RZ, RZ, RZ ;  /* 0x000000ffff057224 */ /* 0x000fc600078e00ff */
[----:B------:R-:W-:-:S13]  /*3d50*/  ISETP.GE.U32.AND P0, PT, R24, UR4, PT ;  /* 0x0000000418007c0c */ /* 0x000fda000bf06070 */
[----:B------:R-:W-:Y:S02]  /*3d60*/  @P0 VIADD R24, R24, -UR4 ;  /* 0x8000000418180c36 */ /* 0x000fe40008000000 */
[----:B------:R-:W-:-:S03]  /*3d70*/  @P0 VIADD R4, R4, 0x1 ;  /* 0x0000000104040836 */ /* 0x000fc60000000000 */
[----:B------:R-:W-:-:S13]  /*3d80*/  ISETP.GE.U32.AND P1, PT, R24, UR4, PT ;  /* 0x0000000418007c0c */ /* 0x000fda000bf26070 */
[----:B------:R-:W-:Y:S01]  /*3d90*/  @P1 VIADD R4, R4, 0x1 ;  /* 0x0000000104041836 */ /* 0x000fe20000000000 */
[----:B------:R-:W-:Y:S01]  /*3da0*/  @!P2 LOP3.LUT R4, RZ, UR4, RZ, 0x33, !PT ;  /* 0x00000004ff04ac12 */ /* 0x000fe2000f8e33ff */
[----:B------:R-:W-:Y:S06]  /*3db0*/  BRA `(.L_x_14578) ;  /* 0x0000000000147947 */ /* 0x000fec0003800000 */
.L_x_14579:
[----:B------:R-:W-:Y:S01]  /*3dc0*/  IMAD.MOV.U32 R12, RZ, RZ, R25 ;  /* 0x000000ffff0c7224 */ /* 0x000fe200078e0019 */
[----:B------:R-:W-:-:S07]  /*3dd0*/  MOV R10, 0x3df0 ;  /* 0x00003df0000a7802 */ /* 0x000fce0000000f00 */
[----:B------:R-:W-:Y:S05]  /*3de0*/  CALL.REL.NOINC `($__internal_25_$__cuda_sm20_div_s64) ;  /* 0x0000004000907944 */ /* 0x000fea0003c00000 */
[----:B------:R-:W-:Y:S02]  /*3df0*/  IMAD.MOV.U32 R4, RZ, RZ, R6 ;  /* 0x000000ffff047224 */ /* 0x000fe400078e0006 */
[----:B------:R-:W-:-:S07]  /*3e00*/  IMAD.MOV.U32 R5, RZ, RZ, R7 ;  /* 0x000000ffff057224 */ /* 0x000fce00078e0007 */
.L_x_14578:
[----:B------:R-:W-:Y:S05]  /*3e10*/  BSYNC.RECONVERGENT B0 ;  /* 0x0000000000007941 */ /* 0x000fea0003800200 */
.L_x_14577:
[----:B-----5:R-:W-:Y:S01]  /*3e20*/  VIADD R25, R23, 0x80 ;  /* 0x0000008017197836 */ /* 0x020fe20000000000 */
[----:B------:R-:W-:Y:S04]  /*3e30*/  BSSY.RECONVERGENT B0, `(.L_x_14580) ;  /* 0x0000023000007945 */ /* 0x000fe80003800200 */
[----:B------:R-:W-:-:S13]  /*3e40*/  ISETP.GE.AND P0, PT, R25, R18, PT ;  /* 0x000000121900720c */ /* 0x000fda0003f06270 */
[----:B------:R-:W-:Y:S05]  /*3e50*/  @P0 BRA `(.L_x_14581) ;  /* 0x0000000000800947 */ /* 0x000fea0003800000 */
[----:B------:R-:W5:Y:S02]  /*3e60*/  LDCU UR4, c[0x0][0x394] ;  /* 0x00007280ff0477ac */ /* 0x000f640008000800 */
[----:B-----5:R-:W-:-:S04]  /*3e70*/  LOP3.LUT R6, R29, UR4, RZ, 0xfc, !PT ;  /* 0x000000041d067c12 */ /* 0x020fc8000f8efcff */
[----:B------:R-:W-:-:S13]  /*3e80*/  ISETP.NE.U32.AND P0, PT, R6, RZ, PT ;  /* 0x000000ff0600720c */ /* 0x000fda0003f05070 */
[----:B------:R-:W-:Y:S05]  /*3e90*/  @P0 BRA `(.L_x_14582) ;  /* 0x0000000000580947 */ /* 0x000fea0003800000 */
[----:B------:R-:W5:Y:S01]  /*3ea0*/  LDCU UR4, c[0x0][0x390] ;  /* 0x00007200ff0477ac */ /* 0x000f620008000800 */
[----:B------:R-:W-:Y:S02]  /*3eb0*/  IMAD.MOV.U32 R6, RZ, RZ, RZ ;  /* 0x000000ffff067224 */ /* 0x000fe400078e00ff */
[----:B------:R-:W-:Y:S01]  /*3ec0*/  IMAD.MOV.U32 R29, RZ, RZ, RZ ;  /* 0x000000ffff1d7224 */ /* 0x000fe200078e00ff */
[----:B-----5:R-:W5:Y:S01]  /*3ed0*/  I2F.U32.RP R8, UR4 ;  /* 0x0000000400087d06 */ /* 0x020f620008209000 */
[----:B------:R-:W-:-:S07]  /*3ee0*/  ISETP.NE.U32.AND P2, PT, RZ, UR4, PT ;  /* 0x00000004ff007c0c */ /* 0x000fce000bf45070 */
[----:B-----5:R-:W5:Y:S02]  /*3ef0*/  MUFU.RCP R8, R8 ;  /* 0x0000000800087308 */ /* 0x020f640000001000 */
[----:B-----5:R-:W-:-:S06]  /*3f00*/  VIADD R9, R8, 0xffffffe ;  /* 0x0ffffffe08097836 */ /* 0x020fcc0000000000 */
[----:B------:R-:W5:Y:S02]  /*3f10*/  F2I.FTZ.U32.TRUNC.NTZ R7, R9 ;  /* 0x0000000900077305 */ /* 0x000f64000021f000 */
[----:B-----5:R-:W-:-:S04]  /*3f20*/  IMAD.MOV R11, RZ, RZ, -R7 ;  /* 0x000000ffff0b7224 */ /* 0x020fc800078e0a07 */
[----:B------:R-:W-:-:S04]  /*3f30*/  IMAD R11, R11, UR4, RZ ;  /* 0x000000040b0b7c24 */ /* 0x000fc8000f8e02ff */
[----:B------:R-:W-:-:S06]  /*3f40*/  IMAD.HI.U32 R11, R7, R11, R6 ;  /* 0x0000000b070b7227 */ /* 0x000fcc00078e0006 */
[----:B------:R-:W-:-:S04]  /*3f50*/  IMAD.HI.U32 R6, R11, R28, RZ ;  /* 0x0000001c0b067227 */ /* 0x000fc800078e00ff */
[----:B------:R-:W-:-:S04]  /*3f60*/  IMAD.MOV R7, RZ, RZ, -R6 ;  /* 0x000000ffff077224 */ /* 0x000fc800078e0a06 */
[----:B------:R-:W-:-:S05]  /*3f70*/  IMAD R28, R7, UR4, R28 ;  /* 0x00000004071c7c24 */ /* 0x000fca000f8e021c */
[----:B------:R-:W-:-:S13]  /*3f80*/  ISETP.GE.U32.AND P0, PT, R28, UR4, PT ;  /* 0x000000041c007c0c */ /* 0x000fda000bf06070 */
[----:B------:R-:W-:Y:S02]  /*3f90*/  @P0 VIADD R28, R28, -UR4 ;  /* 0x800000041c1c0c36 */ /* 0x000fe40008000000 */
[----:B------:R-:W-:-:S03]  /*3fa0*/  @P0 VIADD R6, R6, 0x1 ;  /* 0x0000000106060836 */ /* 0x000fc60000000000 */
[----:B------:R-:W-:-:S13]  /*3fb0*/  ISETP.GE.U32.AND P1, PT, R28, UR4, PT ;  /* 0x000000041c007c0c */ /* 0x000fda000bf26070 */
[----:B------:R-:W-:Y:S01]  /*3fc0*/  @P1 VIADD R6, R6, 0x1 ;  /* 0x0000000106061836 */ /* 0x000fe20000000000 */
[----:B------:R-:W-:-:S05]  /*3fd0*/  @!P2 LOP3.LUT R6, RZ, UR4, RZ, 0x33, !PT ;  /* 0x00000004ff06ac12 */ /* 0x000fca000f8e33ff */
[----:B------:R-:W-:Y:S01]  /*3fe0*/  IMAD.MOV.U32 R28, RZ, RZ, R6 ;  /* 0x000000ffff1c7224 */ /* 0x000fe200078e0006 */
[----:B------:R-:W-:Y:S06]  /*3ff0*/  BRA `(.L_x_14581) ;  /* 0x0000000000187947 */ /* 0x000fec0003800000 */
.L_x_14582:
[----:B------:R-:W-:Y:S01]  /*4000*/  IMAD.MOV.U32 R24, RZ, RZ, R28 ;  /* 0x000000ffff187224 */ /* 0x000fe200078e001c */
[----:B------:R-:W-:Y:S01]  /*4010*/  MOV R10, 0x4040 ;  /* 0x00004040000a7802 */ /* 0x000fe20000000f00 */
[----:B------:R-:W-:-:S07]  /*4020*/  IMAD.MOV.U32 R12, RZ, RZ, R29 ;  /* 0x000000ffff0c7224 */ /* 0x000fce00078e001d */
[----:B01234-:R-:W-:Y:S05]  /*4030*/  CALL.REL.NOINC `($__internal_25_$__cuda_sm20_div_s64) ;  /* 0x0000003c00fc7944 */ /* 0x01ffea0003c00000 */
[----:B------:R-:W-:Y:S02]  /*4040*/  IMAD.MOV.U32 R28, RZ, RZ, R6 ;  /* 0x000000ffff1c7224 */ /* 0x000fe400078e0006 */
[----:B------:R-:W-:-:S07]  /*4050*/  IMAD.MOV.U32 R29, RZ, RZ, R7 ;  /* 0x000000ffff1d7224 */ /* 0x000fce00078e0007 */
.L_x_14581:
[----:B------:R-:W-:Y:S05]  /*4060*/  BSYNC.RECONVERGENT B0 ;  /* 0x0000000000007941 */ /* 0x000fea0003800200 */
.L_x_14580:
[----:B------:R-:W-:Y:S01]  /*4070*/  VIADD R7, R23, 0x100 ;  /* 0x0000010017077836 */ /* 0x000fe20000000000 */
        /* <DEDUP_REMOVED lines=29> */
.L_x_14585:
[----:B------:R-:W-:Y:S01]  /*4250*/  IMAD.MOV.U32 R24, RZ, RZ, R26 ;  /* 0x000000ffff187224 */ /* 0x000fe200078e001a */
[----:B------:R-:W-:Y:S01]  /*4260*/  MOV R10, 0x4290 ;  /* 0x00004290000a7802 */ /* 0x000fe20000000f00 */
[----:B------:R-:W-:-:S07]  /*4270*/  IMAD.MOV.U32 R12, RZ, RZ, R27 ;  /* 0x000000ffff0c7224 */ /* 0x000fce00078e001b */
[----:B01234-:R-:W-:Y:S05]  /*4280*/  CALL.REL.NOINC `($__internal_25_$__cuda_sm20_div_s64) ;  /* 0x0000003c00687944 */ /* 0x01ffea0003c00000 */
[----:B------:R-:W-:Y:S02]  /*4290*/  IMAD.MOV.U32 R26, RZ, RZ, R6 ;  /* 0x000000ffff1a7224 */ /* 0x000fe400078e0006 */
[----:B------:R-:W-:-:S07]  /*42a0*/  IMAD.MOV.U32 R27, RZ, RZ, R7 ;  /* 0x000000ffff1b7224 */ /* 0x000fce00078e0007 */
.L_x_14584:
[----:B------:R-:W-:Y:S05]  /*42b0*/  BSYNC.RECONVERGENT B0 ;  /* 0x0000000000007941 */ /* 0x000fea0003800200 */
.L_x_14583:
        /* <DEDUP_REMOVED lines=9> */
[----:B------:R-:W-:Y:S01]  /*4350*/  IMAD.MOV.U32 R17, RZ, RZ, RZ ;  /* 0x000000ffff117224 */ /* 0x000fe200078e00ff */
[----:B-----5:R-:W5:Y:S01]  /*4360*/  I2F.U32.RP R8, UR4 ;  /* 0x0000000400087d06 */ /* 0x020f620008209000 */
[----:B------:R-:W-:-:S07]  /*4370*/  ISETP.NE.U32.AND P2, PT, RZ, UR4, PT ;  /* 0x00000004ff007c0c */ /* 0x000fce000bf45070 */
[----:B-----5:R-:W5:Y:S02]  /*4380*/  MUFU.RCP R8, R8 ;  /* 0x0000000800087308 */ /* 0x020f640000001000 */
[----:B-----5:R-:W-:-:S06]  /*4390*/  VIADD R6, R8, 0xffffffe ;  /* 0x0ffffffe08067836 */ /* 0x020fcc0000000000 */
[----:B------:R5:W0:Y:S02]  /*43a0*/  F2I.FTZ.U32.TRUNC.NTZ R7, R6 ;  /* 0x0000000600077305 */ /* 0x000a24000021f000 */
[----:B-----5:R-:W-:Y:S02]  /*43b0*/  IMAD.MOV.U32 R6, RZ, RZ, RZ ;  /* 0x000000ffff067224 */ /* 0x020fe400078e00ff */
[----:B0-----:R-:W-:-:S04]  /*43c0*/  IMAD.MOV R3, RZ, RZ, -R7 ;  /* 0x000000ffff037224 */ /* 0x001fc800078e0a07 */
        /* <DEDUP_REMOVED lines=13> */
.L_x_14588:
[----:B------:R-:W-:Y:S01]  /*44a0*/  IMAD.MOV.U32 R24, RZ, RZ, R16 ;  /* 0x000000ffff187224 */ /* 0x000fe200078e0010 */
[----:B------:R-:W-:Y:S01]  /*44b0*/  MOV R10, 0x44e0 ;  /* 0x000044e0000a7802 */ /* 0x000fe20000000f00 */
[----:B------:R-:W-:-:S07]  /*44c0*/  IMAD.MOV.U32 R12, RZ, RZ, R17 ;  /* 0x000000ffff0c7224 */ /* 0x000fce00078e0011 */
[----:B01234-:R-:W-:Y:S05]  /*44d0*/  CALL.REL.NOINC `($__internal_25_$__cuda_sm20_div_s64) ;  /* 0x0000003800d47944 */ /* 0x01ffea0003c00000 */
[----:B------:R-:W-:Y:S02]  /*44e0*/  IMAD.MOV.U32 R16, RZ, RZ, R6 ;  /* 0x000000ffff107224 */ /* 0x000fe400078e0006 */
[----:B------:R-:W-:-:S07]  /*44f0*/  IMAD.MOV.U32 R17, RZ, RZ, R7 ;  /* 0x000000ffff117224 */ /* 0x000fce00078e0007 */
.L_x_14587:
[----:B------:R-:W-:Y:S05]  /*4500*/  BSYNC.RECONVERGENT B0 ;  /* 0x0000000000007941 */ /* 0x000fea0003800200 */
.L_x_14586:
[----:B------:R-:W0:Y:S01]  /*4510*/  LDC.U8 R19, c[0x0][0x3b4] ;  /* 0x0000ed00ff137b82 */ /* 0x000e220000000000 */
[----:B------:R-:W-:Y:S01]  /*4520*/  ISETP.GE.AND P0, PT, R23, R18, PT ;  /* 0x000000121700720c */ /* 0x000fe20003f06270 */
[----:B------:R-:W-:Y:S04]  /*4530*/  BSSY.RECONVERGENT B7, `(.L_x_14589) ;  /* 0x00002ca000077945 */ /* 0x000fe80003800200 */
[----:B------:R-:W-:Y:S08]  /*4540*/  BSSY.RELIABLE B6, `(.L_x_14590) ;  /* 0x00001e4000067945 */ /* 0x000ff00003800100 */
[----:B------:R-:W-:Y:S05]  /*4550*/  @P0 BRA `(.L_x_14591) ;  /* 0x0000001c007c0947 */ /* 0x000fea0003800000 */
[----:B------:R-:W5:Y:S01]  /*4560*/  LDCU UR4, c[0x0][0x3b8] ;  /* 0x00007700ff0477ac */ /* 0x000f620008000800 */
[----:B------:R-:W1:Y:S01]  /*4570*/  LDC.64 R8, c[0x0][0x398] ;  /* 0x0000e600ff087b82 */ /* 0x000e620000000a00 */
[----:B0-----:R-:W-:Y:S01]  /*4580*/  IMAD R0, R2, 0x200, R23 ;  /* 0x0000020002007824 */ /* 0x001fe200078e0217 */
[----:B------:R-:W-:-:S03]  /*4590*/  PRMT R6, R19, 0x9910, RZ ;  /* 0x0000991013067816 */ /* 0x000fc600000000ff */
        /* <DEDUP_REMOVED lines=17> */
.L_x_14595:
[----:B------:R0:W-:Y:S01]  /*46b0*/  STG.E.U8 desc[UR36][R8.64], R4 ;  /* 0x0000000408007986 */ /* 0x0001e2000c101124 */
[----:B------:R-:W-:Y:S01]  /*46c0*/  IMAD.MOV.U32 R23, RZ, RZ, R25 ;  /* 0x000000ffff177224 */ /* 0x000fe200078e0019 */
[----:B------:R-:W-:Y:S06]  /*46d0*/  BRA `(.L_x_14597) ;  /* 0x0000000c00807947 */ /* 0x000fec0003800000 */
.L_x_14594:
        /* <DEDUP_REMOVED lines=9> */
.L_x_14599:
[----:B------:R0:W-:Y:S01]  /*4770*/  STG.E desc[UR36][R8.64], R4 ;  /* 0x0000000408007986 */ /* 0x0001e2000c101924 */
[----:B------:R-:W-:Y:S01]  /*4780*/  IMAD.MOV.U32 R23, RZ, RZ, R25 ;  /* 0x000000ffff177224 */ /* 0x000fe200078e0019 */
[----:B------:R-:W-:Y:S06]  /*4790*/  BRA `(.L_x_14597) ;  /* 0x0000000c00507947 */ /* 0x000fec0003800000 */
.L_x_14598:
[----:B------:R0:W-:Y:S01]  /*47a0*/  STG.E.U16 desc[UR36][R8.64], R4 ;  /* 0x0000000408007986 */ /* 0x0001e2000c101524 */
[----:B------:R-:W-:Y:S01]  /*47b0*/  IMAD.MOV.U32 R23, RZ, RZ, R25 ;  /* 0x000000ffff177224 */ /* 0x000fe200078e0019 */
[----:B------:R-:W-:Y:S06]  /*47c0*/  BRA `(.L_x_14597) ;  /* 0x0000000c00447947 */ /* 0x000fec0003800000 */
.L_x_14593:
        /* <DEDUP_REMOVED lines=10> */
.L_x_14601:
[----:B------:R-:W0:Y:S01]  /*4870*/  I2F.S64 R0, R4 ;  /* 0x0000000400007312 */ /* 0x000e220000301400 */
[----:B------:R-:W-:Y:S01]  /*4880*/  IMAD.MOV.U32 R23, RZ, RZ, R25 ;  /* 0x000000ffff177224 */ /* 0x000fe200078e0019 */
[----:B0-----:R-:W-:-:S05]  /*4890*/  F2FP.F16.F32.PACK_AB R0, RZ, R0 ;  /* 0x00000000ff00723e */ /* 0x001fca00000000ff */
[----:B------:R0:W-:Y:S01]  /*48a0*/  STG.E.U16 desc[UR36][R8.64], R0 ;  /* 0x0000000008007986 */ /* 0x0001e2000c101524 */
[----:B------:R-:W-:Y:S05]  /*48b0*/  BRA `(.L_x_14597) ;  /* 0x0000000c00087947 */ /* 0x000fea0003800000 */
.L_x_14600:
        /* <DEDUP_REMOVED lines=11> */
.L_x_14603:
[----:B--234-:R-:W0:Y:S01]  /*4970*/  I2F.S64 R4, R4 ;  /* 0x0000000400047312 */ /* 0x01ce220000301400 */
[----:B------:R-:W-:Y:S01]  /*4980*/  IMAD.MOV.U32 R23, RZ, RZ, R25 ;  /* 0x000000ffff177224 */ /* 0x000fe200078e0019 */
[----:B0-----:R-:W-:-:S04]  /*4990*/  F2FP.F16.F32.PACK_AB R3, RZ, R4 ;  /* 0x00000004ff03723e */ /* 0x001fc800000000ff */
[----:B------:R-:W-:-:S05]  /*49a0*/  PRMT R3, R3, 0x5410, RZ ;  /* 0x0000541003037816 */ /* 0x000fca00000000ff */
[----:B------:R0:W-:Y:S01]  /*49b0*/  STG.E desc[UR36][R8.64], R3 ;  /* 0x0000000308007986 */ /* 0x0001e2000c101924 */
[----:B------:R-:W-:Y:S05]  /*49c0*/  BRA `(.L_x_14597) ;  /* 0x0000000800c47947 */ /* 0x000fea0003800000 */
.L_x_14602:
[----:B--234-:R-:W0:Y:S01]  /*49d0*/  I2F.F64.S64 R4, R4 ;  /* 0x0000000400047312 */ /* 0x01ce220000301c00 */
[----:B------:R-:W-:Y:S01]  /*49e0*/  IMAD.MOV.U32 R23, RZ, RZ, R25 ;  /* 0x000000ffff177224 */ /* 0x000fe200078e0019 */
[----:B0-----:R0:W-:Y:S01]  /*49f0*/  STG.E.64 desc[UR36][R8.64], R4 ;  /* 0x0000000408007986 */ /* 0x0011e2000c101b24 */
[----:B------:R-:W-:Y:S05]  /*4a00*/  BRA `(.L_x_14597) ;  /* 0x0000000800b47947 */ /* 0x000fea0003800000 */
.L_x_14592:
        /* <DEDUP_REMOVED lines=14> */
.L_x_14606:
[----:B------:R-:W-:Y:S01]  /*4af0*/  CS2R R6, SRZ ;  /* 0x0000000000067805 */ /* 0x000fe2000001ff00 */
[----:B--234-:R-:W0:Y:S01]  /*4b00*/  I2F.F64.S64 R4, R4 ;  /* 0x0000000400047312 */ /* 0x01ce220000301c00 */
[----:B------:R-:W-:-:S03]  /*4b10*/  IMAD.MOV.U32 R23, RZ, RZ, R25 ;  /* 0x000000ffff177224 */ /* 0x000fc600078e0019 */
[----:B0-----:R0:W-:Y:S01]  /*4b20*/  STG.E.128 desc[UR36][R8.64], R4 ;  /* 0x0000000408007986 */ /* 0x0011e2000c101d24 */
[----:B------:R-:W-:Y:S05]  /*4b30*/  BRA `(.L_x_14597) ;  /* 0x0000000800687947 */ /* 0x000fea0003800000 */
.L_x_14605:
        /* <DEDUP_REMOVED lines=19> */
.L_x_14610:
[----:B------:R-:W-:Y:S05]  /*4c70*/  BSYNC.RECONVERGENT B0 ;  /* 0x0000000000007941 */ /* 0x000fea0003800200 */
.L_x_14609:
[----:B------:R-:W-:Y:S01]  /*4c80*/  LOP3.LUT R7, R0, 0x80, R7, 0xf8, !PT ;  /* 0x0000008000077812 */ /* 0x000fe200078ef807 */
[----:B------:R-:W-:-:S04]  /*4c90*/  IMAD.MOV.U32 R23, RZ, RZ, R25 ;  /* 0x000000ffff177224 */ /* 0x000fc800078e0019 */
[----:B------:R0:W-:Y:S01]  /*4ca0*/  STG.E.U8 desc[UR36][R8.64], R7 ;  /* 0x0000000708007986 */ /* 0x0001e2000c101124 */
[----:B------:R-:W-:Y:S05]  /*4cb0*/  BRA `(.L_x_14597) ;  /* 0x0000000800087947 */ /* 0x000fea0003800000 */
.L_x_14608:
        /* <DEDUP_REMOVED lines=15> */
.L_x_14612:
[----:B------:R-:W-:Y:S05]  /*4db0*/  BSYNC.RECONVERGENT B0 ;  /* 0x0000000000007941 */ /* 0x000fea0003800200 */
.L_x_14611:
[----:B------:R-:W-:Y:S01]  /*4dc0*/  LOP3.LUT R7, R0, 0x80, R7, 0xf8, !PT ;  /* 0x0000008000077812 */ /* 0x000fe200078ef807 */
[----:B------:R-:W-:-:S04]  /*4dd0*/  IMAD.MOV.U32 R23, RZ, RZ, R25 ;  /* 0x000000ffff177224 */ /* 0x000fc800078e0019 */
[----:B------:R0:W-:Y:S01]  /*4de0*/  STG.E.U8 desc[UR36][R8.64], R7 ;  /* 0x0000000708007986 */ /* 0x0001e2000c101124 */
[----:B------:R-:W-:Y:S05]  /*4df0*/  BRA `(.L_x_14597) ;  /* 0x0000000400b87947 */ /* 0x000fea0003800000 */
.L_x_14607:
[----:B------:R-:W0:Y:S01]  /*4e00*/  I2F.S64 R0, R4 ;  /* 0x0000000400007312 */ /* 0x000e220000301400 */
[----:B------:R-:W-:Y:S01]  /*4e10*/  IMAD.MOV.U32 R23, RZ, RZ, R25 ;  /* 0x000000ffff177224 */ /* 0x000fe200078e0019 */
[----:B0-----:R-:W-:-:S05]  /*4e20*/  F2FP.BF16.F32.PACK_AB R0, RZ, R0 ;  /* 0x00000000ff00723e */ /* 0x001fca00000010ff */
[----:B------:R0:W-:Y:S01]  /*4e30*/  STG.E.U16 desc[UR36][R8.64], R0 ;  /* 0x0000000008007986 */ /* 0x0001e2000c101524 */
[----:B------:R-:W-:Y:S05]  /*4e40*/  BRA `(.L_x_14597) ;  /* 0x0000000400a47947 */ /* 0x000fea0003800000 */
.L_x_14604:
        /* <DEDUP_REMOVED lines=11> */
.L_x_14615:
        /* <DEDUP_REMOVED lines=13> */
.L_x_14618:
[----:B------:R-:W-:-:S04]  /*4fd0*/  SHF.R.U32.HI R0, RZ, 0x14, R5 ;  /* 0x00000014ff007819 */ /* 0x000fc80000011605 */
[----:B------:R-:W-:-:S04]  /*4fe0*/  LOP3.LUT R0, R0, 0x1, RZ, 0xc0, !PT ;  /* 0x0000000100007812 */ /* 0x000fc800078ec0ff */
[----:B------:R-:W-:-:S04]  /*4ff0*/  IADD3 R0, PT, PT, R5, 0x487ffff, R0 ;  /* 0x0487ffff05007810 */ /* 0x000fc80007ffe000 */
[----:B------:R-:W-:-:S04]  /*5000*/  SHF.R.U32.HI R0, RZ, 0x14, R0 ;  /* 0x00000014ff007819 */ /* 0x000fc80000011600 */
[----:B------:R-:W-:-:S07]  /*5010*/  LOP3.LUT R3, R0, 0xff, RZ, 0xc0, !PT ;  /* 0x000000ff00037812 */ /* 0x000fce00078ec0ff */
.L_x_14619:
[----:B------:R-:W-:-:S04]  /*5020*/  SHF.R.U32.HI R0, RZ, 0x18, R5 ;  /* 0x00000018ff007819 */ /* 0x000fc80000011605 */
[----:B------:R-:W-:-:S07]  /*5030*/  LOP3.LUT R0, R3, 0x80, R0, 0xf8, !PT ;  /* 0x0000008003007812 */ /* 0x000fce00078ef800 */
.L_x_14617:
[----:B------:R-:W-:Y:S05]  /*5040*/  BSYNC.RECONVERGENT B0 ;  /* 0x0000000000007941 */ /* 0x000fea0003800200 */
.L_x_14616:
[----:B------:R0:W-:Y:S01]  /*5050*/  STG.E.U8 desc[UR36][R8.64], R0 ;  /* 0x0000000008007986 */ /* 0x0001e2000c101124 */
[----:B------:R-:W-:Y:S01]  /*5060*/  IMAD.MOV.U32 R23, RZ, RZ, R25 ;  /* 0x000000ffff177224 */ /* 0x000fe200078e0019 */
[----:B------:R-:W-:Y:S06]  /*5070*/  BRA `(.L_x_14597) ;  /* 0x0000000400187947 */ /* 0x000fec0003800000 */
.L_x_14614:
        /* <DEDUP_REMOVED lines=13> */
.L_x_14622:
[----:B------:R-:W-:-:S04]  /*5150*/  SHF.R.U32.HI R0, RZ, 0x15, R5 ;  /* 0x00000015ff007819 */ /* 0x000fc80000011605 */
[----:B------:R-:W-:-:S04]  /*5160*/  LOP3.LUT R0, R0, 0x1, RZ, 0xc0, !PT ;  /* 0x0000000100007812 */ /* 0x000fc800078ec0ff */
[----:B------:R-:W-:-:S04]  /*5170*/  IADD3 R0, PT, PT, R5, 0x88fffff, R0 ;  /* 0x088fffff05007810 */ /* 0x000fc80007ffe000 */
[----:B------:R-:W-:-:S04]  /*5180*/  SHF.R.U32.HI R0, RZ, 0x15, R0 ;  /* 0x00000015ff007819 */ /* 0x000fc80000011600 */
[----:B------:R-:W-:-:S07]  /*5190*/  LOP3.LUT R3, R0, 0xff, RZ, 0xc0, !PT ;  /* 0x000000ff00037812 */ /* 0x000fce00078ec0ff */
.L_x_14623:
[----:B------:R-:W-:-:S04]  /*51a0*/  SHF.R.U32.HI R0, RZ, 0x18, R5 ;  /* 0x00000018ff007819 */ /* 0x000fc80000011605 */
[----:B------:R-:W-:-:S07]  /*51b0*/  LOP3.LUT R0, R3, 0x80, R0, 0xf8, !PT ;  /* 0x0000008003007812 */ /* 0x000fce00078ef800 */
.L_x_14621:
[----:B------:R-:W-:Y:S05]  /*51c0*/  BSYNC.RECONVERGENT B0 ;  /* 0x0000000000007941 */ /* 0x000fea0003800200 */
.L_x_14620:
[----:B------:R0:W-:Y:S01]  /*51d0*/  STG.E.U8 desc[UR36][R8.64], R0 ;  /* 0x0000000008007986 */ /* 0x0001e2000c101124 */
[----:B------:R-:W-:Y:S01]  /*51e0*/  IMAD.MOV.U32 R23, RZ, RZ, R25 ;  /* 0x000000ffff177224 */ /* 0x000fe200078e0019 */
[----:B------:R-:W-:Y:S06]  /*51f0*/  BRA `(.L_x_14597) ;  /* 0x0000000000b87947 */ /* 0x000fec0003800000 */
.L_x_14613:
[----:B------:R-:W-:-:S13]  /*5200*/  ISETP.NE.AND P0, PT, R0, 0x1c, PT ;  /* 0x0000001c0000780c */ /* 0x000fda0003f05270 */
[----:B------:R-:W-:Y:S05]  /*5210*/  @!P0 BRA `(.L_x_14624) ;  /* 0x0000000000a88947 */ /* 0x000fea0003800000 */
[----:B------:R-:W-:-:S13]  /*5220*/  ISETP.NE.AND P0, PT, R0, 0x1d, PT ;  /* 0x0000001d0000780c */ /* 0x000fda0003f05270 */
[----:B------:R-:W-:Y:S05]  /*5230*/  @!P0 BRA `(.L_x_14625) ;  /* 0x0000000000948947 */ /* 0x000fea0003800000 */
[----:B------:R-:W-:-:S13]  /*5240*/  ISETP.NE.AND P0, PT, R0, 0x2c, PT ;  /* 0x0000002c0000780c */ /* 0x000fda0003f05270 */
[----:B------:R-:W-:Y:S05]  /*5250*/  @!P0 BRA `(.L_x_14626) ;  /* 0x0000000000488947 */ /* 0x000fea0003800000 */
.L_x_14596:
        /* <DEDUP_REMOVED lines=16> */
.L_x_14627:
[----:B------:R-:W-:Y:S01]  /*5360*/  IMAD.MOV.U32 R23, RZ, RZ, R25 ;  /* 0x000000ffff177224 */ /* 0x000fe200078e0019 */
[----:B------:R-:W-:Y:S06]  /*5370*/  BRA `(.L_x_14597) ;  /* 0x0000000000587947 */ /* 0x000fec0003800000 */
.L_x_14626:
        /* <DEDUP_REMOVED lines=17> */
.L_x_14625:
[----:B------:R0:W-:Y:S01]  /*5490*/  STG.E.64 desc[UR36][R8.64], R4 ;  /* 0x0000000408007986 */ /* 0x0001e2000c101b24 */
[----:B------:R-:W-:Y:S01]  /*54a0*/  IMAD.MOV.U32 R23, RZ, RZ, R25 ;  /* 0x000000ffff177224 */ /* 0x000fe200078e0019 */
[----:B------:R-:W-:Y:S06]  /*54b0*/  BRA `(.L_x_14597) ;  /* 0x0000000000087947 */ /* 0x000fec0003800000 */
.L_x_14624:
[----:B------:R0:W-:Y:S01]  /*54c0*/  STG.E desc[UR36][R8.64], R4 ;  /* 0x0000000408007986 */ /* 0x0001e2000c101924 */
[----:B------:R-:W-:-:S07]  /*54d0*/  IMAD.MOV.U32 R23, RZ, RZ, R25 ;  /* 0x000000ffff177224 */ /* 0x000fce00078e0019 */
.L_x_14597:
        /* <DEDUP_REMOVED lines=23> */
.L_x_14632:
[----:B------:R0:W-:Y:S01]  /*5650*/  STG.E.U8 desc[UR36][R8.64], R28 ;  /* 0x0000001c08007986 */ /* 0x0001e2000c101124 */
[----:B------:R-:W-:Y:S05]  /*5660*/  BRA `(.L_x_14634) ;  /* 0x0000000c00347947 */ /* 0x000fea0003800000 */
.L_x_14631:
        /* <DEDUP_REMOVED lines=8> */
.L_x_14636:
[----:B------:R0:W-:Y:S01]  /*56f0*/  STG.E desc[UR36][R8.64], R28 ;  /* 0x0000001c08007986 */ /* 0x0001e2000c101924 */
[----:B------:R-:W-:Y:S05]  /*5700*/  BRA `(.L_x_14634) ;  /* 0x0000000c000c7947 */ /* 0x000fea0003800000 */
.L_x_14635:
[----:B------:R0:W-:Y:S01]  /*5710*/  STG.E.U16 desc[UR36][R8.64], R28 ;  /* 0x0000001c08007986 */ /* 0x0001e2000c101524 */
[----:B------:R-:W-:Y:S05]  /*5720*/  BRA `(.L_x_14634) ;  /* 0x0000000c00047947 */ /* 0x000fea0003800000 */
.L_x_14630:
        /* <DEDUP_REMOVED lines=9> */
.L_x_14638:
[----:B------:R-:W0:Y:S02]  /*57c0*/  I2F.S64 R0, R28 ;  /* 0x0000001c00007312 */ /* 0x000e240000301400 */
[----:B0-----:R-:W-:-:S05]  /*57d0*/  F2FP.F16.F32.PACK_AB R0, RZ, R0 ;  /* 0x00000000ff00723e */ /* 0x001fca00000000ff */
[----:B------:R0:W-:Y:S01]  /*57e0*/  STG.E.U16 desc[UR36][R8.64], R0 ;  /* 0x0000000008007986 */ /* 0x0001e2000c101524 */
[----:B------:R-:W-:Y:S05]  /*57f0*/  BRA `(.L_x_14634) ;  /* 0x0000000800d07947 */ /* 0x000fea0003800000 */
.L_x_14637:
        /* <DEDUP_REMOVED lines=10> */
.L_x_14640:
[----:B------:R-:W0:Y:S02]  /*58a0*/  I2F.S64 R28, R28 ;  /* 0x0000001c001c7312 */ /* 0x000e240000301400 */
[----:B0-----:R-:W-:-:S04]  /*58b0*/  F2FP.F16.F32.PACK_AB R3, RZ, R28 ;  /* 0x0000001cff03723e */ /* 0x001fc800000000ff */
[----:B------:R-:W-:-:S05]  /*58c0*/  PRMT R3, R3, 0x5410, RZ ;  /* 0x0000541003037816 */ /* 0x000fca00000000ff */
[----:B------:R0:W-:Y:S01]  /*58d0*/  STG.E desc[UR36][R8.64], R3 ;  /* 0x0000000308007986 */ /* 0x0001e2000c101924 */
[----:B------:R-:W-:Y:S05]  /*58e0*/  BRA `(.L_x_14634) ;  /* 0x0000000800947947 */ /* 0x000fea0003800000 */
.L_x_14639:
[----:B------:R-:W0:Y:S02]  /*58f0*/  I2F.F64.S64 R28, R28 ;  /* 0x0000001c001c7312 */ /* 0x000e240000301c00 */
[----:B0-----:R0:W-:Y:S01]  /*5900*/  STG.E.64 desc[UR36][R8.64], R28 ;  /* 0x0000001c08007986 */ /* 0x0011e2000c101b24 */
[----:B------:R-:W-:Y:S05]  /*5910*/  BRA `(.L_x_14634) ;  /* 0x0000000800887947 */ /* 0x000fea0003800000 */
.L_x_14629:
        /* <DEDUP_REMOVED lines=12> */
.L_x_14644:
        /* <DEDUP_REMOVED lines=17> */
.L_x_14647:
[----:B------:R-:W-:-:S04]  /*5af0*/  SHF.R.U32.HI R3, RZ, 0x18, R29 ;  /* 0x00000018ff037819 */ /* 0x000fc8000001161d */
[----:B------:R-:W-:-:S04]  /*5b00*/  LOP3.LUT R0, R0, 0x80, R3, 0xf8, !PT ;  /* 0x0000008000007812 */ /* 0x000fc800078ef803 */
[----:B------:R-:W-:-:S07]  /*5b10*/  PRMT R4, R0, 0x7610, R4 ;  /* 0x0000761000047816 */ /* 0x000fce0000000004 */
.L_x_14646:
[----:B------:R-:W-:Y:S05]  /*5b20*/  BSYNC.RECONVERGENT B0 ;  /* 0x0000000000007941 */ /* 0x000fea0003800200 */
.L_x_14645:
[----:B------:R0:W-:Y:S01]  /*5b30*/  STG.E.U8 desc[UR36][R8.64], R4 ;  /* 0x0000000408007986 */ /* 0x0001e2000c101124 */
[----:B------:R-:W-:Y:S05]  /*5b40*/  BRA `(.L_x_14634) ;  /* 0x0000000400fc7947 */ /* 0x000fea0003800000 */
.L_x_14643:
        /* <DEDUP_REMOVED lines=17> */
.L_x_14650:
[----:B------:R-:W-:-:S04]  /*5c60*/  SHF.R.U32.HI R3, RZ, 0x18, R29 ;  /* 0x00000018ff037819 */ /* 0x000fc8000001161d */
[----:B------:R-:W-:-:S04]  /*5c70*/  LOP3.LUT R0, R0, 0x80, R3, 0xf8, !PT ;  /* 0x0000008000007812 */ /* 0x000fc800078ef803 */
[----:B------:R-:W-:-:S07]  /*5c80*/  PRMT R4, R0, 0x7610, R4 ;  /* 0x0000761000047816 */ /* 0x000fce0000000004 */
.L_x_14649:
[----:B------:R-:W-:Y:S05]  /*5c90*/  BSYNC.RECONVERGENT B0 ;  /* 0x0000000000007941 */ /* 0x000fea0003800200 */
.L_x_14648:
[----:B------:R0:W-:Y:S01]  /*5ca0*/  STG.E.U8 desc[UR36][R8.64], R4 ;  /* 0x0000000408007986 */ /* 0x0001e2000c101124 */
[----:B------:R-:W-:Y:S05]  /*5cb0*/  BRA `(.L_x_14634) ;  /* 0x0000000400a07947 */ /* 0x000fea0003800000 */
.L_x_14642:
        /* <DEDUP_REMOVED lines=22> */
.L_x_14652:
[----:B------:R0:W-:Y:S01]  /*5e20*/  STG.E.64 desc[UR36][R8.64], R28 ;  /* 0x0000001c08007986 */ /* 0x0001e2000c101b24 */
[----:B------:R-:W-:Y:S05]  /*5e30*/  BRA `(.L_x_14634) ;  /* 0x0000000400407947 */ /* 0x000fea0003800000 */
.L_x_14651:
[----:B------:R0:W-:Y:S01]  /*5e40*/  STG.E desc[UR36][R8.64], R28 ;  /* 0x0000001c08007986 */ /* 0x0001e2000c101924 */
[----:B------:R-:W-:Y:S05]  /*5e50*/  BRA `(.L_x_14634) ;  /* 0x0000000400387947 */ /* 0x000fea0003800000 */
.L_x_14641:
        /* <DEDUP_REMOVED lines=11> */
.L_x_14654:
[----:B------:R-:W-:Y:S01]  /*5f10*/  CS2R R6, SRZ ;  /* 0x0000000000067805 */ /* 0x000fe2000001ff00 */
[----:B------:R-:W0:Y:S04]  /*5f20*/  I2F.F64.S64 R4, R28 ;  /* 0x0000001c00047312 */ /* 0x000e280000301c00 */
[----:B0-----:R4:W-:Y:S01]  /*5f30*/  STG.E.128 desc[UR36][R8.64], R4 ;  /* 0x0000000408007986 */ /* 0x0019e2000c101d24 */
[----:B------:R-:W-:Y:S05]  /*5f40*/  BRA `(.L_x_14634) ;  /* 0x0000000000fc7947 */ /* 0x000fea0003800000 */
.L_x_14653:
[----:B------:R-:W-:-:S13]  /*5f50*/  ISETP.NE.AND P0, PT, R0, 0xf, PT ;  /* 0x0000000f0000780c */ /* 0x000fda0003f05270 */
[----:B------:R-:W-:Y:S05]  /*5f60*/  @!P0 BRA `(.L_x_14655) ;  /* 0x0000000000e88947 */ /* 0x000fea0003800000 */
[----:B------:R-:W-:-:S13]  /*5f70*/  ISETP.NE.AND P0, PT, R0, 0x17, PT ;  /* 0x000000170000780c */ /* 0x000fda0003f05270 */
[----:B------:R-:W-:Y:S05]  /*5f80*/  @!P0 BRA `(.L_x_14656) ;  /* 0x0000000000908947 */ /* 0x000fea0003800000 */
[----:B------:R-:W-:-:S13]  /*5f90*/  ISETP.NE.AND P0, PT, R0, 0x18, PT ;  /* 0x000000180000780c */ /* 0x000fda0003f05270 */
[----:B------:R-:W-:Y:S05]  /*5fa0*/  @!P0 BRA `(.L_x_14657) ;  /* 0x0000000000448947 */ /* 0x000fea0003800000 */
.L_x_14633:
        /* <DEDUP_REMOVED lines=16> */
.L_x_14658:
[----:B------:R-:W-:Y:S05]  /*60b0*/  BRA `(.L_x_14634) ;  /* 0x0000000000a07947 */ /* 0x000fea0003800000 */
.L_x_14657:
        /* <DEDUP_REMOVED lines=13> */
.L_x_14660:
[----:B------:R-:W-:Y:S05]  /*6190*/  BSYNC.RECONVERGENT B0 ;  /* 0x0000000000007941 */ /* 0x000fea0003800200 */
.L_x_14659:
[----:B------:R-:W-:-:S05]  /*61a0*/  LOP3.LUT R3, R0, 0x80, R3, 0xf8, !PT ;  /* 0x0000008000037812 */ /* 0x000fca00078ef803 */
[----:B------:R1:W-:Y:S01]  /*61b0*/  STG.E.U8 desc[UR36][R8.64], R3 ;  /* 0x0000000308007986 */ /* 0x0003e2000c101124 */
[----:B------:R-:W-:Y:S05]  /*61c0*/  BRA `(.L_x_14634) ;  /* 0x00000000005c7947 */ /* 0x000fea0003800000 */
.L_x_14656:
        /* <DEDUP_REMOVED lines=12> */
.L_x_14662:
[----:B------:R-:W-:Y:S01]  /*6290*/  IMAD.MOV.U32 R0, RZ, RZ, 0x7f ;  /* 0x0000007fff007424 */ /* 0x000fe200078e00ff */
[----:B------:R-:W-:-:S04]  /*62a0*/  ISETP.GT.U32.AND P0, PT, R3, 0x7f800000, PT ;  /* 0x7f8000000300780c */ /* 0x000fc80003f04070 */
[----:B------:R-:W-:-:S09]  /*62b0*/  SEL R0, R0, 0x7c, P0 ;  /* 0x0000007c00007807 */ /* 0x000fd20000000000 */
.L_x_14663:
[----:B------:R-:W-:Y:S05]  /*62c0*/  BSYNC.RECONVERGENT B0 ;  /* 0x0000000000007941 */ /* 0x000fea0003800200 */
.L_x_14661:
[----:B------:R-:W-:-:S04]  /*62d0*/  SHF.R.U32.HI R3, RZ, 0x18, R29 ;  /* 0x00000018ff037819 */ /* 0x000fc8000001161d */
[----:B------:R-:W-:-:S05]  /*62e0*/  LOP3.LUT R3, R0, 0x80, R3, 0xf8, !PT ;  /* 0x0000008000037812 */ /* 0x000fca00078ef803 */
[----:B------:R2:W-:Y:S01]  /*62f0*/  STG.E.U8 desc[UR36][R8.64], R3 ;  /* 0x0000000308007986 */ /* 0x0005e2000c101124 */
[----:B------:R-:W-:Y:S05]  /*6300*/  BRA `(.L_x_14634) ;  /* 0x00000000000c7947 */ /* 0x000fea0003800000 */
.L_x_14655:
[----:B------:R-:W0:Y:S02]  /*6310*/  I2F.S64 R0, R28 ;  /* 0x0000001c00007312 */ /* 0x000e240000301400 */
[----:B0-----:R-:W-:-:S05]  /*6320*/  F2FP.BF16.F32.PACK_AB R0, RZ, R0 ;  /* 0x00000000ff00723e */ /* 0x001fca00000010ff */
[----:B------:R0:W-:Y:S02]  /*6330*/  STG.E.U16 desc[UR36][R8.64], R0 ;  /* 0x0000000008007986 */ /* 0x0001e4000c101524 */
.L_x_14634:
[----:B------:R-:W-:-:S07]  /*6340*/  VIADD R23, R23, 0x80 ;  /* 0x0000008017177836 */ /* 0x000fce0000000000 */
.L_x_14591:
[----:B------:R-:W-:-:S13]  /*6350*/  ISETP.GE.AND P0, PT, R23, R18, PT ;  /* 0x000000121700720c */ /* 0x000fda0003f06270 */
[----:B------:R-:W-:Y:S05]  /*6360*/  @P0 BREAK.RELIABLE B6 ;  /* 0x0000000000060942 */ /* 0x000fea0003800100 */
[----:B------:R-:W-:Y:S05]  /*6370*/  @P0 BRA `(.L_x_14628) ;  /* 0x0000000c00940947 */ /* 0x000fea0003800000 */
[----:B------:R-:W-:Y:S05]  /*6380*/  BSYNC.RELIABLE B6 ;  /* 0x0000000000067941 */ /* 0x000fea0003800100 */
.L_x_14590:
        /* <DEDUP_REMOVED lines=20> */
.L_x_14667:
[----:B------:R3:W-:Y:S01]  /*64d0*/  STG.E.U8 desc[UR36][R8.64], R26 ;  /* 0x0000001a08007986 */ /* 0x0007e2000c101124 */
[----:B------:R-:W-:Y:S05]  /*64e0*/  BRA `(.L_x_14669) ;  /* 0x0000000c00347947 */ /* 0x000fea0003800000 */
.L_x_14666:
        /* <DEDUP_REMOVED lines=8> */
.L_x_14671:
[----:B------:R2:W-:Y:S01]  /*6570*/  STG.E desc[UR36][R8.64], R26 ;  /* 0x0000001a08007986 */ /* 0x0005e2000c101924 */
[----:B------:R-:W-:Y:S05]  /*6580*/  BRA `(.L_x_14669) ;  /* 0x0000000c000c7947 */ /* 0x000fea0003800000 */
.L_x_14670:
[----:B------:R0:W-:Y:S01]  /*6590*/  STG.E.U16 desc[UR36][R8.64], R26 ;  /* 0x0000001a08007986 */ /* 0x0001e2000c101524 */
[----:B------:R-:W-:Y:S05]  /*65a0*/  BRA `(.L_x_14669) ;  /* 0x0000000c00047947 */ /* 0x000fea0003800000 */
.L_x_14665:
        /* <DEDUP_REMOVED lines=9> */
.L_x_14673:
[----:B------:R-:W0:Y:S02]  /*6640*/  I2F.S64 R0, R26 ;  /* 0x0000001a00007312 */ /* 0x000e240000301400 */
[----:B0-----:R-:W-:-:S05]  /*6650*/  F2FP.F16.F32.PACK_AB R0, RZ, R0 ;  /* 0x00000000ff00723e */ /* 0x001fca00000000ff */
[----:B------:R0:W-:Y:S01]  /*6660*/  STG.E.U16 desc[UR36][R8.64], R0 ;  /* 0x0000000008007986 */ /* 0x0001e2000c101524 */
[----:B------:R-:W-:Y:S05]  /*6670*/  BRA `(.L_x_14669) ;  /* 0x0000000800d07947 */ /* 0x000fea0003800000 */
.L_x_14672:
        /* <DEDUP_REMOVED lines=10> */
.L_x_14675:
[----:B------:R-:W0:Y:S02]  /*6720*/  I2F.S64 R26, R26 ;  /* 0x0000001a001a7312 */ /* 0x000e240000301400 */
[----:B0-----:R-:W-:-:S04]  /*6730*/  F2FP.F16.F32.PACK_AB R3, RZ, R26 ;  /* 0x0000001aff03723e */ /* 0x001fc800000000ff */
[----:B------:R-:W-:-:S05]  /*6740*/  PRMT R3, R3, 0x5410, RZ ;  /* 0x0000541003037816 */ /* 0x000fca00000000ff */
[----:B------:R0:W-:Y:S01]  /*6750*/  STG.E desc[UR36][R8.64], R3 ;  /* 0x0000000308007986 */ /* 0x0001e2000c101924 */
[----:B------:R-:W-:Y:S05]  /*6760*/  BRA `(.L_x_14669) ;  /* 0x0000000800947947 */ /* 0x000fea0003800000 */
.L_x_14674:
[----:B------:R-:W0:Y:S02]  /*6770*/  I2F.F64.S64 R26, R26 ;  /* 0x0000001a001a7312 */ /* 0x000e240000301c00 */
[----:B0-----:R0:W-:Y:S01]  /*6780*/  STG.E.64 desc[UR36][R8.64], R26 ;  /* 0x0000001a08007986 */ /* 0x0011e2000c101b24 */
[----:B------:R-:W-:Y:S05]  /*6790*/  BRA `(.L_x_14669) ;  /* 0x0000000800887947 */ /* 0x000fea0003800000 */
.L_x_14664:
        /* <DEDUP_REMOVED lines=12> */
.L_x_14679:
        /* <DEDUP_REMOVED lines=17> */
.L_x_14682:
[----:B------:R-:W-:-:S04]  /*6970*/  SHF.R.U32.HI R3, RZ, 0x18, R27 ;  /* 0x00000018ff037819 */ /* 0x000fc8000001161b */
[----:B------:R-:W-:-:S04]  /*6980*/  LOP3.LUT R0, R0, 0x80, R3, 0xf8, !PT ;  /* 0x0000008000007812 */ /* 0x000fc800078ef803 */
[----:B------:R-:W-:-:S07]  /*6990*/  PRMT R4, R0, 0x7610, R4 ;  /* 0x0000761000047816 */ /* 0x000fce0000000004 */
.L_x_14681:
[----:B------:R-:W-:Y:S05]  /*69a0*/  BSYNC.RECONVERGENT B0 ;  /* 0x0000000000007941 */ /* 0x000fea0003800200 */
.L_x_14680:
[----:B------:R0:W-:Y:S01]  /*69b0*/  STG.E.U8 desc[UR36][R8.64], R4 ;  /* 0x0000000408007986 */ /* 0x0001e2000c101124 */
[----:B------:R-:W-:Y:S05]  /*69c0*/  BRA `(.L_x_14669) ;  /* 0x0000000400fc7947 */ /* 0x000fea0003800000 */
.L_x_14678:
        /* <DEDUP_REMOVED lines=17> */
.L_x_14685:
[----:B------:R-:W-:-:S04]  /*6ae0*/  SHF.R.U32.HI R3, RZ, 0x18, R27 ;  /* 0x00000018ff037819 */ /* 0x000fc8000001161b */
[----:B------:R-:W-:-:S04]  /*6af0*/  LOP3.LUT R0, R0, 0x80, R3, 0xf8, !PT ;  /* 0x0000008000007812 */ /* 0x000fc800078ef803 */
[----:B------:R-:W-:-:S07]  /*6b00*/  PRMT R4, R0, 0x7610, R4 ;  /* 0x0000761000047816 */ /* 0x000fce0000000004 */
.L_x_14684:
[----:B------:R-:W-:Y:S05]  /*6b10*/  BSYNC.RECONVERGENT B0 ;  /* 0x0000000000007941 */ /* 0x000fea0003800200 */
.L_x_14683:
[----:B------:R0:W-:Y:S01]  /*6b20*/  STG.E.U8 desc[UR36][R8.64], R4 ;  /* 0x0000000408007986 */ /* 0x0001e2000c101124 */
[----:B------:R-:W-:Y:S05]  /*6b30*/  BRA `(.L_x_14669) ;  /* 0x0000000400a07947 */ /* 0x000fea0003800000 */
.L_x_14677:
        /* <DEDUP_REMOVED lines=22> */
.L_x_14687:
[----:B------:R0:W-:Y:S01]  /*6ca0*/  STG.E.64 desc[UR36][R8.64], R26 ;  /* 0x0000001a08007986 */ /* 0x0001e2000c101b24 */
[----:B------:R-:W-:Y:S05]  /*6cb0*/  BRA `(.L_x_14669) ;  /* 0x0000000400407947 */ /* 0x000fea0003800000 */
.L_x_14686:
[----:B------:R0:W-:Y:S01]  /*6cc0*/  STG.E desc[UR36][R8.64], R26 ;  /* 0x0000001a08007986 */ /* 0x0001e2000c101924 */
[----:B------:R-:W-:Y:S05]  /*6cd0*/  BRA `(.L_x_14669) ;  /* 0x0000000400387947 */ /* 0x000fea0003800000 */
.L_x_14676:
        /* <DEDUP_REMOVED lines=11> */
.L_x_14689:
[----:B------:R-:W-:Y:S01]  /*6d90*/  CS2R R6, SRZ ;  /* 0x0000000000067805 */ /* 0x000fe2000001ff00 */
[----:B------:R-:W0:Y:S04]  /*6da0*/  I2F.F64.S64 R4, R26 ;  /* 0x0000001a00047312 */ /* 0x000e280000301c00 */
[----:B0-----:R0:W-:Y:S01]  /*6db0*/  STG.E.128 desc[UR36][R8.64], R4 ;  /* 0x0000000408007986 */ /* 0x0011e2000c101d24 */
[----:B------:R-:W-:Y:S05]  /*6dc0*/  BRA `(.L_x_14669) ;  /* 0x0000000000fc7947 */ /* 0x000fea0003800000 */
.L_x_14688:
[----:B------:R-:W-:-:S13]  /*6dd0*/  ISETP.NE.AND P0, PT, R0, 0xf, PT ;  /* 0x0000000f0000780c */ /* 0x000fda0003f05270 */
[----:B------:R-:W-:Y:S05]  /*6de0*/  @!P0 BRA `(.L_x_14690) ;  /* 0x0000000000e88947 */ /* 0x000fea0003800000 */
[----:B------:R-:W-:-:S13]  /*6df0*/  ISETP.NE.AND P0, PT, R0, 0x17, PT ;  /* 0x000000170000780c */ /* 0x000fda0003f05270 */
[----:B------:R-:W-:Y:S05]  /*6e00*/  @!P0 BRA `(.L_x_14691) ;  /* 0x0000000000908947 */ /* 0x000fea0003800000 */
[----:B------:R-:W-:-:S13]  /*6e10*/  ISETP.NE.AND P0, PT, R0, 0x18, PT ;  /* 0x000000180000780c */ /* 0x000fda0003f05270 */
[----:B------:R-:W-:Y:S05]  /*6e20*/  @!P0 BRA `(.L_x_14692) ;  /* 0x0000000000448947 */ /* 0x000fea0003800000 */
.L_x_14668:
        /* <DEDUP_REMOVED lines=16> */
.L_x_14693:
[----:B------:R-:W-:Y:S05]  /*6f30*/  BRA `(.L_x_14669) ;  /* 0x0000000000a07947 */ /* 0x000fea0003800000 */
.L_x_14692:
        /* <DEDUP_REMOVED lines=13> */
.L_x_14695:
[----:B------:R-:W-:Y:S05]  /*7010*/  BSYNC.RECONVERGENT B0 ;  /* 0x0000000000007941 */ /* 0x000fea0003800200 */
.L_x_14694:
[----:B------:R-:W-:-:S05]  /*7020*/  LOP3.LUT R3, R0, 0x80, R3, 0xf8, !PT ;  /* 0x0000008000037812 */ /* 0x000fca00078ef803 */
[----:B------:R0:W-:Y:S01]  /*7030*/  STG.E.U8 desc[UR36][R8.64], R3 ;  /* 0x0000000308007986 */ /* 0x0001e2000c101124 */
[----:B------:R-:W-:Y:S05]  /*7040*/  BRA `(.L_x_14669) ;  /* 0x00000000005c7947 */ /* 0x000fea0003800000 */
.L_x_14691:
        /* <DEDUP_REMOVED lines=12> */
.L_x_14697:
[----:B------:R-:W-:Y:S01]  /*7110*/  IMAD.MOV.U32 R0, RZ, RZ, 0x7f ;  /* 0x0000007fff007424 */ /* 0x000fe200078e00ff */
[----:B------:R-:W-:-:S04]  /*7120*/  ISETP.GT.U32.AND P0, PT, R3, 0x7f800000, PT ;  /* 0x7f8000000300780c */ /* 0x000fc80003f04070 */
[----:B------:R-:W-:-:S09]  /*7130*/  SEL R0, R0, 0x7c, P0 ;  /* 0x0000007c00007807 */ /* 0x000fd20000000000 */
.L_x_14698:
[----:B------:R-:W-:Y:S05]  /*7140*/  BSYNC.RECONVERGENT B0 ;  /* 0x0000000000007941 */ /* 0x000fea0003800200 */
.L_x_14696:
[----:B------:R-:W-:-:S04]  /*7150*/  SHF.R.U32.HI R3, RZ, 0x18, R27 ;  /* 0x00000018ff037819 */ /* 0x000fc8000001161b */
[----:B------:R-:W-:-:S05]  /*7160*/  LOP3.LUT R3, R0, 0x80, R3, 0xf8, !PT ;  /* 0x0000008000037812 */ /* 0x000fca00078ef803 */
[----:B------:R0:W-:Y:S01]  /*7170*/  STG.E.U8 desc[UR36][R8.64], R3 ;  /* 0x0000000308007986 */ /* 0x0001e2000c101124 */
[----:B------:R-:W-:Y:S05]  /*7180*/  BRA `(.L_x_14669) ;  /* 0x00000000000c7947 */ /* 0x000fea0003800000 */
.L_x_14690:
[----:B------:R-:W0:Y:S02]  /*7190*/  I2F.S64 R0, R26 ;  /* 0x0000001a00007312 */ /* 0x000e240000301400 */
[----:B0-----:R-:W-:-:S05]  /*71a0*/  F2FP.BF16.F32.PACK_AB R0, RZ, R0 ;  /* 0x00000000ff00723e */ /* 0x001fca00000010ff */
[----:B------:R0:W-:Y:S02]  /*71b0*/  STG.E.U16 desc[UR36][R8.64], R0 ;  /* 0x0000000008007986 */ /* 0x0001e4000c101524 */
.L_x_14669:
[----:B------:R-:W-:-:S07]  /*71c0*/  VIADD R23, R23, 0x80 ;  /* 0x0000008017177836 */ /* 0x000fce0000000000 */
.L_x_14628:
[----:B------:R-:W-:Y:S05]  /*71d0*/  BSYNC.RECONVERGENT B7 ;  /* 0x0000000000077941 */ /* 0x000fea0003800200 */
.L_x_14589:
        /* <DEDUP_REMOVED lines=21> */
.L_x_14702:
[----:B------:R-:W-:Y:S01]  /*7330*/  STG.E.U8 desc[UR36][R2.64], R16 ;  /* 0x0000001002007986 */ /* 0x000fe2000c101124 */
[----:B------:R-:W-:Y:S05]  /*7340*/  EXIT ;  /* 0x000000000000794d */ /* 0x000fea0003800000 */
.L_x_14701:
        /* <DEDUP_REMOVED lines=8> */
.L_x_14705:
[----:B------:R-:W-:Y:S01]  /*73d0*/  STG.E desc[UR36][R2.64], R16 ;  /* 0x0000001002007986 */ /* 0x000fe2000c101924 */
[----:B------:R-:W-:Y:S05]  /*73e0*/  EXIT ;  /* 0x000000000000794d */ /* 0x000fea0003800000 */
.L_x_14704:
[----:B------:R-:W-:Y:S01]  /*73f0*/  STG.E.U16 desc[UR36][R2.64], R16 ;  /* 0x0000001002007986 */ /* 0x000fe2000c101524 */
[----:B------:R-:W-:Y:S05]  /*7400*/  EXIT ;  /* 0x000000000000794d */ /* 0x000fea0003800000 */
.L_x_14700:
        /* <DEDUP_REMOVED lines=9> */
.L_x_14707:
[----:B------:R-:W0:Y:S02]  /*74a0*/  I2F.S64 R0, R16 ;  /* 0x0000001000007312 */ /* 0x000e240000301400 */
[----:B0-----:R-:W-:-:S05]  /*74b0*/  F2FP.F16.F32.PACK_AB R0, RZ, R0 ;  /* 0x00000000ff00723e */ /* 0x001fca00000000ff */
[----:B------:R-:W-:Y:S01]  /*74c0*/  STG.E.U16 desc[UR36][R2.64], R0 ;  /* 0x0000000002007986 */ /* 0x000fe2000c101524 */
[----:B------:R-:W-:Y:S05]  /*74d0*/  EXIT ;  /* 0x000000000000794d */ /* 0x000fea0003800000 */
.L_x_14706:
        /* <DEDUP_REMOVED lines=10> */
.L_x_14709:
[----:B------:R-:W0:Y:S02]  /*7580*/  I2F.S64 R16, R16 ;  /* 0x0000001000107312 */ /* 0x000e240000301400 */
[----:B0-----:R-:W-:-:S04]  /*7590*/  F2FP.F16.F32.PACK_AB R5, RZ, R16 ;  /* 0x00000010ff05723e */ /* 0x001fc800000000ff */
[----:B------:R-:W-:-:S05]  /*75a0*/  PRMT R5, R5, 0x5410, RZ ;  /* 0x0000541005057816 */ /* 0x000fca00000000ff */
[----:B------:R-:W-:Y:S01]  /*75b0*/  STG.E desc[UR36][R2.64], R5 ;  /* 0x0000000502007986 */ /* 0x000fe2000c101924 */
[----:B------:R-:W-:Y:S05]  /*75c0*/  EXIT ;  /* 0x000000000000794d */ /* 0x000fea0003800000 */
.L_x_14708:
[----:B------:R-:W0:Y:S02]  /*75d0*/  I2F.F64.S64 R16, R16 ;  /* 0x0000001000107312 */ /* 0x000e240000301c00 */
[----:B0-----:R-:W-:Y:S01]  /*75e0*/  STG.E.64 desc[UR36][R2.64], R16 ;  /* 0x0000001002007986 */ /* 0x001fe2000c101b24 */
[----:B------:R-:W-:Y:S05]  /*75f0*/  EXIT ;  /* 0x000000000000794d */ /* 0x000fea0003800000 */
.L_x_14699:
        /* <DEDUP_REMOVED lines=12> */
.L_x_14713:
        /* <DEDUP_REMOVED lines=18> */
.L_x_14716:
[----:B------:R-:W-:-:S04]  /*77e0*/  SHF.R.U32.HI R5, RZ, 0x18, R5 ;  /* 0x00000018ff057819 */ /* 0x000fc80000011605 */
[----:B------:R-:W-:-:S07]  /*77f0*/  LOP3.LUT R0, R0, 0x80, R5, 0xf8, !PT ;  /* 0x0000008000007812 */ /* 0x000fce00078ef805 */
.L_x_14715:
[----:B------:R-:W-:Y:S05]  /*7800*/  BSYNC.RECONVERGENT B0 ;  /* 0x0000000000007941 */ /* 0x000fea0003800200 */
.L_x_14714:
[----:B------:R-:W-:Y:S01]  /*7810*/  STG.E.U8 desc[UR36][R2.64], R0 ;  /* 0x0000000002007986 */ /* 0x000fe2000c101124 */
[----:B------:R-:W-:Y:S05]  /*7820*/  EXIT ;  /* 0x000000000000794d */ /* 0x000fea0003800000 */
.L_x_14712:
        /* <DEDUP_REMOVED lines=18> */
.L_x_14719:
[----:B------:R-:W-:-:S04]  /*7950*/  SHF.R.U32.HI R5, RZ, 0x18, R5 ;  /* 0x00000018ff057819 */ /* 0x000fc80000011605 */
[----:B------:R-:W-:-:S07]  /*7960*/  LOP3.LUT R0, R0, 0x80, R5, 0xf8, !PT ;  /* 0x0000008000007812 */ /* 0x000fce00078ef805 */
.L_x_14718:
[----:B------:R-:W-:Y:S05]  /*7970*/  BSYNC.RECONVERGENT B0 ;  /* 0x0000000000007941 */ /* 0x000fea0003800200 */
.L_x_14717:
[----:B------:R-:W-:Y:S01]  /*7980*/  STG.E.U8 desc[UR36][R2.64], R0 ;  /* 0x0000000002007986 */ /* 0x000fe2000c101124 */
[----:B------:R-:W-:Y:S05]  /*7990*/  EXIT ;  /* 0x000000000000794d */ /* 0x000fea0003800000 */
.L_x_14711:
        /* <DEDUP_REMOVED lines=22> */
.L_x_14721:
[----:B------:R-:W-:Y:S01]  /*7b00*/  STG.E.64 desc[UR36][R2.64], R16 ;  /* 0x0000001002007986 */ /* 0x000fe2000c101b24 */
[----:B------:R-:W-:Y:S05]  /*7b10*/  EXIT ;  /* 0x000000000000794d */ /* 0x000fea0003800000 */
.L_x_14720:
[----:B------:R-:W-:Y:S01]  /*7b20*/  STG.E desc[UR36][R2.64], R16 ;  /* 0x0000001002007986 */ /* 0x000fe2000c101924 */
[----:B------:R-:W-:Y:S05]  /*7b30*/  EXIT ;  /* 0x000000000000794d */ /* 0x000fea0003800000 */
.L_x_14710:
        /* <DEDUP_REMOVED lines=11> */
.L_x_14723:
[----:B------:R-:W-:Y:S01]  /*7bf0*/  CS2R R18, SRZ ;  /* 0x0000000000127805 */ /* 0x000fe2000001ff00 */
[----:B------:R-:W0:Y:S04]  /*7c00*/  I2F.F64.S64 R16, R16 ;  /* 0x0000001000107312 */ /* 0x000e280000301c00 */
[----:B0-----:R-:W-:Y:S01]  /*7c10*/  STG.E.128 desc[UR36][R2.64], R16 ;  /* 0x0000001002007986 */ /* 0x001fe2000c101d24 */
[----:B------:R-:W-:Y:S05]  /*7c20*/  EXIT ;  /* 0x000000000000794d */ /* 0x000fea0003800000 */
.L_x_14722:
[----:B------:R-:W-:-:S13]  /*7c30*/  ISETP.NE.AND P0, PT, R0, 0xf, PT ;  /* 0x0000000f0000780c */ /* 0x000fda0003f05270 */
[----:B------:R-:W-:Y:S05]  /*7c40*/  @!P0 BRA `(.L_x_14724) ;  /* 0x0000000000e88947 */ /* 0x000fea0003800000 */
[----:B------:R-:W-:-:S13]  /*7c50*/  ISETP.NE.AND P0, PT, R0, 0x17, PT ;  /* 0x000000170000780c */ /* 0x000fda0003f05270 */
[----:B------:R-:W-:Y:S05]  /*7c60*/  @!P0 BRA `(.L_x_14725) ;  /* 0x0000000000908947 */ /* 0x000fea0003800000 */
[----:B------:R-:W-:-:S13]  /*7c70*/  ISETP.NE.AND P0, PT, R0, 0x18, PT ;  /* 0x000000180000780c */ /* 0x000fda0003f05270 */
[----:B------:R-:W-:Y:S05]  /*7c80*/  @!P0 BRA `(.L_x_14726) ;  /* 0x0000000000448947 */ /* 0x000fea0003800000 */
.L_x_14703:
        /* <DEDUP_REMOVED lines=16> */
.L_x_14727:
[----:B------:R-:W-:Y:S05]  /*7d90*/  EXIT ;  /* 0x000000000000794d */ /* 0x000fea0003800000 */
.L_x_14726:
        /* <DEDUP_REMOVED lines=13> */
.L_x_14729:
[----:B------:R-:W-:Y:S05]  /*7e70*/  BSYNC.RECONVERGENT B0 ;  /* 0x0000000000007941 */ /* 0x000fea0003800200 */
.L_x_14728:
[----:B------:R-:W-:-:S05]  /*7e80*/  LOP3.LUT R5, R0, 0x80, R5, 0xf8, !PT ;  /* 0x0000008000057812 */ /* 0x000fca00078ef805 */
[----:B------:R-:W-:Y:S01]  /*7e90*/  STG.E.U8 desc[UR36][R2.64], R5 ;  /* 0x0000000502007986 */ /* 0x000fe2000c101124 */
[----:B------:R-:W-:Y:S05]  /*7ea0*/  EXIT ;  /* 0x000000000000794d */ /* 0x000fea0003800000 */
.L_x_14725:
        /* <DEDUP_REMOVED lines=12> */
.L_x_14731:
[----:B------:R-:W-:Y:S01]  /*7f70*/  IMAD.MOV.U32 R0, RZ, RZ, 0x7f ;  /* 0x0000007fff007424 */ /* 0x000fe200078e00ff */
[----:B------:R-:W-:-:S04]  /*7f80*/  ISETP.GT.U32.AND P0, PT, R4, 0x7f800000, PT ;  /* 0x7f8000000400780c */ /* 0x000fc80003f04070 */
[----:B------:R-:W-:-:S09]  /*7f90*/  SEL R0, R0, 0x7c, P0 ;  /* 0x0000007c00007807 */ /* 0x000fd20000000000 */
.L_x_14732:
[----:B------:R-:W-:Y:S05]  /*7fa0*/  BSYNC.RECONVERGENT B0 ;  /* 0x0000000000007941 */ /* 0x000fea0003800200 */
.L_x_14730:
[----:B------:R-:W-:-:S04]  /*7fb0*/  SHF.R.U32.HI R5, RZ, 0x18, R5 ;  /* 0x00000018ff057819 */ /* 0x000fc80000011605 */
[----:B------:R-:W-:-:S05]  /*7fc0*/  LOP3.LUT R5, R0, 0x80, R5, 0xf8, !PT ;  /* 0x0000008000057812 */ /* 0x000fca00078ef805 */
[----:B------:R-:W-:Y:S01]  /*7fd0*/  STG.E.U8 desc[UR36][R2.64], R5 ;  /* 0x0000000502007986 */ /* 0x000fe2000c101124 */
[----:B------:R-:W-:Y:S05]  /*7fe0*/  EXIT ;  /* 0x000000000000794d */ /* 0x000fea0003800000 */
.L_x_14724:
[----:B------:R-:W0:Y:S02]  /*7ff0*/  I2F.S64 R0, R16 ;  /* 0x0000001000007312 */ /* 0x000e240000301400 */
[----:B0-----:R-:W-:-:S05]  /*8000*/  F2FP.BF16.F32.PACK_AB R0, RZ, R0 ;  /* 0x00000000ff00723e */ /* 0x001fca00000010ff */
[----:B------:R-:W-:Y:S01]  /*8010*/  STG.E.U16 desc[UR36][R2.64], R0 ;  /* 0x0000000002007986 */ /* 0x000fe2000c101524 */
[----:B------:R-:W-:Y:S05]  /*8020*/  EXIT ;  /* 0x000000000000794d */ /* 0x000fea0003800000 */
        .weak           $__internal_25_$__cuda_sm20_div_s64
        .type           $__internal_25_$__cuda_sm20_div_s64,@function
        .size           $__internal_25_$__cuda_sm20_div_s64,(.L_x_22264 - $__internal_25_$__cuda_sm20_div_s64)
$__internal_25_$__cuda_sm20_div_s64:
        /* <DEDUP_REMOVED lines=23> */
[----:B------:R-:W-:-:S03]  /*81a0*/  IMAD.HI.U32 R13, R15, R13, RZ ;  /* 0x0000000d0f0d7227 */ /* 0x000fc600078e00ff */
[----:B------:R-:W-:Y:S01]  /*81b0*/  IADD3 R9, P2, PT, R9, R8, RZ ;  /* 0x0000000809097210 */ /* 0x000fe20007f5e0ff */
[----:B------:R-:W-:-:S04]  /*81c0*/  IMAD.X R11, R13, 0x1, R15, P0 ;  /* 0x000000010d0b7824 */ /* 0x000fc800000e060f */
        /* <DEDUP_REMOVED lines=8> */
[C---:B------:R-:W-:Y:S02]  /*8250*/  IMAD R20, R11.reuse, R14, RZ ;  /* 0x0000000e0b147224 */ /* 0x040fe400078e02ff */
[----:B------:R-:W-:Y:S01]  /*8260*/  IMAD.HI.U32 R9, P1, R11, R13, R8 ;  /* 0x0000000d0b097227 */ /* 0x000fe20007820008 */
[----:B------:R-:W-:-:S03]  /*8270*/  IADD3 R13, P4, PT, RZ, -R24, RZ ;  /* 0x80000018ff0d7210 */ /* 0x000fc60007f9e0ff */
[----:B------:R-:W-:Y:S01]  /*8280*/  IMAD.HI.U32 R14, R11, R14, RZ ;  /* 0x0000000e0b0e7227 */ /* 0x000fe200078e00ff */
[----:B------:R-:W-:Y:S02]  /*8290*/  SEL R13, R13, R24, !P3 ;  /* 0x000000180d0d7207 */ /* 0x000fe40005800000 */
[----:B------:R-:W-:Y:S01]  /*82a0*/  IADD3 R20, P2, PT, R20, R9, RZ ;  /* 0x0000000914147210 */ /* 0x000fe20007f5e0ff */
[----:B------:R-:W-:Y:S02]  /*82b0*/  IMAD.X R9, RZ, RZ, ~R12, P4 ;  /* 0x000000ffff097224 */ /* 0x000fe400020e0e0c */
[----:B------:R-:W-:Y:S02]  /*82c0*/  IMAD.X R14, R14, 0x1, R11, P0 ;  /* 0x000000010e0e7824 */ /* 0x000fe400000e060b */
[----:B------:R-:W-:Y:S01]  /*82d0*/  IMAD.HI.U32 R8, R20, R13, RZ ;  /* 0x0000000d14087227 */ /* 0x000fe200078e00ff */
[----:B------:R-:W-:Y:S02]  /*82e0*/  SEL R11, R9, R12, !P3 ;  /* 0x0000000c090b7207 */ /* 0x000fe40005800000 */
[----:B------:R-:W-:Y:S01]  /*82f0*/  IADD3.X R14, PT, PT, RZ, RZ, R14, P2, P1 ;  /* 0x000000ffff0e7210 */ /* 0x000fe200017e240e */
[----:B------:R-:W-:-:S02]  /*8300*/  IMAD.MOV.U32 R9, RZ, RZ, RZ ;  /* 0x000000ffff097224 */ /* 0x000fc400078e00ff */
[----:B------:R-:W-:-:S04]  /*8310*/  IMAD.WIDE.U32 R8, R20, R11, R8 ;  /* 0x0000000b14087225 */ /* 0x000fc800078e0008 */
[C---:B------:R-:W-:Y:S02]  /*8320*/  IMAD R19, R14.reuse, R11, RZ ;  /* 0x0000000b0e137224 */ /* 0x040fe400078e02ff */
[----:B------:R-:W-:-:S04]  /*8330*/  IMAD.HI.U32 R8, P0, R14, R13, R8 ;  /* 0x0000000d0e087227 */ /* 0x000fc80007800008 */
[----:B------:R-:W-:Y:S01]  /*8340*/  IMAD.HI.U32 R15, R14, R11, RZ ;  /* 0x0000000b0e0f7227 */ /* 0x000fe200078e00ff */
[----:B------:R-:W-:-:S03]  /*8350*/  IADD3 R19, P1, PT, R19, R8, RZ ;  /* 0x0000000813137210 */ /* 0x000fc60007f3e0ff */
[----:B------:R-:W-:Y:S02]  /*8360*/  IMAD.X R15, RZ, RZ, R15, P0 ;  /* 0x000000ffff0f7224 */ /* 0x000fe400000e060f */
[----:B------:R-:W-:-:S04]  /*8370*/  IMAD.WIDE.U32 R8, R19, R6, RZ ;  /* 0x0000000613087225 */ /* 0x000fc800078e00ff */
[----:B------:R-:W-:Y:S01]  /*8380*/  IMAD.X R15, RZ, RZ, R15, P1 ;  /* 0x000000ffff0f7224 */ /* 0x000fe200008e060f */
[----:B------:R-:W-:Y:S01]  /*8390*/  IADD3 R13, P1, PT, -R8, R13, RZ ;  /* 0x0000000d080d7210 */ /* 0x000fe20007f3e1ff */
[----:B------:R-:W-:-:S03]  /*83a0*/  IMAD R9, R19, R7, R9 ;  /* 0x0000000713097224 */ /* 0x000fc600078e0209 */
[-C--:B------:R-:W-:Y:S01]  /*83b0*/  ISETP.GE.U32.AND P0, PT, R13, R6.reuse, PT ;  /* 0x000000060d00720c */ /* 0x080fe20003f06070 */
[----:B------:R-:W-:-:S04]  /*83c0*/  IMAD R8, R15, R6, R9 ;  /* 0x000000060f087224 */ /* 0x000fc800078e0209 */
[----:B------:R-:W-:Y:S01]  /*83d0*/  IMAD.X R9, R11, 0x1, ~R8, P1 ;  /* 0x000000010b097824 */ /* 0x000fe200008e0e08 */
[----:B------:R-:W-:-:S04]  /*83e0*/  IADD3 R20, P1, PT, R13, -R6, RZ ;  /* 0x800000060d147210 */ /* 0x000fc80007f3e0ff */
[C---:B------:R-:W-:Y:S01]  /*83f0*/  ISETP.GE.U32.AND.EX P0, PT, R9.reuse, R7, PT, P0 ;  /* 0x000000070900720c */ /* 0x040fe20003f06100 */
[----:B------:R-:W-:Y:S01]  /*8400*/  IMAD.X R14, R9, 0x1, ~R7, P1 ;  /* 0x00000001090e7824 */ /* 0x000fe200008e0e07 */
[----:B------:R-:W-:Y:S02]  /*8410*/  IADD3 R8, P1, PT, R19, 0x1, RZ ;  /* 0x0000000113087810 */ /* 0x000fe40007f3e0ff */
[----:B------:R-:W-:Y:S02]  /*8420*/  SEL R13, R20, R13, P0 ;  /* 0x0000000d140d7207 */ /* 0x000fe40000000000 */
[----:B------:R-:W-:Y:S01]  /*8430*/  SEL R9, R14, R9, P0 ;  /* 0x000000090e097207 */ /* 0x000fe20000000000 */
[----:B------:R-:W-:Y:S01]  /*8440*/  IMAD.X R14, RZ, RZ, R15, P1 ;  /* 0x000000ffff0e7224 */ /* 0x000fe200008e060f */
[----:B------:R-:W-:Y:S02]  /*8450*/  SEL R8, R8, R19, P0 ;  /* 0x0000001308087207 */ /* 0x000fe40000000000 */
[----:B------:R-:W-:-:S02]  /*8460*/  ISETP.GE.U32.AND P1, PT, R13, R6, PT ;  /* 0x000000060d00720c */ /* 0x000fc40003f26070 */
[----:B------:R-:W-:Y:S02]  /*8470*/  SEL R14, R14, R15, P0 ;  /* 0x0000000f0e0e7207 */ /* 0x000fe40000000000 */
[----:B------:R-:W-:Y:S02]  /*8480*/  IADD3 R11, P2, PT, R8, 0x1, RZ ;  /* 0x00000001080b7810 */ /* 0x000fe40007f5e0ff */
[----:B------:R-:W-:-:S03]  /*8490*/  ISETP.GE.U32.AND.EX P0, PT, R9, R7, PT, P1 ;  /* 0x000000070900720c */ /* 0x000fc60003f06110 */
[----:B------:R-:W-:Y:S01]  /*84a0*/  IMAD.X R7, RZ, RZ, R14, P2 ;  /* 0x000000ffff077224 */ /* 0x000fe200010e060e */
[----:B------:R-:W-:Y:S01]  /*84b0*/  SEL R6, R11, R8, P0 ;  /* 0x000000080b067207 */ /* 0x000fe20000000000 */
[----:B------:R-:W-:Y:S01]  /*84c0*/  IMAD.MOV.U32 R11, RZ, RZ, 0x0 ;  /* 0x00000000ff0b7424 */ /* 0x000fe200078e00ff */
[----:B------:R-:W-:Y:S02]  /*84d0*/  LOP3.LUT R8, R3, R12, RZ, 0x3c, !PT ;  /* 0x0000000c03087212 */ /* 0x000fe400078e3cff */
[----:B------:R-:W-:Y:S02]  /*84e0*/  SEL R7, R7, R14, P0 ;  /* 0x0000000e07077207 */ /* 0x000fe40000000000 */
[-C--:B------:R-:W-:Y:S02]  /*84f0*/  IADD3 R9, P2, PT, RZ, -R6.reuse, RZ ;  /* 0x80000006ff097210 */ /* 0x080fe40007f5e0ff */
[----:B------:R-:W-:Y:S02]  /*8500*/  ISETP.GE.AND P1, PT, R8, RZ, PT ;  /* 0x000000ff0800720c */ /* 0x000fe40003f26270 */
[----:B------:R-:W-:Y:S01]  /*8510*/  ISETP.NE.U32.AND P0, PT, R0, RZ, PT ;  /* 0x000000ff0000720c */ /* 0x000fe20003f05070 */
[----:B------:R-:W-:Y:S01]  /*8520*/  IMAD.X R8, RZ, RZ, ~R7, P2 ;  /* 0x000000ffff087224 */ /* 0x000fe200010e0e07 */
[----:B------:R-:W-:-:S02]  /*8530*/  SEL R6, R9, R6, !P1 ;  /* 0x0000000609067207 */ /* 0x000fc40004800000 */
[----:B------:R-:W-:Y:S02]  /*8540*/  ISETP.NE.AND.EX P0, PT, R3, RZ, PT, P0 ;  /* 0x000000ff0300720c */ /* 0x000fe40003f05300 */
[----:B------:R-:W-:Y:S02]  /*8550*/  SEL R7, R8, R7, !P1 ;  /* 0x0000000708077207 */ /* 0x000fe40004800000 */
[----:B------:R-:W-:Y:S02]  /*8560*/  SEL R6, R6, 0xffffffff, P0 ;  /* 0xffffffff06067807 */ /* 0x000fe40000000000 */
[----:B------:R-:W-:Y:S01]  /*8570*/  SEL R7, R7, 0xffffffff, P0 ;  /* 0xffffffff07077807 */ /* 0x000fe20000000000 */
[----:B------:R-:W-:Y:S06]  /*8580*/  RET.REL.NODEC R10 `(_ZN2at6native27unrolled_elementwise_kernelINS0_13BUnaryFunctorIlllZZZNS0_15binary_internal21div_trunc_kernel_cudaERNS_18TensorIteratorBaseEENKUlvE_clEvENKUlvE2_clEvEUlllE_EESt5arrayIPcLm2EELi4E23TrivialOffsetCalculatorILi1EjESE_NS0_6memory12LoadWithCastILi1EEENSF_13StoreWithCastILi1EEEEEviT_T0_T2_T3_T4_T5_) ;  /* 0xffffff780a9c7950 */ /* 0x000fec0003c3ffff */
.L_x_14733:
        /* <DEDUP_REMOVED lines=15> */
.L_x_22264:


//--------------------- .text._ZN2at6native18elementwise_kernelILi128ELi2EZNS0_22gpu_kernel_impl_nocastINS0_13BUnaryFunctorIlllZZZNS0_15binary_internal21div_trunc_kernel_cudaERNS_18TensorIteratorBaseEENKUlvE_clEvENKUlvE2_clEvEUlllE_EEEEvS6_RKT_EUliE_EEviT1_ --------------------------
	.section	.text._ZN2at6native18elementwise_kernelILi128ELi2EZNS0_22gpu_kernel_impl_nocastINS0_13BUnaryFunctorIlllZZZNS0_15binary_internal21div_trunc_kernel_cudaERNS_18TensorIteratorBaseEENKUlvE_clEvENKUlvE2_clEvEUlllE_EEEEvS6_RKT_EUliE_EEviT1_,"ax",@progbits
	.align	128
        .global         _ZN2at6native18elementwise_kernelILi128ELi2EZNS0_22gpu_kernel_impl_nocastINS0_13BUnaryFunctorIlllZZZNS0_15binary_internal21div_trunc_kernel_cudaERNS_18TensorIteratorBaseEENKUlvE_clEvENKUlvE2_clEvEUlllE_EEEEvS6_RKT_EUliE_EEviT1_
        .type           _ZN2at6native18elementwise_kernelILi128ELi2EZNS0_22gpu_kernel_impl_nocastINS0_13BUnaryFunctorIlllZZZNS0_15binary_internal21div_trunc_kernel_cudaERNS_18TensorIteratorBaseEENKUlvE_clEvENKUlvE2_clEvEUlllE_EEEEvS6_RKT_EUliE_EEviT1_,@function
        .size           _ZN2at6native18elementwise_kernelILi128ELi2EZNS0_22gpu_kernel_impl_nocastINS0_13BUnaryFunctorIlllZZZNS0_15binary_internal21div_trunc_kernel_cudaERNS_18TensorIteratorBaseEENKUlvE_clEvENKUlvE2_clEvEUlllE_EEEEvS6_RKT_EUliE_EEviT1_,(.L_x_22265 - _ZN2at6native18elementwise_kernelILi128ELi2EZNS0_22gpu_kernel_impl_nocastINS0_13BUnaryFunctorIlllZZZNS0_15binary_internal21div_trunc_kernel_cudaERNS_18TensorIteratorBaseEENKUlvE_clEvENKUlvE2_clEvEUlllE_EEEEvS6_RKT_EUliE_EEviT1_)
        .other          _ZN2at6native18elementwise_kernelILi128ELi2EZNS0_22gpu_kernel_impl_nocastINS0_13BUnaryFunctorIlllZZZNS0_15binary_internal21div_trunc_kernel_cudaERNS_18TensorIteratorBaseEENKUlvE_clEvENKUlvE2_clEvEUlllE_EEEEvS6_RKT_EUliE_EEviT1_,@"STO_CUDA_ENTRY STV_DEFAULT"
_ZN2at6native18elementwise_kernelILi128ELi2EZNS0_22gpu_kernel_impl_nocastINS0_13BUnaryFunctorIlllZZZNS0_15binary_internal21div_trunc_kernel_cudaERNS_18TensorIteratorBaseEENKUlvE_clEvENKUlvE2_clEvEUlllE_EEEEvS6_RKT_EUliE_EEviT1_:
.text._ZN2at6native18elementwise_kernelILi128ELi2EZNS0_22gpu_kernel_impl_nocastINS0_13BUnaryFunctorIlllZZZNS0_15binary_internal21div_trunc_kernel_cudaERNS_18TensorIteratorBaseEENKUlvE_clEvENKUlvE2_clEvEUlllE_EEEEvS6_RKT_EUliE_EEviT1_:
        /* <DEDUP_REMOVED lines=15> */
[----:B------:R-:W1:Y:S01]  /*00f0*/  LDCU UR4, c[0x0][0x59c] ;  /* 0x0000b380ff0477ac */ /* 0x000e620008000800 */
[----:B0-----:R-:W1:Y:S02]  /*0100*/  LDG.E.64 R6, desc[UR6][R4.64] ;  /* 0x0000000604067981 */ /* 0x001e64000c1e1b00 */
[----:B-1----:R-:W-:-:S04]  /*0110*/  LOP3.LUT R0, R7, UR4, RZ, 0xfc, !PT ;  /* 0x0000000407007c12 */ /* 0x002fc8000f8efcff */
[----:B------:R-:W-:-:S13]  /*0120*/  ISETP.NE.U32.AND P0, PT, R0, RZ, PT ;  /* 0x000000ff0000720c */ /* 0x000fda0003f05070 */
[----:B------:R-:W-:Y:S05]  /*0130*/  @P0 BRA `(.L_x_14737) ;  /* 0x0000000000540947 */ /* 0x000fea0003800000 */
[----:B------:R-:W0:Y:S02]  /*0140*/  LDCU UR4, c[0x0][0x598] ;  /* 0x0000b300ff0477ac */ /* 0x000e240008000800 */
[----:B0-----:R-:W0:Y:S01]  /*0150*/  I2F.U32.RP R0, UR4 ;  /* 0x0000000400007d06 */ /* 0x001e220008209000 */
[----:B------:R-:W-:-:S07]  /*0160*/  ISETP.NE.U32.AND P2, PT, RZ, UR4, PT ;  /* 0x00000004ff007c0c */ /* 0x000fce000bf45070 */
[----:B0-----:R-:W0:Y:S02]  /*0170*/  MUFU.RCP R0, R0 ;  /* 0x0000000000007308 */ /* 0x001e240000001000 */
[----:B0-----:R-:W-:-:S06]  /*0180*/  IADD3 R4, PT, PT, R0, 0xffffffe, RZ ;  /* 0x0ffffffe00047810 */ /* 0x001fcc0007ffe0ff */
[----:B------:R0:W1:Y:S02]  /*0190*/  F2I.FTZ.U32.TRUNC.NTZ R5, R4 ;  /* 0x0000000400057305 */ /* 0x000064000021f000 */
[----:B0-----:R-:W-:Y:S01]  /*01a0*/  IMAD.MOV.U32 R4, RZ, RZ, RZ ;  /* 0x000000ffff047224 */ /* 0x001fe200078e00ff */
[----:B-1----:R-:W-:-:S05]  /*01b0*/  IADD3 R7, PT, PT, RZ, -R5, RZ ;  /* 0x80000005ff077210 */ /* 0x002fca0007ffe0ff */
[----:B------:R-:W-:-:S04]  /*01c0*/  IMAD R7, R7, UR4, RZ ;  /* 0x0000000407077c24 */ /* 0x000fc8000f8e02ff */
[----:B------:R-:W-:-:S06]  /*01d0*/  IMAD.HI.U32 R5, R5, R7, R4 ;  /* 0x0000000705057227 */ /* 0x000fcc00078e0004 */
[----:B------:R-:W-:-:S05]  /*01e0*/  IMAD.HI.U32 R4, R5, R6, RZ ;  /* 0x0000000605047227 */ /* 0x000fca00078e00ff */
[----:B------:R-:W-:-:S05]  /*01f0*/  IADD3 R5, PT, PT, -R4, RZ, RZ ;  /* 0x000000ff04057210 */ /* 0x000fca0007ffe1ff */
[----:B------:R-:W-:Y:S02]  /*0200*/  IMAD R2, R5, UR4, R6 ;  /* 0x0000000405027c24 */ /* 0x000fe4000f8e0206 */
[----:B------:R-:W-:-:S03]  /*0210*/  HFMA2 R5, -RZ, RZ, 0, 0 ;  /* 0x00000000ff057431 */ /* 0x000fc600000001ff */
[----:B------:R-:W-:-:S13]  /*0220*/  ISETP.GE.U32.AND P0, PT, R2, UR4, PT ;  /* 0x0000000402007c0c */ /* 0x000fda000bf06070 */
[----:B------:R-:W-:Y:S01]  /*0230*/  @P0 IADD3 R2, PT, PT, R2, -UR4, RZ ;  /* 0x8000000402020c10 */ /* 0x000fe2000fffe0ff */
[----:B------:R-:W-:-:S03]  /*0240*/  @P0 VIADD R4, R4, 0x1 ;  /* 0x0000000104040836 */ /* 0x000fc60000000000 */
[----:B------:R-:W-:-:S13]  /*0250*/  ISETP.GE.U32.AND P1, PT, R2, UR4, PT ;  /* 0x0000000402007c0c */ /* 0x000fda000bf26070 */
[----:B------:R-:W-:Y:S02]  /*0260*/  @P1 IADD3 R4, PT, PT, R4, 0x1, RZ ;  /* 0x0000000104041810 */ /* 0x000fe40007ffe0ff */
[----:B------:R-:W-:Y:S01]  /*0270*/  @!P2 LOP3.LUT R4, RZ, UR4, RZ, 0x33, !PT ;  /* 0x00000004ff04ac12 */ /* 0x000fe2000f8e33ff */
[----:B------:R-:W-:Y:S06]  /*0280*/  BRA `(.L_x_14738) ;  /* 0x0000000000107947 */ /* 0x000fec0003800000 */
.L_x_14737:
[----:B------:R-:W-:-:S07]  /*0290*/  MOV R4, 0x2b0 ;  /* 0x000002b000047802 */ /* 0x000fce0000000f00 */
[----:B------:R-:W-:Y:S05]  /*02a0*/  CALL.REL.NOINC `($__internal_26_$__cuda_sm20_div_s64) ;  /* 0x0000002c00707944 */ /* 0x000fea0003c00000 */
[----:B------:R-:W-:Y:S01]  /*02b0*/  IMAD.MOV.U32 R4, RZ, RZ, R8 ;  /* 0x000000ffff047224 */ /* 0x000fe200078e0008 */
[----:B------:R-:W-:-:S07]  /*02c0*/  MOV R5, R9 ;  /* 0x0000000900057202 */ /* 0x000fce0000000f00 */
.L_x_14738:
[----:B------:R-:W0:Y:S01]  /*02d0*/  LDC.64 R6, c[0x0][0x580] ;  /* 0x00016000ff067b82 */ /* 0x000e220000000a00 */
[----:B------:R-:W-:Y:S01]  /*02e0*/  IADD3 R3, PT, PT, R3, 0x80, RZ ;  /* 0x0000008003037810 */ /* 0x000fe20007ffe0ff */
[----:B0-----:R0:W-:Y:S06]  /*02f0*/  STG.E.64 desc[UR6][R6.64], R4 ;  /* 0x0000000406007986 */ /* 0x0011ec000c101b06 */
.L_x_14736:
[----:B------:R-:W-:Y:S05]  /*0300*/  BSYNC.RECONVERGENT B0 ;  /* 0x0000000000007941 */ /* 0x000fea0003800200 */
.L_x_14735:
[----:B------:R-:W1:Y:S02]  /*0310*/  LDCU UR4, c[0x0][0x380] ;  /* 0x00007000ff0477ac */ /* 0x000e640008000800 */
[----:B-1----:R-:W-:-:S13]  /*0320*/  ISETP.GE.AND P0, PT, R3, UR4, PT ;  /* 0x0000000403007c0c */ /* 0x002fda000bf06270 */
[----:B------:R-:W-:Y:S05]  /*0330*/  @P0 EXIT ;  /* 0x000000000000094d */ /* 0x000fea0003800000 */
[----:B------:R-:W0:Y:S01]  /*0340*/  LDC.64 R2, c[0x0][0x588] ;  /* 0x00016200ff027b82 */ /* 0x000e220000000a00 */
[----:B------:R-:W1:Y:S01]  /*0350*/  LDCU UR4, c[0x0][0x59c] ;  /* 0x0000b380ff0477ac */ /* 0x000e620008000800 */
[----:B0-----:R-:W1:Y:S02]  /*0360*/  LDG.E.64 R6, desc[UR6][R2.64] ;  /* 0x0000000602067981 */ /* 0x001e64000c1e1b00 */
[----:B-1----:R-:W-:-:S04]  /*0370*/  LOP3.LUT R0, R7, UR4, RZ, 0xfc, !PT ;  /* 0x0000000407007c12 */ /* 0x002fc8000f8efcff */
[----:B------:R-:W-:-:S13]  /*0380*/  ISETP.NE.U32.AND P0, PT, R0, RZ, PT ;  /* 0x000000ff0000720c */ /* 0x000fda0003f05070 */
[----:B------:R-:W-:Y:S05]  /*0390*/  @P0 BRA `(.L_x_14739) ;  /* 0x00000000005c0947 */ /* 0x000fea0003800000 */
[----:B------:R-:W0:Y:S01]  /*03a0*/  LDCU UR4, c[0x0][0x598] ;  /* 0x0000b300ff0477ac */ /* 0x000e220008000800 */
[----:B------:R-:W-:Y:S01]  /*03b0*/  HFMA2 R2, -RZ, RZ, 0, 0 ;  /* 0x00000000ff027431 */ /* 0x000fe200000001ff */
[----:B0-----:R-:W0:Y:S01]  /*03c0*/  I2F.U32.RP R4, UR4 ;  /* 0x0000000400047d06 */ /* 0x001e220008209000 */
[----:B------:R-:W-:-:S07]  /*03d0*/  ISETP.NE.U32.AND P2, PT, RZ, UR4, PT ;  /* 0x00000004ff007c0c */ /* 0x000fce000bf45070 */
[----:B0-----:R-:W0:Y:S02]  /*03e0*/  MUFU.RCP R4, R4 ;  /* 0x0000000400047308 */ /* 0x001e240000001000 */
[----:B0-----:R-:W-:-:S06]  /*03f0*/  VIADD R5, R4, 0xffffffe ;  /* 0x0ffffffe04057836 */ /* 0x001fcc0000000000 */
[----:B------:R0:W1:Y:S02]  /*0400*/  F2I.FTZ.U32.TRUNC.NTZ R3, R5 ;  /* 0x0000000500037305 */ /* 0x000064000021f000 */
[----:B0-----:R-:W0:Y:S01]  /*0410*/  LDC.64 R4, c[0x0][0x580] ;  /* 0x00016000ff047b82 */ /* 0x001e220000000a00 */
[----:B-1----:R-:W-:-:S05]  /*0420*/  IADD3 R7, PT, PT, RZ, -R3, RZ ;  /* 0x80000003ff077210 */ /* 0x002fca0007ffe0ff */
[----:B------:R-:W-:-:S04]  /*0430*/  IMAD R7, R7, UR4, RZ ;  /* 0x0000000407077c24 */ /* 0x000fc8000f8e02ff */
[----:B------:R-:W-:-:S06]  /*0440*/  IMAD.HI.U32 R7, R3, R7, R2 ;  /* 0x0000000703077227 */ /* 0x000fcc00078e0002 */
[----:B------:R-:W-:-:S04]  /*0450*/  IMAD.HI.U32 R2, R7, R6, RZ ;  /* 0x0000000607027227 */ /* 0x000fc800078e00ff */
[----:B------:R-:W-:-:S04]  /*0460*/  IMAD.MOV R3, RZ, RZ, -R2 ;  /* 0x000000ffff037224 */ /* 0x000fc800078e0a02 */
[----:B------:R-:W-:Y:S02]  /*0470*/  IMAD R0, R3, UR4, R6 ;  /* 0x0000000403007c24 */ /* 0x000fe4000f8e0206 */
[----:B------:R-:W-:-:S03]  /*0480*/  HFMA2 R3, -RZ, RZ, 0, 0 ;  /* 0x00000000ff037431 */ /* 0x000fc600000001ff */
[----:B------:R-:W-:-:S13]  /*0490*/  ISETP.GE.U32.AND P0, PT, R0, UR4, PT ;  /* 0x0000000400007c0c */ /* 0x000fda000bf06070 */
[----:B------:R-:W-:Y:S02]  /*04a0*/  @P0 IADD3 R0, PT, PT, R0, -UR4, RZ ;  /* 0x8000000400000c10 */ /* 0x000fe4000fffe0ff */
[----:B------:R-:W-:Y:S02]  /*04b0*/  @P0 IADD3 R2, PT, PT, R2, 0x1, RZ ;  /* 0x0000000102020810 */ /* 0x000fe40007ffe0ff */
[----:B------:R-:W-:-:S13]  /*04c0*/  ISETP.GE.U32.AND P1, PT, R0, UR4, PT ;  /* 0x0000000400007c0c */ /* 0x000fda000bf26070 */
[----:B------:R-:W-:Y:S01]  /*04d0*/  @P1 VIADD R2, R2, 0x1 ;  /* 0x0000000102021836 */ /* 0x000fe20000000000 */
[----:B------:R-:W-:-:S05]  /*04e0*/  @!P2 LOP3.LUT R2, RZ, UR4, RZ, 0x33, !PT ;  /* 0x00000004ff02ac12 */ /* 0x000fca000f8e33ff */
[----:B0-----:R-:W-:Y:S01]  /*04f0*/  STG.E.64 desc[UR6][R4.64], R2 ;  /* 0x0000000204007986 */ /* 0x001fe2000c101b06 */
[----:B------:R-:W-:Y:S05]  /*0500*/  EXIT ;  /* 0x000000000000794d */ /* 0x000fea0003800000 */
.L_x_14739:
[----:B------:R-:W-:-:S07]  /*0510*/  MOV R4, 0x530 ;  /* 0x0000053000047802 */ /* 0x000fce0000000f00 */
[----:B------:R-:W-:Y:S05]  /*0520*/  CALL.REL.NOINC `($__internal_26_$__cuda_sm20_div_s64) ;  /* 0x0000002800d07944 */ /* 0x000fea0003c00000 */
[----:B------:R-:W0:Y:S01]  /*0530*/  LDC.64 R4, c[0x0][0x580] ;  /* 0x00016000ff047b82 */ /* 0x000e220000000a00 */
[----:B------:R-:W-:Y:S01]  /*0540*/  MOV R2, R8 ;  /* 0x0000000800027202 */ /* 0x000fe20000000f00 */
[----:B------:R-:W-:-:S05]  /*0550*/  IMAD.MOV.U32 R3, RZ, RZ, R9 ;  /* 0x000000ffff037224 */ /* 0x000fca00078e0009 */
[----:B0-----:R-:W-:Y:S01]  /*0560*/  STG.E.64 desc[UR6][R4.64], R2 ;  /* 0x0000000204007986 */ /* 0x001fe2000c101b06 */
[----:B------:R-:W-:Y:S05]  /*0570*/  EXIT ;  /* 0x000000000000794d */ /* 0x000fea0003800000 */
.L_x_14734:
        /* <DEDUP_REMOVED lines=305> */
.L_x_14742:
[----:B------:R-:W0:Y:S02]  /*1890*/  LDCU.64 UR4, c[0x0][0x588] ;  /* 0x0000b100ff0477ac */ /* 0x000e240008000a00 */
[----:B0-----:R-:W-:Y:S01]  /*18a0*/  IADD3 R6, P0, PT, R4, UR4, RZ ;  /* 0x0000000404067c10 */ /* 0x001fe2000ff1e0ff */
[----:B------:R-:W0:Y:S04]  /*18b0*/  LDCU UR4, c[0x0][0x59c] ;  /* 0x0000b380ff0477ac */ /* 0x000e280008000800 */
[----:B------:R-:W-:-:S06]  /*18c0*/  IMAD.X R7, RZ, RZ, UR5, P0 ;  /* 0x00000005ff077e24 */ /* 0x000fcc00080e06ff */
[----:B------:R-:W0:Y:S01]  /*18d0*/  LDG.E.64 R6, desc[UR6][R6.64] ;  /* 0x0000000606067981 */ /* 0x000e22000c1e1b00 */
[----:B------:R-:W-:Y:S01]  /*18e0*/  BSSY.RECONVERGENT B1, `(.L_x_14743) ;  /* 0x000001e000017945 */ /* 0x000fe20003800200 */
[----:B0-----:R-:W-:-:S04]  /*18f0*/  LOP3.LUT R4, R7, UR4, RZ, 0xfc, !PT ;  /* 0x0000000407047c12 */ /* 0x001fc8000f8efcff */
        /* <DEDUP_REMOVED lines=15> */
[----:B------:R-:W-:-:S03]  /*19f0*/  IMAD.MOV.U32 R7, RZ, RZ, RZ ;  /* 0x000000ffff077224 */ /* 0x000fc600078e00ff */
[----:B------:R-:W-:-:S13]  /*1a00*/  ISETP.GE.U32.AND P0, PT, R6, UR4, PT ;  /* 0x0000000406007c0c */ /* 0x000fda000bf06070 */
[----:B------:R-:W-:Y:S01]  /*1a10*/  @P0 IADD3 R6, PT, PT, R6, -UR4, RZ ;  /* 0x8000000406060c10 */ /* 0x000fe2000fffe0ff */
[----:B------:R-:W-:-:S03]  /*1a20*/  @P0 VIADD R4, R4, 0x1 ;  /* 0x0000000104040836 */ /* 0x000fc60000000000 */
[----:B------:R-:W-:-:S13]  /*1a30*/  ISETP.GE.U32.AND P1, PT, R6, UR4, PT ;  /* 0x0000000406007c0c */ /* 0x000fda000bf26070 */
[----:B------:R-:W-:Y:S02]  /*1a40*/  @P1 IADD3 R4, PT, PT, R4, 0x1, RZ ;  /* 0x0000000104041810 */ /* 0x000fe40007ffe0ff */
[----:B------:R-:W-:-:S04]  /*1a50*/  @!P2 LOP3.LUT R4, RZ, UR4, RZ, 0x33, !PT ;  /* 0x00000004ff04ac12 */ /* 0x000fc8000f8e33ff */
[----:B------:R-:W-:Y:S01]  /*1a60*/  MOV R6, R4 ;  /* 0x0000000400067202 */ /* 0x000fe20000000f00 */
[----:B------:R-:W-:Y:S06]  /*1a70*/  BRA `(.L_x_14745) ;  /* 0x0000000000107947 */ /* 0x000fec0003800000 */
.L_x_14744:
[----:B------:R-:W-:-:S07]  /*1a80*/  MOV R4, 0x1aa0 ;  /* 0x00001aa000047802 */ /* 0x000fce0000000f00 */
[----:B------:R-:W-:Y:S05]  /*1a90*/  CALL.REL.NOINC `($__internal_26_$__cuda_sm20_div_s64) ;  /* 0x0000001400747944 */ /* 0x000fea0003c00000 */
[----:B------:R-:W-:Y:S02]  /*1aa0*/  MOV R6, R8 ;  /* 0x0000000800067202 */ /* 0x000fe40000000f00 */
[----:B------:R-:W-:-:S07]  /*1ab0*/  MOV R7, R9 ;  /* 0x0000000900077202 */ /* 0x000fce0000000f00 */
.L_x_14745:
[----:B------:R-:W-:Y:S05]  /*1ac0*/  BSYNC.RECONVERGENT B1 ;  /* 0x0000000000017941 */ /* 0x000fea0003800200 */
.L_x_14743:
[----:B------:R-:W0:Y:S01]  /*1ad0*/  LDCU.64 UR4, c[0x0][0x580] ;  /* 0x0000b000ff0477ac */ /* 0x000e220008000a00 */
[----:B------:R-:W-:Y:S02]  /*1ae0*/  IADD3 R3, PT, PT, R3, 0x80, RZ ;  /* 0x0000008003037810 */ /* 0x000fe40007ffe0ff */
[----:B0-----:R-:W-:-:S05]  /*1af0*/  IADD3 R4, P0, PT, R5, UR4, RZ ;  /* 0x0000000405047c10 */ /* 0x001fca000ff1e0ff */
[----:B------:R-:W-:-:S05]  /*1b00*/  IMAD.X R5, RZ, RZ, UR5, P0 ;  /* 0x00000005ff057e24 */ /* 0x000fca00080e06ff */
[----:B------:R0:W-:Y:S03]  /*1b10*/  STG.E.64 desc[UR6][R4.64], R6 ;  /* 0x0000000604007986 */ /* 0x0001e6000c101b06 */
.L_x_14741:
[----:B------:R-:W-:Y:S05]  /*1b20*/  BSYNC.RECONVERGENT B0 ;  /* 0x0000000000007941 */ /* 0x000fea0003800200 */
.L_x_14740:
[----:B------:R-:W1:Y:S02]  /*1b30*/  LDCU UR4, c[0x0][0x380] ;  /* 0x00007000ff0477ac */ /* 0x000e640008000800 */
[----:B-1----:R-:W-:-:S13]  /*1b40*/  ISETP.GE.AND P0, PT, R3, UR4, PT ;  /* 0x0000000403007c0c */ /* 0x002fda000bf06270 */
[----:B------:R-:W-:Y:S05]  /*1b50*/  @P0 EXIT ;  /* 0x000000000000094d */ /* 0x000fea0003800000 */
        /* <DEDUP_REMOVED lines=298> */
.L_x_14746:
[----:B------:R-:W0:Y:S01]  /*2e00*/  LDCU.128 UR12, c[0x0][0x580] ;  /* 0x0000b000ff0c77ac */ /* 0x000e220008000c00 */
[----:B------:R-:W1:Y:S01]  /*2e10*/  LDCU UR4, c[0x0][0x59c] ;  /* 0x0000b380ff0477ac */ /* 0x000e620008000800 */
[----:B0-----:R-:W-:-:S05]  /*2e20*/  IADD3 R6, P0, PT, R2, UR14, RZ ;  /* 0x0000000e02067c10 */ /* 0x001fca000ff1e0ff */
[----:B------:R-:W-:-:S06]  /*2e30*/  IMAD.X R7, RZ, RZ, UR15, P0 ;  /* 0x0000000fff077e24 */ /* 0x000fcc00080e06ff */
[----:B------:R-:W1:Y:S01]  /*2e40*/  LDG.E.64 R6, desc[UR6][R6.64] ;  /* 0x0000000606067981 */ /* 0x000e62000c1e1b00 */
[----:B------:R-:W-:Y:S01]  /*2e50*/  IADD3 R2, P1, PT, R3, UR12, RZ ;  /* 0x0000000c03027c10 */ /* 0x000fe2000ff3e0ff */
[----:B------:R-:W-:Y:S03]  /*2e60*/  BSSY.RECONVERGENT B0, `(.L_x_14747) ;  /* 0x000001e000007945 */ /* 0x000fe60003800200 */
[----:B------:R-:W-:Y:S02]  /*2e70*/  IADD3.X R3, PT, PT, RZ, UR13, RZ, P1, !PT ;  /* 0x0000000dff037c10 */ /* 0x000fe40008ffe4ff */
[----:B-1----:R-:W-:-:S04]  /*2e80*/  LOP3.LUT R0, R7, UR4, RZ, 0xfc, !PT ;  /* 0x0000000407007c12 */ /* 0x002fc8000f8efcff */
[----:B------:R-:W-:-:S13]  /*2e90*/  ISETP.NE.U32.AND P0, PT, R0, RZ, PT ;  /* 0x000000ff0000720c */ /* 0x000fda0003f05070 */
[----:B------:R-:W-:Y:S05]  /*2ea0*/  @P0 BRA `(.L_x_14748) ;  /* 0x0000000000540947 */ /* 0x000fea0003800000 */
[----:B------:R-:W0:Y:S01]  /*2eb0*/  LDCU UR4, c[0x0][0x598] ;  /* 0x0000b300ff0477ac */ /* 0x000e220008000800 */
[----:B------:R-:W-:Y:S01]  /*2ec0*/  IMAD.MOV.U32 R4, RZ, RZ, RZ ;  /* 0x000000ffff047224 */ /* 0x000fe200078e00ff */
[----:B0-----:R-:W0:Y:S01]  /*2ed0*/  I2F.U32.RP R0, UR4 ;  /* 0x0000000400007d06 */ /* 0x001e220008209000 */
[----:B------:R-:W-:-:S07]  /*2ee0*/  ISETP.NE.U32.AND P2, PT, RZ, UR4, PT ;  /* 0x00000004ff007c0c */ /* 0x000fce000bf45070 */
[----:B0-----:R-:W0:Y:S02]  /*2ef0*/  MUFU.RCP R0, R0 ;  /* 0x0000000000007308 */ /* 0x001e240000001000 */
[----:B0-----:R-:W-:-:S06]  /*2f00*/  IADD3 R7, PT, PT, R0, 0xffffffe, RZ ;  /* 0x0ffffffe00077810 */ /* 0x001fcc0007ffe0ff */
[----:B------:R-:W0:Y:S02]  /*2f10*/  F2I.FTZ.U32.TRUNC.NTZ R5, R7 ;  /* 0x0000000700057305 */ /* 0x000e24000021f000 */
[----:B0-----:R-:W-:-:S05]  /*2f20*/  IADD3 R9, PT, PT, RZ, -R5, RZ ;  /* 0x80000005ff097210 */ /* 0x001fca0007ffe0ff */
[----:B------:R-:W-:-:S04]  /*2f30*/  IMAD R9, R9, UR4, RZ ;  /* 0x0000000409097c24 */ /* 0x000fc8000f8e02ff */
[----:B------:R-:W-:-:S06]  /*2f40*/  IMAD.HI.U32 R9, R5, R9, R4 ;  /* 0x0000000905097227 */ /* 0x000fcc00078e0004 */
[----:B------:R-:W-:-:S05]  /*2f50*/  IMAD.HI.U32 R4, R9, R6, RZ ;  /* 0x0000000609047227 */ /* 0x000fca00078e00ff */
[----:B------:R-:W-:-:S05]  /*2f60*/  IADD3 R5, PT, PT, -R4, RZ, RZ ;  /* 0x000000ff04057210 */ /* 0x000fca0007ffe1ff */
[----:B------:R-:W-:Y:S02]  /*2f70*/  IMAD R6, R5, UR4, R6 ;  /* 0x0000000405067c24 */ /* 0x000fe4000f8e0206 */
[----:B------:R-:W-:-:S03]  /*2f80*/  HFMA2 R5, -RZ, RZ, 0, 0 ;  /* 0x00000000ff057431 */ /* 0x000fc600000001ff */
[----:B------:R-:W-:-:S13]  /*2f90*/  ISETP.GE.U32.AND P0, PT, R6, UR4, PT ;  /* 0x0000000406007c0c */ /* 0x000fda000bf06070 */
[----:B------:R-:W-:Y:S02]  /*2fa0*/  @P0 IADD3 R6, PT, PT, R6, -UR4, RZ ;  /* 0x8000000406060c10 */ /* 0x000fe4000fffe0ff */
[----:B------:R-:W-:Y:S02]  /*2fb0*/  @P0 IADD3 R4, PT, PT, R4, 0x1, RZ ;  /* 0x0000000104040810 */ /* 0x000fe40007ffe0ff */
[----:B------:R-:W-:-:S13]  /*2fc0*/  ISETP.GE.U32.AND P1, PT, R6, UR4, PT ;  /* 0x0000000406007c0c */ /* 0x000fda000bf26070 */
[----:B------:R-:W-:Y:S01]  /*2fd0*/  @P1 VIADD R4, R4, 0x1 ;  /* 0x0000000104041836 */ /* 0x000fe20000000000 */
[----:B------:R-:W-:Y:S01]  /*2fe0*/  @!P2 LOP3.LUT R4, RZ, UR4, RZ, 0x33, !PT ;  /* 0x00000004ff04ac12 */ /* 0x000fe2000f8e33ff */
[----:B------:R-:W-:Y:S06]  /*2ff0*/  BRA `(.L_x_14749) ;  /* 0x0000000000107947 */ /* 0x000fec0003800000 */
.L_x_14748:
[----:B------:R-:W-:-:S07]  /*3000*/  MOV R4, 0x3020 ;  /* 0x0000302000047802 */ /* 0x000fce0000000f00 */
[----:B------:R-:W-:Y:S05]  /*3010*/  CALL.REL.NOINC `($__internal_26_$__cuda_sm20_div_s64) ;  /* 0x0000000000147944 */ /* 0x000fea0003c00000 */
[----:B------:R-:W-:Y:S02]  /*3020*/  MOV R4, R8 ;  /* 0x0000000800047202 */ /* 0x000fe40000000f00 */
[----:B------:R-:W-:-:S07]  /*3030*/  MOV R5, R9 ;  /* 0x0000000900057202 */ /* 0x000fce0000000f00 */
.L_x_14749:
[----:B------:R-:W-:Y:S05]  /*3040*/  BSYNC.RECONVERGENT B0 ;  /* 0x0000000000007941 */ /* 0x000fea0003800200 */
.L_x_14747:
[----:B------:R-:W-:Y:S01]  /*3050*/  STG.E.64 desc[UR6][R2.64], R4 ;  /* 0x0000000402007986 */ /* 0x000fe2000c101b06 */
[----:B------:R-:W-:Y:S05]  /*3060*/  EXIT ;  /* 0x000000000000794d */ /* 0x000fea0003800000 */
        .weak           $__internal_26_$__cuda_sm20_div_s64
        .type           $__internal_26_$__cuda_sm20_div_s64,@function
        .size           $__internal_26_$__cuda_sm20_div_s64,(.L_x_22265 - $__internal_26_$__cuda_sm20_div_s64)
$__internal_26_$__cuda_sm20_div_s64:
        /* <DEDUP_REMOVED lines=8> */
[----:B0-----:R-:W-:-:S15]  /*30f0*/  VIADD R8, R12, 0x1ffffffe ;  /* 0x1ffffffe0c087836 */ /* 0x001fde0000000000 */
        /* <DEDUP_REMOVED lines=8> */
[----:B------:R-:W-:-:S03]  /*3180*/  IMAD.HI.U32 R10, R8, R13, RZ ;  /* 0x0000000d080a7227 */ /* 0x000fc600078e00ff */
[----:B------:R-:W-:Y:S02]  /*3190*/  IADD3.X R15, PT, PT, RZ, ~R11, RZ, P0, !PT ;  /* 0x8000000bff0f7210 */ /* 0x000fe400007fe4ff */
[----:B------:R-:W-:-:S03]  /*31a0*/  MOV R11, R8 ;  /* 0x00000008000b7202 */ /* 0x000fc60000000f00 */
[-C--:B------:R-:W-:Y:S02]  /*31b0*/  IMAD R17, R9, R15.reuse, RZ ;  /* 0x0000000f09117224 */ /* 0x080fe400078e02ff */
[----:B------:R-:W-:-:S04]  /*31c0*/  IMAD.WIDE.U32 R10, P0, R8, R15, R10 ;  /* 0x0000000f080a7225 */ /* 0x000fc8000780000a */
[----:B------:R-:W-:-:S04]  /*31d0*/  IMAD.HI.U32 R15, R9, R15, RZ ;  /* 0x0000000f090f7227 */ /* 0x000fc800078e00ff */
[----:B------:R-:W-:-:S05]  /*31e0*/  IMAD.HI.U32 R10, P1, R9, R13, R10 ;  /* 0x0000000d090a7227 */ /* 0x000fca000782000a */
[----:B------:R-:W-:Y:S02]  /*31f0*/  IADD3 R11, P2, PT, R17, R10, RZ ;  /* 0x0000000a110b7210 */ /* 0x000fe40007f5e0ff */
[----:B------:R-:W-:-:S03]  /*3200*/  IADD3.X R10, PT, PT, R15, R9, RZ, P0, !PT ;  /* 0x000000090f0a7210 */ /* 0x000fc600007fe4ff */
[----:B------:R-:W-:Y:S01]  /*3210*/  IMAD.WIDE.U32 R8, R11, UR4, RZ ;  /* 0x000000040b087c25 */ /* 0x000fe2000f8e00ff */
[----:B------:R-:W-:-:S03]  /*3220*/  IADD3.X R13, PT, PT, RZ, RZ, R10, P2, P1 ;  /* 0x000000ffff0d7210 */ /* 0x000fc600017e240a */
[----:B------:R-:W-:Y:S01]  /*3230*/  IMAD R10, R11, UR5, R9 ;  /* 0x000000050b0a7c24 */ /* 0x000fe2000f8e0209 */
[----:B------:R-:W-:Y:S02]  /*3240*/  IADD3 R15, P0, PT, RZ, -R8, RZ ;  /* 0x80000008ff0f7210 */ /* 0x000fe40007f1e0ff */
[-C--:B------:R-:W-:Y:S01]  /*3250*/  IADD3 R9, P4, PT, RZ, -R6.reuse, RZ ;  /* 0x80000006ff097210 */ /* 0x080fe20007f9e0ff */
[----:B------:R-:W-:Y:S02]  /*3260*/  IMAD R8, R13, UR4, R10 ;  /* 0x000000040d087c24 */ /* 0x000fe4000f8e020a */
[----:B------:R-:W-:Y:S01]  /*3270*/  IMAD.HI.U32 R10, R11, R15, RZ ;  /* 0x0000000f0b0a7227 */ /* 0x000fe200078e00ff */
[----:B------:R-:W-:-:S03]  /*3280*/  SEL R6, R9, R6, !P3 ;  /* 0x0000000609067207 */ /* 0x000fc60005800000 */
[----:B------:R-:W-:Y:S01]  /*3290*/  HFMA2 R9, -RZ, RZ, 0, 0 ;  /* 0x00000000ff097431 */ /* 0x000fe200000001ff */
[----:B------:R-:W-:Y:S01]  /*32a0*/  IADD3.X R12, PT, PT, RZ, ~R7, RZ, P4, !PT ;  /* 0x80000007ff0c7210 */ /* 0x000fe200027fe4ff */
[----:B------:R-:W-:-:S03]  /*32b0*/  IMAD.X R8, RZ, RZ, ~R8, P0 ;  /* 0x000000ffff087224 */ /* 0x000fc600000e0e08 */
[----:B------:R-:W-:Y:S01]  /*32c0*/  SEL R12, R12, R7, !P3 ;  /* 0x000000070c0c7207 */ /* 0x000fe20005800000 */
[----:B------:R-:W-:Y:S01]  /*32d0*/  IMAD.WIDE.U32 R10, P0, R11, R8, R10 ;  /* 0x000000080b0a7225 */ /* 0x000fe2000780000a */
[----:B------:R-:W-:-:S03]  /*32e0*/  LOP3.LUT R7, R7, UR9, RZ, 0x3c, !PT ;  /* 0x0000000907077c12 */ /* 0x000fc6000f8e3cff */
        /* <DEDUP_REMOVED lines=13> */
[----:B------:R-:W-:-:S03]  /*33c0*/  IMAD.WIDE.U32 R8, R11, UR4, RZ ;  /* 0x000000040b087c25 */ /* 0x000fc6000f8e00ff */
[----:B------:R-:W-:Y:S01]  /*33d0*/  IADD3.X R10, PT, PT, RZ, R10, RZ, P1, !PT ;  /* 0x0000000aff0a7210 */ /* 0x000fe20000ffe4ff */
[C---:B------:R-:W-:Y:S01]  /*33e0*/  IMAD R9, R11.reuse, UR5, R9 ;  /* 0x000000050b097c24 */ /* 0x040fe2000f8e0209 */
[----:B------:R-:W-:Y:S02]  /*33f0*/  IADD3 R13, P1, PT, -R8, R6, RZ ;  /* 0x00000006080d7210 */ /* 0x000fe40007f3e1ff */
[----:B------:R-:W-:Y:S01]  /*3400*/  IADD3 R6, P2, PT, R11, 0x1, RZ ;  /* 0x000000010b067810 */ /* 0x000fe20007f5e0ff */
[----:B------:R-:W-:Y:S01]  /*3410*/  IMAD R9, R10, UR4, R9 ;  /* 0x000000040a097c24 */ /* 0x000fe2000f8e0209 */
[----:B------:R-:W-:-:S04]  /*3420*/  ISETP.GE.U32.AND P0, PT, R13, UR4, PT ;  /* 0x000000040d007c0c */ /* 0x000fc8000bf06070 */
[----:B------:R-:W-:Y:S02]  /*3430*/  IADD3.X R15, PT, PT, ~R9, R12, RZ, P1, !PT ;  /* 0x0000000c090f7210 */ /* 0x000fe40000ffe5ff */
[----:B------:R-:W-:Y:S02]  /*3440*/  IADD3 R8, P1, PT, R13, -UR4, RZ ;  /* 0x800000040d087c10 */ /* 0x000fe4000ff3e0ff */
[C---:B------:R-:W-:Y:S02]  /*3450*/  ISETP.GE.U32.AND.EX P0, PT, R15.reuse, UR5, PT, P0 ;  /* 0x000000050f007c0c */ /* 0x040fe4000bf06100 */
[----:B------:R-:W-:Y:S02]  /*3460*/  IADD3.X R12, PT, PT, R15, ~UR5, RZ, P1, !PT ;  /* 0x800000050f0c7c10 */ /* 0x000fe40008ffe4ff */
[----:B------:R-:W-:Y:S02]  /*3470*/  SEL R8, R8, R13, P0 ;  /* 0x0000000d08087207 */ /* 0x000fe40000000000 */
[----:B------:R-:W-:-:S02]  /*3480*/  IADD3.X R9, PT, PT, RZ, R10, RZ, P2, !PT ;  /* 0x0000000aff097210 */ /* 0x000fc400017fe4ff */
[----:B------:R-:W-:Y:S02]  /*3490*/  SEL R11, R6, R11, P0 ;  /* 0x0000000b060b7207 */ /* 0x000fe40000000000 */
[----:B------:R-:W-:Y:S02]  /*34a0*/  SEL R12, R12, R15, P0 ;  /* 0x0000000f0c0c7207 */ /* 0x000fe40000000000 */
[----:B------:R-:W-:Y:S02]  /*34b0*/  ISETP.GE.U32.AND P1, PT, R8, UR4, PT ;  /* 0x0000000408007c0c */ /* 0x000fe4000bf26070 */
[----:B------:R-:W-:Y:S02]  /*34c0*/  SEL R10, R9, R10, P0 ;  /* 0x0000000a090a7207 */ /* 0x000fe40000000000 */
[----:B------:R-:W-:Y:S02]  /*34d0*/  IADD3 R8, P2, PT, R11, 0x1, RZ ;  /* 0x000000010b087810 */ /* 0x000fe40007f5e0ff */
[----:B------:R-:W-:-:S02]  /*34e0*/  ISETP.GE.U32.AND.EX P0, PT, R12, UR5, PT, P1 ;  /* 0x000000050c007c0c */ /* 0x000fc4000bf06110 */
[----:B------:R-:W-:Y:S01]  /*34f0*/  ISETP.GE.AND P1, PT, R7, RZ, PT ;  /* 0x000000ff0700720c */ /* 0x000fe20003f26270 */
[----:B------:R-:W-:Y:S01]  /*3500*/  IMAD.X R9, RZ, RZ, R10, P2 ;  /* 0x000000ffff097224 */ /* 0x000fe200010e060a */
[----:B------:R-:W-:Y:S01]  /*3510*/  SEL R8, R8, R11, P0 ;  /* 0x0000000b08087207 */ /* 0x000fe20000000000 */
[----:B------:R-:W-:-:S03]  /*3520*/  HFMA2 R7, -RZ, RZ, 0, 0 ;  /* 0x00000000ff077431 */ /* 0x000fc600000001ff */
[----:B------:R-:W-:Y:S02]  /*3530*/  SEL R9, R9, R10, P0 ;  /* 0x0000000a09097207 */ /* 0x000fe40000000000 */
[----:B------:R-:W-:Y:S02]  /*3540*/  IADD3 R11, P2, PT, RZ, -R8, RZ ;  /* 0x80000008ff0b7210 */ /* 0x000fe40007f5e0ff */
[----:B------:R-:W-:Y:S02]  /*3550*/  ISETP.NE.U32.AND P0, PT, RZ, UR8, PT ;  /* 0x00000008ff007c0c */ /* 0x000fe4000bf05070 */
[-C--:B------:R-:W-:Y:S02]  /*3560*/  IADD3.X R6, PT, PT, RZ, ~R9.reuse, RZ, P2, !PT ;  /* 0x80000009ff067210 */ /* 0x080fe400017fe4ff */
[----:B------:R-:W-:Y:S02]  /*3570*/  ISETP.NE.AND.EX P0, PT, RZ, UR9, PT, P0 ;  /* 0x00000009ff007c0c */ /* 0x000fe4000bf05300 */
[----:B------:R-:W-:-:S02]  /*3580*/  SEL R9, R6, R9, !P1 ;  /* 0x0000000906097207 */ /* 0x000fc40004800000 */
[----:B------:R-:W-:Y:S02]  /*3590*/  MOV R6, R4 ;  /* 0x0000000400067202 */ /* 0x000fe40000000f00 */
[----:B------:R-:W-:Y:S02]  /*35a0*/  SEL R8, R11, R8, !P1 ;  /* 0x000000080b087207 */ /* 0x000fe40004800000 */
[----:B------:R-:W-:Y:S02]  /*35b0*/  SEL R9, R9, 0xffffffff, P0 ;  /* 0xffffffff09097807 */ /* 0x000fe40000000000 */
[----:B------:R-:W-:Y:S01]  /*35c0*/  SEL R8, R8, 0xffffffff, P0 ;  /* 0xffffffff08087807 */ /* 0x000fe20000000000 */
[----:B------:R-:W-:Y:S06]  /*35d0*/  RET.REL.NODEC R6 `(_ZN2at6native18elementwise_kernelILi128ELi2EZNS0_22gpu_kernel_impl_nocastINS0_13BUnaryFunctorIlllZZZNS0_15binary_internal21div_trunc_kernel_cudaERNS_18TensorIteratorBaseEENKUlvE_clEvENKUlvE2_clEvEUlllE_EEEEvS6_RKT_EUliE_EEviT1_) ;  /* 0xffffffc806887950 */ /* 0x000fec0003c3ffff */
.L_x_14750:
        /* <DEDUP_REMOVED lines=10> */
.L_x_22265:


//--------------------- .text._ZN2at6native27unrolled_elementwise_kernelINS0_13BUnaryFunctorIlllZZZNS0_15binary_internal21div_trunc_kernel_cudaERNS_18TensorIteratorBaseEENKUlvE_clEvENKUlvE2_clEvEUlllE_EESt5arrayIPcLm2EELi4E23TrivialOffsetCalculatorILi1EjESE_NS0_6memory15LoadWithoutCastENSF_16StoreWithoutCastEEEviT_T0_T2_T3_T4_T5_ --------------------------
	.section	.text._ZN2at6native27unrolled_elementwise_kernelINS0_13BUnaryFunctorIlllZZZNS0_15binary_internal21div_trunc_kernel_cudaERNS_18TensorIteratorBaseEENKUlvE_clEvENKUlvE2_clEvEUlllE_EESt5arrayIPcLm2EELi4E23TrivialOffsetCalculatorILi1EjESE_NS0_6memory15LoadWithoutCastENSF_16StoreWithoutCastEEEviT_T0_T2_T3_T4_T5_,"ax",@progbits
	.align	128
        .global         _ZN2at6native27unrolled_elementwise_kernelINS0_13BUnaryFunctorIlllZZZNS0_15binary_internal21div_trunc_kernel_cudaERNS_18TensorIteratorBaseEENKUlvE_clEvENKUlvE2_clEvEUlllE_EESt5arrayIPcLm2EELi4E23TrivialOffsetCalculatorILi1EjESE_NS0_6memory15LoadWithoutCastENSF_16StoreWithoutCastEEEviT_T0_T2_T3_T4_T5_
        .type           _ZN2at6native27unrolled_elementwise_kernelINS0_13BUnaryFunctorIlllZZZNS0_15binary_internal21div_trunc_kernel_cudaERNS_18TensorIteratorBaseEENKUlvE_clEvENKUlvE2_clEvEUlllE_EESt5arrayIPcLm2EELi4E23TrivialOffsetCalculatorILi1EjESE_NS0_6memory15LoadWithoutCastENSF_16StoreWithoutCastEEEviT_T0_T2_T3_T4_T5_,@function
        .size           _ZN2at6native27unrolled_elementwise_kernelINS0_13BUnaryFunctorIlllZZZNS0_15binary_internal21div_trunc_kernel_cudaERNS_18TensorIteratorBaseEENKUlvE_clEvENKUlvE2_clEvEUlllE_EESt5arrayIPcLm2EELi4E23TrivialOffsetCalculatorILi1EjESE_NS0_6memory15LoadWithoutCastENSF_16StoreWithoutCastEEEviT_T0_T2_T3_T4_T5_,(.L_x_22266 - _ZN2at6native27unrolled_elementwise_kernelINS0_13BUnaryFunctorIlllZZZNS0_15binary_internal21div_trunc_kernel_cudaERNS_18TensorIteratorBaseEENKUlvE_clEvENKUlvE2_clEvEUlllE_EESt5arrayIPcLm2EELi4E23TrivialOffsetCalculatorILi1EjESE_NS0_6memory15LoadWithoutCastENSF_16StoreWithoutCastEEEviT_T0_T2_T3_T4_T5_)
        .other          _ZN2at6native27unrolled_elementwise_kernelINS0_13BUnaryFunctorIlllZZZNS0_15binary_internal21div_trunc_kernel_cudaERNS_18TensorIteratorBaseEENKUlvE_clEvENKUlvE2_clEvEUlllE_EESt5arrayIPcLm2EELi4E23TrivialOffsetCalculatorILi1EjESE_NS0_6memory15LoadWithoutCastENSF_16StoreWithoutCastEEEviT_T0_T2_T3_T4_T5_,@"STO_CUDA_ENTRY STV_DEFAULT"
_ZN2at6native27unrolled_elementwise_kernelINS0_13BUnaryFunctorIlllZZZNS0_15binary_internal21div_trunc_kernel_cudaERNS_18TensorIteratorBaseEENKUlvE_clEvENKUlvE2_clEvEUlllE_EESt5arrayIPcLm2EELi4E23TrivialOffsetCalculatorILi1EjESE_NS0_6memory15LoadWithoutCastENSF_16StoreWithoutCastEEEviT_T0_T2_T3_T4_T5_:
.text._ZN2at6native27unrolled_elementwise_kernelINS0_13BUnaryFunctorIlllZZZNS0_15binary_internal21div_trunc_kernel_cudaERNS_18TensorIteratorBaseEENKUlvE_clEvENKUlvE2_clEvEUlllE_EESt5arrayIPcLm2EELi4E23TrivialOffsetCalculatorILi1EjESE_NS0_6memory15LoadWithoutCastENSF_16StoreWithoutCastEEEviT_T0_T2_T3_T4_T5_:
        /* <DEDUP_REMOVED lines=14> */
[----:B------:R-:W-:Y:S01]  /*00e0*/  @!P1 IADD3 R13, PT, PT, R13, 0x80, RZ ;  /* 0x000000800d0d9810 */ /* 0x000fe20007ffe0ff */
[----:B------:R-:W2:Y:S03]  /*00f0*/  @!P1 LDC.64 R10, c[0x0][0x3a0] ;  /* 0x0000e800ff0a9b82 */ /* 0x000ea60000000a00 */
[----:B------:R-:W-:Y:S01]  /*0100*/  ISETP.GE.AND P3, PT, R13, R2, PT ;  /* 0x000000020d00720c */ /* 0x000fe20003f66270 */
[----:B0-----:R-:W-:Y:S01]  /*0110*/  @!P0 IMAD.WIDE.U32 R4, R15, 0x8, R4 ;  /* 0x000000080f048825 */ /* 0x001fe200078e0004 */
[----:B------:R-:W-:-:S11]  /*0120*/  CS2R R14, SRZ ;  /* 0x00000000000e7805 */ /* 0x000fd6000001ff00 */
[----:B------:R-:W-:Y:S01]  /*0130*/  @!P3 IMAD R19, R0, 0x200, R13 ;  /* 0x000002000013b824 */ /* 0x000fe200078e020d */
[----:B------:R-:W0:Y:S01]  /*0140*/  @!P3 LDC.64 R8, c[0x0][0x3a0] ;  /* 0x0000e800ff08bb82 */ /* 0x000e220000000a00 */
[----:B------:R-:W-:-:S05]  /*0150*/  @!P3 VIADD R13, R13, 0x80 ;  /* 0x000000800d0db836 */ /* 0x000fca0000000000 */
[----:B------:R-:W-:Y:S01]  /*0160*/  ISETP.GE.AND P2, PT, R13, R2, PT ;  /* 0x000000020d00720c */ /* 0x000fe20003f46270 */
[----:B--2---:R-:W-:Y:S01]  /*0170*/  @!P1 IMAD.WIDE.U32 R10, R17, 0x8, R10 ;  /* 0x00000008110a9825 */ /* 0x004fe200078e000a */
[----:B------:R-:W-:-:S06]  /*0180*/  CS2R R16, SRZ ;  /* 0x0000000000107805 */ /* 0x000fcc000001ff00 */
[----:B-1----:R1:W5:Y:S05]  /*0190*/  @!P1 LDG.E.64 R16, desc[UR6][R10.64] ;  /* 0x000000060a109981 */ /* 0x00236a000c1e1b00 */
[----:B------:R-:W2:Y:S01]  /*01a0*/  @!P2 LDC.64 R6, c[0x0][0x3a0] ;  /* 0x0000e800ff06ab82 */ /* 0x000ea20000000a00 */
[----:B------:R-:W-:Y:S01]  /*01b0*/  @!P2 LEA R13, R0, R13, 0x9 ;  /* 0x0000000d000da211 */ /* 0x000fe200078e48ff */
[----:B0-----:R-:W-:Y:S01]  /*01c0*/  @!P3 IMAD.WIDE.U32 R18, R19, 0x8, R8 ;  /* 0x000000081312b825 */ /* 0x001fe200078e0008 */
        /* <DEDUP_REMOVED lines=8> */
[----:B-1-3--:R-:W-:Y:S05]  /*0250*/  @P0 BRA `(.L_x_14752) ;  /* 0x0000000000780947 */ /* 0x00afea0003800000 */
[----:B------:R-:W0:Y:S02]  /*0260*/  LDCU UR4, c[0x0][0x394] ;  /* 0x00007280ff0477ac */ /* 0x000e240008000800 */
[----:B0----5:R-:W-:-:S04]  /*0270*/  LOP3.LUT R4, R7, UR4, RZ, 0xfc, !PT ;  /* 0x0000000407047c12 */ /* 0x021fc8000f8efcff */
        /* <DEDUP_REMOVED lines=8> */
[----:B0-----:R-:W-:Y:S02]  /*0300*/  HFMA2 R4, -RZ, RZ, 0, 0 ;  /* 0x00000000ff047431 */ /* 0x001fe400000001ff */
[----:B-1----:R-:W-:-:S04]  /*0310*/  IMAD.MOV R11, RZ, RZ, -R5 ;  /* 0x000000ffff0b7224 */ /* 0x002fc800078e0a05 */
        /* <DEDUP_REMOVED lines=13> */
.L_x_14753:
[----:B------:R-:W-:Y:S02]  /*03f0*/  MOV R4, R6 ;  /* 0x0000000600047202 */ /* 0x000fe40000000f00 */
[----:B------:R-:W-:-:S07]  /*0400*/  MOV R6, 0x420 ;  /* 0x0000042000067802 */ /* 0x000fce0000000f00 */
[----:B------:R-:W-:Y:S05]  /*0410*/  CALL.REL.NOINC `($__internal_27_$__cuda_sm20_div_s64) ;  /* 0x0000000800487944 */ /* 0x000fea0003c00000 */
[----:B------:R-:W-:Y:S02]  /*0420*/  IMAD.MOV.U32 R10, RZ, RZ, R4 ;  /* 0x000000ffff0a7224 */ /* 0x000fe400078e0004 */
[----:B------:R-:W-:-:S07]  /*0430*/  IMAD.MOV.U32 R11, RZ, RZ, R13 ;  /* 0x000000ffff0b7224 */ /* 0x000fce00078e000d */
.L_x_14752:
[----:B------:R-:W-:Y:S05]  /*0440*/  BSYNC.RECONVERGENT B0 ;  /* 0x0000000000007941 */ /* 0x000fea0003800200 */
.L_x_14751:
[----:B------:R-:W-:Y:S01]  /*0450*/  IADD3 R5, PT, PT, R3, 0x80, RZ ;  /* 0x0000008003057810 */ /* 0x000fe20007ffe0ff */
[----:B------:R-:W-:Y:S03]  /*0460*/  BSSY.RECONVERGENT B0, `(.L_x_14754) ;  /* 0x0000023000007945 */ /* 0x000fe60003800200 */
[----:B------:R-:W-:-:S13]  /*0470*/  ISETP.GE.AND P0, PT, R5, R2, PT ;  /* 0x000000020500720c */ /* 0x000fda0003f06270 */
[----:B------:R-:W-:Y:S05]  /*0480*/  @P0 BRA `(.L_x_14755) ;  /* 0x0000000000800947 */ /* 0x000fea0003800000 */
[----:B------:R-:W0:Y:S02]  /*0490*/  LDCU UR4, c[0x0][0x394] ;  /* 0x00007280ff0477ac */ /* 0x000e240008000800 */
[----:B0----5:R-:W-:-:S04]  /*04a0*/  LOP3.LUT R4, R17, UR4, RZ, 0xfc, !PT ;  /* 0x0000000411047c12 */ /* 0x021fc8000f8efcff */
[----:B------:R-:W-:-:S13]  /*04b0*/  ISETP.NE.U32.AND P0, PT, R4, RZ, PT ;  /* 0x000000ff0400720c */ /* 0x000fda0003f05070 */
[----:B------:R-:W-:Y:S05]  /*04c0*/  @P0 BRA `(.L_x_14756) ;  /* 0x0000000000580947 */ /* 0x000fea0003800000 */
[----:B------:R-:W0:Y:S01]  /*04d0*/  LDCU UR4, c[0x0][0x390] ;  /* 0x00007200ff0477ac */ /* 0x000e220008000800 */
[----:B------:R-:W-:Y:S01]  /*04e0*/  MOV R17, RZ ;  /* 0x000000ff00117202 */ /* 0x000fe20000000f00 */
        /* <DEDUP_REMOVED lines=8> */
[----:B------:R-:W-:-:S06]  /*0570*/  IMAD.HI.U32 R13, R7, R13, R6 ;  /* 0x0000000d070d7227 */ /* 0x000fcc00078e0006 */
        /* <DEDUP_REMOVED lines=8> */
[----:B------:R-:W-:-:S05]  /*0600*/  @!P2 LOP3.LUT R4, RZ, UR4, RZ, 0x33, !PT ;  /* 0x00000004ff04ac12 */ /* 0x000fca000f8e33ff */
[----:B------:R-:W-:Y:S01]  /*0610*/  IMAD.MOV.U32 R16, RZ, RZ, R4 ;  /* 0x000000ffff107224 */ /* 0x000fe200078e0004 */
[----:B------:R-:W-:Y:S06]  /*0620*/  BRA `(.L_x_14755) ;  /* 0x0000000000187947 */ /* 0x000fec0003800000 */
.L_x_14756:
[----:B------:R-:W-:Y:S01]  /*0630*/  IMAD.MOV.U32 R4, RZ, RZ, R16 ;  /* 0x000000ffff047224 */ /* 0x000fe200078e0010 */
[----:B------:R-:W-:Y:S01]  /*0640*/  MOV R6, 0x670 ;  /* 0x0000067000067802 */ /* 0x000fe20000000f00 */
[----:B------:R-:W-:-:S07]  /*0650*/  IMAD.MOV.U32 R7, RZ, RZ, R17 ;  /* 0x000000ffff077224 */ /* 0x000fce00078e0011 */
[----:B------:R-:W-:Y:S05]  /*0660*/  CALL.REL.NOINC `($__internal_27_$__cuda_sm20_div_s64) ;  /* 0x0000000400b47944 */ /* 0x000fea0003c00000 */
[----:B------:R-:W-:Y:S01]  /*0670*/  MOV R16, R4 ;  /* 0x0000000400107202 */ /* 0x000fe20000000f00 */
[----:B------:R-:W-:-:S07]  /*0680*/  IMAD.MOV.U32 R17, RZ, RZ, R13 ;  /* 0x000000ffff117224 */ /* 0x000fce00078e000d */
.L_x_14755:
[----:B------:R-:W-:Y:S05]  /*0690*/  BSYNC.RECONVERGENT B0 ;  /* 0x0000000000007941 */ /* 0x000fea0003800200 */
.L_x_14754:
[----:B-----5:R-:W-:Y:S01]  /*06a0*/  VIADD R7, R3, 0x100 ;  /* 0x0000010003077836 */ /* 0x020fe20000000000 */
[----:B------:R-:W-:Y:S04]  /*06b0*/  BSSY.RECONVERGENT B0, `(.L_x_14757) ;  /* 0x0000023000007945 */ /* 0x000fe80003800200 */
[----:B------:R-:W-:-:S13]  /*06c0*/  ISETP.GE.AND P0, PT, R7, R2, PT ;  /* 0x000000020700720c */ /* 0x000fda0003f06270 */
[----:B------:R-:W-:Y:S05]  /*06d0*/  @P0 BRA `(.L_x_14758) ;  /* 0x0000000000800947 */ /* 0x000fea0003800000 */
[----:B------:R-:W0:Y:S02]  /*06e0*/  LDCU UR4, c[0x0][0x394] ;  /* 0x00007280ff0477ac */ /* 0x000e240008000800 */
[----:B0-----:R-:W-:-:S04]  /*06f0*/  LOP3.LUT R4, R15, UR4, RZ, 0xfc, !PT ;  /* 0x000000040f047c12 */ /* 0x001fc8000f8efcff */
        /* <DEDUP_REMOVED lines=8> */
[----:B------:R0:W1:Y:S02]  /*0780*/  F2I.FTZ.U32.TRUNC.NTZ R7, R6 ;  /* 0x0000000600077305 */ /* 0x000064000021f000 */
[----:B0-----:R-:W-:Y:S02]  /*0790*/  IMAD.MOV.U32 R6, RZ, RZ, RZ ;  /* 0x000000ffff067224 */ /* 0x001fe400078e00ff */
[----:B-1----:R-:W-:-:S04]  /*07a0*/  IMAD.MOV R13, RZ, RZ, -R7 ;  /* 0x000000ffff0d7224 */ /* 0x002fc800078e0a07 */
[----:B------:R-:W-:-:S04]  /*07b0*/  IMAD R13, R13, UR4, RZ ;  /* 0x000000040d0d7c24 */ /* 0x000fc8000f8e02ff */
[----:B------:R-:W-:-:S06]  /*07c0*/  IMAD.HI.U32 R13, R7, R13, R6 ;  /* 0x0000000d070d7227 */ /* 0x000fcc00078e0006 */
[----:B------:R-:W-:-:S05]  /*07d0*/  IMAD.HI.U32 R4, R13, R14, RZ ;  /* 0x0000000e0d047227 */ /* 0x000fca00078e00ff */
[----:B------:R-:W-:-:S05]  /*07e0*/  IADD3 R7, PT, PT, -R4, RZ, RZ ;  /* 0x000000ff04077210 */ /* 0x000fca0007ffe1ff */
[----:B------:R-:W-:-:S05]  /*07f0*/  IMAD R14, R7, UR4, R14 ;  /* 0x00000004070e7c24 */ /* 0x000fca000f8e020e */
[----:B------:R-:W-:-:S13]  /*0800*/  ISETP.GE.U32.AND P0, PT, R14, UR4, PT ;  /* 0x000000040e007c0c */ /* 0x000fda000bf06070 */
[----:B------:R-:W-:Y:S02]  /*0810*/  @P0 VIADD R14, R14, -UR4 ;  /* 0x800000040e0e0c36 */ /* 0x000fe40008000000 */
[----:B------:R-:W-:-:S03]  /*0820*/  @P0 VIADD R4, R4, 0x1 ;  /* 0x0000000104040836 */ /* 0x000fc60000000000 */
[----:B------:R-:W-:-:S13]  /*0830*/  ISETP.GE.U32.AND P1, PT, R14, UR4, PT ;  /* 0x000000040e007c0c */ /* 0x000fda000bf26070 */
[----:B------:R-:W-:Y:S02]  /*0840*/  @P1 IADD3 R4, PT, PT, R4, 0x1, RZ ;  /* 0x0000000104041810 */ /* 0x000fe40007ffe0ff */
[----:B------:R-:W-:-:S05]  /*0850*/  @!P2 LOP3.LUT R4, RZ, UR4, RZ, 0x33, !PT ;  /* 0x00000004ff04ac12 */ /* 0x000fca000f8e33ff */
[----:B------:R-:W-:Y:S01]  /*0860*/  IMAD.MOV.U32 R14, RZ, RZ, R4 ;  /* 0x000000ffff0e7224 */ /* 0x000fe200078e0004 */
[----:B------:R-:W-:Y:S06]  /*0870*/  BRA `(.L_x_14758) ;  /* 0x0000000000187947 */ /* 0x000fec0003800000 */
.L_x_14759:
[----:B------:R-:W-:Y:S01]  /*0880*/  MOV R4, R14 ;  /* 0x0000000e00047202 */ /* 0x000fe20000000f00 */
[----:B------:R-:W-:Y:S01]  /*0890*/  IMAD.MOV.U32 R7, RZ, RZ, R15 ;  /* 0x000000ffff077224 */ /* 0x000fe200078e000f */
[----:B------:R-:W-:-:S07]  /*08a0*/  MOV R6, 0x8c0 ;  /* 0x000008c000067802 */ /* 0x000fce0000000f00 */
[----:B------:R-:W-:Y:S05]  /*08b0*/  CALL.REL.NOINC `($__internal_27_$__cuda_sm20_div_s64) ;  /* 0x0000000400207944 */ /* 0x000fea0003c00000 */
[----:B------:R-:W-:Y:S01]  /*08c0*/  IMAD.MOV.U32 R14, RZ, RZ, R4 ;  /* 0x000000ffff0e7224 */ /* 0x000fe200078e0004 */
[----:B------:R-:W-:-:S07]  /*08d0*/  MOV R15, R13 ;  /* 0x0000000d000f7202 */ /* 0x000fce0000000f00 */
.L_x_14758:
[----:B------:R-:W-:Y:S05]  /*08e0*/  BSYNC.RECONVERGENT B0 ;  /* 0x0000000000007941 */ /* 0x000fea0003800200 */
.L_x_14757:
[----:B------:R-:W-:Y:S01]  /*08f0*/  VIADD R7, R3, 0x180 ;  /* 0x0000018003077836 */ /* 0x000fe20000000000 */
        /* <DEDUP_REMOVED lines=12> */
[----:B0-----:R-:W-:-:S06]  /*09c0*/  VIADD R9, R4, 0xffffffe ;  /* 0x0ffffffe04097836 */ /* 0x001fcc0000000000 */
[----:B------:R-:W0:Y:S02]  /*09d0*/  F2I.FTZ.U32.TRUNC.NTZ R7, R9 ;  /* 0x0000000900077305 */ /* 0x000e24000021f000 */
[----:B0-----:R-:W-:-:S05]  /*09e0*/  IADD3 R13, PT, PT, RZ, -R7, RZ ;  /* 0x80000007ff0d7210 */ /* 0x001fca0007ffe0ff */
[----:B------:R-:W-:-:S04]  /*09f0*/  IMAD R13, R13, UR4, RZ ;  /* 0x000000040d0d7c24 */ /* 0x000fc8000f8e02ff */
[----:B------:R-:W-:-:S06]  /*0a00*/  IMAD.HI.U32 R13, R7, R13, R6 ;  /* 0x0000000d070d7227 */ /* 0x000fcc00078e0006 */
[----:B------:R-:W-:-:S04]  /*0a10*/  IMAD.HI.U32 R6, R13, R8, RZ ;  /* 0x000000080d067227 */ /* 0x000fc800078e00ff */
[----:B------:R-:W-:-:S04]  /*0a20*/  IMAD.MOV R7, RZ, RZ, -R6 ;  /* 0x000000ffff077224 */ /* 0x000fc800078e0a06 */
[----:B------:R-:W-:Y:S02]  /*0a30*/  IMAD R8, R7, UR4, R8 ;  /* 0x0000000407087c24 */ /* 0x000fe4000f8e0208 */
[----:B------:R-:W-:-:S03]  /*0a40*/  HFMA2 R7, -RZ, RZ, 0, 0 ;  /* 0x00000000ff077431 */ /* 0x000fc600000001ff */
[----:B------:R-:W-:-:S13]  /*0a50*/  ISETP.GE.U32.AND P0, PT, R8, UR4, PT ;  /* 0x0000000408007c0c */ /* 0x000fda000bf06070 */
[----:B------:R-:W-:Y:S01]  /*0a60*/  @P0 IADD3 R8, PT, PT, R8, -UR4, RZ ;  /* 0x8000000408080c10 */ /* 0x000fe2000fffe0ff */
[----:B------:R-:W-:-:S03]  /*0a70*/  @P0 VIADD R6, R6, 0x1 ;  /* 0x0000000106060836 */ /* 0x000fc60000000000 */
[----:B------:R-:W-:-:S13]  /*0a80*/  ISETP.GE.U32.AND P1, PT, R8, UR4, PT ;  /* 0x0000000408007c0c */ /* 0x000fda000bf26070 */
[----:B------:R-:W-:Y:S01]  /*0a90*/  @P1 VIADD R6, R6, 0x1 ;  /* 0x0000000106061836 */ /* 0x000fe20000000000 */
[----:B------:R-:W-:Y:S01]  /*0aa0*/  @!P2 LOP3.LUT R6, RZ, UR4, RZ, 0x33, !PT ;  /* 0x00000004ff06ac12 */ /* 0x000fe2000f8e33ff */
[----:B------:R-:W-:Y:S06]  /*0ab0*/  BRA `(.L_x_14761) ;  /* 0x0000000000187947 */ /* 0x000fec0003800000 */
.L_x_14762:
[----:B------:R-:W-:Y:S01]  /*0ac0*/  IMAD.MOV.U32 R4, RZ, RZ, R8 ;  /* 0x000000ffff047224 */ /* 0x000fe200078e0008 */
[----:B------:R-:W-:Y:S01]  /*0ad0*/  MOV R6, 0xb00 ;  /* 0x00000b0000067802 */ /* 0x000fe20000000f00 */
[----:B------:R-:W-:-:S07]  /*0ae0*/  IMAD.MOV.U32 R7, RZ, RZ, R9 ;  /* 0x000000ffff077224 */ /* 0x000fce00078e0009 */
[----:B------:R-:W-:Y:S05]  /*0af0*/  CALL.REL.NOINC `($__internal_27_$__cuda_sm20_div_s64) ;  /* 0x0000000000907944 */ /* 0x000fea0003c00000 */
[----:B------:R-:W-:Y:S01]  /*0b00*/  MOV R6, R4 ;  /* 0x0000000400067202 */ /* 0x000fe20000000f00 */
[----:B------:R-:W-:-:S07]  /*0b10*/  IMAD.MOV.U32 R7, RZ, RZ, R13 ;  /* 0x000000ffff077224 */ /* 0x000fce00078e000d */
.L_x_14761:
[----:B------:R-:W-:Y:S05]  /*0b20*/  BSYNC.RECONVERGENT B0 ;  /* 0x0000000000007941 */ /* 0x000fea0003800200 */
.L_x_14760:
[----:B------:R-:W-:Y:S01]  /*0b30*/  ISETP.GE.AND P0, PT, R3, R2, PT ;  /* 0x000000020300720c */ /* 0x000fe20003f06270 */
[----:B------:R-:W-:Y:S04]  /*0b40*/  BSSY.RECONVERGENT B0, `(.L_x_14763) ;  /* 0x0000017000007945 */ /* 0x000fe80003800200 */
[----:B------:R-:W-:Y:S08]  /*0b50*/  BSSY.RELIABLE B1, `(.L_x_14764) ;  /* 0x000000f000017945 */ /* 0x000ff00003800100 */
[----:B------:R-:W-:Y:S05]  /*0b60*/  @P0 BRA `(.L_x_14765) ;  /* 0x0000000000340947 */ /* 0x000fea0003800000 */
[----:B------:R-:W0:Y:S01]  /*0b70*/  LDC.64 R8, c[0x0][0x398] ;  /* 0x0000e600ff087b82 */ /* 0x000e220000000a00 */
[----:B------:R-:W-:-:S04]  /*0b80*/  IMAD R3, R0, 0x200, R3 ;  /* 0x0000020000037824 */ /* 0x000fc800078e0203 */
[----:B0-----:R-:W-:Y:S01]  /*0b90*/  IMAD.WIDE.U32 R8, R3, 0x8, R8 ;  /* 0x0000000803087825 */ /* 0x001fe200078e0008 */
[----:B------:R-:W-:-:S04]  /*0ba0*/  MOV R3, R5 ;  /* 0x0000000500037202 */ /* 0x000fc80000000f00 */
[----:B------:R0:W-:Y:S01]  /*0bb0*/  STG.E.64 desc[UR6][R8.64], R10 ;  /* 0x0000000a08007986 */ /* 0x0001e2000c101b06 */
[----:B------:R-:W-:-:S13]  /*0bc0*/  ISETP.GE.AND P0, PT, R3, R2, PT ;  /* 0x000000020300720c */ /* 0x000fda0003f06270 */
[----:B------:R-:W-:Y:S05]  /*0bd0*/  @P0 BREAK.RELIABLE B1 ;  /* 0x0000000000010942 */ /* 0x000fea0003800100 */
[----:B0-----:R-:W-:Y:S05]  /*0be0*/  @P0 BRA `(.L_x_14766) ;  /* 0x0000000000300947 */ /* 0x001fea0003800000 */
[----:B------:R-:W0:Y:S01]  /*0bf0*/  LDC.64 R4, c[0x0][0x398] ;  /* 0x0000e600ff047b82 */ /* 0x000e220000000a00 */
[----:B------:R-:W-:Y:S02]  /*0c00*/  IMAD R9, R0, 0x200, R3 ;  /* 0x0000020000097824 */ /* 0x000fe400078e0203 */
[----:B------:R-:W-:Y:S02]  /*0c10*/  VIADD R3, R3, 0x80 ;  /* 0x0000008003037836 */ /* 0x000fe40000000000 */
[----:B0-----:R-:W-:-:S05]  /*0c20*/  IMAD.WIDE.U32 R4, R9, 0x8, R4 ;  /* 0x0000000809047825 */ /* 0x001fca00078e0004 */
[----:B------:R0:W-:Y:S02]  /*0c30*/  STG.E.64 desc[UR6][R4.64], R16 ;  /* 0x0000001004007986 */ /* 0x0001e4000c101b06 */
.L_x_14765:
[----:B------:R-:W-:Y:S05]  /*0c40*/  BSYNC.RELIABLE B1 ;  /* 0x0000000000017941 */ /* 0x000fea0003800100 */
.L_x_14764:
[----:B------:R-:W-:-:S13]  /*0c50*/  ISETP.GE.AND P0, PT, R3, R2, PT ;  /* 0x000000020300720c */ /* 0x000fda0003f06270 */
[----:B0-----:R-:W0:Y:S01]  /*0c60*/  @!P0 LDC.64 R4, c[0x0][0x398] ;  /* 0x0000e600ff048b82 */ /* 0x001e220000000a00 */
[----:B------:R-:W-:Y:S01]  /*0c70*/  @!P0 LEA R9, R0, R3, 0x9 ;  /* 0x0000000300098211 */ /* 0x000fe200078e48ff */
[----:B------:R-:W-:-:S04]  /*0c80*/  @!P0 VIADD R3, R3, 0x80 ;  /* 0x0000008003038836 */ /* 0x000fc80000000000 */
[----:B0-----:R-:W-:-:S05]  /*0c90*/  @!P0 IMAD.WIDE.U32 R4, R9, 0x8, R4 ;  /* 0x0000000809048825 */ /* 0x001fca00078e0004 */
[----:B------:R0:W-:Y:S02]  /*0ca0*/  @!P0 STG.E.64 desc[UR6][R4.64], R14 ;  /* 0x0000000e04008986 */ /* 0x0001e4000c101b06 */
.L_x_14766:
[----:B------:R-:W-:Y:S05]  /*0cb0*/  BSYNC.RECONVERGENT B0 ;  /* 0x0000000000007941 */ /* 0x000fea0003800200 */
.L_x_14763:
        /* <DEDUP_REMOVED lines=8> */
        .weak           $__internal_27_$__cuda_sm20_div_s64
        .type           $__internal_27_$__cuda_sm20_div_s64,@function
        .size           $__internal_27_$__cuda_sm20_div_s64,(.L_x_22266 - $__internal_27_$__cuda_sm20_div_s64)
$__internal_27_$__cuda_sm20_div_s64:
[----:B------:R-:W-:Y:S02]  /*0d40*/  UIADD3 UR4, UP1, UPT, URZ, -UR8, URZ ;  /* 0x80000008ff047290 */ /* 0x000fe4000ff3e0ff */
[----:B------:R-:W-:Y:S01]  /*0d50*/  IADD3 RZ, P2, PT, RZ, -UR8, RZ ;  /* 0x80000008ffff7c10 */ /* 0x000fe2000ff5e0ff */
[----:B------:R-:W-:Y:S02]  /*0d60*/  UISETP.GE.AND UP0, UPT, UR9, URZ, UPT ;  /* 0x000000ff0900728c */ /* 0x000fe4000bf06270 */
[----:B------:R-:W-:Y:S01]  /*0d70*/  ISETP.LE.AND P3, PT, RZ, UR9, PT ;  /* 0x00000009ff007c0c */ /* 0x000fe2000bf63270 */
        /* <DEDUP_REMOVED lines=15> */
[----:B------:R-:W-:Y:S02]  /*0e70*/  IMAD.X R21, RZ, RZ, ~R19, P0 ;  /* 0x000000ffff157224 */ /* 0x000fe400000e0e13 */
[----:B------:R-:W-:Y:S02]  /*0e80*/  IMAD.MOV.U32 R19, RZ, RZ, R12 ;  /* 0x000000ffff137224 */ /* 0x000fe400078e000c */
[-C--:B------:R-:W-:Y:S02]  /*0e90*/  IMAD R25, R13, R21.reuse, RZ ;  /* 0x000000150d197224 */ /* 0x080fe400078e02ff */
[----:B------:R-:W-:Y:S01]  /*0ea0*/  IMAD.WIDE.U32 R18, P0, R12, R21, R18 ;  /* 0x000000150c127225 */ /* 0x000fe20007800012 */
[----:B------:R-:W-:-:S03]  /*0eb0*/  IADD3.X R12, PT, PT, RZ, ~UR9, RZ, P2, !PT ;  /* 0x80000009ff0c7c10 */ /* 0x000fc600097fe4ff */
[----:B------:R-:W-:-:S04]  /*0ec0*/  IMAD.HI.U32 R18, P1, R13, R23, R18 ;  /* 0x000000170d127227 */ /* 0x000fc80007820012 */
[----:B------:R-:W-:Y:S01]  /*0ed0*/  IMAD.HI.U32 R23, R13, R21, RZ ;  /* 0x000000150d177227 */ /* 0x000fe200078e00ff */
[----:B------:R-:W-:Y:S02]  /*0ee0*/  IADD3 R19, P2, PT, R25, R18, RZ ;  /* 0x0000001219137210 */ /* 0x000fe40007f5e0ff */
[----:B------:R-:W-:Y:S01]  /*0ef0*/  SEL R21, R12, UR9, !P3 ;  /* 0x000000090c157c07 */ /* 0x000fe2000d800000 */
[----:B------:R-:W-:Y:S01]  /*0f00*/  IMAD.X R23, R23, 0x1, R13, P0 ;  /* 0x0000000117177824 */ /* 0x000fe200000e060d */
[----:B------:R-:W-:Y:S01]  /*0f10*/  ISETP.GE.AND P3, PT, R7, RZ, PT ;  /* 0x000000ff0700720c */ /* 0x000fe20003f66270 */
[C---:B------:R-:W-:Y:S01]  /*0f20*/  IMAD.WIDE.U32 R12, R19.reuse, UR4, RZ ;  /* 0x00000004130c7c25 */ /* 0x040fe2000f8e00ff */
[----:B------:R-:W-:Y:S02]  /*0f30*/  IADD3 R25, P4, PT, RZ, -R4, RZ ;  /* 0x80000004ff197210 */ /* 0x000fe40007f9e0ff */
[----:B------:R-:W-:Y:S01]  /*0f40*/  IADD3.X R23, PT, PT, RZ, RZ, R23, P2, P1 ;  /* 0x000000ffff177210 */ /* 0x000fe200017e2417 */
[----:B------:R-:W-:Y:S01]  /*0f50*/  IMAD R18, R19, R21, R13 ;  /* 0x0000001513127224 */ /* 0x000fe200078e020d */
[----:B------:R-:W-:-:S02]  /*0f60*/  IADD3 R13, P0, PT, RZ, -R12, RZ ;  /* 0x8000000cff0d7210 */ /* 0x000fc40007f1e0ff */
[----:B------:R-:W-:Y:S01]  /*0f70*/  IADD3.X R20, PT, PT, RZ, ~R7, RZ, P4, !PT ;  /* 0x80000007ff147210 */ /* 0x000fe200027fe4ff */
[----:B------:R-:W-:Y:S02]  /*0f80*/  IMAD R12, R23, UR4, R18 ;  /* 0x00000004170c7c24 */ /* 0x000fe4000f8e0212 */
        /* <DEDUP_REMOVED lines=8> */
[----:B------:R-:W-:Y:S01]  /*1010*/  IMAD.X R4, R4, 0x1, R23, P0 ;  /* 0x0000000104047824 */ /* 0x000fe200000e0617 */
[----:B------:R-:W-:Y:S01]  /*1020*/  SEL R23, R20, R7, !P3 ;  /* 0x0000000714177207 */ /* 0x000fe20005800000 */
[----:B------:R-:W-:Y:S02]  /*1030*/  IMAD.MOV.U32 R13, RZ, RZ, RZ ;  /* 0x000000ffff0d7224 */ /* 0x000fe400078e00ff */
        /* <DEDUP_REMOVED lines=11> */
[C---:B------:R-:W-:Y:S01]  /*10f0*/  IMAD R13, R4.reuse, R21, R13 ;  /* 0x00000015040d7224 */ /* 0x040fe200078e020d */
[----:B------:R-:W-:Y:S02]  /*1100*/  IADD3 R19, P2, PT, R4, 0x1, RZ ;  /* 0x0000000104137810 */ /* 0x000fe40007f5e0ff */
[----:B------:R-:W-:Y:S01]  /*1110*/  ISETP.GE.U32.AND P0, PT, R25, UR4, PT ;  /* 0x0000000419007c0c */ /* 0x000fe2000bf06070 */
[----:B------:R-:W-:Y:S02]  /*1120*/  IMAD R12, R18, UR4, R13 ;  /* 0x00000004120c7c24 */ /* 0x000fe4000f8e020d */
[----:B------:R-:W-:Y:S02]  /*1130*/  IMAD.X R13, RZ, RZ, R18, P2 ;  /* 0x000000ffff0d7224 */ /* 0x000fe400010e0612 */
[----:B------:R-:W-:Y:S01]  /*1140*/  IMAD.X R22, R23, 0x1, ~R12, P1 ;  /* 0x0000000117167824 */ /* 0x000fe200008e0e0c */
[----:B------:R-:W-:-:S04]  /*1150*/  IADD3 R12, P1, PT, R25, -UR4, RZ ;  /* 0x80000004190c7c10 */ /* 0x000fc8000ff3e0ff */
[CC--:B------:R-:W-:Y:S02]  /*1160*/  ISETP.GE.U32.AND.EX P0, PT, R22.reuse, R21.reuse, PT, P0 ;  /* 0x000000151600720c */ /* 0x0c0fe40003f06100 */
[----:B------:R-:W-:Y:S02]  /*1170*/  IADD3.X R20, PT, PT, R22, ~R21, RZ, P1, !PT ;  /* 0x8000001516147210 */ /* 0x000fe40000ffe4ff */
[----:B------:R-:W-:Y:S02]  /*1180*/  SEL R12, R12, R25, P0 ;  /* 0x000000190c0c7207 */ /* 0x000fe40000000000 */
[----:B------:R-:W-:Y:S02]  /*1190*/  SEL R19, R19, R4, P0 ;  /* 0x0000000413137207 */ /* 0x000fe40000000000 */
[----:B------:R-:W-:Y:S02]  /*11a0*/  SEL R20, R20, R22, P0 ;  /* 0x0000001614147207 */ /* 0x000fe40000000000 */
[----:B------:R-:W-:-:S02]  /*11b0*/  ISETP.GE.U32.AND P1, PT, R12, UR4, PT ;  /* 0x000000040c007c0c */ /* 0x000fc4000bf26070 */
[----:B------:R-:W-:Y:S02]  /*11c0*/  SEL R18, R13, R18, P0 ;  /* 0x000000120d127207 */ /* 0x000fe40000000000 */
[----:B------:R-:W-:Y:S02]  /*11d0*/  IADD3 R4, P2, PT, R19, 0x1, RZ ;  /* 0x0000000113047810 */ /* 0x000fe40007f5e0ff */
[----:B------:R-:W-:Y:S02]  /*11e0*/  ISETP.GE.U32.AND.EX P0, PT, R20, R21, PT, P1 ;  /* 0x000000151400720c */ /* 0x000fe40003f06110 */
[----:B------:R-:W-:Y:S01]  /*11f0*/  LOP3.LUT R12, R7, UR9, RZ, 0x3c, !PT ;  /* 0x00000009070c7c12 */ /* 0x000fe2000f8e3cff */
[----:B------:R-:W-:Y:S01]  /*1200*/  IMAD.X R13, RZ, RZ, R18, P2 ;  /* 0x000000ffff0d7224 */ /* 0x000fe200010e0612 */
[----:B------:R-:W-:Y:S02]  /*1210*/  SEL R4, R4, R19, P0 ;  /* 0x0000001304047207 */ /* 0x000fe40000000000 */
[----:B------:R-:W-:-:S02]  /*1220*/  ISETP.GE.AND P1, PT, R12, RZ, PT ;  /* 0x000000ff0c00720c */ /* 0x000fc40003f26270 */
[----:B------:R-:W-:Y:S02]  /*1230*/  SEL R13, R13, R18, P0 ;  /* 0x000000120d0d7207 */ /* 0x000fe40000000000 */
[-C--:B------:R-:W-:Y:S02]  /*1240*/  IADD3 R7, P2, PT, RZ, -R4.reuse, RZ ;  /* 0x80000004ff077210 */ /* 0x080fe40007f5e0ff */
[----:B------:R-:W-:Y:S02]  /*1250*/  ISETP.NE.U32.AND P0, PT, RZ, UR8, PT ;  /* 0x00000008ff007c0c */ /* 0x000fe4000bf05070 */
[----:B------:R-:W-:Y:S02]  /*1260*/  IADD3.X R12, PT, PT, RZ, ~R13, RZ, P2, !PT ;  /* 0x8000000dff0c7210 */ /* 0x000fe400017fe4ff */
[----:B------:R-:W-:Y:S01]  /*1270*/  SEL R4, R7, R4, !P1 ;  /* 0x0000000407047207 */ /* 0x000fe20004800000 */
[----:B------:R-:W-:Y:S01]  /*1280*/  IMAD.MOV.U32 R7, RZ, RZ, 0x0 ;  /* 0x00000000ff077424 */ /* 0x000fe200078e00ff */
[----:B------:R-:W-:-:S02]  /*1290*/  ISETP.NE.AND.EX P0, PT, RZ, UR9, PT, P0 ;  /* 0x00000009ff007c0c */ /* 0x000fc4000bf05300 */
[----:B------:R-:W-:Y:S02]  /*12a0*/  SEL R13, R12, R13, !P1 ;  /* 0x0000000d0c0d7207 */ /* 0x000fe40004800000 */
[----:B------:R-:W-:Y:S02]  /*12b0*/  SEL R4, R4, 0xffffffff, P0 ;  /* 0xffffffff04047807 */ /* 0x000fe40000000000 */
[----:B------:R-:W-:Y:S01]  /*12c0*/  SEL R13, R13, 0xffffffff, P0 ;  /* 0xffffffff0d0d7807 */ /* 0x000fe20000000000 */
[----:B------:R-:W-:Y:S06]  /*12d0*/  RET.REL.NODEC R6 `(_ZN2at6native27unrolled_elementwise_kernelINS0_13BUnaryFunctorIlllZZZNS0_15binary_internal21div_trunc_kernel_cudaERNS_18TensorIteratorBaseEENKUlvE_clEvENKUlvE2_clEvEUlllE_EESt5arrayIPcLm2EELi4E23TrivialOffsetCalculatorILi1EjESE_NS0_6memory15LoadWithoutCastENSF_16StoreWithoutCastEEEviT_T0_T2_T3_T4_T5_) ;  /* 0xffffffec06487950 */ /* 0x000fec0003c3ffff */
.L_x_14767:
        /* <DEDUP_REMOVED lines=10> */
.L_x_22266:


//--------------------- .text._ZN2at6native29vectorized_elementwise_kernelILi2ENS0_13BUnaryFunctorIlllZZZNS0_15binary_internal21div_trunc_kernel_cudaERNS_18TensorIteratorBaseEENKUlvE_clEvENKUlvE2_clEvEUlllE_EESt5arrayIPcLm2EEEEviT0_T1_ --------------------------
	.section	.text._ZN2at6native29vectorized_elementwise_kernelILi2ENS0_13BUnaryFunctorIlllZZZNS0_15binary_internal21div_trunc_kernel_cudaERNS_18TensorIteratorBaseEENKUlvE_clEvENKUlvE2_clEvEUlllE_EESt5arrayIPcLm2EEEEviT0_T1_,"ax",@progbits
	.align	128
        .global         _ZN2at6native29vectorized_elementwise_kernelILi2ENS0_13BUnaryFunctorIlllZZZNS0_15binary_internal21div_trunc_kernel_cudaERNS_18TensorIteratorBaseEENKUlvE_clEvENKUlvE2_clEvEUlllE_EESt5arrayIPcLm2EEEEviT0_T1_
        .type           _ZN2at6native29vectorized_elementwise_kernelILi2ENS0_13BUnaryFunctorIlllZZZNS0_15binary_internal21div_trunc_kernel_cudaERNS_18TensorIteratorBaseEENKUlvE_clEvENKUlvE2_clEvEUlllE_EESt5arrayIPcLm2EEEEviT0_T1_,@function
        .size           _ZN2at6native29vectorized_elementwise_kernelILi2ENS0_13BUnaryFunctorIlllZZZNS0_15binary_internal21div_trunc_kernel_cudaERNS_18TensorIteratorBaseEENKUlvE_clEvENKUlvE2_clEvEUlllE_EESt5arrayIPcLm2EEEEviT0_T1_,(.L_x_22267 - _ZN2at6native29vectorized_elementwise_kernelILi2ENS0_13BUnaryFunctorIlllZZZNS0_15binary_internal21div_trunc_kernel_cudaERNS_18TensorIteratorBaseEENKUlvE_clEvENKUlvE2_clEvEUlllE_EESt5arrayIPcLm2EEEEviT0_T1_)
        .other          _ZN2at6native29vectorized_elementwise_kernelILi2ENS0_13BUnaryFunctorIlllZZZNS0_15binary_internal21div_trunc_kernel_cudaERNS_18TensorIteratorBaseEENKUlvE_clEvENKUlvE2_clEvEUlllE_EESt5arrayIPcLm2EEEEviT0_T1_,@"STO_CUDA_ENTRY STV_DEFAULT"
_ZN2at6native29vectorized_elementwise_kernelILi2ENS0_13BUnaryFunctorIlllZZZNS0_15binary_internal21div_trunc_kernel_cudaERNS_18TensorIteratorBaseEENKUlvE_clEvENKUlvE2_clEvEUlllE_EESt5arrayIPcLm2EEEEviT0_T1_:
.text._ZN2at6native29vectorized_elementwise_kernelILi2ENS0_13BUnaryFunctorIlllZZZNS0_15binary_internal21div_trunc_kernel_cudaERNS_18TensorIteratorBaseEENKUlvE_clEvENKUlvE2_clEvEUlllE_EESt5arrayIPcLm2EEEEviT0_T1_:
        /* <DEDUP_REMOVED lines=13> */
[----:B------:R-:W-:Y:S01]  /*00d0*/  @!P6 IADD3 R0, PT, PT, R4, 0x80, RZ ;  /* 0x000000800400e810 */ /* 0x000fe20007ffe0ff */
[----:B------:R-:W0:Y:S01]  /*00e0*/  @!P6 LDC.64 R18, c[0x0][0x3a0] ;  /* 0x0000e800ff12eb82 */ /* 0x000e220000000a00 */
[----:B------:R-:W-:Y:S02]  /*00f0*/  @!P6 IMAD.IADD R7, R28, 0x1, R4 ;  /* 0x000000011c07e824 */ /* 0x000fe400078e0204 */
        /* <DEDUP_REMOVED lines=23> */
[----:B------:R-:W-:Y:S01]  /*0270*/  @!P0 IADD3 R23, PT, PT, R28, R0, RZ ;  /* 0x000000001c178210 */ /* 0x000fe20007ffe0ff */
[----:B------:R-:W-:Y:S01]  /*0280*/  @!P0 VIADD R0, R0, 0x80 ;  /* 0x0000008000008836 */ /* 0x000fe20000000000 */
[----:B------:R-:W3:Y:S04]  /*0290*/  @!P0 LDC.64 R6, c[0x0][0x3a0] ;  /* 0x0000e800ff068b82 */ /* 0x000ee80000000a00 */
[----:B------:R-:W-:-:S13]  /*02a0*/  ISETP.GE.U32.AND P6, PT, R0, R5, PT ;  /* 0x000000050000720c */ /* 0x000fda0003fc6070 */
[----:B------:R-:W3:Y:S01]  /*02b0*/  @!P6 LDC.64 R8, c[0x0][0x3a0] ;  /* 0x0000e800ff08eb82 */ /* 0x000ee20000000a00 */
[----:B-1----:R-:W-:-:S04]  /*02c0*/  @!P5 IMAD.WIDE.U32 R24, R31, 0x8, R24 ;  /* 0x000000081f18d825 */ /* 0x002fc800078e0018 */
[----:B------:R-:W-:Y:S02]  /*02d0*/  @!P6 IMAD.IADD R31, R28, 0x1, R0 ;  /* 0x000000011c1fe824 */ /* 0x000fe400078e0200 */
[----:B----4-:R-:W-:Y:S01]  /*02e0*/  @!P2 IMAD.WIDE.U32 R20, R27, 0x8, R20 ;  /* 0x000000081b14a825 */ /* 0x010fe200078e0014 */
[----:B0-----:R-:W-:-:S03]  /*02f0*/  CS2R R18, SRZ ;  /* 0x0000000000127805 */ /* 0x001fc6000001ff00 */
[----:B--2---:R-:W-:Y:S01]  /*0300*/  @!P4 IMAD.WIDE.U32 R32, R33, 0x8, R16 ;  /* 0x000000082120c825 */ /* 0x004fe200078e0010 */
[----:B------:R-:W-:-:S03]  /*0310*/  CS2R R16, SRZ ;  /* 0x0000000000107805 */ /* 0x000fc6000001ff00 */
[----:B---3--:R-:W-:Y:S01]  /*0320*/  @!P1 IMAD.WIDE.U32 R26, R13, 0x8, R10 ;  /* 0x000000080d1a9825 */ /* 0x008fe200078e000a */
[----:B------:R-:W-:Y:S01]  /*0330*/  CS2R R12, SRZ ;  /* 0x00000000000c7805 */ /* 0x000fe2000001ff00 */
[----:B------:R0:W5:Y:S02]  /*0340*/  @!P4 LDG.E.64 R18, desc[UR6][R32.64] ;  /* 0x000000062012c981 */ /* 0x000164000c1e1b00 */
[----:B------:R-:W-:Y:S01]  /*0350*/  @!P0 IMAD.WIDE.U32 R34, R23, 0x8, R6 ;  /* 0x0000000817228825 */ /* 0x000fe200078e0006 */
[----:B------:R-:W-:Y:S02]  /*0360*/  CS2R R22, SRZ ;  /* 0x0000000000167805 */ /* 0x000fe4000001ff00 */
[----:B------:R-:W-:Y:S01]  /*0370*/  CS2R R6, SRZ ;  /* 0x0000000000067805 */ /* 0x000fe2000001ff00 */
[----:B------:R0:W5:Y:S01]  /*0380*/  @!P5 LDG.E.64 R16, desc[UR6][R24.64] ;  /* 0x000000061810d981 */ /* 0x000162000c1e1b00 */
[----:B------:R-:W-:Y:S01]  /*0390*/  @!P6 IMAD.WIDE.U32 R30, R31, 0x8, R8 ;  /* 0x000000081f1ee825 */ /* 0x000fe200078e0008 */
[----:B------:R-:W-:-:S03]  /*03a0*/  CS2R R8, SRZ ;  /* 0x0000000000087805 */ /* 0x000fc6000001ff00 */
[----:B------:R0:W5:Y:S01]  /*03b0*/  @!P2 LDG.E.64 R6, desc[UR6][R20.64] ;  /* 0x000000061406a981 */ /* 0x000162000c1e1b00 */
[----:B------:R-:W-:-:S03]  /*03c0*/  @!P3 IMAD.WIDE.U32 R14, R29, 0x8, R14 ;  /* 0x000000081d0eb825 */ /* 0x000fc600078e000e */
[----:B------:R0:W5:Y:S04]  /*03d0*/  @!P1 LDG.E.64 R8, desc[UR6][R26.64] ;  /* 0x000000061a089981 */ /* 0x000168000c1e1b00 */
[----:B------:R0:W5:Y:S04]  /*03e0*/  @!P3 LDG.E.64 R22, desc[UR6][R14.64] ;  /* 0x000000060e16b981 */ /* 0x000168000c1e1b00 */
[----:B------:R0:W5:Y:S01]  /*03f0*/  @!P6 LDG.E.64 R12, desc[UR6][R30.64] ;  /* 0x000000061e0ce981 */ /* 0x000162000c1e1b00 */
[----:B------:R-:W-:-:S06]  /*0400*/  CS2R R10, SRZ ;  /* 0x00000000000a7805 */ /* 0x000fcc000001ff00 */
[----:B------:R0:W5:Y:S01]  /*0410*/  @!P0 LDG.E.64 R10, desc[UR6][R34.64] ;  /* 0x00000006220a8981 */ /* 0x000162000c1e1b00 */
[----:B------:R-:W-:Y:S01]  /*0420*/  ISETP.GE.U32.AND P0, PT, R4, R5, PT ;  /* 0x000000050400720c */ /* 0x000fe20003f06070 */
[----:B------:R-:W-:-:S12]  /*0430*/  BSSY.RECONVERGENT B0, `(.L_x_14769) ;  /* 0x000001f000007945 */ /* 0x000fd80003800200 */
[----:B0-----:R-:W-:Y:S05]  /*0440*/  @P0 BRA `(.L_x_14770) ;  /* 0x0000000000740947 */ /* 0x001fea0003800000 */
        /* <DEDUP_REMOVED lines=25> */
.L_x_14771:
[----:B------:R-:W-:-:S07]  /*05e0*/  MOV R0, 0x600 ;  /* 0x0000060000007802 */ /* 0x000fce0000000f00 */
[----:B------:R-:W-:Y:S05]  /*05f0*/  CALL.REL.NOINC `($__internal_28_$__cuda_sm20_div_s64) ;  /* 0x0000002400807944 */ /* 0x000fea0003c00000 */
[----:B------:R-:W-:Y:S01]  /*0600*/  IMAD.MOV.U32 R14, RZ, RZ, R2 ;  /* 0x000000ffff0e7224 */ /* 0x000fe200078e0002 */
[----:B------:R-:W-:-:S07]  /*0610*/  MOV R15, R3 ;  /* 0x00000003000f7202 */ /* 0x000fce0000000f00 */
.L_x_14770:
[----:B------:R-:W-:Y:S05]  /*0620*/  BSYNC.RECONVERGENT B0 ;  /* 0x0000000000007941 */ /* 0x000fea0003800200 */
.L_x_14769:
[----:B------:R-:W-:Y:S01]  /*0630*/  VIADD R29, R4, 0x80 ;  /* 0x00000080041d7836 */ /* 0x000fe20000000000 */
[----:B------:R-:W-:Y:S04]  /*0640*/  BSSY.RECONVERGENT B0, `(.L_x_14772) ;  /* 0x0000023000007945 */ /* 0x000fe80003800200 */
[----:B------:R-:W-:-:S13]  /*0650*/  ISETP.GE.U32.AND P0, PT, R29, R5, PT ;  /* 0x000000051d00720c */ /* 0x000fda0003f06070 */
[----:B------:R-:W-:Y:S05]  /*0660*/  @P0 BRA `(.L_x_14773) ;  /* 0x0000000000800947 */ /* 0x000fea0003800000 */
        /* <DEDUP_REMOVED lines=8> */
[----:B0-----:R-:W-:Y:S02]  /*06f0*/  VIADD R2, R17, 0xffffffe ;  /* 0x0ffffffe11027836 */ /* 0x001fe40000000000 */
[----:B------:R-:W-:-:S04]  /*0700*/  IMAD.MOV.U32 R17, RZ, RZ, RZ ;  /* 0x000000ffff117224 */ /* 0x000fc800078e00ff */
[----:B------:R0:W1:Y:S02]  /*0710*/  F2I.FTZ.U32.TRUNC.NTZ R3, R2 ;  /* 0x0000000200037305 */ /* 0x000064000021f000 */
[----:B0-----:R-:W-:Y:S01]  /*0720*/  IMAD.MOV.U32 R2, RZ, RZ, RZ ;  /* 0x000000ffff027224 */ /* 0x001fe200078e00ff */
[----:B-1----:R-:W-:-:S05]  /*0730*/  IADD3 R21, PT, PT, RZ, -R3, RZ ;  /* 0x80000003ff157210 */ /* 0x002fca0007ffe0ff */
[----:B------:R-:W-:-:S04]  /*0740*/  IMAD R21, R21, UR4, RZ ;  /* 0x0000000415157c24 */ /* 0x000fc8000f8e02ff */
[----:B------:R-:W-:-:S06]  /*0750*/  IMAD.HI.U32 R21, R3, R21, R2 ;  /* 0x0000001503157227 */ /* 0x000fcc00078e0002 */
[----:B------:R-:W-:-:S04]  /*0760*/  IMAD.HI.U32 R0, R21, R16, RZ ;  /* 0x0000001015007227 */ /* 0x000fc800078e00ff */
[----:B------:R-:W-:-:S04]  /*0770*/  IMAD.MOV R3, RZ, RZ, -R0 ;  /* 0x000000ffff037224 */ /* 0x000fc800078e0a00 */
[----:B------:R-:W-:-:S05]  /*0780*/  IMAD R16, R3, UR4, R16 ;  /* 0x0000000403107c24 */ /* 0x000fca000f8e0210 */
        /* <DEDUP_REMOVED lines=8> */
.L_x_14774:
[----:B------:R-:W-:Y:S01]  /*0810*/  IMAD.MOV.U32 R2, RZ, RZ, R16 ;  /* 0x000000ffff027224 */ /* 0x000fe200078e0010 */
[----:B------:R-:W-:Y:S02]  /*0820*/  MOV R3, R17 ;  /* 0x0000001100037202 */ /* 0x000fe40000000f00 */
[----:B------:R-:W-:-:S07]  /*0830*/  MOV R0, 0x850 ;  /* 0x0000085000007802 */ /* 0x000fce0000000f00 */
[----:B------:R-:W-:Y:S05]  /*0840*/  CALL.REL.NOINC `($__internal_28_$__cuda_sm20_div_s64) ;  /* 0x0000002000ec7944 */ /* 0x000fea0003c00000 */
[----:B------:R-:W-:Y:S02]  /*0850*/  IMAD.MOV.U32 R16, RZ, RZ, R2 ;  /* 0x000000ffff107224 */ /* 0x000fe400078e0002 */
[----:B------:R-:W-:-:S07]  /*0860*/  IMAD.MOV.U32 R17, RZ, RZ, R3 ;  /* 0x000000ffff117224 */ /* 0x000fce00078e0003 */
.L_x_14773:
[----:B------:R-:W-:Y:S05]  /*0870*/  BSYNC.RECONVERGENT B0 ;  /* 0x0000000000007941 */ /* 0x000fea0003800200 */
.L_x_14772:
[----:B------:R-:W-:Y:S01]  /*0880*/  IADD3 R0, PT, PT, R4, 0x100, RZ ;  /* 0x0000010004007810 */ /* 0x000fe20007ffe0ff */
[----:B------:R-:W-:Y:S03]  /*0890*/  BSSY.RECONVERGENT B0, `(.L_x_14775) ;  /* 0x0000023000007945 */ /* 0x000fe60003800200 */
        /* <DEDUP_REMOVED lines=10> */
[----:B0-----:R-:W-:Y:S01]  /*0940*/  VIADD R2, R19, 0xffffffe ;  /* 0x0ffffffe13027836 */ /* 0x001fe20000000000 */
[----:B------:R-:W-:-:S05]  /*0950*/  MOV R19, RZ ;  /* 0x000000ff00137202 */ /* 0x000fca0000000f00 */
        /* <DEDUP_REMOVED lines=16> */
.L_x_14777:
[----:B------:R-:W-:Y:S01]  /*0a60*/  IMAD.MOV.U32 R2, RZ, RZ, R18 ;  /* 0x000000ffff027224 */ /* 0x000fe200078e0012 */
[----:B------:R-:W-:Y:S01]  /*0a70*/  MOV R0, 0xaa0 ;  /* 0x00000aa000007802 */ /* 0x000fe20000000f00 */
[----:B------:R-:W-:-:S07]  /*0a80*/  IMAD.MOV.U32 R3, RZ, RZ, R19 ;  /* 0x000000ffff037224 */ /* 0x000fce00078e0013 */
[----:B------:R-:W-:Y:S05]  /*0a90*/  CALL.REL.NOINC `($__internal_28_$__cuda_sm20_div_s64) ;  /* 0x0000002000587944 */ /* 0x000fea0003c00000 */
[----:B------:R-:W-:Y:S01]  /*0aa0*/  MOV R18, R2 ;  /* 0x0000000200127202 */ /* 0x000fe20000000f00 */
[----:B------:R-:W-:-:S07]  /*0ab0*/  IMAD.MOV.U32 R19, RZ, RZ, R3 ;  /* 0x000000ffff137224 */ /* 0x000fce00078e0003 */
.L_x_14776:
[----:B------:R-:W-:Y:S05]  /*0ac0*/  BSYNC.RECONVERGENT B0 ;  /* 0x0000000000007941 */ /* 0x000fea0003800200 */
.L_x_14775:
        /* <DEDUP_REMOVED lines=30> */
.L_x_14780:
[----:B------:R-:W-:Y:S01]  /*0cb0*/  MOV R2, R22 ;  /* 0x0000001600027202 */ /* 0x000fe20000000f00 */
[----:B------:R-:W-:Y:S01]  /*0cc0*/  IMAD.MOV.U32 R3, RZ, RZ, R23 ;  /* 0x000000ffff037224 */ /* 0x000fe200078e0017 */
[----:B------:R-:W-:-:S07]  /*0cd0*/  MOV R0, 0xcf0 ;  /* 0x00000cf000007802 */ /* 0x000fce0000000f00 */
[----:B------:R-:W-:Y:S05]  /*0ce0*/  CALL.REL.NOINC `($__internal_28_$__cuda_sm20_div_s64) ;  /* 0x0000001c00c47944 */ /* 0x000fea0003c00000 */
[----:B------:R-:W-:Y:S01]  /*0cf0*/  IMAD.MOV.U32 R22, RZ, RZ, R2 ;  /* 0x000000ffff167224 */ /* 0x000fe200078e0002 */
[----:B------:R-:W-:-:S07]  /*0d00*/  MOV R23, R3 ;  /* 0x0000000300177202 */ /* 0x000fce0000000f00 */
.L_x_14779:
[----:B------:R-:W-:Y:S05]  /*0d10*/  BSYNC.RECONVERGENT B0 ;  /* 0x0000000000007941 */ /* 0x000fea0003800200 */
.L_x_14778:
        /* <DEDUP_REMOVED lines=30> */
.L_x_14783:
[----:B------:R-:W-:Y:S01]  /*0f00*/  IMAD.MOV.U32 R2, RZ, RZ, R6 ;  /* 0x000000ffff027224 */ /* 0x000fe200078e0006 */
[----:B------:R-:W-:Y:S02]  /*0f10*/  MOV R3, R7 ;  /* 0x0000000700037202 */ /* 0x000fe40000000f00 */
[----:B------:R-:W-:-:S07]  /*0f20*/  MOV R0, 0xf40 ;  /* 0x00000f4000007802 */ /* 0x000fce0000000f00 */
[----:B------:R-:W-:Y:S05]  /*0f30*/  CALL.REL.NOINC `($__internal_28_$__cuda_sm20_div_s64) ;  /* 0x0000001c00307944 */ /* 0x000fea0003c00000 */
[----:B------:R-:W-:Y:S02]  /*0f40*/  IMAD.MOV.U32 R6, RZ, RZ, R2 ;  /* 0x000000ffff067224 */ /* 0x000fe400078e0002 */
[----:B------:R-:W-:-:S07]  /*0f50*/  IMAD.MOV.U32 R7, RZ, RZ, R3 ;  /* 0x000000ffff077224 */ /* 0x000fce00078e0003 */
.L_x_14782:
[----:B------:R-:W-:Y:S05]  /*0f60*/  BSYNC.RECONVERGENT B0 ;  /* 0x0000000000007941 */ /* 0x000fea0003800200 */
.L_x_14781:
        /* <DEDUP_REMOVED lines=30> */
.L_x_14786:
[----:B------:R-:W-:Y:S01]  /*1150*/  IMAD.MOV.U32 R2, RZ, RZ, R8 ;  /* 0x000000ffff027224 */ /* 0x000fe200078e0008 */
[----:B------:R-:W-:Y:S01]  /*1160*/  MOV R0, 0x1190 ;  /* 0x0000119000007802 */ /* 0x000fe20000000f00 */
[----:B------:R-:W-:-:S07]  /*1170*/  IMAD.MOV.U32 R3, RZ, RZ, R9 ;  /* 0x000000ffff037224 */ /* 0x000fce00078e0009 */
[----:B------:R-:W-:Y:S05]  /*1180*/  CALL.REL.NOINC `($__internal_28_$__cuda_sm20_div_s64) ;  /* 0x00000018009c7944 */ /* 0x000fea0003c00000 */
[----:B------:R-:W-:Y:S01]  /*1190*/  MOV R8, R2 ;  /* 0x0000000200087202 */ /* 0x000fe20000000f00 */
[----:B------:R-:W-:-:S07]  /*11a0*/  IMAD.MOV.U32 R9, RZ, RZ, R3 ;  /* 0x000000ffff097224 */ /* 0x000fce00078e0003 */
.L_x_14785:
[----:B------:R-:W-:Y:S05]  /*11b0*/  BSYNC.RECONVERGENT B0 ;  /* 0x0000000000007941 */ /* 0x000fea0003800200 */
.L_x_14784:
        /* <DEDUP_REMOVED lines=12> */
[----:B0-----:R-:W-:Y:S01]  /*1280*/  IADD3 R2, PT, PT, R11, 0xffffffe, RZ ;  /* 0x0ffffffe0b027810 */ /* 0x001fe20007ffe0ff */
[----:B------:R-:W-:-:S05]  /*1290*/  IMAD.MOV.U32 R11, RZ, RZ, RZ ;  /* 0x000000ffff0b7224 */ /* 0x000fca00078e00ff */
        /* <DEDUP_REMOVED lines=16> */
.L_x_14789:
[----:B------:R-:W-:Y:S01]  /*13a0*/  MOV R2, R10 ;  /* 0x0000000a00027202 */ /* 0x000fe20000000f00 */
[----:B------:R-:W-:Y:S01]  /*13b0*/  IMAD.MOV.U32 R3, RZ, RZ, R11 ;  /* 0x000000ffff037224 */ /* 0x000fe200078e000b */
[----:B------:R-:W-:-:S07]  /*13c0*/  MOV R0, 0x13e0 ;  /* 0x000013e000007802 */ /* 0x000fce0000000f00 */
[----:B------:R-:W-:Y:S05]  /*13d0*/  CALL.REL.NOINC `($__internal_28_$__cuda_sm20_div_s64) ;  /* 0x0000001800087944 */ /* 0x000fea0003c00000 */
[----:B------:R-:W-:Y:S01]  /*13e0*/  IMAD.MOV.U32 R10, RZ, RZ, R2 ;  /* 0x000000ffff0a7224 */ /* 0x000fe200078e0002 */
[----:B------:R-:W-:-:S07]  /*13f0*/  MOV R11, R3 ;  /* 0x00000003000b7202 */ /* 0x000fce0000000f00 */
.L_x_14788:
[----:B------:R-:W-:Y:S05]  /*1400*/  BSYNC.RECONVERGENT B0 ;  /* 0x0000000000007941 */ /* 0x000fea0003800200 */
.L_x_14787:
        /* <DEDUP_REMOVED lines=29> */
.L_x_14792:
[----:B------:R-:W-:Y:S01]  /*15e0*/  IMAD.MOV.U32 R2, RZ, RZ, R12 ;  /* 0x000000ffff027224 */ /* 0x000fe200078e000c */
[----:B------:R-:W-:Y:S01]  /*15f0*/  MOV R0, 0x1620 ;  /* 0x0000162000007802 */ /* 0x000fe20000000f00 */
[----:B------:R-:W-:-:S07]  /*1600*/  IMAD.MOV.U32 R3, RZ, RZ, R13 ;  /* 0x000000ffff037224 */ /* 0x000fce00078e000d */
[----:B------:R-:W-:Y:S05]  /*1610*/  CALL.REL.NOINC `($__internal_28_$__cuda_sm20_div_s64) ;  /* 0x0000001400787944 */ /* 0x000fea0003c00000 */
.L_x_14791:
[----:B------:R-:W-:Y:S05]  /*1620*/  BSYNC.RECONVERGENT B0 ;  /* 0x0000000000007941 */ /* 0x000fea0003800200 */
.L_x_14790:
        /* <DEDUP_REMOVED lines=16> */
.L_x_14795:
[----:B------:R-:W-:-:S13]  /*1730*/  ISETP.GE.U32.AND P0, PT, R4, R5, PT ;  /* 0x000000050400720c */ /* 0x000fda0003f06070 */
[----:B------:R-:W-:Y:S05]  /*1740*/  @P0 BRA `(.L_x_14797) ;  /* 0x0000000000300947 */ /* 0x000fea0003800000 */
[----:B0----5:R-:W0:Y:S01]  /*1750*/  LDC.64 R12, c[0x0][0x398] ;  /* 0x0000e600ff0c7b82 */ /* 0x021e220000000a00 */
[----:B------:R-:W-:Y:S02]  /*1760*/  IMAD.IADD R15, R28, 0x1, R4 ;  /* 0x000000011c0f7824 */ /* 0x000fe400078e0204 */
[----:B------:R-:W-:Y:S02]  /*1770*/  VIADD R4, R4, 0x80 ;  /* 0x0000008004047836 */ /* 0x000fe40000000000 */
[----:B0-----:R-:W-:-:S05]  /*1780*/  IMAD.WIDE.U32 R12, R15, 0x8, R12 ;  /* 0x000000080f0c7825 */ /* 0x001fca00078e000c */
[----:B------:R1:W-:Y:S02]  /*1790*/  STG.E.64 desc[UR6][R12.64], R18 ;  /* 0x000000120c007986 */ /* 0x0003e4000c101b06 */
.L_x_14796:
[----:B------:R-:W-:-:S13]  /*17a0*/  ISETP.GE.U32.AND P0, PT, R4, R5, PT ;  /* 0x000000050400720c */ /* 0x000fda0003f06070 */
[----:B------:R-:W-:Y:S05]  /*17b0*/  @P0 BRA `(.L_x_14798) ;  /* 0x0000000000300947 */ /* 0x000fea0003800000 */
[----:B01----:R-:W0:Y:S01]  /*17c0*/  LDC.64 R12, c[0x0][0x398] ;  /* 0x0000e600ff0c7b82 */ /* 0x003e220000000a00 */
[----:B------:R-:W-:Y:S01]  /*17d0*/  IADD3 R15, PT, PT, R28, R4, RZ ;  /* 0x000000041c0f7210 */ /* 0x000fe20007ffe0ff */
[----:B------:R-:W-:-:S04]  /*17e0*/  VIADD R4, R4, 0x80 ;  /* 0x0000008004047836 */ /* 0x000fc80000000000 */
[----:B0-----:R-:W-:-:S05]  /*17f0*/  IMAD.WIDE.U32 R12, R15, 0x8, R12 ;  /* 0x000000080f0c7825 */ /* 0x001fca00078e000c */
[----:B------:R1:W-:Y:S02]  /*1800*/  STG.E.64 desc[UR6][R12.64], R22 ;  /* 0x000000160c007986 */ /* 0x0003e4000c101b06 */
.L_x_14797:
[----:B------:R-:W-:-:S13]  /*1810*/  ISETP.GE.U32.AND P0, PT, R4, R5, PT ;  /* 0x000000050400720c */ /* 0x000fda0003f06070 */
[----:B------:R-:W-:Y:S05]  /*1820*/  @P0 BRA `(.L_x_14799) ;  /* 0x0000000000340947 */ /* 0x000fea0003800000 */
[----:B01---5:R-:W0:Y:S01]  /*1830*/  LDC.64 R12, c[0x0][0x398] ;  /* 0x0000e600ff0c7b82 */ /* 0x023e220000000a00 */
[----:B------:R-:W-:Y:S01]  /*1840*/  IMAD.IADD R15, R28, 0x1, R4 ;  /* 0x000000011c0f7824 */ /* 0x000fe200078e0204 */
[----:B------:R-:W-:-:S03]  /*1850*/  IADD3 R4, PT, PT, R4, 0x80, RZ ;  /* 0x0000008004047810 */ /* 0x000fc60007ffe0ff */
[----:B0-----:R-:W-:-:S05]  /*1860*/  IMAD.WIDE.U32 R12, R15, 0x8, R12 ;  /* 0x000000080f0c7825 */ /* 0x001fca00078e000c */
[----:B------:R2:W-:Y:S02]  /*1870*/  STG.E.64 desc[UR6][R12.64], R6 ;  /* 0x000000060c007986 */ /* 0x0005e4000c101b06 */
.L_x_14798:
[----:B------:R-:W-:-:S13]  /*1880*/  ISETP.GE.U32.AND P0, PT, R4, R5, PT ;  /* 0x000000050400720c */ /* 0x000fda0003f06070 */
[----:B------:R-:W-:Y:S05]  /*1890*/  @P0 BREAK.RELIABLE B1 ;  /* 0x0000000000010942 */ /* 0x000fea0003800100 */
[----:B------:R-:W-:Y:S05]  /*18a0*/  @P0 BRA `(.L_x_14800) ;  /* 0x0000000000300947 */ /* 0x000fea0003800000 */
[----:B--2---:R-:W2:Y:S01]  /*18b0*/  LDC.64 R6, c[0x0][0x398] ;  /* 0x0000e600ff067b82 */ /* 0x004ea20000000a00 */
[----:B01----:R-:W-:Y:S02]  /*18c0*/  IMAD.IADD R13, R28, 0x1, R4 ;  /* 0x000000011c0d7824 */ /* 0x003fe400078e0204 */
[----:B------:R-:W-:Y:S02]  /*18d0*/  VIADD R4, R4, 0x80 ;  /* 0x0000008004047836 */ /* 0x000fe40000000000 */
[----:B--2---:R-:W-:-:S05]  /*18e0*/  IMAD.WIDE.U32 R6, R13, 0x8, R6 ;  /* 0x000000080d067825 */ /* 0x004fca00078e0006 */
[----:B------:R2:W-:Y:S02]  /*18f0*/  STG.E.64 desc[UR6][R6.64], R8 ;  /* 0x0000000806007986 */ /* 0x0005e4000c101b06 */
.L_x_14799:
[----:B------:R-:W-:Y:S05]  /*1900*/  BSYNC.RELIABLE B1 ;  /* 0x0000000000017941 */ /* 0x000fea0003800100 */
.L_x_14794:
[----:B------:R-:W-:-:S13]  /*1910*/  ISETP.GE.U32.AND P0, PT, R4, R5, PT ;  /* 0x000000050400720c */ /* 0x000fda0003f06070 */
[----:B--2--5:R-:W2:Y:S01]  /*1920*/  @!P0 LDC.64 R6, c[0x0][0x398] ;  /* 0x0000e600ff068b82 */ /* 0x024ea20000000a00 */
[----:B------:R-:W-:Y:S01]  /*1930*/  @!P0 IADD3 R9, PT, PT, R28, R4, RZ ;  /* 0x000000041c098210 */ /* 0x000fe20007ffe0ff */
[----:B------:R-:W-:-:S04]  /*1940*/  @!P0 VIADD R4, R4, 0x80 ;  /* 0x0000008004048836 */ /* 0x000fc80000000000 */
[----:B--2---:R-:W-:-:S05]  /*1950*/  @!P0 IMAD.WIDE.U32 R6, R9, 0x8, R6 ;  /* 0x0000000809068825 */ /* 0x004fca00078e0006 */
[----:B------:R3:W-:Y:S02]  /*1960*/  @!P0 STG.E.64 desc[UR6][R6.64], R10 ;  /* 0x0000000a06008986 */ /* 0x0007e4000c101b06 */
.L_x_14800:
[----:B------:R-:W-:Y:S05]  /*1970*/  BSYNC.RECONVERGENT B0 ;  /* 0x0000000000007941 */ /* 0x000fea0003800200 */
.L_x_14793:
[----:B------:R-:W-:Y:S05]  /*1980*/  WARPSYNC.ALL ;  /* 0x0000000000007948 */ /* 0x000fea0003800000 */
[----:B------:R-:W-:-:S13]  /*1990*/  ISETP.GE.U32.AND P0, PT, R4, R5, PT ;  /* 0x000000050400720c */ /* 0x000fda0003f06070 */
[----:B------:R-:W-:Y:S05]  /*19a0*/  @P0 EXIT ;  /* 0x000000000000094d */ /* 0x000fea0003800000 */
[----:B--23--:R-:W2:Y:S01]  /*19b0*/  LDC.64 R6, c[0x0][0x398] ;  /* 0x0000e600ff067b82 */ /* 0x00cea20000000a00 */
[----:B------:R-:W-:-:S04]  /*19c0*/  IMAD.IADD R5, R28, 0x1, R4 ;  /* 0x000000011c057824 */ /* 0x000fc800078e0204 */
[----:B--2---:R-:W-:-:S05]  /*19d0*/  IMAD.WIDE.U32 R4, R5, 0x8, R6 ;  /* 0x0000000805047825 */ /* 0x004fca00078e0006 */
[----:B------:R-:W-:Y:S01]  /*19e0*/  STG.E.64 desc[UR6][R4.64], R2 ;  /* 0x0000000204007986 */ /* 0x000fe2000c101b06 */
[----:B------:R-:W-:Y:S05]  /*19f0*/  EXIT ;  /* 0x000000000000794d */ /* 0x000fea0003800000 */
.L_x_14768:
[----:B------:R-:W0:Y:S01]  /*1a00*/  S2R R22, SR_TID.X ;  /* 0x0000000000167919 */ /* 0x000e220000002100 */
[----:B------:R-:W1:Y:S01]  /*1a10*/  LDC.64 R2, c[0x0][0x3a0] ;  /* 0x0000e800ff027b82 */ /* 0x000e620000000a00 */
[----:B------:R-:W2:Y:S01]  /*1a20*/  LDCU UR4, c[0x0][0x394] ;  /* 0x00007280ff0477ac */ /* 0x000ea20008000800 */
[----:B-1----:R-:W-:-:S04]  /*1a30*/  IMAD.WIDE.U32 R2, R28, 0x8, R2 ;  /* 0x000000081c027825 */ /* 0x002fc800078e0002 */
[----:B0-----:R-:W-:-:S05]  /*1a40*/  IMAD.WIDE.U32 R2, R22, 0x10, R2 ;  /* 0x0000001016027825 */ /* 0x001fca00078e0002 */
[----:B------:R-:W2:Y:S04]  /*1a50*/  LDG.E.128 R12, desc[UR6][R2.64] ;  /* 0x00000006020c7981 */ /* 0x000ea8000c1e1d00 */
[----:B------:R0:W5:Y:S04]  /*1a60*/  LDG.E.128 R16, desc[UR6][R2.64+0x800] ;  /* 0x0008000602107981 */ /* 0x000168000c1e1d00 */
[----:B------:R0:W5:Y:S04]  /*1a70*/  LDG.E.128 R4, desc[UR6][R2.64+0x1000] ;  /* 0x0010000602047981 */ /* 0x000168000c1e1d00 */
[----:B------:R0:W5:Y:S01]  /*1a80*/  LDG.E.128 R8, desc[UR6][R2.64+0x1800] ;  /* 0x0018000602087981 */ /* 0x000162000c1e1d00 */
[----:B------:R-:W-:Y:S01]  /*1a90*/  BSSY.RECONVERGENT B0, `(.L_x_14801) ;  /* 0x0000020000007945 */ /* 0x000fe20003800200 */
[----:B--2---:R-:W-:-:S04]  /*1aa0*/  LOP3.LUT R0, R13, UR4, RZ, 0xfc, !PT ;  /* 0x000000040d007c12 */ /* 0x004fc8000f8efcff */
[----:B------:R-:W-:-:S13]  /*1ab0*/  ISETP.NE.U32.AND P0, PT, R0, RZ, PT ;  /* 0x000000ff0000720c */ /* 0x000fda0003f05070 */
[----:B0-----:R-:W-:Y:S05]  /*1ac0*/  @P0 BRA `(.L_x_14802) ;  /* 0x0000000000580947 */ /* 0x001fea0003800000 */
        /* <DEDUP_REMOVED lines=22> */
.L_x_14802:
[----:B------:R-:W-:Y:S01]  /*1c30*/  MOV R2, R12 ;  /* 0x0000000c00027202 */ /* 0x000fe20000000f00 */
[----:B------:R-:W-:Y:S01]  /*1c40*/  IMAD.MOV.U32 R3, RZ, RZ, R13 ;  /* 0x000000ffff037224 */ /* 0x000fe200078e000d */
[----:B------:R-:W-:-:S07]  /*1c50*/  MOV R0, 0x1c70 ;  /* 0x00001c7000007802 */ /* 0x000fce0000000f00 */
[----:B-----5:R-:W-:Y:S05]  /*1c60*/  CALL.REL.NOINC `($__internal_28_$__cuda_sm20_div_s64) ;  /* 0x0000000c00e47944 */ /* 0x020fea0003c00000 */
[----:B------:R-:W-:Y:S01]  /*1c70*/  IMAD.MOV.U32 R12, RZ, RZ, R2 ;  /* 0x000000ffff0c7224 */ /* 0x000fe200078e0002 */
[----:B------:R-:W-:-:S07]  /*1c80*/  MOV R13, R3 ;  /* 0x00000003000d7202 */ /* 0x000fce0000000f00 */
.L_x_14803:
[----:B------:R-:W-:Y:S05]  /*1c90*/  BSYNC.RECONVERGENT B0 ;  /* 0x0000000000007941 */ /* 0x000fea0003800200 */
.L_x_14801:
[----:B------:R-:W0:Y:S01]  /*1ca0*/  LDCU UR4, c[0x0][0x394] ;  /* 0x00007280ff0477ac */ /* 0x000e220008000800 */
        /* <DEDUP_REMOVED lines=26> */
.L_x_14805:
[----:B------:R-:W-:Y:S01]  /*1e50*/  IMAD.MOV.U32 R2, RZ, RZ, R14 ;  /* 0x000000ffff027224 */ /* 0x000fe200078e000e */
[----:B------:R-:W-:Y:S01]  /*1e60*/  MOV R0, 0x1e90 ;  /* 0x00001e9000007802 */ /* 0x000fe20000000f00 */
[----:B------:R-:W-:-:S07]  /*1e70*/  IMAD.MOV.U32 R3, RZ, RZ, R15 ;  /* 0x000000ffff037224 */ /* 0x000fce00078e000f */
[----:B-----5:R-:W-:Y:S05]  /*1e80*/  CALL.REL.NOINC `($__internal_28_$__cuda_sm20_div_s64) ;  /* 0x0000000c005c7944 */ /* 0x020fea0003c00000 */
[----:B------:R-:W-:Y:S01]  /*1e90*/  MOV R14, R2 ;  /* 0x00000002000e7202 */ /* 0x000fe20000000f00 */
[----:B------:R-:W-:-:S07]  /*1ea0*/  IMAD.MOV.U32 R15, RZ, RZ, R3 ;  /* 0x000000ffff0f7224 */ /* 0x000fce00078e0003 */
.L_x_14806:
[----:B------:R-:W-:Y:S05]  /*1eb0*/  BSYNC.RECONVERGENT B0 ;  /* 0x0000000000007941 */ /* 0x000fea0003800200 */
.L_x_14804:
        /* <DEDUP_REMOVED lines=27> */
.L_x_14808:
[----:B------:R-:W-:Y:S01]  /*2070*/  IMAD.MOV.U32 R2, RZ, RZ, R16 ;  /* 0x000000ffff027224 */ /* 0x000fe200078e0010 */
[----:B------:R-:W-:Y:S02]  /*2080*/  MOV R3, R17 ;  /* 0x0000001100037202 */ /* 0x000fe40000000f00 */
[----:B------:R-:W-:-:S07]  /*2090*/  MOV R0, 0x20b0 ;  /* 0x000020b000007802 */ /* 0x000fce0000000f00 */
[----:B------:R-:W-:Y:S05]  /*20a0*/  CALL.REL.NOINC `($__internal_28_$__cuda_sm20_div_s64) ;  /* 0x0000000800d47944 */ /* 0x000fea0003c00000 */
[----:B------:R-:W-:Y:S02]  /*20b0*/  IMAD.MOV.U32 R16, RZ, RZ, R2 ;  /* 0x000000ffff107224 */ /* 0x000fe400078e0002 */
[----:B------:R-:W-:-:S07]  /*20c0*/  IMAD.MOV.U32 R17, RZ, RZ, R3 ;  /* 0x000000ffff117224 */ /* 0x000fce00078e0003 */
.L_x_14809:
[----:B------:R-:W-:Y:S05]  /*20d0*/  BSYNC.RECONVERGENT B0 ;  /* 0x0000000000007941 */ /* 0x000fea0003800200 */
.L_x_14807:
        /* <DEDUP_REMOVED lines=27> */
.L_x_14811:
[----:B------:R-:W-:Y:S01]  /*2290*/  MOV R2, R18 ;  /* 0x0000001200027202 */ /* 0x000fe20000000f00 */
[----:B------:R-:W-:Y:S01]  /*22a0*/  IMAD.MOV.U32 R3, RZ, RZ, R19 ;  /* 0x000000ffff037224 */ /* 0x000fe200078e0013 */
[----:B------:R-:W-:-:S07]  /*22b0*/  MOV R0, 0x22d0 ;  /* 0x000022d000007802 */ /* 0x000fce0000000f00 */
[----:B------:R-:W-:Y:S05]  /*22c0*/  CALL.REL.NOINC `($__internal_28_$__cuda_sm20_div_s64) ;  /* 0x00000008004c7944 */ /* 0x000fea0003c00000 */
[----:B------:R-:W-:Y:S01]  /*22d0*/  IMAD.MOV.U32 R18, RZ, RZ, R2 ;  /* 0x000000ffff127224 */ /* 0x000fe200078e0002 */
[----:B------:R-:W-:-:S07]  /*22e0*/  MOV R19, R3 ;  /* 0x0000000300137202 */ /* 0x000fce0000000f00 */
.L_x_14812:
[----:B------:R-:W-:Y:S05]  /*22f0*/  BSYNC.RECONVERGENT B0 ;  /* 0x0000000000007941 */ /* 0x000fea0003800200 */
.L_x_14810:
        /* <DEDUP_REMOVED lines=27> */
.L_x_14814:
[----:B------:R-:W-:Y:S01]  /*24b0*/  IMAD.MOV.U32 R2, RZ, RZ, R4 ;  /* 0x000000ffff027224 */ /* 0x000fe200078e0004 */
[----:B------:R-:W-:Y:S01]  /*24c0*/  MOV R0, 0x24f0 ;  /* 0x000024f000007802 */ /* 0x000fe20000000f00 */
[----:B------:R-:W-:-:S07]  /*24d0*/  IMAD.MOV.U32 R3, RZ, RZ, R5 ;  /* 0x000000ffff037224 */ /* 0x000fce00078e0005 */
[----:B------:R-:W-:Y:S05]  /*24e0*/  CALL.REL.NOINC `($__internal_28_$__cuda_sm20_div_s64) ;  /* 0x0000000400c47944 */ /* 0x000fea0003c00000 */
[----:B------:R-:W-:Y:S01]  /*24f0*/  MOV R4, R2 ;  /* 0x0000000200047202 */ /* 0x000fe20000000f00 */
[----:B------:R-:W-:-:S07]  /*2500*/  IMAD.MOV.U32 R5, RZ, RZ, R3 ;  /* 0x000000ffff057224 */ /* 0x000fce00078e0003 */
.L_x_14815:
[----:B------:R-:W-:Y:S05]  /*2510*/  BSYNC.RECONVERGENT B0 ;  /* 0x0000000000007941 */ /* 0x000fea0003800200 */
.L_x_14813:
        /* <DEDUP_REMOVED lines=27> */
.L_x_14817:
[----:B------:R-:W-:Y:S01]  /*26d0*/  IMAD.MOV.U32 R2, RZ, RZ, R6 ;  /* 0x000000ffff027224 */ /* 0x000fe200078e0006 */
[----:B------:R-:W-:Y:S02]  /*26e0*/  MOV R3, R7 ;  /* 0x0000000700037202 */ /* 0x000fe40000000f00 */
[----:B------:R-:W-:-:S07]  /*26f0*/  MOV R0, 0x2710 ;  /* 0x0000271000007802 */ /* 0x000fce0000000f00 */
[----:B------:R-:W-:Y:S05]  /*2700*/  CALL.REL.NOINC `($__internal_28_$__cuda_sm20_div_s64) ;  /* 0x00000004003c7944 */ /* 0x000fea0003c00000 */
[----:B------:R-:W-:Y:S01]  /*2710*/  IMAD.MOV.U32 R6, RZ, RZ, R2 ;  /* 0x000000ffff067224 */ /* 0x000fe200078e0002 */
[----:B------:R-:W-:-:S07]  /*2720*/  MOV R7, R3 ;  /* 0x0000000300077202 */ /* 0x000fce0000000f00 */
.L_x_14818:
[----:B------:R-:W-:Y:S05]  /*2730*/  BSYNC.RECONVERGENT B0 ;  /* 0x0000000000007941 */ /* 0x000fea0003800200 */
.L_x_14816:
        /* <DEDUP_REMOVED lines=16> */
[----:B------:R-:W-:-:S05]  /*2840*/  IMAD.HI.U32 R0, R21, R8, RZ ;  /* 0x0000000815007227 */ /* 0x000fca00078e00ff */
[----:B------:R-:W-:-:S05]  /*2850*/  IADD3 R3, PT, PT, -R0, RZ, RZ ;  /* 0x000000ff00037210 */ /* 0x000fca0007ffe1ff */
[----:B------:R-:W-:-:S05]  /*2860*/  IMAD R8, R3, UR4, R8 ;  /* 0x0000000403087c24 */ /* 0x000fca000f8e0208 */
[----:B------:R-:W-:-:S13]  /*2870*/  ISETP.GE.U32.AND P0, PT, R8, UR4, PT ;  /* 0x0000000408007c0c */ /* 0x000fda000bf06070 */
[----:B------:R-:W-:Y:S01]  /*2880*/  @P0 VIADD R8, R8, -UR4 ;  /* 0x8000000408080c36 */ /* 0x000fe20008000000 */
[----:B------:R-:W-:-:S04]  /*2890*/  @P0 IADD3 R0, PT, PT, R0, 0x1, RZ ;  /* 0x0000000100000810 */ /* 0x000fc80007ffe0ff */
[----:B------:R-:W-:-:S13]  /*28a0*/  ISETP.GE.U32.AND P1, PT, R8, UR4, PT ;  /* 0x0000000408007c0c */ /* 0x000fda000bf26070 */
[----:B------:R-:W-:Y:S01]  /*28b0*/  @P1 VIADD R0, R0, 0x1 ;  /* 0x0000000100001836 */ /* 0x000fe20000000000 */
[----:B------:R-:W-:-:S04]  /*28c0*/  @!P2 LOP3.LUT R0, RZ, UR4, RZ, 0x33, !PT ;  /* 0x00000004ff00ac12 */ /* 0x000fc8000f8e33ff */
[----:B------:R-:W-:Y:S01]  /*28d0*/  MOV R8, R0 ;  /* 0x0000000000087202 */ /* 0x000fe20000000f00 */
[----:B------:R-:W-:Y:S06]  /*28e0*/  BRA `(.L_x_14821) ;  /* 0x0000000000187947 */ /* 0x000fec0003800000 */
.L_x_14820:
[----:B------:R-:W-:Y:S01]  /*28f0*/  MOV R2, R8 ;  /* 0x0000000800027202 */ /* 0x000fe20000000f00 */
[----:B------:R-:W-:Y:S01]  /*2900*/  IMAD.MOV.U32 R3, RZ, RZ, R9 ;  /* 0x000000ffff037224 */ /* 0x000fe200078e0009 */
[----:B------:R-:W-:-:S07]  /*2910*/  MOV R0, 0x2930 ;  /* 0x0000293000007802 */ /* 0x000fce0000000f00 */
[----:B------:R-:W-:Y:S05]  /*2920*/  CALL.REL.NOINC `($__internal_28_$__cuda_sm20_div_s64) ;  /* 0x0000000000b47944 */ /* 0x000fea0003c00000 */
[----:B------:R-:W-:Y:S01]  /*2930*/  MOV R8, R2 ;  /* 0x0000000200087202 */ /* 0x000fe20000000f00 */
[----:B------:R-:W-:-:S07]  /*2940*/  IMAD.MOV.U32 R9, RZ, RZ, R3 ;  /* 0x000000ffff097224 */ /* 0x000fce00078e0003 */
.L_x_14821:
[----:B------:R-:W-:Y:S05]  /*2950*/  BSYNC.RECONVERGENT B0 ;  /* 0x0000000000007941 */ /* 0x000fea0003800200 */
.L_x_14819:
        /* <DEDUP_REMOVED lines=9> */
[----:B0-----:R-:W-:Y:S02]  /*29f0*/  IADD3 R2, PT, PT, R11, 0xffffffe, RZ ;  /* 0x0ffffffe0b027810 */ /* 0x001fe40007ffe0ff */
[----:B------:R-:W-:-:S04]  /*2a00*/  MOV R11, RZ ;  /* 0x000000ff000b7202 */ /* 0x000fc80000000f00 */
        /* <DEDUP_REMOVED lines=12> */
[----:B------:R-:W-:Y:S02]  /*2ad0*/  @P1 IADD3 R0, PT, PT, R0, 0x1, RZ ;  /* 0x0000000100001810 */ /* 0x000fe40007ffe0ff */
[----:B------:R-:W-:-:S05]  /*2ae0*/  @!P2 LOP3.LUT R0, RZ, UR4, RZ, 0x33, !PT ;  /* 0x00000004ff00ac12 */ /* 0x000fca000f8e33ff */
[----:B------:R-:W-:Y:S01]  /*2af0*/  IMAD.MOV.U32 R10, RZ, RZ, R0 ;  /* 0x000000ffff0a7224 */ /* 0x000fe200078e0000 */
[----:B------:R-:W-:Y:S06]  /*2b00*/  BRA `(.L_x_14824) ;  /* 0x0000000000187947 */ /* 0x000fec0003800000 */
.L_x_14823:
[----:B------:R-:W-:Y:S01]  /*2b10*/  IMAD.MOV.U32 R2, RZ, RZ, R10 ;  /* 0x000000ffff027224 */ /* 0x000fe200078e000a */
[----:B------:R-:W-:Y:S02]  /*2b20*/  MOV R3, R11 ;  /* 0x0000000b00037202 */ /* 0x000fe40000000f00 */
[----:B------:R-:W-:-:S07]  /*2b30*/  MOV R0, 0x2b50 ;  /* 0x00002b5000007802 */ /* 0x000fce0000000f00 */
[----:B------:R-:W-:Y:S05]  /*2b40*/  CALL.REL.NOINC `($__internal_28_$__cuda_sm20_div_s64) ;  /* 0x00000000002c7944 */ /* 0x000fea0003c00000 */
[----:B------:R-:W-:Y:S01]  /*2b50*/  IMAD.MOV.U32 R10, RZ, RZ, R2 ;  /* 0x000000ffff0a7224 */ /* 0x000fe200078e0002 */
[----:B------:R-:W-:-:S07]  /*2b60*/  MOV R11, R3 ;  /* 0x00000003000b7202 */ /* 0x000fce0000000f00 */
.L_x_14824:
[----:B------:R-:W-:Y:S05]  /*2b70*/  BSYNC.RECONVERGENT B0 ;  /* 0x0000000000007941 */ /* 0x000fea0003800200 */
.L_x_14822:
        /* <DEDUP_REMOVED lines=8> */
        .weak           $__internal_28_$__cuda_sm20_div_s64
        .type           $__internal_28_$__cuda_sm20_div_s64,@function
        .size           $__internal_28_$__cuda_sm20_div_s64,(.L_x_22267 - $__internal_28_$__cuda_sm20_div_s64)
$__internal_28_$__cuda_sm20_div_s64:
        /* <DEDUP_REMOVED lines=14> */
[C---:B------:R-:W-:Y:S01]  /*2ce0*/  IMAD R26, R20.reuse, UR5, R25 ;  /* 0x00000005141a7c24 */ /* 0x040fe2000f8e0219 */
[----:B------:R-:W-:Y:S01]  /*2cf0*/  IADD3 R27, P0, PT, RZ, -R24, RZ ;  /* 0x80000018ff1b7210 */ /* 0x000fe20007f1e0ff */
[----:B------:R-:W-:Y:S02]  /*2d00*/  IMAD.MOV.U32 R25, RZ, RZ, R20 ;  /* 0x000000ffff197224 */ /* 0x000fe400078e0014 */
[----:B------:R-:W-:Y:S02]  /*2d10*/  IMAD R26, R21, UR4, R26 ;  /* 0x00000004151a7c24 */ /* 0x000fe4000f8e021a */
        /* <DEDUP_REMOVED lines=9> */
[----:B------:R-:W-:-:S04]  /*2db0*/  IMAD.WIDE.U32 R26, R21, UR4, RZ ;  /* 0x00000004151a7c25 */ /* 0x000fc8000f8e00ff */
[----:B------:R-:W-:Y:S01]  /*2dc0*/  IMAD R25, R21, UR5, R27 ;  /* 0x0000000515197c24 */ /* 0x000fe2000f8e021b */
[----:B------:R-:W-:-:S03]  /*2dd0*/  IADD3 R26, P0, PT, RZ, -R26, RZ ;  /* 0x8000001aff1a7210 */ /* 0x000fc60007f1e0ff */
[----:B------:R-:W-:Y:S02]  /*2de0*/  IMAD R25, R24, UR4, R25 ;  /* 0x0000000418197c24 */ /* 0x000fe4000f8e0219 */
[----:B------:R-:W-:-:S04]  /*2df0*/  IMAD.HI.U32 R20, R21, R26, RZ ;  /* 0x0000001a15147227 */ /* 0x000fc800078e00ff */
[----:B------:R-:W-:-:S04]  /*2e00*/  IMAD.X R25, RZ, RZ, ~R25, P0 ;  /* 0x000000ffff197224 */ /* 0x000fc800000e0e19 */
[----:B------:R-:W-:-:S04]  /*2e10*/  IMAD.WIDE.U32 R20, P0, R21, R25, R20 ;  /* 0x0000001915147225 */ /* 0x000fc80007800014 */
[----:B------:R-:W-:-:S04]  /*2e20*/  IMAD.HI.U32 R21, P1, R24, R26, R20 ;  /* 0x0000001a18157227 */ /* 0x000fc80007820014 */
[----:B------:R-:W-:-:S05]  /*2e30*/  IMAD.HI.U32 R20, R24, R25, RZ ;  /* 0x0000001918147227 */ /* 0x000fca00078e00ff */
[----:B------:R-:W-:Y:S01]  /*2e40*/  IADD3.X R26, PT, PT, R20, R24, RZ, P0, !PT ;  /* 0x00000018141a7210 */ /* 0x000fe200007fe4ff */
[----:B------:R-:W-:-:S05]  /*2e50*/  IMAD R24, R24, R25, RZ ;  /* 0x0000001918187224 */ /* 0x000fca00078e02ff */
[----:B------:R-:W-:Y:S02]  /*2e60*/  IADD3 R24, P0, PT, R24, R21, RZ ;  /* 0x0000001518187210 */ /* 0x000fe40007f1e0ff */
[----:B------:R-:W-:-:S04]  /*2e70*/  IADD3 R21, P3, PT, RZ, -R2, RZ ;  /* 0x80000002ff157210 */ /* 0x000fc80007f7e0ff */
[----:B------:R-:W-:Y:S01]  /*2e80*/  SEL R21, R21, R2, !P2 ;  /* 0x0000000215157207 */ /* 0x000fe20005000000 */
[----:B------:R-:W-:Y:S01]  /*2e90*/  IMAD.X R20, RZ, RZ, ~R3, P3 ;  /* 0x000000ffff147224 */ /* 0x000fe200018e0e03 */
[----:B------:R-:W-:-:S04]  /*2ea0*/  LOP3.LUT R2, R3, UR9, RZ, 0x3c, !PT ;  /* 0x0000000903027c12 */ /* 0x000fc8000f8e3cff */
[----:B------:R-:W-:Y:S01]  /*2eb0*/  SEL R20, R20, R3, !P2 ;  /* 0x0000000314147207 */ /* 0x000fe20005000000 */
[----:B------:R-:W-:Y:S01]  /*2ec0*/  HFMA2 R3, -RZ, RZ, 0, 0 ;  /* 0x00000000ff037431 */ /* 0x000fe200000001ff */
[----:B------:R-:W-:Y:S01]  /*2ed0*/  ISETP.GE.AND P2, PT, R2, RZ, PT ;  /* 0x000000ff0200720c */ /* 0x000fe20003f46270 */
[----:B------:R-:W-:-:S04]  /*2ee0*/  IMAD.HI.U32 R2, R24, R21, RZ ;  /* 0x0000001518027227 */ /* 0x000fc800078e00ff */
[----:B------:R-:W-:Y:S01]  /*2ef0*/  IMAD.WIDE.U32 R24, R24, R20, R2 ;  /* 0x0000001418187225 */ /* 0x000fe200078e0002 */
[----:B------:R-:W-:-:S05]  /*2f00*/  IADD3.X R3, PT, PT, RZ, RZ, R26, P0, P1 ;  /* 0x000000ffff037210 */ /* 0x000fca00007e241a */
[----:B------:R-:W-:-:S04]  /*2f10*/  IMAD.HI.U32 R24, P0, R3, R21, R24 ;  /* 0x0000001503187227 */ /* 0x000fc80007800018 */
[CC--:B------:R-:W-:Y:S02]  /*2f20*/  IMAD R2, R3.reuse, R20.reuse, RZ ;  /* 0x0000001403027224 */ /* 0x0c0fe400078e02ff */
[----:B------:R-:W-:-:S03]  /*2f30*/  IMAD.HI.U32 R3, R3, R20, RZ ;  /* 0x0000001403037227 */ /* 0x000fc600078e00ff */
[----:B------:R-:W-:Y:S01]  /*2f40*/  IADD3 R2, P1, PT, R2, R24, RZ ;  /* 0x0000001802027210 */ /* 0x000fe20007f3e0ff */
[----:B------:R-:W-:-:S04]  /*2f50*/  IMAD.X R3, RZ, RZ, R3, P0 ;  /* 0x000000ffff037224 */ /* 0x000fc800000e0603 */
[----:B------:R-:W-:Y:S01]  /*2f60*/  IMAD.WIDE.U32 R24, R2, UR4, RZ ;  /* 0x0000000402187c25 */ /* 0x000fe2000f8e00ff */
[----:B------:R-:W-:-:S03]  /*2f70*/  IADD3.X R3, PT, PT, RZ, R3, RZ, P1, !PT ;  /* 0x00000003ff037210 */ /* 0x000fc60000ffe4ff */
[----:B------:R-:W-:Y:S01]  /*2f80*/  IMAD R25, R2, UR5, R25 ;  /* 0x0000000502197c24 */ /* 0x000fe2000f8e0219 */
[----:B------:R-:W-:-:S03]  /*2f90*/  IADD3 R21, P3, PT, -R24, R21, RZ ;  /* 0x0000001518157210 */ /* 0x000fc60007f7e1ff */
[----:B------:R-:W-:Y:S01]  /*2fa0*/  IMAD R24, R3, UR4, R25 ;  /* 0x0000000403187c24 */ /* 0x000fe2000f8e0219 */
[----:B------:R-:W-:-:S03]  /*2fb0*/  ISETP.GE.U32.AND P0, PT, R21, UR4, PT ;  /* 0x0000000415007c0c */ /* 0x000fc6000bf06070 */
[----:B------:R-:W-:Y:S01]  /*2fc0*/  IMAD.X R20, R20, 0x1, ~R24, P3 ;  /* 0x0000000114147824 */ /* 0x000fe200018e0e18 */
[----:B------:R-:W-:-:S04]  /*2fd0*/  IADD3 R24, P3, PT, R21, -UR4, RZ ;  /* 0x8000000415187c10 */ /* 0x000fc8000ff7e0ff */
[----:B------:R-:W-:-:S04]  /*2fe0*/  ISETP.GE.U32.AND.EX P0, PT, R20, UR5, PT, P0 ;  /* 0x0000000514007c0c */ /* 0x000fc8000bf06100 */
[----:B------:R-:W-:-:S04]  /*2ff0*/  SEL R21, R24, R21, P0 ;  /* 0x0000001518157207 */ /* 0x000fc80000000000 */
[----:B------:R-:W-:Y:S02]  /*3000*/  ISETP.GE.U32.AND P1, PT, R21, UR4, PT ;  /* 0x0000000415007c0c */ /* 0x000fe4000bf26070 */
[----:B------:R-:W-:-:S04]  /*3010*/  IADD3.X R21, PT, PT, R20, ~UR5, RZ, P3, !PT ;  /* 0x8000000514157c10 */ /* 0x000fc80009ffe4ff */
[----:B------:R-:W-:Y:S02]  /*3020*/  SEL R20, R21, R20, P0 ;  /* 0x0000001415147207 */ /* 0x000fe40000000000 */
[----:B------:R-:W-:Y:S02]  /*3030*/  MOV R21, 0x0 ;  /* 0x0000000000157802 */ /* 0x000fe40000000f00 */
[----:B------:R-:W-:Y:S02]  /*3040*/  ISETP.GE.U32.AND.EX P1, PT, R20, UR5, PT, P1 ;  /* 0x0000000514007c0c */ /* 0x000fe4000bf26110 */
[----:B------:R-:W-:-:S04]  /*3050*/  IADD3 R20, P3, PT, R2, 0x1, RZ ;  /* 0x0000000102147810 */ /* 0x000fc80007f7e0ff */
[----:B------:R-:W-:Y:S02]  /*3060*/  SEL R2, R20, R2, P0 ;  /* 0x0000000214027207 */ /* 0x000fe40000000000 */
[----:B------:R-:W-:-:S04]  /*3070*/  IADD3.X R20, PT, PT, RZ, R3, RZ, P3, !PT ;  /* 0x00000003ff147210 */ /* 0x000fc80001ffe4ff */
[----:B------:R-:W-:Y:S02]  /*3080*/  SEL R3, R20, R3, P0 ;  /* 0x0000000314037207 */ /* 0x000fe40000000000 */
[----:B------:R-:W-:-:S04]  /*3090*/  IADD3 R20, P0, PT, R2, 0x1, RZ ;  /* 0x0000000102147810 */ /* 0x000fc80007f1e0ff */
[----:B------:R-:W-:Y:S01]  /*30a0*/  SEL R2, R20, R2, P1 ;  /* 0x0000000214027207 */ /* 0x000fe20000800000 */
[----:B------:R-:W-:Y:S01]  /*30b0*/  IMAD.X R20, RZ, RZ, R3, P0 ;  /* 0x000000ffff147224 */ /* 0x000fe200000e0603 */
[----:B------:R-:W-:-:S04]  /*30c0*/  ISETP.NE.U32.AND P0, PT, RZ, UR8, PT ;  /* 0x00000008ff007c0c */ /* 0x000fc8000bf05070 */
[----:B------:R-:W-:Y:S02]  /*30d0*/  SEL R3, R20, R3, P1 ;  /* 0x0000000314037207 */ /* 0x000fe40000800000 */
[-C--:B------:R-:W-:Y:S02]  /*30e0*/  IADD3 R20, P1, PT, RZ, -R2.reuse, RZ ;  /* 0x80000002ff147210 */ /* 0x080fe40007f3e0ff */
[----:B------:R-:W-:Y:S02]  /*30f0*/  ISETP.NE.AND.EX P0, PT, RZ, UR9, PT, P0 ;  /* 0x00000009ff007c0c */ /* 0x000fe4000bf05300 */
[----:B------:R-:W-:Y:S02]  /*3100*/  SEL R20, R20, R2, !P2 ;  /* 0x0000000214147207 */ /* 0x000fe40005000000 */
[----:B------:R-:W-:-:S04]  /*3110*/  IADD3.X R2, PT, PT, RZ, ~R3, RZ, P1, !PT ;  /* 0x80000003ff027210 */ /* 0x000fc80000ffe4ff */
[----:B------:R-:W-:Y:S02]  /*3120*/  SEL R3, R2, R3, !P2 ;  /* 0x0000000302037207 */ /* 0x000fe40005000000 */
[----:B------:R-:W-:Y:S01]  /*3130*/  SEL R2, R20, 0xffffffff, P0 ;  /* 0xffffffff14027807 */ /* 0x000fe20000000000 */
[----:B------:R-:W-:Y:S01]  /*3140*/  IMAD.MOV.U32 R20, RZ, RZ, R0 ;  /* 0x000000ffff147224 */ /* 0x000fe200078e0000 */
[----:B------:R-:W-:-:S03]  /*3150*/  SEL R3, R3, 0xffffffff, P0 ;  /* 0xffffffff03037807 */ /* 0x000fc60000000000 */
[----:B------:R-:W-:Y:S05]  /*3160*/  RET.REL.NODEC R20 `(_ZN2at6native29vectorized_elementwise_kernelILi2ENS0_13BUnaryFunctorIlllZZZNS0_15binary_internal21div_trunc_kernel_cudaERNS_18TensorIteratorBaseEENKUlvE_clEvENKUlvE2_clEvEUlllE_EESt5arrayIPcLm2EEEEviT0_T1_) ;  /* 0xffffffcc14a47950 */ /* 0x000fea0003c3ffff */
.L_x_14825:
        /* <DEDUP_REMOVED lines=9> */
.L_x_22267:


//--------------------- .text._ZN2at6native29vectorized_elementwise_kernelILi4ENS0_13BUnaryFunctorIlllZZZNS0_15binary_internal21div_trunc_kernel_cudaERNS_18TensorIteratorBaseEENKUlvE_clEvENKUlvE2_clEvEUlllE_EESt5arrayIPcLm2EEEEviT0_T1_ --------------------------
	.section	.text._ZN2at6native29vectorized_elementwise_kernelILi4ENS0_13BUnaryFunctorIlllZZZNS0_15binary_internal21div_trunc_kernel_cudaERNS_18TensorIteratorBaseEENKUlvE_clEvENKUlvE2_clEvEUlllE_EESt5arrayIPcLm2EEEEviT0_T1_,"ax",@progbits
	.align	128
        .global         _ZN2at6native29vectorized_elementwise_kernelILi4ENS0_13BUnaryFunctorIlllZZZNS0_15binary_internal21div_trunc_kernel_cudaERNS_18TensorIteratorBaseEENKUlvE_clEvENKUlvE2_clEvEUlllE_EESt5arrayIPcLm2EEEEviT0_T1_
        .type           _ZN2at6native29vectorized_elementwise_kernelILi4ENS0_13BUnaryFunctorIlllZZZNS0_15binary_internal21div_trunc_kernel_cudaERNS_18TensorIteratorBaseEENKUlvE_clEvENKUlvE2_clEvEUlllE_EESt5arrayIPcLm2EEEEviT0_T1_,@function
        .size           _ZN2at6native29vectorized_elementwise_kernelILi4ENS0_13BUnaryFunctorIlllZZZNS0_15binary_internal21div_trunc_kernel_cudaERNS_18TensorIteratorBaseEENKUlvE_clEvENKUlvE2_clEvEUlllE_EESt5arrayIPcLm2EEEEviT0_T1_,(.L_x_22268 - _ZN2at6native29vectorized_elementwise_kernelILi4ENS0_13BUnaryFunctorIlllZZZNS0_15binary_internal21div_trunc_kernel_cudaERNS_18TensorIteratorBaseEENKUlvE_clEvENKUlvE2_clEvEUlllE_EESt5arrayIPcLm2EEEEviT0_T1_)
        .other          _ZN2at6native29vectorized_elementwise_kernelILi4ENS0_13BUnaryFunctorIlllZZZNS0_15binary_internal21div_trunc_kernel_cudaERNS_18TensorIteratorBaseEENKUlvE_clEvENKUlvE2_clEvEUlllE_EESt5arrayIPcLm2EEEEviT0_T1_,@"STO_CUDA_ENTRY STV_DEFAULT"
_ZN2at6native29vectorized_elementwise_kernelILi4ENS0_13BUnaryFunctorIlllZZZNS0_15binary_internal21div_trunc_kernel_cudaERNS_18TensorIteratorBaseEENKUlvE_clEvENKUlvE2_clEvEUlllE_EESt5arrayIPcLm2EEEEviT0_T1_:
.text._ZN2at6native29vectorized_elementwise_kernelILi4ENS0_13BUnaryFunctorIlllZZZNS0_15binary_internal21div_trunc_kernel_cudaERNS_18TensorIteratorBaseEENKUlvE_clEvENKUlvE2_clEvEUlllE_EESt5arrayIPcLm2EEEEviT0_T1_:
        /* <DEDUP_REMOVED lines=94> */
.L_x_14829:
[----:B------:R-:W-:-:S07]  /*05e0*/  MOV R0, 0x600 ;  /* 0x0000060000007802 */ /* 0x000fce0000000f00 */
[----:B------:R-:W-:Y:S05]  /*05f0*/  CALL.REL.NOINC `($__internal_29_$__cuda_sm20_div_s64) ;  /* 0x0000002400707944 */ /* 0x000fea0003c00000 */
[----:B------:R-:W-:Y:S01]  /*0600*/  IMAD.MOV.U32 R14, RZ, RZ, R2 ;  /* 0x000000ffff0e7224 */ /* 0x000fe200078e0002 */
[----:B------:R-:W-:-:S07]  /*0610*/  MOV R15, R3 ;  /* 0x00000003000f7202 */ /* 0x000fce0000000f00 */
.L_x_14828:
[----:B------:R-:W-:Y:S05]  /*0620*/  BSYNC.RECONVERGENT B0 ;  /* 0x0000000000007941 */ /* 0x000fea0003800200 */
.L_x_14827:
        /* <DEDUP_REMOVED lines=30> */
.L_x_14832:
[----:B------:R-:W-:Y:S01]  /*0810*/  IMAD.MOV.U32 R2, RZ, RZ, R16 ;  /* 0x000000ffff027224 */ /* 0x000fe200078e0010 */
[----:B------:R-:W-:Y:S02]  /*0820*/  MOV R3, R17 ;  /* 0x0000001100037202 */ /* 0x000fe40000000f00 */
[----:B------:R-:W-:-:S07]  /*0830*/  MOV R0, 0x850 ;  /* 0x0000085000007802 */ /* 0x000fce0000000f00 */
[----:B------:R-:W-:Y:S05]  /*0840*/  CALL.REL.NOINC `($__internal_29_$__cuda_sm20_div_s64) ;  /* 0x0000002000dc7944 */ /* 0x000fea0003c00000 */
[----:B------:R-:W-:Y:S02]  /*0850*/  IMAD.MOV.U32 R16, RZ, RZ, R2 ;  /* 0x000000ffff107224 */ /* 0x000fe400078e0002 */
[----:B------:R-:W-:-:S07]  /*0860*/  IMAD.MOV.U32 R17, RZ, RZ, R3 ;  /* 0x000000ffff117224 */ /* 0x000fce00078e0003 */
.L_x_14831:
[----:B------:R-:W-:Y:S05]  /*0870*/  BSYNC.RECONVERGENT B0 ;  /* 0x0000000000007941 */ /* 0x000fea0003800200 */
.L_x_14830:
        /* <DEDUP_REMOVED lines=30> */
.L_x_14835:
[----:B------:R-:W-:Y:S01]  /*0a60*/  IMAD.MOV.U32 R2, RZ, RZ, R18 ;  /* 0x000000ffff027224 */ /* 0x000fe200078e0012 */
[----:B------:R-:W-:Y:S01]  /*0a70*/  MOV R0, 0xaa0 ;  /* 0x00000aa000007802 */ /* 0x000fe20000000f00 */
[----:B------:R-:W-:-:S07]  /*0a80*/  IMAD.MOV.U32 R3, RZ, RZ, R19 ;  /* 0x000000ffff037224 */ /* 0x000fce00078e0013 */
[----:B------:R-:W-:Y:S05]  /*0a90*/  CALL.REL.NOINC `($__internal_29_$__cuda_sm20_div_s64) ;  /* 0x0000002000487944 */ /* 0x000fea0003c00000 */
[----:B------:R-:W-:Y:S01]  /*0aa0*/  MOV R18, R2 ;  /* 0x0000000200127202 */ /* 0x000fe20000000f00 */
[----:B------:R-:W-:-:S07]  /*0ab0*/  IMAD.MOV.U32 R19, RZ, RZ, R3 ;  /* 0x000000ffff137224 */ /* 0x000fce00078e0003 */
.L_x_14834:
[----:B------:R-:W-:Y:S05]  /*0ac0*/  BSYNC.RECONVERGENT B0 ;  /* 0x0000000000007941 */ /* 0x000fea0003800200 */
.L_x_14833:
        /* <DEDUP_REMOVED lines=30> */
.L_x_14838:
[----:B------:R-:W-:Y:S01]  /*0cb0*/  MOV R2, R22 ;  /* 0x0000001600027202 */ /* 0x000fe20000000f00 */
[----:B------:R-:W-:Y:S01]  /*0cc0*/  IMAD.MOV.U32 R3, RZ, RZ, R23 ;  /* 0x000000ffff037224 */ /* 0x000fe200078e0017 */
[----:B------:R-:W-:-:S07]  /*0cd0*/  MOV R0, 0xcf0 ;  /* 0x00000cf000007802 */ /* 0x000fce0000000f00 */
[----:B------:R-:W-:Y:S05]  /*0ce0*/  CALL.REL.NOINC `($__internal_29_$__cuda_sm20_div_s64) ;  /* 0x0000001c00b47944 */ /* 0x000fea0003c00000 */
[----:B------:R-:W-:Y:S01]  /*0cf0*/  IMAD.MOV.U32 R22, RZ, RZ, R2 ;  /* 0x000000ffff167224 */ /* 0x000fe200078e0002 */
[----:B------:R-:W-:-:S07]  /*0d00*/  MOV R23, R3 ;  /* 0x0000000300177202 */ /* 0x000fce0000000f00 */
.L_x_14837:
[----:B------:R-:W-:Y:S05]  /*0d10*/  BSYNC.RECONVERGENT B0 ;  /* 0x0000000000007941 */ /* 0x000fea0003800200 */
.L_x_14836:
        /* <DEDUP_REMOVED lines=30> */
.L_x_14841:
[----:B------:R-:W-:Y:S01]  /*0f00*/  IMAD.MOV.U32 R2, RZ, RZ, R6 ;  /* 0x000000ffff027224 */ /* 0x000fe200078e0006 */
[----:B------:R-:W-:Y:S02]  /*0f10*/  MOV R3, R7 ;  /* 0x0000000700037202 */ /* 0x000fe40000000f00 */
[----:B------:R-:W-:-:S07]  /*0f20*/  MOV R0, 0xf40 ;  /* 0x00000f4000007802 */ /* 0x000fce0000000f00 */
[----:B------:R-:W-:Y:S05]  /*0f30*/  CALL.REL.NOINC `($__internal_29_$__cuda_sm20_div_s64) ;  /* 0x0000001c00207944 */ /* 0x000fea0003c00000 */
[----:B------:R-:W-:Y:S02]  /*0f40*/  IMAD.MOV.U32 R6, RZ, RZ, R2 ;  /* 0x000000ffff067224 */ /* 0x000fe400078e0002 */
[----:B------:R-:W-:-:S07]  /*0f50*/  IMAD.MOV.U32 R7, RZ, RZ, R3 ;  /* 0x000000ffff077224 */ /* 0x000fce00078e0003 */
.L_x_14840:
[----:B------:R-:W-:Y:S05]  /*0f60*/  BSYNC.RECONVERGENT B0 ;  /* 0x0000000000007941 */ /* 0x000fea0003800200 */
.L_x_14839:
        /* <DEDUP_REMOVED lines=30> */
.L_x_14844:
[----:B------:R-:W-:Y:S01]  /*1150*/  IMAD.MOV.U32 R2, RZ, RZ, R8 ;  /* 0x000000ffff027224 */ /* 0x000fe200078e0008 */
[----:B------:R-:W-:Y:S01]  /*1160*/  MOV R0, 0x1190 ;  /* 0x0000119000007802 */ /* 0x000fe20000000f00 */
[----:B------:R-:W-:-:S07]  /*1170*/  IMAD.MOV.U32 R3, RZ, RZ, R9 ;  /* 0x000000ffff037224 */ /* 0x000fce00078e0009 */
[----:B------:R-:W-:Y:S05]  /*1180*/  CALL.REL.NOINC `($__internal_29_$__cuda_sm20_div_s64) ;  /* 0x00000018008c7944 */ /* 0x000fea0003c00000 */
[----:B------:R-:W-:Y:S01]  /*1190*/  MOV R8, R2 ;  /* 0x0000000200087202 */ /* 0x000fe20000000f00 */
[----:B------:R-:W-:-:S07]  /*11a0*/  IMAD.MOV.U32 R9, RZ, RZ, R3 ;  /* 0x000000ffff097224 */ /* 0x000fce00078e0003 */
.L_x_14843:
[----:B------:R-:W-:Y:S05]  /*11b0*/  BSYNC.RECONVERGENT B0 ;  /* 0x0000000000007941 */ /* 0x000fea0003800200 */
.L_x_14842:
        /* <DEDUP_REMOVED lines=30> */
.L_x_14847:
[----:B------:R-:W-:Y:S01]  /*13a0*/  MOV R2, R10 ;  /* 0x0000000a00027202 */ /* 0x000fe20000000f00 */
[----:B------:R-:W-:Y:S01]  /*13b0*/  IMAD.MOV.U32 R3, RZ, RZ, R11 ;  /* 0x000000ffff037224 */ /* 0x000fe200078e000b */
[----:B------:R-:W-:-:S07]  /*13c0*/  MOV R0, 0x13e0 ;  /* 0x000013e000007802 */ /* 0x000fce0000000f00 */
[----:B------:R-:W-:Y:S05]  /*13d0*/  CALL.REL.NOINC `($__internal_29_$__cuda_sm20_div_s64) ;  /* 0x0000001400f87944 */ /* 0x000fea0003c00000 */
[----:B------:R-:W-:Y:S01]  /*13e0*/  IMAD.MOV.U32 R10, RZ, RZ, R2 ;  /* 0x000000ffff0a7224 */ /* 0x000fe200078e0002 */
[----:B------:R-:W-:-:S07]  /*13f0*/  MOV R11, R3 ;  /* 0x00000003000b7202 */ /* 0x000fce0000000f00 */
.L_x_14846:
[----:B------:R-:W-:Y:S05]  /*1400*/  BSYNC.RECONVERGENT B0 ;  /* 0x0000000000007941 */ /* 0x000fea0003800200 */
.L_x_14845:
        /* <DEDUP_REMOVED lines=29> */
.L_x_14850:
[----:B------:R-:W-:Y:S01]  /*15e0*/  IMAD.MOV.U32 R2, RZ, RZ, R12 ;  /* 0x000000ffff027224 */ /* 0x000fe200078e000c */
[----:B------:R-:W-:Y:S01]  /*15f0*/  MOV R0, 0x1620 ;  /* 0x0000162000007802 */ /* 0x000fe20000000f00 */
[----:B------:R-:W-:-:S07]  /*1600*/  IMAD.MOV.U32 R3, RZ, RZ, R13 ;  /* 0x000000ffff037224 */ /* 0x000fce00078e000d */
[----:B------:R-:W-:Y:S05]  /*1610*/  CALL.REL.NOINC `($__internal_29_$__cuda_sm20_div_s64) ;  /* 0x0000001400687944 */ /* 0x000fea0003c00000 */
.L_x_14849:
[----:B------:R-:W-:Y:S05]  /*1620*/  BSYNC.RECONVERGENT B0 ;  /* 0x0000000000007941 */ /* 0x000fea0003800200 */
.L_x_14848:
        /* <DEDUP_REMOVED lines=16> */
.L_x_14853:
[----:B------:R-:W-:-:S13]  /*1730*/  ISETP.GE.U32.AND P0, PT, R4, R5, PT ;  /* 0x000000050400720c */ /* 0x000fda0003f06070 */
[----:B------:R-:W-:Y:S05]  /*1740*/  @P0 BRA `(.L_x_14855) ;  /* 0x0000000000300947 */ /* 0x000fea0003800000 */
[----:B0----5:R-:W0:Y:S01]  /*1750*/  LDC.64 R12, c[0x0][0x398] ;  /* 0x0000e600ff0c7b82 */ /* 0x021e220000000a00 */
[----:B------:R-:W-:Y:S02]  /*1760*/  IMAD.IADD R15, R28, 0x1, R4 ;  /* 0x000000011c0f7824 */ /* 0x000fe400078e0204 */
[----:B------:R-:W-:Y:S02]  /*1770*/  VIADD R4, R4, 0x80 ;  /* 0x0000008004047836 */ /* 0x000fe40000000000 */
[----:B0-----:R-:W-:-:S05]  /*1780*/  IMAD.WIDE.U32 R12, R15, 0x8, R12 ;  /* 0x000000080f0c7825 */ /* 0x001fca00078e000c */
[----:B------:R1:W-:Y:S02]  /*1790*/  STG.E.64 desc[UR6][R12.64], R18 ;  /* 0x000000120c007986 */ /* 0x0003e4000c101b06 */
.L_x_14854:
[----:B------:R-:W-:-:S13]  /*17a0*/  ISETP.GE.U32.AND P0, PT, R4, R5, PT ;  /* 0x000000050400720c */ /* 0x000fda0003f06070 */
[----:B------:R-:W-:Y:S05]  /*17b0*/  @P0 BRA `(.L_x_14856) ;  /* 0x0000000000300947 */ /* 0x000fea0003800000 */
[----:B01----:R-:W0:Y:S01]  /*17c0*/  LDC.64 R12, c[0x0][0x398] ;  /* 0x0000e600ff0c7b82 */ /* 0x003e220000000a00 */
[----:B------:R-:W-:Y:S01]  /*17d0*/  IADD3 R15, PT, PT, R28, R4, RZ ;  /* 0x000000041c0f7210 */ /* 0x000fe20007ffe0ff */
[----:B------:R-:W-:-:S04]  /*17e0*/  VIADD R4, R4, 0x80 ;  /* 0x0000008004047836 */ /* 0x000fc80000000000 */
[----:B0-----:R-:W-:-:S05]  /*17f0*/  IMAD.WIDE.U32 R12, R15, 0x8, R12 ;  /* 0x000000080f0c7825 */ /* 0x001fca00078e000c */
[----:B------:R1:W-:Y:S02]  /*1800*/  STG.E.64 desc[UR6][R12.64], R22 ;  /* 0x000000160c007986 */ /* 0x0003e4000c101b06 */
.L_x_14855:
[----:B------:R-:W-:-:S13]  /*1810*/  ISETP.GE.U32.AND P0, PT, R4, R5, PT ;  /* 0x000000050400720c */ /* 0x000fda0003f06070 */
[----:B------:R-:W-:Y:S05]  /*1820*/  @P0 BRA `(.L_x_14857) ;  /* 0x0000000000340947 */ /* 0x000fea0003800000 */
[----:B01---5:R-:W0:Y:S01]  /*1830*/  LDC.64 R12, c[0x0][0x398] ;  /* 0x0000e600ff0c7b82 */ /* 0x023e220000000a00 */
[----:B------:R-:W-:Y:S01]  /*1840*/  IMAD.IADD R15, R28, 0x1, R4 ;  /* 0x000000011c0f7824 */ /* 0x000fe200078e0204 */
[----:B------:R-:W-:-:S03]  /*1850*/  IADD3 R4, PT, PT, R4, 0x80, RZ ;  /* 0x0000008004047810 */ /* 0x000fc60007ffe0ff */
[----:B0-----:R-:W-:-:S05]  /*1860*/  IMAD.WIDE.U32 R12, R15, 0x8, R12 ;  /* 0x000000080f0c7825 */ /* 0x001fca00078e000c */
[----:B------:R2:W-:Y:S02]  /*1870*/  STG.E.64 desc[UR6][R12.64], R6 ;  /* 0x000000060c007986 */ /* 0x0005e4000c101b06 */
.L_x_14856:
        /* <DEDUP_REMOVED lines=8> */
.L_x_14857:
[----:B------:R-:W-:Y:S05]  /*1900*/  BSYNC.RELIABLE B1 ;  /* 0x0000000000017941 */ /* 0x000fea0003800100 */
.L_x_14852:
[----:B------:R-:W-:-:S13]  /*1910*/  ISETP.GE.U32.AND P0, PT, R4, R5, PT ;  /* 0x000000050400720c */ /* 0x000fda0003f06070 */
[----:B--2--5:R-:W2:Y:S01]  /*1920*/  @!P0 LDC.64 R6, c[0x0][0x398] ;  /* 0x0000e600ff068b82 */ /* 0x024ea20000000a00 */
[----:B------:R-:W-:Y:S01]  /*1930*/  @!P0 IADD3 R9, PT, PT, R28, R4, RZ ;  /* 0x000000041c098210 */ /* 0x000fe20007ffe0ff */
[----:B------:R-:W-:-:S04]  /*1940*/  @!P0 VIADD R4, R4, 0x80 ;  /* 0x0000008004048836 */ /* 0x000fc80000000000 */
[----:B--2---:R-:W-:-:S05]  /*1950*/  @!P0 IMAD.WIDE.U32 R6, R9, 0x8, R6 ;  /* 0x0000000809068825 */ /* 0x004fca00078e0006 */
[----:B------:R3:W-:Y:S02]  /*1960*/  @!P0 STG.E.64 desc[UR6][R6.64], R10 ;  /* 0x0000000a06008986 */ /* 0x0007e4000c101b06 */
.L_x_14858:
[----:B------:R-:W-:Y:S05]  /*1970*/  BSYNC.RECONVERGENT B0 ;  /* 0x0000000000007941 */ /* 0x000fea0003800200 */
.L_x_14851:
        /* <DEDUP_REMOVED lines=8> */
.L_x_14826:
[----:B------:R-:W0:Y:S01]  /*1a00*/  S2R R22, SR_TID.X ;  /* 0x0000000000167919 */ /* 0x000e220000002100 */
[----:B------:R-:W1:Y:S01]  /*1a10*/  LDC.64 R2, c[0x0][0x3a0] ;  /* 0x0000e800ff027b82 */ /* 0x000e620000000a00 */
[----:B------:R-:W2:Y:S01]  /*1a20*/  LDCU UR4, c[0x0][0x394] ;  /* 0x00007280ff0477ac */ /* 0x000ea20008000800 */
[----:B-1----:R-:W-:-:S04]  /*1a30*/  IMAD.WIDE.U32 R2, R28, 0x8, R2 ;  /* 0x000000081c027825 */ /* 0x002fc800078e0002 */
[----:B0-----:R-:W-:-:S05]  /*1a40*/  IMAD.WIDE.U32 R2, R22, 0x20, R2 ;  /* 0x0000002016027825 */ /* 0x001fca00078e0002 */
[----:B------:R-:W2:Y:S04]  /*1a50*/  LDG.E.ENL2.256 R16, R12, desc[UR6][R2.64] ;  /* 0xfe000006020c797e */ /* 0x000ea80008121910 */
[----:B------:R0:W5:Y:S01]  /*1a60*/  LDG.E.ENL2.256 R8, R4, desc[UR6][R2.64+0x1000] ;  /* 0xfe0080060204797e */ /* 0x0001620008121908 */
        /* <DEDUP_REMOVED lines=26> */
.L_x_14860:
[----:B------:R-:W-:Y:S01]  /*1c10*/  MOV R2, R12 ;  /* 0x0000000c00027202 */ /* 0x000fe20000000f00 */
[----:B------:R-:W-:Y:S01]  /*1c20*/  IMAD.MOV.U32 R3, RZ, RZ, R13 ;  /* 0x000000ffff037224 */ /* 0x000fe200078e000d */
[----:B------:R-:W-:-:S07]  /*1c30*/  MOV R0, 0x1c50 ;  /* 0x00001c5000007802 */ /* 0x000fce0000000f00 */
[----:B-----5:R-:W-:Y:S05]  /*1c40*/  CALL.REL.NOINC `($__internal_29_$__cuda_sm20_div_s64) ;  /* 0x0000000c00dc7944 */ /* 0x020fea0003c00000 */
[----:B------:R-:W-:Y:S01]  /*1c50*/  IMAD.MOV.U32 R12, RZ, RZ, R2 ;  /* 0x000000ffff0c7224 */ /* 0x000fe200078e0002 */
[----:B------:R-:W-:-:S07]  /*1c60*/  MOV R13, R3 ;  /* 0x00000003000d7202 */ /* 0x000fce0000000f00 */
.L_x_14861:
[----:B------:R-:W-:Y:S05]  /*1c70*/  BSYNC.RECONVERGENT B0 ;  /* 0x0000000000007941 */ /* 0x000fea0003800200 */
.L_x_14859:
        /* <DEDUP_REMOVED lines=27> */
.L_x_14863:
[----:B------:R-:W-:Y:S01]  /*1e30*/  IMAD.MOV.U32 R2, RZ, RZ, R14 ;  /* 0x000000ffff027224 */ /* 0x000fe200078e000e */
[----:B------:R-:W-:Y:S01]  /*1e40*/  MOV R0, 0x1e70 ;  /* 0x00001e7000007802 */ /* 0x000fe20000000f00 */
[----:B------:R-:W-:-:S07]  /*1e50*/  IMAD.MOV.U32 R3, RZ, RZ, R15 ;  /* 0x000000ffff037224 */ /* 0x000fce00078e000f */
[----:B-----5:R-:W-:Y:S05]  /*1e60*/  CALL.REL.NOINC `($__internal_29_$__cuda_sm20_div_s64) ;  /* 0x0000000c00547944 */ /* 0x020fea0003c00000 */
[----:B------:R-:W-:Y:S01]  /*1e70*/  MOV R14, R2 ;  /* 0x00000002000e7202 */ /* 0x000fe20000000f00 */
[----:B------:R-:W-:-:S07]  /*1e80*/  IMAD.MOV.U32 R15, RZ, RZ, R3 ;  /* 0x000000ffff0f7224 */ /* 0x000fce00078e0003 */
.L_x_14864:
[----:B------:R-:W-:Y:S05]  /*1e90*/  BSYNC.RECONVERGENT B0 ;  /* 0x0000000000007941 */ /* 0x000fea0003800200 */
.L_x_14862:
        /* <DEDUP_REMOVED lines=27> */
.L_x_14866:
[----:B------:R-:W-:Y:S01]  /*2050*/  IMAD.MOV.U32 R2, RZ, RZ, R16 ;  /* 0x000000ffff027224 */ /* 0x000fe200078e0010 */
[----:B------:R-:W-:Y:S02]  /*2060*/  MOV R3, R17 ;  /* 0x0000001100037202 */ /* 0x000fe40000000f00 */
[----:B------:R-:W-:-:S07]  /*2070*/  MOV R0, 0x2090 ;  /* 0x0000209000007802 */ /* 0x000fce0000000f00 */
[----:B-----5:R-:W-:Y:S05]  /*2080*/  CALL.REL.NOINC `($__internal_29_$__cuda_sm20_div_s64) ;  /* 0x0000000800cc7944 */ /* 0x020fea0003c00000 */
[----:B------:R-:W-:Y:S02]  /*2090*/  IMAD.MOV.U32 R16, RZ, RZ, R2 ;  /* 0x000000ffff107224 */ /* 0x000fe400078e0002 */
[----:B------:R-:W-:-:S07]  /*20a0*/  IMAD.MOV.U32 R17, RZ, RZ, R3 ;  /* 0x000000ffff117224 */ /* 0x000fce00078e0003 */
.L_x_14867:
[----:B------:R-:W-:Y:S05]  /*20b0*/  BSYNC.RECONVERGENT B0 ;  /* 0x0000000000007941 */ /* 0x000fea0003800200 */
.L_x_14865:
        /* <DEDUP_REMOVED lines=27> */
.L_x_14869:
[----:B------:R-:W-:Y:S01]  /*2270*/  MOV R2, R18 ;  /* 0x0000001200027202 */ /* 0x000fe20000000f00 */
[----:B------:R-:W-:Y:S01]  /*2280*/  IMAD.MOV.U32 R3, RZ, RZ, R19 ;  /* 0x000000ffff037224 */ /* 0x000fe200078e0013 */
[----:B------:R-:W-:-:S07]  /*2290*/  MOV R0, 0x22b0 ;  /* 0x000022b000007802 */ /* 0x000fce0000000f00 */
[----:B-----5:R-:W-:Y:S05]  /*22a0*/  CALL.REL.NOINC `($__internal_29_$__cuda_sm20_div_s64) ;  /* 0x0000000800447944 */ /* 0x020fea0003c00000 */
[----:B------:R-:W-:Y:S01]  /*22b0*/  IMAD.MOV.U32 R18, RZ, RZ, R2 ;  /* 0x000000ffff127224 */ /* 0x000fe200078e0002 */
[----:B------:R-:W-:-:S07]  /*22c0*/  MOV R19, R3 ;  /* 0x0000000300137202 */ /* 0x000fce0000000f00 */
.L_x_14870:
[----:B------:R-:W-:Y:S05]  /*22d0*/  BSYNC.RECONVERGENT B0 ;  /* 0x0000000000007941 */ /* 0x000fea0003800200 */
.L_x_14868:
        /* <DEDUP_REMOVED lines=27> */
.L_x_14872:
[----:B------:R-:W-:Y:S01]  /*2490*/  IMAD.MOV.U32 R2, RZ, RZ, R4 ;  /* 0x000000ffff027224 */ /* 0x000fe200078e0004 */
[----:B------:R-:W-:Y:S01]  /*24a0*/  MOV R0, 0x24d0 ;  /* 0x000024d000007802 */ /* 0x000fe20000000f00 */
[----:B------:R-:W-:-:S07]  /*24b0*/  IMAD.MOV.U32 R3, RZ, RZ, R5 ;  /* 0x000000ffff037224 */ /* 0x000fce00078e0005 */
[----:B------:R-:W-:Y:S05]  /*24c0*/  CALL.REL.NOINC `($__internal_29_$__cuda_sm20_div_s64) ;  /* 0x0000000400bc7944 */ /* 0x000fea0003c00000 */
[----:B------:R-:W-:Y:S01]  /*24d0*/  MOV R4, R2 ;  /* 0x0000000200047202 */ /* 0x000fe20000000f00 */
[----:B------:R-:W-:-:S07]  /*24e0*/  IMAD.MOV.U32 R5, RZ, RZ, R3 ;  /* 0x000000ffff057224 */ /* 0x000fce00078e0003 */
.L_x_14873:
[----:B------:R-:W-:Y:S05]  /*24f0*/  BSYNC.RECONVERGENT B0 ;  /* 0x0000000000007941 */ /* 0x000fea0003800200 */
.L_x_14871:
        /* <DEDUP_REMOVED lines=27> */
.L_x_14875:
[----:B------:R-:W-:Y:S01]  /*26b0*/  IMAD.MOV.U32 R2, RZ, RZ, R6 ;  /* 0x000000ffff027224 */ /* 0x000fe200078e0006 */
[----:B------:R-:W-:Y:S02]  /*26c0*/  MOV R3, R7 ;  /* 0x0000000700037202 */ /* 0x000fe40000000f00 */
[----:B------:R-:W-:-:S07]  /*26d0*/  MOV R0, 0x26f0 ;  /* 0x000026f000007802 */ /* 0x000fce0000000f00 */
[----:B------:R-:W-:Y:S05]  /*26e0*/  CALL.REL.NOINC `($__internal_29_$__cuda_sm20_div_s64) ;  /* 0x0000000400347944 */ /* 0x000fea0003c00000 */
[----:B------:R-:W-:Y:S01]  /*26f0*/  IMAD.MOV.U32 R6, RZ, RZ, R2 ;  /* 0x000000ffff067224 */ /* 0x000fe200078e0002 */
[----:B------:R-:W-:-:S07]  /*2700*/  MOV R7, R3 ;  /* 0x0000000300077202 */ /* 0x000fce0000000f00 */
.L_x_14876:
[----:B------:R-:W-:Y:S05]  /*2710*/  BSYNC.RECONVERGENT B0 ;  /* 0x0000000000007941 */ /* 0x000fea0003800200 */
.L_x_14874:
        /* <DEDUP_REMOVED lines=27> */
.L_x_14878:
[----:B------:R-:W-:Y:S01]  /*28d0*/  MOV R2, R8 ;  /* 0x0000000800027202 */ /* 0x000fe20000000f00 */
[----:B------:R-:W-:Y:S01]  /*28e0*/  IMAD.MOV.U32 R3, RZ, RZ, R9 ;  /* 0x000000ffff037224 */ /* 0x000fe200078e0009 */
[----:B------:R-:W-:-:S07]  /*28f0*/  MOV R0, 0x2910 ;  /* 0x0000291000007802 */ /* 0x000fce0000000f00 */
[----:B------:R-:W-:Y:S05]  /*2900*/  CALL.REL.NOINC `($__internal_29_$__cuda_sm20_div_s64) ;  /* 0x0000000000ac7944 */ /* 0x000fea0003c00000 */
[----:B------:R-:W-:Y:S01]  /*2910*/  MOV R8, R2 ;  /* 0x0000000200087202 */ /* 0x000fe20000000f00 */
[----:B------:R-:W-:-:S07]  /*2920*/  IMAD.MOV.U32 R9, RZ, RZ, R3 ;  /* 0x000000ffff097224 */ /* 0x000fce00078e0003 */
.L_x_14879:
[----:B------:R-:W-:Y:S05]  /*2930*/  BSYNC.RECONVERGENT B0 ;  /* 0x0000000000007941 */ /* 0x000fea0003800200 */
.L_x_14877:
        /* <DEDUP_REMOVED lines=27> */
.L_x_14881:
[----:B------:R-:W-:Y:S01]  /*2af0*/  IMAD.MOV.U32 R2, RZ, RZ, R10 ;  /* 0x000000ffff027224 */ /* 0x000fe200078e000a */
[----:B------:R-:W-:Y:S02]  /*2b00*/  MOV R3, R11 ;  /* 0x0000000b00037202 */ /* 0x000fe40000000f00 */
[----:B------:R-:W-:-:S07]  /*2b10*/  MOV R0, 0x2b30 ;  /* 0x00002b3000007802 */ /* 0x000fce0000000f00 */
[----:B------:R-:W-:Y:S05]  /*2b20*/  CALL.REL.NOINC `($__internal_29_$__cuda_sm20_div_s64) ;  /* 0x0000000000247944 */ /* 0x000fea0003c00000 */
[----:B------:R-:W-:Y:S01]  /*2b30*/  IMAD.MOV.U32 R10, RZ, RZ, R2 ;  /* 0x000000ffff0a7224 */ /* 0x000fe200078e0002 */
[----:B------:R-:W-:-:S07]  /*2b40*/  MOV R11, R3 ;  /* 0x00000003000b7202 */ /* 0x000fce0000000f00 */
.L_x_14882:
[----:B------:R-:W-:Y:S05]  /*2b50*/  BSYNC.RECONVERGENT B0 ;  /* 0x0000000000007941 */ /* 0x000fea0003800200 */
.L_x_14880:
[----:B------:R-:W0:Y:S02]  /*2b60*/  LDC.64 R2, c[0x0][0x398] ;  /* 0x0000e600ff027b82 */ /* 0x000e240000000a00 */
[----:B0-----:R-:W-:-:S04]  /*2b70*/  IMAD.WIDE.U32 R28, R28, 0x8, R2 ;  /* 0x000000081c1c7825 */ /* 0x001fc800078e0002 */
[----:B------:R-:W-:-:S05]  /*2b80*/  IMAD.WIDE.U32 R28, R22, 0x20, R28 ;  /* 0x00000020161c7825 */ /* 0x000fca00078e001c */
[----:B------:R-:W-:Y:S04]  /*2b90*/  STG.E.ENL2.256 desc[UR6][R28.64], R12, R16 ;  /* 0xf800000c1c10797f */ /* 0x000fe8000f121806 */
[----:B------:R-:W-:Y:S01]  /*2ba0*/  STG.E.ENL2.256 desc[UR6][R28.64+0x1000], R4, R8 ;  /* 0xf80080041c08797f */ /* 0x000fe2000f121806 */
[----:B------:R-:W-:Y:S05]  /*2bb0*/  EXIT ;  /* 0x000000000000794d */ /* 0x000fea0003800000 */
        .weak           $__internal_29_$__cuda_sm20_div_s64
        .type           $__internal_29_$__cuda_sm20_div_s64,@function
        .size           $__internal_29_$__cuda_sm20_div_s64,(.L_x_22268 - $__internal_29_$__cuda_sm20_div_s64)
$__internal_29_$__cuda_sm20_div_s64:
        /* <DEDUP_REMOVED lines=86> */
[----:B------:R-:W-:Y:S05]  /*3120*/  RET.REL.NODEC R20 `(_ZN2at6native29vectorized_elementwise_kernelILi4ENS0_13BUnaryFunctorIlllZZZNS0_15binary_internal21div_trunc_kernel_cudaERNS_18TensorIteratorBaseEENKUlvE_clEvENKUlvE2_clEvEUlllE_EESt5arrayIPcLm2EEEEviT0_T1_) ;  /* 0xffffffcc14b47950 */ /* 0x000fea0003c3ffff */
.L_x_14883:
        /* <DEDUP_REMOVED lines=13> */
.L_x_22268:


//--------------------- .text._ZN2at6native29vectorized_elementwise_kernelILi8ENS0_13BUnaryFunctorIlllZZZNS0_15binary_internal21div_trunc_kernel_cudaERNS_18TensorIteratorBaseEENKUlvE_clEvENKUlvE2_clEvEUlllE_EESt5arrayIPcLm2EEEEviT0_T1_ --------------------------
	.section	.text._ZN2at6native29vectorized_elementwise_kernelILi8ENS0_13BUnaryFunctorIlllZZZNS0_15binary_internal21div_trunc_kernel_cudaERNS_18TensorIteratorBaseEENKUlvE_clEvENKUlvE2_clEvEUlllE_EESt5arrayIPcLm2EEEEviT0_T1_,"ax",@progbits
	.align	128
        .global         _ZN2at6native29vectorized_elementwise_kernelILi8ENS0_13BUnaryFunctorIlllZZZNS0_15binary_internal21div_trunc_kernel_cudaERNS_18TensorIteratorBaseEENKUlvE_clEvENKUlvE2_clEvEUlllE_EESt5arrayIPcLm2EEEEviT0_T1_
        .type           _ZN2at6native29vectorized_elementwise_kernelILi8ENS0_13BUnaryFunctorIlllZZZNS0_15binary_internal21div_trunc_kernel_cudaERNS_18TensorIteratorBaseEENKUlvE_clEvENKUlvE2_clEvEUlllE_EESt5arrayIPcLm2EEEEviT0_T1_,@function
        .size           _ZN2at6native29vectorized_elementwise_kernelILi8ENS0_13BUnaryFunctorIlllZZZNS0_15binary_internal21div_trunc_kernel_cudaERNS_18TensorIteratorBaseEENKUlvE_clEvENKUlvE2_clEvEUlllE_EESt5arrayIPcLm2EEEEviT0_T1_,(.L_x_22457 - _ZN2at6native29vectorized_elementwise_kernelILi8ENS0_13BUnaryFunctorIlllZZZNS0_15binary_internal21div_trunc_kernel_cudaERNS_18TensorIteratorBaseEENKUlvE_clEvENKUlvE2_clEvEUlllE_EESt5arrayIPcLm2EEEEviT0_T1_)
        .other          _ZN2at6native29vectorized_elementwise_kernelILi8ENS0_13BUnaryFunctorIlllZZZNS0_15binary_internal21div_trunc_kernel_cudaERNS_18TensorIteratorBaseEENKUlvE_clEvENKUlvE2_clEvEUlllE_EESt5arrayIPcLm2EEEEviT0_T1_,@"STO_CUDA_ENTRY STV_DEFAULT"
_ZN2at6native29vectorized_elementwise_kernelILi8ENS0_13BUnaryFunctorIlllZZZNS0_15binary_internal21div_trunc_kernel_cudaERNS_18TensorIteratorBaseEENKUlvE_clEvENKUlvE2_clEvEUlllE_EESt5arrayIPcLm2EEEEviT0_T1_:
.text._ZN2at6native29vectorized_elementwise_kernelILi8ENS0_13BUnaryFunctorIlllZZZNS0_15binary_internal21div_trunc_kernel_cudaERNS_18TensorIteratorBaseEENKUlvE_clEvENKUlvE2_clEvEUlllE_EESt5arrayIPcLm2EEEEviT0_T1_:
[----:B------:R-:W-:Y:S01]  /*0000*/  LDC R1, c[0x0][0x37c] ;  /* 0x0000df00ff017b82 */ /* 0x000fe20000000800 */
[----:B------:R-:W-:Y:S05]  /*0010*/  EXIT ;  /* 0x000000000000794d */ /* 0x000fea0003800000 */
.L_x_14884:
        /* <DEDUP_REMOVED lines=14> */
.L_x_22457:


//--------------------- .text._ZN2at6native18elementwise_kernelILi128ELi4EZNS0_15gpu_kernel_implINS0_13AUnaryFunctorIlllZZZNS0_15binary_internal21div_trunc_kernel_cudaERNS_18TensorIteratorBaseEENKUlvE_clEvENKUlvE2_clEvEUlllE_EEEEvS6_RKT_EUliE_EEviT1_ --------------------------
	.section	.text._ZN2at6native18elementwise_kernelILi128ELi4EZNS0_15gpu_kernel_implINS0_13AUnaryFunctorIlllZZZNS0_15binary_internal21div_trunc_kernel_cudaERNS_18TensorIteratorBaseEENKUlvE_clEvENKUlvE2_clEvEUlllE_EEEEvS6_RKT_EUliE_EEviT1_,"ax",@progbits
	.align	128
        .global         _ZN2at6native18elementwise_kernelILi128ELi4EZNS0_15gpu_kernel_implINS0_13AUnaryFunctorIlllZZZNS0_15binary_internal21div_trunc_kernel_cudaERNS_18TensorIteratorBaseEENKUlvE_clEvENKUlvE2_clEvEUlllE_EEEEvS6_RKT_EUliE_EEviT1_
        .type           _ZN2at6native18elementwise_kernelILi128ELi4EZNS0_15gpu_kernel_implINS0_13AUnaryFunctorIlllZZZNS0_15binary_internal21div_trunc_kernel_cudaERNS_18TensorIteratorBaseEENKUlvE_clEvENKUlvE2_clEvEUlllE_EEEEvS6_RKT_EUliE_EEviT1_,@function
        .size           _ZN2at6native18elementwise_kernelILi128ELi4EZNS0_15gpu_kernel_implINS0_13AUnaryFunctorIlllZZZNS0_15binary_internal21div_trunc_kernel_cudaERNS_18TensorIteratorBaseEENKUlvE_clEvENKUlvE2_clEvEUlllE_EEEEvS6_RKT_EUliE_EEviT1_,(.L_x_22269 - _ZN2at6native18elementwise_kernelILi128ELi4EZNS0_15gpu_kernel_implINS0_13AUnaryFunctorIlllZZZNS0_15binary_internal21div_trunc_kernel_cudaERNS_18TensorIteratorBaseEENKUlvE_clEvENKUlvE2_clEvEUlllE_EEEEvS6_RKT_EUliE_EEviT1_)
        .other          _ZN2at6native18elementwise_kernelILi128ELi4EZNS0_15gpu_kernel_implINS0_13AUnaryFunctorIlllZZZNS0_15binary_internal21div_trunc_kernel_cudaERNS_18TensorIteratorBaseEENKUlvE_clEvENKUlvE2_clEvEUlllE_EEEEvS6_RKT_EUliE_EEviT1_,@"STO_CUDA_ENTRY STV_DEFAULT"
_ZN2at6native18elementwise_kernelILi128ELi4EZNS0_15gpu_kernel_implINS0_13AUnaryFunctorIlllZZZNS0_15binary_internal21div_trunc_kernel_cudaERNS_18TensorIteratorBaseEENKUlvE_clEvENKUlvE2_clEvEUlllE_EEEEvS6_RKT_EUliE_EEviT1_:
.text._ZN2at6native18elementwise_kernelILi128ELi4EZNS0_15gpu_kernel_implINS0_13AUnaryFunctorIlllZZZNS0_15binary_internal21div_trunc_kernel_cudaERNS_18TensorIteratorBaseEENKUlvE_clEvENKUlvE2_clEvEUlllE_EEEEvS6_RKT_EUliE_EEviT1_:
        /* <DEDUP_REMOVED lines=320> */
.L_x_14887:
        /* <DEDUP_REMOVED lines=17> */
.L_x_14891:
[----:B------:R4:W5:Y:S01]  /*1510*/  LDG.E.U8 R8, desc[UR36][R16.64] ;  /* 0x0000002410087981 */ /* 0x000962000c1e1100 */
[----:B------:R-:W-:Y:S01]  /*1520*/  MOV R9, RZ ;  /* 0x000000ff00097202 */ /* 0x000fe20000000f00 */
[----:B------:R-:W-:Y:S06]  /*1530*/  BRA `(.L_x_14893) ;  /* 0x0000000c00387947 */ /* 0x000fec0003800000 */
.L_x_14890:
        /* <DEDUP_REMOVED lines=8> */
.L_x_14895:
[----:B------:R-:W2:Y:S02]  /*15c0*/  LDG.E R8, desc[UR36][R16.64] ;  /* 0x0000002410087981 */ /* 0x000ea4000c1e1900 */
[----:B--2---:R-:W-:Y:S01]  /*15d0*/  SHF.R.S32.HI R9, RZ, 0x1f, R8 ;  /* 0x0000001fff097819 */ /* 0x004fe20000011408 */
[----:B------:R-:W-:Y:S06]  /*15e0*/  BRA `(.L_x_14893) ;  /* 0x0000000c000c7947 */ /* 0x000fec0003800000 */
.L_x_14889:
        /* <DEDUP_REMOVED lines=9> */
.L_x_14897:
[----:B------:R-:W2:Y:S02]  /*1680*/  LDG.E.U16 R0, desc[UR36][R16.64] ;  /* 0x0000002410007981 */ /* 0x000ea4000c1e1500 */
[----:B--2---:R-:W-:-:S04]  /*1690*/  HADD2.F32 R0, -RZ, R0.H0_H0 ;  /* 0x20000000ff007230 */ /* 0x004fc80000004100 */
[----:B------:R3:W4:Y:S02]  /*16a0*/  F2I.S64.TRUNC R8, R0 ;  /* 0x0000000000087311 */ /* 0x000724000020d900 */
[----:B---34-:R-:W-:Y:S05]  /*16b0*/  BRA `(.L_x_14893) ;  /* 0x0000000800d87947 */ /* 0x018fea0003800000 */
.L_x_14896:
        /* <DEDUP_REMOVED lines=9> */
.L_x_14899:
[----:B------:R-:W2:Y:S02]  /*1750*/  LDG.E.U16 R0, desc[UR36][R16.64] ;  /* 0x0000002410007981 */ /* 0x000ea4000c1e1500 */
[----:B--2---:R-:W-:-:S04]  /*1760*/  HADD2.F32 R0, -RZ, R0.H0_H0 ;  /* 0x20000000ff007230 */ /* 0x004fc80000004100 */
[----:B------:R3:W4:Y:S02]  /*1770*/  F2I.S64.TRUNC R8, R0 ;  /* 0x0000000000087311 */ /* 0x000724000020d900 */
[----:B---34-:R-:W-:Y:S05]  /*1780*/  BRA `(.L_x_14893) ;  /* 0x0000000800a47947 */ /* 0x018fea0003800000 */
.L_x_14898:
[----:B------:R-:W2:Y:S02]  /*1790*/  LDG.E.64 R8, desc[UR36][R16.64] ;  /* 0x0000002410087981 */ /* 0x000ea4000c1e1b00 */
[----:B--2---:R-:W3:Y:S02]  /*17a0*/  F2I.S64.F64.TRUNC R8, R8 ;  /* 0x0000000800087311 */ /* 0x004ee4000030d900 */
[----:B---3--:R-:W-:Y:S05]  /*17b0*/  BRA `(.L_x_14893) ;  /* 0x0000000800987947 */ /* 0x008fea0003800000 */
.L_x_14888:
        /* <DEDUP_REMOVED lines=13> */
.L_x_14902:
[----:B------:R-:W2:Y:S02]  /*1890*/  LDG.E.64 R8, desc[UR36][R16.64] ;  /* 0x0000002410087981 */ /* 0x000ea4000c1e1b00 */
[----:B--2---:R-:W0:Y:S02]  /*18a0*/  F2I.S64.F64.TRUNC R8, R8 ;  /* 0x0000000800087311 */ /* 0x004e24000030d900 */
[----:B0-----:R-:W-:Y:S05]  /*18b0*/  BRA `(.L_x_14893) ;  /* 0x0000000800587947 */ /* 0x001fea0003800000 */
.L_x_14901:
        /* <DEDUP_REMOVED lines=26> */
.L_x_14904:
        /* <DEDUP_REMOVED lines=13> */
.L_x_14903:
[----:B------:R-:W2:Y:S02]  /*1b30*/  LDG.E.U16 R8, desc[UR36][R16.64] ;  /* 0x0000002410087981 */ /* 0x000ea4000c1e1500 */
[----:B--2---:R-:W-:-:S06]  /*1b40*/  IMAD.U32 R8, R8, 0x10000, RZ ;  /* 0x0001000008087824 */ /* 0x004fcc00078e00ff */
[----:B------:R-:W0:Y:S02]  /*1b50*/  F2I.S64.TRUNC R8, R8 ;  /* 0x0000000800087311 */ /* 0x000e24000020d900 */
[----:B0-----:R-:W-:Y:S05]  /*1b60*/  BRA `(.L_x_14893) ;  /* 0x0000000400ac7947 */ /* 0x001fea0003800000 */
.L_x_14900:
        /* <DEDUP_REMOVED lines=11> */
.L_x_14907:
        /* <DEDUP_REMOVED lines=21> */
.L_x_14911:
[----:B------:R-:W-:Y:S05]  /*1d70*/  BSYNC.RECONVERGENT B1 ;  /* 0x0000000000017941 */ /* 0x000fea0003800200 */
.L_x_14910:
[----:B------:R-:W-:Y:S01]  /*1d80*/  IMAD.SHL.U32 R0, R0, 0x100000, RZ ;  /* 0x0010000000007824 */ /* 0x000fe200078e00ff */
[----:B------:R-:W-:-:S04]  /*1d90*/  LEA R2, R2, 0x3b800000, 0x17 ;  /* 0x3b80000002027811 */ /* 0x000fc800078eb8ff */
[----:B------:R-:W-:-:S07]  /*1da0*/  LOP3.LUT R8, R2, R0, R7, 0xfe, !PT ;  /* 0x0000000002087212 */ /* 0x000fce00078efe07 */
.L_x_14909:
[----:B------:R-:W-:Y:S05]  /*1db0*/  BSYNC.RECONVERGENT B0 ;  /* 0x0000000000007941 */ /* 0x000fea0003800200 */
.L_x_14908:
[----:B------:R-:W2:Y:S02]  /*1dc0*/  F2I.S64.TRUNC R8, R8 ;  /* 0x0000000800087311 */ /* 0x000ea4000020d900 */
[----:B--2---:R-:W-:Y:S05]  /*1dd0*/  BRA `(.L_x_14893) ;  /* 0x0000000400107947 */ /* 0x004fea0003800000 */
.L_x_14906:
        /* <DEDUP_REMOVED lines=21> */
.L_x_14915:
[----:B------:R-:W-:Y:S05]  /*1f30*/  BSYNC.RECONVERGENT B1 ;  /* 0x0000000000017941 */ /* 0x000fea0003800200 */
.L_x_14914:
[----:B------:R-:W-:Y:S01]  /*1f40*/  IMAD.SHL.U32 R0, R0, 0x200000, RZ ;  /* 0x0020000000007824 */ /* 0x000fe200078e00ff */
[----:B------:R-:W-:-:S04]  /*1f50*/  LEA R2, R2, 0x37800000, 0x17 ;  /* 0x3780000002027811 */ /* 0x000fc800078eb8ff */
[----:B------:R-:W-:-:S07]  /*1f60*/  LOP3.LUT R8, R2, R0, R7, 0xfe, !PT ;  /* 0x0000000002087212 */ /* 0x000fce00078efe07 */
.L_x_14913:
[----:B------:R-:W-:Y:S05]  /*1f70*/  BSYNC.RECONVERGENT B0 ;  /* 0x0000000000007941 */ /* 0x000fea0003800200 */
.L_x_14912:
[----:B------:R-:W2:Y:S02]  /*1f80*/  F2I.S64.TRUNC R8, R8 ;  /* 0x0000000800087311 */ /* 0x000ea4000020d900 */
[----:B--2---:R-:W-:Y:S05]  /*1f90*/  BRA `(.L_x_14893) ;  /* 0x0000000000a07947 */ /* 0x004fea0003800000 */
.L_x_14905:
[----:B------:R-:W-:-:S09]  /*1fa0*/  UISETP.NE.AND UP0, UPT, UR4, 0x1c, UPT ;  /* 0x0000001c0400788c */ /* 0x000fd2000bf05270 */
[----:B------:R-:W-:Y:S05]  /*1fb0*/  BRA.U !UP0, `(.L_x_14916) ;  /* 0x0000000108907547 */ /* 0x000fea000b800000 */
[----:B------:R-:W-:-:S09]  /*1fc0*/  UISETP.NE.AND UP0, UPT, UR4, 0x1d, UPT ;  /* 0x0000001d0400788c */ /* 0x000fd2000bf05270 */
[----:B------:R-:W-:Y:S05]  /*1fd0*/  BRA.U !UP0, `(.L_x_14917) ;  /* 0x0000000108807547 */ /* 0x000fea000b800000 */
[----:B------:R-:W-:-:S09]  /*1fe0*/  UISETP.NE.AND UP0, UPT, UR4, 0x2c, UPT ;  /* 0x0000002c0400788c */ /* 0x000fd2000bf05270 */
[----:B------:R-:W-:Y:S05]  /*1ff0*/  BRA.U !UP0, `(.L_x_14918) ;  /* 0x00000001084c7547 */ /* 0x000fea000b800000 */
.L_x_14892:
[----:B------:R-:W-:Y:S01]  /*2000*/  MOV R2, 0x0 ;  /* 0x0000000000027802 */ /* 0x000fe20000000f00 */
[----:B------:R-:W0:Y:S01]  /*2010*/  LDCU.64 UR4, c[0x4][0x178] ;  /* 0x01002f00ff0477ac */ /* 0x000e220008000a00 */
[----:B------:R-:W-:Y:S02]  /*2020*/  HFMA2 R12, -RZ, RZ, 0, 5.9604644775390625e-08 ;  /* 0x00000001ff0c7431 */ /* 0x000fe400000001ff */
[----:B------:R-:W-:Y:S01]  /*2030*/  IMAD.MOV.U32 R8, RZ, RZ, 0x4e ;  /* 0x0000004eff087424 */ /* 0x000fe200078e00ff */
[----:B------:R-:W1:Y:S01]  /*2040*/  LDCU.64 UR6, c[0x4][0x180] ;  /* 0x01003000ff0677ac */ /* 0x000e620008000a00 */
[----:B--2---:R-:W2:Y:S01]  /*2050*/  LDC.64 R2, c[0x4][R2] ;  /* 0x0100000002027b82 */ /* 0x004ea20000000a00 */
[----:B------:R-:W-:Y:S01]  /*2060*/  IMAD.MOV.U32 R13, RZ, RZ, RZ ;  /* 0x000000ffff0d7224 */ /* 0x000fe200078e00ff */
[----:B---3--:R-:W3:Y:S01]  /*2070*/  LDCU.64 UR8, c[0x4][0x38] ;  /* 0x01000700ff0877ac */ /* 0x008ee20008000a00 */
[----:B0-----:R-:W-:Y:S01]  /*2080*/  IMAD.U32 R4, RZ, RZ, UR4 ;  /* 0x00000004ff047e24 */ /* 0x001fe2000f8e00ff */
[----:B------:R-:W-:Y:S01]  /*2090*/  MOV R5, UR5 ;  /* 0x0000000500057c02 */ /* 0x000fe20008000f00 */
[----:B-1----:R-:W-:-:S02]  /*20a0*/  IMAD.U32 R6, RZ, RZ, UR6 ;  /* 0x00000006ff067e24 */ /* 0x002fc4000f8e00ff */
[----:B------:R-:W-:Y:S01]  /*20b0*/  IMAD.U32 R7, RZ, RZ, UR7 ;  /* 0x00000007ff077e24 */ /* 0x000fe2000f8e00ff */
[----:B---3--:R-:W-:Y:S01]  /*20c0*/  MOV R10, UR8 ;  /* 0x00000008000a7c02 */ /* 0x008fe20008000f00 */
[----:B----4-:R-:W-:-:S07]  /*20d0*/  IMAD.U32 R11, RZ, RZ, UR9 ;  /* 0x00000009ff0b7e24 */ /* 0x010fce000f8e00ff */
[----:B------:R-:W-:-:S07]  /*20e0*/  LEPC R20, `(.L_x_14894) ;  /* 0x000000001014794e */ /* 0x000fce0000000000 */
[----:B--2---:R-:W-:Y:S05]  /*20f0*/  CALL.ABS.NOINC R2 ;  /* 0x0000000002007343 */ /* 0x004fea0003c00000 */
.L_x_14894:
[----:B------:R-:W2:Y:S02]  /*2100*/  LDG.E.S16 R8, desc[UR36][R16.64] ;  /* 0x0000002410087981 */ /* 0x000ea4000c1e1700 */
[----:B--2---:R-:W-:Y:S01]  /*2110*/  SHF.R.S32.HI R9, RZ, 0x1f, R8 ;  /* 0x0000001fff097819 */ /* 0x004fe20000011408 */
[----:B------:R-:W-:Y:S06]  /*2120*/  BRA `(.L_x_14893) ;  /* 0x00000000003c7947 */ /* 0x000fec0003800000 */
.L_x_14918:
        /* <DEDUP_REMOVED lines=8> */
.L_x_14920:
[----:B------:R-:W-:Y:S05]  /*21b0*/  BSYNC.RECONVERGENT B0 ;  /* 0x0000000000007941 */ /* 0x000fea0003800200 */
.L_x_14919:
[----:B------:R-:W2:Y:S02]  /*21c0*/  F2I.S64.TRUNC R8, R8 ;  /* 0x0000000800087311 */ /* 0x000ea4000020d900 */
[----:B--2---:R-:W-:Y:S05]  /*21d0*/  BRA `(.L_x_14893) ;  /* 0x0000000000107947 */ /* 0x004fea0003800000 */
.L_x_14917:
[----:B------:R1:W5:Y:S01]  /*21e0*/  LDG.E.64 R8, desc[UR36][R16.64] ;  /* 0x0000002410087981 */ /* 0x000362000c1e1b00 */
[----:B------:R-:W-:Y:S05]  /*21f0*/  BRA `(.L_x_14893) ;  /* 0x0000000000087947 */ /* 0x000fea0003800000 */
.L_x_14916:
[----:B------:R0:W5:Y:S01]  /*2200*/  LDG.E R8, desc[UR36][R16.64] ;  /* 0x0000002410087981 */ /* 0x000162000c1e1900 */
[----:B------:R-:W-:-:S07]  /*2210*/  IMAD.MOV.U32 R9, RZ, RZ, RZ ;  /* 0x000000ffff097224 */ /* 0x000fce00078e00ff */
.L_x_14893:
[----:B------:R-:W0:Y:S01]  /*2220*/  LDCU UR4, c[0x0][0x59c] ;  /* 0x0000b380ff0477ac */ /* 0x000e220008000800 */
[----:B------:R-:W-:Y:S01]  /*2230*/  BSSY.RECONVERGENT B0, `(.L_x_14921) ;  /* 0x000001e000007945 */ /* 0x000fe20003800200 */
[----:B0----5:R-:W-:-:S04]  /*2240*/  LOP3.LUT R0, R9, UR4, RZ, 0xfc, !PT ;  /* 0x0000000409007c12 */ /* 0x021fc8000f8efcff */
[----:B------:R-:W-:-:S13]  /*2250*/  ISETP.NE.U32.AND P0, PT, R0, RZ, PT ;  /* 0x000000ff0000720c */ /* 0x000fda0003f05070 */
[----:B------:R-:W-:Y:S05]  /*2260*/  @P0 BRA `(.L_x_14922) ;  /* 0x0000000000540947 */ /* 0x000fea0003800000 */
[----:B------:R-:W0:Y:S01]  /*2270*/  I2F.U32.RP R0, R8 ;  /* 0x0000000800007306 */ /* 0x000e220000209000 */
[----:B------:R-:W5:Y:S01]  /*2280*/  LDCU UR4, c[0x0][0x598] ;  /* 0x0000b300ff0477ac */ /* 0x000f620008000800 */
[----:B------:R-:W-:-:S06]  /*2290*/  ISETP.NE.U32.AND P2, PT, R8, RZ, PT ;  /* 0x000000ff0800720c */ /* 0x000fcc0003f45070 */
[----:B0-----:R-:W0:Y:S02]  /*22a0*/  MUFU.RCP R0, R0 ;  /* 0x0000000000007308 */ /* 0x001e240000001000 */
[----:B0-----:R-:W-:-:S06]  /*22b0*/  IADD3 R2, PT, PT, R0, 0xffffffe, RZ ;  /* 0x0ffffffe00027810 */ /* 0x001fcc0007ffe0ff */
[----:B------:R0:W1:Y:S02]  /*22c0*/  F2I.FTZ.U32.TRUNC.NTZ R3, R2 ;  /* 0x0000000200037305 */ /* 0x000064000021f000 */
[----:B0-----:R-:W-:Y:S02]  /*22d0*/  IMAD.MOV.U32 R2, RZ, RZ, RZ ;  /* 0x000000ffff027224 */ /* 0x001fe400078e00ff */
[----:B-1----:R-:W-:-:S04]  /*22e0*/  IMAD.MOV R5, RZ, RZ, -R3 ;  /* 0x000000ffff057224 */ /* 0x002fc800078e0a03 */
[----:B------:R-:W-:-:S04]  /*22f0*/  IMAD R5, R5, R8, RZ ;  /* 0x0000000805057224 */ /* 0x000fc800078e02ff */
[----:B------:R-:W-:-:S04]  /*2300*/  IMAD.HI.U32 R3, R3, R5, R2 ;  /* 0x0000000503037227 */ /* 0x000fc800078e0002 */
[----:B------:R-:W-:Y:S02]  /*2310*/  IMAD.MOV.U32 R5, RZ, RZ, RZ ;  /* 0x000000ffff057224 */ /* 0x000fe400078e00ff */
[----:B-----5:R-:W-:-:S05]  /*2320*/  IMAD.HI.U32 R4, R3, UR4, RZ ;  /* 0x0000000403047c27 */ /* 0x020fca000f8e00ff */
[----:B------:R-:W-:-:S05]  /*2330*/  IADD3 R3, PT, PT, -R4, RZ, RZ ;  /* 0x000000ff04037210 */ /* 0x000fca0007ffe1ff */
[----:B------:R-:W-:-:S05]  /*2340*/  IMAD R3, R8, R3, UR4 ;  /* 0x0000000408037e24 */ /* 0x000fca000f8e0203 */
[----:B------:R-:W-:-:S13]  /*2350*/  ISETP.GE.U32.AND P0, PT, R3, R8, PT ;  /* 0x000000080300720c */ /* 0x000fda0003f06070 */
[----:B------:R-:W-:Y:S02]  /*2360*/  @P0 IMAD.IADD R3, R3, 0x1, -R8 ;  /* 0x0000000103030824 */ /* 0x000fe400078e0a08 */
[----:B------:R-:W-:-:S03]  /*2370*/  @P0 VIADD R4, R4, 0x1 ;  /* 0x0000000104040836 */ /* 0x000fc60000000000 */
[----:B------:R-:W-:-:S13]  /*2380*/  ISETP.GE.U32.AND P1, PT, R3, R8, PT ;  /* 0x000000080300720c */ /* 0x000fda0003f26070 */
[----:B------:R-:W-:Y:S02]  /*2390*/  @P1 IADD3 R4, PT, PT, R4, 0x1, RZ ;  /* 0x0000000104041810 */ /* 0x000fe40007ffe0ff */
[----:B------:R-:W-:Y:S01]  /*23a0*/  @!P2 LOP3.LUT R4, RZ, R8, RZ, 0x33, !PT ;  /* 0x00000008ff04a212 */ /* 0x000fe200078e33ff */
[----:B------:R-:W-:Y:S06]  /*23b0*/  BRA `(.L_x_14923) ;  /* 0x0000000000147947 */ /* 0x000fec0003800000 */
.L_x_14922:
[----:B------:R-:W-:Y:S01]  /*23c0*/  IMAD.MOV.U32 R0, RZ, RZ, R8 ;  /* 0x000000ffff007224 */ /* 0x000fe200078e0008 */
[----:B------:R-:W-:-:S07]  /*23d0*/  MOV R8, 0x23f0 ;  /* 0x000023f000087802 */ /* 0x000fce0000000f00 */
[----:B-1234-:R-:W-:Y:S05]  /*23e0*/  CALL.REL.NOINC `($__internal_30_$__cuda_sm20_div_s64) ;  /* 0x000000a000ec7944 */ /* 0x01efea0003c00000 */
[----:B------:R-:W-:Y:S01]  /*23f0*/  MOV R4, R2 ;  /* 0x0000000200047202 */ /* 0x000fe20000000f00 */
[----:B------:R-:W-:-:S07]  /*2400*/  IMAD.MOV.U32 R5, RZ, RZ, R3 ;  /* 0x000000ffff057224 */ /* 0x000fce00078e0003 */
.L_x_14923:
[----:B------:R-:W-:Y:S05]  /*2410*/  BSYNC.RECONVERGENT B0 ;  /* 0x0000000000007941 */ /* 0x000fea0003800200 */
.L_x_14921:
        /* <DEDUP_REMOVED lines=16> */
.L_x_14927:
[----:B------:R0:W-:Y:S01]  /*2520*/  STG.E.U8 desc[UR36][R2.64], R4 ;  /* 0x0000000402007986 */ /* 0x0001e2000c101124 */
[----:B------:R-:W-:Y:S05]  /*2530*/  BRA `(.L_x_14929) ;  /* 0x0000000c003c7947 */ /* 0x000fea0003800000 */
.L_x_14926:
        /* <DEDUP_REMOVED lines=8> */
.L_x_14931:
[----:B------:R0:W-:Y:S01]  /*25c0*/  STG.E desc[UR36][R2.64], R4 ;  /* 0x0000000402007986 */ /* 0x0001e2000c101924 */
[----:B------:R-:W-:Y:S05]  /*25d0*/  BRA `(.L_x_14929) ;  /* 0x0000000c00147947 */ /* 0x000fea0003800000 */
.L_x_14930:
[----:B------:R0:W-:Y:S01]  /*25e0*/  STG.E.U16 desc[UR36][R2.64], R4 ;  /* 0x0000000402007986 */ /* 0x0001e2000c101524 */
[----:B------:R-:W-:Y:S05]  /*25f0*/  BRA `(.L_x_14929) ;  /* 0x0000000c000c7947 */ /* 0x000fea0003800000 */
.L_x_14925:
        /* <DEDUP_REMOVED lines=9> */
.L_x_14933:
[----:B------:R-:W0:Y:S02]  /*2690*/  I2F.S64 R0, R4 ;  /* 0x0000000400007312 */ /* 0x000e240000301400 */
[----:B0-----:R-:W-:-:S05]  /*26a0*/  F2FP.F16.F32.PACK_AB R0, RZ, R0 ;  /* 0x00000000ff00723e */ /* 0x001fca00000000ff */
[----:B------:R0:W-:Y:S01]  /*26b0*/  STG.E.U16 desc[UR36][R2.64], R0 ;  /* 0x0000000002007986 */ /* 0x0001e2000c101524 */
[----:B------:R-:W-:Y:S05]  /*26c0*/  BRA `(.L_x_14929) ;  /* 0x0000000800d87947 */ /* 0x000fea0003800000 */
.L_x_14932:
        /* <DEDUP_REMOVED lines=10> */
.L_x_14935:
[----:B------:R-:W0:Y:S02]  /*2770*/  I2F.S64 R4, R4 ;  /* 0x0000000400047312 */ /* 0x000e240000301400 */
[----:B0-----:R-:W-:-:S04]  /*2780*/  F2FP.F16.F32.PACK_AB R5, RZ, R4 ;  /* 0x00000004ff05723e */ /* 0x001fc800000000ff */
[----:B------:R-:W-:-:S05]  /*2790*/  PRMT R5, R5, 0x5410, RZ ;  /* 0x0000541005057816 */ /* 0x000fca00000000ff */
[----:B------:R0:W-:Y:S01]  /*27a0*/  STG.E desc[UR36][R2.64], R5 ;  /* 0x0000000502007986 */ /* 0x0001e2000c101924 */
[----:B------:R-:W-:Y:S05]  /*27b0*/  BRA `(.L_x_14929) ;  /* 0x00000008009c7947 */ /* 0x000fea0003800000 */
.L_x_14934:
[----:B------:R-:W0:Y:S02]  /*27c0*/  I2F.F64.S64 R4, R4 ;  /* 0x0000000400047312 */ /* 0x000e240000301c00 */
[----:B0-----:R0:W-:Y:S01]  /*27d0*/  STG.E.64 desc[UR36][R2.64], R4 ;  /* 0x0000000402007986 */ /* 0x0011e2000c101b24 */
[----:B------:R-:W-:Y:S05]  /*27e0*/  BRA `(.L_x_14929) ;  /* 0x0000000800907947 */ /* 0x000fea0003800000 */
.L_x_14924:
        /* <DEDUP_REMOVED lines=13> */
.L_x_14938:
[----:B------:R-:W-:Y:S01]  /*28c0*/  CS2R R6, SRZ ;  /* 0x0000000000067805 */ /* 0x000fe2000001ff00 */
[----:B------:R-:W0:Y:S04]  /*28d0*/  I2F.F64.S64 R4, R4 ;  /* 0x0000000400047312 */ /* 0x000e280000301c00 */
[----:B0-----:R0:W-:Y:S01]  /*28e0*/  STG.E.128 desc[UR36][R2.64], R4 ;  /* 0x0000000402007986 */ /* 0x0011e2000c101d24 */
[----:B------:R-:W-:Y:S05]  /*28f0*/  BRA `(.L_x_14929) ;  /* 0x00000008004c7947 */ /* 0x000fea0003800000 */
.L_x_14937:
        /* <DEDUP_REMOVED lines=19> */
.L_x_14942:
[----:B------:R-:W-:Y:S05]  /*2a30*/  BSYNC.RECONVERGENT B0 ;  /* 0x0000000000007941 */ /* 0x000fea0003800200 */
.L_x_14941:
[----:B------:R-:W-:-:S05]  /*2a40*/  LOP3.LUT R7, R0, 0x80, R7, 0xf8, !PT ;  /* 0x0000008000077812 */ /* 0x000fca00078ef807 */
[----:B------:R0:W-:Y:S01]  /*2a50*/  STG.E.U8 desc[UR36][R2.64], R7 ;  /* 0x0000000702007986 */ /* 0x0001e2000c101124 */
[----:B------:R-:W-:Y:S05]  /*2a60*/  BRA `(.L_x_14929) ;  /* 0x0000000400f07947 */ /* 0x000fea0003800000 */
.L_x_14940:
[----:B------:R-:W0:Y:S01]  /*2a70*/  I2F.S64 R5, R4 ;  /* 0x0000000400057312 */ /* 0x000e220000301400 */
        /* <DEDUP_REMOVED lines=14> */
.L_x_14944:
[----:B------:R-:W-:Y:S05]  /*2b60*/  BSYNC.RECONVERGENT B0 ;  /* 0x0000000000007941 */ /* 0x000fea0003800200 */
.L_x_14943:
[----:B------:R-:W-:-:S05]  /*2b70*/  LOP3.LUT R7, R0, 0x80, R7, 0xf8, !PT ;  /* 0x0000008000077812 */ /* 0x000fca00078ef807 */
[----:B------:R0:W-:Y:S01]  /*2b80*/  STG.E.U8 desc[UR36][R2.64], R7 ;  /* 0x0000000702007986 */ /* 0x0001e2000c101124 */
[----:B------:R-:W-:Y:S05]  /*2b90*/  BRA `(.L_x_14929) ;  /* 0x0000000400a47947 */ /* 0x000fea0003800000 */
.L_x_14939:
[----:B------:R-:W0:Y:S02]  /*2ba0*/  I2F.S64 R0, R4 ;  /* 0x0000000400007312 */ /* 0x000e240000301400 */
[----:B0-----:R-:W-:-:S05]  /*2bb0*/  F2FP.BF16.F32.PACK_AB R0, RZ, R0 ;  /* 0x00000000ff00723e */ /* 0x001fca00000010ff */
[----:B------:R0:W-:Y:S01]  /*2bc0*/  STG.E.U16 desc[UR36][R2.64], R0 ;  /* 0x0000000002007986 */ /* 0x0001e2000c101524 */
[----:B------:R-:W-:Y:S05]  /*2bd0*/  BRA `(.L_x_14929) ;  /* 0x0000000400947947 */ /* 0x000fea0003800000 */
.L_x_14936:
        /* <DEDUP_REMOVED lines=10> */
.L_x_14947:
[----:B------:R-:W0:Y:S01]  /*2c80*/  I2F.S64 R5, R4 ;  /* 0x0000000400057312 */ /* 0x000e220000301400 */
[----:B------:R-:W-:Y:S01]  /*2c90*/  BSSY.RECONVERGENT B0, `(.L_x_14948) ;  /* 0x0000014000007945 */ /* 0x000fe20003800200 */
[----:B0-----:R-:W-:Y:S02]  /*2ca0*/  LOP3.LUT R6, R5, 0x7fffffff, RZ, 0xc0, !PT ;  /* 0x7fffffff05067812 */ /* 0x001fe400078ec0ff */
        /* <DEDUP_REMOVED lines=10> */
.L_x_14950:
[----:B------:R-:W-:-:S04]  /*2d50*/  SHF.R.U32.HI R0, RZ, 0x14, R5 ;  /* 0x00000014ff007819 */ /* 0x000fc80000011605 */
[----:B------:R-:W-:-:S04]  /*2d60*/  LOP3.LUT R0, R0, 0x1, RZ, 0xc0, !PT ;  /* 0x0000000100007812 */ /* 0x000fc800078ec0ff */
[----:B------:R-:W-:-:S04]  /*2d70*/  IADD3 R0, PT, PT, R5, 0x487ffff, R0 ;  /* 0x0487ffff05007810 */ /* 0x000fc80007ffe000 */
[----:B------:R-:W-:-:S04]  /*2d80*/  SHF.R.U32.HI R0, RZ, 0x14, R0 ;  /* 0x00000014ff007819 */ /* 0x000fc80000011600 */
[----:B------:R-:W-:-:S07]  /*2d90*/  LOP3.LUT R4, R0, 0xff, RZ, 0xc0, !PT ;  /* 0x000000ff00047812 */ /* 0x000fce00078ec0ff */
.L_x_14951:
[----:B------:R-:W-:-:S04]  /*2da0*/  SHF.R.U32.HI R5, RZ, 0x18, R5 ;  /* 0x00000018ff057819 */ /* 0x000fc80000011605 */
[----:B------:R-:W-:-:S04]  /*2db0*/  LOP3.LUT R4, R4, 0x80, R5, 0xf8, !PT ;  /* 0x0000008004047812 */ /* 0x000fc800078ef805 */
[----:B------:R-:W-:-:S07]  /*2dc0*/  PRMT R0, R4, 0x7610, R0 ;  /* 0x0000761004007816 */ /* 0x000fce0000000000 */
.L_x_14949:
[----:B------:R-:W-:Y:S05]  /*2dd0*/  BSYNC.RECONVERGENT B0 ;  /* 0x0000000000007941 */ /* 0x000fea0003800200 */
.L_x_14948:
[----:B------:R1:W-:Y:S01]  /*2de0*/  STG.E.U8 desc[UR36][R2.64], R0 ;  /* 0x0000000002007986 */ /* 0x0003e2000c101124 */
[----:B------:R-:W-:Y:S05]  /*2df0*/  BRA `(.L_x_14929) ;  /* 0x00000004000c7947 */ /* 0x000fea0003800000 */
.L_x_14946:
        /* <DEDUP_REMOVED lines=13> */
.L_x_14954:
[----:B------:R-:W-:-:S04]  /*2ed0*/  SHF.R.U32.HI R0, RZ, 0x15, R5 ;  /* 0x00000015ff007819 */ /* 0x000fc80000011605 */
[----:B------:R-:W-:-:S04]  /*2ee0*/  LOP3.LUT R0, R0, 0x1, RZ, 0xc0, !PT ;  /* 0x0000000100007812 */ /* 0x000fc800078ec0ff */
[----:B------:R-:W-:-:S04]  /*2ef0*/  IADD3 R0, PT, PT, R5, 0x88fffff, R0 ;  /* 0x088fffff05007810 */ /* 0x000fc80007ffe000 */
[----:B------:R-:W-:-:S04]  /*2f00*/  SHF.R.U32.HI R0, RZ, 0x15, R0 ;  /* 0x00000015ff007819 */ /* 0x000fc80000011600 */
[----:B------:R-:W-:-:S07]  /*2f10*/  LOP3.LUT R4, R0, 0xff, RZ, 0xc0, !PT ;  /* 0x000000ff00047812 */ /* 0x000fce00078ec0ff */
.L_x_14955:
[----:B------:R-:W-:-:S04]  /*2f20*/  SHF.R.U32.HI R5, RZ, 0x18, R5 ;  /* 0x00000018ff057819 */ /* 0x000fc80000011605 */
[----:B------:R-:W-:-:S04]  /*2f30*/  LOP3.LUT R4, R4, 0x80, R5, 0xf8, !PT ;  /* 0x0000008004047812 */ /* 0x000fc800078ef805 */
[----:B------:R-:W-:-:S07]  /*2f40*/  PRMT R0, R4, 0x7610, R0 ;  /* 0x0000761004007816 */ /* 0x000fce0000000000 */
.L_x_14953:
[----:B------:R-:W-:Y:S05]  /*2f50*/  BSYNC.RECONVERGENT B0 ;  /* 0x0000000000007941 */ /* 0x000fea0003800200 */
.L_x_14952:
[----:B------:R0:W-:Y:S01]  /*2f60*/  STG.E.U8 desc[UR36][R2.64], R0 ;  /* 0x0000000002007986 */ /* 0x0001e2000c101124 */
[----:B------:R-:W-:Y:S05]  /*2f70*/  BRA `(.L_x_14929) ;  /* 0x0000000000ac7947 */ /* 0x000fea0003800000 */
.L_x_14945:
[----:B------:R-:W-:-:S09]  /*2f80*/  UISETP.NE.AND UP0, UPT, UR4, 0x1c, UPT ;  /* 0x0000001c0400788c */ /* 0x000fd2000bf05270 */
[----:B------:R-:W-:Y:S05]  /*2f90*/  BRA.U !UP0, `(.L_x_14956) ;  /* 0x0000000108a07547 */ /* 0x000fea000b800000 */
[----:B------:R-:W-:-:S09]  /*2fa0*/  UISETP.NE.AND UP0, UPT, UR4, 0x1d, UPT ;  /* 0x0000001d0400788c */ /* 0x000fd2000bf05270 */
[----:B------:R-:W-:Y:S05]  /*2fb0*/  BRA.U !UP0, `(.L_x_14957) ;  /* 0x0000000108907547 */ /* 0x000fea000b800000 */
[----:B------:R-:W-:-:S09]  /*2fc0*/  UISETP.NE.AND UP0, UPT, UR4, 0x2c, UPT ;  /* 0x0000002c0400788c */ /* 0x000fd2000bf05270 */
[----:B------:R-:W-:Y:S05]  /*2fd0*/  BRA.U !UP0, `(.L_x_14958) ;  /* 0x0000000108447547 */ /* 0x000fea000b800000 */
.L_x_14928:
[----:B------:R-:W-:Y:S01]  /*2fe0*/  MOV R2, 0x0 ;  /* 0x0000000000027802 */ /* 0x000fe20000000f00 */
[----:B------:R-:W0:Y:S01]  /*2ff0*/  LDCU.64 UR6, c[0x4][0x178] ;  /* 0x01002f00ff0677ac */ /* 0x000e220008000a00 */
[----:B------:R-:W-:Y:S02]  /*3000*/  HFMA2 R12, -RZ, RZ, 0, 5.9604644775390625e-08 ;  /* 0x00000001ff0c7431 */ /* 0x000fe400000001ff */
[----:B------:R-:W-:Y:S01]  /*3010*/  IMAD.MOV.U32 R8, RZ, RZ, 0x65 ;  /* 0x00000065ff087424 */ /* 0x000fe200078e00ff */
[----:B------:R-:W1:Y:S01]  /*3020*/  LDCU.64 UR8, c[0x4][0x180] ;  /* 0x01003000ff0877ac */ /* 0x000e620008000a00 */
[----:B------:R-:W2:Y:S01]  /*3030*/  LDC.64 R2, c[0x4][R2] ;  /* 0x0100000002027b82 */ /* 0x000ea20000000a00 */
[----:B------:R-:W-:Y:S01]  /*3040*/  IMAD.MOV.U32 R13, RZ, RZ, RZ ;  /* 0x000000ffff0d7224 */ /* 0x000fe200078e00ff */
[----:B------:R-:W5:Y:S01]  /*3050*/  LDCU.64 UR4, c[0x4][0x40] ;  /* 0x01000800ff0477ac */ /* 0x000f620008000a00 */
[----:B0-----:R-:W-:Y:S01]  /*3060*/  IMAD.U32 R4, RZ, RZ, UR6 ;  /* 0x00000006ff047e24 */ /* 0x001fe2000f8e00ff */
[----:B------:R-:W-:Y:S01]  /*3070*/  MOV R5, UR7 ;  /* 0x0000000700057c02 */ /* 0x000fe20008000f00 */
[----:B-1----:R-:W-:-:S02]  /*3080*/  IMAD.U32 R6, RZ, RZ, UR8 ;  /* 0x00000008ff067e24 */ /* 0x002fc4000f8e00ff */
[----:B------:R-:W-:Y:S01]  /*3090*/  IMAD.U32 R7, RZ, RZ, UR9 ;  /* 0x00000009ff077e24 */ /* 0x000fe2000f8e00ff */
[----:B-----5:R-:W-:Y:S01]  /*30a0*/  MOV R10, UR4 ;  /* 0x00000004000a7c02 */ /* 0x020fe20008000f00 */
[----:B------:R-:W-:-:S07]  /*30b0*/  IMAD.U32 R11, RZ, RZ, UR5 ;  /* 0x00000005ff0b7e24 */ /* 0x000fce000f8e00ff */
[----:B------:R-:W-:-:S07]  /*30c0*/  LEPC R20, `(.L_x_14959) ;  /* 0x000000001014794e */ /* 0x000fce0000000000 */
[----:B--234-:R-:W-:Y:S05]  /*30d0*/  CALL.ABS.NOINC R2 ;  /* 0x0000000002007343 */ /* 0x01cfea0003c00000 */
.L_x_14959:
[----:B------:R-:W-:Y:S05]  /*30e0*/  BRA `(.L_x_14929) ;  /* 0x0000000000507947 */ /* 0x000fea0003800000 */
.L_x_14958:
        /* <DEDUP_REMOVED lines=15> */
[----:B------:R0:W-:Y:S01]  /*31e0*/  STG.E.U8 desc[UR36][R2.64], R5 ;  /* 0x0000000502007986 */ /* 0x0001e2000c101124 */
[----:B------:R-:W-:Y:S05]  /*31f0*/  BRA `(.L_x_14929) ;  /* 0x00000000000c7947 */ /* 0x000fea0003800000 */
.L_x_14957:
[----:B------:R0:W-:Y:S01]  /*3200*/  STG.E.64 desc[UR36][R2.64], R4 ;  /* 0x0000000402007986 */ /* 0x0001e2000c101b24 */
[----:B------:R-:W-:Y:S05]  /*3210*/  BRA `(.L_x_14929) ;  /* 0x0000000000047947 */ /* 0x000fea0003800000 */
.L_x_14956:
[----:B------:R0:W-:Y:S02]  /*3220*/  STG.E desc[UR36][R2.64], R4 ;  /* 0x0000000402007986 */ /* 0x0001e4000c101924 */
.L_x_14929:
[----:B------:R-:W-:-:S07]  /*3230*/  IADD3 R19, PT, PT, R19, 0x80, RZ ;  /* 0x0000008013137810 */ /* 0x000fce0007ffe0ff */
.L_x_14886:
[----:B------:R-:W5:Y:S02]  /*3240*/  LDCU UR4, c[0x0][0x380] ;  /* 0x00007000ff0477ac */ /* 0x000f640008000800 */
[----:B-----5:R-:W-:-:S13]  /*3250*/  ISETP.GE.AND P0, PT, R19, UR4, PT ;  /* 0x0000000413007c0c */ /* 0x020fda000bf06270 */
[----:B------:R-:W-:Y:S05]  /*3260*/  @P0 BRA `(.L_x_14960) ;  /* 0x0000003000680947 */ /* 0x000fea0003800000 */
[----:B------:R-:W5:Y:S01]  /*3270*/  LDCU UR4, c[0x0][0x388] ;  /* 0x00007100ff0477ac */ /* 0x000f620008000800 */
[----:B01----:R-:W-:Y:S02]  /*3280*/  IMAD.MOV.U32 R0, RZ, RZ, RZ ;  /* 0x000000ffff007224 */ /* 0x003fe400078e00ff */
[----:B------:R-:W-:Y:S01]  /*3290*/  IMAD.MOV.U32 R4, RZ, RZ, RZ ;  /* 0x000000ffff047224 */ /* 0x000fe200078e00ff */
[----:B-----5:R-:W-:-:S09]  /*32a0*/  UISETP.NE.AND UP0, UPT, UR4, URZ, UPT ;  /* 0x000000ff0400728c */ /* 0x020fd2000bf05270 */
[----:B------:R-:W-:Y:S05]  /*32b0*/  BRA.U !UP0, `(.L_x_14961) ;  /* 0x00000015080c7547 */ /* 0x000fea000b800000 */
[----:B------:R-:W0:Y:S01]  /*32c0*/  LDCU.64 UR4, c[0x0][0x390] ;  /* 0x00007200ff0477ac */ /* 0x000e220008000a00 */
[----:B------:R-:W-:Y:S02]  /*32d0*/  HFMA2 R2, -RZ, RZ, 0, 0 ;  /* 0x00000000ff027431 */ /* 0x000fe400000001ff */
[----:B------:R-:W-:Y:S01]  /*32e0*/  IMAD.MOV.U32 R3, RZ, RZ, R19 ;  /* 0x000000ffff037224 */ /* 0x000fe200078e0013 */
[----:B------:R-:W1:Y:S01]  /*32f0*/  LDCU UR6, c[0x0][0x38c] ;  /* 0x00007180ff0677ac */ /* 0x000e620008000800 */
[----:B------:R-:W5:Y:S01]  /*3300*/  LDCU.64 UR8, c[0x0][0x4b8] ;  /* 0x00009700ff0877ac */ /* 0x000f620008000a00 */
[----:B------:R-:W-:Y:S01]  /*3310*/  UISETP.NE.AND UP0, UPT, UR43, URZ, UPT ;  /* 0x000000ff2b00728c */ /* 0x000fe2000bf05270 */
[----:B0-----:R-:W-:-:S05]  /*3320*/  IMAD.HI.U32 R0, R19, UR4, R2 ;  /* 0x0000000413007c27 */ /* 0x001fca000f8e0002 */
[----:B------:R-:W-:-:S05]  /*3330*/  SHF.R.U32.HI R6, RZ, UR5, R0 ;  /* 0x00000005ff067c19 */ /* 0x000fca0008011600 */
[----:B------:R-:W-:-:S04]  /*3340*/  IMAD.MOV R0, RZ, RZ, -R6 ;  /* 0x000000ffff007224 */ /* 0x000fc800078e0a06 */
[----:B-1----:R-:W-:-:S04]  /*3350*/  IMAD R0, R0, UR6, R19 ;  /* 0x0000000600007c24 */ /* 0x002fc8000f8e0213 */
[C---:B-----5:R-:W-:Y:S02]  /*3360*/  IMAD R4, R0.reuse, UR8, RZ ;  /* 0x0000000800047c24 */ /* 0x060fe4000f8e02ff */
[----:B------:R-:W-:Y:S01]  /*3370*/  IMAD R0, R0, UR9, RZ ;  /* 0x0000000900007c24 */ /* 0x000fe2000f8e02ff */
[----:B------:R-:W-:Y:S06]  /*3380*/  BRA.U !UP0, `(.L_x_14961) ;  /* 0x0000001108d87547 */ /* 0x000fec000b800000 */
[----:B------:R-:W0:Y:S01]  /*3390*/  LDCU.64 UR6, c[0x0][0x398] ;  /* 0x00007300ff0677ac */ /* 0x000e220008000a00 */
[----:B------:R-:W-:Y:S01]  /*33a0*/  MOV R2, RZ ;  /* 0x000000ff00027202 */ /* 0x000fe20000000f00 */
[----:B------:R-:W-:Y:S01]  /*33b0*/  IMAD.MOV.U32 R3, RZ, RZ, R6 ;  /* 0x000000ffff037224 */ /* 0x000fe200078e0006 */
[----:B------:R-:W1:Y:S01]  /*33c0*/  LDCU UR4, c[0x0][0x3a0] ;  /* 0x00007400ff0477ac */ /* 0x000e620008000800 */
[----:B------:R-:W5:Y:S01]  /*33d0*/  LDCU.64 UR8, c[0x0][0x4c0] ;  /* 0x00009800ff0877ac */ /* 0x000f620008000a00 */
[----:B------:R-:W-:Y:S01]  /*33e0*/  UISETP.NE.AND UP0, UPT, UR38, 0x2, UPT ;  /* 0x000000022600788c */ /* 0x000fe2000bf05270 */
[----:B0-----:R-:W-:-:S05]  /*33f0*/  IMAD.HI.U32 R2, R6, UR7, R2 ;  /* 0x0000000706027c27 */ /* 0x001fca000f8e0002 */
[----:B-1----:R-:W-:-:S05]  /*3400*/  SHF.R.U32.HI R5, RZ, UR4, R2 ;  /* 0x00000004ff057c19 */ /* 0x002fca0008011602 */
[----:B------:R-:W-:-:S04]  /*3410*/  IMAD.MOV R3, RZ, RZ, -R5 ;  /* 0x000000ffff037224 */ /* 0x000fc800078e0a05 */
[----:B------:R-:W-:-:S04]  /*3420*/  IMAD R3, R3, UR6, R6 ;  /* 0x0000000603037c24 */ /* 0x000fc8000f8e0206 */
[C---:B-----5:R-:W-:Y:S02]  /*3430*/  IMAD R4, R3.reuse, UR8, R4 ;  /* 0x0000000803047c24 */ /* 0x060fe4000f8e0204 */
[----:B------:R-:W-:Y:S01]  /*3440*/  IMAD R0, R3, UR9, R0 ;  /* 0x0000000903007c24 */ /* 0x000fe2000f8e0200 */
        /* <DEDUP_REMOVED lines=8> */
[----:B------:R-:W-:-:S05]  /*34d0*/  SHF.R.U32.HI R6, RZ, UR5, R2 ;  /* 0x00000005ff067c19 */ /* 0x000fca0008011602 */
[----:B------:R-:W-:-:S04]  /*34e0*/  IMAD.MOV R3, RZ, RZ, -R6 ;  /* 0x000000ffff037224 */ /* 0x000fc800078e0a06 */
[----:B-1----:R-:W-:-:S04]  /*34f0*/  IMAD R3, R3, UR6, R5 ;  /* 0x0000000603037c24 */ /* 0x002fc8000f8e0205 */
[C---:B-----5:R-:W-:Y:S02]  /*3500*/  IMAD R4, R3.reuse, UR8, R4 ;  /* 0x0000000803047c24 */ /* 0x060fe4000f8e0204 */
[----:B------:R-:W-:Y:S01]  /*3510*/  IMAD R0, R3, UR9, R0 ;  /* 0x0000000903007c24 */ /* 0x000fe2000f8e0200 */
[----:B------:R-:W-:Y:S06]  /*3520*/  BRA.U !UP0, `(.L_x_14961) ;  /* 0x0000001108707547 */ /* 0x000fec000b800000 */
[----:B------:R-:W0:Y:S01]  /*3530*/  LDCU.64 UR6, c[0x0][0x3b0] ;  /* 0x00007600ff0677ac */ /* 0x000e220008000a00 */
[----:B------:R-:W-:Y:S02]  /*3540*/  HFMA2 R2, -RZ, RZ, 0, 0 ;  /* 0x00000000ff027431 */ /* 0x000fe400000001ff */
        /* <DEDUP_REMOVED lines=276> */
[----:B0-----:R-:W-:-:S05]  /*4690*/  IMAD.HI.U32 R2, R5, UR4, R2 ;  /* 0x0000000405027c27 */ /* 0x001fca000f8e0002 */
[----:B------:R-:W-:-:S05]  /*46a0*/  SHF.R.U32.HI R2, RZ, UR5, R2 ;  /* 0x00000005ff027c19 */ /* 0x000fca0008011602 */
[----:B------:R-:W-:-:S04]  /*46b0*/  IMAD.MOV R2, RZ, RZ, -R2 ;  /* 0x000000ffff027224 */ /* 0x000fc800078e0a02 */
[----:B-1----:R-:W-:-:S04]  /*46c0*/  IMAD R3, R2, UR6, R5 ;  /* 0x0000000602037c24 */ /* 0x002fc8000f8e0205 */
[C---:B-----5:R-:W-:Y:S02]  /*46d0*/  IMAD R4, R3.reuse, UR8, R4 ;  /* 0x0000000803047c24 */ /* 0x060fe4000f8e0204 */
[----:B------:R-:W-:-:S07]  /*46e0*/  IMAD R0, R3, UR9, R0 ;  /* 0x0000000903007c24 */ /* 0x000fce000f8e0200 */
.L_x_14961:
        /* <DEDUP_REMOVED lines=14> */
[----:B------:R-:W5:Y:S02]  /*47d0*/  LDG.E.S8 R8, desc[UR36][R2.64] ;  /* 0x0000002402087981 */ /* 0x000f64000c1e1300 */
[----:B-----5:R-:W-:Y:S01]  /*47e0*/  SHF.R.S32.HI R9, RZ, 0x1f, R8 ;  /* 0x0000001fff097819 */ /* 0x020fe20000011408 */
[----:B------:R-:W-:Y:S06]  /*47f0*/  BRA `(.L_x_14966) ;  /* 0x0000000c00087947 */ /* 0x000fec0003800000 */
.L_x_14965:
[----:B------:R0:W5:Y:S01]  /*4800*/  LDG.E.U8 R8, desc[UR36][R2.64] ;  /* 0x0000002402087981 */ /* 0x000162000c1e1100 */
[----:B------:R-:W-:Y:S01]  /*4810*/  IMAD.MOV.U32 R9, RZ, RZ, RZ ;  /* 0x000000ffff097224 */ /* 0x000fe200078e00ff */
[----:B------:R-:W-:Y:S06]  /*4820*/  BRA `(.L_x_14966) ;  /* 0x0000000800fc7947 */ /* 0x000fec0003800000 */
.L_x_14964:
        /* <DEDUP_REMOVED lines=8> */
.L_x_14968:
[----:B------:R-:W5:Y:S02]  /*48b0*/  LDG.E R8, desc[UR36][R2.64] ;  /* 0x0000002402087981 */ /* 0x000f64000c1e1900 */
[----:B-----5:R-:W-:Y:S01]  /*48c0*/  SHF.R.S32.HI R9, RZ, 0x1f, R8 ;  /* 0x0000001fff097819 */ /* 0x020fe20000011408 */
[----:B------:R-:W-:Y:S06]  /*48d0*/  BRA `(.L_x_14966) ;  /* 0x0000000800d07947 */ /* 0x000fec0003800000 */
.L_x_14967:
[----:B------:R-:W5:Y:S02]  /*48e0*/  LDG.E.S16 R8, desc[UR36][R2.64] ;  /* 0x0000002402087981 */ /* 0x000f64000c1e1700 */
[----:B-----5:R-:W-:Y:S01]  /*48f0*/  SHF.R.S32.HI R9, RZ, 0x1f, R8 ;  /* 0x0000001fff097819 */ /* 0x020fe20000011408 */
[----:B------:R-:W-:Y:S06]  /*4900*/  BRA `(.L_x_14966) ;  /* 0x0000000800c47947 */ /* 0x000fec0003800000 */
.L_x_14963:
[----:B------:R-:W-:-:S09]  /*4910*/  UISETP.GT.AND UP0, UPT, UR4, 0x6, UPT ;  /* 0x000000060400788c */ /* 0x000fd2000bf04270 */
[----:B------:R-:W-:Y:S05]  /*4920*/  BRA.U UP0, `(.L_x_14969) ;  /* 0x00000001002c7547 */ /* 0x000fea000b800000 */
[----:B------:R-:W-:-:S09]  /*4930*/  UISETP.NE.AND UP0, UPT, UR4, 0x5, UPT ;  /* 0x000000050400788c */ /* 0x000fd2000bf05270 */
[----:B------:R-:W-:Y:S05]  /*4940*/  BRA.U !UP0, `(.L_x_14970) ;  /* 0x0000000108147547 */ /* 0x000fea000b800000 */
[----:B------:R-:W-:-:S09]  /*4950*/  UISETP.NE.AND UP0, UPT, UR4, 0x6, UPT ;  /* 0x000000060400788c */ /* 0x000fd2000bf05270 */
[----:B------:R-:W-:Y:S05]  /*4960*/  BRA.U UP0, `(.L_x_14892) ;  /* 0xffffffd500a47547 */ /* 0x000fea000b83ffff */
[----:B------:R-:W5:Y:S02]  /*4970*/  LDG.E R2, desc[UR36][R2.64] ;  /* 0x0000002402027981 */ /* 0x000f64000c1e1900 */
[----:B-----5:R0:W1:Y:S02]  /*4980*/  F2I.S64.TRUNC R8, R2 ;  /* 0x0000000200087311 */ /* 0x020064000020d900 */
[----:B01----:R-:W-:Y:S05]  /*4990*/  BRA `(.L_x_14966) ;  /* 0x0000000800a07947 */ /* 0x003fea0003800000 */
.L_x_14970:
[----:B------:R-:W5:Y:S02]  /*49a0*/  LDG.E.U16 R2, desc[UR36][R2.64] ;  /* 0x0000002402027981 */ /* 0x000f64000c1e1500 */
[----:B-----5:R-:W-:-:S06]  /*49b0*/  HADD2.F32 R8, -RZ, R2.H0_H0 ;  /* 0x20000002ff087230 */ /* 0x020fcc0000004100 */
[----:B------:R-:W0:Y:S02]  /*49c0*/  F2I.S64.TRUNC R8, R8 ;  /* 0x0000000800087311 */ /* 0x000e24000020d900 */
[----:B0-----:R-:W-:Y:S05]  /*49d0*/  BRA `(.L_x_14966) ;  /* 0x0000000800907947 */ /* 0x001fea0003800000 */
.L_x_14969:
[----:B------:R-:W-:-:S09]  /*49e0*/  UISETP.NE.AND UP0, UPT, UR4, 0x7, UPT ;  /* 0x000000070400788c */ /* 0x000fd2000bf05270 */
[----:B------:R-:W-:Y:S05]  /*49f0*/  BRA.U !UP0, `(.L_x_14971) ;  /* 0x00000001082c7547 */ /* 0x000fea000b800000 */
[----:B------:R-:W-:-:S09]  /*4a00*/  UISETP.NE.AND UP0, UPT, UR4, 0x8, UPT ;  /* 0x000000080400788c */ /* 0x000fd2000bf05270 */
[----:B------:R-:W-:Y:S05]  /*4a10*/  BRA.U !UP0, `(.L_x_14972) ;  /* 0x0000000108147547 */ /* 0x000fea000b800000 */
[----:B------:R-:W-:-:S09]  /*4a20*/  UISETP.NE.AND UP0, UPT, UR4, 0x9, UPT ;  /* 0x000000090400788c */ /* 0x000fd2000bf05270 */
[----:B------:R-:W-:Y:S05]  /*4a30*/  BRA.U UP0, `(.L_x_14892) ;  /* 0xffffffd500707547 */ /* 0x000fea000b83ffff */
[----:B------:R-:W5:Y:S02]  /*4a40*/  LDG.E R2, desc[UR36][R2.64] ;  /* 0x0000002402027981 */ /* 0x000f64000c1e1900 */
[----:B-----5:R0:W1:Y:S02]  /*4a50*/  F2I.S64.TRUNC R8, R2 ;  /* 0x0000000200087311 */ /* 0x020064000020d900 */
[----:B01----:R-:W-:Y:S05]  /*4a60*/  BRA `(.L_x_14966) ;  /* 0x00000008006c7947 */ /* 0x003fea0003800000 */
.L_x_14972:
[----:B------:R-:W5:Y:S02]  /*4a70*/  LDG.E.U16 R2, desc[UR36][R2.64] ;  /* 0x0000002402027981 */ /* 0x000f64000c1e1500 */
[----:B-----5:R-:W-:-:S06]  /*4a80*/  HADD2.F32 R8, -RZ, R2.H0_H0 ;  /* 0x20000002ff087230 */ /* 0x020fcc0000004100 */
[----:B------:R-:W0:Y:S02]  /*4a90*/  F2I.S64.TRUNC R8, R8 ;  /* 0x0000000800087311 */ /* 0x000e24000020d900 */
[----:B0-----:R-:W-:Y:S05]  /*4aa0*/  BRA `(.L_x_14966) ;  /* 0x00000008005c7947 */ /* 0x001fea0003800000 */
.L_x_14971:
[----:B------:R-:W5:Y:S02]  /*4ab0*/  LDG.E.64 R2, desc[UR36][R2.64] ;  /* 0x0000002402027981 */ /* 0x000f64000c1e1b00 */
[----:B-----5:R0:W1:Y:S02]  /*4ac0*/  F2I.S64.F64.TRUNC R8, R2 ;  /* 0x0000000200087311 */ /* 0x020064000030d900 */
[----:B01----:R-:W-:Y:S05]  /*4ad0*/  BRA `(.L_x_14966) ;  /* 0x0000000800507947 */ /* 0x003fea0003800000 */
.L_x_14962:
        /* <DEDUP_REMOVED lines=8> */
[----:B------:R-:W5:Y:S01]  /*4b60*/  LDG.E.U8 R2, desc[UR36][R2.64] ;  /* 0x0000002402027981 */ /* 0x000f62000c1e1100 */
[----:B------:R-:W-:Y:S01]  /*4b70*/  IMAD.MOV.U32 R9, RZ, RZ, RZ ;  /* 0x000000ffff097224 */ /* 0x000fe200078e00ff */
[----:B-----5:R-:W-:-:S04]  /*4b80*/  ISETP.NE.AND P0, PT, R2, RZ, PT ;  /* 0x000000ff0200720c */ /* 0x020fc80003f05270 */
[----:B------:R-:W-:Y:S01]  /*4b90*/  SEL R8, RZ, 0x1, !P0 ;  /* 0x00000001ff087807 */ /* 0x000fe20004000000 */
[----:B------:R-:W-:Y:S08]  /*4ba0*/  BRA `(.L_x_14966) ;  /* 0x00000008001c7947 */ /* 0x000ff00003800000 */
.L_x_14975:
[----:B------:R-:W5:Y:S02]  /*4bb0*/  LDG.E.64 R2, desc[UR36][R2.64] ;  /* 0x0000002402027981 */ /* 0x000f64000c1e1b00 */
[----:B-----5:R0:W1:Y:S02]  /*4bc0*/  F2I.S64.F64.TRUNC R8, R2 ;  /* 0x0000000200087311 */ /* 0x020064000030d900 */
[----:B01----:R-:W-:Y:S05]  /*4bd0*/  BRA `(.L_x_14966) ;  /* 0x0000000800107947 */ /* 0x003fea0003800000 */
.L_x_14974:
[----:B------:R-:W-:-:S09]  /*4be0*/  UISETP.NE.AND UP0, UPT, UR4, 0xf, UPT ;  /* 0x0000000f0400788c */ /* 0x000fd2000bf05270 */
[----:B------:R-:W-:Y:S05]  /*4bf0*/  BRA.U !UP0, `(.L_x_14976) ;  /* 0x0000000108987547 */ /* 0x000fea000b800000 */
[----:B------:R-:W-:-:S09]  /*4c00*/  UISETP.NE.AND UP0, UPT, UR4, 0x17, UPT ;  /* 0x000000170400788c */ /* 0x000fd2000bf05270 */
[----:B------:R-:W-:Y:S05]  /*4c10*/  BRA.U !UP0, `(.L_x_14977) ;  /* 0x0000000108587547 */ /* 0x000fea000b800000 */
[----:B------:R-:W-:-:S09]  /*4c20*/  UISETP.NE.AND UP0, UPT, UR4, 0x18, UPT ;  /* 0x000000180400788c */ /* 0x000fd2000bf05270 */
[----:B------:R-:W-:Y:S05]  /*4c30*/  BRA.U UP0, `(.L_x_14892) ;  /* 0xffffffd100f07547 */ /* 0x000fea000b83ffff */
[----:B------:R-:W5:Y:S01]  /*4c40*/  LDG.E.U8 R0, desc[UR36][R2.64] ;  /* 0x0000002402007981 */ /* 0x000f62000c1e1100 */
[----:B------:R-:W-:Y:S01]  /*4c50*/  IMAD.MOV.U32 R7, RZ, RZ, 0x1f ;  /* 0x0000001fff077424 */ /* 0x000fe200078e00ff */
[----:B-----5:R-:W-:-:S04]  /*4c60*/  SHF.L.U32 R0, R0, 0x18, RZ ;  /* 0x0000001800007819 */ /* 0x020fc800000006ff */
        /* <DEDUP_REMOVED lines=17> */
.L_x_14977:
[----:B------:R-:W5:Y:S02]  /*4d80*/  LDG.E.U8 R2, desc[UR36][R2.64] ;  /* 0x0000002402027981 */ /* 0x000f64000c1e1100 */
[C---:B-----5:R-:W-:Y:S02]  /*4d90*/  IMAD.SHL.U32 R0, R2.reuse, 0x2000000, RZ ;  /* 0x0200000002007824 */ /* 0x060fe400078e00ff */
[----:B------:R-:W-:-:S03]  /*4da0*/  IMAD.SHL.U32 R6, R2, 0x100, RZ ;  /* 0x0000010002067824 */ /* 0x000fc600078e00ff */
[----:B------:R-:W-:-:S13]  /*4db0*/  ISETP.GE.U32.AND P0, PT, R0, 0x8000000, PT ;  /* 0x080000000000780c */ /* 0x000fda0003f06070 */
[----:B------:R-:W-:Y:S02]  /*4dc0*/  @!P0 LOP3.LUT R5, R6, 0x7f00, RZ, 0xc0, !PT ;  /* 0x00007f0006058812 */ /* 0x000fe400078ec0ff */
[----:B------:R-:W-:Y:S02]  /*4dd0*/  @P0 LEA.HI R0, R0, 0x70000000, RZ, 0x1c ;  /* 0x7000000000000811 */ /* 0x000fe400078fe0ff */
[----:B------:R-:W-:Y:S02]  /*4de0*/  @!P0 LOP3.LUT R5, R5, 0x3f000000, RZ, 0xfc, !PT ;  /* 0x3f00000005058812 */ /* 0x000fe400078efcff */
[----:B------:R-:W-:Y:S01]  /*4df0*/  PRMT R6, R6, 0x9910, RZ ;  /* 0x0000991006067816 */ /* 0x000fe200000000ff */
[----:B------:R-:W-:Y:S02]  /*4e00*/  @P0 FMUL.FTZ R0, R0, 1.9259299443872358531e-34 ;  /* 0x0780000000000820 */ /* 0x000fe40000410000 */
[----:B------:R-:W-:Y:S01]  /*4e10*/  @!P0 FADD.FTZ R0, R5, -0.5 ;  /* 0xbf00000005008421 */ /* 0x000fe20000010000 */
[----:B------:R-:W-:-:S04]  /*4e20*/  MOV R5, R6 ;  /* 0x0000000600057202 */ /* 0x000fc80000000f00 */
[----:B------:R-:W-:-:S04]  /*4e30*/  LOP3.LUT R0, R0, 0x80000000, R5, 0xf8, !PT ;  /* 0x8000000000007812 */ /* 0x000fc800078ef805 */
[----:B------:R0:W1:Y:S02]  /*4e40*/  F2I.S64.TRUNC R8, R0 ;  /* 0x0000000000087311 */ /* 0x000064000020d900 */
[----:B01----:R-:W-:Y:S05]  /*4e50*/  BRA `(.L_x_14966) ;  /* 0x0000000400707947 */ /* 0x003fea0003800000 */
.L_x_14976:
[----:B------:R-:W5:Y:S02]  /*4e60*/  LDG.E.U16 R8, desc[UR36][R2.64] ;  /* 0x0000002402087981 */ /* 0x000f64000c1e1500 */
[----:B-----5:R-:W-:-:S06]  /*4e70*/  IMAD.U32 R8, R8, 0x10000, RZ ;  /* 0x0001000008087824 */ /* 0x020fcc00078e00ff */
[----:B------:R-:W0:Y:S02]  /*4e80*/  F2I.S64.TRUNC R8, R8 ;  /* 0x0000000800087311 */ /* 0x000e24000020d900 */
[----:B0-----:R-:W-:Y:S05]  /*4e90*/  BRA `(.L_x_14966) ;  /* 0x0000000400607947 */ /* 0x001fea0003800000 */
.L_x_14973:
        /* <DEDUP_REMOVED lines=11> */
.L_x_14980:
[----:B------:R-:W5:Y:S01]  /*4f50*/  LDG.E.U8 R3, desc[UR36][R2.64] ;  /* 0x0000002402037981 */ /* 0x000f62000c1e1100 */
[----:B------:R-:W-:Y:S01]  /*4f60*/  BSSY.RECONVERGENT B0, `(.L_x_14981) ;  /* 0x0000018000007945 */ /* 0x000fe20003800200 */
[----:B------:R-:W-:Y:S01]  /*4f70*/  HFMA2 R8, -RZ, RZ, 0, 0 ;  /* 0x00000000ff087431 */ /* 0x000fe200000001ff */
[----:B-----5:R-:W-:-:S13]  /*4f80*/  ISETP.NE.AND P0, PT, R3, RZ, PT ;  /* 0x000000ff0300720c */ /* 0x020fda0003f05270 */
        /* <DEDUP_REMOVED lines=17> */
.L_x_14984:
[----:B------:R-:W-:Y:S05]  /*50a0*/  BSYNC.RECONVERGENT B1 ;  /* 0x0000000000017941 */ /* 0x000fea0003800200 */
.L_x_14983:
[----:B------:R-:W-:Y:S01]  /*50b0*/  IMAD.SHL.U32 R0, R0, 0x100000, RZ ;  /* 0x0010000000007824 */ /* 0x000fe200078e00ff */
[----:B------:R-:W-:-:S04]  /*50c0*/  LEA R2, R2, 0x3b800000, 0x17 ;  /* 0x3b80000002027811 */ /* 0x000fc800078eb8ff */
[----:B------:R-:W-:-:S07]  /*50d0*/  LOP3.LUT R8, R2, R0, R7, 0xfe, !PT ;  /* 0x0000000002087212 */ /* 0x000fce00078efe07 */
.L_x_14982:
[----:B------:R-:W-:Y:S05]  /*50e0*/  BSYNC.RECONVERGENT B0 ;  /* 0x0000000000007941 */ /* 0x000fea0003800200 */
.L_x_14981:
[----:B------:R-:W0:Y:S02]  /*50f0*/  F2I.S64.TRUNC R8, R8 ;  /* 0x0000000800087311 */ /* 0x000e24000020d900 */
[----:B0-----:R-:W-:Y:S05]  /*5100*/  BRA `(.L_x_14966) ;  /* 0x0000000000c47947 */ /* 0x001fea0003800000 */
.L_x_14979:
[----:B------:R-:W5:Y:S01]  /*5110*/  LDG.E.U8 R3, desc[UR36][R2.64] ;  /* 0x0000002402037981 */ /* 0x000f62000c1e1100 */
[----:B------:R-:W-:Y:S01]  /*5120*/  BSSY.RECONVERGENT B0, `(.L_x_14985) ;  /* 0x0000018000007945 */ /* 0x000fe20003800200 */
[----:B------:R-:W-:Y:S01]  /*5130*/  IMAD.MOV.U32 R8, RZ, RZ, RZ ;  /* 0x000000ffff087224 */ /* 0x000fe200078e00ff */
[----:B-----5:R-:W-:-:S13]  /*5140*/  ISETP.NE.AND P0, PT, R3, RZ, PT ;  /* 0x000000ff0300720c */ /* 0x020fda0003f05270 */
        /* <DEDUP_REMOVED lines=17> */
.L_x_14988:
[----:B------:R-:W-:Y:S05]  /*5260*/  BSYNC.RECONVERGENT B1 ;  /* 0x0000000000017941 */ /* 0x000fea0003800200 */
.L_x_14987:
[----:B------:R-:W-:Y:S02]  /*5270*/  SHF.L.U32 R0, R0, 0x15, RZ ;  /* 0x0000001500007819 */ /* 0x000fe400000006ff */
[----:B------:R-:W-:-:S04]  /*5280*/  LEA R2, R2, 0x37800000, 0x17 ;  /* 0x3780000002027811 */ /* 0x000fc800078eb8ff */
[----:B------:R-:W-:-:S07]  /*5290*/  LOP3.LUT R8, R2, R0, R7, 0xfe, !PT ;  /* 0x0000000002087212 */ /* 0x000fce00078efe07 */
.L_x_14986:
[----:B------:R-:W-:Y:S05]  /*52a0*/  BSYNC.RECONVERGENT B0 ;  /* 0x0000000000007941 */ /* 0x000fea0003800200 */
.L_x_14985:
[----:B------:R-:W0:Y:S02]  /*52b0*/  F2I.S64.TRUNC R8, R8 ;  /* 0x0000000800087311 */ /* 0x000e24000020d900 */
[----:B0-----:R-:W-:Y:S05]  /*52c0*/  BRA `(.L_x_14966) ;  /* 0x0000000000547947 */ /* 0x001fea0003800000 */
.L_x_14978:
[----:B------:R-:W-:-:S09]  /*52d0*/  UISETP.NE.AND UP0, UPT, UR4, 0x1c, UPT ;  /* 0x0000001c0400788c */ /* 0x000fd2000bf05270 */
[----:B------:R-:W-:Y:S05]  /*52e0*/  BRA.U !UP0, `(.L_x_14989) ;  /* 0x0000000108447547 */ /* 0x000fea000b800000 */
[----:B------:R-:W-:-:S09]  /*52f0*/  UISETP.NE.AND UP0, UPT, UR4, 0x1d, UPT ;  /* 0x0000001d0400788c */ /* 0x000fd2000bf05270 */
[----:B------:R-:W-:Y:S05]  /*5300*/  BRA.U !UP0, `(.L_x_14990) ;  /* 0x0000000108347547 */ /* 0x000fea000b800000 */
[----:B------:R-:W-:-:S09]  /*5310*/  UISETP.NE.AND UP0, UPT, UR4, 0x2c, UPT ;  /* 0x0000002c0400788c */ /* 0x000fd2000bf05270 */
[----:B------:R-:W-:Y:S05]  /*5320*/  BRA.U UP0, `(.L_x_14892) ;  /* 0xffffffcd00347547 */ /* 0x000fea000b83ffff */
[----:B------:R-:W5:Y:S01]  /*5330*/  LDG.E.U8 R2, desc[UR36][R2.64] ;  /* 0x0000002402027981 */ /* 0x000f62000c1e1100 */
[----:B------:R-:W-:Y:S01]  /*5340*/  BSSY.RECONVERGENT B0, `(.L_x_14991) ;  /* 0x0000007000007945 */ /* 0x000fe20003800200 */
[----:B------:R-:W-:Y:S01]  /*5350*/  IMAD.MOV.U32 R8, RZ, RZ, 0x400000 ;  /* 0x00400000ff087424 */ /* 0x000fe200078e00ff */
[----:B-----5:R-:W-:-:S13]  /*5360*/  ISETP.NE.AND P0, PT, R2, RZ, PT ;  /* 0x000000ff0200720c */ /* 0x020fda0003f05270 */
[----:B------:R-:W-:Y:S05]  /*5370*/  @!P0 BRA `(.L_x_14992) ;  /* 0x00000000000c8947 */ /* 0x000fea0003800000 */
[----:B------:R-:W-:-:S13]  /*5380*/  ISETP.NE.AND P0, PT, R2, 0xff, PT ;  /* 0x000000ff0200780c */ /* 0x000fda0003f05270 */
[----:B------:R-:W-:Y:S01]  /*5390*/  @!P0 IMAD.MOV.U32 R8, RZ, RZ, 0x7f800001 ;  /* 0x7f800001ff088424 */ /* 0x000fe200078e00ff */
[----:B------:R-:W-:-:S07]  /*53a0*/  @P0 SHF.L.U32 R8, R2, 0x17, RZ ;  /* 0x0000001702080819 */ /* 0x000fce00000006ff */
.L_x_14992:
[----:B------:R-:W-:Y:S05]  /*53b0*/  BSYNC.RECONVERGENT B0 ;  /* 0x0000000000007941 */ /* 0x000fea0003800200 */
.L_x_14991:
[----:B------:R-:W0:Y:S02]  /*53c0*/  F2I.S64.TRUNC R8, R8 ;  /* 0x0000000800087311 */ /* 0x000e24000020d900 */
[----:B0-----:R-:W-:Y:S05]  /*53d0*/  BRA `(.L_x_14966) ;  /* 0x0000000000107947 */ /* 0x001fea0003800000 */
.L_x_14990:
[----:B------:R1:W5:Y:S01]  /*53e0*/  LDG.E.64 R8, desc[UR36][R2.64] ;  /* 0x0000002402087981 */ /* 0x000362000c1e1b00 */
[----:B------:R-:W-:Y:S05]  /*53f0*/  BRA `(.L_x_14966) ;  /* 0x0000000000087947 */ /* 0x000fea0003800000 */
.L_x_14989:
[----:B------:R0:W5:Y:S01]  /*5400*/  LDG.E R8, desc[UR36][R2.64] ;  /* 0x0000002402087981 */ /* 0x000162000c1e1900 */
[----:B------:R-:W-:-:S07]  /*5410*/  IMAD.MOV.U32 R9, RZ, RZ, RZ ;  /* 0x000000ffff097224 */ /* 0x000fce00078e00ff */
.L_x_14966:
[----:B------:R-:W2:Y:S01]  /*5420*/  LDCU UR4, c[0x0][0x59c] ;  /* 0x0000b380ff0477ac */ /* 0x000ea20008000800 */
[----:B------:R-:W-:Y:S01]  /*5430*/  BSSY.RECONVERGENT B0, `(.L_x_14993) ;  /* 0x000001c000007945 */ /* 0x000fe20003800200 */
[----:B--2--5:R-:W-:-:S04]  /*5440*/  LOP3.LUT R0, R9, UR4, RZ, 0xfc, !PT ;  /* 0x0000000409007c12 */ /* 0x024fc8000f8efcff */
[----:B------:R-:W-:-:S13]  /*5450*/  ISETP.NE.U32.AND P0, PT, R0, RZ, PT ;  /* 0x000000ff0000720c */ /* 0x000fda0003f05070 */
[----:B------:R-:W-:Y:S05]  /*5460*/  @P0 BRA `(.L_x_14994) ;  /* 0x0000000000540947 */ /* 0x000fea0003800000 */
[----:B------:R-:W2:Y:S01]  /*5470*/  I2F.U32.RP R0, R8 ;  /* 0x0000000800007306 */ /* 0x000ea20000209000 */
[----:B------:R-:W5:Y:S01]  /*5480*/  LDCU UR4, c[0x0][0x598] ;  /* 0x0000b300ff0477ac */ /* 0x000f620008000800 */
[----:B------:R-:W-:-:S06]  /*5490*/  ISETP.NE.U32.AND P2, PT, R8, RZ, PT ;  /* 0x000000ff0800720c */ /* 0x000fcc0003f45070 */
[----:B--2---:R-:W0:Y:S02]  /*54a0*/  MUFU.RCP R0, R0 ;  /* 0x0000000000007308 */ /* 0x004e240000001000 */
[----:B01----:R-:W-:-:S06]  /*54b0*/  VIADD R2, R0, 0xffffffe ;  /* 0x0ffffffe00027836 */ /* 0x003fcc0000000000 */
[----:B------:R0:W1:Y:S02]  /*54c0*/  F2I.FTZ.U32.TRUNC.NTZ R3, R2 ;  /* 0x0000000200037305 */ /* 0x000064000021f000 */
[----:B0-----:R-:W-:Y:S01]  /*54d0*/  IMAD.MOV.U32 R2, RZ, RZ, RZ ;  /* 0x000000ffff027224 */ /* 0x001fe200078e00ff */
[----:B-1----:R-:W-:-:S05]  /*54e0*/  IADD3 R5, PT, PT, RZ, -R3, RZ ;  /* 0x80000003ff057210 */ /* 0x002fca0007ffe0ff */
[----:B------:R-:W-:-:S04]  /*54f0*/  IMAD R5, R5, R8, RZ ;  /* 0x0000000805057224 */ /* 0x000fc800078e02ff */
[----:B------:R-:W-:-:S06]  /*5500*/  IMAD.HI.U32 R3, R3, R5, R2 ;  /* 0x0000000503037227 */ /* 0x000fcc00078e0002 */
[----:B-----5:R-:W-:-:S04]  /*5510*/  IMAD.HI.U32 R2, R3, UR4, RZ ;  /* 0x0000000403027c27 */ /* 0x020fc8000f8e00ff */
[----:B------:R-:W-:-:S04]  /*5520*/  IMAD.MOV R3, RZ, RZ, -R2 ;  /* 0x000000ffff037224 */ /* 0x000fc800078e0a02 */
[----:B------:R-:W-:-:S05]  /*5530*/  IMAD R3, R8, R3, UR4 ;  /* 0x0000000408037e24 */ /* 0x000fca000f8e0203 */
[----:B------:R-:W-:-:S13]  /*5540*/  ISETP.GE.U32.AND P0, PT, R3, R8, PT ;  /* 0x000000080300720c */ /* 0x000fda0003f06070 */
[----:B------:R-:W-:Y:S01]  /*5550*/  @P0 IADD3 R3, PT, PT, R3, -R8, RZ ;  /* 0x8000000803030210 */ /* 0x000fe20007ffe0ff */
[----:B------:R-:W-:-:S03]  /*5560*/  @P0 VIADD R2, R2, 0x1 ;  /* 0x0000000102020836 */ /* 0x000fc60000000000 */
[----:B------:R-:W-:Y:S01]  /*5570*/  ISETP.GE.U32.AND P1, PT, R3, R8, PT ;  /* 0x000000080300720c */ /* 0x000fe20003f26070 */
[----:B------:R-:W-:-:S12]  /*5580*/  HFMA2 R3, -RZ, RZ, 0, 0 ;  /* 0x00000000ff037431 */ /* 0x000fd800000001ff */
[----:B------:R-:W-:Y:S01]  /*5590*/  @P1 VIADD R2, R2, 0x1 ;  /* 0x0000000102021836 */ /* 0x000fe20000000000 */
[----:B------:R-:W-:Y:S01]  /*55a0*/  @!P2 LOP3.LUT R2, RZ, R8, RZ, 0x33, !PT ;  /* 0x00000008ff02a212 */ /* 0x000fe200078e33ff */
[----:B------:R-:W-:Y:S06]  /*55b0*/  BRA `(.L_x_14995) ;  /* 0x00000000000c7947 */ /* 0x000fec0003800000 */
.L_x_14994:
[----:B------:R-:W-:Y:S01]  /*55c0*/  IMAD.MOV.U32 R0, RZ, RZ, R8 ;  /* 0x000000ffff007224 */ /* 0x000fe200078e0008 */
[----:B------:R-:W-:-:S07]  /*55d0*/  MOV R8, 0x55f0 ;  /* 0x000055f000087802 */ /* 0x000fce0000000f00 */
[----:B01-34-:R-:W-:Y:S05]  /*55e0*/  CALL.REL.NOINC `($__internal_30_$__cuda_sm20_div_s64) ;  /* 0x00000070006c7944 */ /* 0x01bfea0003c00000 */
.L_x_14995:
[----:B------:R-:W-:Y:S05]  /*55f0*/  BSYNC.RECONVERGENT B0 ;  /* 0x0000000000007941 */ /* 0x000fea0003800200 */
.L_x_14993:
        /* <DEDUP_REMOVED lines=16> */
.L_x_14999:
[----:B------:R0:W-:Y:S01]  /*5700*/  STG.E.U8 desc[UR36][R4.64], R2 ;  /* 0x0000000204007986 */ /* 0x0001e2000c101124 */
[----:B------:R-:W-:Y:S05]  /*5710*/  BRA `(.L_x_15001) ;  /* 0x0000000c00387947 */ /* 0x000fea0003800000 */
.L_x_14998:
        /* <DEDUP_REMOVED lines=8> */
.L_x_15003:
[----:B------:R0:W-:Y:S01]  /*57a0*/  STG.E desc[UR36][R4.64], R2 ;  /* 0x0000000204007986 */ /* 0x0001e2000c101924 */
[----:B------:R-:W-:Y:S05]  /*57b0*/  BRA `(.L_x_15001) ;  /* 0x0000000c00107947 */ /* 0x000fea0003800000 */
.L_x_15002:
[----:B------:R0:W-:Y:S01]  /*57c0*/  STG.E.U16 desc[UR36][R4.64], R2 ;  /* 0x0000000204007986 */ /* 0x0001e2000c101524 */
[----:B------:R-:W-:Y:S05]  /*57d0*/  BRA `(.L_x_15001) ;  /* 0x0000000c00087947 */ /* 0x000fea0003800000 */
.L_x_14997:
        /* <DEDUP_REMOVED lines=9> */
.L_x_15005:
[----:B------:R-:W0:Y:S02]  /*5870*/  I2F.S64 R0, R2 ;  /* 0x0000000200007312 */ /* 0x000e240000301400 */
[----:B0-----:R-:W-:-:S05]  /*5880*/  F2FP.F16.F32.PACK_AB R0, RZ, R0 ;  /* 0x00000000ff00723e */ /* 0x001fca00000000ff */
[----:B------:R0:W-:Y:S01]  /*5890*/  STG.E.U16 desc[UR36][R4.64], R0 ;  /* 0x0000000004007986 */ /* 0x0001e2000c101524 */
[----:B------:R-:W-:Y:S05]  /*58a0*/  BRA `(.L_x_15001) ;  /* 0x0000000800d47947 */ /* 0x000fea0003800000 */
.L_x_15004:
[----:B------:R-:W-:-:S09]  /*58b0*/  UISETP.NE.AND UP0, UPT, UR4, 0x7, UPT ;  /* 0x000000070400788c */ /* 0x000fd2000bf05270 */
[----:B------:R-:W-:Y:S05]  /*58c0*/  BRA.U !UP0, `(.L_x_15006) ;  /* 0x0000000108347547 */ /* 0x000fea000b800000 */
[----:B------:R-:W-:-:S09]  /*58d0*/  UISETP.NE.AND UP0, UPT, UR4, 0x8, UPT ;  /* 0x000000080400788c */ /* 0x000fd2000bf05270 */
[----:B------:R-:W-:Y:S05]  /*58e0*/  BRA.U !UP0, `(.L_x_15007) ;  /* 0x0000000108187547 */ /* 0x000fea000b800000 */
[----:B------:R-:W-:-:S09]  /*58f0*/  UISETP.NE.AND UP0, UPT, UR4, 0x9, UPT ;  /* 0x000000090400788c */ /* 0x000fd2000bf05270 */
[----:B------:R-:W-:Y:S05]  /*5900*/  BRA.U UP0, `(.L_x_15000) ;  /* 0x0000000500d87547 */ /* 0x000fea000b800000 */
[----:B------:R-:W-:Y:S01]  /*5910*/  MOV R7, RZ ;  /* 0x000000ff00077202 */ /* 0x000fe20000000f00 */
[----:B------:R-:W0:Y:S04]  /*5920*/  I2F.S64 R6, R2 ;  /* 0x0000000200067312 */ /* 0x000e280000301400 */
[----:B0-----:R0:W-:Y:S01]  /*5930*/  STG.E.64 desc[UR36][R4.64], R6 ;  /* 0x0000000604007986 */ /* 0x0011e2000c101b24 */
[----:B------:R-:W-:Y:S05]  /*5940*/  BRA `(.L_x_15001) ;  /* 0x0000000800ac7947 */ /* 0x000fea0003800000 */
.L_x_15007:
[----:B------:R-:W0:Y:S02]  /*5950*/  I2F.S64 R2, R2 ;  /* 0x0000000200027312 */ /* 0x000e240000301400 */
[----:B0-----:R-:W-:-:S04]  /*5960*/  F2FP.F16.F32.PACK_AB R3, RZ, R2 ;  /* 0x00000002ff03723e */ /* 0x001fc800000000ff */
[----:B------:R-:W-:-:S05]  /*5970*/  PRMT R3, R3, 0x5410, RZ ;  /* 0x0000541003037816 */ /* 0x000fca00000000ff */
[----:B------:R0:W-:Y:S01]  /*5980*/  STG.E desc[UR36][R4.64], R3 ;  /* 0x0000000304007986 */ /* 0x0001e2000c101924 */
[----:B------:R-:W-:Y:S05]  /*5990*/  BRA `(.L_x_15001) ;  /* 0x0000000800987947 */ /* 0x000fea0003800000 */
.L_x_15006:
[----:B------:R-:W0:Y:S02]  /*59a0*/  I2F.F64.S64 R2, R2 ;  /* 0x0000000200027312 */ /* 0x000e240000301c00 */
[----:B0-----:R0:W-:Y:S01]  /*59b0*/  STG.E.64 desc[UR36][R4.64], R2 ;  /* 0x0000000204007986 */ /* 0x0011e2000c101b24 */
[----:B------:R-:W-:Y:S05]  /*59c0*/  BRA `(.L_x_15001) ;  /* 0x00000008008c7947 */ /* 0x000fea0003800000 */
.L_x_14996:
        /* <DEDUP_REMOVED lines=12> */
.L_x_15011:
        /* <DEDUP_REMOVED lines=18> */
.L_x_15014:
[----:B------:R-:W-:-:S04]  /*5bb0*/  SHF.R.U32.HI R3, RZ, 0x18, R3 ;  /* 0x00000018ff037819 */ /* 0x000fc80000011603 */
[----:B------:R-:W-:-:S07]  /*5bc0*/  LOP3.LUT R0, R0, 0x80, R3, 0xf8, !PT ;  /* 0x0000008000007812 */ /* 0x000fce00078ef803 */
.L_x_15013:
[----:B------:R-:W-:Y:S05]  /*5bd0*/  BSYNC.RECONVERGENT B0 ;  /* 0x0000000000007941 */ /* 0x000fea0003800200 */
.L_x_15012:
[----:B------:R0:W-:Y:S01]  /*5be0*/  STG.E.U8 desc[UR36][R4.64], R0 ;  /* 0x0000000004007986 */ /* 0x0001e2000c101124 */
[----:B------:R-:W-:Y:S05]  /*5bf0*/  BRA `(.L_x_15001) ;  /* 0x0000000800007947 */ /* 0x000fea0003800000 */
.L_x_15010:
        /* <DEDUP_REMOVED lines=18> */
.L_x_15017:
[----:B------:R-:W-:-:S04]  /*5d20*/  SHF.R.U32.HI R3, RZ, 0x18, R3 ;  /* 0x00000018ff037819 */ /* 0x000fc80000011603 */
[----:B------:R-:W-:-:S07]  /*5d30*/  LOP3.LUT R0, R0, 0x80, R3, 0xf8, !PT ;  /* 0x0000008000007812 */ /* 0x000fce00078ef803 */
.L_x_15016:
[----:B------:R-:W-:Y:S05]  /*5d40*/  BSYNC.RECONVERGENT B0 ;  /* 0x0000000000007941 */ /* 0x000fea0003800200 */
.L_x_15015:
[----:B------:R0:W-:Y:S01]  /*5d50*/  STG.E.U8 desc[UR36][R4.64], R0 ;  /* 0x0000000004007986 */ /* 0x0001e2000c101124 */
[----:B------:R-:W-:Y:S05]  /*5d60*/  BRA `(.L_x_15001) ;  /* 0x0000000400a47947 */ /* 0x000fea0003800000 */
.L_x_15009:
        /* <DEDUP_REMOVED lines=23> */
.L_x_15019:
[----:B------:R0:W-:Y:S01]  /*5ee0*/  STG.E.64 desc[UR36][R4.64], R2 ;  /* 0x0000000204007986 */ /* 0x0001e2000c101b24 */
[----:B------:R-:W-:Y:S05]  /*5ef0*/  BRA `(.L_x_15001) ;  /* 0x0000000400407947 */ /* 0x000fea0003800000 */
.L_x_15018:
[----:B------:R0:W-:Y:S01]  /*5f00*/  STG.E desc[UR36][R4.64], R2 ;  /* 0x0000000204007986 */ /* 0x0001e2000c101924 */
[----:B------:R-:W-:Y:S05]  /*5f10*/  BRA `(.L_x_15001) ;  /* 0x0000000400387947 */ /* 0x000fea0003800000 */
.L_x_15008:
        /* <DEDUP_REMOVED lines=11> */
.L_x_15021:
[----:B------:R-:W-:Y:S01]  /*5fd0*/  CS2R R10, SRZ ;  /* 0x00000000000a7805 */ /* 0x000fe2000001ff00 */
[----:B------:R-:W0:Y:S04]  /*5fe0*/  I2F.F64.S64 R8, R2 ;  /* 0x0000000200087312 */ /* 0x000e280000301c00 */
[----:B0-----:R0:W-:Y:S01]  /*5ff0*/  STG.E.128 desc[UR36][R4.64], R8 ;  /* 0x0000000804007986 */ /* 0x0011e2000c101d24 */
[----:B------:R-:W-:Y:S05]  /*6000*/  BRA `(.L_x_15001) ;  /* 0x0000000000fc7947 */ /* 0x000fea0003800000 */
.L_x_15020:
[----:B------:R-:W-:-:S09]  /*6010*/  UISETP.NE.AND UP0, UPT, UR4, 0xf, UPT ;  /* 0x0000000f0400788c */ /* 0x000fd2000bf05270 */
[----:B------:R-:W-:Y:S05]  /*6020*/  BRA.U !UP0, `(.L_x_15022) ;  /* 0x0000000108e87547 */ /* 0x000fea000b800000 */
[----:B------:R-:W-:-:S09]  /*6030*/  UISETP.NE.AND UP0, UPT, UR4, 0x17, UPT ;  /* 0x000000170400788c */ /* 0x000fd2000bf05270 */
[----:B------:R-:W-:Y:S05]  /*6040*/  BRA.U !UP0, `(.L_x_15023) ;  /* 0x0000000108907547 */ /* 0x000fea000b800000 */
[----:B------:R-:W-:-:S09]  /*6050*/  UISETP.NE.AND UP0, UPT, UR4, 0x18, UPT ;  /* 0x000000180400788c */ /* 0x000fd2000bf05270 */
[----:B------:R-:W-:Y:S05]  /*6060*/  BRA.U !UP0, `(.L_x_15024) ;  /* 0x0000000108447547 */ /* 0x000fea000b800000 */
.L_x_15000:
[----:B------:R-:W-:Y:S01]  /*6070*/  MOV R2, 0x0 ;  /* 0x0000000000027802 */ /* 0x000fe20000000f00 */
[----:B------:R-:W0:Y:S01]  /*6080*/  LDCU.64 UR4, c[0x4][0x178] ;  /* 0x01002f00ff0477ac */ /* 0x000e220008000a00 */
[----:B------:R-:W-:Y:S02]  /*6090*/  HFMA2 R8, -RZ, RZ, 0, 6.020069122314453125e-06 ;  /* 0x00000065ff087431 */ /* 0x000fe400000001ff */
[----:B------:R-:W-:Y:S01]  /*60a0*/  IMAD.MOV.U32 R12, RZ, RZ, 0x1 ;  /* 0x00000001ff0c7424 */ /* 0x000fe200078e00ff */
[----:B------:R-:W1:Y:S01]  /*60b0*/  LDCU.64 UR6, c[0x4][0x180] ;  /* 0x01003000ff0677ac */ /* 0x000e620008000a00 */
[----:B------:R-:W2:Y:S01]  /*60c0*/  LDC.64 R2, c[0x4][R2] ;  /* 0x0100000002027b82 */ /* 0x000ea20000000a00 */
[----:B------:R-:W-:Y:S01]  /*60d0*/  IMAD.MOV.U32 R13, RZ, RZ, RZ ;  /* 0x000000ffff0d7224 */ /* 0x000fe200078e00ff */
[----:B------:R-:W5:Y:S01]  /*60e0*/  LDCU.64 UR8, c[0x4][0x40] ;  /* 0x01000800ff0877ac */ /* 0x000f620008000a00 */
[----:B0-----:R-:W-:Y:S01]  /*60f0*/  MOV R4, UR4 ;  /* 0x0000000400047c02 */ /* 0x001fe20008000f00 */
[----:B------:R-:W-:-:S02]  /*6100*/  IMAD.U32 R5, RZ, RZ, UR5 ;  /* 0x00000005ff057e24 */ /* 0x000fc4000f8e00ff */
[----:B-1----:R-:W-:Y:S01]  /*6110*/  IMAD.U32 R6, RZ, RZ, UR6 ;  /* 0x00000006ff067e24 */ /* 0x002fe2000f8e00ff */
[----:B------:R-:W-:Y:S01]  /*6120*/  MOV R7, UR7 ;  /* 0x0000000700077c02 */ /* 0x000fe20008000f00 */
[----:B-----5:R-:W-:Y:S02]  /*6130*/  IMAD.U32 R10, RZ, RZ, UR8 ;  /* 0x00000008ff0a7e24 */ /* 0x020fe4000f8e00ff */
[----:B------:R-:W-:-:S07]  /*6140*/  IMAD.U32 R11, RZ, RZ, UR9 ;  /* 0x00000009ff0b7e24 */ /* 0x000fce000f8e00ff */
[----:B------:R-:W-:-:S07]  /*6150*/  LEPC R20, `(.L_x_15025) ;  /* 0x000000001014794e */ /* 0x000fce0000000000 */
[----:B--234-:R-:W-:Y:S05]  /*6160*/  CALL.ABS.NOINC R2 ;  /* 0x0000000002007343 */ /* 0x01cfea0003c00000 */
.L_x_15025:
[----:B------:R-:W-:Y:S05]  /*6170*/  BRA `(.L_x_15001) ;  /* 0x0000000000a07947 */ /* 0x000fea0003800000 */
.L_x_15024:
        /* <DEDUP_REMOVED lines=13> */
.L_x_15027:
[----:B------:R-:W-:Y:S05]  /*6250*/  BSYNC.RECONVERGENT B0 ;  /* 0x0000000000007941 */ /* 0x000fea0003800200 */
.L_x_15026:
[----:B------:R-:W-:-:S05]  /*6260*/  LOP3.LUT R7, R0, 0x80, R7, 0xf8, !PT ;  /* 0x0000008000077812 */ /* 0x000fca00078ef807 */
[----:B------:R2:W-:Y:S01]  /*6270*/  STG.E.U8 desc[UR36][R4.64], R7 ;  /* 0x0000000704007986 */ /* 0x0005e2000c101124 */
[----:B------:R-:W-:Y:S05]  /*6280*/  BRA `(.L_x_15001) ;  /* 0x00000000005c7947 */ /* 0x000fea0003800000 */
.L_x_15023:
        /* <DEDUP_REMOVED lines=12> */
.L_x_15029:
[----:B------:R-:W-:Y:S01]  /*6350*/  IMAD.MOV.U32 R0, RZ, RZ, 0x7f ;  /* 0x0000007fff007424 */ /* 0x000fe200078e00ff */
[----:B------:R-:W-:-:S04]  /*6360*/  ISETP.GT.U32.AND P0, PT, R6, 0x7f800000, PT ;  /* 0x7f8000000600780c */ /* 0x000fc80003f04070 */
[----:B------:R-:W-:-:S09]  /*6370*/  SEL R0, R0, 0x7c, P0 ;  /* 0x0000007c00007807 */ /* 0x000fd20000000000 */
.L_x_15030:
[----:B------:R-:W-:Y:S05]  /*6380*/  BSYNC.RECONVERGENT B0 ;  /* 0x0000000000007941 */ /* 0x000fea0003800200 */
.L_x_15028:
[----:B------:R-:W-:-:S04]  /*6390*/  SHF.R.U32.HI R3, RZ, 0x18, R3 ;  /* 0x00000018ff037819 */ /* 0x000fc80000011603 */
[----:B------:R-:W-:-:S05]  /*63a0*/  LOP3.LUT R3, R0, 0x80, R3, 0xf8, !PT ;  /* 0x0000008000037812 */ /* 0x000fca00078ef803 */
[----:B------:R1:W-:Y:S01]  /*63b0*/  STG.E.U8 desc[UR36][R4.64], R3 ;  /* 0x0000000304007986 */ /* 0x0003e2000c101124 */
[----:B------:R-:W-:Y:S05]  /*63c0*/  BRA `(.L_x_15001) ;  /* 0x00000000000c7947 */ /* 0x000fea0003800000 */
.L_x_15022:
[----:B------:R-:W0:Y:S02]  /*63d0*/  I2F.S64 R0, R2 ;  /* 0x0000000200007312 */ /* 0x000e240000301400 */
[----:B0-----:R-:W-:-:S05]  /*63e0*/  F2FP.BF16.F32.PACK_AB R0, RZ, R0 ;  /* 0x00000000ff00723e */ /* 0x001fca00000010ff */
[----:B------:R0:W-:Y:S02]  /*63f0*/  STG.E.U16 desc[UR36][R4.64], R0 ;  /* 0x0000000004007986 */ /* 0x0001e4000c101524 */
.L_x_15001:
[----:B------:R-:W-:-:S07]  /*6400*/  VIADD R19, R19, 0x80 ;  /* 0x0000008013137836 */ /* 0x000fce0000000000 */
.L_x_14960:
[----:B------:R-:W5:Y:S02]  /*6410*/  LDCU UR4, c[0x0][0x380] ;  /* 0x00007000ff0477ac */ /* 0x000f640008000800 */
[----:B-----5:R-:W-:-:S13]  /*6420*/  ISETP.GE.AND P0, PT, R19, UR4, PT ;  /* 0x0000000413007c0c */ /* 0x020fda000bf06270 */
[----:B------:R-:W-:Y:S05]  /*6430*/  @P0 BRA `(.L_x_15031) ;  /* 0x0000003000680947 */ /* 0x000fea0003800000 */
[----:B------:R-:W5:Y:S01]  /*6440*/  LDCU UR4, c[0x0][0x388] ;  /* 0x00007100ff0477ac */ /* 0x000f620008000800 */
[----:B01----:R-:W-:Y:S02]  /*6450*/  HFMA2 R0, -RZ, RZ, 0, 0 ;  /* 0x00000000ff007431 */ /* 0x003fe400000001ff */
[----:B--2---:R-:W-:Y:S01]  /*6460*/  IMAD.MOV.U32 R4, RZ, RZ, RZ ;  /* 0x000000ffff047224 */ /* 0x004fe200078e00ff */
[----:B-----5:R-:W-:-:S09]  /*6470*/  UISETP.NE.AND UP0, UPT, UR4, URZ, UPT ;  /* 0x000000ff0400728c */ /* 0x020fd2000bf05270 */
[----:B------:R-:W-:Y:S05]  /*6480*/  BRA.U !UP0, `(.L_x_15032) ;  /* 0x00000015080c7547 */ /* 0x000fea000b800000 */
[----:B------:R-:W0:Y:S01]  /*6490*/  LDCU.64 UR4, c[0x0][0x390] ;  /* 0x00007200ff0477ac */ /* 0x000e220008000a00 */
[----:B------:R-:W-:Y:S01]  /*64a0*/  MOV R3, R19 ;  /* 0x0000001300037202 */ /* 0x000fe20000000f00 */
        /* <DEDUP_REMOVED lines=12> */
[----:B------:R-:W-:Y:S01]  /*6570*/  MOV R3, R6 ;  /* 0x0000000600037202 */ /* 0x000fe20000000f00 */
        /* <DEDUP_REMOVED lines=308> */
.L_x_15032:
        /* <DEDUP_REMOVED lines=17> */
.L_x_15036:
[----:B------:R0:W5:Y:S01]  /*79d0*/  LDG.E.U8 R8, desc[UR36][R2.64] ;  /* 0x0000002402087981 */ /* 0x000162000c1e1100 */
[----:B------:R-:W-:Y:S01]  /*79e0*/  HFMA2 R9, -RZ, RZ, 0, 0 ;  /* 0x00000000ff097431 */ /* 0x000fe200000001ff */
[----:B------:R-:W-:Y:S06]  /*79f0*/  BRA `(.L_x_15037) ;  /* 0x0000000800fc7947 */ /* 0x000fec0003800000 */
.L_x_15035:
        /* <DEDUP_REMOVED lines=8> */
.L_x_15039:
[----:B------:R-:W2:Y:S02]  /*7a80*/  LDG.E R8, desc[UR36][R2.64] ;  /* 0x0000002402087981 */ /* 0x000ea4000c1e1900 */
[----:B--2---:R-:W-:Y:S01]  /*7a90*/  SHF.R.S32.HI R9, RZ, 0x1f, R8 ;  /* 0x0000001fff097819 */ /* 0x004fe20000011408 */
[----:B------:R-:W-:Y:S06]  /*7aa0*/  BRA `(.L_x_15037) ;  /* 0x0000000800d07947 */ /* 0x000fec0003800000 */
.L_x_15038:
[----:B------:R-:W2:Y:S02]  /*7ab0*/  LDG.E.S16 R8, desc[UR36][R2.64] ;  /* 0x0000002402087981 */ /* 0x000ea4000c1e1700 */
[----:B--2---:R-:W-:Y:S01]  /*7ac0*/  SHF.R.S32.HI R9, RZ, 0x1f, R8 ;  /* 0x0000001fff097819 */ /* 0x004fe20000011408 */
[----:B------:R-:W-:Y:S06]  /*7ad0*/  BRA `(.L_x_15037) ;  /* 0x0000000800c47947 */ /* 0x000fec0003800000 */
.L_x_15034:
[----:B------:R-:W-:-:S09]  /*7ae0*/  UISETP.GT.AND UP0, UPT, UR4, 0x6, UPT ;  /* 0x000000060400788c */ /* 0x000fd2000bf04270 */
[----:B------:R-:W-:Y:S05]  /*7af0*/  BRA.U UP0, `(.L_x_15040) ;  /* 0x00000001002c7547 */ /* 0x000fea000b800000 */
[----:B------:R-:W-:-:S09]  /*7b00*/  UISETP.NE.AND UP0, UPT, UR4, 0x5, UPT ;  /* 0x000000050400788c */ /* 0x000fd2000bf05270 */
[----:B------:R-:W-:Y:S05]  /*7b10*/  BRA.U !UP0, `(.L_x_15041) ;  /* 0x0000000108147547 */ /* 0x000fea000b800000 */
[----:B------:R-:W-:-:S09]  /*7b20*/  UISETP.NE.AND UP0, UPT, UR4, 0x6, UPT ;  /* 0x000000060400788c */ /* 0x000fd2000bf05270 */
[----:B------:R-:W-:Y:S05]  /*7b30*/  BRA.U UP0, `(.L_x_14892) ;  /* 0xffffffa500307547 */ /* 0x000fea000b83ffff */
[----:B------:R-:W2:Y:S02]  /*7b40*/  LDG.E R2, desc[UR36][R2.64] ;  /* 0x0000002402027981 */ /* 0x000ea4000c1e1900 */
[----:B--2---:R2:W0:Y:S02]  /*7b50*/  F2I.S64.TRUNC R8, R2 ;  /* 0x0000000200087311 */ /* 0x004424000020d900 */
[----:B0-2---:R-:W-:Y:S05]  /*7b60*/  BRA `(.L_x_15037) ;  /* 0x0000000800a07947 */ /* 0x005fea0003800000 */
.L_x_15041:
[----:B------:R-:W2:Y:S02]  /*7b70*/  LDG.E.U16 R2, desc[UR36][R2.64] ;  /* 0x0000002402027981 */ /* 0x000ea4000c1e1500 */
[----:B--2---:R-:W-:-:S06]  /*7b80*/  HADD2.F32 R8, -RZ, R2.H0_H0 ;  /* 0x20000002ff087230 */ /* 0x004fcc0000004100 */
[----:B------:R-:W2:Y:S02]  /*7b90*/  F2I.S64.TRUNC R8, R8 ;  /* 0x0000000800087311 */ /* 0x000ea4000020d900 */
[----:B--2---:R-:W-:Y:S05]  /*7ba0*/  BRA `(.L_x_15037) ;  /* 0x0000000800907947 */ /* 0x004fea0003800000 */
.L_x_15040:
[----:B------:R-:W-:-:S09]  /*7bb0*/  UISETP.NE.AND UP0, UPT, UR4, 0x7, UPT ;  /* 0x000000070400788c */ /* 0x000fd2000bf05270 */
[----:B------:R-:W-:Y:S05]  /*7bc0*/  BRA.U !UP0, `(.L_x_15042) ;  /* 0x00000001082c7547 */ /* 0x000fea000b800000 */
[----:B------:R-:W-:-:S09]  /*7bd0*/  UISETP.NE.AND UP0, UPT, UR4, 0x8, UPT ;  /* 0x000000080400788c */ /* 0x000fd2000bf05270 */
[----:B------:R-:W-:Y:S05]  /*7be0*/  BRA.U !UP0, `(.L_x_15043) ;  /* 0x0000000108147547 */ /* 0x000fea000b800000 */
[----:B------:R-:W-:-:S09]  /*7bf0*/  UISETP.NE.AND UP0, UPT, UR4, 0x9, UPT ;  /* 0x000000090400788c */ /* 0x000fd2000bf05270 */
[----:B------:R-:W-:Y:S05]  /*7c00*/  BRA.U UP0, `(.L_x_14892) ;  /* 0xffffffa100fc7547 */ /* 0x000fea000b83ffff */
[----:B------:R-:W2:Y:S02]  /*7c10*/  LDG.E R2, desc[UR36][R2.64] ;  /* 0x0000002402027981 */ /* 0x000ea4000c1e1900 */
[----:B--2---:R2:W0:Y:S02]  /*7c20*/  F2I.S64.TRUNC R8, R2 ;  /* 0x0000000200087311 */ /* 0x004424000020d900 */
[----:B0-2---:R-:W-:Y:S05]  /*7c30*/  BRA `(.L_x_15037) ;  /* 0x00000008006c7947 */ /* 0x005fea0003800000 */
.L_x_15043:
[----:B------:R-:W2:Y:S02]  /*7c40*/  LDG.E.U16 R2, desc[UR36][R2.64] ;  /* 0x0000002402027981 */ /* 0x000ea4000c1e1500 */
[----:B--2---:R-:W-:-:S06]  /*7c50*/  HADD2.F32 R8, -RZ, R2.H0_H0 ;  /* 0x20000002ff087230 */ /* 0x004fcc0000004100 */
[----:B------:R-:W2:Y:S02]  /*7c60*/  F2I.S64.TRUNC R8, R8 ;  /* 0x0000000800087311 */ /* 0x000ea4000020d900 */
[----:B--2---:R-:W-:Y:S05]  /*7c70*/  BRA `(.L_x_15037) ;  /* 0x00000008005c7947 */ /* 0x004fea0003800000 */
.L_x_15042:
[----:B------:R-:W2:Y:S02]  /*7c80*/  LDG.E.64 R2, desc[UR36][R2.64] ;  /* 0x0000002402027981 */ /* 0x000ea4000c1e1b00 */
[----:B--2---:R2:W0:Y:S02]  /*7c90*/  F2I.S64.F64.TRUNC R8, R2 ;  /* 0x0000000200087311 */ /* 0x004424000030d900 */
[----:B0-2---:R-:W-:Y:S05]  /*7ca0*/  BRA `(.L_x_15037) ;  /* 0x0000000800507947 */ /* 0x005fea0003800000 */
.L_x_15033:
        /* <DEDUP_REMOVED lines=13> */
.L_x_15046:
[----:B------:R-:W2:Y:S02]  /*7d80*/  LDG.E.64 R2, desc[UR36][R2.64] ;  /* 0x0000002402027981 */ /* 0x000ea4000c1e1b00 */
[----:B--2---:R2:W0:Y:S02]  /*7d90*/  F2I.S64.F64.TRUNC R8, R2 ;  /* 0x0000000200087311 */ /* 0x004424000030d900 */
[----:B0-2---:R-:W-:Y:S05]  /*7da0*/  BRA `(.L_x_15037) ;  /* 0x0000000800107947 */ /* 0x005fea0003800000 */
.L_x_15045:
        /* <DEDUP_REMOVED lines=24> */
[----:B------:R2:W0:Y:S02]  /*7f30*/  F2I.S64.TRUNC R8, R3 ;  /* 0x0000000300087311 */ /* 0x000424000020d900 */
[----:B0-2---:R-:W-:Y:S05]  /*7f40*/  BRA `(.L_x_15037) ;  /* 0x0000000400a87947 */ /* 0x005fea0003800000 */
.L_x_15048:
[----:B------:R-:W2:Y:S02]  /*7f50*/  LDG.E.U8 R2, desc[UR36][R2.64] ;  /* 0x0000002402027981 */ /* 0x000ea4000c1e1100 */
[C---:B--2---:R-:W-:Y:S01]  /*7f60*/  SHF.L.U32 R0, R2.reuse, 0x19, RZ ;  /* 0x0000001902007819 */ /* 0x044fe200000006ff */
        /* <DEDUP_REMOVED lines=10> */
[----:B------:R2:W0:Y:S02]  /*8010*/  F2I.S64.TRUNC R8, R0 ;  /* 0x0000000000087311 */ /* 0x000424000020d900 */
[----:B0-2---:R-:W-:Y:S05]  /*8020*/  BRA `(.L_x_15037) ;  /* 0x0000000400707947 */ /* 0x005fea0003800000 */
.L_x_15047:
[----:B------:R-:W2:Y:S02]  /*8030*/  LDG.E.U16 R8, desc[UR36][R2.64] ;  /* 0x0000002402087981 */ /* 0x000ea4000c1e1500 */
[----:B--2---:R-:W-:-:S06]  /*8040*/  SHF.L.U32 R8, R8, 0x10, RZ ;  /* 0x0000001008087819 */ /* 0x004fcc00000006ff */
[----:B------:R-:W2:Y:S02]  /*8050*/  F2I.S64.TRUNC R8, R8 ;  /* 0x0000000800087311 */ /* 0x000ea4000020d900 */
[----:B--2---:R-:W-:Y:S05]  /*8060*/  BRA `(.L_x_15037) ;  /* 0x0000000400607947 */ /* 0x004fea0003800000 */
.L_x_15044:
        /* <DEDUP_REMOVED lines=11> */
.L_x_15051:
        /* <DEDUP_REMOVED lines=21> */
.L_x_15055:
[----:B------:R-:W-:Y:S05]  /*8270*/  BSYNC.RECONVERGENT B1 ;  /* 0x0000000000017941 */ /* 0x000fea0003800200 */
.L_x_15054:
[----:B------:R-:W-:Y:S02]  /*8280*/  SHF.L.U32 R0, R0, 0x14, RZ ;  /* 0x0000001400007819 */ /* 0x000fe400000006ff */
[----:B------:R-:W-:-:S04]  /*8290*/  LEA R2, R2, 0x3b800000, 0x17 ;  /* 0x3b80000002027811 */ /* 0x000fc800078eb8ff */
[----:B------:R-:W-:-:S07]  /*82a0*/  LOP3.LUT R8, R2, R0, R7, 0xfe, !PT ;  /* 0x0000000002087212 */ /* 0x000fce00078efe07 */
.L_x_15053:
[----:B------:R-:W-:Y:S05]  /*82b0*/  BSYNC.RECONVERGENT B0 ;  /* 0x0000000000007941 */ /* 0x000fea0003800200 */
.L_x_15052:
[----:B------:R-:W0:Y:S02]  /*82c0*/  F2I.S64.TRUNC R8, R8 ;  /* 0x0000000800087311 */ /* 0x000e24000020d900 */
[----:B0-----:R-:W-:Y:S05]  /*82d0*/  BRA `(.L_x_15037) ;  /* 0x0000000000c47947 */ /* 0x001fea0003800000 */
.L_x_15050:
        /* <DEDUP_REMOVED lines=21> */
.L_x_15059:
[----:B------:R-:W-:Y:S05]  /*8430*/  BSYNC.RECONVERGENT B1 ;  /* 0x0000000000017941 */ /* 0x000fea0003800200 */
.L_x_15058:
[----:B------:R-:W-:Y:S01]  /*8440*/  IMAD.SHL.U32 R0, R0, 0x200000, RZ ;  /* 0x0020000000007824 */ /* 0x000fe200078e00ff */
[----:B------:R-:W-:-:S04]  /*8450*/  LEA R2, R2, 0x37800000, 0x17 ;  /* 0x3780000002027811 */ /* 0x000fc800078eb8ff */
[----:B------:R-:W-:-:S07]  /*8460*/  LOP3.LUT R8, R2, R0, R7, 0xfe, !PT ;  /* 0x0000000002087212 */ /* 0x000fce00078efe07 */
.L_x_15057:
[----:B------:R-:W-:Y:S05]  /*8470*/  BSYNC.RECONVERGENT B0 ;  /* 0x0000000000007941 */ /* 0x000fea0003800200 */
.L_x_15056:
[----:B------:R-:W0:Y:S02]  /*8480*/  F2I.S64.TRUNC R8, R8 ;  /* 0x0000000800087311 */ /* 0x000e24000020d900 */
[----:B0-----:R-:W-:Y:S05]  /*8490*/  BRA `(.L_x_15037) ;  /* 0x0000000000547947 */ /* 0x001fea0003800000 */
.L_x_15049:
        /* <DEDUP_REMOVED lines=14> */
.L_x_15063:
[----:B------:R-:W-:Y:S05]  /*8580*/  BSYNC.RECONVERGENT B0 ;  /* 0x0000000000007941 */ /* 0x000fea0003800200 */
.L_x_15062:
[----:B------:R-:W0:Y:S02]  /*8590*/  F2I.S64.TRUNC R8, R8 ;  /* 0x0000000800087311 */ /* 0x000e24000020d900 */
[----:B0-----:R-:W-:Y:S05]  /*85a0*/  BRA `(.L_x_15037) ;  /* 0x0000000000107947 */ /* 0x001fea0003800000 */
.L_x_15061:
[----:B------:R0:W5:Y:S01]  /*85b0*/  LDG.E.64 R8, desc[UR36][R2.64] ;  /* 0x0000002402087981 */ /* 0x000162000c1e1b00 */
[----:B------:R-:W-:Y:S05]  /*85c0*/  BRA `(.L_x_15037) ;  /* 0x0000000000087947 */ /* 0x000fea0003800000 */
.L_x_15060:
[----:B------:R2:W5:Y:S01]  /*85d0*/  LDG.E R8, desc[UR36][R2.64] ;  /* 0x0000002402087981 */ /* 0x000562000c1e1900 */
[----:B------:R-:W-:-:S07]  /*85e0*/  MOV R9, RZ ;  /* 0x000000ff00097202 */ /* 0x000fce0000000f00 */
.L_x_15037:
[----:B------:R-:W3:Y:S01]  /*85f0*/  LDCU UR4, c[0x0][0x59c] ;  /* 0x0000b380ff0477ac */ /* 0x000ee20008000800 */
[----:B------:R-:W-:Y:S01]  /*8600*/  BSSY.RECONVERGENT B0, `(.L_x_15064) ;  /* 0x000001c000007945 */ /* 0x000fe20003800200 */
[----:B---3-5:R-:W-:-:S04]  /*8610*/  LOP3.LUT R0, R9, UR4, RZ, 0xfc, !PT ;  /* 0x0000000409007c12 */ /* 0x028fc8000f8efcff */
[----:B------:R-:W-:-:S13]  /*8620*/  ISETP.NE.U32.AND P0, PT, R0, RZ, PT ;  /* 0x000000ff0000720c */ /* 0x000fda0003f05070 */
[----:B------:R-:W-:Y:S05]  /*8630*/  @P0 BRA `(.L_x_15065) ;  /* 0x0000000000540947 */ /* 0x000fea0003800000 */
[----:B------:R-:W3:Y:S01]  /*8640*/  I2F.U32.RP R0, R8 ;  /* 0x0000000800007306 */ /* 0x000ee20000209000 */
[----:B------:R-:W5:Y:S01]  /*8650*/  LDCU UR4, c[0x0][0x598] ;  /* 0x0000b300ff0477ac */ /* 0x000f620008000800 */
[----:B------:R-:W-:-:S06]  /*8660*/  ISETP.NE.U32.AND P2, PT, R8, RZ, PT ;  /* 0x000000ff0800720c */ /* 0x000fcc0003f45070 */
[----:B---3--:R-:W0:Y:S02]  /*8670*/  MUFU.RCP R0, R0 ;  /* 0x0000000000007308 */ /* 0x008e240000001000 */
[----:B012---:R-:W-:-:S06]  /*8680*/  VIADD R2, R0, 0xffffffe ;  /* 0x0ffffffe00027836 */ /* 0x007fcc0000000000 */
[----:B------:R0:W1:Y:S02]  /*8690*/  F2I.FTZ.U32.TRUNC.NTZ R3, R2 ;  /* 0x0000000200037305 */ /* 0x000064000021f000 */
[----:B0-----:R-:W-:Y:S02]  /*86a0*/  HFMA2 R2, -RZ, RZ, 0, 0 ;  /* 0x00000000ff027431 */ /* 0x001fe400000001ff */
[----:B-1----:R-:W-:-:S04]  /*86b0*/  IMAD.MOV R5, RZ, RZ, -R3 ;  /* 0x000000ffff057224 */ /* 0x002fc800078e0a03 */
[----:B------:R-:W-:-:S04]  /*86c0*/  IMAD R5, R5, R8, RZ ;  /* 0x0000000805057224 */ /* 0x000fc800078e02ff */
[----:B------:R-:W-:-:S06]  /*86d0*/  IMAD.HI.U32 R3, R3, R5, R2 ;  /* 0x0000000503037227 */ /* 0x000fcc00078e0002 */
[----:B-----5:R-:W-:-:S04]  /*86e0*/  IMAD.HI.U32 R2, R3, UR4, RZ ;  /* 0x0000000403027c27 */ /* 0x020fc8000f8e00ff */
[----:B------:R-:W-:-:S04]  /*86f0*/  IMAD.MOV R3, RZ, RZ, -R2 ;  /* 0x000000ffff037224 */ /* 0x000fc800078e0a02 */
[----:B------:R-:W-:-:S05]  /*8700*/  IMAD R3, R8, R3, UR4 ;  /* 0x0000000408037e24 */ /* 0x000fca000f8e0203 */
[----:B------:R-:W-:-:S13]  /*8710*/  ISETP.GE.U32.AND P0, PT, R3, R8, PT ;  /* 0x000000080300720c */ /* 0x000fda0003f06070 */
[----:B------:R-:W-:Y:S01]  /*8720*/  @P0 IMAD.IADD R3, R3, 0x1, -R8 ;  /* 0x0000000103030824 */ /* 0x000fe200078e0a08 */
[----:B------:R-:W-:-:S04]  /*8730*/  @P0 IADD3 R2, PT, PT, R2, 0x1, RZ ;  /* 0x0000000102020810 */ /* 0x000fc80007ffe0ff */
[----:B------:R-:W-:Y:S01]  /*8740*/  ISETP.GE.U32.AND P1, PT, R3, R8, PT ;  /* 0x000000080300720c */ /* 0x000fe20003f26070 */
[----:B------:R-:W-:-:S12]  /*8750*/  IMAD.MOV.U32 R3, RZ, RZ, RZ ;  /* 0x000000ffff037224 */ /* 0x000fd800078e00ff */
[----:B------:R-:W-:Y:S01]  /*8760*/  @P1 VIADD R2, R2, 0x1 ;  /* 0x0000000102021836 */ /* 0x000fe20000000000 */
[----:B------:R-:W-:Y:S01]  /*8770*/  @!P2 LOP3.LUT R2, RZ, R8, RZ, 0x33, !PT ;  /* 0x00000008ff02a212 */ /* 0x000fe200078e33ff */
[----:B------:R-:W-:Y:S06]  /*8780*/  BRA `(.L_x_15066) ;  /* 0x00000000000c7947 */ /* 0x000fec0003800000 */
.L_x_15065:
[----:B------:R-:W-:Y:S02]  /*8790*/  MOV R0, R8 ;  /* 0x0000000800007202 */ /* 0x000fe40000000f00 */
[----:B------:R-:W-:-:S07]  /*87a0*/  MOV R8, 0x87c0 ;  /* 0x000087c000087802 */ /* 0x000fce0000000f00 */
[----:B012-4-:R-:W-:Y:S05]  /*87b0*/  CALL.REL.NOINC `($__internal_30_$__cuda_sm20_div_s64) ;  /* 0x0000003c00f87944 */ /* 0x017fea0003c00000 */
.L_x_15066:
[----:B------:R-:W-:Y:S05]  /*87c0*/  BSYNC.RECONVERGENT B0 ;  /* 0x0000000000007941 */ /* 0x000fea0003800200 */
.L_x_15064:
        /* <DEDUP_REMOVED lines=16> */
.L_x_15070:
[----:B------:R0:W-:Y:S01]  /*88d0*/  STG.E.U8 desc[UR36][R4.64], R2 ;  /* 0x0000000204007986 */ /* 0x0001e2000c101124 */
[----:B------:R-:W-:Y:S05]  /*88e0*/  BRA `(.L_x_15072) ;  /* 0x0000000c00387947 */ /* 0x000fea0003800000 */
.L_x_15069:
        /* <DEDUP_REMOVED lines=8> */
.L_x_15074:
[----:B------:R0:W-:Y:S01]  /*8970*/  STG.E desc[UR36][R4.64], R2 ;  /* 0x0000000204007986 */ /* 0x0001e2000c101924 */
[----:B------:R-:W-:Y:S05]  /*8980*/  BRA `(.L_x_15072) ;  /* 0x0000000c00107947 */ /* 0x000fea0003800000 */
.L_x_15073:
[----:B------:R0:W-:Y:S01]  /*8990*/  STG.E.U16 desc[UR36][R4.64], R2 ;  /* 0x0000000204007986 */ /* 0x0001e2000c101524 */
[----:B------:R-:W-:Y:S05]  /*89a0*/  BRA `(.L_x_15072) ;  /* 0x0000000c00087947 */ /* 0x000fea0003800000 */
.L_x_15068:
        /* <DEDUP_REMOVED lines=9> */
.L_x_15076:
[----:B------:R-:W0:Y:S02]  /*8a40*/  I2F.S64 R0, R2 ;  /* 0x0000000200007312 */ /* 0x000e240000301400 */
[----:B0-----:R-:W-:-:S05]  /*8a50*/  F2FP.F16.F32.PACK_AB R0, RZ, R0 ;  /* 0x00000000ff00723e */ /* 0x001fca00000000ff */
[----:B------:R0:W-:Y:S01]  /*8a60*/  STG.E.U16 desc[UR36][R4.64], R0 ;  /* 0x0000000004007986 */ /* 0x0001e2000c101524 */
[----:B------:R-:W-:Y:S05]  /*8a70*/  BRA `(.L_x_15072) ;  /* 0x0000000800d47947 */ /* 0x000fea0003800000 */
.L_x_15075:
        /* <DEDUP_REMOVED lines=10> */
.L_x_15078:
[----:B------:R-:W0:Y:S02]  /*8b20*/  I2F.S64 R2, R2 ;  /* 0x0000000200027312 */ /* 0x000e240000301400 */
[----:B0-----:R-:W-:-:S04]  /*8b30*/  F2FP.F16.F32.PACK_AB R3, RZ, R2 ;  /* 0x00000002ff03723e */ /* 0x001fc800000000ff */
[----:B------:R-:W-:-:S05]  /*8b40*/  PRMT R3, R3, 0x5410, RZ ;  /* 0x0000541003037816 */ /* 0x000fca00000000ff */
[----:B------:R0:W-:Y:S01]  /*8b50*/  STG.E desc[UR36][R4.64], R3 ;  /* 0x0000000304007986 */ /* 0x0001e2000c101924 */
[----:B------:R-:W-:Y:S05]  /*8b60*/  BRA `(.L_x_15072) ;  /* 0x0000000800987947 */ /* 0x000fea0003800000 */
.L_x_15077:
[----:B------:R-:W0:Y:S02]  /*8b70*/  I2F.F64.S64 R2, R2 ;  /* 0x0000000200027312 */ /* 0x000e240000301c00 */
[----:B0-----:R0:W-:Y:S01]  /*8b80*/  STG.E.64 desc[UR36][R4.64], R2 ;  /* 0x0000000204007986 */ /* 0x0011e2000c101b24 */
[----:B------:R-:W-:Y:S05]  /*8b90*/  BRA `(.L_x_15072) ;  /* 0x00000008008c7947 */ /* 0x000fea0003800000 */
.L_x_15067:
        /* <DEDUP_REMOVED lines=12> */
.L_x_15082:
        /* <DEDUP_REMOVED lines=18> */
.L_x_15085:
[----:B------:R-:W-:-:S04]  /*8d80*/  SHF.R.U32.HI R3, RZ, 0x18, R3 ;  /* 0x00000018ff037819 */ /* 0x000fc80000011603 */
[----:B------:R-:W-:-:S07]  /*8d90*/  LOP3.LUT R0, R0, 0x80, R3, 0xf8, !PT ;  /* 0x0000008000007812 */ /* 0x000fce00078ef803 */
.L_x_15084:
[----:B------:R-:W-:Y:S05]  /*8da0*/  BSYNC.RECONVERGENT B0 ;  /* 0x0000000000007941 */ /* 0x000fea0003800200 */
.L_x_15083:
[----:B------:R0:W-:Y:S01]  /*8db0*/  STG.E.U8 desc[UR36][R4.64], R0 ;  /* 0x0000000004007986 */ /* 0x0001e2000c101124 */
[----:B------:R-:W-:Y:S05]  /*8dc0*/  BRA `(.L_x_15072) ;  /* 0x0000000800007947 */ /* 0x000fea0003800000 */
.L_x_15081:
        /* <DEDUP_REMOVED lines=18> */
.L_x_15088:
[----:B------:R-:W-:-:S04]  /*8ef0*/  SHF.R.U32.HI R3, RZ, 0x18, R3 ;  /* 0x00000018ff037819 */ /* 0x000fc80000011603 */
[----:B------:R-:W-:-:S07]  /*8f00*/  LOP3.LUT R0, R0, 0x80, R3, 0xf8, !PT ;  /* 0x0000008000007812 */ /* 0x000fce00078ef803 */
.L_x_15087:
[----:B------:R-:W-:Y:S05]  /*8f10*/  BSYNC.RECONVERGENT B0 ;  /* 0x0000000000007941 */ /* 0x000fea0003800200 */
.L_x_15086:
[----:B------:R0:W-:Y:S01]  /*8f20*/  STG.E.U8 desc[UR36][R4.64], R0 ;  /* 0x0000000004007986 */ /* 0x0001e2000c101124 */
[----:B------:R-:W-:Y:S05]  /*8f30*/  BRA `(.L_x_15072) ;  /* 0x0000000400a47947 */ /* 0x000fea0003800000 */
.L_x_15080:
        /* <DEDUP_REMOVED lines=23> */
.L_x_15090:
[----:B------:R0:W-:Y:S01]  /*90b0*/  STG.E.64 desc[UR36][R4.64], R2 ;  /* 0x0000000204007986 */ /* 0x0001e2000c101b24 */
[----:B------:R-:W-:Y:S05]  /*90c0*/  BRA `(.L_x_15072) ;  /* 0x0000000400407947 */ /* 0x000fea0003800000 */
.L_x_15089:
[----:B------:R0:W-:Y:S01]  /*90d0*/  STG.E desc[UR36][R4.64], R2 ;  /* 0x0000000204007986 */ /* 0x0001e2000c101924 */
[----:B------:R-:W-:Y:S05]  /*90e0*/  BRA `(.L_x_15072) ;  /* 0x0000000400387947 */ /* 0x000fea0003800000 */
.L_x_15079:
        /* <DEDUP_REMOVED lines=11> */
.L_x_15092:
[----:B------:R-:W-:Y:S01]  /*91a0*/  CS2R R10, SRZ ;  /* 0x00000000000a7805 */ /* 0x000fe2000001ff00 */
[----:B------:R-:W0:Y:S04]  /*91b0*/  I2F.F64.S64 R8, R2 ;  /* 0x0000000200087312 */ /* 0x000e280000301c00 */
[----:B0-----:R0:W-:Y:S01]  /*91c0*/  STG.E.128 desc[UR36][R4.64], R8 ;  /* 0x0000000804007986 */ /* 0x0011e2000c101d24 */
[----:B------:R-:W-:Y:S05]  /*91d0*/  BRA `(.L_x_15072) ;  /* 0x0000000000fc7947 */ /* 0x000fea0003800000 */
.L_x_15091:
[----:B------:R-:W-:-:S09]  /*91e0*/  UISETP.NE.AND UP0, UPT, UR4, 0xf, UPT ;  /* 0x0000000f0400788c */ /* 0x000fd2000bf05270 */
[----:B------:R-:W-:Y:S05]  /*91f0*/  BRA.U !UP0, `(.L_x_15093) ;  /* 0x0000000108e87547 */ /* 0x000fea000b800000 */
[----:B------:R-:W-:-:S09]  /*9200*/  UISETP.NE.AND UP0, UPT, UR4, 0x17, UPT ;  /* 0x000000170400788c */ /* 0x000fd2000bf05270 */
[----:B------:R-:W-:Y:S05]  /*9210*/  BRA.U !UP0, `(.L_x_15094) ;  /* 0x0000000108907547 */ /* 0x000fea000b800000 */
[----:B------:R-:W-:-:S09]  /*9220*/  UISETP.NE.AND UP0, UPT, UR4, 0x18, UPT ;  /* 0x000000180400788c */ /* 0x000fd2000bf05270 */
[----:B------:R-:W-:Y:S05]  /*9230*/  BRA.U !UP0, `(.L_x_15095) ;  /* 0x0000000108447547 */ /* 0x000fea000b800000 */
.L_x_15071:
        /* <DEDUP_REMOVED lines=15> */
[----:B--2-4-:R-:W-:Y:S05]  /*9330*/  CALL.ABS.NOINC R2 ;  /* 0x0000000002007343 */ /* 0x014fea0003c00000 */
.L_x_15096:
[----:B------:R-:W-:Y:S05]  /*9340*/  BRA `(.L_x_15072) ;  /* 0x0000000000a07947 */ /* 0x000fea0003800000 */
.L_x_15095:
        /* <DEDUP_REMOVED lines=13> */
.L_x_15098:
[----:B------:R-:W-:Y:S05]  /*9420*/  BSYNC.RECONVERGENT B0 ;  /* 0x0000000000007941 */ /* 0x000fea0003800200 */
.L_x_15097:
[----:B------:R-:W-:-:S05]  /*9430*/  LOP3.LUT R7, R0, 0x80, R7, 0xf8, !PT ;  /* 0x0000008000077812 */ /* 0x000fca00078ef807 */
[----:B------:R2:W-:Y:S01]  /*9440*/  STG.E.U8 desc[UR36][R4.64], R7 ;  /* 0x0000000704007986 */ /* 0x0005e2000c101124 */
[----:B------:R-:W-:Y:S05]  /*9450*/  BRA `(.L_x_15072) ;  /* 0x00000000005c7947 */ /* 0x000fea0003800000 */
.L_x_15094:
        /* <DEDUP_REMOVED lines=12> */
.L_x_15100:
[----:B------:R-:W-:Y:S02]  /*9520*/  ISETP.GT.U32.AND P0, PT, R6, 0x7f800000, PT ;  /* 0x7f8000000600780c */ /* 0x000fe40003f04070 */
[----:B------:R-:W-:-:S04]  /*9530*/  MOV R0, 0x7f ;  /* 0x0000007f00007802 */ /* 0x000fc80000000f00 */
[----:B------:R-:W-:-:S07]  /*9540*/  SEL R0, R0, 0x7c, P0 ;  /* 0x0000007c00007807 */ /* 0x000fce0000000000 */
.L_x_15101:
[----:B------:R-:W-:Y:S05]  /*9550*/  BSYNC.RECONVERGENT B0 ;  /* 0x0000000000007941 */ /* 0x000fea0003800200 */
.L_x_15099:
[----:B------:R-:W-:-:S04]  /*9560*/  SHF.R.U32.HI R3, RZ, 0x18, R3 ;  /* 0x00000018ff037819 */ /* 0x000fc80000011603 */
[----:B------:R-:W-:-:S05]  /*9570*/  LOP3.LUT R3, R0, 0x80, R3, 0xf8, !PT ;  /* 0x0000008000037812 */ /* 0x000fca00078ef803 */
[----:B------:R1:W-:Y:S01]  /*9580*/  STG.E.U8 desc[UR36][R4.64], R3 ;  /* 0x0000000304007986 */ /* 0x0003e2000c101124 */
[----:B------:R-:W-:Y:S05]  /*9590*/  BRA `(.L_x_15072) ;  /* 0x00000000000c7947 */ /* 0x000fea0003800000 */
.L_x_15093:
[----:B------:R-:W0:Y:S02]  /*95a0*/  I2F.S64 R0, R2 ;  /* 0x0000000200007312 */ /* 0x000e240000301400 */
[----:B0-----:R-:W-:-:S05]  /*95b0*/  F2FP.BF16.F32.PACK_AB R0, RZ, R0 ;  /* 0x00000000ff00723e */ /* 0x001fca00000010ff */
[----:B------:R0:W-:Y:S02]  /*95c0*/  STG.E.U16 desc[UR36][R4.64], R0 ;  /* 0x0000000004007986 */ /* 0x0001e4000c101524 */
.L_x_15072:
[----:B------:R-:W-:-:S07]  /*95d0*/  VIADD R19, R19, 0x80 ;  /* 0x0000008013137836 */ /* 0x000fce0000000000 */
.L_x_15031:
[----:B------:R-:W5:Y:S02]  /*95e0*/  LDCU UR4, c[0x0][0x380] ;  /* 0x00007000ff0477ac */ /* 0x000f640008000800 */
[----:B-----5:R-:W-:-:S13]  /*95f0*/  ISETP.GE.AND P0, PT, R19, UR4, PT ;  /* 0x0000000413007c0c */ /* 0x020fda000bf06270 */
[----:B------:R-:W-:Y:S05]  /*9600*/  @P0 EXIT ;  /* 0x000000000000094d */ /* 0x000fea0003800000 */
[----:B------:R-:W5:Y:S01]  /*9610*/  LDCU UR4, c[0x0][0x388] ;  /* 0x00007100ff0477ac */ /* 0x000f620008000800 */
[----:B0123--:R-:W-:Y:S02]  /*9620*/  HFMA2 R4, -RZ, RZ, 0, 0 ;  /* 0x00000000ff047431 */ /* 0x00ffe400000001ff */
        /* <DEDUP_REMOVED lines=17> */
[----:B------:R-:W-:Y:S02]  /*9740*/  IMAD.MOV.U32 R2, RZ, RZ, RZ ;  /* 0x000000ffff027224 */ /* 0x000fe400078e00ff */
[----:B------:R-:W-:Y:S01]  /*9750*/  IMAD.MOV.U32 R3, RZ, RZ, R6 ;  /* 0x000000ffff037224 */ /* 0x000fe200078e0006 */
        /* <DEDUP_REMOVED lines=307> */
.L_x_15102:
[----:B------:R-:W0:Y:S01]  /*aa90*/  LDCU.128 UR8, c[0x0][0x580] ;  /* 0x0000b000ff0877ac */ /* 0x000e220008000c00 */
[----:B------:R-:W-:-:S04]  /*aaa0*/  UPRMT UR4, UR44, 0x9910, URZ ;  /* 0x000099102c047896 */ /* 0x000fc800080000ff */
[----:B------:R-:W-:Y:S01]  /*aab0*/  UISETP.GT.AND UP0, UPT, UR4, 0x9, UPT ;  /* 0x000000090400788c */ /* 0x000fe2000bf04270 */
[----:B0-----:R-:W-:Y:S02]  /*aac0*/  IADD3 R2, P1, PT, R0, UR10, RZ ;  /* 0x0000000a00027c10 */ /* 0x001fe4000ff3e0ff */
        /* <DEDUP_REMOVED lines=15> */
.L_x_15106:
[----:B------:R1:W5:Y:S01]  /*abc0*/  LDG.E.U8 R8, desc[UR36][R2.64] ;  /* 0x0000002402087981 */ /* 0x000362000c1e1100 */
[----:B------:R-:W-:Y:S01]  /*abd0*/  MOV R9, RZ ;  /* 0x000000ff00097202 */ /* 0x000fe20000000f00 */
[----:B------:R-:W-:Y:S06]  /*abe0*/  BRA `(.L_x_15107) ;  /* 0x0000000800f87947 */ /* 0x000fec0003800000 */
.L_x_15105:
        /* <DEDUP_REMOVED lines=8> */
.L_x_15109:
[----:B------:R-:W2:Y:S02]  /*ac70*/  LDG.E R8, desc[UR36][R2.64] ;  /* 0x0000002402087981 */ /* 0x000ea4000c1e1900 */
[----:B--2---:R-:W-:Y:S01]  /*ac80*/  SHF.R.S32.HI R9, RZ, 0x1f, R8 ;  /* 0x0000001fff097819 */ /* 0x004fe20000011408 */
[----:B------:R-:W-:Y:S06]  /*ac90*/  BRA `(.L_x_15107) ;  /* 0x0000000800cc7947 */ /* 0x000fec0003800000 */
.L_x_15108:
[----:B------:R-:W2:Y:S02]  /*aca0*/  LDG.E.S16 R8, desc[UR36][R2.64] ;  /* 0x0000002402087981 */ /* 0x000ea4000c1e1700 */
[----:B--2---:R-:W-:Y:S01]  /*acb0*/  SHF.R.S32.HI R9, RZ, 0x1f, R8 ;  /* 0x0000001fff097819 */ /* 0x004fe20000011408 */
[----:B------:R-:W-:Y:S06]  /*acc0*/  BRA `(.L_x_15107) ;  /* 0x0000000800c07947 */ /* 0x000fec0003800000 */
.L_x_15104:
        /* <DEDUP_REMOVED lines=9> */
.L_x_15111:
[----:B------:R-:W2:Y:S02]  /*ad60*/  LDG.E.U16 R2, desc[UR36][R2.64] ;  /* 0x0000002402027981 */ /* 0x000ea4000c1e1500 */
[----:B--2---:R-:W-:-:S06]  /*ad70*/  HADD2.F32 R8, -RZ, R2.H0_H0 ;  /* 0x20000002ff087230 */ /* 0x004fcc0000004100 */
[----:B------:R-:W0:Y:S02]  /*ad80*/  F2I.S64.TRUNC R8, R8 ;  /* 0x0000000800087311 */ /* 0x000e24000020d900 */
[----:B0-----:R-:W-:Y:S05]  /*ad90*/  BRA `(.L_x_15107) ;  /* 0x00000008008c7947 */ /* 0x001fea0003800000 */
.L_x_15110:
        /* <DEDUP_REMOVED lines=9> */
.L_x_15113:
[----:B------:R-:W2:Y:S02]  /*ae30*/  LDG.E.U16 R2, desc[UR36][R2.64] ;  /* 0x0000002402027981 */ /* 0x000ea4000c1e1500 */
[----:B--2---:R-:W-:-:S06]  /*ae40*/  HADD2.F32 R8, -RZ, R2.H0_H0 ;  /* 0x20000002ff087230 */ /* 0x004fcc0000004100 */
[----:B------:R-:W0:Y:S02]  /*ae50*/  F2I.S64.TRUNC R8, R8 ;  /* 0x0000000800087311 */ /* 0x000e24000020d900 */
[----:B0-----:R-:W-:Y:S05]  /*ae60*/  BRA `(.L_x_15107) ;  /* 0x0000000800587947 */ /* 0x001fea0003800000 */
.L_x_15112:
[----:B------:R-:W2:Y:S02]  /*ae70*/  LDG.E.64 R2, desc[UR36][R2.64] ;  /* 0x0000002402027981 */ /* 0x000ea4000c1e1b00 */
[----:B--2---:R0:W1:Y:S02]  /*ae80*/  F2I.S64.F64.TRUNC R8, R2 ;  /* 0x0000000200087311 */ /* 0x004064000030d900 */
[----:B01----:R-:W-:Y:S05]  /*ae90*/  BRA `(.L_x_15107) ;  /* 0x00000008004c7947 */ /* 0x003fea0003800000 */
.L_x_15103:
        /* <DEDUP_REMOVED lines=13> */
.L_x_15116:
[----:B------:R-:W2:Y:S02]  /*af70*/  LDG.E.64 R2, desc[UR36][R2.64] ;  /* 0x0000002402027981 */ /* 0x000ea4000c1e1b00 */
[----:B--2---:R0:W1:Y:S02]  /*af80*/  F2I.S64.F64.TRUNC R8, R2 ;  /* 0x0000000200087311 */ /* 0x004064000030d900 */
[----:B01----:R-:W-:Y:S05]  /*af90*/  BRA `(.L_x_15107) ;  /* 0x00000008000c7947 */ /* 0x003fea0003800000 */
.L_x_15115:
        /* <DEDUP_REMOVED lines=26> */
.L_x_15118:
        /* <DEDUP_REMOVED lines=13> */
.L_x_15117:
[----:B------:R-:W2:Y:S02]  /*b210*/  LDG.E.U16 R8, desc[UR36][R2.64] ;  /* 0x0000002402087981 */ /* 0x000ea4000c1e1500 */
[----:B--2---:R-:W-:-:S06]  /*b220*/  IMAD.U32 R8, R8, 0x10000, RZ ;  /* 0x0001000008087824 */ /* 0x004fcc00078e00ff */
[----:B------:R-:W0:Y:S02]  /*b230*/  F2I.S64.TRUNC R8, R8 ;  /* 0x0000000800087311 */ /* 0x000e24000020d900 */
[----:B0-----:R-:W-:Y:S05]  /*b240*/  BRA `(.L_x_15107) ;  /* 0x0000000400607947 */ /* 0x001fea0003800000 */
.L_x_15114:
        /* <DEDUP_REMOVED lines=11> */
.L_x_15121:
        /* <DEDUP_REMOVED lines=21> */
.L_x_15125:
[----:B------:R-:W-:Y:S05]  /*b450*/  BSYNC.RECONVERGENT B1 ;  /* 0x0000000000017941 */ /* 0x000fea0003800200 */
.L_x_15124:
[----:B------:R-:W-:Y:S01]  /*b460*/  IMAD.SHL.U32 R0, R0, 0x100000, RZ ;  /* 0x0010000000007824 */ /* 0x000fe200078e00ff */
[----:B------:R-:W-:-:S04]  /*b470*/  LEA R2, R2, 0x3b800000, 0x17 ;  /* 0x3b80000002027811 */ /* 0x000fc800078eb8ff */
[----:B------:R-:W-:-:S07]  /*b480*/  LOP3.LUT R8, R2, R0, R9, 0xfe, !PT ;  /* 0x0000000002087212 */ /* 0x000fce00078efe09 */
.L_x_15123:
[----:B------:R-:W-:Y:S05]  /*b490*/  BSYNC.RECONVERGENT B0 ;  /* 0x0000000000007941 */ /* 0x000fea0003800200 */
.L_x_15122:
[----:B------:R-:W0:Y:S02]  /*b4a0*/  F2I.S64.TRUNC R8, R8 ;  /* 0x0000000800087311 */ /* 0x000e24000020d900 */
[----:B0-----:R-:W-:Y:S05]  /*b4b0*/  BRA `(.L_x_15107) ;  /* 0x0000000000c47947 */ /* 0x001fea0003800000 */
.L_x_15120:
        /* <DEDUP_REMOVED lines=21> */
.L_x_15129:
[----:B------:R-:W-:Y:S05]  /*b610*/  BSYNC.RECONVERGENT B1 ;  /* 0x0000000000017941 */ /* 0x000fea0003800200 */
.L_x_15128:
[----:B------:R-:W-:Y:S02]  /*b620*/  SHF.L.U32 R0, R0, 0x15, RZ ;  /* 0x0000001500007819 */ /* 0x000fe400000006ff */
[----:B------:R-:W-:-:S04]  /*b630*/  LEA R2, R2, 0x37800000, 0x17 ;  /* 0x3780000002027811 */ /* 0x000fc800078eb8ff */
[----:B------:R-:W-:-:S07]  /*b640*/  LOP3.LUT R8, R2, R0, R9, 0xfe, !PT ;  /* 0x0000000002087212 */ /* 0x000fce00078efe09 */
.L_x_15127:
[----:B------:R-:W-:Y:S05]  /*b650*/  BSYNC.RECONVERGENT B0 ;  /* 0x0000000000007941 */ /* 0x000fea0003800200 */
.L_x_15126:
[----:B------:R-:W0:Y:S02]  /*b660*/  F2I.S64.TRUNC R8, R8 ;  /* 0x0000000800087311 */ /* 0x000e24000020d900 */
[----:B0-----:R-:W-:Y:S05]  /*b670*/  BRA `(.L_x_15107) ;  /* 0x0000000000547947 */ /* 0x001fea0003800000 */
.L_x_15119:
        /* <DEDUP_REMOVED lines=14> */
.L_x_15133:
[----:B------:R-:W-:Y:S05]  /*b760*/  BSYNC.RECONVERGENT B0 ;  /* 0x0000000000007941 */ /* 0x000fea0003800200 */
.L_x_15132:
[----:B------:R-:W3:Y:S02]  /*b770*/  F2I.S64.TRUNC R8, R8 ;  /* 0x0000000800087311 */ /* 0x000ee4000020d900 */
[----:B---3--:R-:W-:Y:S05]  /*b780*/  BRA `(.L_x_15107) ;  /* 0x0000000000107947 */ /* 0x008fea0003800000 */
.L_x_15131:
[----:B------:R3:W5:Y:S01]  /*b790*/  LDG.E.64 R8, desc[UR36][R2.64] ;  /* 0x0000002402087981 */ /* 0x000762000c1e1b00 */
[----:B------:R-:W-:Y:S05]  /*b7a0*/  BRA `(.L_x_15107) ;  /* 0x0000000000087947 */ /* 0x000fea0003800000 */
.L_x_15130:
[----:B------:R2:W5:Y:S01]  /*b7b0*/  LDG.E R8, desc[UR36][R2.64] ;  /* 0x0000002402087981 */ /* 0x000562000c1e1900 */
[----:B------:R-:W-:-:S07]  /*b7c0*/  HFMA2 R9, -RZ, RZ, 0, 0 ;  /* 0x00000000ff097431 */ /* 0x000fce00000001ff */
.L_x_15107:
[----:B------:R-:W-:Y:S05]  /*b7d0*/  BSYNC.RECONVERGENT B6 ;  /* 0x0000000000067941 */ /* 0x000fea0003800200 */
.L_x_14885:
        /* <DEDUP_REMOVED lines=8> */
[----:B0-----:R-:W1:Y:S02]  /*b860*/  MUFU.RCP R0, R0 ;  /* 0x0000000000007308 */ /* 0x001e640000001000 */
[----:B-123--:R-:W-:-:S06]  /*b870*/  VIADD R2, R0, 0xffffffe ;  /* 0x0ffffffe00027836 */ /* 0x00efcc0000000000 */
[----:B------:R0:W1:Y:S02]  /*b880*/  F2I.FTZ.U32.TRUNC.NTZ R3, R2 ;  /* 0x0000000200037305 */ /* 0x000064000021f000 */
[----:B0-----:R-:W-:Y:S01]  /*b890*/  IMAD.MOV.U32 R2, RZ, RZ, RZ ;  /* 0x000000ffff027224 */ /* 0x001fe200078e00ff */
[----:B-1----:R-:W-:-:S05]  /*b8a0*/  IADD3 R7, PT, PT, RZ, -R3, RZ ;  /* 0x80000003ff077210 */ /* 0x002fca0007ffe0ff */
[----:B------:R-:W-:-:S04]  /*b8b0*/  IMAD R7, R7, R8, RZ ;  /* 0x0000000807077224 */ /* 0x000fc800078e02ff */
[----:B------:R-:W-:-:S06]  /*b8c0*/  IMAD.HI.U32 R3, R3, R7, R2 ;  /* 0x0000000703037227 */ /* 0x000fcc00078e0002 */
[----:B-----5:R-:W-:-:S05]  /*b8d0*/  IMAD.HI.U32 R2, R3, UR4, RZ ;  /* 0x0000000403027c27 */ /* 0x020fca000f8e00ff */
[----:B------:R-:W-:-:S05]  /*b8e0*/  IADD3 R3, PT, PT, -R2, RZ, RZ ;  /* 0x000000ff02037210 */ /* 0x000fca0007ffe1ff */
[----:B------:R-:W-:-:S05]  /*b8f0*/  IMAD R3, R8, R3, UR4 ;  /* 0x0000000408037e24 */ /* 0x000fca000f8e0203 */
[----:B------:R-:W-:-:S13]  /*b900*/  ISETP.GE.U32.AND P0, PT, R3, R8, PT ;  /* 0x000000080300720c */ /* 0x000fda0003f06070 */
[----:B------:R-:W-:Y:S01]  /*b910*/  @P0 IMAD.IADD R3, R3, 0x1, -R8 ;  /* 0x0000000103030824 */ /* 0x000fe200078e0a08 */
[----:B------:R-:W-:-:S04]  /*b920*/  @P0 IADD3 R2, PT, PT, R2, 0x1, RZ ;  /* 0x0000000102020810 */ /* 0x000fc80007ffe0ff */
[----:B------:R-:W-:Y:S02]  /*b930*/  ISETP.GE.U32.AND P1, PT, R3, R8, PT ;  /* 0x000000080300720c */ /* 0x000fe40003f26070 */
[----:B------:R-:W-:-:S11]  /*b940*/  MOV R3, RZ ;  /* 0x000000ff00037202 */ /* 0x000fd60000000f00 */
[----:B------:R-:W-:Y:S01]  /*b950*/  @P1 VIADD R2, R2, 0x1 ;  /* 0x0000000102021836 */ /* 0x000fe20000000000 */
[----:B------:R-:W-:Y:S01]  /*b960*/  @!P2 LOP3.LUT R2, RZ, R8, RZ, 0x33, !PT ;  /* 0x00000008ff02a212 */ /* 0x000fe200078e33ff */
[----:B------:R-:W-:Y:S06]  /*b970*/  BRA `(.L_x_15136) ;  /* 0x00000000000c7947 */ /* 0x000fec0003800000 */
.L_x_15135:
[----:B------:R-:W-:Y:S01]  /*b980*/  IMAD.MOV.U32 R0, RZ, RZ, R8 ;  /* 0x000000ffff007224 */ /* 0x000fe200078e0008 */
[----:B------:R-:W-:-:S07]  /*b990*/  MOV R8, 0xb9b0 ;  /* 0x0000b9b000087802 */ /* 0x000fce0000000f00 */
[----:B-1234-:R-:W-:Y:S05]  /*b9a0*/  CALL.REL.NOINC `($__internal_30_$__cuda_sm20_div_s64) ;  /* 0x0000000c007c7944 */ /* 0x01efea0003c00000 */
.L_x_15136:
[----:B------:R-:W-:Y:S05]  /*b9b0*/  BSYNC.RECONVERGENT B0 ;  /* 0x0000000000007941 */ /* 0x000fea0003800200 */
.L_x_15134:
        /* <DEDUP_REMOVED lines=13> */
.L_x_15140:
[----:B------:R-:W-:Y:S01]  /*ba90*/  STG.E.U8 desc[UR36][R4.64], R2 ;  /* 0x0000000204007986 */ /* 0x000fe2000c101124 */
[----:B------:R-:W-:Y:S05]  /*baa0*/  EXIT ;  /* 0x000000000000794d */ /* 0x000fea0003800000 */
.L_x_15139:
        /* <DEDUP_REMOVED lines=8> */
.L_x_15143:
[----:B------:R-:W-:Y:S01]  /*bb30*/  STG.E desc[UR36][R4.64], R2 ;  /* 0x0000000204007986 */ /* 0x000fe2000c101924 */
[----:B------:R-:W-:Y:S05]  /*bb40*/  EXIT ;  /* 0x000000000000794d */ /* 0x000fea0003800000 */
.L_x_15142:
[----:B------:R-:W-:Y:S01]  /*bb50*/  STG.E.U16 desc[UR36][R4.64], R2 ;  /* 0x0000000204007986 */ /* 0x000fe2000c101524 */
[----:B------:R-:W-:Y:S05]  /*bb60*/  EXIT ;  /* 0x000000000000794d */ /* 0x000fea0003800000 */
.L_x_15138:
        /* <DEDUP_REMOVED lines=9> */
.L_x_15145:
[----:B------:R-:W0:Y:S02]  /*bc00*/  I2F.S64 R0, R2 ;  /* 0x0000000200007312 */ /* 0x000e240000301400 */
[----:B0-----:R-:W-:-:S05]  /*bc10*/  F2FP.F16.F32.PACK_AB R0, RZ, R0 ;  /* 0x00000000ff00723e */ /* 0x001fca00000000ff */
[----:B------:R-:W-:Y:S01]  /*bc20*/  STG.E.U16 desc[UR36][R4.64], R0 ;  /* 0x0000000004007986 */ /* 0x000fe2000c101524 */
[----:B------:R-:W-:Y:S05]  /*bc30*/  EXIT ;  /* 0x000000000000794d */ /* 0x000fea0003800000 */
.L_x_15144:
        /* <DEDUP_REMOVED lines=8> */
[----:B0-----:R-:W-:Y:S01]  /*bcc0*/  STG.E.64 desc[UR36][R4.64], R6 ;  /* 0x0000000604007986 */ /* 0x001fe2000c101b24 */
[----:B------:R-:W-:Y:S05]  /*bcd0*/  EXIT ;  /* 0x000000000000794d */ /* 0x000fea0003800000 */
.L_x_15147:
[----:B------:R-:W0:Y:S02]  /*bce0*/  I2F.S64 R2, R2 ;  /* 0x0000000200027312 */ /* 0x000e240000301400 */
[----:B0-----:R-:W-:-:S04]  /*bcf0*/  F2FP.F16.F32.PACK_AB R3, RZ, R2 ;  /* 0x00000002ff03723e */ /* 0x001fc800000000ff */
[----:B------:R-:W-:-:S05]  /*bd00*/  PRMT R3, R3, 0x5410, RZ ;  /* 0x0000541003037816 */ /* 0x000fca00000000ff */
[----:B------:R-:W-:Y:S01]  /*bd10*/  STG.E desc[UR36][R4.64], R3 ;  /* 0x0000000304007986 */ /* 0x000fe2000c101924 */
[----:B------:R-:W-:Y:S05]  /*bd20*/  EXIT ;  /* 0x000000000000794d */ /* 0x000fea0003800000 */
.L_x_15146:
[----:B------:R-:W0:Y:S02]  /*bd30*/  I2F.F64.S64 R2, R2 ;  /* 0x0000000200027312 */ /* 0x000e240000301c00 */
[----:B0-----:R-:W-:Y:S01]  /*bd40*/  STG.E.64 desc[UR36][R4.64], R2 ;  /* 0x0000000204007986 */ /* 0x001fe2000c101b24 */
[----:B------:R-:W-:Y:S05]  /*bd50*/  EXIT ;  /* 0x000000000000794d */ /* 0x000fea0003800000 */
.L_x_15137:
        /* <DEDUP_REMOVED lines=12> */
.L_x_15151:
        /* <DEDUP_REMOVED lines=18> */
.L_x_15154:
[----:B------:R-:W-:-:S04]  /*bf40*/  SHF.R.U32.HI R3, RZ, 0x18, R3 ;  /* 0x00000018ff037819 */ /* 0x000fc80000011603 */
[----:B------:R-:W-:-:S07]  /*bf50*/  LOP3.LUT R0, R0, 0x80, R3, 0xf8, !PT ;  /* 0x0000008000007812 */ /* 0x000fce00078ef803 */
.L_x_15153:
[----:B------:R-:W-:Y:S05]  /*bf60*/  BSYNC.RECONVERGENT B0 ;  /* 0x0000000000007941 */ /* 0x000fea0003800200 */
.L_x_15152:
[----:B------:R-:W-:Y:S01]  /*bf70*/  STG.E.U8 desc[UR36][R4.64], R0 ;  /* 0x0000000004007986 */ /* 0x000fe2000c101124 */
[----:B------:R-:W-:Y:S05]  /*bf80*/  EXIT ;  /* 0x000000000000794d */ /* 0x000fea0003800000 */
.L_x_15150:
        /* <DEDUP_REMOVED lines=18> */
.L_x_15157:
[----:B------:R-:W-:-:S04]  /*c0b0*/  SHF.R.U32.HI R3, RZ, 0x18, R3 ;  /* 0x00000018ff037819 */ /* 0x000fc80000011603 */
[----:B------:R-:W-:-:S07]  /*c0c0*/  LOP3.LUT R0, R0, 0x80, R3, 0xf8, !PT ;  /* 0x0000008000007812 */ /* 0x000fce00078ef803 */
.L_x_15156:
[----:B------:R-:W-:Y:S05]  /*c0d0*/  BSYNC.RECONVERGENT B0 ;  /* 0x0000000000007941 */ /* 0x000fea0003800200 */
.L_x_15155:
[----:B------:R-:W-:Y:S01]  /*c0e0*/  STG.E.U8 desc[UR36][R4.64], R0 ;  /* 0x0000000004007986 */ /* 0x000fe2000c101124 */
[----:B------:R-:W-:Y:S05]  /*c0f0*/  EXIT ;  /* 0x000000000000794d */ /* 0x000fea0003800000 */
.L_x_15149:
        /* <DEDUP_REMOVED lines=19> */
[----:B------:R-:W-:-:S05]  /*c230*/  @!P0 IMAD.MOV R2, RZ, RZ, R6 ;  /* 0x000000ffff028224 */ /* 0x000fca00078e0206 */
[----:B------:R-:W-:-:S05]  /*c240*/  @P1 MOV R3, R2 ;  /* 0x0000000200031202 */ /* 0x000fca0000000f00 */
[----:B------:R-:W-:Y:S01]  /*c250*/  STG.E.U8 desc[UR36][R4.64], R3 ;  /* 0x0000000304007986 */ /* 0x000fe2000c101124 */
[----:B------:R-:W-:Y:S05]  /*c260*/  EXIT ;  /* 0x000000000000794d */ /* 0x000fea0003800000 */
.L_x_15159:
[----:B------:R-:W-:Y:S01]  /*c270*/  STG.E.64 desc[UR36][R4.64], R2 ;  /* 0x0000000204007986 */ /* 0x000fe2000c101b24 */
[----:B------:R-:W-:Y:S05]  /*c280*/  EXIT ;  /* 0x000000000000794d */ /* 0x000fea0003800000 */
.L_x_15158:
[----:B------:R-:W-:Y:S01]  /*c290*/  STG.E desc[UR36][R4.64], R2 ;  /* 0x0000000204007986 */ /* 0x000fe2000c101924 */
[----:B------:R-:W-:Y:S05]  /*c2a0*/  EXIT ;  /* 0x000000000000794d */ /* 0x000fea0003800000 */
.L_x_15148:
        /* <DEDUP_REMOVED lines=11> */
.L_x_15161:
[----:B------:R-:W-:Y:S01]  /*c360*/  CS2R R10, SRZ ;  /* 0x00000000000a7805 */ /* 0x000fe2000001ff00 */
[----:B------:R-:W0:Y:S04]  /*c370*/  I2F.F64.S64 R8, R2 ;  /* 0x0000000200087312 */ /* 0x000e280000301c00 */
[----:B0-----:R-:W-:Y:S01]  /*c380*/  STG.E.128 desc[UR36][R4.64], R8 ;  /* 0x0000000804007986 */ /* 0x001fe2000c101d24 */
[----:B------:R-:W-:Y:S05]  /*c390*/  EXIT ;  /* 0x000000000000794d */ /* 0x000fea0003800000 */
.L_x_15160:
[----:B------:R-:W-:-:S09]  /*c3a0*/  UISETP.NE.AND UP0, UPT, UR4, 0xf, UPT ;  /* 0x0000000f0400788c */ /* 0x000fd2000bf05270 */
[----:B------:R-:W-:Y:S05]  /*c3b0*/  BRA.U !UP0, `(.L_x_15162) ;  /* 0x0000000108e87547 */ /* 0x000fea000b800000 */
[----:B------:R-:W-:-:S09]  /*c3c0*/  UISETP.NE.AND UP0, UPT, UR4, 0x17, UPT ;  /* 0x000000170400788c */ /* 0x000fd2000bf05270 */
[----:B------:R-:W-:Y:S05]  /*c3d0*/  BRA.U !UP0, `(.L_x_15163) ;  /* 0x0000000108907547 */ /* 0x000fea000b800000 */
[----:B------:R-:W-:-:S09]  /*c3e0*/  UISETP.NE.AND UP0, UPT, UR4, 0x18, UPT ;  /* 0x000000180400788c */ /* 0x000fd2000bf05270 */
[----:B------:R-:W-:Y:S05]  /*c3f0*/  BRA.U !UP0, `(.L_x_15164) ;  /* 0x0000000108447547 */ /* 0x000fea000b800000 */
.L_x_15141:
[----:B------:R-:W-:Y:S01]  /*c400*/  MOV R0, 0x0 ;  /* 0x0000000000007802 */ /* 0x000fe20000000f00 */
[----:B------:R-:W0:Y:S01]  /*c410*/  LDCU.64 UR4, c[0x4][0x178] ;  /* 0x01002f00ff0477ac */ /* 0x000e220008000a00 */
[----:B------:R-:W-:Y:S02]  /*c420*/  HFMA2 R12, -RZ, RZ, 0, 5.9604644775390625e-08 ;  /* 0x00000001ff0c7431 */ /* 0x000fe400000001ff */
[----:B------:R-:W-:Y:S01]  /*c430*/  IMAD.MOV.U32 R8, RZ, RZ, 0x65 ;  /* 0x00000065ff087424 */ /* 0x000fe200078e00ff */
[----:B------:R1:W2:Y:S01]  /*c440*/  LDC.64 R2, c[0x4][R0] ;  /* 0x0100000000027b82 */ /* 0x0002a20000000a00 */
[----:B------:R-:W3:Y:S01]  /*c450*/  LDCU.64 UR6, c[0x4][0x180] ;  /* 0x01003000ff0677ac */ /* 0x000ee20008000a00 */
[----:B------:R-:W-:Y:S01]  /*c460*/  IMAD.MOV.U32 R13, RZ, RZ, RZ ;  /* 0x000000ffff0d7224 */ /* 0x000fe200078e00ff */
[----:B------:R-:W5:Y:S01]  /*c470*/  LDCU.64 UR8, c[0x4][0x40] ;  /* 0x01000800ff0877ac */ /* 0x000f620008000a00 */
[----:B0-----:R-:W-:Y:S01]  /*c480*/  IMAD.U32 R4, RZ, RZ, UR4 ;  /* 0x00000004ff047e24 */ /* 0x001fe2000f8e00ff */
[----:B------:R-:W-:Y:S01]  /*c490*/  MOV R5, UR5 ;  /* 0x0000000500057c02 */ /* 0x000fe20008000f00 */
[----:B---3--:R-:W-:Y:S01]  /*c4a0*/  IMAD.U32 R6, RZ, RZ, UR6 ;  /* 0x00000006ff067e24 */ /* 0x008fe2000f8e00ff */
[----:B------:R-:W-:Y:S01]  /*c4b0*/  MOV R7, UR7 ;  /* 0x0000000700077c02 */ /* 0x000fe20008000f00 */
[----:B-----5:R-:W-:Y:S01]  /*c4c0*/  IMAD.U32 R10, RZ, RZ, UR8 ;  /* 0x00000008ff0a7e24 */ /* 0x020fe2000f8e00ff */
[----:B-1----:R-:W-:-:S07]  /*c4d0*/  MOV R11, UR9 ;  /* 0x00000009000b7c02 */ /* 0x002fce0008000f00 */
[----:B------:R-:W-:-:S07]  /*c4e0*/  LEPC R20, `(.L_x_15165) ;  /* 0x000000001014794e */ /* 0x000fce0000000000 */
[----:B--2-4-:R-:W-:Y:S05]  /*c4f0*/  CALL.ABS.NOINC R2 ;  /* 0x0000000002007343 */ /* 0x014fea0003c00000 */
.L_x_15165:
[----:B------:R-:W-:Y:S05]  /*c500*/  EXIT ;  /* 0x000000000000794d */ /* 0x000fea0003800000 */
.L_x_15164:
        /* <DEDUP_REMOVED lines=13> */
.L_x_15167:
[----:B------:R-:W-:Y:S05]  /*c5e0*/  BSYNC.RECONVERGENT B0 ;  /* 0x0000000000007941 */ /* 0x000fea0003800200 */
.L_x_15166:
[----:B------:R-:W-:-:S05]  /*c5f0*/  LOP3.LUT R7, R0, 0x80, R7, 0xf8, !PT ;  /* 0x0000008000077812 */ /* 0x000fca00078ef807 */
[----:B------:R-:W-:Y:S01]  /*c600*/  STG.E.U8 desc[UR36][R4.64], R7 ;  /* 0x0000000704007986 */ /* 0x000fe2000c101124 */
[----:B------:R-:W-:Y:S05]  /*c610*/  EXIT ;  /* 0x000000000000794d */ /* 0x000fea0003800000 */
.L_x_15163:
        /* <DEDUP_REMOVED lines=12> */
.L_x_15169:
[----:B------:R-:W-:Y:S01]  /*c6e0*/  IMAD.MOV.U32 R0, RZ, RZ, 0x7f ;  /* 0x0000007fff007424 */ /* 0x000fe200078e00ff */
[----:B------:R-:W-:-:S04]  /*c6f0*/  ISETP.GT.U32.AND P0, PT, R6, 0x7f800000, PT ;  /* 0x7f8000000600780c */ /* 0x000fc80003f04070 */
[----:B------:R-:W-:-:S09]  /*c700*/  SEL R0, R0, 0x7c, P0 ;  /* 0x0000007c00007807 */ /* 0x000fd20000000000 */
.L_x_15170:
[----:B------:R-:W-:Y:S05]  /*c710*/  BSYNC.RECONVERGENT B0 ;  /* 0x0000000000007941 */ /* 0x000fea0003800200 */
.L_x_15168:
[----:B------:R-:W-:-:S04]  /*c720*/  SHF.R.U32.HI R3, RZ, 0x18, R3 ;  /* 0x00000018ff037819 */ /* 0x000fc80000011603 */
[----:B------:R-:W-:-:S05]  /*c730*/  LOP3.LUT R3, R0, 0x80, R3, 0xf8, !PT ;  /* 0x0000008000037812 */ /* 0x000fca00078ef803 */
[----:B------:R-:W-:Y:S01]  /*c740*/  STG.E.U8 desc[UR36][R4.64], R3 ;  /* 0x0000000304007986 */ /* 0x000fe2000c101124 */
[----:B------:R-:W-:Y:S05]  /*c750*/  EXIT ;  /* 0x000000000000794d */ /* 0x000fea0003800000 */
.L_x_15162:
[----:B------:R-:W0:Y:S02]  /*c760*/  I2F.S64 R0, R2 ;  /* 0x0000000200007312 */ /* 0x000e240000301400 */
[----:B0-----:R-:W-:-:S05]  /*c770*/  F2FP.BF16.F32.PACK_AB R0, RZ, R0 ;  /* 0x00000000ff00723e */ /* 0x001fca00000010ff */
[----:B------:R-:W-:Y:S01]  /*c780*/  STG.E.U16 desc[UR36][R4.64], R0 ;  /* 0x0000000004007986 */ /* 0x000fe2000c101524 */
[----:B------:R-:W-:Y:S05]  /*c790*/  EXIT ;  /* 0x000000000000794d */ /* 0x000fea0003800000 */
        .weak           $__internal_30_$__cuda_sm20_div_s64
        .type           $__internal_30_$__cuda_sm20_div_s64,@function
        .size           $__internal_30_$__cuda_sm20_div_s64,(.L_x_22269 - $__internal_30_$__cuda_sm20_div_s64)
$__internal_30_$__cuda_sm20_div_s64:
[-C--:B------:R-:W-:Y:S01]  /*c7a0*/  IADD3 R3, P1, PT, RZ, -R0.reuse, RZ ;  /* 0x80000000ff037210 */ /* 0x080fe20007f3e0ff */
[----:B------:R-:W-:Y:S01]  /*c7b0*/  UIADD3 UR4, UP1, UPT, URZ, -UR40, URZ ;  /* 0x80000028ff047290 */ /* 0x000fe2000ff3e0ff */
[----:B------:R-:W-:Y:S01]  /*c7c0*/  ISETP.GE.AND P0, PT, R9, RZ, PT ;  /* 0x000000ff0900720c */ /* 0x000fe20003f06270 */
[----:B------:R-:W-:Y:S01]  /*c7d0*/  UISETP.GE.AND UP0, UPT, UR41, URZ, UPT ;  /* 0x000000ff2900728c */ /* 0x000fe2000bf06270 */
[-C--:B------:R-:W-:Y:S01]  /*c7e0*/  IADD3.X R6, PT, PT, RZ, ~R9.reuse, RZ, P1, !PT ;  /* 0x80000009ff067210 */ /* 0x080fe20000ffe4ff */
[----:B------:R-:W-:Y:S01]  /*c7f0*/  UIADD3.X UR5, UPT, UPT, URZ, ~UR41, URZ, UP1, !UPT ;  /* 0x80000029ff057290 */ /* 0x000fe20008ffe4ff */
[----:B------:R-:W-:Y:S01]  /*c800*/  SEL R2, R3, R0, !P0 ;  /* 0x0000000003027207 */ /* 0x000fe20004000000 */
[----:B------:R-:W-:Y:S01]  /*c810*/  USEL UR4, UR4, UR40, !UP0 ;  /* 0x0000002804047287 */ /* 0x000fe2000c000000 */
[----:B------:R-:W-:Y:S01]  /*c820*/  SEL R3, R6, R9, !P0 ;  /* 0x0000000906037207 */ /* 0x000fe20004000000 */
[----:B------:R-:W-:-:S03]  /*c830*/  USEL UR5, UR5, UR41, !UP0 ;  /* 0x0000002905057287 */ /* 0x000fc6000c000000 */
        /* <DEDUP_REMOVED lines=12> */
[----:B------:R-:W-:Y:S01]  /*c900*/  IADD3.X R15, PT, PT, RZ, ~R11, RZ, P0, !PT ;  /* 0x8000000bff0f7210 */ /* 0x000fe200007fe4ff */
[----:B------:R-:W-:-:S04]  /*c910*/  IMAD.MOV.U32 R11, RZ, RZ, R6 ;  /* 0x000000ffff0b7224 */ /* 0x000fc800078e0006 */
[----:B------:R-:W-:-:S04]  /*c920*/  IMAD.WIDE.U32 R10, P0, R6, R15, R10 ;  /* 0x0000000f060a7225 */ /* 0x000fc8000780000a */
[C---:B------:R-:W-:Y:S02]  /*c930*/  IMAD R21, R7.reuse, R15, RZ ;  /* 0x0000000f07157224 */ /* 0x040fe400078e02ff */
        /* <DEDUP_REMOVED lines=10> */
[----:B------:R-:W-:Y:S02]  /*c9e0*/  IMAD.X R6, RZ, RZ, ~R7, P0 ;  /* 0x000000ffff067224 */ /* 0x000fe400000e0e07 */
[----:B------:R-:W-:Y:S02]  /*c9f0*/  IMAD.MOV.U32 R7, RZ, RZ, RZ ;  /* 0x000000ffff077224 */ /* 0x000fe400078e00ff */
[----:B------:R-:W-:-:S04]  /*ca00*/  IMAD.WIDE.U32 R10, P0, R11, R6, R10 ;  /* 0x000000060b0a7225 */ /* 0x000fc8000780000a */
[----:B------:R-:W-:-:S04]  /*ca10*/  IMAD.HI.U32 R11, P1, R13, R15, R10 ;  /* 0x0000000f0d0b7227 */ /* 0x000fc8000782000a */
[CC--:B------:R-:W-:Y:S02]  /*ca20*/  IMAD R10, R13.reuse, R6.reuse, RZ ;  /* 0x000000060d0a7224 */ /* 0x0c0fe400078e02ff */
[----:B------:R-:W-:-:S03]  /*ca30*/  IMAD.HI.U32 R6, R13, R6, RZ ;  /* 0x000000060d067227 */ /* 0x000fc600078e00ff */
[----:B------:R-:W-:Y:S02]  /*ca40*/  IADD3 R11, P2, PT, R10, R11, RZ ;  /* 0x0000000b0a0b7210 */ /* 0x000fe40007f5e0ff */
[----:B------:R-:W-:-:S03]  /*ca50*/  IADD3.X R13, PT, PT, R6, R13, RZ, P0, !PT ;  /* 0x0000000d060d7210 */ /* 0x000fc600007fe4ff */
[----:B------:R-:W-:Y:S01]  /*ca60*/  IMAD.HI.U32 R6, R11, UR4, RZ ;  /* 0x000000040b067c27 */ /* 0x000fe2000f8e00ff */
[----:B------:R-:W-:-:S03]  /*ca70*/  IADD3.X R13, PT, PT, RZ, RZ, R13, P2, P1 ;  /* 0x000000ffff0d7210 */ /* 0x000fc600017e240d */
[----:B------:R-:W-:-:S04]  /*ca80*/  IMAD.WIDE.U32 R6, R11, UR5, R6 ;  /* 0x000000050b067c25 */ /* 0x000fc8000f8e0006 */
[C---:B------:R-:W-:Y:S02]  /*ca90*/  IMAD R11, R13.reuse, UR5, RZ ;  /* 0x000000050d0b7c24 */ /* 0x040fe4000f8e02ff */
[----:B------:R-:W-:-:S04]  /*caa0*/  IMAD.HI.U32 R6, P0, R13, UR4, R6 ;  /* 0x000000040d067c27 */ /* 0x000fc8000f800006 */
[----:B------:R-:W-:Y:S01]  /*cab0*/  IMAD.HI.U32 R10, R13, UR5, RZ ;  /* 0x000000050d0a7c27 */ /* 0x000fe2000f8e00ff */
[----:B------:R-:W-:-:S04]  /*cac0*/  IADD3 R11, P1, PT, R11, R6, RZ ;  /* 0x000000060b0b7210 */ /* 0x000fc80007f3e0ff */
[----:B------:R-:W-:Y:S01]  /*cad0*/  IADD3.X R10, PT, PT, R10, RZ, RZ, P0, !PT ;  /* 0x000000ff0a0a7210 */ /* 0x000fe200007fe4ff */
[----:B------:R-:W-:-:S04]  /*cae0*/  IMAD.WIDE.U32 R6, R11, R2, RZ ;  /* 0x000000020b067225 */ /* 0x000fc800078e00ff */
[----:B------:R-:W-:Y:S01]  /*caf0*/  IMAD.X R13, RZ, RZ, R10, P1 ;  /* 0x000000ffff0d7224 */ /* 0x000fe200008e060a */
[----:B------:R-:W-:Y:S01]  /*cb00*/  IADD3 R21, P1, PT, -R6, UR4, RZ ;  /* 0x0000000406157c10 */ /* 0x000fe2000ff3e1ff */
[C---:B------:R-:W-:Y:S01]  /*cb10*/  IMAD R7, R11.reuse, R3, R7 ;  /* 0x000000030b077224 */ /* 0x040fe200078e0207 */
[----:B------:R-:W-:Y:S02]  /*cb20*/  IADD3 R6, P2, PT, R11, 0x1, RZ ;  /* 0x000000010b067810 */ /* 0x000fe40007f5e0ff */
[-C--:B------:R-:W-:Y:S01]  /*cb30*/  ISETP.GE.U32.AND P0, PT, R21, R2.reuse, PT ;  /* 0x000000021500720c */ /* 0x080fe20003f06070 */
[----:B------:R-:W-:Y:S02]  /*cb40*/  IMAD R7, R13, R2, R7 ;  /* 0x000000020d077224 */ /* 0x000fe400078e0207 */
[----:B------:R-:W-:-:S03]  /*cb50*/  IMAD.X R10, RZ, RZ, R13, P2 ;  /* 0x000000ffff0a7224 */ /* 0x000fc600010e060d */
[----:B------:R-:W-:Y:S02]  /*cb60*/  IADD3.X R23, PT, PT, ~R7, UR5, RZ, P1, !PT ;  /* 0x0000000507177c10 */ /* 0x000fe40008ffe5ff */
[----:B------:R-:W-:Y:S02]  /*cb70*/  IADD3 R7, P1, PT, R21, -R2, RZ ;  /* 0x8000000215077210 */ /* 0x000fe40007f3e0ff */
[CC--:B------:R-:W-:Y:S02]  /*cb80*/  ISETP.GE.U32.AND.EX P0, PT, R23.reuse, R3.reuse, PT, P0 ;  /* 0x000000031700720c */ /* 0x0c0fe40003f06100 */
[----:B------:R-:W-:Y:S02]  /*cb90*/  IADD3.X R15, PT, PT, R23, ~R3, RZ, P1, !PT ;  /* 0x80000003170f7210 */ /* 0x000fe40000ffe4ff */
[----:B------:R-:W-:Y:S02]  /*cba0*/  SEL R7, R7, R21, P0 ;  /* 0x0000001507077207 */ /* 0x000fe40000000000 */
[----:B------:R-:W-:-:S02]  /*cbb0*/  SEL R15, R15, R23, P0 ;  /* 0x000000170f0f7207 */ /* 0x000fc40000000000 */
[----:B------:R-:W-:Y:S02]  /*cbc0*/  SEL R11, R6, R11, P0 ;  /* 0x0000000b060b7207 */ /* 0x000fe40000000000 */
[----:B------:R-:W-:Y:S02]  /*cbd0*/  ISETP.GE.U32.AND P1, PT, R7, R2, PT ;  /* 0x000000020700720c */ /* 0x000fe40003f26070 */
[----:B------:R-:W-:Y:S02]  /*cbe0*/  SEL R6, R10, R13, P0 ;  /* 0x0000000d0a067207 */ /* 0x000fe40000000000 */
[----:B------:R-:W-:Y:S02]  /*cbf0*/  IADD3 R2, P2, PT, R11, 0x1, RZ ;  /* 0x000000010b027810 */ /* 0x000fe40007f5e0ff */
[----:B------:R-:W-:Y:S02]  /*cc00*/  ISETP.GE.U32.AND.EX P0, PT, R15, R3, PT, P1 ;  /* 0x000000030f00720c */ /* 0x000fe40003f06110 */
[----:B------:R-:W-:-:S02]  /*cc10*/  IADD3.X R3, PT, PT, RZ, R6, RZ, P2, !PT ;  /* 0x00000006ff037210 */ /* 0x000fc400017fe4ff */
[----:B------:R-:W-:Y:S02]  /*cc20*/  SEL R2, R2, R11, P0 ;  /* 0x0000000b02027207 */ /* 0x000fe40000000000 */
[----:B------:R-:W-:Y:S02]  /*cc30*/  SEL R3, R3, R6, P0 ;  /* 0x0000000603037207 */ /* 0x000fe40000000000 */
[----:B------:R-:W-:Y:S02]  /*cc40*/  IADD3 R7, P2, PT, RZ, -R2, RZ ;  /* 0x80000002ff077210 */ /* 0x000fe40007f5e0ff */
[----:B------:R-:W-:Y:S02]  /*cc50*/  LOP3.LUT R10, R9, UR41, RZ, 0x3c, !PT ;  /* 0x00000029090a7c12 */ /* 0x000fe4000f8e3cff */
[----:B------:R-:W-:Y:S01]  /*cc60*/  ISETP.NE.U32.AND P0, PT, R0, RZ, PT ;  /* 0x000000ff0000720c */ /* 0x000fe20003f05070 */
[----:B------:R-:W-:Y:S01]  /*cc70*/  IMAD.X R0, RZ, RZ, ~R3, P2 ;  /* 0x000000ffff007224 */ /* 0x000fe200010e0e03 */
[----:B------:R-:W-:-:S02]  /*cc80*/  ISETP.GE.AND P1, PT, R10, RZ, PT ;  /* 0x000000ff0a00720c */ /* 0x000fc40003f26270 */
[----:B------:R-:W-:Y:S01]  /*cc90*/  ISETP.NE.AND.EX P0, PT, R9, RZ, PT, P0 ;  /* 0x000000ff0900720c */ /* 0x000fe20003f05300 */
[----:B------:R-:W-:Y:S01]  /*cca0*/  HFMA2 R9, -RZ, RZ, 0, 0 ;  /* 0x00000000ff097431 */ /* 0x000fe200000001ff */
[----:B------:R-:W-:Y:S02]  /*ccb0*/  SEL R2, R7, R2, !P1 ;  /* 0x0000000207027207 */ /* 0x000fe40004800000 */
[----:B------:R-:W-:Y:S02]  /*ccc0*/  SEL R3, R0, R3, !P1 ;  /* 0x0000000300037207 */ /* 0x000fe40004800000 */
[----:B------:R-:W-:Y:S02]  /*ccd0*/  SEL R2, R2, 0xffffffff, P0 ;  /* 0xffffffff02027807 */ /* 0x000fe40000000000 */
[----:B------:R-:W-:Y:S01]  /*cce0*/  SEL R3, R3, 0xffffffff, P0 ;  /* 0xffffffff03037807 */ /* 0x000fe20000000000 */
[----:B------:R-:W-:Y:S06]  /*ccf0*/  RET.REL.NODEC R8 `(_ZN2at6native18elementwise_kernelILi128ELi4EZNS0_15gpu_kernel_implINS0_13AUnaryFunctorIlllZZZNS0_15binary_internal21div_trunc_kernel_cudaERNS_18TensorIteratorBaseEENKUlvE_clEvENKUlvE2_clEvEUlllE_EEEEvS6_RKT_EUliE_EEviT1_) ;  /* 0xffffff3008c07950 */ /* 0x000fec0003c3ffff */
.L_x_15171:
        /* <DEDUP_REMOVED lines=16> */
.L_x_22269:


//--------------------- .text._ZN2at6native27unrolled_elementwise_kernelINS0_13AUnaryFunctorIlllZZZNS0_15binary_internal21div_trunc_kernel_cudaERNS_18TensorIteratorBaseEENKUlvE_clEvENKUlvE2_clEvEUlllE_EESt5arrayIPcLm2EELi4E23TrivialOffsetCalculatorILi1EjESE_NS0_6memory12LoadWithCastILi1EEENSF_13StoreWithCastILi1EEEEEviT_T0_T2_T3_T4_T5_ --------------------------
	.section	.text._ZN2at6native27unrolled_elementwise_kernelINS0_13AUnaryFunctorIlllZZZNS0_15binary_internal21div_trunc_kernel_cudaERNS_18TensorIteratorBaseEENKUlvE_clEvENKUlvE2_clEvEUlllE_EESt5arrayIPcLm2EELi4E23TrivialOffsetCalculatorILi1EjESE_NS0_6memory12LoadWithCastILi1EEENSF_13StoreWithCastILi1EEEEEviT_T0_T2_T3_T4_T5_,"ax",@progbits
	.align	128
        .global         _ZN2at6native27unrolled_elementwise_kernelINS0_13AUnaryFunctorIlllZZZNS0_15binary_internal21div_trunc_kernel_cudaERNS_18TensorIteratorBaseEENKUlvE_clEvENKUlvE2_clEvEUlllE_EESt5arrayIPcLm2EELi4E23TrivialOffsetCalculatorILi1EjESE_NS0_6memory12LoadWithCastILi1EEENSF_13StoreWithCastILi1EEEEEviT_T0_T2_T3_T4_T5_
        .type           _ZN2at6native27unrolled_elementwise_kernelINS0_13AUnaryFunctorIlllZZZNS0_15binary_internal21div_trunc_kernel_cudaERNS_18TensorIteratorBaseEENKUlvE_clEvENKUlvE2_clEvEUlllE_EESt5arrayIPcLm2EELi4E23TrivialOffsetCalculatorILi1EjESE_NS0_6memory12LoadWithCastILi1EEENSF_13StoreWithCastILi1EEEEEviT_T0_T2_T3_T4_T5_,@function
        .size           _ZN2at6native27unrolled_elementwise_kernelINS0_13AUnaryFunctorIlllZZZNS0_15binary_internal21div_trunc_kernel_cudaERNS_18TensorIteratorBaseEENKUlvE_clEvENKUlvE2_clEvEUlllE_EESt5arrayIPcLm2EELi4E23TrivialOffsetCalculatorILi1EjESE_NS0_6memory12LoadWithCastILi1EEENSF_13StoreWithCastILi1EEEEEviT_T0_T2_T3_T4_T5_,(.L_x_22270 - _ZN2at6native27unrolled_elementwise_kernelINS0_13AUnaryFunctorIlllZZZNS0_15binary_internal21div_trunc_kernel_cudaERNS_18TensorIteratorBaseEENKUlvE_clEvENKUlvE2_clEvEUlllE_EESt5arrayIPcLm2EELi4E23TrivialOffsetCalculatorILi1EjESE_NS0_6memory12LoadWithCastILi1EEENSF_13StoreWithCastILi1EEEEEviT_T0_T2_T3_T4_T5_)
        .other          _ZN2at6native27unrolled_elementwise_kernelINS0_13AUnaryFunctorIlllZZZNS0_15binary_internal21div_trunc_kernel_cudaERNS_18TensorIteratorBaseEENKUlvE_clEvENKUlvE2_clEvEUlllE_EESt5arrayIPcLm2EELi4E23TrivialOffsetCalculatorILi1EjESE_NS0_6memory12LoadWithCastILi1EEENSF_13StoreWithCastILi1EEEEEviT_T0_T2_T3_T4_T5_,@"STO_CUDA_ENTRY STV_DEFAULT"
_ZN2at6native27unrolled_elementwise_kernelINS0_13AUnaryFunctorIlllZZZNS0_15binary_internal21div_trunc_kernel_cudaERNS_18TensorIteratorBaseEENKUlvE_clEvENKUlvE2_clEvEUlllE_EESt5arrayIPcLm2EELi4E23TrivialOffsetCalculatorILi1EjESE_NS0_6memory12LoadWithCastILi1EEENSF_13StoreWithCastILi1EEEEEviT_T0_T2_T3_T4_T5_:
.text._ZN2at6native27unrolled_elementwise_kernelINS0_13AUnaryFunctorIlllZZZNS0_15binary_internal21div_trunc_kernel_cudaERNS_18TensorIteratorBaseEENKUlvE_clEvENKUlvE2_clEvEUlllE_EESt5arrayIPcLm2EELi4E23TrivialOffsetCalculatorILi1EjESE_NS0_6memory12LoadWithCastILi1EEENSF_13StoreWithCastILi1EEEEEviT_T0_T2_T3_T4_T5_:
        /* <DEDUP_REMOVED lines=32> */
.L_x_15177:
[----:B------:R1:W5:Y:S01]  /*0200*/  LDG.E.U8 R28, desc[UR36][R4.64] ;  /* 0x00000024041c7981 */ /* 0x000362000c1e1100 */
[----:B------:R-:W-:Y:S01]  /*0210*/  IMAD.MOV.U32 R29, RZ, RZ, RZ ;  /* 0x000000ffff1d7224 */ /* 0x000fe200078e00ff */
[----:B------:R-:W-:Y:S06]  /*0220*/  BRA `(.L_x_15179) ;  /* 0x0000000c00447947 */ /* 0x000fec0003800000 */
.L_x_15176:
        /* <DEDUP_REMOVED lines=8> */
.L_x_15181:
[----:B------:R-:W2:Y:S02]  /*02b0*/  LDG.E R28, desc[UR36][R4.64] ;  /* 0x00000024041c7981 */ /* 0x000ea4000c1e1900 */
[----:B--2---:R-:W-:Y:S01]  /*02c0*/  SHF.R.S32.HI R29, RZ, 0x1f, R28 ;  /* 0x0000001fff1d7819 */ /* 0x004fe2000001141c */
[----:B------:R-:W-:Y:S06]  /*02d0*/  BRA `(.L_x_15179) ;  /* 0x0000000c00187947 */ /* 0x000fec0003800000 */
.L_x_15180:
[----:B------:R-:W2:Y:S02]  /*02e0*/  LDG.E.S16 R28, desc[UR36][R4.64] ;  /* 0x00000024041c7981 */ /* 0x000ea4000c1e1700 */
[----:B--2---:R-:W-:Y:S01]  /*02f0*/  SHF.R.S32.HI R29, RZ, 0x1f, R28 ;  /* 0x0000001fff1d7819 */ /* 0x004fe2000001141c */
[----:B------:R-:W-:Y:S06]  /*0300*/  BRA `(.L_x_15179) ;  /* 0x0000000c000c7947 */ /* 0x000fec0003800000 */
.L_x_15175:
        /* <DEDUP_REMOVED lines=9> */
.L_x_15183:
[----:B------:R-:W2:Y:S02]  /*03a0*/  LDG.E.U16 R4, desc[UR36][R4.64] ;  /* 0x0000002404047981 */ /* 0x000ea4000c1e1500 */
[----:B--2---:R-:W-:-:S06]  /*03b0*/  HADD2.F32 R28, -RZ, R4.H0_H0 ;  /* 0x20000004ff1c7230 */ /* 0x004fcc0000004100 */
[----:B------:R-:W2:Y:S02]  /*03c0*/  F2I.S64.TRUNC R28, R28 ;  /* 0x0000001c001c7311 */ /* 0x000ea4000020d900 */
[----:B--2---:R-:W-:Y:S05]  /*03d0*/  BRA `(.L_x_15179) ;  /* 0x0000000800d87947 */ /* 0x004fea0003800000 */
.L_x_15182:
        /* <DEDUP_REMOVED lines=9> */
.L_x_15185:
[----:B------:R-:W2:Y:S02]  /*0470*/  LDG.E.U16 R4, desc[UR36][R4.64] ;  /* 0x0000002404047981 */ /* 0x000ea4000c1e1500 */
[----:B--2---:R-:W-:-:S06]  /*0480*/  HADD2.F32 R28, -RZ, R4.H0_H0 ;  /* 0x20000004ff1c7230 */ /* 0x004fcc0000004100 */
[----:B------:R-:W2:Y:S02]  /*0490*/  F2I.S64.TRUNC R28, R28 ;  /* 0x0000001c001c7311 */ /* 0x000ea4000020d900 */
[----:B--2---:R-:W-:Y:S05]  /*04a0*/  BRA `(.L_x_15179) ;  /* 0x0000000800a47947 */ /* 0x004fea0003800000 */
.L_x_15184:
[----:B------:R-:W2:Y:S02]  /*04b0*/  LDG.E.64 R4, desc[UR36][R4.64] ;  /* 0x0000002404047981 */ /* 0x000ea4000c1e1b00 */
[----:B--2---:R2:W3:Y:S02]  /*04c0*/  F2I.S64.F64.TRUNC R28, R4 ;  /* 0x00000004001c7311 */ /* 0x0044e4000030d900 */
[----:B--23--:R-:W-:Y:S05]  /*04d0*/  BRA `(.L_x_15179) ;  /* 0x0000000800987947 */ /* 0x00cfea0003800000 */
.L_x_15174:
        /* <DEDUP_REMOVED lines=13> */
.L_x_15188:
[----:B------:R-:W2:Y:S02]  /*05b0*/  LDG.E.64 R4, desc[UR36][R4.64] ;  /* 0x0000002404047981 */ /* 0x000ea4000c1e1b00 */
[----:B--2---:R2:W3:Y:S02]  /*05c0*/  F2I.S64.F64.TRUNC R28, R4 ;  /* 0x00000004001c7311 */ /* 0x0044e4000030d900 */
[----:B--23--:R-:W-:Y:S05]  /*05d0*/  BRA `(.L_x_15179) ;  /* 0x0000000800587947 */ /* 0x00cfea0003800000 */
.L_x_15187:
        /* <DEDUP_REMOVED lines=26> */
.L_x_15190:
        /* <DEDUP_REMOVED lines=14> */
.L_x_15189:
[----:B------:R-:W2:Y:S02]  /*0860*/  LDG.E.U16 R28, desc[UR36][R4.64] ;  /* 0x00000024041c7981 */ /* 0x000ea4000c1e1500 */
[----:B--2---:R-:W-:-:S06]  /*0870*/  IMAD.U32 R28, R28, 0x10000, RZ ;  /* 0x000100001c1c7824 */ /* 0x004fcc00078e00ff */
[----:B------:R-:W2:Y:S02]  /*0880*/  F2I.S64.TRUNC R28, R28 ;  /* 0x0000001c001c7311 */ /* 0x000ea4000020d900 */
[----:B--2---:R-:W-:Y:S05]  /*0890*/  BRA `(.L_x_15179) ;  /* 0x0000000400a87947 */ /* 0x004fea0003800000 */
.L_x_15186:
        /* <DEDUP_REMOVED lines=11> */
.L_x_15193:
        /* <DEDUP_REMOVED lines=21> */
.L_x_15197:
[----:B------:R-:W-:Y:S05]  /*0aa0*/  BSYNC.RECONVERGENT B1 ;  /* 0x0000000000017941 */ /* 0x000fea0003800200 */
.L_x_15196:
[----:B------:R-:W-:Y:S01]  /*0ab0*/  IMAD.SHL.U32 R0, R0, 0x100000, RZ ;  /* 0x0010000000007824 */ /* 0x000fe200078e00ff */
[----:B------:R-:W-:-:S04]  /*0ac0*/  LEA R3, R3, 0x3b800000, 0x17 ;  /* 0x3b80000003037811 */ /* 0x000fc800078eb8ff */
[----:B------:R-:W-:-:S07]  /*0ad0*/  LOP3.LUT R28, R3, R0, R7, 0xfe, !PT ;  /* 0x00000000031c7212 */ /* 0x000fce00078efe07 */
.L_x_15195:
[----:B------:R-:W-:Y:S05]  /*0ae0*/  BSYNC.RECONVERGENT B0 ;  /* 0x0000000000007941 */ /* 0x000fea0003800200 */
.L_x_15194:
[----:B------:R-:W4:Y:S02]  /*0af0*/  F2I.S64.TRUNC R28, R28 ;  /* 0x0000001c001c7311 */ /* 0x000f24000020d900 */
[----:B----4-:R-:W-:Y:S05]  /*0b00*/  BRA `(.L_x_15179) ;  /* 0x00000004000c7947 */ /* 0x010fea0003800000 */
.L_x_15192:
        /* <DEDUP_REMOVED lines=21> */
.L_x_15201:
[----:B------:R-:W-:Y:S05]  /*0c60*/  BSYNC.RECONVERGENT B1 ;  /* 0x0000000000017941 */ /* 0x000fea0003800200 */
.L_x_15200:
[----:B------:R-:W-:Y:S01]  /*0c70*/  IMAD.SHL.U32 R0, R0, 0x200000, RZ ;  /* 0x0020000000007824 */ /* 0x000fe200078e00ff */
[----:B------:R-:W-:-:S04]  /*0c80*/  LEA R3, R3, 0x37800000, 0x17 ;  /* 0x3780000003037811 */ /* 0x000fc800078eb8ff */
[----:B------:R-:W-:-:S07]  /*0c90*/  LOP3.LUT R28, R3, R0, R7, 0xfe, !PT ;  /* 0x00000000031c7212 */ /* 0x000fce00078efe07 */
.L_x_15199:
[----:B------:R-:W-:Y:S05]  /*0ca0*/  BSYNC.RECONVERGENT B0 ;  /* 0x0000000000007941 */ /* 0x000fea0003800200 */
.L_x_15198:
[----:B------:R-:W4:Y:S02]  /*0cb0*/  F2I.S64.TRUNC R28, R28 ;  /* 0x0000001c001c7311 */ /* 0x000f24000020d900 */
[----:B----4-:R-:W-:Y:S05]  /*0cc0*/  BRA `(.L_x_15179) ;  /* 0x00000000009c7947 */ /* 0x010fea0003800000 */
.L_x_15191:
[----:B------:R-:W-:-:S09]  /*0cd0*/  UISETP.NE.AND UP0, UPT, UR4, 0x1c, UPT ;  /* 0x0000001c0400788c */ /* 0x000fd2000bf05270 */
[----:B------:R-:W-:Y:S05]  /*0ce0*/  BRA.U !UP0, `(.L_x_15202) ;  /* 0x00000001088c7547 */ /* 0x000fea000b800000 */
[----:B------:R-:W-:-:S09]  /*0cf0*/  UISETP.NE.AND UP0, UPT, UR4, 0x1d, UPT ;  /* 0x0000001d0400788c */ /* 0x000fd2000bf05270 */
[----:B------:R-:W-:Y:S05]  /*0d00*/  BRA.U !UP0, `(.L_x_15203) ;  /* 0x00000001087c7547 */ /* 0x000fea000b800000 */
[----:B------:R-:W-:-:S09]  /*0d10*/  UISETP.NE.AND UP0, UPT, UR4, 0x2c, UPT ;  /* 0x0000002c0400788c */ /* 0x000fd2000bf05270 */
[----:B------:R-:W-:Y:S05]  /*0d20*/  BRA.U !UP0, `(.L_x_15204) ;  /* 0x0000000108487547 */ /* 0x000fea000b800000 */
.L_x_15178:
        /* <DEDUP_REMOVED lines=16> */
.L_x_15205:
[----:B------:R-:W-:Y:S01]  /*0e30*/  CS2R R28, SRZ ;  /* 0x00000000001c7805 */ /* 0x000fe2000001ff00 */
[----:B------:R-:W-:Y:S06]  /*0e40*/  BRA `(.L_x_15179) ;  /* 0x00000000003c7947 */ /* 0x000fec0003800000 */
.L_x_15204:
        /* <DEDUP_REMOVED lines=8> */
.L_x_15207:
[----:B------:R-:W-:Y:S05]  /*0ed0*/  BSYNC.RECONVERGENT B0 ;  /* 0x0000000000007941 */ /* 0x000fea0003800200 */
.L_x_15206:
[----:B------:R-:W2:Y:S02]  /*0ee0*/  F2I.S64.TRUNC R28, R28 ;  /* 0x0000001c001c7311 */ /* 0x000ea4000020d900 */
[----:B--2---:R-:W-:Y:S05]  /*0ef0*/  BRA `(.L_x_15179) ;  /* 0x0000000000107947 */ /* 0x004fea0003800000 */
.L_x_15203:
[----:B------:R2:W5:Y:S01]  /*0f00*/  LDG.E.64 R28, desc[UR36][R4.64] ;  /* 0x00000024041c7981 */ /* 0x000562000c1e1b00 */
[----:B------:R-:W-:Y:S05]  /*0f10*/  BRA `(.L_x_15179) ;  /* 0x0000000000087947 */ /* 0x000fea0003800000 */
.L_x_15202:
[----:B------:R3:W5:Y:S01]  /*0f20*/  LDG.E R28, desc[UR36][R4.64] ;  /* 0x00000024041c7981 */ /* 0x000762000c1e1900 */
[----:B------:R-:W-:-:S07]  /*0f30*/  IMAD.MOV.U32 R29, RZ, RZ, RZ ;  /* 0x000000ffff1d7224 */ /* 0x000fce00078e00ff */
.L_x_15179:
[----:B------:R-:W-:-:S07]  /*0f40*/  VIADD R19, R22, 0x80 ;  /* 0x0000008016137836 */ /* 0x000fce0000000000 */
.L_x_15173:
[----:B------:R-:W-:Y:S05]  /*0f50*/  BSYNC.RECONVERGENT B6 ;  /* 0x0000000000067941 */ /* 0x000fea0003800200 */
.L_x_15172:
        /* <DEDUP_REMOVED lines=24> */
.L_x_15213:
[----:B------:R4:W5:Y:S01]  /*10e0*/  LDG.E.U8 R26, desc[UR36][R4.64] ;  /* 0x00000024041a7981 */ /* 0x000962000c1e1100 */
[----:B------:R-:W-:Y:S01]  /*10f0*/  IMAD.MOV.U32 R27, RZ, RZ, RZ ;  /* 0x000000ffff1b7224 */ /* 0x000fe200078e00ff */
[----:B------:R-:W-:Y:S06]  /*1100*/  BRA `(.L_x_15215) ;  /* 0x0000000c00447947 */ /* 0x000fec0003800000 */
.L_x_15212:
        /* <DEDUP_REMOVED lines=8> */
.L_x_15217:
[----:B------:R-:W2:Y:S02]  /*1190*/  LDG.E R26, desc[UR36][R4.64] ;  /* 0x00000024041a7981 */ /* 0x000ea4000c1e1900 */
[----:B--2---:R-:W-:Y:S01]  /*11a0*/  SHF.R.S32.HI R27, RZ, 0x1f, R26 ;  /* 0x0000001fff1b7819 */ /* 0x004fe2000001141a */
[----:B------:R-:W-:Y:S06]  /*11b0*/  BRA `(.L_x_15215) ;  /* 0x0000000c00187947 */ /* 0x000fec0003800000 */
.L_x_15216:
[----:B------:R-:W2:Y:S02]  /*11c0*/  LDG.E.S16 R26, desc[UR36][R4.64] ;  /* 0x00000024041a7981 */ /* 0x000ea4000c1e1700 */
[----:B--2---:R-:W-:Y:S01]  /*11d0*/  SHF.R.S32.HI R27, RZ, 0x1f, R26 ;  /* 0x0000001fff1b7819 */ /* 0x004fe2000001141a */
[----:B------:R-:W-:Y:S06]  /*11e0*/  BRA `(.L_x_15215) ;  /* 0x0000000c000c7947 */ /* 0x000fec0003800000 */
.L_x_15211:
        /* <DEDUP_REMOVED lines=9> */
.L_x_15219:
[----:B------:R-:W2:Y:S02]  /*1280*/  LDG.E.U16 R4, desc[UR36][R4.64] ;  /* 0x0000002404047981 */ /* 0x000ea4000c1e1500 */
[----:B--2---:R-:W-:-:S06]  /*1290*/  HADD2.F32 R26, -RZ, R4.H0_H0 ;  /* 0x20000004ff1a7230 */ /* 0x004fcc0000004100 */
[----:B------:R-:W3:Y:S02]  /*12a0*/  F2I.S64.TRUNC R26, R26 ;  /* 0x0000001a001a7311 */ /* 0x000ee4000020d900 */
[----:B---3--:R-:W-:Y:S05]  /*12b0*/  BRA `(.L_x_15215) ;  /* 0x0000000800d87947 */ /* 0x008fea0003800000 */
.L_x_15218:
        /* <DEDUP_REMOVED lines=9> */
.L_x_15221:
[----:B------:R-:W2:Y:S02]  /*1350*/  LDG.E.U16 R4, desc[UR36][R4.64] ;  /* 0x0000002404047981 */ /* 0x000ea4000c1e1500 */
[----:B--2---:R-:W-:-:S06]  /*1360*/  HADD2.F32 R26, -RZ, R4.H0_H0 ;  /* 0x20000004ff1a7230 */ /* 0x004fcc0000004100 */
[----:B------:R-:W3:Y:S02]  /*1370*/  F2I.S64.TRUNC R26, R26 ;  /* 0x0000001a001a7311 */ /* 0x000ee4000020d900 */
[----:B---3--:R-:W-:Y:S05]  /*1380*/  BRA `(.L_x_15215) ;  /* 0x0000000800a47947 */ /* 0x008fea0003800000 */
.L_x_15220:
[----:B------:R-:W2:Y:S02]  /*1390*/  LDG.E.64 R4, desc[UR36][R4.64] ;  /* 0x0000002404047981 */ /* 0x000ea4000c1e1b00 */
[----:B--2---:R3:W4:Y:S02]  /*13a0*/  F2I.S64.F64.TRUNC R26, R4 ;  /* 0x00000004001a7311 */ /* 0x004724000030d900 */
[----:B---34-:R-:W-:Y:S05]  /*13b0*/  BRA `(.L_x_15215) ;  /* 0x0000000800987947 */ /* 0x018fea0003800000 */
.L_x_15210:
        /* <DEDUP_REMOVED lines=13> */
.L_x_15224:
[----:B------:R-:W2:Y:S02]  /*1490*/  LDG.E.64 R4, desc[UR36][R4.64] ;  /* 0x0000002404047981 */ /* 0x000ea4000c1e1b00 */
[----:B--2---:R0:W1:Y:S02]  /*14a0*/  F2I.S64.F64.TRUNC R26, R4 ;  /* 0x00000004001a7311 */ /* 0x004064000030d900 */
[----:B01----:R-:W-:Y:S05]  /*14b0*/  BRA `(.L_x_15215) ;  /* 0x0000000800587947 */ /* 0x003fea0003800000 */
.L_x_15223:
        /* <DEDUP_REMOVED lines=26> */
.L_x_15226:
        /* <DEDUP_REMOVED lines=14> */
.L_x_15225:
[----:B------:R-:W2:Y:S02]  /*1740*/  LDG.E.U16 R26, desc[UR36][R4.64] ;  /* 0x00000024041a7981 */ /* 0x000ea4000c1e1500 */
[----:B--2---:R-:W-:-:S06]  /*1750*/  IMAD.U32 R26, R26, 0x10000, RZ ;  /* 0x000100001a1a7824 */ /* 0x004fcc00078e00ff */
[----:B------:R-:W0:Y:S02]  /*1760*/  F2I.S64.TRUNC R26, R26 ;  /* 0x0000001a001a7311 */ /* 0x000e24000020d900 */
[----:B0-----:R-:W-:Y:S05]  /*1770*/  BRA `(.L_x_15215) ;  /* 0x0000000400a87947 */ /* 0x001fea0003800000 */
.L_x_15222:
        /* <DEDUP_REMOVED lines=11> */
.L_x_15229:
        /* <DEDUP_REMOVED lines=21> */
.L_x_15233:
[----:B------:R-:W-:Y:S05]  /*1980*/  BSYNC.RECONVERGENT B1 ;  /* 0x0000000000017941 */ /* 0x000fea0003800200 */
.L_x_15232:
[----:B------:R-:W-:Y:S01]  /*1990*/  IMAD.SHL.U32 R0, R0, 0x100000, RZ ;  /* 0x0010000000007824 */ /* 0x000fe200078e00ff */
[----:B------:R-:W-:-:S04]  /*19a0*/  LEA R3, R3, 0x3b800000, 0x17 ;  /* 0x3b80000003037811 */ /* 0x000fc800078eb8ff */
[----:B------:R-:W-:-:S07]  /*19b0*/  LOP3.LUT R26, R3, R0, R7, 0xfe, !PT ;  /* 0x00000000031a7212 */ /* 0x000fce00078efe07 */
.L_x_15231:
[----:B------:R-:W-:Y:S05]  /*19c0*/  BSYNC.RECONVERGENT B0 ;  /* 0x0000000000007941 */ /* 0x000fea0003800200 */
.L_x_15230:
[----:B------:R-:W2:Y:S02]  /*19d0*/  F2I.S64.TRUNC R26, R26 ;  /* 0x0000001a001a7311 */ /* 0x000ea4000020d900 */
[----:B--2---:R-:W-:Y:S05]  /*19e0*/  BRA `(.L_x_15215) ;  /* 0x00000004000c7947 */ /* 0x004fea0003800000 */
.L_x_15228:
        /* <DEDUP_REMOVED lines=21> */
.L_x_15237:
[----:B------:R-:W-:Y:S05]  /*1b40*/  BSYNC.RECONVERGENT B1 ;  /* 0x0000000000017941 */ /* 0x000fea0003800200 */
.L_x_15236:
[----:B------:R-:W-:Y:S01]  /*1b50*/  IMAD.SHL.U32 R0, R0, 0x200000, RZ ;  /* 0x0020000000007824 */ /* 0x000fe200078e00ff */
[----:B------:R-:W-:-:S04]  /*1b60*/  LEA R3, R3, 0x37800000, 0x17 ;  /* 0x3780000003037811 */ /* 0x000fc800078eb8ff */
[----:B------:R-:W-:-:S07]  /*1b70*/  LOP3.LUT R26, R3, R0, R7, 0xfe, !PT ;  /* 0x00000000031a7212 */ /* 0x000fce00078efe07 */
.L_x_15235:
[----:B------:R-:W-:Y:S05]  /*1b80*/  BSYNC.RECONVERGENT B0 ;  /* 0x0000000000007941 */ /* 0x000fea0003800200 */
.L_x_15234:
[----:B------:R-:W2:Y:S02]  /*1b90*/  F2I.S64.TRUNC R26, R26 ;  /* 0x0000001a001a7311 */ /* 0x000ea4000020d900 */
[----:B--2---:R-:W-:Y:S05]  /*1ba0*/  BRA `(.L_x_15215) ;  /* 0x00000000009c7947 */ /* 0x004fea0003800000 */
.L_x_15227:
        /* <DEDUP_REMOVED lines=14> */
.L_x_15241:
[----:B------:R-:W-:Y:S05]  /*1c90*/  BSYNC.RECONVERGENT B0 ;  /* 0x0000000000007941 */ /* 0x000fea0003800200 */
.L_x_15240:
[----:B------:R-:W2:Y:S02]  /*1ca0*/  F2I.S64.TRUNC R26, R26 ;  /* 0x0000001a001a7311 */ /* 0x000ea4000020d900 */
[----:B--2---:R-:W-:Y:S05]  /*1cb0*/  BRA `(.L_x_15215) ;  /* 0x0000000000587947 */ /* 0x004fea0003800000 */
.L_x_15214:
        /* <DEDUP_REMOVED lines=16> */
.L_x_15242:
[----:B------:R-:W-:Y:S01]  /*1dc0*/  CS2R R26, SRZ ;  /* 0x00000000001a7805 */ /* 0x000fe2000001ff00 */
[----:B------:R-:W-:Y:S06]  /*1dd0*/  BRA `(.L_x_15215) ;  /* 0x0000000000107947 */ /* 0x000fec0003800000 */
.L_x_15239:
[----:B------:R1:W5:Y:S01]  /*1de0*/  LDG.E.64 R26, desc[UR36][R4.64] ;  /* 0x00000024041a7981 */ /* 0x000362000c1e1b00 */
[----:B------:R-:W-:Y:S05]  /*1df0*/  BRA `(.L_x_15215) ;  /* 0x0000000000087947 */ /* 0x000fea0003800000 */
.L_x_15238:
[----:B------:R0:W5:Y:S01]  /*1e00*/  LDG.E R26, desc[UR36][R4.64] ;  /* 0x00000024041a7981 */ /* 0x000162000c1e1900 */
[----:B------:R-:W-:-:S07]  /*1e10*/  IMAD.MOV.U32 R27, RZ, RZ, RZ ;  /* 0x000000ffff1b7224 */ /* 0x000fce00078e00ff */
.L_x_15215:
[----:B------:R-:W-:-:S07]  /*1e20*/  VIADD R19, R19, 0x80 ;  /* 0x0000008013137836 */ /* 0x000fce0000000000 */
.L_x_15209:
[----:B------:R-:W-:Y:S05]  /*1e30*/  BSYNC.RECONVERGENT B6 ;  /* 0x0000000000067941 */ /* 0x000fea0003800200 */
.L_x_15208:
        /* <DEDUP_REMOVED lines=24> */
.L_x_15248:
[----:B------:R4:W5:Y:S01]  /*1fc0*/  LDG.E.U8 R24, desc[UR36][R4.64] ;  /* 0x0000002404187981 */ /* 0x000962000c1e1100 */
[----:B------:R-:W-:Y:S01]  /*1fd0*/  IMAD.MOV.U32 R25, RZ, RZ, RZ ;  /* 0x000000ffff197224 */ /* 0x000fe200078e00ff */
[----:B------:R-:W-:Y:S06]  /*1fe0*/  BRA `(.L_x_15250) ;  /* 0x0000000c00447947 */ /* 0x000fec0003800000 */
.L_x_15247:
        /* <DEDUP_REMOVED lines=8> */
.L_x_15252:
[----:B------:R-:W2:Y:S02]  /*2070*/  LDG.E R24, desc[UR36][R4.64] ;  /* 0x0000002404187981 */ /* 0x000ea4000c1e1900 */
[----:B--2---:R-:W-:Y:S01]  /*2080*/  SHF.R.S32.HI R25, RZ, 0x1f, R24 ;  /* 0x0000001fff197819 */ /* 0x004fe20000011418 */
[----:B------:R-:W-:Y:S06]  /*2090*/  BRA `(.L_x_15250) ;  /* 0x0000000c00187947 */ /* 0x000fec0003800000 */
.L_x_15251:
[----:B------:R-:W2:Y:S02]  /*20a0*/  LDG.E.S16 R24, desc[UR36][R4.64] ;  /* 0x0000002404187981 */ /* 0x000ea4000c1e1700 */
[----:B--2---:R-:W-:Y:S01]  /*20b0*/  SHF.R.S32.HI R25, RZ, 0x1f, R24 ;  /* 0x0000001fff197819 */ /* 0x004fe20000011418 */
[----:B------:R-:W-:Y:S06]  /*20c0*/  BRA `(.L_x_15250) ;  /* 0x0000000c000c7947 */ /* 0x000fec0003800000 */
.L_x_15246:
        /* <DEDUP_REMOVED lines=9> */
.L_x_15254:
[----:B------:R-:W2:Y:S02]  /*2160*/  LDG.E.U16 R4, desc[UR36][R4.64] ;  /* 0x0000002404047981 */ /* 0x000ea4000c1e1500 */
[----:B--2---:R-:W-:-:S06]  /*2170*/  HADD2.F32 R24, -RZ, R4.H0_H0 ;  /* 0x20000004ff187230 */ /* 0x004fcc0000004100 */
[----:B------:R-:W3:Y:S02]  /*2180*/  F2I.S64.TRUNC R24, R24 ;  /* 0x0000001800187311 */ /* 0x000ee4000020d900 */
[----:B---3--:R-:W-:Y:S05]  /*2190*/  BRA `(.L_x_15250) ;  /* 0x0000000800d87947 */ /* 0x008fea0003800000 */
.L_x_15253:
        /* <DEDUP_REMOVED lines=9> */
.L_x_15256:
[----:B------:R-:W2:Y:S02]  /*2230*/  LDG.E.U16 R4, desc[UR36][R4.64] ;  /* 0x0000002404047981 */ /* 0x000ea4000c1e1500 */
[----:B--2---:R-:W-:-:S06]  /*2240*/  HADD2.F32 R24, -RZ, R4.H0_H0 ;  /* 0x20000004ff187230 */ /* 0x004fcc0000004100 */
[----:B------:R-:W3:Y:S02]  /*2250*/  F2I.S64.TRUNC R24, R24 ;  /* 0x0000001800187311 */ /* 0x000ee4000020d900 */
[----:B---3--:R-:W-:Y:S05]  /*2260*/  BRA `(.L_x_15250) ;  /* 0x0000000800a47947 */ /* 0x008fea0003800000 */
.L_x_15255:
[----:B------:R-:W2:Y:S02]  /*2270*/  LDG.E.64 R4, desc[UR36][R4.64] ;  /* 0x0000002404047981 */ /* 0x000ea4000c1e1b00 */
[----:B--2---:R3:W4:Y:S02]  /*2280*/  F2I.S64.F64.TRUNC R24, R4 ;  /* 0x0000000400187311 */ /* 0x004724000030d900 */
[----:B---34-:R-:W-:Y:S05]  /*2290*/  BRA `(.L_x_15250) ;  /* 0x0000000800987947 */ /* 0x018fea0003800000 */
.L_x_15245:
        /* <DEDUP_REMOVED lines=13> */
.L_x_15259:
[----:B------:R-:W2:Y:S02]  /*2370*/  LDG.E.64 R4, desc[UR36][R4.64] ;  /* 0x0000002404047981 */ /* 0x000ea4000c1e1b00 */
[----:B--2---:R3:W4:Y:S02]  /*2380*/  F2I.S64.F64.TRUNC R24, R4 ;  /* 0x0000000400187311 */ /* 0x004724000030d900 */
[----:B---34-:R-:W-:Y:S05]  /*2390*/  BRA `(.L_x_15250) ;  /* 0x0000000800587947 */ /* 0x018fea0003800000 */
.L_x_15258:
        /* <DEDUP_REMOVED lines=26> */
.L_x_15261:
        /* <DEDUP_REMOVED lines=14> */
.L_x_15260:
[----:B------:R-:W2:Y:S02]  /*2620*/  LDG.E.U16 R24, desc[UR36][R4.64] ;  /* 0x0000002404187981 */ /* 0x000ea4000c1e1500 */
[----:B--2---:R-:W-:-:S06]  /*2630*/  IMAD.U32 R24, R24, 0x10000, RZ ;  /* 0x0001000018187824 */ /* 0x004fcc00078e00ff */
[----:B------:R-:W3:Y:S02]  /*2640*/  F2I.S64.TRUNC R24, R24 ;  /* 0x0000001800187311 */ /* 0x000ee4000020d900 */
[----:B---3--:R-:W-:Y:S05]  /*2650*/  BRA `(.L_x_15250) ;  /* 0x0000000400a87947 */ /* 0x008fea0003800000 */
.L_x_15257:
        /* <DEDUP_REMOVED lines=11> */
.L_x_15264:
        /* <DEDUP_REMOVED lines=21> */
.L_x_15268:
[----:B------:R-:W-:Y:S05]  /*2860*/  BSYNC.RECONVERGENT B1 ;  /* 0x0000000000017941 */ /* 0x000fea0003800200 */
.L_x_15267:
[----:B------:R-:W-:Y:S01]  /*2870*/  IMAD.SHL.U32 R0, R0, 0x100000, RZ ;  /* 0x0010000000007824 */ /* 0x000fe200078e00ff */
[----:B------:R-:W-:-:S04]  /*2880*/  LEA R3, R3, 0x3b800000, 0x17 ;  /* 0x3b80000003037811 */ /* 0x000fc800078eb8ff */
[----:B------:R-:W-:-:S07]  /*2890*/  LOP3.LUT R24, R3, R0, R7, 0xfe, !PT ;  /* 0x0000000003187212 */ /* 0x000fce00078efe07 */
.L_x_15266:
[----:B------:R-:W-:Y:S05]  /*28a0*/  BSYNC.RECONVERGENT B0 ;  /* 0x0000000000007941 */ /* 0x000fea0003800200 */
.L_x_15265:
[----:B------:R-:W1:Y:S02]  /*28b0*/  F2I.S64.TRUNC R24, R24 ;  /* 0x0000001800187311 */ /* 0x000e64000020d900 */
[----:B-1----:R-:W-:Y:S05]  /*28c0*/  BRA `(.L_x_15250) ;  /* 0x00000004000c7947 */ /* 0x002fea0003800000 */
.L_x_15263:
        /* <DEDUP_REMOVED lines=21> */
.L_x_15272:
[----:B------:R-:W-:Y:S05]  /*2a20*/  BSYNC.RECONVERGENT B1 ;  /* 0x0000000000017941 */ /* 0x000fea0003800200 */
.L_x_15271:
[----:B------:R-:W-:Y:S01]  /*2a30*/  IMAD.SHL.U32 R0, R0, 0x200000, RZ ;  /* 0x0020000000007824 */ /* 0x000fe200078e00ff */
[----:B------:R-:W-:-:S04]  /*2a40*/  LEA R3, R3, 0x37800000, 0x17 ;  /* 0x3780000003037811 */ /* 0x000fc800078eb8ff */
[----:B------:R-:W-:-:S07]  /*2a50*/  LOP3.LUT R24, R3, R0, R7, 0xfe, !PT ;  /* 0x0000000003187212 */ /* 0x000fce00078efe07 */
.L_x_15270:
[----:B------:R-:W-:Y:S05]  /*2a60*/  BSYNC.RECONVERGENT B0 ;  /* 0x0000000000007941 */ /* 0x000fea0003800200 */
.L_x_15269:
[----:B------:R-:W1:Y:S02]  /*2a70*/  F2I.S64.TRUNC R24, R24 ;  /* 0x0000001800187311 */ /* 0x000e64000020d900 */
[----:B-1----:R-:W-:Y:S05]  /*2a80*/  BRA `(.L_x_15250) ;  /* 0x00000000009c7947 */ /* 0x002fea0003800000 */
.L_x_15262:
        /* <DEDUP_REMOVED lines=14> */
.L_x_15276:
[----:B------:R-:W-:Y:S05]  /*2b70*/  BSYNC.RECONVERGENT B0 ;  /* 0x0000000000007941 */ /* 0x000fea0003800200 */
.L_x_15275:
[----:B------:R-:W2:Y:S02]  /*2b80*/  F2I.S64.TRUNC R24, R24 ;  /* 0x0000001800187311 */ /* 0x000ea4000020d900 */
[----:B--2---:R-:W-:Y:S05]  /*2b90*/  BRA `(.L_x_15250) ;  /* 0x0000000000587947 */ /* 0x004fea0003800000 */
.L_x_15249:
        /* <DEDUP_REMOVED lines=16> */
.L_x_15277:
[----:B------:R-:W-:Y:S01]  /*2ca0*/  CS2R R24, SRZ ;  /* 0x0000000000187805 */ /* 0x000fe2000001ff00 */
[----:B------:R-:W-:Y:S06]  /*2cb0*/  BRA `(.L_x_15250) ;  /* 0x0000000000107947 */ /* 0x000fec0003800000 */
.L_x_15274:
[----:B------:R2:W5:Y:S01]  /*2cc0*/  LDG.E.64 R24, desc[UR36][R4.64] ;  /* 0x0000002404187981 */ /* 0x000562000c1e1b00 */
[----:B------:R-:W-:Y:S05]  /*2cd0*/  BRA `(.L_x_15250) ;  /* 0x0000000000087947 */ /* 0x000fea0003800000 */
.L_x_15273:
[----:B------:R1:W5:Y:S01]  /*2ce0*/  LDG.E R24, desc[UR36][R4.64] ;  /* 0x0000002404187981 */ /* 0x000362000c1e1900 */
[----:B------:R-:W-:-:S07]  /*2cf0*/  IMAD.MOV.U32 R25, RZ, RZ, RZ ;  /* 0x000000ffff197224 */ /* 0x000fce00078e00ff */
.L_x_15250:
[----:B------:R-:W-:-:S07]  /*2d00*/  VIADD R19, R19, 0x80 ;  /* 0x0000008013137836 */ /* 0x000fce0000000000 */
.L_x_15244:
[----:B------:R-:W-:Y:S05]  /*2d10*/  BSYNC.RECONVERGENT B6 ;  /* 0x0000000000067941 */ /* 0x000fea0003800200 */
.L_x_15243:
        /* <DEDUP_REMOVED lines=24> */
.L_x_15283:
[----:B------:R0:W5:Y:S01]  /*2ea0*/  LDG.E.U8 R16, desc[UR36][R4.64] ;  /* 0x0000002404107981 */ /* 0x000162000c1e1100 */
[----:B------:R-:W-:Y:S01]  /*2eb0*/  IMAD.MOV.U32 R17, RZ, RZ, RZ ;  /* 0x000000ffff117224 */ /* 0x000fe200078e00ff */
[----:B------:R-:W-:Y:S06]  /*2ec0*/  BRA `(.L_x_15279) ;  /* 0x0000000c00407947 */ /* 0x000fec0003800000 */
.L_x_15282:
        /* <DEDUP_REMOVED lines=8> */
.L_x_15286:
[----:B------:R-:W2:Y:S02]  /*2f50*/  LDG.E R16, desc[UR36][R4.64] ;  /* 0x0000002404107981 */ /* 0x000ea4000c1e1900 */
[----:B--2---:R-:W-:Y:S01]  /*2f60*/  SHF.R.S32.HI R17, RZ, 0x1f, R16 ;  /* 0x0000001fff117819 */ /* 0x004fe20000011410 */
[----:B------:R-:W-:Y:S06]  /*2f70*/  BRA `(.L_x_15279) ;  /* 0x0000000c00147947 */ /* 0x000fec0003800000 */
.L_x_15285:
[----:B------:R-:W2:Y:S02]  /*2f80*/  LDG.E.S16 R16, desc[UR36][R4.64] ;  /* 0x0000002404107981 */ /* 0x000ea4000c1e1700 */
[----:B--2---:R-:W-:Y:S01]  /*2f90*/  SHF.R.S32.HI R17, RZ, 0x1f, R16 ;  /* 0x0000001fff117819 */ /* 0x004fe20000011410 */
[----:B------:R-:W-:Y:S06]  /*2fa0*/  BRA `(.L_x_15279) ;  /* 0x0000000c00087947 */ /* 0x000fec0003800000 */
.L_x_15281:
        /* <DEDUP_REMOVED lines=9> */
.L_x_15288:
[----:B------:R-:W2:Y:S02]  /*3040*/  LDG.E.U16 R4, desc[UR36][R4.64] ;  /* 0x0000002404047981 */ /* 0x000ea4000c1e1500 */
[----:B--2---:R-:W-:-:S06]  /*3050*/  HADD2.F32 R16, -RZ, R4.H0_H0 ;  /* 0x20000004ff107230 */ /* 0x004fcc0000004100 */
[----:B------:R-:W0:Y:S02]  /*3060*/  F2I.S64.TRUNC R16, R16 ;  /* 0x0000001000107311 */ /* 0x000e24000020d900 */
[----:B0-----:R-:W-:Y:S05]  /*3070*/  BRA `(.L_x_15279) ;  /* 0x0000000800d47947 */ /* 0x001fea0003800000 */
.L_x_15287:
        /* <DEDUP_REMOVED lines=9> */
.L_x_15290:
[----:B------:R-:W2:Y:S02]  /*3110*/  LDG.E.U16 R4, desc[UR36][R4.64] ;  /* 0x0000002404047981 */ /* 0x000ea4000c1e1500 */
[----:B--2---:R-:W-:-:S06]  /*3120*/  HADD2.F32 R16, -RZ, R4.H0_H0 ;  /* 0x20000004ff107230 */ /* 0x004fcc0000004100 */
[----:B------:R-:W0:Y:S02]  /*3130*/  F2I.S64.TRUNC R16, R16 ;  /* 0x0000001000107311 */ /* 0x000e24000020d900 */
[----:B0-----:R-:W-:Y:S05]  /*3140*/  BRA `(.L_x_15279) ;  /* 0x0000000800a07947 */ /* 0x001fea0003800000 */
.L_x_15289:
[----:B------:R-:W2:Y:S02]  /*3150*/  LDG.E.64 R4, desc[UR36][R4.64] ;  /* 0x0000002404047981 */ /* 0x000ea4000c1e1b00 */
[----:B--2---:R0:W1:Y:S02]  /*3160*/  F2I.S64.F64.TRUNC R16, R4 ;  /* 0x0000000400107311 */ /* 0x004064000030d900 */
[----:B01----:R-:W-:Y:S05]  /*3170*/  BRA `(.L_x_15279) ;  /* 0x0000000800947947 */ /* 0x003fea0003800000 */
.L_x_15280:
        /* <DEDUP_REMOVED lines=13> */
.L_x_15293:
[----:B------:R-:W2:Y:S02]  /*3250*/  LDG.E.64 R4, desc[UR36][R4.64] ;  /* 0x0000002404047981 */ /* 0x000ea4000c1e1b00 */
[----:B--2---:R0:W1:Y:S02]  /*3260*/  F2I.S64.F64.TRUNC R16, R4 ;  /* 0x0000000400107311 */ /* 0x004064000030d900 */
[----:B01----:R-:W-:Y:S05]  /*3270*/  BRA `(.L_x_15279) ;  /* 0x0000000800547947 */ /* 0x003fea0003800000 */
.L_x_15292:
        /* <DEDUP_REMOVED lines=26> */
.L_x_15295:
        /* <DEDUP_REMOVED lines=14> */
.L_x_15294:
[----:B------:R-:W2:Y:S02]  /*3500*/  LDG.E.U16 R16, desc[UR36][R4.64] ;  /* 0x0000002404107981 */ /* 0x000ea4000c1e1500 */
[----:B--2---:R-:W-:-:S06]  /*3510*/  IMAD.U32 R16, R16, 0x10000, RZ ;  /* 0x0001000010107824 */ /* 0x004fcc00078e00ff */
[----:B------:R-:W0:Y:S02]  /*3520*/  F2I.S64.TRUNC R16, R16 ;  /* 0x0000001000107311 */ /* 0x000e24000020d900 */
[----:B0-----:R-:W-:Y:S05]  /*3530*/  BRA `(.L_x_15279) ;  /* 0x0000000400a47947 */ /* 0x001fea0003800000 */
.L_x_15291:
        /* <DEDUP_REMOVED lines=11> */
.L_x_15298:
        /* <DEDUP_REMOVED lines=21> */
.L_x_15302:
[----:B------:R-:W-:Y:S05]  /*3740*/  BSYNC.RECONVERGENT B1 ;  /* 0x0000000000017941 */ /* 0x000fea0003800200 */
.L_x_15301:
[----:B------:R-:W-:Y:S01]  /*3750*/  IMAD.SHL.U32 R0, R0, 0x100000, RZ ;  /* 0x0010000000007824 */ /* 0x000fe200078e00ff */
[----:B------:R-:W-:-:S04]  /*3760*/  LEA R3, R3, 0x3b800000, 0x17 ;  /* 0x3b80000003037811 */ /* 0x000fc800078eb8ff */
[----:B------:R-:W-:-:S07]  /*3770*/  LOP3.LUT R16, R3, R0, R7, 0xfe, !PT ;  /* 0x0000000003107212 */ /* 0x000fce00078efe07 */
.L_x_15300:
[----:B------:R-:W-:Y:S05]  /*3780*/  BSYNC.RECONVERGENT B0 ;  /* 0x0000000000007941 */ /* 0x000fea0003800200 */
.L_x_15299:
[----:B------:R-:W0:Y:S02]  /*3790*/  F2I.S64.TRUNC R16, R16 ;  /* 0x0000001000107311 */ /* 0x000e24000020d900 */
[----:B0-----:R-:W-:Y:S05]  /*37a0*/  BRA `(.L_x_15279) ;  /* 0x0000000400087947 */ /* 0x001fea0003800000 */
.L_x_15297:
        /* <DEDUP_REMOVED lines=21> */
.L_x_15306:
[----:B------:R-:W-:Y:S05]  /*3900*/  BSYNC.RECONVERGENT B1 ;  /* 0x0000000000017941 */ /* 0x000fea0003800200 */
.L_x_15305:
[----:B------:R-:W-:Y:S01]  /*3910*/  IMAD.SHL.U32 R0, R0, 0x200000, RZ ;  /* 0x0020000000007824 */ /* 0x000fe200078e00ff */
[----:B------:R-:W-:-:S04]  /*3920*/  LEA R3, R3, 0x37800000, 0x17 ;  /* 0x3780000003037811 */ /* 0x000fc800078eb8ff */
[----:B------:R-:W-:-:S07]  /*3930*/  LOP3.LUT R16, R3, R0, R7, 0xfe, !PT ;  /* 0x0000000003107212 */ /* 0x000fce00078efe07 */
.L_x_15304:
[----:B------:R-:W-:Y:S05]  /*3940*/  BSYNC.RECONVERGENT B0 ;  /* 0x0000000000007941 */ /* 0x000fea0003800200 */
.L_x_15303:
[----:B------:R-:W0:Y:S02]  /*3950*/  F2I.S64.TRUNC R16, R16 ;  /* 0x0000001000107311 */ /* 0x000e24000020d900 */
[----:B0-----:R-:W-:Y:S05]  /*3960*/  BRA `(.L_x_15279) ;  /* 0x0000000000987947 */ /* 0x001fea0003800000 */
.L_x_15296:
        /* <DEDUP_REMOVED lines=14> */
.L_x_15310:
[----:B------:R-:W-:Y:S05]  /*3a50*/  BSYNC.RECONVERGENT B0 ;  /* 0x0000000000007941 */ /* 0x000fea0003800200 */
.L_x_15309:
[----:B------:R-:W0:Y:S02]  /*3a60*/  F2I.S64.TRUNC R16, R16 ;  /* 0x0000001000107311 */ /* 0x000e24000020d900 */
[----:B0-----:R-:W-:Y:S05]  /*3a70*/  BRA `(.L_x_15279) ;  /* 0x0000000000547947 */ /* 0x001fea0003800000 */
.L_x_15284:
        /* <DEDUP_REMOVED lines=16> */
.L_x_15311:
[----:B------:R-:W-:Y:S05]  /*3b80*/  BRA `(.L_x_15279) ;  /* 0x0000000000107947 */ /* 0x000fea0003800000 */
.L_x_15308:
[----:B------:R0:W5:Y:S01]  /*3b90*/  LDG.E.64 R16, desc[UR36][R4.64] ;  /* 0x0000002404107981 */ /* 0x000162000c1e1b00 */
[----:B------:R-:W-:Y:S05]  /*3ba0*/  BRA `(.L_x_15279) ;  /* 0x0000000000087947 */ /* 0x000fea0003800000 */
.L_x_15307:
[----:B------:R0:W5:Y:S01]  /*3bb0*/  LDG.E R16, desc[UR36][R4.64] ;  /* 0x0000002404107981 */ /* 0x000162000c1e1900 */
[----:B------:R-:W-:-:S07]  /*3bc0*/  IMAD.MOV.U32 R17, RZ, RZ, RZ ;  /* 0x000000ffff117224 */ /* 0x000fce00078e00ff */
.L_x_15279:
[----:B------:R-:W-:Y:S05]  /*3bd0*/  BSYNC.RECONVERGENT B6 ;  /* 0x0000000000067941 */ /* 0x000fea0003800200 */
.L_x_15278:
        /* <DEDUP_REMOVED lines=9> */
[----:B------:R-:W0:Y:S01]  /*3c70*/  I2F.U32.RP R6, R28 ;  /* 0x0000001c00067306 */ /* 0x000e220000209000 */
[----:B------:R-:W1:Y:S01]  /*3c80*/  LDCU UR4, c[0x0][0x390] ;  /* 0x00007200ff0477ac */ /* 0x000e620008000800 */
[----:B------:R-:W-:-:S06]  /*3c90*/  ISETP.NE.U32.AND P2, PT, R28, RZ, PT ;  /* 0x000000ff1c00720c */ /* 0x000fcc0003f45070 */
[----:B0-----:R-:W0:Y:S02]  /*3ca0*/  MUFU.RCP R6, R6 ;  /* 0x0000000600067308 */ /* 0x001e240000001000 */
[----:B0-----:R-:W-:-:S06]  /*3cb0*/  VIADD R4, R6, 0xffffffe ;  /* 0x0ffffffe06047836 */ /* 0x001fcc0000000000 */
[----:B------:R0:W2:Y:S02]  /*3cc0*/  F2I.FTZ.U32.TRUNC.NTZ R5, R4 ;  /* 0x0000000400057305 */ /* 0x0000a4000021f000 */
[----:B0-----:R-:W-:Y:S02]  /*3cd0*/  IMAD.MOV.U32 R4, RZ, RZ, RZ ;  /* 0x000000ffff047224 */ /* 0x001fe400078e00ff */
[----:B--2---:R-:W-:-:S04]  /*3ce0*/  IMAD.MOV R7, RZ, RZ, -R5 ;  /* 0x000000ffff077224 */ /* 0x004fc800078e0a05 */
[----:B------:R-:W-:-:S04]  /*3cf0*/  IMAD R7, R7, R28, RZ ;  /* 0x0000001c07077224 */ /* 0x000fc800078e02ff */
[----:B------:R-:W-:-:S06]  /*3d00*/  IMAD.HI.U32 R5, R5, R7, R4 ;  /* 0x0000000705057227 */ /* 0x000fcc00078e0004 */
[----:B-1----:R-:W-:-:S04]  /*3d10*/  IMAD.HI.U32 R4, R5, UR4, RZ ;  /* 0x0000000405047c27 */ /* 0x002fc8000f8e00ff */
[----:B------:R-:W-:-:S04]  /*3d20*/  IMAD.MOV R5, RZ, RZ, -R4 ;  /* 0x000000ffff057224 */ /* 0x000fc800078e0a04 */
[----:B------:R-:W-:-:S05]  /*3d30*/  IMAD R5, R28, R5, UR4 ;  /* 0x000000041c057e24 */ /* 0x000fca000f8e0205 */
[----:B------:R-:W-:-:S13]  /*3d40*/  ISETP.GE.U32.AND P0, PT, R5, R28, PT ;  /* 0x0000001c0500720c */ /* 0x000fda0003f06070 */
[----:B------:R-:W-:Y:S02]  /*3d50*/  @P0 IMAD.IADD R5, R5, 0x1, -R28 ;  /* 0x0000000105050824 */ /* 0x000fe400078e0a1c */
[----:B------:R-:W-:-:S03]  /*3d60*/  @P0 VIADD R4, R4, 0x1 ;  /* 0x0000000104040836 */ /* 0x000fc60000000000 */
[----:B------:R-:W-:Y:S01]  /*3d70*/  ISETP.GE.U32.AND P1, PT, R5, R28, PT ;  /* 0x0000001c0500720c */ /* 0x000fe20003f26070 */
[----:B------:R-:W-:-:S12]  /*3d80*/  IMAD.MOV.U32 R5, RZ, RZ, RZ ;  /* 0x000000ffff057224 */ /* 0x000fd800078e00ff */
[----:B------:R-:W-:Y:S01]  /*3d90*/  @P1 VIADD R4, R4, 0x1 ;  /* 0x0000000104041836 */ /* 0x000fe20000000000 */
[----:B------:R-:W-:Y:S01]  /*3da0*/  @!P2 LOP3.LUT R4, RZ, R28, RZ, 0x33, !PT ;  /* 0x0000001cff04a212 */ /* 0x000fe200078e33ff */
[----:B------:R-:W-:Y:S06]  /*3db0*/  BRA `(.L_x_15313) ;  /* 0x0000000000187947 */ /* 0x000fec0003800000 */
.L_x_15314:
[----:B------:R-:W-:Y:S01]  /*3dc0*/  IMAD.MOV.U32 R6, RZ, RZ, R28 ;  /* 0x000000ffff067224 */ /* 0x000fe200078e001c */
[----:B------:R-:W-:Y:S01]  /*3dd0*/  MOV R10, 0x3e00 ;  /* 0x00003e00000a7802 */ /* 0x000fe20000000f00 */
[----:B------:R-:W-:-:S07]  /*3de0*/  IMAD.MOV.U32 R11, RZ, RZ, R29 ;  /* 0x000000ffff0b7224 */ /* 0x000fce00078e001d */
[----:B------:R-:W-:Y:S05]  /*3df0*/  CALL.REL.NOINC `($__internal_31_$__cuda_sm20_div_s64) ;  /* 0x0000004000907944 */ /* 0x000fea0003c00000 */
[----:B------:R-:W-:Y:S02]  /*3e00*/  IMAD.MOV.U32 R4, RZ, RZ, R6 ;  /* 0x000000ffff047224 */ /* 0x000fe400078e0006 */
[----:B------:R-:W-:-:S07]  /*3e10*/  IMAD.MOV.U32 R5, RZ, RZ, R7 ;  /* 0x000000ffff057224 */ /* 0x000fce00078e0007 */
.L_x_15313:
[----:B------:R-:W-:Y:S05]  /*3e20*/  BSYNC.RECONVERGENT B0 ;  /* 0x0000000000007941 */ /* 0x000fea0003800200 */
.L_x_15312:
[----:B------:R-:W-:Y:S01]  /*3e30*/  VIADD R23, R22, 0x80 ;  /* 0x0000008016177836 */ /* 0x000fe20000000000 */
[----:B------:R-:W-:Y:S04]  /*3e40*/  BSSY.RECONVERGENT B0, `(.L_x_15315) ;  /* 0x0000023000007945 */ /* 0x000fe80003800200 */
[----:B------:R-:W-:-:S13]  /*3e50*/  ISETP.GE.AND P0, PT, R23, R18, PT ;  /* 0x000000121700720c */ /* 0x000fda0003f06270 */
[----:B------:R-:W-:Y:S05]  /*3e60*/  @P0 BRA `(.L_x_15316) ;  /* 0x0000000000800947 */ /* 0x000fea0003800000 */
[----:B------:R-:W1:Y:S02]  /*3e70*/  LDCU UR4, c[0x0][0x394] ;  /* 0x00007280ff0477ac */ /* 0x000e640008000800 */
[----:B-1---5:R-:W-:-:S04]  /*3e80*/  LOP3.LUT R6, R27, UR4, RZ, 0xfc, !PT ;  /* 0x000000041b067c12 */ /* 0x022fc8000f8efcff */
[----:B------:R-:W-:-:S13]  /*3e90*/  ISETP.NE.U32.AND P0, PT, R6, RZ, PT ;  /* 0x000000ff0600720c */ /* 0x000fda0003f05070 */
[----:B------:R-:W-:Y:S05]  /*3ea0*/  @P0 BRA `(.L_x_15317) ;  /* 0x0000000000580947 */ /* 0x000fea0003800000 */
[----:B------:R-:W1:Y:S01]  /*3eb0*/  I2F.U32.RP R8, R26 ;  /* 0x0000001a00087306 */ /* 0x000e620000209000 */
[----:B------:R-:W5:Y:S01]  /*3ec0*/  LDCU UR4, c[0x0][0x390] ;  /* 0x00007200ff0477ac */ /* 0x000f620008000800 */
[----:B------:R-:W-:Y:S01]  /*3ed0*/  ISETP.NE.U32.AND P2, PT, R26, RZ, PT ;  /* 0x000000ff1a00720c */ /* 0x000fe20003f45070 */
[----:B------:R-:W-:-:S05]  /*3ee0*/  IMAD.MOV.U32 R27, RZ, RZ, RZ ;  /* 0x000000ffff1b7224 */ /* 0x000fca00078e00ff */
[----:B-1----:R-:W1:Y:S02]  /*3ef0*/  MUFU.RCP R8, R8 ;  /* 0x0000000800087308 */ /* 0x002e640000001000 */
[----:B-1----:R-:W-:-:S06]  /*3f00*/  VIADD R6, R8, 0xffffffe ;  /* 0x0ffffffe08067836 */ /* 0x002fcc0000000000 */
[----:B------:R1:W0:Y:S02]  /*3f10*/  F2I.FTZ.U32.TRUNC.NTZ R7, R6 ;  /* 0x0000000600077305 */ /* 0x000224000021f000 */
[----:B-1----:R-:W-:Y:S02]  /*3f20*/  IMAD.MOV.U32 R6, RZ, RZ, RZ ;  /* 0x000000ffff067224 */ /* 0x002fe400078e00ff */
[----:B0-----:R-:W-:-:S04]  /*3f30*/  IMAD.MOV R9, RZ, RZ, -R7 ;  /* 0x000000ffff097224 */ /* 0x001fc800078e0a07 */
[----:B------:R-:W-:-:S04]  /*3f40*/  IMAD R9, R9, R26, RZ ;  /* 0x0000001a09097224 */ /* 0x000fc800078e02ff */
[----:B------:R-:W-:-:S06]  /*3f50*/  IMAD.HI.U32 R7, R7, R9, R6 ;  /* 0x0000000907077227 */ /* 0x000fcc00078e0006 */
[----:B-----5:R-:W-:-:S04]  /*3f60*/  IMAD.HI.U32 R7, R7, UR4, RZ ;  /* 0x0000000407077c27 */ /* 0x020fc8000f8e00ff */
[----:B------:R-:W-:-:S04]  /*3f70*/  IMAD.MOV R9, RZ, RZ, -R7 ;  /* 0x000000ffff097224 */ /* 0x000fc800078e0a07 */
[----:B------:R-:W-:-:S05]  /*3f80*/  IMAD R9, R26, R9, UR4 ;  /* 0x000000041a097e24 */ /* 0x000fca000f8e0209 */
        /* <DEDUP_REMOVED lines=8> */
.L_x_15317:
[----:B------:R-:W-:Y:S01]  /*4010*/  IMAD.MOV.U32 R6, RZ, RZ, R26 ;  /* 0x000000ffff067224 */ /* 0x000fe200078e001a */
[----:B------:R-:W-:Y:S01]  /*4020*/  MOV R10, 0x4050 ;  /* 0x00004050000a7802 */ /* 0x000fe20000000f00 */
[----:B------:R-:W-:-:S07]  /*4030*/  IMAD.MOV.U32 R11, RZ, RZ, R27 ;  /* 0x000000ffff0b7224 */ /* 0x000fce00078e001b */
[----:B0-234-:R-:W-:Y:S05]  /*4040*/  CALL.REL.NOINC `($__internal_31_$__cuda_sm20_div_s64) ;  /* 0x0000003c00fc7944 */ /* 0x01dfea0003c00000 */
[----:B------:R-:W-:Y:S02]  /*4050*/  IMAD.MOV.U32 R26, RZ, RZ, R6 ;  /* 0x000000ffff1a7224 */ /* 0x000fe400078e0006 */
[----:B------:R-:W-:-:S07]  /*4060*/  IMAD.MOV.U32 R27, RZ, RZ, R7 ;  /* 0x000000ffff1b7224 */ /* 0x000fce00078e0007 */
.L_x_15316:
[----:B------:R-:W-:Y:S05]  /*4070*/  BSYNC.RECONVERGENT B0 ;  /* 0x0000000000007941 */ /* 0x000fea0003800200 */
.L_x_15315:
[----:B------:R-:W-:Y:S01]  /*4080*/  VIADD R7, R22, 0x100 ;  /* 0x0000010016077836 */ /* 0x000fe20000000000 */
[----:B------:R-:W-:Y:S04]  /*4090*/  BSSY.RECONVERGENT B0, `(.L_x_15318) ;  /* 0x0000023000007945 */ /* 0x000fe80003800200 */
[----:B------:R-:W-:-:S13]  /*40a0*/  ISETP.GE.AND P0, PT, R7, R18, PT ;  /* 0x000000120700720c */ /* 0x000fda0003f06270 */
[----:B------:R-:W-:Y:S05]  /*40b0*/  @P0 BRA `(.L_x_15319) ;  /* 0x0000000000800947 */ /* 0x000fea0003800000 */
[----:B------:R-:W0:Y:S02]  /*40c0*/  LDCU UR4, c[0x0][0x394] ;  /* 0x00007280ff0477ac */ /* 0x000e240008000800 */
[----:B0----5:R-:W-:-:S04]  /*40d0*/  LOP3.LUT R6, R25, UR4, RZ, 0xfc, !PT ;  /* 0x0000000419067c12 */ /* 0x021fc8000f8efcff */
[----:B------:R-:W-:-:S13]  /*40e0*/  ISETP.NE.U32.AND P0, PT, R6, RZ, PT ;  /* 0x000000ff0600720c */ /* 0x000fda0003f05070 */
[----:B------:R-:W-:Y:S05]  /*40f0*/  @P0 BRA `(.L_x_15320) ;  /* 0x0000000000580947 */ /* 0x000fea0003800000 */
[----:B------:R-:W0:Y:S01]  /*4100*/  I2F.U32.RP R8, R24 ;  /* 0x0000001800087306 */ /* 0x000e220000209000 */
[----:B------:R-:W5:Y:S01]  /*4110*/  LDCU UR4, c[0x0][0x390] ;  /* 0x00007200ff0477ac */ /* 0x000f620008000800 */
[----:B------:R-:W-:Y:S01]  /*4120*/  ISETP.NE.U32.AND P2, PT, R24, RZ, PT ;  /* 0x000000ff1800720c */ /* 0x000fe20003f45070 */
[----:B------:R-:W-:-:S05]  /*4130*/  IMAD.MOV.U32 R25, RZ, RZ, RZ ;  /* 0x000000ffff197224 */ /* 0x000fca00078e00ff */
[----:B0-----:R-:W0:Y:S02]  /*4140*/  MUFU.RCP R8, R8 ;  /* 0x0000000800087308 */ /* 0x001e240000001000 */
[----:B0-----:R-:W-:-:S06]  /*4150*/  VIADD R6, R8, 0xffffffe ;  /* 0x0ffffffe08067836 */ /* 0x001fcc0000000000 */
[----:B------:R0:W1:Y:S02]  /*4160*/  F2I.FTZ.U32.TRUNC.NTZ R7, R6 ;  /* 0x0000000600077305 */ /* 0x000064000021f000 */
[----:B0-----:R-:W-:Y:S02]  /*4170*/  IMAD.MOV.U32 R6, RZ, RZ, RZ ;  /* 0x000000ffff067224 */ /* 0x001fe400078e00ff */
[----:B-1----:R-:W-:-:S04]  /*4180*/  IMAD.MOV R9, RZ, RZ, -R7 ;  /* 0x000000ffff097224 */ /* 0x002fc800078e0a07 */
        /* <DEDUP_REMOVED lines=13> */
.L_x_15320:
[----:B------:R-:W-:Y:S01]  /*4260*/  IMAD.MOV.U32 R6, RZ, RZ, R24 ;  /* 0x000000ffff067224 */ /* 0x000fe200078e0018 */
[----:B------:R-:W-:Y:S01]  /*4270*/  MOV R10, 0x42a0 ;  /* 0x000042a0000a7802 */ /* 0x000fe20000000f00 */
[----:B------:R-:W-:-:S07]  /*4280*/  IMAD.MOV.U32 R11, RZ, RZ, R25 ;  /* 0x000000ffff0b7224 */ /* 0x000fce00078e0019 */
[----:B-1234-:R-:W-:Y:S05]  /*4290*/  CALL.REL.NOINC `($__internal_31_$__cuda_sm20_div_s64) ;  /* 0x0000003c00687944 */ /* 0x01efea0003c00000 */
[----:B------:R-:W-:Y:S02]  /*42a0*/  IMAD.MOV.U32 R24, RZ, RZ, R6 ;  /* 0x000000ffff187224 */ /* 0x000fe400078e0006 */
[----:B------:R-:W-:-:S07]  /*42b0*/  IMAD.MOV.U32 R25, RZ, RZ, R7 ;  /* 0x000000ffff197224 */ /* 0x000fce00078e0007 */
.L_x_15319:
[----:B------:R-:W-:Y:S05]  /*42c0*/  BSYNC.RECONVERGENT B0 ;  /* 0x0000000000007941 */ /* 0x000fea0003800200 */
.L_x_15318:
        /* <DEDUP_REMOVED lines=30> */
.L_x_15323:
[----:B------:R-:W-:Y:S01]  /*44b0*/  IMAD.MOV.U32 R6, RZ, RZ, R16 ;  /* 0x000000ffff067224 */ /* 0x000fe200078e0010 */
[----:B------:R-:W-:Y:S01]  /*44c0*/  MOV R10, 0x44f0 ;  /* 0x000044f0000a7802 */ /* 0x000fe20000000f00 */
[----:B------:R-:W-:-:S07]  /*44d0*/  IMAD.MOV.U32 R11, RZ, RZ, R17 ;  /* 0x000000ffff0b7224 */ /* 0x000fce00078e0011 */
[----:B-1234-:R-:W-:Y:S05]  /*44e0*/  CALL.REL.NOINC `($__internal_31_$__cuda_sm20_div_s64) ;  /* 0x0000003800d47944 */ /* 0x01efea0003c00000 */
[----:B------:R-:W-:Y:S02]  /*44f0*/  IMAD.MOV.U32 R16, RZ, RZ, R6 ;  /* 0x000000ffff107224 */ /* 0x000fe400078e0006 */
[----:B------:R-:W-:-:S07]  /*4500*/  IMAD.MOV.U32 R17, RZ, RZ, R7 ;  /* 0x000000ffff117224 */ /* 0x000fce00078e0007 */
.L_x_15322:
[----:B------:R-:W-:Y:S05]  /*4510*/  BSYNC.RECONVERGENT B0 ;  /* 0x0000000000007941 */ /* 0x000fea0003800200 */
.L_x_15321:
        /* <DEDUP_REMOVED lines=26> */
.L_x_15330:
[----:B------:R0:W-:Y:S01]  /*46c0*/  STG.E.U8 desc[UR36][R8.64], R4 ;  /* 0x0000000408007986 */ /* 0x0001e2000c101124 */
[----:B------:R-:W-:Y:S01]  /*46d0*/  IMAD.MOV.U32 R22, RZ, RZ, R23 ;  /* 0x000000ffff167224 */ /* 0x000fe200078e0017 */
[----:B------:R-:W-:Y:S06]  /*46e0*/  BRA `(.L_x_15332) ;  /* 0x0000000c00807947 */ /* 0x000fec0003800000 */
.L_x_15329:
        /* <DEDUP_REMOVED lines=9> */
.L_x_15334:
[----:B------:R2:W-:Y:S01]  /*4780*/  STG.E desc[UR36][R8.64], R4 ;  /* 0x0000000408007986 */ /* 0x0005e2000c101924 */
[----:B------:R-:W-:Y:S01]  /*4790*/  IMAD.MOV.U32 R22, RZ, RZ, R23 ;  /* 0x000000ffff167224 */ /* 0x000fe200078e0017 */
[----:B------:R-:W-:Y:S06]  /*47a0*/  BRA `(.L_x_15332) ;  /* 0x0000000c00507947 */ /* 0x000fec0003800000 */
.L_x_15333:
[----:B------:R0:W-:Y:S01]  /*47b0*/  STG.E.U16 desc[UR36][R8.64], R4 ;  /* 0x0000000408007986 */ /* 0x0001e2000c101524 */
[----:B------:R-:W-:Y:S01]  /*47c0*/  IMAD.MOV.U32 R22, RZ, RZ, R23 ;  /* 0x000000ffff167224 */ /* 0x000fe200078e0017 */
[----:B------:R-:W-:Y:S06]  /*47d0*/  BRA `(.L_x_15332) ;  /* 0x0000000c00447947 */ /* 0x000fec0003800000 */
.L_x_15328:
[----:B------:R-:W-:-:S13]  /*47e0*/  ISETP.GT.AND P0, PT, R0, 0x6, PT ;  /* 0x000000060000780c */ /* 0x000fda0003f04270 */
[----:B------:R-:W-:Y:S05]  /*47f0*/  @P0 BRA `(.L_x_15335) ;  /* 0x0000000000340947 */ /* 0x000fea0003800000 */
[----:B------:R-:W-:-:S13]  /*4800*/  ISETP.NE.AND P0, PT, R0, 0x5, PT ;  /* 0x000000050000780c */ /* 0x000fda0003f05270 */
[----:B------:R-:W-:Y:S05]  /*4810*/  @!P0 BRA `(.L_x_15336) ;  /* 0x0000000000188947 */ /* 0x000fea0003800000 */
[----:B------:R-:W-:-:S13]  /*4820*/  ISETP.NE.AND P0, PT, R0, 0x6, PT ;  /* 0x000000060000780c */ /* 0x000fda0003f05270 */
[----:B------:R-:W-:Y:S05]  /*4830*/  @P0 BRA `(.L_x_15331) ;  /* 0x00000008008c0947 */ /* 0x000fea0003800000 */
[----:B---34-:R-:W0:Y:S01]  /*4840*/  I2F.S64 R5, R4 ;  /* 0x0000000400057312 */ /* 0x018e220000301400 */
[----:B------:R-:W-:Y:S01]  /*4850*/  IMAD.MOV.U32 R22, RZ, RZ, R23 ;  /* 0x000000ffff167224 */ /* 0x000fe200078e0017 */
[----:B0-----:R0:W-:Y:S01]  /*4860*/  STG.E desc[UR36][R8.64], R5 ;  /* 0x0000000508007986 */ /* 0x0011e2000c101924 */
[----:B------:R-:W-:Y:S05]  /*4870*/  BRA `(.L_x_15332) ;  /* 0x0000000c001c7947 */ /* 0x000fea0003800000 */
.L_x_15336:
[----:B------:R-:W0:Y:S01]  /*4880*/  I2F.S64 R0, R4 ;  /* 0x0000000400007312 */ /* 0x000e220000301400 */
[----:B------:R-:W-:Y:S01]  /*4890*/  IMAD.MOV.U32 R22, RZ, RZ, R23 ;  /* 0x000000ffff167224 */ /* 0x000fe200078e0017 */
[----:B0-----:R-:W-:-:S05]  /*48a0*/  F2FP.F16.F32.PACK_AB R0, RZ, R0 ;  /* 0x00000000ff00723e */ /* 0x001fca00000000ff */
[----:B------:R0:W-:Y:S01]  /*48b0*/  STG.E.U16 desc[UR36][R8.64], R0 ;  /* 0x0000000008007986 */ /* 0x0001e2000c101524 */
[----:B------:R-:W-:Y:S05]  /*48c0*/  BRA `(.L_x_15332) ;  /* 0x0000000c00087947 */ /* 0x000fea0003800000 */
.L_x_15335:
        /* <DEDUP_REMOVED lines=11> */
.L_x_15338:
[----:B---34-:R-:W0:Y:S01]  /*4980*/  I2F.S64 R4, R4 ;  /* 0x0000000400047312 */ /* 0x018e220000301400 */
[----:B------:R-:W-:Y:S01]  /*4990*/  IMAD.MOV.U32 R22, RZ, RZ, R23 ;  /* 0x000000ffff167224 */ /* 0x000fe200078e0017 */
[----:B0-----:R-:W-:-:S04]  /*49a0*/  F2FP.F16.F32.PACK_AB R3, RZ, R4 ;  /* 0x00000004ff03723e */ /* 0x001fc800000000ff */
[----:B------:R-:W-:-:S05]  /*49b0*/  PRMT R3, R3, 0x5410, RZ ;  /* 0x0000541003037816 */ /* 0x000fca00000000ff */
[----:B------:R0:W-:Y:S01]  /*49c0*/  STG.E desc[UR36][R8.64], R3 ;  /* 0x0000000308007986 */ /* 0x0001e2000c101924 */
[----:B------:R-:W-:Y:S05]  /*49d0*/  BRA `(.L_x_15332) ;  /* 0x0000000800c47947 */ /* 0x000fea0003800000 */
.L_x_15337:
[----:B---34-:R-:W0:Y:S01]  /*49e0*/  I2F.F64.S64 R4, R4 ;  /* 0x0000000400047312 */ /* 0x018e220000301c00 */
[----:B------:R-:W-:Y:S01]  /*49f0*/  IMAD.MOV.U32 R22, RZ, RZ, R23 ;  /* 0x000000ffff167224 */ /* 0x000fe200078e0017 */
[----:B0-----:R0:W-:Y:S01]  /*4a00*/  STG.E.64 desc[UR36][R8.64], R4 ;  /* 0x0000000408007986 */ /* 0x0011e2000c101b24 */
[----:B------:R-:W-:Y:S05]  /*4a10*/  BRA `(.L_x_15332) ;  /* 0x0000000800b47947 */ /* 0x000fea0003800000 */
.L_x_15327:
        /* <DEDUP_REMOVED lines=14> */
.L_x_15341:
[----:B------:R-:W-:Y:S01]  /*4b00*/  CS2R R6, SRZ ;  /* 0x0000000000067805 */ /* 0x000fe2000001ff00 */
[----:B---34-:R-:W0:Y:S01]  /*4b10*/  I2F.F64.S64 R4, R4 ;  /* 0x0000000400047312 */ /* 0x018e220000301c00 */
[----:B------:R-:W-:-:S03]  /*4b20*/  IMAD.MOV.U32 R22, RZ, RZ, R23 ;  /* 0x000000ffff167224 */ /* 0x000fc600078e0017 */
[----:B0-----:R0:W-:Y:S01]  /*4b30*/  STG.E.128 desc[UR36][R8.64], R4 ;  /* 0x0000000408007986 */ /* 0x0011e2000c101d24 */
[----:B------:R-:W-:Y:S05]  /*4b40*/  BRA `(.L_x_15332) ;  /* 0x0000000800687947 */ /* 0x000fea0003800000 */
.L_x_15340:
[----:B------:R-:W-:-:S13]  /*4b50*/  ISETP.NE.AND P0, PT, R0, 0xf, PT ;  /* 0x0000000f0000780c */ /* 0x000fda0003f05270 */
[----:B------:R-:W-:Y:S05]  /*4b60*/  @!P0 BRA `(.L_x_15342) ;  /* 0x0000000000a88947 */ /* 0x000fea0003800000 */
[----:B------:R-:W-:-:S13]  /*4b70*/  ISETP.NE.AND P0, PT, R0, 0x17, PT ;  /* 0x000000170000780c */ /* 0x000fda0003f05270 */
[----:B------:R-:W-:Y:S05]  /*4b80*/  @!P0 BRA `(.L_x_15343) ;  /* 0x0000000000508947 */ /* 0x000fea0003800000 */
[----:B------:R-:W-:-:S13]  /*4b90*/  ISETP.NE.AND P0, PT, R0, 0x18, PT ;  /* 0x000000180000780c */ /* 0x000fda0003f05270 */
[----:B------:R-:W-:Y:S05]  /*4ba0*/  @P0 BRA `(.L_x_15331) ;  /* 0x0000000400b00947 */ /* 0x000fea0003800000 */
[----:B---34-:R-:W0:Y:S01]  /*4bb0*/  I2F.S64 R4, R4 ;  /* 0x0000000400047312 */ /* 0x018e220000301400 */
        /* <DEDUP_REMOVED lines=12> */
.L_x_15345:
[----:B------:R-:W-:Y:S05]  /*4c80*/  BSYNC.RECONVERGENT B0 ;  /* 0x0000000000007941 */ /* 0x000fea0003800200 */
.L_x_15344:
[----:B------:R-:W-:Y:S01]  /*4c90*/  LOP3.LUT R7, R0, 0x80, R7, 0xf8, !PT ;  /* 0x0000008000077812 */ /* 0x000fe200078ef807 */
[----:B------:R-:W-:-:S04]  /*4ca0*/  IMAD.MOV.U32 R22, RZ, RZ, R23 ;  /* 0x000000ffff167224 */ /* 0x000fc800078e0017 */
[----:B------:R0:W-:Y:S01]  /*4cb0*/  STG.E.U8 desc[UR36][R8.64], R7 ;  /* 0x0000000708007986 */ /* 0x0001e2000c101124 */
[----:B------:R-:W-:Y:S05]  /*4cc0*/  BRA `(.L_x_15332) ;  /* 0x0000000800087947 */ /* 0x000fea0003800000 */
.L_x_15343:
[----:B---34-:R-:W0:Y:S01]  /*4cd0*/  I2F.S64 R4, R4 ;  /* 0x0000000400047312 */ /* 0x018e220000301400 */
        /* <DEDUP_REMOVED lines=14> */
.L_x_15347:
[----:B------:R-:W-:Y:S05]  /*4dc0*/  BSYNC.RECONVERGENT B0 ;  /* 0x0000000000007941 */ /* 0x000fea0003800200 */
.L_x_15346:
[----:B------:R-:W-:Y:S01]  /*4dd0*/  LOP3.LUT R7, R0, 0x80, R7, 0xf8, !PT ;  /* 0x0000008000077812 */ /* 0x000fe200078ef807 */
[----:B------:R-:W-:-:S04]  /*4de0*/  IMAD.MOV.U32 R22, RZ, RZ, R23 ;  /* 0x000000ffff167224 */ /* 0x000fc800078e0017 */
[----:B------:R0:W-:Y:S01]  /*4df0*/  STG.E.U8 desc[UR36][R8.64], R7 ;  /* 0x0000000708007986 */ /* 0x0001e2000c101124 */
[----:B------:R-:W-:Y:S05]  /*4e00*/  BRA `(.L_x_15332) ;  /* 0x0000000400b87947 */ /* 0x000fea0003800000 */
.L_x_15342:
[----:B------:R-:W0:Y:S01]  /*4e10*/  I2F.S64 R0, R4 ;  /* 0x0000000400007312 */ /* 0x000e220000301400 */
[----:B------:R-:W-:Y:S01]  /*4e20*/  IMAD.MOV.U32 R22, RZ, RZ, R23 ;  /* 0x000000ffff167224 */ /* 0x000fe200078e0017 */
[----:B0-----:R-:W-:-:S05]  /*4e30*/  F2FP.BF16.F32.PACK_AB R0, RZ, R0 ;  /* 0x00000000ff00723e */ /* 0x001fca00000010ff */
[----:B------:R0:W-:Y:S01]  /*4e40*/  STG.E.U16 desc[UR36][R8.64], R0 ;  /* 0x0000000008007986 */ /* 0x0001e2000c101524 */
[----:B------:R-:W-:Y:S05]  /*4e50*/  BRA `(.L_x_15332) ;  /* 0x0000000400a47947 */ /* 0x000fea0003800000 */
.L_x_15339:
        /* <DEDUP_REMOVED lines=11> */
.L_x_15350:
[----:B---34-:R-:W0:Y:S01]  /*4f10*/  I2F.S64 R5, R4 ;  /* 0x0000000400057312 */ /* 0x018e220000301400 */
        /* <DEDUP_REMOVED lines=12> */
.L_x_15353:
[----:B------:R-:W-:-:S04]  /*4fe0*/  SHF.R.U32.HI R0, RZ, 0x14, R5 ;  /* 0x00000014ff007819 */ /* 0x000fc80000011605 */
[----:B------:R-:W-:-:S04]  /*4ff0*/  LOP3.LUT R0, R0, 0x1, RZ, 0xc0, !PT ;  /* 0x0000000100007812 */ /* 0x000fc800078ec0ff */
[----:B------:R-:W-:-:S04]  /*5000*/  IADD3 R0, PT, PT, R5, 0x487ffff, R0 ;  /* 0x0487ffff05007810 */ /* 0x000fc80007ffe000 */
[----:B------:R-:W-:-:S04]  /*5010*/  SHF.R.U32.HI R0, RZ, 0x14, R0 ;  /* 0x00000014ff007819 */ /* 0x000fc80000011600 */
[----:B------:R-:W-:-:S07]  /*5020*/  LOP3.LUT R3, R0, 0xff, RZ, 0xc0, !PT ;  /* 0x000000ff00037812 */ /* 0x000fce00078ec0ff */
.L_x_15354:
[----:B------:R-:W-:-:S04]  /*5030*/  SHF.R.U32.HI R0, RZ, 0x18, R5 ;  /* 0x00000018ff007819 */ /* 0x000fc80000011605 */
[----:B------:R-:W-:-:S07]  /*5040*/  LOP3.LUT R0, R3, 0x80, R0, 0xf8, !PT ;  /* 0x0000008003007812 */ /* 0x000fce00078ef800 */
.L_x_15352:
[----:B------:R-:W-:Y:S05]  /*5050*/  BSYNC.RECONVERGENT B0 ;  /* 0x0000000000007941 */ /* 0x000fea0003800200 */
.L_x_15351:
[----:B------:R0:W-:Y:S01]  /*5060*/  STG.E.U8 desc[UR36][R8.64], R0 ;  /* 0x0000000008007986 */ /* 0x0001e2000c101124 */
[----:B------:R-:W-:Y:S01]  /*5070*/  IMAD.MOV.U32 R22, RZ, RZ, R23 ;  /* 0x000000ffff167224 */ /* 0x000fe200078e0017 */
[----:B------:R-:W-:Y:S06]  /*5080*/  BRA `(.L_x_15332) ;  /* 0x0000000400187947 */ /* 0x000fec0003800000 */
.L_x_15349:
        /* <DEDUP_REMOVED lines=13> */
.L_x_15357:
[----:B------:R-:W-:-:S04]  /*5160*/  SHF.R.U32.HI R0, RZ, 0x15, R5 ;  /* 0x00000015ff007819 */ /* 0x000fc80000011605 */
[----:B------:R-:W-:-:S04]  /*5170*/  LOP3.LUT R0, R0, 0x1, RZ, 0xc0, !PT ;  /* 0x0000000100007812 */ /* 0x000fc800078ec0ff */
[----:B------:R-:W-:-:S04]  /*5180*/  IADD3 R0, PT, PT, R5, 0x88fffff, R0 ;  /* 0x088fffff05007810 */ /* 0x000fc80007ffe000 */
[----:B------:R-:W-:-:S04]  /*5190*/  SHF.R.U32.HI R0, RZ, 0x15, R0 ;  /* 0x00000015ff007819 */ /* 0x000fc80000011600 */
[----:B------:R-:W-:-:S07]  /*51a0*/  LOP3.LUT R3, R0, 0xff, RZ, 0xc0, !PT ;  /* 0x000000ff00037812 */ /* 0x000fce00078ec0ff */
.L_x_15358:
[----:B------:R-:W-:-:S04]  /*51b0*/  SHF.R.U32.HI R0, RZ, 0x18, R5 ;  /* 0x00000018ff007819 */ /* 0x000fc80000011605 */
[----:B------:R-:W-:-:S07]  /*51c0*/  LOP3.LUT R0, R3, 0x80, R0, 0xf8, !PT ;  /* 0x0000008003007812 */ /* 0x000fce00078ef800 */
.L_x_15356:
[----:B------:R-:W-:Y:S05]  /*51d0*/  BSYNC.RECONVERGENT B0 ;  /* 0x0000000000007941 */ /* 0x000fea0003800200 */
.L_x_15355:
[----:B------:R0:W-:Y:S01]  /*51e0*/  STG.E.U8 desc[UR36][R8.64], R0 ;  /* 0x0000000008007986 */ /* 0x0001e2000c101124 */
[----:B------:R-:W-:Y:S01]  /*51f0*/  IMAD.MOV.U32 R22, RZ, RZ, R23 ;  /* 0x000000ffff167224 */ /* 0x000fe200078e0017 */
[----:B------:R-:W-:Y:S06]  /*5200*/  BRA `(.L_x_15332) ;  /* 0x0000000000b87947 */ /* 0x000fec0003800000 */
.L_x_15348:
[----:B------:R-:W-:-:S13]  /*5210*/  ISETP.NE.AND P0, PT, R0, 0x1c, PT ;  /* 0x0000001c0000780c */ /* 0x000fda0003f05270 */
[----:B------:R-:W-:Y:S05]  /*5220*/  @!P0 BRA `(.L_x_15359) ;  /* 0x0000000000a88947 */ /* 0x000fea0003800000 */
[----:B------:R-:W-:-:S13]  /*5230*/  ISETP.NE.AND P0, PT, R0, 0x1d, PT ;  /* 0x0000001d0000780c */ /* 0x000fda0003f05270 */
[----:B------:R-:W-:Y:S05]  /*5240*/  @!P0 BRA `(.L_x_15360) ;  /* 0x0000000000948947 */ /* 0x000fea0003800000 */
[----:B------:R-:W-:-:S13]  /*5250*/  ISETP.NE.AND P0, PT, R0, 0x2c, PT ;  /* 0x0000002c0000780c */ /* 0x000fda0003f05270 */
[----:B------:R-:W-:Y:S05]  /*5260*/  @!P0 BRA `(.L_x_15361) ;  /* 0x0000000000488947 */ /* 0x000fea0003800000 */
.L_x_15331:
[----:B------:R-:W-:Y:S01]  /*5270*/  MOV R14, 0x0 ;  /* 0x00000000000e7802 */ /* 0x000fe20000000f00 */
[----:B------:R-:W3:Y:S01]  /*5280*/  LDCU.64 UR6, c[0x4][0x178] ;  /* 0x01002f00ff0677ac */ /* 0x000ee20008000a00 */
[----:B------:R-:W-:Y:S02]  /*5290*/  IMAD.MOV.U32 R8, RZ, RZ, 0x65 ;  /* 0x00000065ff087424 */ /* 0x000fe400078e00ff */
[----:B------:R-:W-:Y:S01]  /*52a0*/  IMAD.MOV.U32 R12, RZ, RZ, 0x1 ;  /* 0x00000001ff0c7424 */ /* 0x000fe200078e00ff */
[----:B------:R-:W0:Y:S01]  /*52b0*/  LDCU.64 UR8, c[0x4][0x180] ;  /* 0x01003000ff0877ac */ /* 0x000e220008000a00 */
[----:B------:R-:W1:Y:S01]  /*52c0*/  LDC.64 R14, c[0x4][R14] ;  /* 0x010000000e0e7b82 */ /* 0x000e620000000a00 */
[----:B------:R-:W-:Y:S01]  /*52d0*/  IMAD.MOV.U32 R13, RZ, RZ, RZ ;  /* 0x000000ffff0d7224 */ /* 0x000fe200078e00ff */
[----:B------:R-:W2:Y:S01]  /*52e0*/  LDCU.64 UR4, c[0x4][0x40] ;  /* 0x01000800ff0477ac */ /* 0x000ea20008000a00 */
[----:B---34-:R-:W-:Y:S02]  /*52f0*/  IMAD.U32 R4, RZ, RZ, UR6 ;  /* 0x00000006ff047e24 */ /* 0x018fe4000f8e00ff */
[----:B------:R-:W-:-:S02]  /*5300*/  IMAD.U32 R5, RZ, RZ, UR7 ;  /* 0x00000007ff057e24 */ /* 0x000fc4000f8e00ff */
[----:B0-----:R-:W-:Y:S02]  /*5310*/  IMAD.U32 R6, RZ, RZ, UR8 ;  /* 0x00000008ff067e24 */ /* 0x001fe4000f8e00ff */
[----:B------:R-:W-:Y:S02]  /*5320*/  IMAD.U32 R7, RZ, RZ, UR9 ;  /* 0x00000009ff077e24 */ /* 0x000fe4000f8e00ff */
[----:B--2---:R-:W-:Y:S02]  /*5330*/  IMAD.U32 R10, RZ, RZ, UR4 ;  /* 0x00000004ff0a7e24 */ /* 0x004fe4000f8e00ff */
[----:B------:R-:W-:-:S07]  /*5340*/  IMAD.U32 R11, RZ, RZ, UR5 ;  /* 0x00000005ff0b7e24 */ /* 0x000fce000f8e00ff */
[----:B------:R-:W-:-:S07]  /*5350*/  LEPC R20, `(.L_x_15362) ;  /* 0x000000001014794e */ /* 0x000fce0000000000 */
[----:B-1---5:R-:W-:Y:S05]  /*5360*/  CALL.ABS.NOINC R14 ;  /* 0x000000000e007343 */ /* 0x022fea0003c00000 */
.L_x_15362:
[----:B------:R-:W-:Y:S01]  /*5370*/  IMAD.MOV.U32 R22, RZ, RZ, R23 ;  /* 0x000000ffff167224 */ /* 0x000fe200078e0017 */
[----:B------:R-:W-:Y:S06]  /*5380*/  BRA `(.L_x_15332) ;  /* 0x0000000000587947 */ /* 0x000fec0003800000 */
.L_x_15361:
[----:B---34-:R-:W0:Y:S01]  /*5390*/  I2F.S64 R4, R4 ;  /* 0x0000000400047312 */ /* 0x018e220000301400 */
        /* <DEDUP_REMOVED lines=16> */
.L_x_15360:
[----:B------:R0:W-:Y:S01]  /*54a0*/  STG.E.64 desc[UR36][R8.64], R4 ;  /* 0x0000000408007986 */ /* 0x0001e2000c101b24 */
[----:B------:R-:W-:Y:S01]  /*54b0*/  IMAD.MOV.U32 R22, RZ, RZ, R23 ;  /* 0x000000ffff167224 */ /* 0x000fe200078e0017 */
[----:B------:R-:W-:Y:S06]  /*54c0*/  BRA `(.L_x_15332) ;  /* 0x0000000000087947 */ /* 0x000fec0003800000 */
.L_x_15359:
[----:B------:R0:W-:Y:S01]  /*54d0*/  STG.E desc[UR36][R8.64], R4 ;  /* 0x0000000408007986 */ /* 0x0001e2000c101924 */
[----:B------:R-:W-:-:S07]  /*54e0*/  IMAD.MOV.U32 R22, RZ, RZ, R23 ;  /* 0x000000ffff167224 */ /* 0x000fce00078e0017 */
.L_x_15332:
[----:B------:R-:W-:-:S13]  /*54f0*/  ISETP.GE.AND P0, PT, R22, R18, PT ;  /* 0x000000121600720c */ /* 0x000fda0003f06270 */
[----:B------:R-:W-:Y:S05]  /*5500*/  @P0 BREAK.RELIABLE B6 ;  /* 0x0000000000060942 */ /* 0x000fea0003800100 */
[----:B------:R-:W-:Y:S05]  /*5510*/  @P0 BRA `(.L_x_15363) ;  /* 0x0000001c00300947 */ /* 0x000fea0003800000 */
[----:B------:R-:W3:Y:S01]  /*5520*/  LDCU UR4, c[0x0][0x3b8] ;  /* 0x00007700ff0477ac */ /* 0x000ee20008000800 */
[----:B012---:R-:W0:Y:S01]  /*5530*/  LDC.64 R8, c[0x0][0x398] ;  /* 0x0000e600ff087b82 */ /* 0x007e220000000a00 */
[----:B------:R-:W-:Y:S01]  /*5540*/  IMAD R0, R2, 0x200, R22 ;  /* 0x0000020002007824 */ /* 0x000fe200078e0216 */
[----:B---34-:R-:W-:-:S03]  /*5550*/  PRMT R4, R19, 0x9910, RZ ;  /* 0x0000991013047816 */ /* 0x018fc600000000ff */
        /* <DEDUP_REMOVED lines=14> */
[----:B-----5:R0:W-:Y:S01]  /*5640*/  STG.E.U8 desc[UR36][R8.64], R26 ;  /* 0x0000001a08007986 */ /* 0x0201e2000c101124 */
[----:B------:R-:W-:Y:S05]  /*5650*/  BRA `(.L_x_15369) ;  /* 0x0000000c003c7947 */ /* 0x000fea0003800000 */
.L_x_15367:
[----:B-----5:R0:W-:Y:S01]  /*5660*/  STG.E.U8 desc[UR36][R8.64], R26 ;  /* 0x0000001a08007986 */ /* 0x0201e2000c101124 */
[----:B------:R-:W-:Y:S05]  /*5670*/  BRA `(.L_x_15369) ;  /* 0x0000000c00347947 */ /* 0x000fea0003800000 */
.L_x_15366:
[----:B------:R-:W-:-:S13]  /*5680*/  ISETP.NE.AND P0, PT, R0, 0x2, PT ;  /* 0x000000020000780c */ /* 0x000fda0003f05270 */
[----:B------:R-:W-:Y:S05]  /*5690*/  @!P0 BRA `(.L_x_15370) ;  /* 0x0000000000208947 */ /* 0x000fea0003800000 */
[----:B------:R-:W-:-:S13]  /*56a0*/  ISETP.NE.AND P0, PT, R0, 0x3, PT ;  /* 0x000000030000780c */ /* 0x000fda0003f05270 */
[----:B------:R-:W-:Y:S05]  /*56b0*/  @!P0 BRA `(.L_x_15371) ;  /* 0x0000000000108947 */ /* 0x000fea0003800000 */
[----:B------:R-:W-:-:S13]  /*56c0*/  ISETP.NE.AND P0, PT, R0, 0x4, PT ;  /* 0x000000040000780c */ /* 0x000fda0003f05270 */
[----:B------:R-:W-:Y:S05]  /*56d0*/  @P0 BRA `(.L_x_15368) ;  /* 0x0000000800380947 */ /* 0x000fea0003800000 */
[----:B-----5:R0:W-:Y:S01]  /*56e0*/  STG.E.64 desc[UR36][R8.64], R26 ;  /* 0x0000001a08007986 */ /* 0x0201e2000c101b24 */
[----:B------:R-:W-:Y:S05]  /*56f0*/  BRA `(.L_x_15369) ;  /* 0x0000000c00147947 */ /* 0x000fea0003800000 */
.L_x_15371:
[----:B-----5:R0:W-:Y:S01]  /*5700*/  STG.E desc[UR36][R8.64], R26 ;  /* 0x0000001a08007986 */ /* 0x0201e2000c101924 */
[----:B------:R-:W-:Y:S05]  /*5710*/  BRA `(.L_x_15369) ;  /* 0x0000000c000c7947 */ /* 0x000fea0003800000 */
.L_x_15370:
[----:B-----5:R0:W-:Y:S01]  /*5720*/  STG.E.U16 desc[UR36][R8.64], R26 ;  /* 0x0000001a08007986 */ /* 0x0201e2000c101524 */
[----:B------:R-:W-:Y:S05]  /*5730*/  BRA `(.L_x_15369) ;  /* 0x0000000c00047947 */ /* 0x000fea0003800000 */
.L_x_15365:
[----:B------:R-:W-:-:S13]  /*5740*/  ISETP.GT.AND P0, PT, R0, 0x6, PT ;  /* 0x000000060000780c */ /* 0x000fda0003f04270 */
[----:B------:R-:W-:Y:S05]  /*5750*/  @P0 BRA `(.L_x_15372) ;  /* 0x00000000002c0947 */ /* 0x000fea0003800000 */
[----:B------:R-:W-:-:S13]  /*5760*/  ISETP.NE.AND P0, PT, R0, 0x5, PT ;  /* 0x000000050000780c */ /* 0x000fda0003f05270 */
[----:B------:R-:W-:Y:S05]  /*5770*/  @!P0 BRA `(.L_x_15373) ;  /* 0x0000000000148947 */ /* 0x000fea0003800000 */
[----:B------:R-:W-:-:S13]  /*5780*/  ISETP.NE.AND P0, PT, R0, 0x6, PT ;  /* 0x000000060000780c */ /* 0x000fda0003f05270 */
[----:B------:R-:W-:Y:S05]  /*5790*/  @P0 BRA `(.L_x_15368) ;  /* 0x0000000800080947 */ /* 0x000fea0003800000 */
[----:B-----5:R-:W0:Y:S02]  /*57a0*/  I2F.S64 R27, R26 ;  /* 0x0000001a001b7312 */ /* 0x020e240000301400 */
[----:B0-----:R0:W-:Y:S01]  /*57b0*/  STG.E desc[UR36][R8.64], R27 ;  /* 0x0000001b08007986 */ /* 0x0011e2000c101924 */
[----:B------:R-:W-:Y:S05]  /*57c0*/  BRA `(.L_x_15369) ;  /* 0x0000000800e07947 */ /* 0x000fea0003800000 */
.L_x_15373:
[----:B-----5:R-:W0:Y:S02]  /*57d0*/  I2F.S64 R0, R26 ;  /* 0x0000001a00007312 */ /* 0x020e240000301400 */
[----:B0-----:R-:W-:-:S05]  /*57e0*/  F2FP.F16.F32.PACK_AB R0, RZ, R0 ;  /* 0x00000000ff00723e */ /* 0x001fca00000000ff */
[----:B------:R0:W-:Y:S01]  /*57f0*/  STG.E.U16 desc[UR36][R8.64], R0 ;  /* 0x0000000008007986 */ /* 0x0001e2000c101524 */
[----:B------:R-:W-:Y:S05]  /*5800*/  BRA `(.L_x_15369) ;  /* 0x0000000800d07947 */ /* 0x000fea0003800000 */
.L_x_15372:
[----:B------:R-:W-:-:S13]  /*5810*/  ISETP.NE.AND P0, PT, R0, 0x7, PT ;  /* 0x000000070000780c */ /* 0x000fda0003f05270 */
[----:B------:R-:W-:Y:S05]  /*5820*/  @!P0 BRA `(.L_x_15374) ;  /* 0x0000000000348947 */ /* 0x000fea0003800000 */
[----:B------:R-:W-:-:S13]  /*5830*/  ISETP.NE.AND P0, PT, R0, 0x8, PT ;  /* 0x000000080000780c */ /* 0x000fda0003f05270 */
[----:B------:R-:W-:Y:S05]  /*5840*/  @!P0 BRA `(.L_x_15375) ;  /* 0x0000000000188947 */ /* 0x000fea0003800000 */
[----:B------:R-:W-:-:S13]  /*5850*/  ISETP.NE.AND P0, PT, R0, 0x9, PT ;  /* 0x000000090000780c */ /* 0x000fda0003f05270 */
[----:B------:R-:W-:Y:S05]  /*5860*/  @P0 BRA `(.L_x_15368) ;  /* 0x0000000400d40947 */ /* 0x000fea0003800000 */
[----:B------:R-:W-:Y:S01]  /*5870*/  IMAD.MOV.U32 R5, RZ, RZ, RZ ;  /* 0x000000ffff057224 */ /* 0x000fe200078e00ff */
[----:B-----5:R-:W0:Y:S04]  /*5880*/  I2F.S64 R4, R26 ;  /* 0x0000001a00047312 */ /* 0x020e280000301400 */
[----:B0-----:R0:W-:Y:S01]  /*5890*/  STG.E.64 desc[UR36][R8.64], R4 ;  /* 0x0000000408007986 */ /* 0x0011e2000c101b24 */
[----:B------:R-:W-:Y:S05]  /*58a0*/  BRA `(.L_x_15369) ;  /* 0x0000000800a87947 */ /* 0x000fea0003800000 */
.L_x_15375:
[----:B-----5:R-:W0:Y:S02]  /*58b0*/  I2F.S64 R26, R26 ;  /* 0x0000001a001a7312 */ /* 0x020e240000301400 */
[----:B0-----:R-:W-:-:S04]  /*58c0*/  F2FP.F16.F32.PACK_AB R3, RZ, R26 ;  /* 0x0000001aff03723e */ /* 0x001fc800000000ff */
[----:B------:R-:W-:-:S05]  /*58d0*/  PRMT R3, R3, 0x5410, RZ ;  /* 0x0000541003037816 */ /* 0x000fca00000000ff */
[----:B------:R0:W-:Y:S01]  /*58e0*/  STG.E desc[UR36][R8.64], R3 ;  /* 0x0000000308007986 */ /* 0x0001e2000c101924 */
[----:B------:R-:W-:Y:S05]  /*58f0*/  BRA `(.L_x_15369) ;  /* 0x0000000800947947 */ /* 0x000fea0003800000 */
.L_x_15374:
[----:B-----5:R-:W0:Y:S02]  /*5900*/  I2F.F64.S64 R26, R26 ;  /* 0x0000001a001a7312 */ /* 0x020e240000301c00 */
[----:B0-----:R0:W-:Y:S01]  /*5910*/  STG.E.64 desc[UR36][R8.64], R26 ;  /* 0x0000001a08007986 */ /* 0x0011e2000c101b24 */
[----:B------:R-:W-:Y:S05]  /*5920*/  BRA `(.L_x_15369) ;  /* 0x0000000800887947 */ /* 0x000fea0003800000 */
.L_x_15364:
        /* <DEDUP_REMOVED lines=10> */
[----:B-----5:R0:W-:Y:S01]  /*59d0*/  STG.E.U16 desc[UR36][R8.64], R26 ;  /* 0x0000001a08007986 */ /* 0x0201e2000c101524 */
[----:B------:R-:W-:Y:S05]  /*59e0*/  BRA `(.L_x_15369) ;  /* 0x0000000800587947 */ /* 0x000fea0003800000 */
.L_x_15379:
[----:B-----5:R-:W0:Y:S01]  /*59f0*/  I2F.S64 R27, R26 ;  /* 0x0000001a001b7312 */ /* 0x020e220000301400 */
        /* <DEDUP_REMOVED lines=16> */
.L_x_15382:
[----:B------:R-:W-:-:S04]  /*5b00*/  SHF.R.U32.HI R3, RZ, 0x18, R27 ;  /* 0x00000018ff037819 */ /* 0x000fc8000001161b */
[----:B------:R-:W-:-:S04]  /*5b10*/  LOP3.LUT R0, R0, 0x80, R3, 0xf8, !PT ;  /* 0x0000008000007812 */ /* 0x000fc800078ef803 */
[----:B------:R-:W-:-:S07]  /*5b20*/  PRMT R4, R0, 0x7610, R4 ;  /* 0x0000761000047816 */ /* 0x000fce0000000004 */
.L_x_15381:
[----:B------:R-:W-:Y:S05]  /*5b30*/  BSYNC.RECONVERGENT B0 ;  /* 0x0000000000007941 */ /* 0x000fea0003800200 */
.L_x_15380:
[----:B------:R0:W-:Y:S01]  /*5b40*/  STG.E.U8 desc[UR36][R8.64], R4 ;  /* 0x0000000408007986 */ /* 0x0001e2000c101124 */
[----:B------:R-:W-:Y:S05]  /*5b50*/  BRA `(.L_x_15369) ;  /* 0x0000000400fc7947 */ /* 0x000fea0003800000 */
.L_x_15378:
        /* <DEDUP_REMOVED lines=17> */
.L_x_15385:
[----:B------:R-:W-:-:S04]  /*5c70*/  SHF.R.U32.HI R3, RZ, 0x18, R27 ;  /* 0x00000018ff037819 */ /* 0x000fc8000001161b */
[----:B------:R-:W-:-:S04]  /*5c80*/  LOP3.LUT R0, R0, 0x80, R3, 0xf8, !PT ;  /* 0x0000008000007812 */ /* 0x000fc800078ef803 */
[----:B------:R-:W-:-:S07]  /*5c90*/  PRMT R4, R0, 0x7610, R4 ;  /* 0x0000761000047816 */ /* 0x000fce0000000004 */
.L_x_15384:
[----:B------:R-:W-:Y:S05]  /*5ca0*/  BSYNC.RECONVERGENT B0 ;  /* 0x0000000000007941 */ /* 0x000fea0003800200 */
.L_x_15383:
[----:B------:R0:W-:Y:S01]  /*5cb0*/  STG.E.U8 desc[UR36][R8.64], R4 ;  /* 0x0000000408007986 */ /* 0x0001e2000c101124 */
[----:B------:R-:W-:Y:S05]  /*5cc0*/  BRA `(.L_x_15369) ;  /* 0x0000000400a07947 */ /* 0x000fea0003800000 */
.L_x_15377:
[----:B------:R-:W-:-:S13]  /*5cd0*/  ISETP.NE.AND P0, PT, R0, 0x1c, PT ;  /* 0x0000001c0000780c */ /* 0x000fda0003f05270 */
[----:B------:R-:W-:Y:S05]  /*5ce0*/  @!P0 BRA `(.L_x_15386) ;  /* 0x0000000000588947 */ /* 0x000fea0003800000 */
[----:B------:R-:W-:-:S13]  /*5cf0*/  ISETP.NE.AND P0, PT, R0, 0x1d, PT ;  /* 0x0000001d0000780c */ /* 0x000fda0003f05270 */
[----:B------:R-:W-:Y:S05]  /*5d00*/  @!P0 BRA `(.L_x_15387) ;  /* 0x0000000000488947 */ /* 0x000fea0003800000 */
[----:B------:R-:W-:-:S13]  /*5d10*/  ISETP.NE.AND P0, PT, R0, 0x2c, PT ;  /* 0x0000002c0000780c */ /* 0x000fda0003f05270 */
[----:B------:R-:W-:Y:S05]  /*5d20*/  @P0 BRA `(.L_x_15368) ;  /* 0x0000000000a40947 */ /* 0x000fea0003800000 */
[----:B-----5:R-:W0:Y:S02]  /*5d30*/  I2F.S64 R26, R26 ;  /* 0x0000001a001a7312 */ /* 0x020e240000301400 */
        /* <DEDUP_REMOVED lines=15> */
.L_x_15387:
[----:B-----5:R0:W-:Y:S01]  /*5e30*/  STG.E.64 desc[UR36][R8.64], R26 ;  /* 0x0000001a08007986 */ /* 0x0201e2000c101b24 */
[----:B------:R-:W-:Y:S05]  /*5e40*/  BRA `(.L_x_15369) ;  /* 0x0000000400407947 */ /* 0x000fea0003800000 */
.L_x_15386:
[----:B-----5:R0:W-:Y:S01]  /*5e50*/  STG.E desc[UR36][R8.64], R26 ;  /* 0x0000001a08007986 */ /* 0x0201e2000c101924 */
[----:B------:R-:W-:Y:S05]  /*5e60*/  BRA `(.L_x_15369) ;  /* 0x0000000400387947 */ /* 0x000fea0003800000 */
.L_x_15376:
[----:B------:R-:W-:-:S13]  /*5e70*/  ISETP.GT.AND P0, PT, R0, 0xe, PT ;  /* 0x0000000e0000780c */ /* 0x000fda0003f04270 */
[----:B------:R-:W-:Y:S05]  /*5e80*/  @P0 BRA `(.L_x_15388) ;  /* 0x0000000000340947 */ /* 0x000fea0003800000 */
[----:B------:R-:W-:-:S13]  /*5e90*/  ISETP.NE.AND P0, PT, R0, 0xa, PT ;  /* 0x0000000a0000780c */ /* 0x000fda0003f05270 */
[----:B------:R-:W-:Y:S05]  /*5ea0*/  @!P0 BRA `(.L_x_15389) ;  /* 0x00000000001c8947 */ /* 0x000fea0003800000 */
[----:B------:R-:W-:-:S13]  /*5eb0*/  ISETP.NE.AND P0, PT, R0, 0xb, PT ;  /* 0x0000000b0000780c */ /* 0x000fda0003f05270 */
[----:B------:R-:W-:Y:S05]  /*5ec0*/  @P0 BRA `(.L_x_15368) ;  /* 0x00000000003c0947 */ /* 0x000fea0003800000 */
[----:B-----5:R-:W-:-:S04]  /*5ed0*/  ISETP.NE.U32.AND P0, PT, R26, RZ, PT ;  /* 0x000000ff1a00720c */ /* 0x020fc80003f05070 */
[----:B------:R-:W-:-:S04]  /*5ee0*/  ISETP.NE.AND.EX P0, PT, R27, RZ, PT, P0 ;  /* 0x000000ff1b00720c */ /* 0x000fc80003f05300 */
[----:B------:R-:W-:-:S05]  /*5ef0*/  SEL R3, RZ, 0x1, !P0 ;  /* 0x00000001ff037807 */ /* 0x000fca0004000000 */
[----:B------:R3:W-:Y:S01]  /*5f00*/  STG.E.U8 desc[UR36][R8.64], R3 ;  /* 0x0000000308007986 */ /* 0x0007e2000c101124 */
[----:B------:R-:W-:Y:S05]  /*5f10*/  BRA `(.L_x_15369) ;  /* 0x00000004000c7947 */ /* 0x000fea0003800000 */
.L_x_15389:
[----:B------:R-:W-:Y:S01]  /*5f20*/  CS2R R6, SRZ ;  /* 0x0000000000067805 */ /* 0x000fe2000001ff00 */
[----:B-----5:R-:W0:Y:S04]  /*5f30*/  I2F.F64.S64 R4, R26 ;  /* 0x0000001a00047312 */ /* 0x020e280000301c00 */
[----:B0-----:R4:W-:Y:S01]  /*5f40*/  STG.E.128 desc[UR36][R8.64], R4 ;  /* 0x0000000408007986 */ /* 0x0019e2000c101d24 */
[----:B------:R-:W-:Y:S05]  /*5f50*/  BRA `(.L_x_15369) ;  /* 0x0000000000fc7947 */ /* 0x000fea0003800000 */
.L_x_15388:
[----:B------:R-:W-:-:S13]  /*5f60*/  ISETP.NE.AND P0, PT, R0, 0xf, PT ;  /* 0x0000000f0000780c */ /* 0x000fda0003f05270 */
[----:B------:R-:W-:Y:S05]  /*5f70*/  @!P0 BRA `(.L_x_15390) ;  /* 0x0000000000e88947 */ /* 0x000fea0003800000 */
[----:B------:R-:W-:-:S13]  /*5f80*/  ISETP.NE.AND P0, PT, R0, 0x17, PT ;  /* 0x000000170000780c */ /* 0x000fda0003f05270 */
[----:B------:R-:W-:Y:S05]  /*5f90*/  @!P0 BRA `(.L_x_15391) ;  /* 0x0000000000908947 */ /* 0x000fea0003800000 */
[----:B------:R-:W-:-:S13]  /*5fa0*/  ISETP.NE.AND P0, PT, R0, 0x18, PT ;  /* 0x000000180000780c */ /* 0x000fda0003f05270 */
[----:B------:R-:W-:Y:S05]  /*5fb0*/  @!P0 BRA `(.L_x_15392) ;  /* 0x0000000000448947 */ /* 0x000fea0003800000 */
.L_x_15368:
        /* <DEDUP_REMOVED lines=16> */
.L_x_15393:
[----:B------:R-:W-:Y:S05]  /*60c0*/  BRA `(.L_x_15369) ;  /* 0x0000000000a07947 */ /* 0x000fea0003800000 */
.L_x_15392:
[----:B-----5:R-:W0:Y:S01]  /*60d0*/  I2F.S64 R27, R26 ;  /* 0x0000001a001b7312 */ /* 0x020e220000301400 */
        /* <DEDUP_REMOVED lines=12> */
.L_x_15395:
[----:B------:R-:W-:Y:S05]  /*61a0*/  BSYNC.RECONVERGENT B0 ;  /* 0x0000000000007941 */ /* 0x000fea0003800200 */
.L_x_15394:
[----:B------:R-:W-:-:S05]  /*61b0*/  LOP3.LUT R3, R0, 0x80, R3, 0xf8, !PT ;  /* 0x0000008000037812 */ /* 0x000fca00078ef803 */
[----:B------:R1:W-:Y:S01]  /*61c0*/  STG.E.U8 desc[UR36][R8.64], R3 ;  /* 0x0000000308007986 */ /* 0x0003e2000c101124 */
[----:B------:R-:W-:Y:S05]  /*61d0*/  BRA `(.L_x_15369) ;  /* 0x00000000005c7947 */ /* 0x000fea0003800000 */
.L_x_15391:
[----:B-----5:R-:W0:Y:S01]  /*61e0*/  I2F.S64 R27, R26 ;  /* 0x0000001a001b7312 */ /* 0x020e220000301400 */
        /* <DEDUP_REMOVED lines=11> */
.L_x_15397:
[----:B------:R-:W-:Y:S01]  /*62a0*/  IMAD.MOV.U32 R0, RZ, RZ, 0x7f ;  /* 0x0000007fff007424 */ /* 0x000fe200078e00ff */
[----:B------:R-:W-:-:S04]  /*62b0*/  ISETP.GT.U32.AND P0, PT, R3, 0x7f800000, PT ;  /* 0x7f8000000300780c */ /* 0x000fc80003f04070 */
[----:B------:R-:W-:-:S09]  /*62c0*/  SEL R0, R0, 0x7c, P0 ;  /* 0x0000007c00007807 */ /* 0x000fd20000000000 */
.L_x_15398:
[----:B------:R-:W-:Y:S05]  /*62d0*/  BSYNC.RECONVERGENT B0 ;  /* 0x0000000000007941 */ /* 0x000fea0003800200 */
.L_x_15396:
[----:B------:R-:W-:-:S04]  /*62e0*/  SHF.R.U32.HI R3, RZ, 0x18, R27 ;  /* 0x00000018ff037819 */ /* 0x000fc8000001161b */
[----:B------:R-:W-:-:S05]  /*62f0*/  LOP3.LUT R3, R0, 0x80, R3, 0xf8, !PT ;  /* 0x0000008000037812 */ /* 0x000fca00078ef803 */
[----:B------:R2:W-:Y:S01]  /*6300*/  STG.E.U8 desc[UR36][R8.64], R3 ;  /* 0x0000000308007986 */ /* 0x0005e2000c101124 */
[----:B------:R-:W-:Y:S05]  /*6310*/  BRA `(.L_x_15369) ;  /* 0x00000000000c7947 */ /* 0x000fea0003800000 */
.L_x_15390:
[----:B-----5:R-:W0:Y:S02]  /*6320*/  I2F.S64 R0, R26 ;  /* 0x0000001a00007312 */ /* 0x020e240000301400 */
[----:B0-----:R-:W-:-:S05]  /*6330*/  F2FP.BF16.F32.PACK_AB R0, RZ, R0 ;  /* 0x00000000ff00723e */ /* 0x001fca00000010ff */
[----:B------:R0:W-:Y:S02]  /*6340*/  STG.E.U16 desc[UR36][R8.64], R0 ;  /* 0x0000000008007986 */ /* 0x0001e4000c101524 */
.L_x_15369:
[----:B------:R-:W-:-:S07]  /*6350*/  VIADD R22, R22, 0x80 ;  /* 0x0000008016167836 */ /* 0x000fce0000000000 */
.L_x_15326:
[----:B------:R-:W-:-:S13]  /*6360*/  ISETP.GE.AND P0, PT, R22, R18, PT ;  /* 0x000000121600720c */ /* 0x000fda0003f06270 */
[----:B------:R-:W-:Y:S05]  /*6370*/  @P0 BREAK.RELIABLE B6 ;  /* 0x0000000000060942 */ /* 0x000fea0003800100 */
[----:B------:R-:W-:Y:S05]  /*6380*/  @P0 BRA `(.L_x_15363) ;  /* 0x0000000c00940947 */ /* 0x000fea0003800000 */
[----:B------:R-:W-:Y:S05]  /*6390*/  BSYNC.RELIABLE B6 ;  /* 0x0000000000067941 */ /* 0x000fea0003800100 */
.L_x_15325:
        /* <DEDUP_REMOVED lines=20> */
.L_x_15402:
[----:B-----5:R3:W-:Y:S01]  /*64e0*/  STG.E.U8 desc[UR36][R8.64], R24 ;  /* 0x0000001808007986 */ /* 0x0207e2000c101124 */
[----:B------:R-:W-:Y:S05]  /*64f0*/  BRA `(.L_x_15404) ;  /* 0x0000000c00347947 */ /* 0x000fea0003800000 */
.L_x_15401:
        /* <DEDUP_REMOVED lines=8> */
.L_x_15406:
[----:B-----5:R2:W-:Y:S01]  /*6580*/  STG.E desc[UR36][R8.64], R24 ;  /* 0x0000001808007986 */ /* 0x0205e2000c101924 */
[----:B------:R-:W-:Y:S05]  /*6590*/  BRA `(.L_x_15404) ;  /* 0x0000000c000c7947 */ /* 0x000fea0003800000 */
.L_x_15405:
[----:B-----5:R0:W-:Y:S01]  /*65a0*/  STG.E.U16 desc[UR36][R8.64], R24 ;  /* 0x0000001808007986 */ /* 0x0201e2000c101524 */
[----:B------:R-:W-:Y:S05]  /*65b0*/  BRA `(.L_x_15404) ;  /* 0x0000000c00047947 */ /* 0x000fea0003800000 */
.L_x_15400:
        /* <DEDUP_REMOVED lines=9> */
.L_x_15408:
[----:B-----5:R-:W0:Y:S02]  /*6650*/  I2F.S64 R0, R24 ;  /* 0x0000001800007312 */ /* 0x020e240000301400 */
[----:B0-----:R-:W-:-:S05]  /*6660*/  F2FP.F16.F32.PACK_AB R0, RZ, R0 ;  /* 0x00000000ff00723e */ /* 0x001fca00000000ff */
[----:B------:R0:W-:Y:S01]  /*6670*/  STG.E.U16 desc[UR36][R8.64], R0 ;  /* 0x0000000008007986 */ /* 0x0001e2000c101524 */
[----:B------:R-:W-:Y:S05]  /*6680*/  BRA `(.L_x_15404) ;  /* 0x0000000800d07947 */ /* 0x000fea0003800000 */
.L_x_15407:
        /* <DEDUP_REMOVED lines=10> */
.L_x_15410:
[----:B-----5:R-:W0:Y:S02]  /*6730*/  I2F.S64 R24, R24 ;  /* 0x0000001800187312 */ /* 0x020e240000301400 */
[----:B0-----:R-:W-:-:S04]  /*6740*/  F2FP.F16.F32.PACK_AB R3, RZ, R24 ;  /* 0x00000018ff03723e */ /* 0x001fc800000000ff */
[----:B------:R-:W-:-:S05]  /*6750*/  PRMT R3, R3, 0x5410, RZ ;  /* 0x0000541003037816 */ /* 0x000fca00000000ff */
[----:B------:R0:W-:Y:S01]  /*6760*/  STG.E desc[UR36][R8.64], R3 ;  /* 0x0000000308007986 */ /* 0x0001e2000c101924 */
[----:B------:R-:W-:Y:S05]  /*6770*/  BRA `(.L_x_15404) ;  /* 0x0000000800947947 */ /* 0x000fea0003800000 */
.L_x_15409:
[----:B-----5:R-:W0:Y:S02]  /*6780*/  I2F.F64.S64 R24, R24 ;  /* 0x0000001800187312 */ /* 0x020e240000301c00 */
[----:B0-----:R0:W-:Y:S01]  /*6790*/  STG.E.64 desc[UR36][R8.64], R24 ;  /* 0x0000001808007986 */ /* 0x0011e2000c101b24 */
[----:B------:R-:W-:Y:S05]  /*67a0*/  BRA `(.L_x_15404) ;  /* 0x0000000800887947 */ /* 0x000fea0003800000 */
.L_x_15399:
        /* <DEDUP_REMOVED lines=12> */
.L_x_15414:
        /* <DEDUP_REMOVED lines=17> */
.L_x_15417:
[----:B------:R-:W-:-:S04]  /*6980*/  SHF.R.U32.HI R3, RZ, 0x18, R25 ;  /* 0x00000018ff037819 */ /* 0x000fc80000011619 */
[----:B------:R-:W-:-:S04]  /*6990*/  LOP3.LUT R0, R0, 0x80, R3, 0xf8, !PT ;  /* 0x0000008000007812 */ /* 0x000fc800078ef803 */
[----:B------:R-:W-:-:S07]  /*69a0*/  PRMT R4, R0, 0x7610, R4 ;  /* 0x0000761000047816 */ /* 0x000fce0000000004 */
.L_x_15416:
[----:B------:R-:W-:Y:S05]  /*69b0*/  BSYNC.RECONVERGENT B0 ;  /* 0x0000000000007941 */ /* 0x000fea0003800200 */
.L_x_15415:
[----:B------:R0:W-:Y:S01]  /*69c0*/  STG.E.U8 desc[UR36][R8.64], R4 ;  /* 0x0000000408007986 */ /* 0x0001e2000c101124 */
[----:B------:R-:W-:Y:S05]  /*69d0*/  BRA `(.L_x_15404) ;  /* 0x0000000400fc7947 */ /* 0x000fea0003800000 */
.L_x_15413:
        /* <DEDUP_REMOVED lines=17> */
.L_x_15420:
[----:B------:R-:W-:-:S04]  /*6af0*/  SHF.R.U32.HI R3, RZ, 0x18, R25 ;  /* 0x00000018ff037819 */ /* 0x000fc80000011619 */
[----:B------:R-:W-:-:S04]  /*6b00*/  LOP3.LUT R0, R0, 0x80, R3, 0xf8, !PT ;  /* 0x0000008000007812 */ /* 0x000fc800078ef803 */
[----:B------:R-:W-:-:S07]  /*6b10*/  PRMT R4, R0, 0x7610, R4 ;  /* 0x0000761000047816 */ /* 0x000fce0000000004 */
.L_x_15419:
[----:B------:R-:W-:Y:S05]  /*6b20*/  BSYNC.RECONVERGENT B0 ;  /* 0x0000000000007941 */ /* 0x000fea0003800200 */
.L_x_15418:
[----:B------:R0:W-:Y:S01]  /*6b30*/  STG.E.U8 desc[UR36][R8.64], R4 ;  /* 0x0000000408007986 */ /* 0x0001e2000c101124 */
[----:B------:R-:W-:Y:S05]  /*6b40*/  BRA `(.L_x_15404) ;  /* 0x0000000400a07947 */ /* 0x000fea0003800000 */
.L_x_15412:
        /* <DEDUP_REMOVED lines=22> */
.L_x_15422:
[----:B-----5:R0:W-:Y:S01]  /*6cb0*/  STG.E.64 desc[UR36][R8.64], R24 ;  /* 0x0000001808007986 */ /* 0x0201e2000c101b24 */
[----:B------:R-:W-:Y:S05]  /*6cc0*/  BRA `(.L_x_15404) ;  /* 0x0000000400407947 */ /* 0x000fea0003800000 */
.L_x_15421:
[----:B-----5:R0:W-:Y:S01]  /*6cd0*/  STG.E desc[UR36][R8.64], R24 ;  /* 0x0000001808007986 */ /* 0x0201e2000c101924 */
[----:B------:R-:W-:Y:S05]  /*6ce0*/  BRA `(.L_x_15404) ;  /* 0x0000000400387947 */ /* 0x000fea0003800000 */
.L_x_15411:
        /* <DEDUP_REMOVED lines=11> */
.L_x_15424:
[----:B------:R-:W-:Y:S01]  /*6da0*/  CS2R R6, SRZ ;  /* 0x0000000000067805 */ /* 0x000fe2000001ff00 */
[----:B-----5:R-:W0:Y:S04]  /*6db0*/  I2F.F64.S64 R4, R24 ;  /* 0x0000001800047312 */ /* 0x020e280000301c00 */
[----:B0-----:R0:W-:Y:S01]  /*6dc0*/  STG.E.128 desc[UR36][R8.64], R4 ;  /* 0x0000000408007986 */ /* 0x0011e2000c101d24 */
[----:B------:R-:W-:Y:S05]  /*6dd0*/  BRA `(.L_x_15404) ;  /* 0x0000000000fc7947 */ /* 0x000fea0003800000 */
.L_x_15423:
[----:B------:R-:W-:-:S13]  /*6de0*/  ISETP.NE.AND P0, PT, R0, 0xf, PT ;  /* 0x0000000f0000780c */ /* 0x000fda0003f05270 */
[----:B------:R-:W-:Y:S05]  /*6df0*/  @!P0 BRA `(.L_x_15425) ;  /* 0x0000000000e88947 */ /* 0x000fea0003800000 */
[----:B------:R-:W-:-:S13]  /*6e00*/  ISETP.NE.AND P0, PT, R0, 0x17, PT ;  /* 0x000000170000780c */ /* 0x000fda0003f05270 */
[----:B------:R-:W-:Y:S05]  /*6e10*/  @!P0 BRA `(.L_x_15426) ;  /* 0x0000000000908947 */ /* 0x000fea0003800000 */
[----:B------:R-:W-:-:S13]  /*6e20*/  ISETP.NE.AND P0, PT, R0, 0x18, PT ;  /* 0x000000180000780c */ /* 0x000fda0003f05270 */
[----:B------:R-:W-:Y:S05]  /*6e30*/  @!P0 BRA `(.L_x_15427) ;  /* 0x0000000000448947 */ /* 0x000fea0003800000 */
.L_x_15403:
        /* <DEDUP_REMOVED lines=16> */
.L_x_15428:
[----:B------:R-:W-:Y:S05]  /*6f40*/  BRA `(.L_x_15404) ;  /* 0x0000000000a07947 */ /* 0x000fea0003800000 */
.L_x_15427:
        /* <DEDUP_REMOVED lines=13> */
.L_x_15430:
[----:B------:R-:W-:Y:S05]  /*7020*/  BSYNC.RECONVERGENT B0 ;  /* 0x0000000000007941 */ /* 0x000fea0003800200 */
.L_x_15429:
[----:B------:R-:W-:-:S05]  /*7030*/  LOP3.LUT R3, R0, 0x80, R3, 0xf8, !PT ;  /* 0x0000008000037812 */ /* 0x000fca00078ef803 */
[----:B------:R0:W-:Y:S01]  /*7040*/  STG.E.U8 desc[UR36][R8.64], R3 ;  /* 0x0000000308007986 */ /* 0x0001e2000c101124 */
[----:B------:R-:W-:Y:S05]  /*7050*/  BRA `(.L_x_15404) ;  /* 0x00000000005c7947 */ /* 0x000fea0003800000 */
.L_x_15426:
        /* <DEDUP_REMOVED lines=12> */
.L_x_15432:
[----:B------:R-:W-:Y:S01]  /*7120*/  IMAD.MOV.U32 R0, RZ, RZ, 0x7f ;  /* 0x0000007fff007424 */ /* 0x000fe200078e00ff */
[----:B------:R-:W-:-:S04]  /*7130*/  ISETP.GT.U32.AND P0, PT, R3, 0x7f800000, PT ;  /* 0x7f8000000300780c */ /* 0x000fc80003f04070 */
[----:B------:R-:W-:-:S09]  /*7140*/  SEL R0, R0, 0x7c, P0 ;  /* 0x0000007c00007807 */ /* 0x000fd20000000000 */
.L_x_15433:
[----:B------:R-:W-:Y:S05]  /*7150*/  BSYNC.RECONVERGENT B0 ;  /* 0x0000000000007941 */ /* 0x000fea0003800200 */
.L_x_15431:
[----:B------:R-:W-:-:S04]  /*7160*/  SHF.R.U32.HI R3, RZ, 0x18, R25 ;  /* 0x00000018ff037819 */ /* 0x000fc80000011619 */
[----:B------:R-:W-:-:S05]  /*7170*/  LOP3.LUT R3, R0, 0x80, R3, 0xf8, !PT ;  /* 0x0000008000037812 */ /* 0x000fca00078ef803 */
[----:B------:R0:W-:Y:S01]  /*7180*/  STG.E.U8 desc[UR36][R8.64], R3 ;  /* 0x0000000308007986 */ /* 0x0001e2000c101124 */
[----:B------:R-:W-:Y:S05]  /*7190*/  BRA `(.L_x_15404) ;  /* 0x00000000000c7947 */ /* 0x000fea0003800000 */
.L_x_15425:
[----:B-----5:R-:W0:Y:S02]  /*71a0*/  I2F.S64 R0, R24 ;  /* 0x0000001800007312 */ /* 0x020e240000301400 */
[----:B0-----:R-:W-:-:S05]  /*71b0*/  F2FP.BF16.F32.PACK_AB R0, RZ, R0 ;  /* 0x00000000ff00723e */ /* 0x001fca00000010ff */
[----:B------:R0:W-:Y:S02]  /*71c0*/  STG.E.U16 desc[UR36][R8.64], R0 ;  /* 0x0000000008007986 */ /* 0x0001e4000c101524 */
.L_x_15404:
[----:B------:R-:W-:-:S07]  /*71d0*/  VIADD R22, R22, 0x80 ;  /* 0x0000008016167836 */ /* 0x000fce0000000000 */
.L_x_15363:
[----:B------:R-:W-:Y:S05]  /*71e0*/  BSYNC.RECONVERGENT B7 ;  /* 0x0000000000077941 */ /* 0x000fea0003800200 */
.L_x_15324:
        /* <DEDUP_REMOVED lines=19> */
[----:B-----5:R-:W-:Y:S01]  /*7320*/  STG.E.U8 desc[UR36][R2.64], R16 ;  /* 0x0000001002007986 */ /* 0x020fe2000c101124 */
[----:B------:R-:W-:Y:S05]  /*7330*/  EXIT ;  /* 0x000000000000794d */ /* 0x000fea0003800000 */
.L_x_15437:
[----:B-----5:R-:W-:Y:S01]  /*7340*/  STG.E.U8 desc[UR36][R2.64], R16 ;  /* 0x0000001002007986 */ /* 0x020fe2000c101124 */
[----:B------:R-:W-:Y:S05]  /*7350*/  EXIT ;  /* 0x000000000000794d */ /* 0x000fea0003800000 */
.L_x_15436:
[----:B------:R-:W-:-:S13]  /*7360*/  ISETP.NE.AND P0, PT, R0, 0x2, PT ;  /* 0x000000020000780c */ /* 0x000fda0003f05270 */
[----:B------:R-:W-:Y:S05]  /*7370*/  @!P0 BRA `(.L_x_15439) ;  /* 0x0000000000208947 */ /* 0x000fea0003800000 */
[----:B------:R-:W-:-:S13]  /*7380*/  ISETP.NE.AND P0, PT, R0, 0x3, PT ;  /* 0x000000030000780c */ /* 0x000fda0003f05270 */
[----:B------:R-:W-:Y:S05]  /*7390*/  @!P0 BRA `(.L_x_15440) ;  /* 0x0000000000108947 */ /* 0x000fea0003800000 */
[----:B------:R-:W-:-:S13]  /*73a0*/  ISETP.NE.AND P0, PT, R0, 0x4, PT ;  /* 0x000000040000780c */ /* 0x000fda0003f05270 */
[----:B------:R-:W-:Y:S05]  /*73b0*/  @P0 BRA `(.L_x_15438) ;  /* 0x0000000800380947 */ /* 0x000fea0003800000 */
[----:B-----5:R-:W-:Y:S01]  /*73c0*/  STG.E.64 desc[UR36][R2.64], R16 ;  /* 0x0000001002007986 */ /* 0x020fe2000c101b24 */
[----:B------:R-:W-:Y:S05]  /*73d0*/  EXIT ;  /* 0x000000000000794d */ /* 0x000fea0003800000 */
.L_x_15440:
[----:B-----5:R-:W-:Y:S01]  /*73e0*/  STG.E desc[UR36][R2.64], R16 ;  /* 0x0000001002007986 */ /* 0x020fe2000c101924 */
[----:B------:R-:W-:Y:S05]  /*73f0*/  EXIT ;  /* 0x000000000000794d */ /* 0x000fea0003800000 */
.L_x_15439:
[----:B-----5:R-:W-:Y:S01]  /*7400*/  STG.E.U16 desc[UR36][R2.64], R16 ;  /* 0x0000001002007986 */ /* 0x020fe2000c101524 */
[----:B------:R-:W-:Y:S05]  /*7410*/  EXIT ;  /* 0x000000000000794d */ /* 0x000fea0003800000 */
.L_x_15435:
[----:B------:R-:W-:-:S13]  /*7420*/  ISETP.GT.AND P0, PT, R0, 0x6, PT ;  /* 0x000000060000780c */ /* 0x000fda0003f04270 */
[----:B------:R-:W-:Y:S05]  /*7430*/  @P0 BRA `(.L_x_15441) ;  /* 0x00000000002c0947 */ /* 0x000fea0003800000 */
[----:B------:R-:W-:-:S13]  /*7440*/  ISETP.NE.AND P0, PT, R0, 0x5, PT ;  /* 0x000000050000780c */ /* 0x000fda0003f05270 */
[----:B------:R-:W-:Y:S05]  /*7450*/  @!P0 BRA `(.L_x_15442) ;  /* 0x0000000000148947 */ /* 0x000fea0003800000 */
[----:B------:R-:W-:-:S13]  /*7460*/  ISETP.NE.AND P0, PT, R0, 0x6, PT ;  /* 0x000000060000780c */ /* 0x000fda0003f05270 */
[----:B------:R-:W-:Y:S05]  /*7470*/  @P0 BRA `(.L_x_15438) ;  /* 0x0000000800080947 */ /* 0x000fea0003800000 */
[----:B-----5:R-:W0:Y:S02]  /*7480*/  I2F.S64 R17, R16 ;  /* 0x0000001000117312 */ /* 0x020e240000301400 */
[----:B0-----:R-:W-:Y:S01]  /*7490*/  STG.E desc[UR36][R2.64], R17 ;  /* 0x0000001102007986 */ /* 0x001fe2000c101924 */
[----:B------:R-:W-:Y:S05]  /*74a0*/  EXIT ;  /* 0x000000000000794d */ /* 0x000fea0003800000 */
.L_x_15442:
[----:B-----5:R-:W0:Y:S02]  /*74b0*/  I2F.S64 R0, R16 ;  /* 0x0000001000007312 */ /* 0x020e240000301400 */
[----:B0-----:R-:W-:-:S05]  /*74c0*/  F2FP.F16.F32.PACK_AB R0, RZ, R0 ;  /* 0x00000000ff00723e */ /* 0x001fca00000000ff */
[----:B------:R-:W-:Y:S01]  /*74d0*/  STG.E.U16 desc[UR36][R2.64], R0 ;  /* 0x0000000002007986 */ /* 0x000fe2000c101524 */
[----:B------:R-:W-:Y:S05]  /*74e0*/  EXIT ;  /* 0x000000000000794d */ /* 0x000fea0003800000 */
.L_x_15441:
        /* <DEDUP_REMOVED lines=8> */
[----:B0-----:R-:W-:Y:S01]  /*7570*/  STG.E.64 desc[UR36][R2.64], R4 ;  /* 0x0000000402007986 */ /* 0x001fe2000c101b24 */
[----:B------:R-:W-:Y:S05]  /*7580*/  EXIT ;  /* 0x000000000000794d */ /* 0x000fea0003800000 */
.L_x_15444:
[----:B-----5:R-:W0:Y:S02]  /*7590*/  I2F.S64 R16, R16 ;  /* 0x0000001000107312 */ /* 0x020e240000301400 */
[----:B0-----:R-:W-:-:S04]  /*75a0*/  F2FP.F16.F32.PACK_AB R5, RZ, R16 ;  /* 0x00000010ff05723e */ /* 0x001fc800000000ff */
[----:B------:R-:W-:-:S05]  /*75b0*/  PRMT R5, R5, 0x5410, RZ ;  /* 0x0000541005057816 */ /* 0x000fca00000000ff */
[----:B------:R-:W-:Y:S01]  /*75c0*/  STG.E desc[UR36][R2.64], R5 ;  /* 0x0000000502007986 */ /* 0x000fe2000c101924 */
[----:B------:R-:W-:Y:S05]  /*75d0*/  EXIT ;  /* 0x000000000000794d */ /* 0x000fea0003800000 */
.L_x_15443:
[----:B-----5:R-:W0:Y:S02]  /*75e0*/  I2F.F64.S64 R16, R16 ;  /* 0x0000001000107312 */ /* 0x020e240000301c00 */
[----:B0-----:R-:W-:Y:S01]  /*75f0*/  STG.E.64 desc[UR36][R2.64], R16 ;  /* 0x0000001002007986 */ /* 0x001fe2000c101b24 */
[----:B------:R-:W-:Y:S05]  /*7600*/  EXIT ;  /* 0x000000000000794d */ /* 0x000fea0003800000 */
.L_x_15434:
        /* <DEDUP_REMOVED lines=10> */
[----:B-----5:R-:W-:Y:S01]  /*76b0*/  STG.E.U16 desc[UR36][R2.64], R16 ;  /* 0x0000001002007986 */ /* 0x020fe2000c101524 */
[----:B------:R-:W-:Y:S05]  /*76c0*/  EXIT ;  /* 0x000000000000794d */ /* 0x000fea0003800000 */
.L_x_15448:
        /* <DEDUP_REMOVED lines=18> */
.L_x_15451:
[----:B------:R-:W-:-:S04]  /*77f0*/  SHF.R.U32.HI R5, RZ, 0x18, R5 ;  /* 0x00000018ff057819 */ /* 0x000fc80000011605 */
[----:B------:R-:W-:-:S07]  /*7800*/  LOP3.LUT R0, R0, 0x80, R5, 0xf8, !PT ;  /* 0x0000008000007812 */ /* 0x000fce00078ef805 */
.L_x_15450:
[----:B------:R-:W-:Y:S05]  /*7810*/  BSYNC.RECONVERGENT B0 ;  /* 0x0000000000007941 */ /* 0x000fea0003800200 */
.L_x_15449:
[----:B------:R-:W-:Y:S01]  /*7820*/  STG.E.U8 desc[UR36][R2.64], R0 ;  /* 0x0000000002007986 */ /* 0x000fe2000c101124 */
[----:B------:R-:W-:Y:S05]  /*7830*/  EXIT ;  /* 0x000000000000794d */ /* 0x000fea0003800000 */
.L_x_15447:
        /* <DEDUP_REMOVED lines=18> */
.L_x_15454:
[----:B------:R-:W-:-:S04]  /*7960*/  SHF.R.U32.HI R5, RZ, 0x18, R5 ;  /* 0x00000018ff057819 */ /* 0x000fc80000011605 */
[----:B------:R-:W-:-:S07]  /*7970*/  LOP3.LUT R0, R0, 0x80, R5, 0xf8, !PT ;  /* 0x0000008000007812 */ /* 0x000fce00078ef805 */
.L_x_15453:
[----:B------:R-:W-:Y:S05]  /*7980*/  BSYNC.RECONVERGENT B0 ;  /* 0x0000000000007941 */ /* 0x000fea0003800200 */
.L_x_15452:
[----:B------:R-:W-:Y:S01]  /*7990*/  STG.E.U8 desc[UR36][R2.64], R0 ;  /* 0x0000000002007986 */ /* 0x000fe2000c101124 */
[----:B------:R-:W-:Y:S05]  /*79a0*/  EXIT ;  /* 0x000000000000794d */ /* 0x000fea0003800000 */
.L_x_15446:
        /* <DEDUP_REMOVED lines=22> */
.L_x_15456:
[----:B-----5:R-:W-:Y:S01]  /*7b10*/  STG.E.64 desc[UR36][R2.64], R16 ;  /* 0x0000001002007986 */ /* 0x020fe2000c101b24 */
[----:B------:R-:W-:Y:S05]  /*7b20*/  EXIT ;  /* 0x000000000000794d */ /* 0x000fea0003800000 */
.L_x_15455:
[----:B-----5:R-:W-:Y:S01]  /*7b30*/  STG.E desc[UR36][R2.64], R16 ;  /* 0x0000001002007986 */ /* 0x020fe2000c101924 */
[----:B------:R-:W-:Y:S05]  /*7b40*/  EXIT ;  /* 0x000000000000794d */ /* 0x000fea0003800000 */
.L_x_15445:
        /* <DEDUP_REMOVED lines=9> */
[----:B------:R-:W-:Y:S01]  /*7be0*/  STG.E.U8 desc[UR36][R2.64], R5 ;  /* 0x0000000502007986 */ /* 0x000fe2000c101124 */
[----:B------:R-:W-:Y:S05]  /*7bf0*/  EXIT ;  /* 0x000000000000794d */ /* 0x000fea0003800000 */
.L_x_15458:
[----:B------:R-:W-:Y:S01]  /*7c00*/  CS2R R18, SRZ ;  /* 0x0000000000127805 */ /* 0x000fe2000001ff00 */
[----:B-----5:R-:W0:Y:S04]  /*7c10*/  I2F.F64.S64 R16, R16 ;  /* 0x0000001000107312 */ /* 0x020e280000301c00 */
[----:B0-----:R-:W-:Y:S01]  /*7c20*/  STG.E.128 desc[UR36][R2.64], R16 ;  /* 0x0000001002007986 */ /* 0x001fe2000c101d24 */
[----:B------:R-:W-:Y:S05]  /*7c30*/  EXIT ;  /* 0x000000000000794d */ /* 0x000fea0003800000 */
.L_x_15457:
[----:B------:R-:W-:-:S13]  /*7c40*/  ISETP.NE.AND P0, PT, R0, 0xf, PT ;  /* 0x0000000f0000780c */ /* 0x000fda0003f05270 */
[----:B------:R-:W-:Y:S05]  /*7c50*/  @!P0 BRA `(.L_x_15459) ;  /* 0x0000000000e88947 */ /* 0x000fea0003800000 */
[----:B------:R-:W-:-:S13]  /*7c60*/  ISETP.NE.AND P0, PT, R0, 0x17, PT ;  /* 0x000000170000780c */ /* 0x000fda0003f05270 */
[----:B------:R-:W-:Y:S05]  /*7c70*/  @!P0 BRA `(.L_x_15460) ;  /* 0x0000000000908947 */ /* 0x000fea0003800000 */
[----:B------:R-:W-:-:S13]  /*7c80*/  ISETP.NE.AND P0, PT, R0, 0x18, PT ;  /* 0x000000180000780c */ /* 0x000fda0003f05270 */
[----:B------:R-:W-:Y:S05]  /*7c90*/  @!P0 BRA `(.L_x_15461) ;  /* 0x0000000000448947 */ /* 0x000fea0003800000 */
.L_x_15438:
        /* <DEDUP_REMOVED lines=16> */
.L_x_15462:
[----:B------:R-:W-:Y:S05]  /*7da0*/  EXIT ;  /* 0x000000000000794d */ /* 0x000fea0003800000 */
.L_x_15461:
        /* <DEDUP_REMOVED lines=13> */
.L_x_15464:
[----:B------:R-:W-:Y:S05]  /*7e80*/  BSYNC.RECONVERGENT B0 ;  /* 0x0000000000007941 */ /* 0x000fea0003800200 */
.L_x_15463:
[----:B------:R-:W-:-:S05]  /*7e90*/  LOP3.LUT R5, R0, 0x80, R5, 0xf8, !PT ;  /* 0x0000008000057812 */ /* 0x000fca00078ef805 */
[----:B------:R-:W-:Y:S01]  /*7ea0*/  STG.E.U8 desc[UR36][R2.64], R5 ;  /* 0x0000000502007986 */ /* 0x000fe2000c101124 */
[----:B------:R-:W-:Y:S05]  /*7eb0*/  EXIT ;  /* 0x000000000000794d */ /* 0x000fea0003800000 */
.L_x_15460:
        /* <DEDUP_REMOVED lines=12> */
.L_x_15466:
[----:B------:R-:W-:Y:S01]  /*7f80*/  IMAD.MOV.U32 R0, RZ, RZ, 0x7f ;  /* 0x0000007fff007424 */ /* 0x000fe200078e00ff */
[----:B------:R-:W-:-:S04]  /*7f90*/  ISETP.GT.U32.AND P0, PT, R4, 0x7f800000, PT ;  /* 0x7f8000000400780c */ /* 0x000fc80003f04070 */
[----:B------:R-:W-:-:S09]  /*7fa0*/  SEL R0, R0, 0x7c, P0 ;  /* 0x0000007c00007807 */ /* 0x000fd20000000000 */
.L_x_15467:
[----:B------:R-:W-:Y:S05]  /*7fb0*/  BSYNC.RECONVERGENT B0 ;  /* 0x0000000000007941 */ /* 0x000fea0003800200 */
.L_x_15465:
[----:B------:R-:W-:-:S04]  /*7fc0*/  SHF.R.U32.HI R5, RZ, 0x18, R5 ;  /* 0x00000018ff057819 */ /* 0x000fc80000011605 */
[----:B------:R-:W-:-:S05]  /*7fd0*/  LOP3.LUT R5, R0, 0x80, R5, 0xf8, !PT ;  /* 0x0000008000057812 */ /* 0x000fca00078ef805 */
[----:B------:R-:W-:Y:S01]  /*7fe0*/  STG.E.U8 desc[UR36][R2.64], R5 ;  /* 0x0000000502007986 */ /* 0x000fe2000c101124 */
[----:B------:R-:W-:Y:S05]  /*7ff0*/  EXIT ;  /* 0x000000000000794d */ /* 0x000fea0003800000 */
.L_x_15459:
[----:B-----5:R-:W0:Y:S02]  /*8000*/  I2F.S64 R0, R16 ;  /* 0x0000001000007312 */ /* 0x020e240000301400 */
[----:B0-----:R-:W-:-:S05]  /*8010*/  F2FP.BF16.F32.PACK_AB R0, RZ, R0 ;  /* 0x00000000ff00723e */ /* 0x001fca00000010ff */
[----:B------:R-:W-:Y:S01]  /*8020*/  STG.E.U16 desc[UR36][R2.64], R0 ;  /* 0x0000000002007986 */ /* 0x000fe2000c101524 */
[----:B------:R-:W-:Y:S05]  /*8030*/  EXIT ;  /* 0x000000000000794d */ /* 0x000fea0003800000 */
        .weak           $__internal_31_$__cuda_sm20_div_s64
        .type           $__internal_31_$__cuda_sm20_div_s64,@function
        .size           $__internal_31_$__cuda_sm20_div_s64,(.L_x_22270 - $__internal_31_$__cuda_sm20_div_s64)
$__internal_31_$__cuda_sm20_div_s64:
        /* <DEDUP_REMOVED lines=22> */
[----:B------:R-:W-:-:S04]  /*81a0*/  IMAD.HI.U32 R19, R13, R19, RZ ;  /* 0x000000130d137227 */ /* 0x000fc800078e00ff */
[----:B------:R-:W-:-:S04]  /*81b0*/  IMAD.HI.U32 R14, P1, R13, R7, R14 ;  /* 0x000000070d0e7227 */ /* 0x000fc8000782000e */
[----:B------:R-:W-:Y:S01]  /*81c0*/  IMAD.X R13, R19, 0x1, R13, P0 ;  /* 0x00000001130d7824 */ /* 0x000fe200000e060d */
        /* <DEDUP_REMOVED lines=26> */
[----:B------:R-:W-:Y:S01]  /*8370*/  IMAD.X R13, RZ, RZ, R13, P0 ;  /* 0x000000ffff0d7224 */ /* 0x000fe200000e060d */
[C---:B------:R-:W-:Y:S01]  /*8380*/  IADD3 R19, P2, PT, R12.reuse, 0x1, RZ ;  /* 0x000000010c137810 */ /* 0x040fe20007f5e0ff */
        /* <DEDUP_REMOVED lines=8> */
[----:B------:R-:W-:-:S04]  /*8410*/  ISETP.GE.U32.AND.EX P0, PT, R15, R9, PT, P0 ;  /* 0x000000090f00720c */ /* 0x000fc80003f06100 */
[----:B------:R-:W-:Y:S01]  /*8420*/  SEL R7, R14, R7, P0 ;  /* 0x000000070e077207 */ /* 0x000fe20000000000 */
[----:B------:R-:W-:Y:S01]  /*8430*/  IMAD.X R14, R15, 0x1, ~R9, P1 ;  /* 0x000000010f0e7824 */ /* 0x000fe200008e0e09 */
[----:B------:R-:W-:Y:S01]  /*8440*/  SEL R19, R19, R12, P0 ;  /* 0x0000000c13137207 */ /* 0x000fe20000000000 */
[----:B------:R-:W-:Y:S01]  /*8450*/  IMAD.X R12, RZ, RZ, R13, P2 ;  /* 0x000000ffff0c7224 */ /* 0x000fe200010e060d */
[----:B------:R-:W-:Y:S02]  /*8460*/  ISETP.GE.U32.AND P1, PT, R7, R8, PT ;  /* 0x000000080700720c */ /* 0x000fe40003f26070 */
[----:B------:R-:W-:Y:S02]  /*8470*/  SEL R15, R14, R15, P0 ;  /* 0x0000000f0e0f7207 */ /* 0x000fe40000000000 */
        /* <DEDUP_REMOVED lines=13> */
[----:B------:R-:W-:-:S03]  /*8550*/  IMAD.MOV.U32 R11, RZ, RZ, 0x0 ;  /* 0x00000000ff0b7424 */ /* 0x000fc600078e00ff */
[----:B------:R-:W-:Y:S02]  /*8560*/  SEL R7, R12, R7, !P1 ;  /* 0x000000070c077207 */ /* 0x000fe40004800000 */
[----:B------:R-:W-:Y:S02]  /*8570*/  SEL R6, R6, 0xffffffff, P0 ;  /* 0xffffffff06067807 */ /* 0x000fe40000000000 */
[----:B------:R-:W-:Y:S01]  /*8580*/  SEL R7, R7, 0xffffffff, P0 ;  /* 0xffffffff07077807 */ /* 0x000fe20000000000 */
[----:B------:R-:W-:Y:S06]  /*8590*/  RET.REL.NODEC R10 `(_ZN2at6native27unrolled_elementwise_kernelINS0_13AUnaryFunctorIlllZZZNS0_15binary_internal21div_trunc_kernel_cudaERNS_18TensorIteratorBaseEENKUlvE_clEvENKUlvE2_clEvEUlllE_EESt5arrayIPcLm2EELi4E23TrivialOffsetCalculatorILi1EjESE_NS0_6memory12LoadWithCastILi1EEENSF_13StoreWithCastILi1EEEEEviT_T0_T2_T3_T4_T5_) ;  /* 0xffffff780a987950 */ /* 0x000fec0003c3ffff */
.L_x_15468:
        /* <DEDUP_REMOVED lines=14> */
.L_x_22270:


//--------------------- .text._ZN2at6native18elementwise_kernelILi128ELi2EZNS0_22gpu_kernel_impl_nocastINS0_13AUnaryFunctorIlllZZZNS0_15binary_internal21div_trunc_kernel_cudaERNS_18TensorIteratorBaseEENKUlvE_clEvENKUlvE2_clEvEUlllE_EEEEvS6_RKT_EUliE_EEviT1_ --------------------------
	.section	.text._ZN2at6native18elementwise_kernelILi128ELi2EZNS0_22gpu_kernel_impl_nocastINS0_13AUnaryFunctorIlllZZZNS0_15binary_internal21div_trunc_kernel_cudaERNS_18TensorIteratorBaseEENKUlvE_clEvENKUlvE2_clEvEUlllE_EEEEvS6_RKT_EUliE_EEviT1_,"ax",@progbits
	.align	128
        .global         _ZN2at6native18elementwise_kernelILi128ELi2EZNS0_22gpu_kernel_impl_nocastINS0_13AUnaryFunctorIlllZZZNS0_15binary_internal21div_trunc_kernel_cudaERNS_18TensorIteratorBaseEENKUlvE_clEvENKUlvE2_clEvEUlllE_EEEEvS6_RKT_EUliE_EEviT1_
        .type           _ZN2at6native18elementwise_kernelILi128ELi2EZNS0_22gpu_kernel_impl_nocastINS0_13AUnaryFunctorIlllZZZNS0_15binary_internal21div_trunc_kernel_cudaERNS_18TensorIteratorBaseEENKUlvE_clEvENKUlvE2_clEvEUlllE_EEEEvS6_RKT_EUliE_EEviT1_,@function
        .size           _ZN2at6native18elementwise_kernelILi128ELi2EZNS0_22gpu_kernel_impl_nocastINS0_13AUnaryFunctorIlllZZZNS0_15binary_internal21div_trunc_kernel_cudaERNS_18TensorIteratorBaseEENKUlvE_clEvENKUlvE2_clEvEUlllE_EEEEvS6_RKT_EUliE_EEviT1_,(.L_x_22271 - _ZN2at6native18elementwise_kernelILi128ELi2EZNS0_22gpu_kernel_impl_nocastINS0_13AUnaryFunctorIlllZZZNS0_15binary_internal21div_trunc_kernel_cudaERNS_18TensorIteratorBaseEENKUlvE_clEvENKUlvE2_clEvEUlllE_EEEEvS6_RKT_EUliE_EEviT1_)
        .other          _ZN2at6native18elementwise_kernelILi128ELi2EZNS0_22gpu_kernel_impl_nocastINS0_13AUnaryFunctorIlllZZZNS0_15binary_internal21div_trunc_kernel_cudaERNS_18TensorIteratorBaseEENKUlvE_clEvENKUlvE2_clEvEUlllE_EEEEvS6_RKT_EUliE_EEviT1_,@"STO_CUDA_ENTRY STV_DEFAULT"
_ZN2at6native18elementwise_kernelILi128ELi2EZNS0_22gpu_kernel_impl_nocastINS0_13AUnaryFunctorIlllZZZNS0_15binary_internal21div_trunc_kernel_cudaERNS_18TensorIteratorBaseEENKUlvE_clEvENKUlvE2_clEvEUlllE_EEEEvS6_RKT_EUliE_EEviT1_:
.text._ZN2at6native18elementwise_kernelILi128ELi2EZNS0_22gpu_kernel_impl_nocastINS0_13AUnaryFunctorIlllZZZNS0_15binary_internal21div_trunc_kernel_cudaERNS_18TensorIteratorBaseEENKUlvE_clEvENKUlvE2_clEvEUlllE_EEEEvS6_RKT_EUliE_EEviT1_:
        /* <DEDUP_REMOVED lines=20> */
[----:B------:R-:W0:Y:S01]  /*0140*/  I2F.U32.RP R0, R4 ;  /* 0x0000000400007306 */ /* 0x000e220000209000 */
[----:B------:R-:W1:Y:S01]  /*0150*/  LDCU UR4, c[0x0][0x598] ;  /* 0x0000b300ff0477ac */ /* 0x000e620008000800 */
[----:B------:R-:W-:Y:S02]  /*0160*/  IADD3 R5, PT, PT, RZ, -R4, RZ ;  /* 0x80000004ff057210 */ /* 0x000fe40007ffe0ff */
[----:B------:R-:W-:-:S04]  /*0170*/  ISETP.NE.U32.AND P2, PT, R4, RZ, PT ;  /* 0x000000ff0400720c */ /* 0x000fc80003f45070 */
[----:B0-----:R-:W0:Y:S02]  /*0180*/  MUFU.RCP R0, R0 ;  /* 0x0000000000007308 */ /* 0x001e240000001000 */
[----:B0-----:R-:W-:-:S06]  /*0190*/  IADD3 R6, PT, PT, R0, 0xffffffe, RZ ;  /* 0x0ffffffe00067810 */ /* 0x001fcc0007ffe0ff */
[----:B------:R0:W2:Y:S02]  /*01a0*/  F2I.FTZ.U32.TRUNC.NTZ R7, R6 ;  /* 0x0000000600077305 */ /* 0x0000a4000021f000 */
[----:B0-----:R-:W-:Y:S02]  /*01b0*/  IMAD.MOV.U32 R6, RZ, RZ, RZ ;  /* 0x000000ffff067224 */ /* 0x001fe400078e00ff */
[----:B--2---:R-:W-:-:S04]  /*01c0*/  IMAD R5, R5, R7, RZ ;  /* 0x0000000705057224 */ /* 0x004fc800078e02ff */
[----:B------:R-:W-:-:S06]  /*01d0*/  IMAD.HI.U32 R7, R7, R5, R6 ;  /* 0x0000000507077227 */ /* 0x000fcc00078e0006 */
[----:B-1----:R-:W-:-:S05]  /*01e0*/  IMAD.HI.U32 R7, R7, UR4, RZ ;  /* 0x0000000407077c27 */ /* 0x002fca000f8e00ff */
[----:B------:R-:W-:-:S05]  /*01f0*/  IADD3 R5, PT, PT, -R7, RZ, RZ ;  /* 0x000000ff07057210 */ /* 0x000fca0007ffe1ff */
[----:B------:R-:W-:-:S05]  /*0200*/  IMAD R5, R4, R5, UR4 ;  /* 0x0000000404057e24 */ /* 0x000fca000f8e0205 */
[----:B------:R-:W-:-:S13]  /*0210*/  ISETP.GE.U32.AND P0, PT, R5, R4, PT ;  /* 0x000000040500720c */ /* 0x000fda0003f06070 */
[----:B------:R-:W-:Y:S01]  /*0220*/  @P0 IADD3 R5, PT, PT, -R4, R5, RZ ;  /* 0x0000000504050210 */ /* 0x000fe20007ffe1ff */
[----:B------:R-:W-:-:S03]  /*0230*/  @P0 VIADD R7, R7, 0x1 ;  /* 0x0000000107070836 */ /* 0x000fc60000000000 */
[----:B------:R-:W-:Y:S01]  /*0240*/  ISETP.GE.U32.AND P1, PT, R5, R4, PT ;  /* 0x000000040500720c */ /* 0x000fe20003f26070 */
[----:B------:R-:W-:-:S12]  /*0250*/  IMAD.MOV.U32 R5, RZ, RZ, RZ ;  /* 0x000000ffff057224 */ /* 0x000fd800078e00ff */
[----:B------:R-:W-:Y:S02]  /*0260*/  @P1 IADD3 R7, PT, PT, R7, 0x1, RZ ;  /* 0x0000000107071810 */ /* 0x000fe40007ffe0ff */
[----:B------:R-:W-:-:S04]  /*0270*/  @!P2 LOP3.LUT R7, RZ, R4, RZ, 0x33, !PT ;  /* 0x00000004ff07a212 */ /* 0x000fc800078e33ff */
[----:B------:R-:W-:Y:S01]  /*0280*/  MOV R4, R7 ;  /* 0x0000000700047202 */ /* 0x000fe20000000f00 */
[----:B------:R-:W-:Y:S06]  /*0290*/  BRA `(.L_x_15473) ;  /* 0x0000000000147947 */ /* 0x000fec0003800000 */
.L_x_15472:
[----:B------:R-:W-:Y:S02]  /*02a0*/  MOV R9, R5 ;  /* 0x0000000500097202 */ /* 0x000fe40000000f00 */
[----:B------:R-:W-:-:S07]  /*02b0*/  MOV R8, 0x2d0 ;  /* 0x000002d000087802 */ /* 0x000fce0000000f00 */
[----:B------:R-:W-:Y:S05]  /*02c0*/  CALL.REL.NOINC `($__internal_32_$__cuda_sm20_div_s64) ;  /* 0x0000002c00747944 */ /* 0x000fea0003c00000 */
[----:B------:R-:W-:Y:S01]  /*02d0*/  MOV R4, R6 ;  /* 0x0000000600047202 */ /* 0x000fe20000000f00 */
[----:B------:R-:W-:-:S07]  /*02e0*/  IMAD.MOV.U32 R5, RZ, RZ, R7 ;  /* 0x000000ffff057224 */ /* 0x000fce00078e0007 */
.L_x_15473:
[----:B------:R-:W0:Y:S01]  /*02f0*/  LDC.64 R6, c[0x0][0x580] ;  /* 0x00016000ff067b82 */ /* 0x000e220000000a00 */
[----:B------:R-:W-:Y:S01]  /*0300*/  IADD3 R3, PT, PT, R3, 0x80, RZ ;  /* 0x0000008003037810 */ /* 0x000fe20007ffe0ff */
[----:B0-----:R0:W-:Y:S06]  /*0310*/  STG.E.64 desc[UR6][R6.64], R4 ;  /* 0x0000000406007986 */ /* 0x0011ec000c101b06 */
.L_x_15471:
[----:B------:R-:W-:Y:S05]  /*0320*/  BSYNC.RECONVERGENT B0 ;  /* 0x0000000000007941 */ /* 0x000fea0003800200 */
.L_x_15470:
[----:B------:R-:W1:Y:S02]  /*0330*/  LDCU UR4, c[0x0][0x380] ;  /* 0x00007000ff0477ac */ /* 0x000e640008000800 */
[----:B-1----:R-:W-:-:S13]  /*0340*/  ISETP.GE.AND P0, PT, R3, UR4, PT ;  /* 0x0000000403007c0c */ /* 0x002fda000bf06270 */
[----:B------:R-:W-:Y:S05]  /*0350*/  @P0 EXIT ;  /* 0x000000000000094d */ /* 0x000fea0003800000 */
[----:B0-----:R-:W0:Y:S01]  /*0360*/  LDC.64 R4, c[0x0][0x588] ;  /* 0x00016200ff047b82 */ /* 0x001e220000000a00 */
[----:B------:R-:W1:Y:S01]  /*0370*/  LDCU UR4, c[0x0][0x59c] ;  /* 0x0000b380ff0477ac */ /* 0x000e620008000800 */
[----:B0-----:R-:W1:Y:S02]  /*0380*/  LDG.E.64 R4, desc[UR6][R4.64] ;  /* 0x0000000604047981 */ /* 0x001e64000c1e1b00 */
[----:B-1----:R-:W-:-:S04]  /*0390*/  LOP3.LUT R0, R5, UR4, RZ, 0xfc, !PT ;  /* 0x0000000405007c12 */ /* 0x002fc8000f8efcff */
[----:B------:R-:W-:-:S13]  /*03a0*/  ISETP.NE.U32.AND P0, PT, R0, RZ, PT ;  /* 0x000000ff0000720c */ /* 0x000fda0003f05070 */
[----:B------:R-:W-:Y:S05]  /*03b0*/  @P0 BRA `(.L_x_15474) ;  /* 0x00000000005c0947 */ /* 0x000fea0003800000 */
[----:B------:R-:W0:Y:S01]  /*03c0*/  I2F.U32.RP R0, R4 ;  /* 0x0000000400007306 */ /* 0x000e220000209000 */
[----:B------:R-:W1:Y:S01]  /*03d0*/  LDCU UR4, c[0x0][0x598] ;  /* 0x0000b300ff0477ac */ /* 0x000e620008000800 */
[----:B------:R-:W-:Y:S01]  /*03e0*/  IMAD.MOV R5, RZ, RZ, -R4 ;  /* 0x000000ffff057224 */ /* 0x000fe200078e0a04 */
[----:B------:R-:W2:Y:S01]  /*03f0*/  LDC.64 R6, c[0x0][0x580] ;  /* 0x00016000ff067b82 */ /* 0x000ea20000000a00 */
[----:B------:R-:W-:-:S04]  /*0400*/  ISETP.NE.U32.AND P2, PT, R4, RZ, PT ;  /* 0x000000ff0400720c */ /* 0x000fc80003f45070 */
[----:B0-----:R-:W0:Y:S02]  /*0410*/  MUFU.RCP R0, R0 ;  /* 0x0000000000007308 */ /* 0x001e240000001000 */
[----:B0-----:R-:W-:-:S06]  /*0420*/  IADD3 R2, PT, PT, R0, 0xffffffe, RZ ;  /* 0x0ffffffe00027810 */ /* 0x001fcc0007ffe0ff */
[----:B------:R0:W3:Y:S02]  /*0430*/  F2I.FTZ.U32.TRUNC.NTZ R3, R2 ;  /* 0x0000000200037305 */ /* 0x0000e4000021f000 */
[----:B0-----:R-:W-:Y:S02]  /*0440*/  HFMA2 R2, -RZ, RZ, 0, 0 ;  /* 0x00000000ff027431 */ /* 0x001fe400000001ff */
[----:B---3--:R-:W-:-:S04]  /*0450*/  IMAD R5, R5, R3, RZ ;  /* 0x0000000305057224 */ /* 0x008fc800078e02ff */
[----:B------:R-:W-:-:S06]  /*0460*/  IMAD.HI.U32 R3, R3, R5, R2 ;  /* 0x0000000503037227 */ /* 0x000fcc00078e0002 */
[----:B-1----:R-:W-:-:S05]  /*0470*/  IMAD.HI.U32 R2, R3, UR4, RZ ;  /* 0x0000000403027c27 */ /* 0x002fca000f8e00ff */
[----:B------:R-:W-:-:S05]  /*0480*/  IADD3 R3, PT, PT, -R2, RZ, RZ ;  /* 0x000000ff02037210 */ /* 0x000fca0007ffe1ff */
[----:B------:R-:W-:-:S05]  /*0490*/  IMAD R3, R4, R3, UR4 ;  /* 0x0000000404037e24 */ /* 0x000fca000f8e0203 */
[----:B------:R-:W-:-:S13]  /*04a0*/  ISETP.GE.U32.AND P0, PT, R3, R4, PT ;  /* 0x000000040300720c */ /* 0x000fda0003f06070 */
[----:B------:R-:W-:Y:S01]  /*04b0*/  @P0 IMAD.IADD R3, R3, 0x1, -R4 ;  /* 0x0000000103030824 */ /* 0x000fe200078e0a04 */
[----:B------:R-:W-:-:S04]  /*04c0*/  @P0 IADD3 R2, PT, PT, R2, 0x1, RZ ;  /* 0x0000000102020810 */ /* 0x000fc80007ffe0ff */
[----:B------:R-:W-:Y:S01]  /*04d0*/  ISETP.GE.U32.AND P1, PT, R3, R4, PT ;  /* 0x000000040300720c */ /* 0x000fe20003f26070 */
[----:B------:R-:W-:-:S12]  /*04e0*/  IMAD.MOV.U32 R3, RZ, RZ, RZ ;  /* 0x000000ffff037224 */ /* 0x000fd800078e00ff */
[----:B------:R-:W-:Y:S02]  /*04f0*/  @P1 IADD3 R2, PT, PT, R2, 0x1, RZ ;  /* 0x0000000102021810 */ /* 0x000fe40007ffe0ff */
[----:B------:R-:W-:-:S05]  /*0500*/  @!P2 LOP3.LUT R2, RZ, R4, RZ, 0x33, !PT ;  /* 0x00000004ff02a212 */ /* 0x000fca00078e33ff */
[----:B--2---:R-:W-:Y:S01]  /*0510*/  STG.E.64 desc[UR6][R6.64], R2 ;  /* 0x0000000206007986 */ /* 0x004fe2000c101b06 */
[----:B------:R-:W-:Y:S05]  /*0520*/  EXIT ;  /* 0x000000000000794d */ /* 0x000fea0003800000 */
.L_x_15474:
[----:B------:R-:W-:Y:S02]  /*0530*/  MOV R9, R5 ;  /* 0x0000000500097202 */ /* 0x000fe40000000f00 */
[----:B------:R-:W-:-:S07]  /*0540*/  MOV R8, 0x560 ;  /* 0x0000056000087802 */ /* 0x000fce0000000f00 */
[----:B------:R-:W-:Y:S05]  /*0550*/  CALL.REL.NOINC `($__internal_32_$__cuda_sm20_div_s64) ;  /* 0x0000002800d07944 */ /* 0x000fea0003c00000 */
[----:B------:R-:W0:Y:S01]  /*0560*/  LDC.64 R4, c[0x0][0x580] ;  /* 0x00016000ff047b82 */ /* 0x000e220000000a00 */
[----:B------:R-:W-:Y:S01]  /*0570*/  MOV R2, R6 ;  /* 0x0000000600027202 */ /* 0x000fe20000000f00 */
[----:B------:R-:W-:-:S05]  /*0580*/  IMAD.MOV.U32 R3, RZ, RZ, R7 ;  /* 0x000000ffff037224 */ /* 0x000fca00078e0007 */
[----:B0-----:R-:W-:Y:S01]  /*0590*/  STG.E.64 desc[UR6][R4.64], R2 ;  /* 0x0000000204007986 */ /* 0x001fe2000c101b06 */
[----:B------:R-:W-:Y:S05]  /*05a0*/  EXIT ;  /* 0x000000000000794d */ /* 0x000fea0003800000 */
.L_x_15469:
        /* <DEDUP_REMOVED lines=305> */
.L_x_15477:
        /* <DEDUP_REMOVED lines=26> */
[----:B------:R-:W-:-:S12]  /*1a60*/  HFMA2 R7, -RZ, RZ, 0, 0 ;  /* 0x00000000ff077431 */ /* 0x000fd800000001ff */
[----:B------:R-:W-:Y:S02]  /*1a70*/  @P1 IADD3 R6, PT, PT, R6, 0x1, RZ ;  /* 0x0000000106061810 */ /* 0x000fe40007ffe0ff */
[----:B------:R-:W-:Y:S01]  /*1a80*/  @!P2 LOP3.LUT R6, RZ, R8, RZ, 0x33, !PT ;  /* 0x00000008ff06a212 */ /* 0x000fe200078e33ff */
[----:B------:R-:W-:Y:S06]  /*1a90*/  BRA `(.L_x_15480) ;  /* 0x00000000000c7947 */ /* 0x000fec0003800000 */
.L_x_15479:
[----:B------:R-:W-:Y:S01]  /*1aa0*/  IMAD.MOV.U32 R4, RZ, RZ, R8 ;  /* 0x000000ffff047224 */ /* 0x000fe200078e0008 */
[----:B------:R-:W-:-:S07]  /*1ab0*/  MOV R8, 0x1ad0 ;  /* 0x00001ad000087802 */ /* 0x000fce0000000f00 */
[----:B------:R-:W-:Y:S05]  /*1ac0*/  CALL.REL.NOINC `($__internal_32_$__cuda_sm20_div_s64) ;  /* 0x0000001400747944 */ /* 0x000fea0003c00000 */
.L_x_15480:
[----:B------:R-:W-:Y:S05]  /*1ad0*/  BSYNC.RECONVERGENT B1 ;  /* 0x0000000000017941 */ /* 0x000fea0003800200 */
.L_x_15478:
[----:B------:R-:W0:Y:S01]  /*1ae0*/  LDCU.64 UR4, c[0x0][0x580] ;  /* 0x0000b000ff0477ac */ /* 0x000e220008000a00 */
[----:B------:R-:W-:Y:S02]  /*1af0*/  IADD3 R3, PT, PT, R3, 0x80, RZ ;  /* 0x0000008003037810 */ /* 0x000fe40007ffe0ff */
[----:B0-----:R-:W-:-:S04]  /*1b00*/  IADD3 R4, P0, PT, R5, UR4, RZ ;  /* 0x0000000405047c10 */ /* 0x001fc8000ff1e0ff */
[----:B------:R-:W-:-:S05]  /*1b10*/  IADD3.X R5, PT, PT, RZ, UR5, RZ, P0, !PT ;  /* 0x00000005ff057c10 */ /* 0x000fca00087fe4ff */
[----:B------:R0:W-:Y:S04]  /*1b20*/  STG.E.64 desc[UR6][R4.64], R6 ;  /* 0x0000000604007986 */ /* 0x0001e8000c101b06 */
.L_x_15476:
[----:B------:R-:W-:Y:S05]  /*1b30*/  BSYNC.RECONVERGENT B0 ;  /* 0x0000000000007941 */ /* 0x000fea0003800200 */
.L_x_15475:
        /* <DEDUP_REMOVED lines=301> */
.L_x_15481:
[----:B------:R-:W0:Y:S01]  /*2e10*/  LDCU.128 UR12, c[0x0][0x580] ;  /* 0x0000b000ff0c77ac */ /* 0x000e220008000c00 */
[----:B------:R-:W1:Y:S01]  /*2e20*/  LDCU UR4, c[0x0][0x59c] ;  /* 0x0000b380ff0477ac */ /* 0x000e620008000800 */
[----:B0-----:R-:W-:-:S04]  /*2e30*/  IADD3 R4, P0, PT, R2, UR14, RZ ;  /* 0x0000000e02047c10 */ /* 0x001fc8000ff1e0ff */
[----:B------:R-:W-:-:S06]  /*2e40*/  IADD3.X R5, PT, PT, RZ, UR15, RZ, P0, !PT ;  /* 0x0000000fff057c10 */ /* 0x000fcc00087fe4ff */
[----:B------:R-:W1:Y:S01]  /*2e50*/  LDG.E.64 R4, desc[UR6][R4.64] ;  /* 0x0000000604047981 */ /* 0x000e62000c1e1b00 */
[----:B------:R-:W-:Y:S01]  /*2e60*/  IADD3 R2, P1, PT, R3, UR12, RZ ;  /* 0x0000000c03027c10 */ /* 0x000fe2000ff3e0ff */
[----:B------:R-:W-:Y:S04]  /*2e70*/  BSSY.RECONVERGENT B0, `(.L_x_15482) ;  /* 0x0000020000007945 */ /* 0x000fe80003800200 */
[----:B------:R-:W-:Y:S01]  /*2e80*/  IMAD.X R3, RZ, RZ, UR13, P1 ;  /* 0x0000000dff037e24 */ /* 0x000fe200088e06ff */
        /* <DEDUP_REMOVED lines=10> */
[----:B0-----:R-:W-:Y:S02]  /*2f30*/  HFMA2 R6, -RZ, RZ, 0, 0 ;  /* 0x00000000ff067431 */ /* 0x001fe400000001ff */
[----:B--2---:R-:W-:-:S04]  /*2f40*/  IMAD R5, R5, R7, RZ ;  /* 0x0000000705057224 */ /* 0x004fc800078e02ff */
[----:B------:R-:W-:-:S06]  /*2f50*/  IMAD.HI.U32 R7, R7, R5, R6 ;  /* 0x0000000507077227 */ /* 0x000fcc00078e0006 */
[----:B-1----:R-:W-:-:S04]  /*2f60*/  IMAD.HI.U32 R7, R7, UR4, RZ ;  /* 0x0000000407077c27 */ /* 0x002fc8000f8e00ff */
[----:B------:R-:W-:-:S04]  /*2f70*/  IMAD.MOV R5, RZ, RZ, -R7 ;  /* 0x000000ffff057224 */ /* 0x000fc800078e0a07 */
[----:B------:R-:W-:-:S05]  /*2f80*/  IMAD R5, R4, R5, UR4 ;  /* 0x0000000404057e24 */ /* 0x000fca000f8e0205 */
[----:B------:R-:W-:-:S13]  /*2f90*/  ISETP.GE.U32.AND P0, PT, R5, R4, PT ;  /* 0x000000040500720c */ /* 0x000fda0003f06070 */
[----:B------:R-:W-:Y:S02]  /*2fa0*/  @P0 IADD3 R5, PT, PT, -R4, R5, RZ ;  /* 0x0000000504050210 */ /* 0x000fe40007ffe1ff */
[----:B------:R-:W-:Y:S02]  /*2fb0*/  @P0 IADD3 R7, PT, PT, R7, 0x1, RZ ;  /* 0x0000000107070810 */ /* 0x000fe40007ffe0ff */
[----:B------:R-:W-:Y:S02]  /*2fc0*/  ISETP.GE.U32.AND P1, PT, R5, R4, PT ;  /* 0x000000040500720c */ /* 0x000fe40003f26070 */
[----:B------:R-:W-:-:S11]  /*2fd0*/  MOV R5, RZ ;  /* 0x000000ff00057202 */ /* 0x000fd60000000f00 */
[----:B------:R-:W-:Y:S02]  /*2fe0*/  @P1 IADD3 R7, PT, PT, R7, 0x1, RZ ;  /* 0x0000000107071810 */ /* 0x000fe40007ffe0ff */
[----:B------:R-:W-:-:S05]  /*2ff0*/  @!P2 LOP3.LUT R7, RZ, R4, RZ, 0x33, !PT ;  /* 0x00000004ff07a212 */ /* 0x000fca00078e33ff */
[----:B------:R-:W-:Y:S01]  /*3000*/  IMAD.MOV.U32 R4, RZ, RZ, R7 ;  /* 0x000000ffff047224 */ /* 0x000fe200078e0007 */
[----:B------:R-:W-:Y:S06]  /*3010*/  BRA `(.L_x_15484) ;  /* 0x0000000000147947 */ /* 0x000fec0003800000 */
.L_x_15483:
[----:B------:R-:W-:Y:S02]  /*3020*/  MOV R9, R5 ;  /* 0x0000000500097202 */ /* 0x000fe40000000f00 */
[----:B------:R-:W-:-:S07]  /*3030*/  MOV R8, 0x3050 ;  /* 0x0000305000087802 */ /* 0x000fce0000000f00 */
[----:B------:R-:W-:Y:S05]  /*3040*/  CALL.REL.NOINC `($__internal_32_$__cuda_sm20_div_s64) ;  /* 0x0000000000147944 */ /* 0x000fea0003c00000 */
[----:B------:R-:W-:Y:S01]  /*3050*/  MOV R4, R6 ;  /* 0x0000000600047202 */ /* 0x000fe20000000f00 */
[----:B------:R-:W-:-:S07]  /*3060*/  IMAD.MOV.U32 R5, RZ, RZ, R7 ;  /* 0x000000ffff057224 */ /* 0x000fce00078e0007 */
.L_x_15484:
[----:B------:R-:W-:Y:S05]  /*3070*/  BSYNC.RECONVERGENT B0 ;  /* 0x0000000000007941 */ /* 0x000fea0003800200 */
.L_x_15482:
[----:B------:R-:W-:Y:S01]  /*3080*/  STG.E.64 desc[UR6][R2.64], R4 ;  /* 0x0000000402007986 */ /* 0x000fe2000c101b06 */
[----:B------:R-:W-:Y:S05]  /*3090*/  EXIT ;  /* 0x000000000000794d */ /* 0x000fea0003800000 */
        .weak           $__internal_32_$__cuda_sm20_div_s64
        .type           $__internal_32_$__cuda_sm20_div_s64,@function
        .size           $__internal_32_$__cuda_sm20_div_s64,(.L_x_22271 - $__internal_32_$__cuda_sm20_div_s64)
$__internal_32_$__cuda_sm20_div_s64:
        /* <DEDUP_REMOVED lines=35> */
[----:B------:R-:W-:-:S03]  /*32d0*/  IMAD.HI.U32 R12, R13, R17, RZ ;  /* 0x000000110d0c7227 */ /* 0x000fc600078e00ff */
[----:B------:R-:W-:Y:S01]  /*32e0*/  IADD3.X R10, PT, PT, RZ, ~R11, RZ, P0, !PT ;  /* 0x8000000bff0a7210 */ /* 0x000fe200007fe4ff */
[----:B------:R-:W-:-:S04]  /*32f0*/  IMAD.MOV.U32 R11, RZ, RZ, RZ ;  /* 0x000000ffff0b7224 */ /* 0x000fc800078e00ff */
        /* <DEDUP_REMOVED lines=14> */
[----:B------:R-:W-:-:S03]  /*33e0*/  IMAD.WIDE.U32 R10, R13, R6, RZ ;  /* 0x000000060d0a7225 */ /* 0x000fc600078e00ff */
[----:B------:R-:W-:Y:S01]  /*33f0*/  IADD3.X R15, PT, PT, RZ, R12, RZ, P1, !PT ;  /* 0x0000000cff0f7210 */ /* 0x000fe20000ffe4ff */
[C---:B------:R-:W-:Y:S01]  /*3400*/  IMAD R11, R13.reuse, R7, R11 ;  /* 0x000000070d0b7224 */ /* 0x040fe200078e020b */
[----:B------:R-:W-:Y:S02]  /*3410*/  IADD3 R19, P1, PT, -R10, UR4, RZ ;  /* 0x000000040a137c10 */ /* 0x000fe4000ff3e1ff */
[----:B------:R-:W-:Y:S01]  /*3420*/  IADD3 R10, P2, PT, R13, 0x1, RZ ;  /* 0x000000010d0a7810 */ /* 0x000fe20007f5e0ff */
[-C--:B------:R-:W-:Y:S01]  /*3430*/  IMAD R11, R15, R6.reuse, R11 ;  /* 0x000000060f0b7224 */ /* 0x080fe200078e020b */
[----:B------:R-:W-:-:S03]  /*3440*/  ISETP.GE.U32.AND P0, PT, R19, R6, PT ;  /* 0x000000061300720c */ /* 0x000fc60003f06070 */
[----:B------:R-:W-:Y:S01]  /*3450*/  IMAD.X R12, RZ, RZ, R15, P2 ;  /* 0x000000ffff0c7224 */ /* 0x000fe200010e060f */
        /* <DEDUP_REMOVED lines=13> */
[----:B------:R-:W-:Y:S02]  /*3530*/  LOP3.LUT R12, R9, UR9, RZ, 0x3c, !PT ;  /* 0x00000009090c7c12 */ /* 0x000fe4000f8e3cff */
[----:B------:R-:W-:Y:S02]  /*3540*/  SEL R7, R7, R10, P0 ;  /* 0x0000000a07077207 */ /* 0x000fe40000000000 */
[----:B------:R-:W-:Y:S02]  /*3550*/  IADD3 R11, P2, PT, RZ, -R6, RZ ;  /* 0x80000006ff0b7210 */ /* 0x000fe40007f5e0ff */
[----:B------:R-:W-:Y:S02]  /*3560*/  ISETP.NE.U32.AND P0, PT, R4, RZ, PT ;  /* 0x000000ff0400720c */ /* 0x000fe40003f05070 */
[----:B------:R-:W-:-:S02]  /*3570*/  ISETP.GE.AND P1, PT, R12, RZ, PT ;  /* 0x000000ff0c00720c */ /* 0x000fc40003f26270 */
[-C--:B------:R-:W-:Y:S02]  /*3580*/  IADD3.X R4, PT, PT, RZ, ~R7.reuse, RZ, P2, !PT ;  /* 0x80000007ff047210 */ /* 0x080fe400017fe4ff */
[----:B------:R-:W-:Y:S01]  /*3590*/  ISETP.NE.AND.EX P0, PT, R9, RZ, PT, P0 ;  /* 0x000000ff0900720c */ /* 0x000fe20003f05300 */
[----:B------:R-:W-:Y:S01]  /*35a0*/  HFMA2 R9, -RZ, RZ, 0, 0 ;  /* 0x00000000ff097431 */ /* 0x000fe200000001ff */
[----:B------:R-:W-:Y:S02]  /*35b0*/  SEL R6, R11, R6, !P1 ;  /* 0x000000060b067207 */ /* 0x000fe40004800000 */
[----:B------:R-:W-:Y:S02]  /*35c0*/  SEL R7, R4, R7, !P1 ;  /* 0x0000000704077207 */ /* 0x000fe40004800000 */
[----:B------:R-:W-:Y:S02]  /*35d0*/  SEL R6, R6, 0xffffffff, P0 ;  /* 0xffffffff06067807 */ /* 0x000fe40000000000 */
[----:B------:R-:W-:Y:S01]  /*35e0*/  SEL R7, R7, 0xffffffff, P0 ;  /* 0xffffffff07077807 */ /* 0x000fe20000000000 */
[----:B------:R-:W-:Y:S06]  /*35f0*/  RET.REL.NODEC R8 `(_ZN2at6native18elementwise_kernelILi128ELi2EZNS0_22gpu_kernel_impl_nocastINS0_13AUnaryFunctorIlllZZZNS0_15binary_internal21div_trunc_kernel_cudaERNS_18TensorIteratorBaseEENKUlvE_clEvENKUlvE2_clEvEUlllE_EEEEvS6_RKT_EUliE_EEviT1_) ;  /* 0xffffffc808807950 */ /* 0x000fec0003c3ffff */
.L_x_15485:
        /* <DEDUP_REMOVED lines=16> */
.L_x_22271:


//--------------------- .text._ZN2at6native27unrolled_elementwise_kernelINS0_13AUnaryFunctorIlllZZZNS0_15binary_internal21div_trunc_kernel_cudaERNS_18TensorIteratorBaseEENKUlvE_clEvENKUlvE2_clEvEUlllE_EESt5arrayIPcLm2EELi4E23TrivialOffsetCalculatorILi1EjESE_NS0_6memory15LoadWithoutCastENSF_16StoreWithoutCastEEEviT_T0_T2_T3_T4_T5_ --------------------------
	.section	.text._ZN2at6native27unrolled_elementwise_kernelINS0_13AUnaryFunctorIlllZZZNS0_15binary_internal21div_trunc_kernel_cudaERNS_18TensorIteratorBaseEENKUlvE_clEvENKUlvE2_clEvEUlllE_EESt5arrayIPcLm2EELi4E23TrivialOffsetCalculatorILi1EjESE_NS0_6memory15LoadWithoutCastENSF_16StoreWithoutCastEEEviT_T0_T2_T3_T4_T5_,"ax",@progbits
	.align	128
        .global         _ZN2at6native27unrolled_elementwise_kernelINS0_13AUnaryFunctorIlllZZZNS0_15binary_internal21div_trunc_kernel_cudaERNS_18TensorIteratorBaseEENKUlvE_clEvENKUlvE2_clEvEUlllE_EESt5arrayIPcLm2EELi4E23TrivialOffsetCalculatorILi1EjESE_NS0_6memory15LoadWithoutCastENSF_16StoreWithoutCastEEEviT_T0_T2_T3_T4_T5_
        .type           _ZN2at6native27unrolled_elementwise_kernelINS0_13AUnaryFunctorIlllZZZNS0_15binary_internal21div_trunc_kernel_cudaERNS_18TensorIteratorBaseEENKUlvE_clEvENKUlvE2_clEvEUlllE_EESt5arrayIPcLm2EELi4E23TrivialOffsetCalculatorILi1EjESE_NS0_6memory15LoadWithoutCastENSF_16StoreWithoutCastEEEviT_T0_T2_T3_T4_T5_,@function
        .size           _ZN2at6native27unrolled_elementwise_kernelINS0_13AUnaryFunctorIlllZZZNS0_15binary_internal21div_trunc_kernel_cudaERNS_18TensorIteratorBaseEENKUlvE_clEvENKUlvE2_clEvEUlllE_EESt5arrayIPcLm2EELi4E23TrivialOffsetCalculatorILi1EjESE_NS0_6memory15LoadWithoutCastENSF_16StoreWithoutCastEEEviT_T0_T2_T3_T4_T5_,(.L_x_22272 - _ZN2at6native27unrolled_elementwise_kernelINS0_13AUnaryFunctorIlllZZZNS0_15binary_internal21div_trunc_kernel_cudaERNS_18TensorIteratorBaseEENKUlvE_clEvENKUlvE2_clEvEUlllE_EESt5arrayIPcLm2EELi4E23TrivialOffsetCalculatorILi1EjESE_NS0_6memory15LoadWithoutCastENSF_16StoreWithoutCastEEEviT_T0_T2_T3_T4_T5_)
        .other          _ZN2at6native27unrolled_elementwise_kernelINS0_13AUnaryFunctorIlllZZZNS0_15binary_internal21div_trunc_kernel_cudaERNS_18TensorIteratorBaseEENKUlvE_clEvENKUlvE2_clEvEUlllE_EESt5arrayIPcLm2EELi4E23TrivialOffsetCalculatorILi1EjESE_NS0_6memory15LoadWithoutCastENSF_16StoreWithoutCastEEEviT_T0_T2_T3_T4_T5_,@"STO_CUDA_ENTRY STV_DEFAULT"
_ZN2at6native27unrolled_elementwise_kernelINS0_13AUnaryFunctorIlllZZZNS0_15binary_internal21div_trunc_kernel_cudaERNS_18TensorIteratorBaseEENKUlvE_clEvENKUlvE2_clEvEUlllE_EESt5arrayIPcLm2EELi4E23TrivialOffsetCalculatorILi1EjESE_NS0_6memory15LoadWithoutCastENSF_16StoreWithoutCastEEEviT_T0_T2_T3_T4_T5_:
.text._ZN2at6native27unrolled_elementwise_kernelINS0_13AUnaryFunctorIlllZZZNS0_15binary_internal21div_trunc_kernel_cudaERNS_18TensorIteratorBaseEENKUlvE_clEvENKUlvE2_clEvEUlllE_EESt5arrayIPcLm2EELi4E23TrivialOffsetCalculatorILi1EjESE_NS0_6memory15LoadWithoutCastENSF_16StoreWithoutCastEEEviT_T0_T2_T3_T4_T5_:
        /* <DEDUP_REMOVED lines=27> */
[----:B------:R-:W-:Y:S02]  /*01b0*/  @!P2 IMAD R19, R0, 0x200, R13 ;  /* 0x000002000013a824 */ /* 0x000fe400078e020d */
[----:B0-----:R-:W-:Y:S01]  /*01c0*/  @!P3 IMAD.WIDE.U32 R12, R21, 0x8, R8 ;  /* 0x00000008150cb825 */ /* 0x001fe200078e0008 */
[----:B------:R-:W-:Y:S02]  /*01d0*/  CS2R R8, SRZ ;  /* 0x0000000000087805 */ /* 0x000fe4000001ff00 */
[----:B------:R-:W-:-:S02]  /*01e0*/  CS2R R20, SRZ ;  /* 0x0000000000147805 */ /* 0x000fc4000001ff00 */
[----:B------:R1:W5:Y:S04]  /*01f0*/  @!P3 LDG.E.64 R14, desc[UR6][R12.64] ;  /* 0x000000060c0eb981 */ /* 0x000368000c1e1b00 */
[----:B------:R1:W5:Y:S01]  /*0200*/  @!P0 LDG.E.64 R20, desc[UR6][R4.64] ;  /* 0x0000000604148981 */ /* 0x000362000c1e1b00 */
[----:B--2---:R-:W-:-:S05]  /*0210*/  @!P2 IMAD.WIDE.U32 R6, R19, 0x8, R6 ;  /* 0x000000081306a825 */ /* 0x004fca00078e0006 */
        /* <DEDUP_REMOVED lines=14> */
[----:B0-----:R-:W-:Y:S01]  /*0300*/  IMAD.MOV.U32 R4, RZ, RZ, RZ ;  /* 0x000000ffff047224 */ /* 0x001fe200078e00ff */
[----:B--2---:R-:W-:-:S05]  /*0310*/  IADD3 R7, PT, PT, RZ, -R5, RZ ;  /* 0x80000005ff077210 */ /* 0x004fca0007ffe0ff */
[----:B------:R-:W-:-:S04]  /*0320*/  IMAD R7, R7, R20, RZ ;  /* 0x0000001407077224 */ /* 0x000fc800078e02ff */
[----:B------:R-:W-:-:S06]  /*0330*/  IMAD.HI.U32 R5, R5, R7, R4 ;  /* 0x0000000705057227 */ /* 0x000fcc00078e0004 */
[----:B-1----:R-:W-:-:S04]  /*0340*/  IMAD.HI.U32 R5, R5, UR4, RZ ;  /* 0x0000000405057c27 */ /* 0x002fc8000f8e00ff */
[----:B------:R-:W-:-:S04]  /*0350*/  IMAD.MOV R7, RZ, RZ, -R5 ;  /* 0x000000ffff077224 */ /* 0x000fc800078e0a05 */
[----:B------:R-:W-:-:S05]  /*0360*/  IMAD R7, R20, R7, UR4 ;  /* 0x0000000414077e24 */ /* 0x000fca000f8e0207 */
[----:B------:R-:W-:-:S13]  /*0370*/  ISETP.GE.U32.AND P0, PT, R7, R20, PT ;  /* 0x000000140700720c */ /* 0x000fda0003f06070 */
[----:B------:R-:W-:Y:S01]  /*0380*/  @P0 IADD3 R7, PT, PT, R7, -R20, RZ ;  /* 0x8000001407070210 */ /* 0x000fe20007ffe0ff */
[----:B------:R-:W-:-:S03]  /*0390*/  @P0 VIADD R5, R5, 0x1 ;  /* 0x0000000105050836 */ /* 0x000fc60000000000 */
[----:B------:R-:W-:Y:S01]  /*03a0*/  ISETP.GE.U32.AND P1, PT, R7, R20, PT ;  /* 0x000000140700720c */ /* 0x000fe20003f26070 */
[----:B------:R-:W-:-:S12]  /*03b0*/  IMAD.MOV.U32 R7, RZ, RZ, RZ ;  /* 0x000000ffff077224 */ /* 0x000fd800078e00ff */
[----:B------:R-:W-:Y:S01]  /*03c0*/  @P1 VIADD R5, R5, 0x1 ;  /* 0x0000000105051836 */ /* 0x000fe20000000000 */
[----:B------:R-:W-:-:S04]  /*03d0*/  @!P2 LOP3.LUT R5, RZ, R20, RZ, 0x33, !PT ;  /* 0x00000014ff05a212 */ /* 0x000fc800078e33ff */
[----:B------:R-:W-:Y:S01]  /*03e0*/  MOV R6, R5 ;  /* 0x0000000500067202 */ /* 0x000fe20000000f00 */
[----:B------:R-:W-:Y:S06]  /*03f0*/  BRA `(.L_x_15487) ;  /* 0x0000000000107947 */ /* 0x000fec0003800000 */
.L_x_15488:
[----:B------:R-:W-:-:S07]  /*0400*/  MOV R4, 0x420 ;  /* 0x0000042000047802 */ /* 0x000fce0000000f00 */
[----:B------:R-:W-:Y:S05]  /*0410*/  CALL.REL.NOINC `($__internal_33_$__cuda_sm20_div_s64) ;  /* 0x00000008004c7944 */ /* 0x000fea0003c00000 */
[----:B------:R-:W-:Y:S01]  /*0420*/  IMAD.MOV.U32 R6, RZ, RZ, R12 ;  /* 0x000000ffff067224 */ /* 0x000fe200078e000c */
[----:B------:R-:W-:-:S07]  /*0430*/  MOV R7, R13 ;  /* 0x0000000d00077202 */ /* 0x000fce0000000f00 */
.L_x_15487:
[----:B------:R-:W-:Y:S05]  /*0440*/  BSYNC.RECONVERGENT B0 ;  /* 0x0000000000007941 */ /* 0x000fea0003800200 */
.L_x_15486:
        /* <DEDUP_REMOVED lines=9> */
[----:B------:R-:W1:Y:S01]  /*04e0*/  LDCU UR4, c[0x0][0x390] ;  /* 0x00007200ff0477ac */ /* 0x000e620008000800 */
[----:B------:R-:W-:Y:S01]  /*04f0*/  ISETP.NE.U32.AND P2, PT, R16, RZ, PT ;  /* 0x000000ff1000720c */ /* 0x000fe20003f45070 */
[----:B------:R-:W-:-:S05]  /*0500*/  IMAD.MOV.U32 R17, RZ, RZ, RZ ;  /* 0x000000ffff117224 */ /* 0x000fca00078e00ff */
        /* <DEDUP_REMOVED lines=13> */
[----:B------:R-:W-:-:S13]  /*05e0*/  ISETP.GE.U32.AND P1, PT, R13, R16, PT ;  /* 0x000000100d00720c */ /* 0x000fda0003f26070 */
[----:B------:R-:W-:Y:S01]  /*05f0*/  @P1 VIADD R11, R11, 0x1 ;  /* 0x000000010b0b1836 */ /* 0x000fe20000000000 */
[----:B------:R-:W-:-:S04]  /*0600*/  @!P2 LOP3.LUT R11, RZ, R16, RZ, 0x33, !PT ;  /* 0x00000010ff0ba212 */ /* 0x000fc800078e33ff */
[----:B------:R-:W-:Y:S01]  /*0610*/  MOV R16, R11 ;  /* 0x0000000b00107202 */ /* 0x000fe20000000f00 */
[----:B------:R-:W-:Y:S06]  /*0620*/  BRA `(.L_x_15490) ;  /* 0x0000000000187947 */ /* 0x000fec0003800000 */
.L_x_15491:
[----:B------:R-:W-:Y:S01]  /*0630*/  IMAD.MOV.U32 R20, RZ, RZ, R16 ;  /* 0x000000ffff147224 */ /* 0x000fe200078e0010 */
[----:B------:R-:W-:Y:S02]  /*0640*/  MOV R21, R17 ;  /* 0x0000001100157202 */ /* 0x000fe40000000f00 */
[----:B------:R-:W-:-:S07]  /*0650*/  MOV R4, 0x670 ;  /* 0x0000067000047802 */ /* 0x000fce0000000f00 */
[----:B------:R-:W-:Y:S05]  /*0660*/  CALL.REL.NOINC `($__internal_33_$__cuda_sm20_div_s64) ;  /* 0x0000000400b87944 */ /* 0x000fea0003c00000 */
[----:B------:R-:W-:Y:S02]  /*0670*/  IMAD.MOV.U32 R16, RZ, RZ, R12 ;  /* 0x000000ffff107224 */ /* 0x000fe400078e000c */
[----:B------:R-:W-:-:S07]  /*0680*/  IMAD.MOV.U32 R17, RZ, RZ, R13 ;  /* 0x000000ffff117224 */ /* 0x000fce00078e000d */
.L_x_15490:
[----:B------:R-:W-:Y:S05]  /*0690*/  BSYNC.RECONVERGENT B0 ;  /* 0x0000000000007941 */ /* 0x000fea0003800200 */
.L_x_15489:
        /* <DEDUP_REMOVED lines=10> */
[----:B------:R-:W-:Y:S02]  /*0740*/  ISETP.NE.U32.AND P2, PT, R14, RZ, PT ;  /* 0x000000ff0e00720c */ /* 0x000fe40003f45070 */
[----:B------:R-:W-:-:S04]  /*0750*/  MOV R15, RZ ;  /* 0x000000ff000f7202 */ /* 0x000fc80000000f00 */
[----:B0-----:R-:W0:Y:S02]  /*0760*/  MUFU.RCP R4, R4 ;  /* 0x0000000400047308 */ /* 0x001e240000001000 */
[----:B0-----:R-:W-:-:S06]  /*0770*/  VIADD R10, R4, 0xffffffe ;  /* 0x0ffffffe040a7836 */ /* 0x001fcc0000000000 */
[----:B------:R0:W2:Y:S02]  /*0780*/  F2I.FTZ.U32.TRUNC.NTZ R11, R10 ;  /* 0x0000000a000b7305 */ /* 0x0000a4000021f000 */
[----:B0-----:R-:W-:Y:S02]  /*0790*/  HFMA2 R10, -RZ, RZ, 0, 0 ;  /* 0x00000000ff0a7431 */ /* 0x001fe400000001ff */
[----:B--2---:R-:W-:-:S04]  /*07a0*/  IMAD.MOV R13, RZ, RZ, -R11 ;  /* 0x000000ffff0d7224 */ /* 0x004fc800078e0a0b */
[----:B------:R-:W-:-:S04]  /*07b0*/  IMAD R13, R13, R14, RZ ;  /* 0x0000000e0d0d7224 */ /* 0x000fc800078e02ff */
[----:B------:R-:W-:-:S06]  /*07c0*/  IMAD.HI.U32 R11, R11, R13, R10 ;  /* 0x0000000d0b0b7227 */ /* 0x000fcc00078e000a */
[----:B-1----:R-:W-:-:S04]  /*07d0*/  IMAD.HI.U32 R11, R11, UR4, RZ ;  /* 0x000000040b0b7c27 */ /* 0x002fc8000f8e00ff */
[----:B------:R-:W-:-:S04]  /*07e0*/  IMAD.MOV R13, RZ, RZ, -R11 ;  /* 0x000000ffff0d7224 */ /* 0x000fc800078e0a0b */
[----:B------:R-:W-:-:S05]  /*07f0*/  IMAD R13, R14, R13, UR4 ;  /* 0x000000040e0d7e24 */ /* 0x000fca000f8e020d */
        /* <DEDUP_REMOVED lines=8> */
.L_x_15494:
[----:B------:R-:W-:Y:S01]  /*0880*/  IMAD.MOV.U32 R20, RZ, RZ, R14 ;  /* 0x000000ffff147224 */ /* 0x000fe200078e000e */
[----:B------:R-:W-:Y:S01]  /*0890*/  MOV R4, 0x8c0 ;  /* 0x000008c000047802 */ /* 0x000fe20000000f00 */
[----:B------:R-:W-:-:S07]  /*08a0*/  IMAD.MOV.U32 R21, RZ, RZ, R15 ;  /* 0x000000ffff157224 */ /* 0x000fce00078e000f */
[----:B------:R-:W-:Y:S05]  /*08b0*/  CALL.REL.NOINC `($__internal_33_$__cuda_sm20_div_s64) ;  /* 0x0000000400247944 */ /* 0x000fea0003c00000 */
[----:B------:R-:W-:Y:S01]  /*08c0*/  MOV R14, R12 ;  /* 0x0000000c000e7202 */ /* 0x000fe20000000f00 */
[----:B------:R-:W-:-:S07]  /*08d0*/  IMAD.MOV.U32 R15, RZ, RZ, R13 ;  /* 0x000000ffff0f7224 */ /* 0x000fce00078e000d */
.L_x_15493:
[----:B------:R-:W-:Y:S05]  /*08e0*/  BSYNC.RECONVERGENT B0 ;  /* 0x0000000000007941 */ /* 0x000fea0003800200 */
.L_x_15492:
        /* <DEDUP_REMOVED lines=12> */
[----:B0-----:R-:W-:-:S06]  /*09b0*/  IADD3 R10, PT, PT, R4, 0xffffffe, RZ ;  /* 0x0ffffffe040a7810 */ /* 0x001fcc0007ffe0ff */
[----:B------:R0:W2:Y:S02]  /*09c0*/  F2I.FTZ.U32.TRUNC.NTZ R11, R10 ;  /* 0x0000000a000b7305 */ /* 0x0000a4000021f000 */
[----:B0-----:R-:W-:Y:S02]  /*09d0*/  IMAD.MOV.U32 R10, RZ, RZ, RZ ;  /* 0x000000ffff0a7224 */ /* 0x001fe400078e00ff */
[----:B--2---:R-:W-:-:S04]  /*09e0*/  IMAD.MOV R9, RZ, RZ, -R11 ;  /* 0x000000ffff097224 */ /* 0x004fc800078e0a0b */
[----:B------:R-:W-:-:S04]  /*09f0*/  IMAD R9, R9, R8, RZ ;  /* 0x0000000809097224 */ /* 0x000fc800078e02ff */
[----:B------:R-:W-:-:S06]  /*0a00*/  IMAD.HI.U32 R11, R11, R9, R10 ;  /* 0x000000090b0b7227 */ /* 0x000fcc00078e000a */
[----:B-1----:R-:W-:-:S05]  /*0a10*/  IMAD.HI.U32 R11, R11, UR4, RZ ;  /* 0x000000040b0b7c27 */ /* 0x002fca000f8e00ff */
[----:B------:R-:W-:-:S05]  /*0a20*/  IADD3 R9, PT, PT, -R11, RZ, RZ ;  /* 0x000000ff0b097210 */ /* 0x000fca0007ffe1ff */
[----:B------:R-:W-:-:S05]  /*0a30*/  IMAD R9, R8, R9, UR4 ;  /* 0x0000000408097e24 */ /* 0x000fca000f8e0209 */
        /* <DEDUP_REMOVED lines=9> */
.L_x_15497:
[----:B------:R-:W-:Y:S01]  /*0ad0*/  MOV R20, R8 ;  /* 0x0000000800147202 */ /* 0x000fe20000000f00 */
[----:B------:R-:W-:Y:S01]  /*0ae0*/  IMAD.MOV.U32 R21, RZ, RZ, R9 ;  /* 0x000000ffff157224 */ /* 0x000fe200078e0009 */
[----:B------:R-:W-:-:S07]  /*0af0*/  MOV R4, 0xb10 ;  /* 0x00000b1000047802 */ /* 0x000fce0000000f00 */
[----:B------:R-:W-:Y:S05]  /*0b00*/  CALL.REL.NOINC `($__internal_33_$__cuda_sm20_div_s64) ;  /* 0x0000000000907944 */ /* 0x000fea0003c00000 */
[----:B------:R-:W-:Y:S01]  /*0b10*/  IMAD.MOV.U32 R8, RZ, RZ, R12 ;  /* 0x000000ffff087224 */ /* 0x000fe200078e000c */
[----:B------:R-:W-:-:S07]  /*0b20*/  MOV R9, R13 ;  /* 0x0000000d00097202 */ /* 0x000fce0000000f00 */
.L_x_15496:
[----:B------:R-:W-:Y:S05]  /*0b30*/  BSYNC.RECONVERGENT B0 ;  /* 0x0000000000007941 */ /* 0x000fea0003800200 */
.L_x_15495:
        /* <DEDUP_REMOVED lines=16> */
[----:B-----5:R0:W-:Y:S02]  /*0c40*/  STG.E.64 desc[UR6][R4.64], R16 ;  /* 0x0000001004007986 */ /* 0x0201e4000c101b06 */
.L_x_15500:
[----:B------:R-:W-:Y:S05]  /*0c50*/  BSYNC.RELIABLE B1 ;  /* 0x0000000000017941 */ /* 0x000fea0003800100 */
.L_x_15499:
[----:B------:R-:W-:-:S13]  /*0c60*/  ISETP.GE.AND P0, PT, R3, R2, PT ;  /* 0x000000020300720c */ /* 0x000fda0003f06270 */
[----:B0-----:R-:W0:Y:S01]  /*0c70*/  @!P0 LDC.64 R4, c[0x0][0x398] ;  /* 0x0000e600ff048b82 */ /* 0x001e220000000a00 */
[----:B------:R-:W-:Y:S01]  /*0c80*/  @!P0 IMAD R7, R0, 0x200, R3 ;  /* 0x0000020000078824 */ /* 0x000fe200078e0203 */
[----:B------:R-:W-:-:S03]  /*0c90*/  @!P0 IADD3 R3, PT, PT, R3, 0x80, RZ ;  /* 0x0000008003038810 */ /* 0x000fc60007ffe0ff */
[----:B0-----:R-:W-:-:S05]  /*0ca0*/  @!P0 IMAD.WIDE.U32 R4, R7, 0x8, R4 ;  /* 0x0000000807048825 */ /* 0x001fca00078e0004 */
[----:B-----5:R0:W-:Y:S02]  /*0cb0*/  @!P0 STG.E.64 desc[UR6][R4.64], R14 ;  /* 0x0000000e04008986 */ /* 0x0201e4000c101b06 */
.L_x_15501:
[----:B------:R-:W-:Y:S05]  /*0cc0*/  BSYNC.RECONVERGENT B0 ;  /* 0x0000000000007941 */ /* 0x000fea0003800200 */
.L_x_15498:
[----:B------:R-:W-:Y:S05]  /*0cd0*/  WARPSYNC.ALL ;  /* 0x0000000000007948 */ /* 0x000fea0003800000 */
[----:B------:R-:W-:-:S13]  /*0ce0*/  ISETP.GE.AND P0, PT, R3, R2, PT ;  /* 0x000000020300720c */ /* 0x000fda0003f06270 */
[----:B------:R-:W-:Y:S05]  /*0cf0*/  @P0 EXIT ;  /* 0x000000000000094d */ /* 0x000fea0003800000 */
[----:B0-----:R-:W0:Y:S01]  /*0d00*/  LDC.64 R4, c[0x0][0x398] ;  /* 0x0000e600ff047b82 */ /* 0x001e220000000a00 */
[----:B------:R-:W-:-:S04]  /*0d10*/  IMAD R3, R0, 0x200, R3 ;  /* 0x0000020000037824 */ /* 0x000fc800078e0203 */
[----:B0-----:R-:W-:-:S05]  /*0d20*/  IMAD.WIDE.U32 R2, R3, 0x8, R4 ;  /* 0x0000000803027825 */ /* 0x001fca00078e0004 */
[----:B-----5:R-:W-:Y:S01]  /*0d30*/  STG.E.64 desc[UR6][R2.64], R8 ;  /* 0x0000000802007986 */ /* 0x020fe2000c101b06 */
[----:B------:R-:W-:Y:S05]  /*0d40*/  EXIT ;  /* 0x000000000000794d */ /* 0x000fea0003800000 */
        .weak           $__internal_33_$__cuda_sm20_div_s64
        .type           $__internal_33_$__cuda_sm20_div_s64,@function
        .size           $__internal_33_$__cuda_sm20_div_s64,(.L_x_22272 - $__internal_33_$__cuda_sm20_div_s64)
$__internal_33_$__cuda_sm20_div_s64:
[-C--:B------:R-:W-:Y:S01]  /*0d50*/  IADD3 R11, P1, PT, RZ, -R20.reuse, RZ ;  /* 0x80000014ff0b7210 */ /* 0x080fe20007f3e0ff */
[----:B------:R-:W-:Y:S01]  /*0d60*/  UIADD3 UR4, UPT, UPT, URZ, -UR8, URZ ;  /* 0x80000008ff047290 */ /* 0x000fe2000fffe0ff */
[----:B------:R-:W-:Y:S01]  /*0d70*/  ISETP.GE.AND P0, PT, R21, RZ, PT ;  /* 0x000000ff1500720c */ /* 0x000fe20003f06270 */
[----:B------:R-:W-:Y:S02]  /*0d80*/  UISETP.GE.AND UP0, UPT, UR9, URZ, UPT ;  /* 0x000000ff0900728c */ /* 0x000fe4000bf06270 */
[----:B------:R-:W-:Y:S01]  /*0d90*/  IMAD.X R12, RZ, RZ, ~R21, P1 ;  /* 0x000000ffff0c7224 */ /* 0x000fe200008e0e15 */
[----:B------:R-:W-:Y:S01]  /*0da0*/  SEL R10, R11, R20, !P0 ;  /* 0x000000140b0a7207 */ /* 0x000fe20004000000 */
[----:B------:R-:W-:Y:S02]  /*0db0*/  UIADD3 URZ, UP1, UPT, URZ, -UR8, URZ ;  /* 0x80000008ffff7290 */ /* 0x000fe4000ff3e0ff */
[----:B------:R-:W-:Y:S01]  /*0dc0*/  USEL UR4, UR4, UR8, !UP0 ;  /* 0x0000000804047287 */ /* 0x000fe2000c000000 */
[----:B------:R-:W-:Y:S01]  /*0dd0*/  SEL R11, R12, R21, !P0 ;  /* 0x000000150c0b7207 */ /* 0x000fe20004000000 */
[----:B------:R-:W-:-:S02]  /*0de0*/  UISETP.GE.AND UP2, UPT, UR9, URZ, UPT ;  /* 0x000000ff0900728c */ /* 0x000fc4000bf46270 */
[----:B------:R-:W-:Y:S01]  /*0df0*/  UIADD3.X UR5, UPT, UPT, URZ, ~UR9, URZ, UP1, !UPT ;  /* 0x80000009ff057290 */ /* 0x000fe20008ffe4ff */
[----:B------:R-:W0:Y:S03]  /*0e00*/  I2F.U64.RP R22, R10 ;  /* 0x0000000a00167312 */ /* 0x000e260000309000 */
[----:B------:R-:W-:Y:S01]  /*0e10*/  USEL UR5, UR5, UR9, !UP2 ;  /* 0x0000000905057287 */ /* 0x000fe2000d000000 */
[----:B0-----:R-:W0:Y:S02]  /*0e20*/  MUFU.RCP R22, R22 ;  /* 0x0000001600167308 */ /* 0x001e240000001000 */
[----:B0-----:R-:W-:-:S15]  /*0e30*/  IADD3 R13, PT, PT, R22, 0x1ffffffe, RZ ;  /* 0x1ffffffe160d7810 */ /* 0x001fde0007ffe0ff */
[----:B------:R-:W-:-:S15]  /*0e40*/  NOP ;  /* 0x0000000000007918 */ /* 0x000fde0000000000 */
[----:B------:R-:W-:-:S15]  /*0e50*/  NOP ;  /* 0x0000000000007918 */ /* 0x000fde0000000000 */
[----:B------:R-:W-:-:S13]  /*0e60*/  NOP ;  /* 0x0000000000007918 */ /* 0x000fda0000000000 */
        /* <DEDUP_REMOVED lines=20> */
[----:B------:R-:W-:-:S04]  /*0fb0*/  IMAD.X R12, RZ, RZ, ~R12, P0 ;  /* 0x000000ffff0c7224 */ /* 0x000fc800000e0e0c */
[----:B------:R-:W-:-:S04]  /*0fc0*/  IMAD.WIDE.U32 R18, P0, R19, R12, R18 ;  /* 0x0000000c13127225 */ /* 0x000fc80007800012 */
[----:B------:R-:W-:-:S04]  /*0fd0*/  IMAD.HI.U32 R19, P1, R23, R13, R18 ;  /* 0x0000000d17137227 */ /* 0x000fc80007820012 */
[----:B------:R-:W-:Y:S02]  /*0fe0*/  HFMA2 R13, -RZ, RZ, 0, 0 ;  /* 0x00000000ff0d7431 */ /* 0x000fe400000001ff */
[CC--:B------:R-:W-:Y:S02]  /*0ff0*/  IMAD R18, R23.reuse, R12.reuse, RZ ;  /* 0x0000000c17127224 */ /* 0x0c0fe400078e02ff */
[----:B------:R-:W-:-:S03]  /*1000*/  IMAD.HI.U32 R12, R23, R12, RZ ;  /* 0x0000000c170c7227 */ /* 0x000fc600078e00ff */
[----:B------:R-:W-:Y:S01]  /*1010*/  IADD3 R19, P2, PT, R18, R19, RZ ;  /* 0x0000001312137210 */ /* 0x000fe20007f5e0ff */
[----:B------:R-:W-:-:S04]  /*1020*/  IMAD.X R23, R12, 0x1, R23, P0 ;  /* 0x000000010c177824 */ /* 0x000fc800000e0617 */
[----:B------:R-:W-:Y:S01]  /*1030*/  IMAD.HI.U32 R12, R19, UR4, RZ ;  /* 0x00000004130c7c27 */ /* 0x000fe2000f8e00ff */
[----:B------:R-:W-:-:S03]  /*1040*/  IADD3.X R23, PT, PT, RZ, RZ, R23, P2, P1 ;  /* 0x000000ffff177210 */ /* 0x000fc600017e2417 */
[----:B------:R-:W-:-:S04]  /*1050*/  IMAD.WIDE.U32 R12, R19, UR5, R12 ;  /* 0x00000005130c7c25 */ /* 0x000fc8000f8e000c */
[C---:B------:R-:W-:Y:S02]  /*1060*/  IMAD R19, R23.reuse, UR5, RZ ;  /* 0x0000000517137c24 */ /* 0x040fe4000f8e02ff */
[----:B------:R-:W-:-:S04]  /*1070*/  IMAD.HI.U32 R12, P0, R23, UR4, R12 ;  /* 0x00000004170c7c27 */ /* 0x000fc8000f80000c */
[----:B------:R-:W-:Y:S01]  /*1080*/  IMAD.HI.U32 R23, R23, UR5, RZ ;  /* 0x0000000517177c27 */ /* 0x000fe2000f8e00ff */
[----:B------:R-:W-:-:S03]  /*1090*/  IADD3 R19, P1, PT, R19, R12, RZ ;  /* 0x0000000c13137210 */ /* 0x000fc60007f3e0ff */
[----:B------:R-:W-:Y:S02]  /*10a0*/  IMAD.X R23, RZ, RZ, R23, P0 ;  /* 0x000000ffff177224 */ /* 0x000fe400000e0617 */
[----:B------:R-:W-:-:S04]  /*10b0*/  IMAD.WIDE.U32 R12, R19, R10, RZ ;  /* 0x0000000a130c7225 */ /* 0x000fc800078e00ff */
[----:B------:R-:W-:Y:S02]  /*10c0*/  IMAD.X R23, RZ, RZ, R23, P1 ;  /* 0x000000ffff177224 */ /* 0x000fe400008e0617 */
[C---:B------:R-:W-:Y:S01]  /*10d0*/  IMAD R18, R19.reuse, R11, R13 ;  /* 0x0000000b13127224 */ /* 0x040fe200078e020d */
[----:B------:R-:W-:Y:S02]  /*10e0*/  IADD3 R13, P1, PT, -R12, UR4, RZ ;  /* 0x000000040c0d7c10 */ /* 0x000fe4000ff3e1ff */
[----:B------:R-:W-:Y:S01]  /*10f0*/  IADD3 R12, P2, PT, R19, 0x1, RZ ;  /* 0x00000001130c7810 */ /* 0x000fe20007f5e0ff */
[-C--:B------:R-:W-:Y:S01]  /*1100*/  IMAD R18, R23, R10.reuse, R18 ;  /* 0x0000000a17127224 */ /* 0x080fe200078e0212 */
[----:B------:R-:W-:-:S04]  /*1110*/  ISETP.GE.U32.AND P0, PT, R13, R10, PT ;  /* 0x0000000a0d00720c */ /* 0x000fc80003f06070 */
[----:B------:R-:W-:Y:S02]  /*1120*/  IADD3.X R25, PT, PT, ~R18, UR5, RZ, P1, !PT ;  /* 0x0000000512197c10 */ /* 0x000fe40008ffe5ff */
[----:B------:R-:W-:Y:S02]  /*1130*/  IADD3 R18, P1, PT, R13, -R10, RZ ;  /* 0x8000000a0d127210 */ /* 0x000fe40007f3e0ff */
[CC--:B------:R-:W-:Y:S02]  /*1140*/  ISETP.GE.U32.AND.EX P0, PT, R25.reuse, R11.reuse, PT, P0 ;  /* 0x0000000b1900720c */ /* 0x0c0fe40003f06100 */
[----:B------:R-:W-:Y:S02]  /*1150*/  IADD3.X R22, PT, PT, R25, ~R11, RZ, P1, !PT ;  /* 0x8000000b19167210 */ /* 0x000fe40000ffe4ff */
[----:B------:R-:W-:Y:S01]  /*1160*/  SEL R13, R18, R13, P0 ;  /* 0x0000000d120d7207 */ /* 0x000fe20000000000 */
[----:B------:R-:W-:Y:S01]  /*1170*/  IMAD.X R18, RZ, RZ, R23, P2 ;  /* 0x000000ffff127224 */ /* 0x000fe200010e0617 */
[----:B------:R-:W-:-:S02]  /*1180*/  SEL R19, R12, R19, P0 ;  /* 0x000000130c137207 */ /* 0x000fc40000000000 */
[----:B------:R-:W-:Y:S02]  /*1190*/  SEL R25, R22, R25, P0 ;  /* 0x0000001916197207 */ /* 0x000fe40000000000 */
[----:B------:R-:W-:Y:S02]  /*11a0*/  ISETP.GE.U32.AND P1, PT, R13, R10, PT ;  /* 0x0000000a0d00720c */ /* 0x000fe40003f26070 */
[----:B------:R-:W-:Y:S02]  /*11b0*/  SEL R18, R18, R23, P0 ;  /* 0x0000001712127207 */ /* 0x000fe40000000000 */
[----:B------:R-:W-:Y:S02]  /*11c0*/  IADD3 R12, P2, PT, R19, 0x1, RZ ;  /* 0x00000001130c7810 */ /* 0x000fe40007f5e0ff */
[----:B------:R-:W-:Y:S02]  /*11d0*/  ISETP.GE.U32.AND.EX P0, PT, R25, R11, PT, P1 ;  /* 0x0000000b1900720c */ /* 0x000fe40003f06110 */
[----:B------:R-:W-:Y:S01]  /*11e0*/  LOP3.LUT R10, R21, UR9, RZ, 0x3c, !PT ;  /* 0x00000009150a7c12 */ /* 0x000fe2000f8e3cff */
[----:B------:R-:W-:Y:S01]  /*11f0*/  IMAD.X R13, RZ, RZ, R18, P2 ;  /* 0x000000ffff0d7224 */ /* 0x000fe200010e0612 */
[----:B------:R-:W-:-:S02]  /*1200*/  SEL R12, R12, R19, P0 ;  /* 0x000000130c0c7207 */ /* 0x000fc40000000000 */
[----:B------:R-:W-:Y:S02]  /*1210*/  ISETP.GE.AND P1, PT, R10, RZ, PT ;  /* 0x000000ff0a00720c */ /* 0x000fe40003f26270 */
[----:B------:R-:W-:Y:S02]  /*1220*/  SEL R13, R13, R18, P0 ;  /* 0x000000120d0d7207 */ /* 0x000fe40000000000 */
[-C--:B------:R-:W-:Y:S02]  /*1230*/  IADD3 R11, P2, PT, RZ, -R12.reuse, RZ ;  /* 0x8000000cff0b7210 */ /* 0x080fe40007f5e0ff */
[----:B------:R-:W-:Y:S02]  /*1240*/  ISETP.NE.U32.AND P0, PT, R20, RZ, PT ;  /* 0x000000ff1400720c */ /* 0x000fe40003f05070 */
[----:B------:R-:W-:Y:S02]  /*1250*/  IADD3.X R10, PT, PT, RZ, ~R13, RZ, P2, !PT ;  /* 0x8000000dff0a7210 */ /* 0x000fe400017fe4ff */
[----:B------:R-:W-:-:S02]  /*1260*/  SEL R12, R11, R12, !P1 ;  /* 0x0000000c0b0c7207 */ /* 0x000fc40004800000 */
[----:B------:R-:W-:Y:S01]  /*1270*/  SEL R13, R10, R13, !P1 ;  /* 0x0000000d0a0d7207 */ /* 0x000fe20004800000 */
[----:B------:R-:W-:Y:S01]  /*1280*/  IMAD.MOV.U32 R10, RZ, RZ, R4 ;  /* 0x000000ffff0a7224 */ /* 0x000fe200078e0004 */
[----:B------:R-:W-:Y:S02]  /*1290*/  MOV R11, 0x0 ;  /* 0x00000000000b7802 */ /* 0x000fe40000000f00 */
[----:B------:R-:W-:-:S04]  /*12a0*/  ISETP.NE.AND.EX P0, PT, R21, RZ, PT, P0 ;  /* 0x000000ff1500720c */ /* 0x000fc80003f05300 */
[----:B------:R-:W-:Y:S02]  /*12b0*/  SEL R12, R12, 0xffffffff, P0 ;  /* 0xffffffff0c0c7807 */ /* 0x000fe40000000000 */
[----:B------:R-:W-:Y:S01]  /*12c0*/  SEL R13, R13, 0xffffffff, P0 ;  /* 0xffffffff0d0d7807 */ /* 0x000fe20000000000 */
[----:B------:R-:W-:Y:S06]  /*12d0*/  RET.REL.NODEC R10 `(_ZN2at6native27unrolled_elementwise_kernelINS0_13AUnaryFunctorIlllZZZNS0_15binary_internal21div_trunc_kernel_cudaERNS_18TensorIteratorBaseEENKUlvE_clEvENKUlvE2_clEvEUlllE_EESt5arrayIPcLm2EELi4E23TrivialOffsetCalculatorILi1EjESE_NS0_6memory15LoadWithoutCastENSF_16StoreWithoutCastEEEviT_T0_T2_T3_T4_T5_) ;  /* 0xffffffec0a487950 */ /* 0x000fec0003c3ffff */
.L_x_15502:
        /* <DEDUP_REMOVED lines=10> */
.L_x_22272:


//--------------------- .text._ZN2at6native29vectorized_elementwise_kernelILi2ENS0_13AUnaryFunctorIlllZZZNS0_15binary_internal21div_trunc_kernel_cudaERNS_18TensorIteratorBaseEENKUlvE_clEvENKUlvE2_clEvEUlllE_EESt5arrayIPcLm2EEEEviT0_T1_ --------------------------
	.section	.text._ZN2at6native29vectorized_elementwise_kernelILi2ENS0_13AUnaryFunctorIlllZZZNS0_15binary_internal21div_trunc_kernel_cudaERNS_18TensorIteratorBaseEENKUlvE_clEvENKUlvE2_clEvEUlllE_EESt5arrayIPcLm2EEEEviT0_T1_,"ax",@progbits
	.align	128
        .global         _ZN2at6native29vectorized_elementwise_kernelILi2ENS0_13AUnaryFunctorIlllZZZNS0_15binary_internal21div_trunc_kernel_cudaERNS_18TensorIteratorBaseEENKUlvE_clEvENKUlvE2_clEvEUlllE_EESt5arrayIPcLm2EEEEviT0_T1_
        .type           _ZN2at6native29vectorized_elementwise_kernelILi2ENS0_13AUnaryFunctorIlllZZZNS0_15binary_internal21div_trunc_kernel_cudaERNS_18TensorIteratorBaseEENKUlvE_clEvENKUlvE2_clEvEUlllE_EESt5arrayIPcLm2EEEEviT0_T1_,@function
        .size           _ZN2at6native29vectorized_elementwise_kernelILi2ENS0_13AUnaryFunctorIlllZZZNS0_15binary_internal21div_trunc_kernel_cudaERNS_18TensorIteratorBaseEENKUlvE_clEvENKUlvE2_clEvEUlllE_EESt5arrayIPcLm2EEEEviT0_T1_,(.L_x_22273 - _ZN2at6native29vectorized_elementwise_kernelILi2ENS0_13AUnaryFunctorIlllZZZNS0_15binary_internal21div_trunc_kernel_cudaERNS_18TensorIteratorBaseEENKUlvE_clEvENKUlvE2_clEvEUlllE_EESt5arrayIPcLm2EEEEviT0_T1_)
        .other          _ZN2at6native29vectorized_elementwise_kernelILi2ENS0_13AUnaryFunctorIlllZZZNS0_15binary_internal21div_trunc_kernel_cudaERNS_18TensorIteratorBaseEENKUlvE_clEvENKUlvE2_clEvEUlllE_EESt5arrayIPcLm2EEEEviT0_T1_,@"STO_CUDA_ENTRY STV_DEFAULT"
_ZN2at6native29vectorized_elementwise_kernelILi2ENS0_13AUnaryFunctorIlllZZZNS0_15binary_internal21div_trunc_kernel_cudaERNS_18TensorIteratorBaseEENKUlvE_clEvENKUlvE2_clEvEUlllE_EESt5arrayIPcLm2EEEEviT0_T1_:
.text._ZN2at6native29vectorized_elementwise_kernelILi2ENS0_13AUnaryFunctorIlllZZZNS0_15binary_internal21div_trunc_kernel_cudaERNS_18TensorIteratorBaseEENKUlvE_clEvENKUlvE2_clEvEUlllE_EESt5arrayIPcLm2EEEEviT0_T1_:
        /* <DEDUP_REMOVED lines=37> */
[----:B------:R-:W4:Y:S04]  /*0250*/  @!P1 LDC.64 R12, c[0x0][0x3a0] ;  /* 0x0000e800ff0c9b82 */ /* 0x000f280000000a00 */
[----:B------:R-:W-:-:S13]  /*0260*/  ISETP.GE.U32.AND P0, PT, R0, R9, PT ;  /* 0x000000090000720c */ /* 0x000fda0003f06070 */
[----:B------:R-:W-:Y:S01]  /*0270*/  @!P0 IADD3 R17, PT, PT, R30, R0, RZ ;  /* 0x000000001e118210 */ /* 0x000fe20007ffe0ff */
[----:B------:R-:W-:Y:S01]  /*0280*/  @!P0 VIADD R0, R0, 0x80 ;  /* 0x0000008000008836 */ /* 0x000fe20000000000 */
[----:B------:R-:W2:Y:S04]  /*0290*/  @!P0 LDC.64 R6, c[0x0][0x3a0] ;  /* 0x0000e800ff068b82 */ /* 0x000ea80000000a00 */
[----:B------:R-:W-:-:S13]  /*02a0*/  ISETP.GE.U32.AND P6, PT, R0, R9, PT ;  /* 0x000000090000720c */ /* 0x000fda0003fc6070 */
[----:B------:R-:W4:Y:S01]  /*02b0*/  @!P6 LDC.64 R10, c[0x0][0x3a0] ;  /* 0x0000e800ff0aeb82 */ /* 0x000f220000000a00 */
[----:B-1----:R-:W-:-:S04]  /*02c0*/  @!P5 IMAD.WIDE.U32 R26, R31, 0x8, R26 ;  /* 0x000000081f1ad825 */ /* 0x002fc800078e001a */
[----:B------:R-:W-:Y:S02]  /*02d0*/  @!P6 IMAD.IADD R31, R30, 0x1, R0 ;  /* 0x000000011e1fe824 */ /* 0x000fe400078e0200 */
[----:B---3--:R-:W-:Y:S01]  /*02e0*/  @!P3 IMAD.WIDE.U32 R2, R29, 0x8, R2 ;  /* 0x000000081d02b825 */ /* 0x008fe200078e0002 */
[----:B0-----:R-:W-:-:S03]  /*02f0*/  CS2R R20, SRZ ;  /* 0x0000000000147805 */ /* 0x001fc6000001ff00 */
[----:B--2---:R-:W-:Y:S01]  /*0300*/  @!P0 IMAD.WIDE.U32 R34, R17, 0x8, R6 ;  /* 0x0000000811228825 */ /* 0x004fe200078e0006 */
[----:B------:R-:W-:-:S03]  /*0310*/  CS2R R16, SRZ ;  /* 0x0000000000107805 */ /* 0x000fc6000001ff00 */
[----:B------:R-:W-:Y:S01]  /*0320*/  @!P4 IMAD.WIDE.U32 R32, R33, 0x8, R18 ;  /* 0x000000082120c825 */ /* 0x000fe200078e0012 */
[----:B------:R-:W-:-:S03]  /*0330*/  CS2R R18, SRZ ;  /* 0x0000000000127805 */ /* 0x000fc6000001ff00 */
[----:B----4-:R-:W-:Y:S01]  /*0340*/  @!P2 IMAD.WIDE.U32 R4, R23, 0x8, R4 ;  /* 0x000000081704a825 */ /* 0x010fe200078e0004 */
[----:B------:R-:W-:Y:S01]  /*0350*/  CS2R R22, SRZ ;  /* 0x0000000000167805 */ /* 0x000fe2000001ff00 */
[----:B------:R0:W5:Y:S02]  /*0360*/  @!P4 LDG.E.64 R20, desc[UR6][R32.64] ;  /* 0x000000062014c981 */ /* 0x000164000c1e1b00 */
[----:B------:R-:W-:Y:S01]  /*0370*/  @!P1 IMAD.WIDE.U32 R28, R15, 0x8, R12 ;  /* 0x000000080f1c9825 */ /* 0x000fe200078e000c */
[----:B------:R-:W-:Y:S01]  /*0380*/  CS2R R12, SRZ ;  /* 0x00000000000c7805 */ /* 0x000fe2000001ff00 */
[----:B------:R0:W5:Y:S02]  /*0390*/  @!P5 LDG.E.64 R18, desc[UR6][R26.64] ;  /* 0x000000061a12d981 */ /* 0x000164000c1e1b00 */
[----:B------:R-:W-:Y:S01]  /*03a0*/  @!P6 IMAD.WIDE.U32 R6, R31, 0x8, R10 ;  /* 0x000000081f06e825 */ /* 0x000fe200078e000a */
[----:B------:R-:W-:Y:S01]  /*03b0*/  CS2R R10, SRZ ;  /* 0x00000000000a7805 */ /* 0x000fe2000001ff00 */
[----:B------:R0:W5:Y:S04]  /*03c0*/  @!P3 LDG.E.64 R22, desc[UR6][R2.64] ;  /* 0x000000060216b981 */ /* 0x000168000c1e1b00 */
        /* <DEDUP_REMOVED lines=33> */
.L_x_15506:
[----:B------:R-:W-:Y:S01]  /*05e0*/  IMAD.MOV.U32 R0, RZ, RZ, R24 ;  /* 0x000000ffff007224 */ /* 0x000fe200078e0018 */
[----:B------:R-:W-:-:S07]  /*05f0*/  MOV R24, 0x610 ;  /* 0x0000061000187802 */ /* 0x000fce0000000f00 */
[----:B------:R-:W-:Y:S05]  /*0600*/  CALL.REL.NOINC `($__internal_34_$__cuda_sm20_div_s64) ;  /* 0x0000002400847944 */ /* 0x000fea0003c00000 */
[----:B------:R-:W-:Y:S01]  /*0610*/  MOV R26, R0 ;  /* 0x00000000001a7202 */ /* 0x000fe20000000f00 */
[----:B------:R-:W-:-:S07]  /*0620*/  IMAD.MOV.U32 R27, RZ, RZ, R3 ;  /* 0x000000ffff1b7224 */ /* 0x000fce00078e0003 */
.L_x_15505:
[----:B------:R-:W-:Y:S05]  /*0630*/  BSYNC.RECONVERGENT B0 ;  /* 0x0000000000007941 */ /* 0x000fea0003800200 */
.L_x_15504:
        /* <DEDUP_REMOVED lines=27> */
[----:B------:R-:W-:-:S05]  /*07f0*/  @!P2 LOP3.LUT R3, RZ, R18, RZ, 0x33, !PT ;  /* 0x00000012ff03a212 */ /* 0x000fca00078e33ff */
[----:B------:R-:W-:Y:S01]  /*0800*/  IMAD.MOV.U32 R18, RZ, RZ, R3 ;  /* 0x000000ffff127224 */ /* 0x000fe200078e0003 */
[----:B------:R-:W-:Y:S06]  /*0810*/  BRA `(.L_x_15508) ;  /* 0x0000000000187947 */ /* 0x000fec0003800000 */
.L_x_15509:
[----:B------:R-:W-:Y:S01]  /*0820*/  MOV R0, R18 ;  /* 0x0000001200007202 */ /* 0x000fe20000000f00 */
[----:B------:R-:W-:Y:S01]  /*0830*/  IMAD.MOV.U32 R25, RZ, RZ, R19 ;  /* 0x000000ffff197224 */ /* 0x000fe200078e0013 */
[----:B------:R-:W-:-:S07]  /*0840*/  MOV R24, 0x860 ;  /* 0x0000086000187802 */ /* 0x000fce0000000f00 */
[----:B------:R-:W-:Y:S05]  /*0850*/  CALL.REL.NOINC `($__internal_34_$__cuda_sm20_div_s64) ;  /* 0x0000002000f07944 */ /* 0x000fea0003c00000 */
[----:B------:R-:W-:Y:S01]  /*0860*/  IMAD.MOV.U32 R18, RZ, RZ, R0 ;  /* 0x000000ffff127224 */ /* 0x000fe200078e0000 */
[----:B------:R-:W-:-:S07]  /*0870*/  MOV R19, R3 ;  /* 0x0000000300137202 */ /* 0x000fce0000000f00 */
.L_x_15508:
[----:B------:R-:W-:Y:S05]  /*0880*/  BSYNC.RECONVERGENT B0 ;  /* 0x0000000000007941 */ /* 0x000fea0003800200 */
.L_x_15507:
        /* <DEDUP_REMOVED lines=30> */
.L_x_15512:
[----:B------:R-:W-:Y:S01]  /*0a70*/  IMAD.MOV.U32 R0, RZ, RZ, R20 ;  /* 0x000000ffff007224 */ /* 0x000fe200078e0014 */
[----:B------:R-:W-:Y:S02]  /*0a80*/  MOV R25, R21 ;  /* 0x0000001500197202 */ /* 0x000fe40000000f00 */
[----:B------:R-:W-:-:S07]  /*0a90*/  MOV R24, 0xab0 ;  /* 0x00000ab000187802 */ /* 0x000fce0000000f00 */
[----:B------:R-:W-:Y:S05]  /*0aa0*/  CALL.REL.NOINC `($__internal_34_$__cuda_sm20_div_s64) ;  /* 0x00000020005c7944 */ /* 0x000fea0003c00000 */
[----:B------:R-:W-:Y:S02]  /*0ab0*/  IMAD.MOV.U32 R20, RZ, RZ, R0 ;  /* 0x000000ffff147224 */ /* 0x000fe400078e0000 */
[----:B------:R-:W-:-:S07]  /*0ac0*/  IMAD.MOV.U32 R21, RZ, RZ, R3 ;  /* 0x000000ffff157224 */ /* 0x000fce00078e0003 */
.L_x_15511:
[----:B------:R-:W-:Y:S05]  /*0ad0*/  BSYNC.RECONVERGENT B0 ;  /* 0x0000000000007941 */ /* 0x000fea0003800200 */
.L_x_15510:
        /* <DEDUP_REMOVED lines=30> */
.L_x_15515:
[----:B------:R-:W-:Y:S01]  /*0cc0*/  IMAD.MOV.U32 R0, RZ, RZ, R22 ;  /* 0x000000ffff007224 */ /* 0x000fe200078e0016 */
[----:B------:R-:W-:Y:S01]  /*0cd0*/  MOV R24, 0xd00 ;  /* 0x00000d0000187802 */ /* 0x000fe20000000f00 */
[----:B------:R-:W-:-:S07]  /*0ce0*/  IMAD.MOV.U32 R25, RZ, RZ, R23 ;  /* 0x000000ffff197224 */ /* 0x000fce00078e0017 */
[----:B------:R-:W-:Y:S05]  /*0cf0*/  CALL.REL.NOINC `($__internal_34_$__cuda_sm20_div_s64) ;  /* 0x0000001c00c87944 */ /* 0x000fea0003c00000 */
[----:B------:R-:W-:Y:S01]  /*0d00*/  MOV R22, R0 ;  /* 0x0000000000167202 */ /* 0x000fe20000000f00 */
[----:B------:R-:W-:-:S07]  /*0d10*/  IMAD.MOV.U32 R23, RZ, RZ, R3 ;  /* 0x000000ffff177224 */ /* 0x000fce00078e0003 */
.L_x_15514:
[----:B------:R-:W-:Y:S05]  /*0d20*/  BSYNC.RECONVERGENT B0 ;  /* 0x0000000000007941 */ /* 0x000fea0003800200 */
.L_x_15513:
        /* <DEDUP_REMOVED lines=30> */
.L_x_15518:
[----:B------:R-:W-:Y:S01]  /*0f10*/  MOV R0, R10 ;  /* 0x0000000a00007202 */ /* 0x000fe20000000f00 */
[----:B------:R-:W-:Y:S01]  /*0f20*/  IMAD.MOV.U32 R25, RZ, RZ, R11 ;  /* 0x000000ffff197224 */ /* 0x000fe200078e000b */
[----:B------:R-:W-:-:S07]  /*0f30*/  MOV R24, 0xf50 ;  /* 0x00000f5000187802 */ /* 0x000fce0000000f00 */
[----:B------:R-:W-:Y:S05]  /*0f40*/  CALL.REL.NOINC `($__internal_34_$__cuda_sm20_div_s64) ;  /* 0x0000001c00347944 */ /* 0x000fea0003c00000 */
[----:B------:R-:W-:Y:S01]  /*0f50*/  IMAD.MOV.U32 R10, RZ, RZ, R0 ;  /* 0x000000ffff0a7224 */ /* 0x000fe200078e0000 */
[----:B------:R-:W-:-:S07]  /*0f60*/  MOV R11, R3 ;  /* 0x00000003000b7202 */ /* 0x000fce0000000f00 */
.L_x_15517:
[----:B------:R-:W-:Y:S05]  /*0f70*/  BSYNC.RECONVERGENT B0 ;  /* 0x0000000000007941 */ /* 0x000fea0003800200 */
.L_x_15516:
        /* <DEDUP_REMOVED lines=30> */
.L_x_15521:
[----:B------:R-:W-:Y:S01]  /*1160*/  IMAD.MOV.U32 R0, RZ, RZ, R12 ;  /* 0x000000ffff007224 */ /* 0x000fe200078e000c */
[----:B------:R-:W-:Y:S02]  /*1170*/  MOV R25, R13 ;  /* 0x0000000d00197202 */ /* 0x000fe40000000f00 */
[----:B------:R-:W-:-:S07]  /*1180*/  MOV R24, 0x11a0 ;  /* 0x000011a000187802 */ /* 0x000fce0000000f00 */
[----:B------:R-:W-:Y:S05]  /*1190*/  CALL.REL.NOINC `($__internal_34_$__cuda_sm20_div_s64) ;  /* 0x0000001800a07944 */ /* 0x000fea0003c00000 */
[----:B------:R-:W-:Y:S02]  /*11a0*/  IMAD.MOV.U32 R12, RZ, RZ, R0 ;  /* 0x000000ffff0c7224 */ /* 0x000fe400078e0000 */
[----:B------:R-:W-:-:S07]  /*11b0*/  IMAD.MOV.U32 R13, RZ, RZ, R3 ;  /* 0x000000ffff0d7224 */ /* 0x000fce00078e0003 */
.L_x_15520:
[----:B------:R-:W-:Y:S05]  /*11c0*/  BSYNC.RECONVERGENT B0 ;  /* 0x0000000000007941 */ /* 0x000fea0003800200 */
.L_x_15519:
        /* <DEDUP_REMOVED lines=30> */
.L_x_15524:
[----:B------:R-:W-:Y:S01]  /*13b0*/  IMAD.MOV.U32 R0, RZ, RZ, R14 ;  /* 0x000000ffff007224 */ /* 0x000fe200078e000e */
[----:B------:R-:W-:Y:S01]  /*13c0*/  MOV R24, 0x13f0 ;  /* 0x000013f000187802 */ /* 0x000fe20000000f00 */
[----:B------:R-:W-:-:S07]  /*13d0*/  IMAD.MOV.U32 R25, RZ, RZ, R15 ;  /* 0x000000ffff197224 */ /* 0x000fce00078e000f */
[----:B------:R-:W-:Y:S05]  /*13e0*/  CALL.REL.NOINC `($__internal_34_$__cuda_sm20_div_s64) ;  /* 0x00000018000c7944 */ /* 0x000fea0003c00000 */
[----:B------:R-:W-:Y:S01]  /*13f0*/  MOV R14, R0 ;  /* 0x00000000000e7202 */ /* 0x000fe20000000f00 */
[----:B------:R-:W-:-:S07]  /*1400*/  IMAD.MOV.U32 R15, RZ, RZ, R3 ;  /* 0x000000ffff0f7224 */ /* 0x000fce00078e0003 */
.L_x_15523:
[----:B------:R-:W-:Y:S05]  /*1410*/  BSYNC.RECONVERGENT B0 ;  /* 0x0000000000007941 */ /* 0x000fea0003800200 */
.L_x_15522:
        /* <DEDUP_REMOVED lines=27> */
[----:B------:R-:W-:Y:S01]  /*15d0*/  @!P2 LOP3.LUT R2, RZ, R16, RZ, 0x33, !PT ;  /* 0x00000010ff02a212 */ /* 0x000fe200078e33ff */
[----:B------:R-:W-:Y:S06]  /*15e0*/  BRA `(.L_x_15526) ;  /* 0x0000000000147947 */ /* 0x000fec0003800000 */
.L_x_15527:
[----:B------:R-:W-:Y:S01]  /*15f0*/  IMAD.MOV.U32 R0, RZ, RZ, R16 ;  /* 0x000000ffff007224 */ /* 0x000fe200078e0010 */
[----:B------:R-:W-:Y:S02]  /*1600*/  MOV R25, R17 ;  /* 0x0000001100197202 */ /* 0x000fe40000000f00 */
[----:B------:R-:W-:-:S07]  /*1610*/  MOV R24, 0x1630 ;  /* 0x0000163000187802 */ /* 0x000fce0000000f00 */
[----:B------:R-:W-:Y:S05]  /*1620*/  CALL.REL.NOINC `($__internal_34_$__cuda_sm20_div_s64) ;  /* 0x00000014007c7944 */ /* 0x000fea0003c00000 */
[----:B------:R-:W-:-:S07]  /*1630*/  IMAD.MOV.U32 R2, RZ, RZ, R0 ;  /* 0x000000ffff027224 */ /* 0x000fce00078e0000 */
.L_x_15526:
[----:B------:R-:W-:Y:S05]  /*1640*/  BSYNC.RECONVERGENT B0 ;  /* 0x0000000000007941 */ /* 0x000fea0003800200 */
.L_x_15525:
[----:B------:R-:W-:Y:S01]  /*1650*/  ISETP.GE.U32.AND P0, PT, R8, R9, PT ;  /* 0x000000090800720c */ /* 0x000fe20003f06070 */
[----:B------:R-:W-:Y:S04]  /*1660*/  BSSY.RECONVERGENT B0, `(.L_x_15528) ;  /* 0x0000033000007945 */ /* 0x000fe80003800200 */
[----:B------:R-:W-:Y:S08]  /*1670*/  BSSY.RELIABLE B1, `(.L_x_15529) ;  /* 0x000002b000017945 */ /* 0x000ff00003800100 */
[----:B------:R-:W-:Y:S05]  /*1680*/  @P0 BRA `(.L_x_15530) ;  /* 0x0000000000300947 */ /* 0x000fea0003800000 */
[----:B------:R-:W0:Y:S01]  /*1690*/  LDC.64 R4, c[0x0][0x398] ;  /* 0x0000e600ff047b82 */ /* 0x000e220000000a00 */
[----:B------:R-:W-:Y:S01]  /*16a0*/  IMAD.IADD R7, R30, 0x1, R8 ;  /* 0x000000011e077824 */ /* 0x000fe200078e0208 */
[----:B------:R-:W-:-:S04]  /*16b0*/  MOV R8, R31 ;  /* 0x0000001f00087202 */ /* 0x000fc80000000f00 */
[----:B------:R-:W-:Y:S01]  /*16c0*/  ISETP.GE.U32.AND P0, PT, R8, R9, PT ;  /* 0x000000090800720c */ /* 0x000fe20003f06070 */
[----:B0-----:R-:W-:-:S05]  /*16d0*/  IMAD.WIDE.U32 R4, R7, 0x8, R4 ;  /* 0x0000000807047825 */ /* 0x001fca00078e0004 */
[----:B------:R0:W-:Y:S07]  /*16e0*/  STG.E.64 desc[UR6][R4.64], R26 ;  /* 0x0000001a04007986 */ /* 0x0001ee000c101b06 */
[----:B------:R-:W-:Y:S05]  /*16f0*/  @P0 BRA `(.L_x_15531) ;  /* 0x0000000000300947 */ /* 0x000fea0003800000 */
[----:B0-----:R-:W0:Y:S01]  /*1700*/  LDC.64 R4, c[0x0][0x398] ;  /* 0x0000e600ff047b82 */ /* 0x001e220000000a00 */
[----:B------:R-:W-:Y:S02]  /*1710*/  IMAD.IADD R7, R30, 0x1, R8 ;  /* 0x000000011e077824 */ /* 0x000fe400078e0208 */
[----:B------:R-:W-:Y:S02]  /*1720*/  VIADD R8, R8, 0x80 ;  /* 0x0000008008087836 */ /* 0x000fe40000000000 */
[----:B0-----:R-:W-:-:S05]  /*1730*/  IMAD.WIDE.U32 R4, R7, 0x8, R4 ;  /* 0x0000000807047825 */ /* 0x001fca00078e0004 */
[----:B-----5:R0:W-:Y:S02]  /*1740*/  STG.E.64 desc[UR6][R4.64], R18 ;  /* 0x0000001204007986 */ /* 0x0201e4000c101b06 */
.L_x_15530:
[----:B------:R-:W-:-:S13]  /*1750*/  ISETP.GE.U32.AND P0, PT, R8, R9, PT ;  /* 0x000000090800720c */ /* 0x000fda0003f06070 */
[----:B------:R-:W-:Y:S05]  /*1760*/  @P0 BRA `(.L_x_15532) ;  /* 0x0000000000300947 */ /* 0x000fea0003800000 */
[----:B0-----:R-:W0:Y:S01]  /*1770*/  LDC.64 R4, c[0x0][0x398] ;  /* 0x0000e600ff047b82 */ /* 0x001e220000000a00 */
[----:B------:R-:W-:Y:S01]  /*1780*/  IADD3 R7, PT, PT, R30, R8, RZ ;  /* 0x000000081e077210 */ /* 0x000fe20007ffe0ff */
[----:B------:R-:W-:-:S04]  /*1790*/  VIADD R8, R8, 0x80 ;  /* 0x0000008008087836 */ /* 0x000fc80000000000 */
[----:B0-----:R-:W-:-:S05]  /*17a0*/  IMAD.WIDE.U32 R4, R7, 0x8, R4 ;  /* 0x0000000807047825 */ /* 0x001fca00078e0004 */
[----:B-----5:R1:W-:Y:S02]  /*17b0*/  STG.E.64 desc[UR6][R4.64], R20 ;  /* 0x0000001404007986 */ /* 0x0203e4000c101b06 */
.L_x_15531:
[----:B------:R-:W-:-:S13]  /*17c0*/  ISETP.GE.U32.AND P0, PT, R8, R9, PT ;  /* 0x000000090800720c */ /* 0x000fda0003f06070 */
[----:B------:R-:W-:Y:S05]  /*17d0*/  @P0 BRA `(.L_x_15533) ;  /* 0x0000000000300947 */ /* 0x000fea0003800000 */
[----:B01----:R-:W0:Y:S01]  /*17e0*/  LDC.64 R4, c[0x0][0x398] ;  /* 0x0000e600ff047b82 */ /* 0x003e220000000a00 */
[----:B------:R-:W-:Y:S01]  /*17f0*/  IMAD.IADD R7, R30, 0x1, R8 ;  /* 0x000000011e077824 */ /* 0x000fe200078e0208 */
[----:B------:R-:W-:-:S03]  /*1800*/  IADD3 R8, PT, PT, R8, 0x80, RZ ;  /* 0x0000008008087810 */ /* 0x000fc60007ffe0ff */
[----:B0-----:R-:W-:-:S05]  /*1810*/  IMAD.WIDE.U32 R4, R7, 0x8, R4 ;  /* 0x0000000807047825 */ /* 0x001fca00078e0004 */
[----:B-----5:R1:W-:Y:S02]  /*1820*/  STG.E.64 desc[UR6][R4.64], R22 ;  /* 0x0000001604007986 */ /* 0x0203e4000c101b06 */
.L_x_15532:
[----:B------:R-:W-:-:S13]  /*1830*/  ISETP.GE.U32.AND P0, PT, R8, R9, PT ;  /* 0x000000090800720c */ /* 0x000fda0003f06070 */
[----:B------:R-:W-:Y:S05]  /*1840*/  @P0 BRA `(.L_x_15534) ;  /* 0x0000000000340947 */ /* 0x000fea0003800000 */
[----:B01----:R-:W0:Y:S01]  /*1850*/  LDC.64 R4, c[0x0][0x398] ;  /* 0x0000e600ff047b82 */ /* 0x003e220000000a00 */
[----:B------:R-:W-:Y:S02]  /*1860*/  IMAD.IADD R7, R30, 0x1, R8 ;  /* 0x000000011e077824 */ /* 0x000fe400078e0208 */
[----:B------:R-:W-:Y:S02]  /*1870*/  VIADD R8, R8, 0x80 ;  /* 0x0000008008087836 */ /* 0x000fe40000000000 */
[----:B0-----:R-:W-:-:S05]  /*1880*/  IMAD.WIDE.U32 R4, R7, 0x8, R4 ;  /* 0x0000000807047825 */ /* 0x001fca00078e0004 */
[----:B-----5:R2:W-:Y:S02]  /*1890*/  STG.E.64 desc[UR6][R4.64], R10 ;  /* 0x0000000a04007986 */ /* 0x0205e4000c101b06 */
.L_x_15533:
[----:B------:R-:W-:-:S13]  /*18a0*/  ISETP.GE.U32.AND P0, PT, R8, R9, PT ;  /* 0x000000090800720c */ /* 0x000fda0003f06070 */
[----:B------:R-:W-:Y:S05]  /*18b0*/  @P0 BREAK.RELIABLE B1 ;  /* 0x0000000000010942 */ /* 0x000fea0003800100 */
[----:B------:R-:W-:Y:S05]  /*18c0*/  @P0 BRA `(.L_x_15535) ;  /* 0x0000000000300947 */ /* 0x000fea0003800000 */
[----:B012---:R-:W0:Y:S01]  /*18d0*/  LDC.64 R4, c[0x0][0x398] ;  /* 0x0000e600ff047b82 */ /* 0x007e220000000a00 */
[----:B------:R-:W-:Y:S01]  /*18e0*/  IADD3 R7, PT, PT, R30, R8, RZ ;  /* 0x000000081e077210 */ /* 0x000fe20007ffe0ff */
[----:B------:R-:W-:-:S04]  /*18f0*/  VIADD R8, R8, 0x80 ;  /* 0x0000008008087836 */ /* 0x000fc80000000000 */
[----:B0-----:R-:W-:-:S05]  /*1900*/  IMAD.WIDE.U32 R4, R7, 0x8, R4 ;  /* 0x0000000807047825 */ /* 0x001fca00078e0004 */
[----:B-----5:R2:W-:Y:S02]  /*1910*/  STG.E.64 desc[UR6][R4.64], R12 ;  /* 0x0000000c04007986 */ /* 0x0205e4000c101b06 */
.L_x_15534:
[----:B------:R-:W-:Y:S05]  /*1920*/  BSYNC.RELIABLE B1 ;  /* 0x0000000000017941 */ /* 0x000fea0003800100 */
.L_x_15529:
[----:B------:R-:W-:-:S13]  /*1930*/  ISETP.GE.U32.AND P0, PT, R8, R9, PT ;  /* 0x000000090800720c */ /* 0x000fda0003f06070 */
[----:B012---:R-:W0:Y:S01]  /*1940*/  @!P0 LDC.64 R4, c[0x0][0x398] ;  /* 0x0000e600ff048b82 */ /* 0x007e220000000a00 */
[----:B------:R-:W-:Y:S01]  /*1950*/  @!P0 IMAD.IADD R7, R30, 0x1, R8 ;  /* 0x000000011e078824 */ /* 0x000fe200078e0208 */
[----:B------:R-:W-:-:S03]  /*1960*/  @!P0 IADD3 R8, PT, PT, R8, 0x80, RZ ;  /* 0x0000008008088810 */ /* 0x000fc60007ffe0ff */
[----:B0-----:R-:W-:-:S05]  /*1970*/  @!P0 IMAD.WIDE.U32 R4, R7, 0x8, R4 ;  /* 0x0000000807048825 */ /* 0x001fca00078e0004 */
[----:B-----5:R3:W-:Y:S02]  /*1980*/  @!P0 STG.E.64 desc[UR6][R4.64], R14 ;  /* 0x0000000e04008986 */ /* 0x0207e4000c101b06 */
.L_x_15535:
[----:B------:R-:W-:Y:S05]  /*1990*/  BSYNC.RECONVERGENT B0 ;  /* 0x0000000000007941 */ /* 0x000fea0003800200 */
.L_x_15528:
        /* <DEDUP_REMOVED lines=8> */
.L_x_15503:
        /* <DEDUP_REMOVED lines=13> */
[----:B------:R-:W0:Y:S01]  /*1af0*/  I2F.U32.RP R0, R16 ;  /* 0x0000001000007306 */ /* 0x000e220000209000 */
[----:B------:R-:W1:Y:S01]  /*1b00*/  LDCU UR4, c[0x0][0x390] ;  /* 0x00007200ff0477ac */ /* 0x000e620008000800 */
[----:B------:R-:W-:Y:S01]  /*1b10*/  IADD3 R5, PT, PT, RZ, -R16, RZ ;  /* 0x80000010ff057210 */ /* 0x000fe20007ffe0ff */
[----:B------:R-:W-:Y:S01]  /*1b20*/  IMAD.MOV.U32 R17, RZ, RZ, RZ ;  /* 0x000000ffff117224 */ /* 0x000fe200078e00ff */
[----:B------:R-:W-:-:S04]  /*1b30*/  ISETP.NE.U32.AND P2, PT, R16, RZ, PT ;  /* 0x000000ff1000720c */ /* 0x000fc80003f45070 */
[----:B0-----:R-:W0:Y:S02]  /*1b40*/  MUFU.RCP R0, R0 ;  /* 0x0000000000007308 */ /* 0x001e240000001000 */
[----:B0-----:R-:W-:-:S06]  /*1b50*/  VIADD R2, R0, 0xffffffe ;  /* 0x0ffffffe00027836 */ /* 0x001fcc0000000000 */
[----:B------:R0:W2:Y:S02]  /*1b60*/  F2I.FTZ.U32.TRUNC.NTZ R3, R2 ;  /* 0x0000000200037305 */ /* 0x0000a4000021f000 */
[----:B0-----:R-:W-:Y:S02]  /*1b70*/  IMAD.MOV.U32 R2, RZ, RZ, RZ ;  /* 0x000000ffff027224 */ /* 0x001fe400078e00ff */
[----:B--2---:R-:W-:-:S04]  /*1b80*/  IMAD R5, R5, R3, RZ ;  /* 0x0000000305057224 */ /* 0x004fc800078e02ff */
[----:B------:R-:W-:-:S06]  /*1b90*/  IMAD.HI.U32 R3, R3, R5, R2 ;  /* 0x0000000503037227 */ /* 0x000fcc00078e0002 */
[----:B-1----:R-:W-:-:S04]  /*1ba0*/  IMAD.HI.U32 R3, R3, UR4, RZ ;  /* 0x0000000403037c27 */ /* 0x002fc8000f8e00ff */
[----:B------:R-:W-:-:S04]  /*1bb0*/  IMAD.MOV R5, RZ, RZ, -R3 ;  /* 0x000000ffff057224 */ /* 0x000fc800078e0a03 */
[----:B------:R-:W-:-:S05]  /*1bc0*/  IMAD R5, R16, R5, UR4 ;  /* 0x0000000410057e24 */ /* 0x000fca000f8e0205 */
[----:B------:R-:W-:-:S13]  /*1bd0*/  ISETP.GE.U32.AND P0, PT, R5, R16, PT ;  /* 0x000000100500720c */ /* 0x000fda0003f06070 */
[----:B------:R-:W-:Y:S01]  /*1be0*/  @P0 IADD3 R5, PT, PT, -R16, R5, RZ ;  /* 0x0000000510050210 */ /* 0x000fe20007ffe1ff */
[----:B------:R-:W-:-:S03]  /*1bf0*/  @P0 VIADD R3, R3, 0x1 ;  /* 0x0000000103030836 */ /* 0x000fc60000000000 */
[----:B------:R-:W-:-:S13]  /*1c00*/  ISETP.GE.U32.AND P1, PT, R5, R16, PT ;  /* 0x000000100500720c */ /* 0x000fda0003f26070 */
[----:B------:R-:W-:Y:S01]  /*1c10*/  @P1 VIADD R3, R3, 0x1 ;  /* 0x0000000103031836 */ /* 0x000fe20000000000 */
[----:B------:R-:W-:-:S04]  /*1c20*/  @!P2 LOP3.LUT R3, RZ, R16, RZ, 0x33, !PT ;  /* 0x00000010ff03a212 */ /* 0x000fc800078e33ff */
[----:B------:R-:W-:Y:S01]  /*1c30*/  MOV R16, R3 ;  /* 0x0000000300107202 */ /* 0x000fe20000000f00 */
[----:B------:R-:W-:Y:S06]  /*1c40*/  BRA `(.L_x_15538) ;  /* 0x0000000000187947 */ /* 0x000fec0003800000 */
.L_x_15537:
[----:B------:R-:W-:Y:S01]  /*1c50*/  IMAD.MOV.U32 R0, RZ, RZ, R16 ;  /* 0x000000ffff007224 */ /* 0x000fe200078e0010 */
[----:B------:R-:W-:Y:S02]  /*1c60*/  MOV R25, R17 ;  /* 0x0000001100197202 */ /* 0x000fe40000000f00 */
[----:B------:R-:W-:-:S07]  /*1c70*/  MOV R24, 0x1c90 ;  /* 0x00001c9000187802 */ /* 0x000fce0000000f00 */
[----:B-----5:R-:W-:Y:S05]  /*1c80*/  CALL.REL.NOINC `($__internal_34_$__cuda_sm20_div_s64) ;  /* 0x0000000c00e47944 */ /* 0x020fea0003c00000 */
[----:B------:R-:W-:Y:S02]  /*1c90*/  IMAD.MOV.U32 R16, RZ, RZ, R0 ;  /* 0x000000ffff107224 */ /* 0x000fe400078e0000 */
[----:B------:R-:W-:-:S07]  /*1ca0*/  IMAD.MOV.U32 R17, RZ, RZ, R3 ;  /* 0x000000ffff117224 */ /* 0x000fce00078e0003 */
.L_x_15538:
[----:B------:R-:W-:Y:S05]  /*1cb0*/  BSYNC.RECONVERGENT B0 ;  /* 0x0000000000007941 */ /* 0x000fea0003800200 */
.L_x_15536:
[----:B------:R-:W0:Y:S01]  /*1cc0*/  LDCU UR4, c[0x0][0x394] ;  /* 0x00007280ff0477ac */ /* 0x000e220008000800 */
[----:B------:R-:W-:Y:S01]  /*1cd0*/  BSSY.RECONVERGENT B0, `(.L_x_15539) ;  /* 0x0000020000007945 */ /* 0x000fe20003800200 */
[----:B0-----:R-:W-:-:S04]  /*1ce0*/  LOP3.LUT R0, R19, UR4, RZ, 0xfc, !PT ;  /* 0x0000000413007c12 */ /* 0x001fc8000f8efcff */
[----:B------:R-:W-:-:S13]  /*1cf0*/  ISETP.NE.U32.AND P0, PT, R0, RZ, PT ;  /* 0x000000ff0000720c */ /* 0x000fda0003f05070 */
[----:B------:R-:W-:Y:S05]  /*1d00*/  @P0 BRA `(.L_x_15540) ;  /* 0x0000000000580947 */ /* 0x000fea0003800000 */
[----:B------:R-:W0:Y:S01]  /*1d10*/  I2F.U32.RP R0, R18 ;  /* 0x0000001200007306 */ /* 0x000e220000209000 */
[----:B------:R-:W1:Y:S01]  /*1d20*/  LDCU UR4, c[0x0][0x390] ;  /* 0x00007200ff0477ac */ /* 0x000e620008000800 */
[----:B------:R-:W-:Y:S01]  /*1d30*/  IMAD.MOV R5, RZ, RZ, -R18 ;  /* 0x000000ffff057224 */ /* 0x000fe200078e0a12 */
[----:B------:R-:W-:Y:S01]  /*1d40*/  ISETP.NE.U32.AND P2, PT, R18, RZ, PT ;  /* 0x000000ff1200720c */ /* 0x000fe20003f45070 */
[----:B------:R-:W-:-:S04]  /*1d50*/  IMAD.MOV.U32 R19, RZ, RZ, RZ ;  /* 0x000000ffff137224 */ /* 0x000fc800078e00ff */
        /* <DEDUP_REMOVED lines=17> */
.L_x_15540:
[----:B------:R-:W-:Y:S01]  /*1e70*/  MOV R0, R18 ;  /* 0x0000001200007202 */ /* 0x000fe20000000f00 */
[----:B------:R-:W-:Y:S01]  /*1e80*/  IMAD.MOV.U32 R25, RZ, RZ, R19 ;  /* 0x000000ffff197224 */ /* 0x000fe200078e0013 */
[----:B------:R-:W-:-:S07]  /*1e90*/  MOV R24, 0x1eb0 ;  /* 0x00001eb000187802 */ /* 0x000fce0000000f00 */
[----:B-----5:R-:W-:Y:S05]  /*1ea0*/  CALL.REL.NOINC `($__internal_34_$__cuda_sm20_div_s64) ;  /* 0x0000000c005c7944 */ /* 0x020fea0003c00000 */
[----:B------:R-:W-:Y:S01]  /*1eb0*/  IMAD.MOV.U32 R18, RZ, RZ, R0 ;  /* 0x000000ffff127224 */ /* 0x000fe200078e0000 */
[----:B------:R-:W-:-:S07]  /*1ec0*/  MOV R19, R3 ;  /* 0x0000000300137202 */ /* 0x000fce0000000f00 */
.L_x_15541:
[----:B------:R-:W-:Y:S05]  /*1ed0*/  BSYNC.RECONVERGENT B0 ;  /* 0x0000000000007941 */ /* 0x000fea0003800200 */
.L_x_15539:
[----:B------:R-:W0:Y:S01]  /*1ee0*/  LDCU UR4, c[0x0][0x394] ;  /* 0x00007280ff0477ac */ /* 0x000e220008000800 */
[----:B------:R-:W-:Y:S01]  /*1ef0*/  BSSY.RECONVERGENT B0, `(.L_x_15542) ;  /* 0x0000020000007945 */ /* 0x000fe20003800200 */
[----:B0----5:R-:W-:-:S04]  /*1f00*/  LOP3.LUT R0, R21, UR4, RZ, 0xfc, !PT ;  /* 0x0000000415007c12 */ /* 0x021fc8000f8efcff */
[----:B------:R-:W-:-:S13]  /*1f10*/  ISETP.NE.U32.AND P0, PT, R0, RZ, PT ;  /* 0x000000ff0000720c */ /* 0x000fda0003f05070 */
[----:B------:R-:W-:Y:S05]  /*1f20*/  @P0 BRA `(.L_x_15543) ;  /* 0x0000000000580947 */ /* 0x000fea0003800000 */
[----:B------:R-:W0:Y:S01]  /*1f30*/  I2F.U32.RP R0, R20 ;  /* 0x0000001400007306 */ /* 0x000e220000209000 */
[----:B------:R-:W1:Y:S01]  /*1f40*/  LDCU UR4, c[0x0][0x390] ;  /* 0x00007200ff0477ac */ /* 0x000e620008000800 */
[----:B------:R-:W-:Y:S01]  /*1f50*/  IMAD.MOV R5, RZ, RZ, -R20 ;  /* 0x000000ffff057224 */ /* 0x000fe200078e0a14 */
[----:B------:R-:W-:Y:S02]  /*1f60*/  ISETP.NE.U32.AND P2, PT, R20, RZ, PT ;  /* 0x000000ff1400720c */ /* 0x000fe40003f45070 */
[----:B------:R-:W-:-:S03]  /*1f70*/  MOV R21, RZ ;  /* 0x000000ff00157202 */ /* 0x000fc60000000f00 */
[----:B0-----:R-:W0:Y:S02]  /*1f80*/  MUFU.RCP R0, R0 ;  /* 0x0000000000007308 */ /* 0x001e240000001000 */
[----:B0-----:R-:W-:-:S06]  /*1f90*/  VIADD R2, R0, 0xffffffe ;  /* 0x0ffffffe00027836 */ /* 0x001fcc0000000000 */
        /* <DEDUP_REMOVED lines=15> */
.L_x_15543:
[----:B------:R-:W-:Y:S01]  /*2090*/  IMAD.MOV.U32 R0, RZ, RZ, R20 ;  /* 0x000000ffff007224 */ /* 0x000fe200078e0014 */
[----:B------:R-:W-:Y:S01]  /*20a0*/  MOV R24, 0x20d0 ;  /* 0x000020d000187802 */ /* 0x000fe20000000f00 */
[----:B------:R-:W-:-:S07]  /*20b0*/  IMAD.MOV.U32 R25, RZ, RZ, R21 ;  /* 0x000000ffff197224 */ /* 0x000fce00078e0015 */
[----:B------:R-:W-:Y:S05]  /*20c0*/  CALL.REL.NOINC `($__internal_34_$__cuda_sm20_div_s64) ;  /* 0x0000000800d47944 */ /* 0x000fea0003c00000 */
[----:B------:R-:W-:Y:S01]  /*20d0*/  MOV R20, R0 ;  /* 0x0000000000147202 */ /* 0x000fe20000000f00 */
[----:B------:R-:W-:-:S07]  /*20e0*/  IMAD.MOV.U32 R21, RZ, RZ, R3 ;  /* 0x000000ffff157224 */ /* 0x000fce00078e0003 */
.L_x_15544:
[----:B------:R-:W-:Y:S05]  /*20f0*/  BSYNC.RECONVERGENT B0 ;  /* 0x0000000000007941 */ /* 0x000fea0003800200 */
.L_x_15542:
[----:B------:R-:W0:Y:S01]  /*2100*/  LDCU UR4, c[0x0][0x394] ;  /* 0x00007280ff0477ac */ /* 0x000e220008000800 */
[----:B------:R-:W-:Y:S01]  /*2110*/  BSSY.RECONVERGENT B0, `(.L_x_15545) ;  /* 0x0000020000007945 */ /* 0x000fe20003800200 */
[----:B0-----:R-:W-:-:S04]  /*2120*/  LOP3.LUT R0, R23, UR4, RZ, 0xfc, !PT ;  /* 0x0000000417007c12 */ /* 0x001fc8000f8efcff */
[----:B------:R-:W-:-:S13]  /*2130*/  ISETP.NE.U32.AND P0, PT, R0, RZ, PT ;  /* 0x000000ff0000720c */ /* 0x000fda0003f05070 */
[----:B------:R-:W-:Y:S05]  /*2140*/  @P0 BRA `(.L_x_15546) ;  /* 0x0000000000580947 */ /* 0x000fea0003800000 */
        /* <DEDUP_REMOVED lines=22> */
.L_x_15546:
[----:B------:R-:W-:Y:S01]  /*22b0*/  IMAD.MOV.U32 R0, RZ, RZ, R22 ;  /* 0x000000ffff007224 */ /* 0x000fe200078e0016 */
[----:B------:R-:W-:Y:S02]  /*22c0*/  MOV R25, R23 ;  /* 0x0000001700197202 */ /* 0x000fe40000000f00 */
[----:B------:R-:W-:-:S07]  /*22d0*/  MOV R24, 0x22f0 ;  /* 0x000022f000187802 */ /* 0x000fce0000000f00 */
[----:B------:R-:W-:Y:S05]  /*22e0*/  CALL.REL.NOINC `($__internal_34_$__cuda_sm20_div_s64) ;  /* 0x00000008004c7944 */ /* 0x000fea0003c00000 */
[----:B------:R-:W-:Y:S02]  /*22f0*/  IMAD.MOV.U32 R22, RZ, RZ, R0 ;  /* 0x000000ffff167224 */ /* 0x000fe400078e0000 */
[----:B------:R-:W-:-:S07]  /*2300*/  IMAD.MOV.U32 R23, RZ, RZ, R3 ;  /* 0x000000ffff177224 */ /* 0x000fce00078e0003 */
.L_x_15547:
[----:B------:R-:W-:Y:S05]  /*2310*/  BSYNC.RECONVERGENT B0 ;  /* 0x0000000000007941 */ /* 0x000fea0003800200 */
.L_x_15545:
        /* <DEDUP_REMOVED lines=27> */
.L_x_15549:
[----:B------:R-:W-:Y:S01]  /*24d0*/  MOV R0, R8 ;  /* 0x0000000800007202 */ /* 0x000fe20000000f00 */
[----:B------:R-:W-:Y:S01]  /*24e0*/  IMAD.MOV.U32 R25, RZ, RZ, R9 ;  /* 0x000000ffff197224 */ /* 0x000fe200078e0009 */
[----:B------:R-:W-:-:S07]  /*24f0*/  MOV R24, 0x2510 ;  /* 0x0000251000187802 */ /* 0x000fce0000000f00 */
[----:B------:R-:W-:Y:S05]  /*2500*/  CALL.REL.NOINC `($__internal_34_$__cuda_sm20_div_s64) ;  /* 0x0000000400c47944 */ /* 0x000fea0003c00000 */
[----:B------:R-:W-:Y:S01]  /*2510*/  IMAD.MOV.U32 R8, RZ, RZ, R0 ;  /* 0x000000ffff087224 */ /* 0x000fe200078e0000 */
[----:B------:R-:W-:-:S07]  /*2520*/  MOV R9, R3 ;  /* 0x0000000300097202 */ /* 0x000fce0000000f00 */
.L_x_15550:
[----:B------:R-:W-:Y:S05]  /*2530*/  BSYNC.RECONVERGENT B0 ;  /* 0x0000000000007941 */ /* 0x000fea0003800200 */
.L_x_15548:
        /* <DEDUP_REMOVED lines=27> */
.L_x_15552:
[----:B------:R-:W-:Y:S01]  /*26f0*/  MOV R0, R10 ;  /* 0x0000000a00007202 */ /* 0x000fe20000000f00 */
[----:B------:R-:W-:Y:S01]  /*2700*/  IMAD.MOV.U32 R25, RZ, RZ, R11 ;  /* 0x000000ffff197224 */ /* 0x000fe200078e000b */
[----:B------:R-:W-:-:S07]  /*2710*/  MOV R24, 0x2730 ;  /* 0x0000273000187802 */ /* 0x000fce0000000f00 */
[----:B------:R-:W-:Y:S05]  /*2720*/  CALL.REL.NOINC `($__internal_34_$__cuda_sm20_div_s64) ;  /* 0x00000004003c7944 */ /* 0x000fea0003c00000 */
[----:B------:R-:W-:Y:S01]  /*2730*/  MOV R10, R0 ;  /* 0x00000000000a7202 */ /* 0x000fe20000000f00 */
[----:B------:R-:W-:-:S07]  /*2740*/  IMAD.MOV.U32 R11, RZ, RZ, R3 ;  /* 0x000000ffff0b7224 */ /* 0x000fce00078e0003 */
.L_x_15553:
[----:B------:R-:W-:Y:S05]  /*2750*/  BSYNC.RECONVERGENT B0 ;  /* 0x0000000000007941 */ /* 0x000fea0003800200 */
.L_x_15551:
        /* <DEDUP_REMOVED lines=27> */
.L_x_15555:
[----:B------:R-:W-:Y:S01]  /*2910*/  IMAD.MOV.U32 R0, RZ, RZ, R12 ;  /* 0x000000ffff007224 */ /* 0x000fe200078e000c */
[----:B------:R-:W-:Y:S02]  /*2920*/  MOV R25, R13 ;  /* 0x0000000d00197202 */ /* 0x000fe40000000f00 */
[----:B------:R-:W-:-:S07]  /*2930*/  MOV R24, 0x2950 ;  /* 0x0000295000187802 */ /* 0x000fce0000000f00 */
[----:B------:R-:W-:Y:S05]  /*2940*/  CALL.REL.NOINC `($__internal_34_$__cuda_sm20_div_s64) ;  /* 0x0000000000b47944 */ /* 0x000fea0003c00000 */
[----:B------:R-:W-:Y:S01]  /*2950*/  IMAD.MOV.U32 R12, RZ, RZ, R0 ;  /* 0x000000ffff0c7224 */ /* 0x000fe200078e0000 */
[----:B------:R-:W-:-:S07]  /*2960*/  MOV R13, R3 ;  /* 0x00000003000d7202 */ /* 0x000fce0000000f00 */
.L_x_15556:
[----:B------:R-:W-:Y:S05]  /*2970*/  BSYNC.RECONVERGENT B0 ;  /* 0x0000000000007941 */ /* 0x000fea0003800200 */
.L_x_15554:
        /* <DEDUP_REMOVED lines=27> */
.L_x_15558:
[----:B------:R-:W-:Y:S01]  /*2b30*/  MOV R0, R14 ;  /* 0x0000000e00007202 */ /* 0x000fe20000000f00 */
[----:B------:R-:W-:Y:S01]  /*2b40*/  IMAD.MOV.U32 R25, RZ, RZ, R15 ;  /* 0x000000ffff197224 */ /* 0x000fe200078e000f */
[----:B------:R-:W-:-:S07]  /*2b50*/  MOV R24, 0x2b70 ;  /* 0x00002b7000187802 */ /* 0x000fce0000000f00 */
[----:B------:R-:W-:Y:S05]  /*2b60*/  CALL.REL.NOINC `($__internal_34_$__cuda_sm20_div_s64) ;  /* 0x00000000002c7944 */ /* 0x000fea0003c00000 */
[----:B------:R-:W-:Y:S01]  /*2b70*/  MOV R14, R0 ;  /* 0x00000000000e7202 */ /* 0x000fe20000000f00 */
[----:B------:R-:W-:-:S07]  /*2b80*/  IMAD.MOV.U32 R15, RZ, RZ, R3 ;  /* 0x000000ffff0f7224 */ /* 0x000fce00078e0003 */
.L_x_15559:
[----:B------:R-:W-:Y:S05]  /*2b90*/  BSYNC.RECONVERGENT B0 ;  /* 0x0000000000007941 */ /* 0x000fea0003800200 */
.L_x_15557:
        /* <DEDUP_REMOVED lines=8> */
        .weak           $__internal_34_$__cuda_sm20_div_s64
        .type           $__internal_34_$__cuda_sm20_div_s64,@function
        .size           $__internal_34_$__cuda_sm20_div_s64,(.L_x_22273 - $__internal_34_$__cuda_sm20_div_s64)
$__internal_34_$__cuda_sm20_div_s64:
        /* <DEDUP_REMOVED lines=45> */
[----:B------:R-:W-:Y:S02]  /*2ef0*/  IMAD.MOV.U32 R5, RZ, RZ, RZ ;  /* 0x000000ffff057224 */ /* 0x000fe400078e00ff */
        /* <DEDUP_REMOVED lines=9> */
[----:B------:R-:W-:-:S03]  /*2f90*/  IMAD R5, R6, R3, R5 ;  /* 0x0000000306057224 */ /* 0x000fc600078e0205 */
[-C--:B------:R-:W-:Y:S01]  /*2fa0*/  ISETP.GE.U32.AND P0, PT, R4, R2.reuse, PT ;  /* 0x000000020400720c */ /* 0x080fe20003f06070 */
[----:B------:R-:W-:-:S05]  /*2fb0*/  IMAD R5, R7, R2, R5 ;  /* 0x0000000207057224 */ /* 0x000fca00078e0205 */
[----:B------:R-:W-:Y:S02]  /*2fc0*/  IADD3.X R5, PT, PT, ~R5, UR5, RZ, P1, !PT ;  /* 0x0000000505057c10 */ /* 0x000fe40008ffe5ff */
[----:B------:R-:W-:Y:S02]  /*2fd0*/  IADD3 R29, P1, PT, R4, -R2, RZ ;  /* 0x80000002041d7210 */ /* 0x000fe40007f3e0ff */
[CC--:B------:R-:W-:Y:S02]  /*2fe0*/  ISETP.GE.U32.AND.EX P0, PT, R5.reuse, R3.reuse, PT, P0 ;  /* 0x000000030500720c */ /* 0x0c0fe40003f06100 */
[----:B------:R-:W-:Y:S02]  /*2ff0*/  IADD3.X R28, PT, PT, R5, ~R3, RZ, P1, !PT ;  /* 0x80000003051c7210 */ /* 0x000fe40000ffe4ff */
[----:B------:R-:W-:Y:S02]  /*3000*/  IADD3 R32, P1, PT, R6, 0x1, RZ ;  /* 0x0000000106207810 */ /* 0x000fe40007f3e0ff */
[----:B------:R-:W-:-:S02]  /*3010*/  SEL R29, R29, R4, P0 ;  /* 0x000000041d1d7207 */ /* 0x000fc40000000000 */
[----:B------:R-:W-:Y:S01]  /*3020*/  SEL R28, R28, R5, P0 ;  /* 0x000000051c1c7207 */ /* 0x000fe20000000000 */
[----:B------:R-:W-:Y:S01]  /*3030*/  IMAD.X R4, RZ, RZ, R7, P1 ;  /* 0x000000ffff047224 */ /* 0x000fe200008e0607 */
[----:B------:R-:W-:Y:S02]  /*3040*/  SEL R6, R32, R6, P0 ;  /* 0x0000000620067207 */ /* 0x000fe40000000000 */
[----:B------:R-:W-:Y:S02]  /*3050*/  ISETP.GE.U32.AND P1, PT, R29, R2, PT ;  /* 0x000000021d00720c */ /* 0x000fe40003f26070 */
[----:B------:R-:W-:Y:S02]  /*3060*/  SEL R2, R4, R7, P0 ;  /* 0x0000000704027207 */ /* 0x000fe40000000000 */
[----:B------:R-:W-:Y:S02]  /*3070*/  IADD3 R5, P2, PT, R6, 0x1, RZ ;  /* 0x0000000106057810 */ /* 0x000fe40007f5e0ff */
[----:B------:R-:W-:-:S02]  /*3080*/  ISETP.GE.U32.AND.EX P0, PT, R28, R3, PT, P1 ;  /* 0x000000031c00720c */ /* 0x000fc40003f06110 */
[----:B------:R-:W-:Y:S02]  /*3090*/  IADD3.X R4, PT, PT, RZ, R2, RZ, P2, !PT ;  /* 0x00000002ff047210 */ /* 0x000fe400017fe4ff */
        /* <DEDUP_REMOVED lines=13> */
[----:B------:R-:W-:Y:S06]  /*3170*/  RET.REL.NODEC R24 `(_ZN2at6native29vectorized_elementwise_kernelILi2ENS0_13AUnaryFunctorIlllZZZNS0_15binary_internal21div_trunc_kernel_cudaERNS_18TensorIteratorBaseEENKUlvE_clEvENKUlvE2_clEvEUlllE_EESt5arrayIPcLm2EEEEviT0_T1_) ;  /* 0xffffffcc18a07950 */ /* 0x000fec0003c3ffff */
.L_x_15560:
        /* <DEDUP_REMOVED lines=16> */
.L_x_22273:


//--------------------- .text._ZN2at6native29vectorized_elementwise_kernelILi4ENS0_13AUnaryFunctorIlllZZZNS0_15binary_internal21div_trunc_kernel_cudaERNS_18TensorIteratorBaseEENKUlvE_clEvENKUlvE2_clEvEUlllE_EESt5arrayIPcLm2EEEEviT0_T1_ --------------------------
	.section	.text._ZN2at6native29vectorized_elementwise_kernelILi4ENS0_13AUnaryFunctorIlllZZZNS0_15binary_internal21div_trunc_kernel_cudaERNS_18TensorIteratorBaseEENKUlvE_clEvENKUlvE2_clEvEUlllE_EESt5arrayIPcLm2EEEEviT0_T1_,"ax",@progbits
	.align	128
        .global         _ZN2at6native29vectorized_elementwise_kernelILi4ENS0_13AUnaryFunctorIlllZZZNS0_15binary_internal21div_trunc_kernel_cudaERNS_18TensorIteratorBaseEENKUlvE_clEvENKUlvE2_clEvEUlllE_EESt5arrayIPcLm2EEEEviT0_T1_
        .type           _ZN2at6native29vectorized_elementwise_kernelILi4ENS0_13AUnaryFunctorIlllZZZNS0_15binary_internal21div_trunc_kernel_cudaERNS_18TensorIteratorBaseEENKUlvE_clEvENKUlvE2_clEvEUlllE_EESt5arrayIPcLm2EEEEviT0_T1_,@function
        .size           _ZN2at6native29vectorized_elementwise_kernelILi4ENS0_13AUnaryFunctorIlllZZZNS0_15binary_internal21div_trunc_kernel_cudaERNS_18TensorIteratorBaseEENKUlvE_clEvENKUlvE2_clEvEUlllE_EESt5arrayIPcLm2EEEEviT0_T1_,(.L_x_22274 - _ZN2at6native29vectorized_elementwise_kernelILi4ENS0_13AUnaryFunctorIlllZZZNS0_15binary_internal21div_trunc_kernel_cudaERNS_18TensorIteratorBaseEENKUlvE_clEvENKUlvE2_clEvEUlllE_EESt5arrayIPcLm2EEEEviT0_T1_)
        .other          _ZN2at6native29vectorized_elementwise_kernelILi4ENS0_13AUnaryFunctorIlllZZZNS0_15binary_internal21div_trunc_kernel_cudaERNS_18TensorIteratorBaseEENKUlvE_clEvENKUlvE2_clEvEUlllE_EESt5arrayIPcLm2EEEEviT0_T1_,@"STO_CUDA_ENTRY STV_DEFAULT"
_ZN2at6native29vectorized_elementwise_kernelILi4ENS0_13AUnaryFunctorIlllZZZNS0_15binary_internal21div_trunc_kernel_cudaERNS_18TensorIteratorBaseEENKUlvE_clEvENKUlvE2_clEvEUlllE_EESt5arrayIPcLm2EEEEviT0_T1_:
.text._ZN2at6native29vectorized_elementwise_kernelILi4ENS0_13AUnaryFunctorIlllZZZNS0_15binary_internal21div_trunc_kernel_cudaERNS_18TensorIteratorBaseEENKUlvE_clEvENKUlvE2_clEvEUlllE_EESt5arrayIPcLm2EEEEviT0_T1_:
        /* <DEDUP_REMOVED lines=94> */
.L_x_15564:
[----:B------:R-:W-:Y:S01]  /*05e0*/  IMAD.MOV.U32 R0, RZ, RZ, R24 ;  /* 0x000000ffff007224 */ /* 0x000fe200078e0018 */
[----:B------:R-:W-:-:S07]  /*05f0*/  MOV R24, 0x610 ;  /* 0x0000061000187802 */ /* 0x000fce0000000f00 */
[----:B------:R-:W-:Y:S05]  /*0600*/  CALL.REL.NOINC `($__internal_35_$__cuda_sm20_div_s64) ;  /* 0x0000002400747944 */ /* 0x000fea0003c00000 */
[----:B------:R-:W-:Y:S01]  /*0610*/  MOV R26, R0 ;  /* 0x00000000001a7202 */ /* 0x000fe20000000f00 */
[----:B------:R-:W-:-:S07]  /*0620*/  IMAD.MOV.U32 R27, RZ, RZ, R3 ;  /* 0x000000ffff1b7224 */ /* 0x000fce00078e0003 */
.L_x_15563:
[----:B------:R-:W-:Y:S05]  /*0630*/  BSYNC.RECONVERGENT B0 ;  /* 0x0000000000007941 */ /* 0x000fea0003800200 */
.L_x_15562:
        /* <DEDUP_REMOVED lines=30> */
.L_x_15567:
[----:B------:R-:W-:Y:S01]  /*0820*/  MOV R0, R18 ;  /* 0x0000001200007202 */ /* 0x000fe20000000f00 */
[----:B------:R-:W-:Y:S01]  /*0830*/  IMAD.MOV.U32 R25, RZ, RZ, R19 ;  /* 0x000000ffff197224 */ /* 0x000fe200078e0013 */
[----:B------:R-:W-:-:S07]  /*0840*/  MOV R24, 0x860 ;  /* 0x0000086000187802 */ /* 0x000fce0000000f00 */
[----:B------:R-:W-:Y:S05]  /*0850*/  CALL.REL.NOINC `($__internal_35_$__cuda_sm20_div_s64) ;  /* 0x0000002000e07944 */ /* 0x000fea0003c00000 */
[----:B------:R-:W-:Y:S01]  /*0860*/  IMAD.MOV.U32 R18, RZ, RZ, R0 ;  /* 0x000000ffff127224 */ /* 0x000fe200078e0000 */
[----:B------:R-:W-:-:S07]  /*0870*/  MOV R19, R3 ;  /* 0x0000000300137202 */ /* 0x000fce0000000f00 */
.L_x_15566:
[----:B------:R-:W-:Y:S05]  /*0880*/  BSYNC.RECONVERGENT B0 ;  /* 0x0000000000007941 */ /* 0x000fea0003800200 */
.L_x_15565:
        /* <DEDUP_REMOVED lines=30> */
.L_x_15570:
[----:B------:R-:W-:Y:S01]  /*0a70*/  IMAD.MOV.U32 R0, RZ, RZ, R20 ;  /* 0x000000ffff007224 */ /* 0x000fe200078e0014 */
[----:B------:R-:W-:Y:S02]  /*0a80*/  MOV R25, R21 ;  /* 0x0000001500197202 */ /* 0x000fe40000000f00 */
[----:B------:R-:W-:-:S07]  /*0a90*/  MOV R24, 0xab0 ;  /* 0x00000ab000187802 */ /* 0x000fce0000000f00 */
[----:B------:R-:W-:Y:S05]  /*0aa0*/  CALL.REL.NOINC `($__internal_35_$__cuda_sm20_div_s64) ;  /* 0x00000020004c7944 */ /* 0x000fea0003c00000 */
[----:B------:R-:W-:Y:S02]  /*0ab0*/  IMAD.MOV.U32 R20, RZ, RZ, R0 ;  /* 0x000000ffff147224 */ /* 0x000fe400078e0000 */
[----:B------:R-:W-:-:S07]  /*0ac0*/  IMAD.MOV.U32 R21, RZ, RZ, R3 ;  /* 0x000000ffff157224 */ /* 0x000fce00078e0003 */
.L_x_15569:
[----:B------:R-:W-:Y:S05]  /*0ad0*/  BSYNC.RECONVERGENT B0 ;  /* 0x0000000000007941 */ /* 0x000fea0003800200 */
.L_x_15568:
        /* <DEDUP_REMOVED lines=30> */
.L_x_15573:
[----:B------:R-:W-:Y:S01]  /*0cc0*/  IMAD.MOV.U32 R0, RZ, RZ, R22 ;  /* 0x000000ffff007224 */ /* 0x000fe200078e0016 */
[----:B------:R-:W-:Y:S01]  /*0cd0*/  MOV R24, 0xd00 ;  /* 0x00000d0000187802 */ /* 0x000fe20000000f00 */
[----:B------:R-:W-:-:S07]  /*0ce0*/  IMAD.MOV.U32 R25, RZ, RZ, R23 ;  /* 0x000000ffff197224 */ /* 0x000fce00078e0017 */
[----:B------:R-:W-:Y:S05]  /*0cf0*/  CALL.REL.NOINC `($__internal_35_$__cuda_sm20_div_s64) ;  /* 0x0000001c00b87944 */ /* 0x000fea0003c00000 */
[----:B------:R-:W-:Y:S01]  /*0d00*/  MOV R22, R0 ;  /* 0x0000000000167202 */ /* 0x000fe20000000f00 */
[----:B------:R-:W-:-:S07]  /*0d10*/  IMAD.MOV.U32 R23, RZ, RZ, R3 ;  /* 0x000000ffff177224 */ /* 0x000fce00078e0003 */
.L_x_15572:
[----:B------:R-:W-:Y:S05]  /*0d20*/  BSYNC.RECONVERGENT B0 ;  /* 0x0000000000007941 */ /* 0x000fea0003800200 */
.L_x_15571:
        /* <DEDUP_REMOVED lines=30> */
.L_x_15576:
[----:B------:R-:W-:Y:S01]  /*0f10*/  MOV R0, R10 ;  /* 0x0000000a00007202 */ /* 0x000fe20000000f00 */
[----:B------:R-:W-:Y:S01]  /*0f20*/  IMAD.MOV.U32 R25, RZ, RZ, R11 ;  /* 0x000000ffff197224 */ /* 0x000fe200078e000b */
[----:B------:R-:W-:-:S07]  /*0f30*/  MOV R24, 0xf50 ;  /* 0x00000f5000187802 */ /* 0x000fce0000000f00 */
[----:B------:R-:W-:Y:S05]  /*0f40*/  CALL.REL.NOINC `($__internal_35_$__cuda_sm20_div_s64) ;  /* 0x0000001c00247944 */ /* 0x000fea0003c00000 */
[----:B------:R-:W-:Y:S01]  /*0f50*/  IMAD.MOV.U32 R10, RZ, RZ, R0 ;  /* 0x000000ffff0a7224 */ /* 0x000fe200078e0000 */
[----:B------:R-:W-:-:S07]  /*0f60*/  MOV R11, R3 ;  /* 0x00000003000b7202 */ /* 0x000fce0000000f00 */
.L_x_15575:
[----:B------:R-:W-:Y:S05]  /*0f70*/  BSYNC.RECONVERGENT B0 ;  /* 0x0000000000007941 */ /* 0x000fea0003800200 */
.L_x_15574:
        /* <DEDUP_REMOVED lines=30> */
.L_x_15579:
[----:B------:R-:W-:Y:S01]  /*1160*/  IMAD.MOV.U32 R0, RZ, RZ, R12 ;  /* 0x000000ffff007224 */ /* 0x000fe200078e000c */
[----:B------:R-:W-:Y:S02]  /*1170*/  MOV R25, R13 ;  /* 0x0000000d00197202 */ /* 0x000fe40000000f00 */
[----:B------:R-:W-:-:S07]  /*1180*/  MOV R24, 0x11a0 ;  /* 0x000011a000187802 */ /* 0x000fce0000000f00 */
[----:B------:R-:W-:Y:S05]  /*1190*/  CALL.REL.NOINC `($__internal_35_$__cuda_sm20_div_s64) ;  /* 0x0000001800907944 */ /* 0x000fea0003c00000 */
[----:B------:R-:W-:Y:S02]  /*11a0*/  IMAD.MOV.U32 R12, RZ, RZ, R0 ;  /* 0x000000ffff0c7224 */ /* 0x000fe400078e0000 */
[----:B------:R-:W-:-:S07]  /*11b0*/  IMAD.MOV.U32 R13, RZ, RZ, R3 ;  /* 0x000000ffff0d7224 */ /* 0x000fce00078e0003 */
.L_x_15578:
[----:B------:R-:W-:Y:S05]  /*11c0*/  BSYNC.RECONVERGENT B0 ;  /* 0x0000000000007941 */ /* 0x000fea0003800200 */
.L_x_15577:
        /* <DEDUP_REMOVED lines=30> */
.L_x_15582:
[----:B------:R-:W-:Y:S01]  /*13b0*/  IMAD.MOV.U32 R0, RZ, RZ, R14 ;  /* 0x000000ffff007224 */ /* 0x000fe200078e000e */
[----:B------:R-:W-:Y:S01]  /*13c0*/  MOV R24, 0x13f0 ;  /* 0x000013f000187802 */ /* 0x000fe20000000f00 */
[----:B------:R-:W-:-:S07]  /*13d0*/  IMAD.MOV.U32 R25, RZ, RZ, R15 ;  /* 0x000000ffff197224 */ /* 0x000fce00078e000f */
[----:B------:R-:W-:Y:S05]  /*13e0*/  CALL.REL.NOINC `($__internal_35_$__cuda_sm20_div_s64) ;  /* 0x0000001400fc7944 */ /* 0x000fea0003c00000 */
[----:B------:R-:W-:Y:S01]  /*13f0*/  MOV R14, R0 ;  /* 0x00000000000e7202 */ /* 0x000fe20000000f00 */
[----:B------:R-:W-:-:S07]  /*1400*/  IMAD.MOV.U32 R15, RZ, RZ, R3 ;  /* 0x000000ffff0f7224 */ /* 0x000fce00078e0003 */
.L_x_15581:
[----:B------:R-:W-:Y:S05]  /*1410*/  BSYNC.RECONVERGENT B0 ;  /* 0x0000000000007941 */ /* 0x000fea0003800200 */
.L_x_15580:
        /* <DEDUP_REMOVED lines=29> */
.L_x_15585:
[----:B------:R-:W-:Y:S01]  /*15f0*/  IMAD.MOV.U32 R0, RZ, RZ, R16 ;  /* 0x000000ffff007224 */ /* 0x000fe200078e0010 */
[----:B------:R-:W-:Y:S02]  /*1600*/  MOV R25, R17 ;  /* 0x0000001100197202 */ /* 0x000fe40000000f00 */
[----:B------:R-:W-:-:S07]  /*1610*/  MOV R24, 0x1630 ;  /* 0x0000163000187802 */ /* 0x000fce0000000f00 */
[----:B------:R-:W-:Y:S05]  /*1620*/  CALL.REL.NOINC `($__internal_35_$__cuda_sm20_div_s64) ;  /* 0x00000014006c7944 */ /* 0x000fea0003c00000 */
[----:B------:R-:W-:-:S07]  /*1630*/  IMAD.MOV.U32 R2, RZ, RZ, R0 ;  /* 0x000000ffff027224 */ /* 0x000fce00078e0000 */
.L_x_15584:
[----:B------:R-:W-:Y:S05]  /*1640*/  BSYNC.RECONVERGENT B0 ;  /* 0x0000000000007941 */ /* 0x000fea0003800200 */
.L_x_15583:
        /* <DEDUP_REMOVED lines=16> */
.L_x_15588:
[----:B------:R-:W-:-:S13]  /*1750*/  ISETP.GE.U32.AND P0, PT, R8, R9, PT ;  /* 0x000000090800720c */ /* 0x000fda0003f06070 */
[----:B------:R-:W-:Y:S05]  /*1760*/  @P0 BRA `(.L_x_15590) ;  /* 0x0000000000300947 */ /* 0x000fea0003800000 */
[----:B0-----:R-:W0:Y:S01]  /*1770*/  LDC.64 R4, c[0x0][0x398] ;  /* 0x0000e600ff047b82 */ /* 0x001e220000000a00 */
[----:B------:R-:W-:Y:S01]  /*1780*/  IADD3 R7, PT, PT, R30, R8, RZ ;  /* 0x000000081e077210 */ /* 0x000fe20007ffe0ff */
[----:B------:R-:W-:-:S04]  /*1790*/  VIADD R8, R8, 0x80 ;  /* 0x0000008008087836 */ /* 0x000fc80000000000 */
[----:B0-----:R-:W-:-:S05]  /*17a0*/  IMAD.WIDE.U32 R4, R7, 0x8, R4 ;  /* 0x0000000807047825 */ /* 0x001fca00078e0004 */
[----:B-----5:R1:W-:Y:S02]  /*17b0*/  STG.E.64 desc[UR6][R4.64], R20 ;  /* 0x0000001404007986 */ /* 0x0203e4000c101b06 */
.L_x_15589:
[----:B------:R-:W-:-:S13]  /*17c0*/  ISETP.GE.U32.AND P0, PT, R8, R9, PT ;  /* 0x000000090800720c */ /* 0x000fda0003f06070 */
[----:B------:R-:W-:Y:S05]  /*17d0*/  @P0 BRA `(.L_x_15591) ;  /* 0x0000000000300947 */ /* 0x000fea0003800000 */
[----:B01----:R-:W0:Y:S01]  /*17e0*/  LDC.64 R4, c[0x0][0x398] ;  /* 0x0000e600ff047b82 */ /* 0x003e220000000a00 */
[----:B------:R-:W-:Y:S01]  /*17f0*/  IMAD.IADD R7, R30, 0x1, R8 ;  /* 0x000000011e077824 */ /* 0x000fe200078e0208 */
[----:B------:R-:W-:-:S03]  /*1800*/  IADD3 R8, PT, PT, R8, 0x80, RZ ;  /* 0x0000008008087810 */ /* 0x000fc60007ffe0ff */
[----:B0-----:R-:W-:-:S05]  /*1810*/  IMAD.WIDE.U32 R4, R7, 0x8, R4 ;  /* 0x0000000807047825 */ /* 0x001fca00078e0004 */
[----:B-----5:R1:W-:Y:S02]  /*1820*/  STG.E.64 desc[UR6][R4.64], R22 ;  /* 0x0000001604007986 */ /* 0x0203e4000c101b06 */
.L_x_15590:
[----:B------:R-:W-:-:S13]  /*1830*/  ISETP.GE.U32.AND P0, PT, R8, R9, PT ;  /* 0x000000090800720c */ /* 0x000fda0003f06070 */
[----:B------:R-:W-:Y:S05]  /*1840*/  @P0 BRA `(.L_x_15592) ;  /* 0x0000000000340947 */ /* 0x000fea0003800000 */
[----:B01----:R-:W0:Y:S01]  /*1850*/  LDC.64 R4, c[0x0][0x398] ;  /* 0x0000e600ff047b82 */ /* 0x003e220000000a00 */
[----:B------:R-:W-:Y:S02]  /*1860*/  IMAD.IADD R7, R30, 0x1, R8 ;  /* 0x000000011e077824 */ /* 0x000fe400078e0208 */
[----:B------:R-:W-:Y:S02]  /*1870*/  VIADD R8, R8, 0x80 ;  /* 0x0000008008087836 */ /* 0x000fe40000000000 */
[----:B0-----:R-:W-:-:S05]  /*1880*/  IMAD.WIDE.U32 R4, R7, 0x8, R4 ;  /* 0x0000000807047825 */ /* 0x001fca00078e0004 */
[----:B-----5:R2:W-:Y:S02]  /*1890*/  STG.E.64 desc[UR6][R4.64], R10 ;  /* 0x0000000a04007986 */ /* 0x0205e4000c101b06 */
.L_x_15591:
        /* <DEDUP_REMOVED lines=8> */
.L_x_15592:
[----:B------:R-:W-:Y:S05]  /*1920*/  BSYNC.RELIABLE B1 ;  /* 0x0000000000017941 */ /* 0x000fea0003800100 */
.L_x_15587:
[----:B------:R-:W-:-:S13]  /*1930*/  ISETP.GE.U32.AND P0, PT, R8, R9, PT ;  /* 0x000000090800720c */ /* 0x000fda0003f06070 */
[----:B012---:R-:W0:Y:S01]  /*1940*/  @!P0 LDC.64 R4, c[0x0][0x398] ;  /* 0x0000e600ff048b82 */ /* 0x007e220000000a00 */
[----:B------:R-:W-:Y:S01]  /*1950*/  @!P0 IMAD.IADD R7, R30, 0x1, R8 ;  /* 0x000000011e078824 */ /* 0x000fe200078e0208 */
[----:B------:R-:W-:-:S03]  /*1960*/  @!P0 IADD3 R8, PT, PT, R8, 0x80, RZ ;  /* 0x0000008008088810 */ /* 0x000fc60007ffe0ff */
[----:B0-----:R-:W-:-:S05]  /*1970*/  @!P0 IMAD.WIDE.U32 R4, R7, 0x8, R4 ;  /* 0x0000000807048825 */ /* 0x001fca00078e0004 */
[----:B-----5:R3:W-:Y:S02]  /*1980*/  @!P0 STG.E.64 desc[UR6][R4.64], R14 ;  /* 0x0000000e04008986 */ /* 0x0207e4000c101b06 */
.L_x_15593:
[----:B------:R-:W-:Y:S05]  /*1990*/  BSYNC.RECONVERGENT B0 ;  /* 0x0000000000007941 */ /* 0x000fea0003800200 */
.L_x_15586:
        /* <DEDUP_REMOVED lines=8> */
.L_x_15561:
        /* <DEDUP_REMOVED lines=33> */
.L_x_15595:
[----:B------:R-:W-:Y:S01]  /*1c30*/  IMAD.MOV.U32 R0, RZ, RZ, R16 ;  /* 0x000000ffff007224 */ /* 0x000fe200078e0010 */
[----:B------:R-:W-:Y:S02]  /*1c40*/  MOV R25, R17 ;  /* 0x0000001100197202 */ /* 0x000fe40000000f00 */
[----:B------:R-:W-:-:S07]  /*1c50*/  MOV R24, 0x1c70 ;  /* 0x00001c7000187802 */ /* 0x000fce0000000f00 */
[----:B-----5:R-:W-:Y:S05]  /*1c60*/  CALL.REL.NOINC `($__internal_35_$__cuda_sm20_div_s64) ;  /* 0x0000000c00dc7944 */ /* 0x020fea0003c00000 */
[----:B------:R-:W-:Y:S02]  /*1c70*/  IMAD.MOV.U32 R16, RZ, RZ, R0 ;  /* 0x000000ffff107224 */ /* 0x000fe400078e0000 */
[----:B------:R-:W-:-:S07]  /*1c80*/  IMAD.MOV.U32 R17, RZ, RZ, R3 ;  /* 0x000000ffff117224 */ /* 0x000fce00078e0003 */
.L_x_15596:
[----:B------:R-:W-:Y:S05]  /*1c90*/  BSYNC.RECONVERGENT B0 ;  /* 0x0000000000007941 */ /* 0x000fea0003800200 */
.L_x_15594:
        /* <DEDUP_REMOVED lines=27> */
.L_x_15598:
[----:B------:R-:W-:Y:S01]  /*1e50*/  MOV R0, R18 ;  /* 0x0000001200007202 */ /* 0x000fe20000000f00 */
[----:B------:R-:W-:Y:S01]  /*1e60*/  IMAD.MOV.U32 R25, RZ, RZ, R19 ;  /* 0x000000ffff197224 */ /* 0x000fe200078e0013 */
[----:B------:R-:W-:-:S07]  /*1e70*/  MOV R24, 0x1e90 ;  /* 0x00001e9000187802 */ /* 0x000fce0000000f00 */
[----:B-----5:R-:W-:Y:S05]  /*1e80*/  CALL.REL.NOINC `($__internal_35_$__cuda_sm20_div_s64) ;  /* 0x0000000c00547944 */ /* 0x020fea0003c00000 */
[----:B------:R-:W-:Y:S01]  /*1e90*/  IMAD.MOV.U32 R18, RZ, RZ, R0 ;  /* 0x000000ffff127224 */ /* 0x000fe200078e0000 */
[----:B------:R-:W-:-:S07]  /*1ea0*/  MOV R19, R3 ;  /* 0x0000000300137202 */ /* 0x000fce0000000f00 */
.L_x_15599:
[----:B------:R-:W-:Y:S05]  /*1eb0*/  BSYNC.RECONVERGENT B0 ;  /* 0x0000000000007941 */ /* 0x000fea0003800200 */
.L_x_15597:
        /* <DEDUP_REMOVED lines=27> */
.L_x_15601:
[----:B------:R-:W-:Y:S01]  /*2070*/  IMAD.MOV.U32 R0, RZ, RZ, R20 ;  /* 0x000000ffff007224 */ /* 0x000fe200078e0014 */
[----:B------:R-:W-:Y:S01]  /*2080*/  MOV R24, 0x20b0 ;  /* 0x000020b000187802 */ /* 0x000fe20000000f00 */
[----:B------:R-:W-:-:S07]  /*2090*/  IMAD.MOV.U32 R25, RZ, RZ, R21 ;  /* 0x000000ffff197224 */ /* 0x000fce00078e0015 */
[----:B-----5:R-:W-:Y:S05]  /*20a0*/  CALL.REL.NOINC `($__internal_35_$__cuda_sm20_div_s64) ;  /* 0x0000000800cc7944 */ /* 0x020fea0003c00000 */
[----:B------:R-:W-:Y:S01]  /*20b0*/  MOV R20, R0 ;  /* 0x0000000000147202 */ /* 0x000fe20000000f00 */
[----:B------:R-:W-:-:S07]  /*20c0*/  IMAD.MOV.U32 R21, RZ, RZ, R3 ;  /* 0x000000ffff157224 */ /* 0x000fce00078e0003 */
.L_x_15602:
[----:B------:R-:W-:Y:S05]  /*20d0*/  BSYNC.RECONVERGENT B0 ;  /* 0x0000000000007941 */ /* 0x000fea0003800200 */
.L_x_15600:
        /* <DEDUP_REMOVED lines=27> */
.L_x_15604:
[----:B------:R-:W-:Y:S01]  /*2290*/  IMAD.MOV.U32 R0, RZ, RZ, R22 ;  /* 0x000000ffff007224 */ /* 0x000fe200078e0016 */
[----:B------:R-:W-:Y:S02]  /*22a0*/  MOV R25, R23 ;  /* 0x0000001700197202 */ /* 0x000fe40000000f00 */
[----:B------:R-:W-:-:S07]  /*22b0*/  MOV R24, 0x22d0 ;  /* 0x000022d000187802 */ /* 0x000fce0000000f00 */
[----:B-----5:R-:W-:Y:S05]  /*22c0*/  CALL.REL.NOINC `($__internal_35_$__cuda_sm20_div_s64) ;  /* 0x0000000800447944 */ /* 0x020fea0003c00000 */
[----:B------:R-:W-:Y:S02]  /*22d0*/  IMAD.MOV.U32 R22, RZ, RZ, R0 ;  /* 0x000000ffff167224 */ /* 0x000fe400078e0000 */
[----:B------:R-:W-:-:S07]  /*22e0*/  IMAD.MOV.U32 R23, RZ, RZ, R3 ;  /* 0x000000ffff177224 */ /* 0x000fce00078e0003 */
.L_x_15605:
[----:B------:R-:W-:Y:S05]  /*22f0*/  BSYNC.RECONVERGENT B0 ;  /* 0x0000000000007941 */ /* 0x000fea0003800200 */
.L_x_15603:
        /* <DEDUP_REMOVED lines=27> */
.L_x_15607:
[----:B------:R-:W-:Y:S01]  /*24b0*/  MOV R0, R8 ;  /* 0x0000000800007202 */ /* 0x000fe20000000f00 */
[----:B------:R-:W-:Y:S01]  /*24c0*/  IMAD.MOV.U32 R25, RZ, RZ, R9 ;  /* 0x000000ffff197224 */ /* 0x000fe200078e0009 */
[----:B------:R-:W-:-:S07]  /*24d0*/  MOV R24, 0x24f0 ;  /* 0x000024f000187802 */ /* 0x000fce0000000f00 */
[----:B------:R-:W-:Y:S05]  /*24e0*/  CALL.REL.NOINC `($__internal_35_$__cuda_sm20_div_s64) ;  /* 0x0000000400bc7944 */ /* 0x000fea0003c00000 */
[----:B------:R-:W-:Y:S01]  /*24f0*/  IMAD.MOV.U32 R8, RZ, RZ, R0 ;  /* 0x000000ffff087224 */ /* 0x000fe200078e0000 */
[----:B------:R-:W-:-:S07]  /*2500*/  MOV R9, R3 ;  /* 0x0000000300097202 */ /* 0x000fce0000000f00 */
.L_x_15608:
[----:B------:R-:W-:Y:S05]  /*2510*/  BSYNC.RECONVERGENT B0 ;  /* 0x0000000000007941 */ /* 0x000fea0003800200 */
.L_x_15606:
        /* <DEDUP_REMOVED lines=27> */
.L_x_15610:
[----:B------:R-:W-:Y:S01]  /*26d0*/  MOV R0, R10 ;  /* 0x0000000a00007202 */ /* 0x000fe20000000f00 */
[----:B------:R-:W-:Y:S01]  /*26e0*/  IMAD.MOV.U32 R25, RZ, RZ, R11 ;  /* 0x000000ffff197224 */ /* 0x000fe200078e000b */
[----:B------:R-:W-:-:S07]  /*26f0*/  MOV R24, 0x2710 ;  /* 0x0000271000187802 */ /* 0x000fce0000000f00 */
[----:B------:R-:W-:Y:S05]  /*2700*/  CALL.REL.NOINC `($__internal_35_$__cuda_sm20_div_s64) ;  /* 0x0000000400347944 */ /* 0x000fea0003c00000 */
[----:B------:R-:W-:Y:S01]  /*2710*/  MOV R10, R0 ;  /* 0x00000000000a7202 */ /* 0x000fe20000000f00 */
[----:B------:R-:W-:-:S07]  /*2720*/  IMAD.MOV.U32 R11, RZ, RZ, R3 ;  /* 0x000000ffff0b7224 */ /* 0x000fce00078e0003 */
.L_x_15611:
[----:B------:R-:W-:Y:S05]  /*2730*/  BSYNC.RECONVERGENT B0 ;  /* 0x0000000000007941 */ /* 0x000fea0003800200 */
.L_x_15609:
        /* <DEDUP_REMOVED lines=27> */
.L_x_15613:
[----:B------:R-:W-:Y:S01]  /*28f0*/  IMAD.MOV.U32 R0, RZ, RZ, R12 ;  /* 0x000000ffff007224 */ /* 0x000fe200078e000c */
[----:B------:R-:W-:Y:S02]  /*2900*/  MOV R25, R13 ;  /* 0x0000000d00197202 */ /* 0x000fe40000000f00 */
[----:B------:R-:W-:-:S07]  /*2910*/  MOV R24, 0x2930 ;  /* 0x0000293000187802 */ /* 0x000fce0000000f00 */
[----:B------:R-:W-:Y:S05]  /*2920*/  CALL.REL.NOINC `($__internal_35_$__cuda_sm20_div_s64) ;  /* 0x0000000000ac7944 */ /* 0x000fea0003c00000 */
[----:B------:R-:W-:Y:S01]  /*2930*/  IMAD.MOV.U32 R12, RZ, RZ, R0 ;  /* 0x000000ffff0c7224 */ /* 0x000fe200078e0000 */
[----:B------:R-:W-:-:S07]  /*2940*/  MOV R13, R3 ;  /* 0x00000003000d7202 */ /* 0x000fce0000000f00 */
.L_x_15614:
[----:B------:R-:W-:Y:S05]  /*2950*/  BSYNC.RECONVERGENT B0 ;  /* 0x0000000000007941 */ /* 0x000fea0003800200 */
.L_x_15612:
        /* <DEDUP_REMOVED lines=27> */
.L_x_15616:
[----:B------:R-:W-:Y:S01]  /*2b10*/  MOV R0, R14 ;  /* 0x0000000e00007202 */ /* 0x000fe20000000f00 */
[----:B------:R-:W-:Y:S01]  /*2b20*/  IMAD.MOV.U32 R25, RZ, RZ, R15 ;  /* 0x000000ffff197224 */ /* 0x000fe200078e000f */
[----:B------:R-:W-:-:S07]  /*2b30*/  MOV R24, 0x2b50 ;  /* 0x00002b5000187802 */ /* 0x000fce0000000f00 */
[----:B------:R-:W-:Y:S05]  /*2b40*/  CALL.REL.NOINC `($__internal_35_$__cuda_sm20_div_s64) ;  /* 0x0000000000247944 */ /* 0x000fea0003c00000 */
[----:B------:R-:W-:Y:S01]  /*2b50*/  MOV R14, R0 ;  /* 0x00000000000e7202 */ /* 0x000fe20000000f00 */
[----:B------:R-:W-:-:S07]  /*2b60*/  IMAD.MOV.U32 R15, RZ, RZ, R3 ;  /* 0x000000ffff0f7224 */ /* 0x000fce00078e0003 */
.L_x_15617:
[----:B------:R-:W-:Y:S05]  /*2b70*/  BSYNC.RECONVERGENT B0 ;  /* 0x0000000000007941 */ /* 0x000fea0003800200 */
.L_x_15615:
[----:B------:R-:W0:Y:S02]  /*2b80*/  LDC.64 R2, c[0x0][0x398] ;  /* 0x0000e600ff027b82 */ /* 0x000e240000000a00 */
[----:B0-----:R-:W-:-:S04]  /*2b90*/  IMAD.WIDE.U32 R30, R30, 0x8, R2 ;  /* 0x000000081e1e7825 */ /* 0x001fc800078e0002 */
[----:B------:R-:W-:-:S05]  /*2ba0*/  IMAD.WIDE.U32 R30, R26, 0x20, R30 ;  /* 0x000000201a1e7825 */ /* 0x000fca00078e001e */
[----:B------:R-:W-:Y:S04]  /*2bb0*/  STG.E.ENL2.256 desc[UR6][R30.64], R16, R20 ;  /* 0xf80000101e14797f */ /* 0x000fe8000f121806 */
[----:B------:R-:W-:Y:S01]  /*2bc0*/  STG.E.ENL2.256 desc[UR6][R30.64+0x1000], R8, R12 ;  /* 0xf80080081e0c797f */ /* 0x000fe2000f121806 */
[----:B------:R-:W-:Y:S05]  /*2bd0*/  EXIT ;  /* 0x000000000000794d */ /* 0x000fea0003800000 */
        .weak           $__internal_35_$__cuda_sm20_div_s64
        .type           $__internal_35_$__cuda_sm20_div_s64,@function
        .size           $__internal_35_$__cuda_sm20_div_s64,(.L_x_22274 - $__internal_35_$__cuda_sm20_div_s64)
$__internal_35_$__cuda_sm20_div_s64:
        /* <DEDUP_REMOVED lines=85> */
[----:B------:R-:W-:Y:S06]  /*3130*/  RET.REL.NODEC R24 `(_ZN2at6native29vectorized_elementwise_kernelILi4ENS0_13AUnaryFunctorIlllZZZNS0_15binary_internal21div_trunc_kernel_cudaERNS_18TensorIteratorBaseEENKUlvE_clEvENKUlvE2_clEvEUlllE_EESt5arrayIPcLm2EEEEviT0_T1_) ;  /* 0xffffffcc18b07950 */ /* 0x000fec0003c3ffff */
.L_x_15618:
        /* <DEDUP_REMOVED lines=12> */
.L_x_22274:


//--------------------- .text._ZN2at6native29vectorized_elementwise_kernelILi8ENS0_13AUnaryFunctorIlllZZZNS0_15binary_internal21div_trunc_kernel_cudaERNS_18TensorIteratorBaseEENKUlvE_clEvENKUlvE2_clEvEUlllE_EESt5arrayIPcLm2EEEEviT0_T1_ --------------------------
	.section	.text._ZN2at6native29vectorized_elementwise_kernelILi8ENS0_13AUnaryFunctorIlllZZZNS0_15binary_internal21div_trunc_kernel_cudaERNS_18TensorIteratorBaseEENKUlvE_clEvENKUlvE2_clEvEUlllE_EESt5arrayIPcLm2EEEEviT0_T1_,"ax",@progbits
	.align	128
        .global         _ZN2at6native29vectorized_elementwise_kernelILi8ENS0_13AUnaryFunctorIlllZZZNS0_15binary_internal21div_trunc_kernel_cudaERNS_18TensorIteratorBaseEENKUlvE_clEvENKUlvE2_clEvEUlllE_EESt5arrayIPcLm2EEEEviT0_T1_
        .type           _ZN2at6native29vectorized_elementwise_kernelILi8ENS0_13AUnaryFunctorIlllZZZNS0_15binary_internal21div_trunc_kernel_cudaERNS_18TensorIteratorBaseEENKUlvE_clEvENKUlvE2_clEvEUlllE_EESt5arrayIPcLm2EEEEviT0_T1_,@function
        .size           _ZN2at6native29vectorized_elementwise_kernelILi8ENS0_13AUnaryFunctorIlllZZZNS0_15binary_internal21div_trunc_kernel_cudaERNS_18TensorIteratorBaseEENKUlvE_clEvENKUlvE2_clEvEUlllE_EESt5arrayIPcLm2EEEEviT0_T1_,(.L_x_22464 - _ZN2at6native29vectorized_elementwise_kernelILi8ENS0_13AUnaryFunctorIlllZZZNS0_15binary_internal21div_trunc_kernel_cudaERNS_18TensorIteratorBaseEENKUlvE_clEvENKUlvE2_clEvEUlllE_EESt5arrayIPcLm2EEEEviT0_T1_)
        .other          _ZN2at6native29vectorized_elementwise_kernelILi8ENS0_13AUnaryFunctorIlllZZZNS0_15binary_internal21div_trunc_kernel_cudaERNS_18TensorIteratorBaseEENKUlvE_clEvENKUlvE2_clEvEUlllE_EESt5arrayIPcLm2EEEEviT0_T1_,@"STO_CUDA_ENTRY STV_DEFAULT"
_ZN2at6native29vectorized_elementwise_kernelILi8ENS0_13AUnaryFunctorIlllZZZNS0_15binary_internal21div_trunc_kernel_cudaERNS_18TensorIteratorBaseEENKUlvE_clEvENKUlvE2_clEvEUlllE_EESt5arrayIPcLm2EEEEviT0_T1_:
.text._ZN2at6native29vectorized_elementwise_kernelILi8ENS0_13AUnaryFunctorIlllZZZNS0_15binary_internal21div_trunc_kernel_cudaERNS_18TensorIteratorBaseEENKUlvE_clEvENKUlvE2_clEvEUlllE_EESt5arrayIPcLm2EEEEviT0_T1_:
[----:B------:R-:W-:Y:S01]  /*0000*/  LDC R1, c[0x0][0x37c] ;  /* 0x0000df00ff017b82 */ /* 0x000fe20000000800 */
[----:B------:R-:W-:Y:S05]  /*0010*/  EXIT ;  /* 0x000000000000794d */ /* 0x000fea0003800000 */
.L_x_15619:
        /* <DEDUP_REMOVED lines=14> */
.L_x_22464:


//--------------------- .text._ZN2at6native18elementwise_kernelILi128ELi4EZNS0_15gpu_kernel_implINS0_13BinaryFunctorIiiiZZZNS0_15binary_internal21div_trunc_kernel_cudaERNS_18TensorIteratorBaseEENKUlvE_clEvENKUlvE1_clEvEUliiE_EEEEvS6_RKT_EUliE_EEviT1_ --------------------------
	.section	.text._ZN2at6native18elementwise_kernelILi128ELi4EZNS0_15gpu_kernel_implINS0_13BinaryFunctorIiiiZZZNS0_15binary_internal21div_trunc_kernel_cudaERNS_18TensorIteratorBaseEENKUlvE_clEvENKUlvE1_clEvEUliiE_EEEEvS6_RKT_EUliE_EEviT1_,"ax",@progbits
	.align	128
        .global         _ZN2at6native18elementwise_kernelILi128ELi4EZNS0_15gpu_kernel_implINS0_13BinaryFunctorIiiiZZZNS0_15binary_internal21div_trunc_kernel_cudaERNS_18TensorIteratorBaseEENKUlvE_clEvENKUlvE1_clEvEUliiE_EEEEvS6_RKT_EUliE_EEviT1_
        .type           _ZN2at6native18elementwise_kernelILi128ELi4EZNS0_15gpu_kernel_implINS0_13BinaryFunctorIiiiZZZNS0_15binary_internal21div_trunc_kernel_cudaERNS_18TensorIteratorBaseEENKUlvE_clEvENKUlvE1_clEvEUliiE_EEEEvS6_RKT_EUliE_EEviT1_,@function
        .size           _ZN2at6native18elementwise_kernelILi128ELi4EZNS0_15gpu_kernel_implINS0_13BinaryFunctorIiiiZZZNS0_15binary_internal21div_trunc_kernel_cudaERNS_18TensorIteratorBaseEENKUlvE_clEvENKUlvE1_clEvEUliiE_EEEEvS6_RKT_EUliE_EEviT1_,(.L_x_22465 - _ZN2at6native18elementwise_kernelILi128ELi4EZNS0_15gpu_kernel_implINS0_13BinaryFunctorIiiiZZZNS0_15binary_internal21div_trunc_kernel_cudaERNS_18TensorIteratorBaseEENKUlvE_clEvENKUlvE1_clEvEUliiE_EEEEvS6_RKT_EUliE_EEviT1_)
        .other          _ZN2at6native18elementwise_kernelILi128ELi4EZNS0_15gpu_kernel_implINS0_13BinaryFunctorIiiiZZZNS0_15binary_internal21div_trunc_kernel_cudaERNS_18TensorIteratorBaseEENKUlvE_clEvENKUlvE1_clEvEUliiE_EEEEvS6_RKT_EUliE_EEviT1_,@"STO_CUDA_ENTRY STV_DEFAULT"
_ZN2at6native18elementwise_kernelILi128ELi4EZNS0_15gpu_kernel_implINS0_13BinaryFunctorIiiiZZZNS0_15binary_internal21div_trunc_kernel_cudaERNS_18TensorIteratorBaseEENKUlvE_clEvENKUlvE1_clEvEUliiE_EEEEvS6_RKT_EUliE_EEviT1_:
.text._ZN2at6native18elementwise_kernelILi128ELi4EZNS0_15gpu_kernel_implINS0_13BinaryFunctorIiiiZZZNS0_15binary_internal21div_trunc_kernel_cudaERNS_18TensorIteratorBaseEENKUlvE_clEvENKUlvE1_clEvEUliiE_EEEEvS6_RKT_EUliE_EEviT1_:
        /* <DEDUP_REMOVED lines=371> */
.L_x_15622:
        /* <DEDUP_REMOVED lines=16> */
.L_x_15626:
[----:B------:R0:W5:Y:S01]  /*1830*/  LDG.E.U8 R22, desc[UR36][R2.64] ;  /* 0x0000002402167981 */ /* 0x000162000c1e1100 */
[----:B------:R-:W-:Y:S05]  /*1840*/  BRA `(.L_x_15628) ;  /* 0x0000000c002c7947 */ /* 0x000fea0003800000 */
.L_x_15625:
        /* <DEDUP_REMOVED lines=8> */
.L_x_15630:
[----:B------:R0:W5:Y:S01]  /*18d0*/  LDG.E R22, desc[UR36][R2.64] ;  /* 0x0000002402167981 */ /* 0x000162000c1e1900 */
[----:B------:R-:W-:Y:S05]  /*18e0*/  BRA `(.L_x_15628) ;  /* 0x0000000c00047947 */ /* 0x000fea0003800000 */
.L_x_15629:
[----:B------:R0:W5:Y:S01]  /*18f0*/  LDG.E.S16 R22, desc[UR36][R2.64] ;  /* 0x0000002402167981 */ /* 0x000162000c1e1700 */
[----:B------:R-:W-:Y:S05]  /*1900*/  BRA `(.L_x_15628) ;  /* 0x0000000800fc7947 */ /* 0x000fea0003800000 */
.L_x_15624:
        /* <DEDUP_REMOVED lines=9> */
.L_x_15632:
[----:B------:R-:W2:Y:S02]  /*19a0*/  LDG.E.U16 R2, desc[UR36][R2.64] ;  /* 0x0000002402027981 */ /* 0x000ea4000c1e1500 */
[----:B--2---:R-:W-:-:S06]  /*19b0*/  HADD2.F32 R22, -RZ, R2.H0_H0 ;  /* 0x20000002ff167230 */ /* 0x004fcc0000004100 */
[----:B------:R-:W0:Y:S01]  /*19c0*/  F2I.FTZ.TRUNC.NTZ R22, R22 ;  /* 0x0000001600167305 */ /* 0x000e22000021f100 */
[----:B------:R-:W-:Y:S05]  /*19d0*/  BRA `(.L_x_15628) ;  /* 0x0000000800c87947 */ /* 0x000fea0003800000 */
.L_x_15631:
        /* <DEDUP_REMOVED lines=9> */
.L_x_15634:
[----:B------:R-:W2:Y:S02]  /*1a70*/  LDG.E.U16 R2, desc[UR36][R2.64] ;  /* 0x0000002402027981 */ /* 0x000ea4000c1e1500 */
[----:B--2---:R-:W-:-:S06]  /*1a80*/  HADD2.F32 R22, -RZ, R2.H0_H0 ;  /* 0x20000002ff167230 */ /* 0x004fcc0000004100 */
[----:B------:R-:W0:Y:S01]  /*1a90*/  F2I.FTZ.TRUNC.NTZ R22, R22 ;  /* 0x0000001600167305 */ /* 0x000e22000021f100 */
[----:B------:R-:W-:Y:S05]  /*1aa0*/  BRA `(.L_x_15628) ;  /* 0x0000000800947947 */ /* 0x000fea0003800000 */
.L_x_15633:
[----:B------:R-:W2:Y:S02]  /*1ab0*/  LDG.E.64 R2, desc[UR36][R2.64] ;  /* 0x0000002402027981 */ /* 0x000ea4000c1e1b00 */
[----:B--2---:R0:W1:Y:S02]  /*1ac0*/  F2I.F64.TRUNC R22, R2 ;  /* 0x0000000200167311 */ /* 0x004064000030d100 */
[----:B01----:R-:W-:Y:S05]  /*1ad0*/  BRA `(.L_x_15628) ;  /* 0x0000000800887947 */ /* 0x003fea0003800000 */
.L_x_15623:
        /* <DEDUP_REMOVED lines=12> */
.L_x_15637:
[----:B------:R-:W2:Y:S02]  /*1ba0*/  LDG.E.64 R2, desc[UR36][R2.64] ;  /* 0x0000002402027981 */ /* 0x000ea4000c1e1b00 */
[----:B--2---:R0:W1:Y:S02]  /*1bb0*/  F2I.F64.TRUNC R22, R2 ;  /* 0x0000000200167311 */ /* 0x004064000030d100 */
[----:B01----:R-:W-:Y:S05]  /*1bc0*/  BRA `(.L_x_15628) ;  /* 0x00000008004c7947 */ /* 0x003fea0003800000 */
.L_x_15636:
        /* <DEDUP_REMOVED lines=24> */
[----:B------:R0:W1:Y:S01]  /*1d50*/  F2I.FTZ.TRUNC.NTZ R22, R5 ;  /* 0x0000000500167305 */ /* 0x000062000021f100 */
[----:B------:R-:W-:Y:S05]  /*1d60*/  BRA `(.L_x_15628) ;  /* 0x0000000400e47947 */ /* 0x000fea0003800000 */
.L_x_15639:
        /* <DEDUP_REMOVED lines=11> */
[----:B------:R0:W1:Y:S01]  /*1e20*/  F2I.FTZ.TRUNC.NTZ R22, R0 ;  /* 0x0000000000167305 */ /* 0x000062000021f100 */
[----:B------:R-:W-:Y:S05]  /*1e30*/  BRA `(.L_x_15628) ;  /* 0x0000000400b07947 */ /* 0x000fea0003800000 */
.L_x_15638:
[----:B------:R-:W2:Y:S02]  /*1e40*/  LDG.E.U16 R22, desc[UR36][R2.64] ;  /* 0x0000002402167981 */ /* 0x000ea4000c1e1500 */
[----:B--2---:R-:W-:-:S06]  /*1e50*/  SHF.L.U32 R22, R22, 0x10, RZ ;  /* 0x0000001016167819 */ /* 0x004fcc00000006ff */
[----:B------:R-:W0:Y:S01]  /*1e60*/  F2I.FTZ.TRUNC.NTZ R22, R22 ;  /* 0x0000001600167305 */ /* 0x000e22000021f100 */
[----:B------:R-:W-:Y:S05]  /*1e70*/  BRA `(.L_x_15628) ;  /* 0x0000000400a07947 */ /* 0x000fea0003800000 */
.L_x_15635:
        /* <DEDUP_REMOVED lines=10> */
.L_x_15642:
        /* <DEDUP_REMOVED lines=21> */
.L_x_15646:
[----:B------:R-:W-:Y:S05]  /*2070*/  BSYNC.RECONVERGENT B1 ;  /* 0x0000000000017941 */ /* 0x000fea0003800200 */
.L_x_15645:
[----:B------:R-:W-:Y:S01]  /*2080*/  IMAD.SHL.U32 R0, R0, 0x100000, RZ ;  /* 0x0010000000007824 */ /* 0x000fe200078e00ff */
[----:B------:R-:W-:-:S04]  /*2090*/  LEA R2, R2, 0x3b800000, 0x17 ;  /* 0x3b80000002027811 */ /* 0x000fc800078eb8ff */
[----:B------:R-:W-:-:S07]  /*20a0*/  LOP3.LUT R22, R2, R0, R7, 0xfe, !PT ;  /* 0x0000000002167212 */ /* 0x000fce00078efe07 */
.L_x_15644:
[----:B------:R-:W-:Y:S05]  /*20b0*/  BSYNC.RECONVERGENT B0 ;  /* 0x0000000000007941 */ /* 0x000fea0003800200 */
.L_x_15643:
[----:B------:R-:W1:Y:S01]  /*20c0*/  F2I.FTZ.TRUNC.NTZ R22, R22 ;  /* 0x0000001600167305 */ /* 0x000e62000021f100 */
[----:B------:R-:W-:Y:S05]  /*20d0*/  BRA `(.L_x_15628) ;  /* 0x0000000400087947 */ /* 0x000fea0003800000 */
.L_x_15641:
        /* <DEDUP_REMOVED lines=21> */
.L_x_15650:
[----:B------:R-:W-:Y:S05]  /*2230*/  BSYNC.RECONVERGENT B1 ;  /* 0x0000000000017941 */ /* 0x000fea0003800200 */
.L_x_15649:
[----:B------:R-:W-:Y:S01]  /*2240*/  IMAD.SHL.U32 R0, R0, 0x200000, RZ ;  /* 0x0020000000007824 */ /* 0x000fe200078e00ff */
[----:B------:R-:W-:-:S04]  /*2250*/  LEA R2, R2, 0x37800000, 0x17 ;  /* 0x3780000002027811 */ /* 0x000fc800078eb8ff */
[----:B------:R-:W-:-:S07]  /*2260*/  LOP3.LUT R22, R2, R0, R7, 0xfe, !PT ;  /* 0x0000000002167212 */ /* 0x000fce00078efe07 */
.L_x_15648:
[----:B------:R-:W-:Y:S05]  /*2270*/  BSYNC.RECONVERGENT B0 ;  /* 0x0000000000007941 */ /* 0x000fea0003800200 */
.L_x_15647:
[----:B------:R-:W2:Y:S01]  /*2280*/  F2I.FTZ.TRUNC.NTZ R22, R22 ;  /* 0x0000001600167305 */ /* 0x000ea2000021f100 */
[----:B------:R-:W-:Y:S05]  /*2290*/  BRA `(.L_x_15628) ;  /* 0x0000000000987947 */ /* 0x000fea0003800000 */
.L_x_15640:
[----:B------:R-:W-:-:S09]  /*22a0*/  UISETP.NE.AND UP0, UPT, UR4, 0x1c, UPT ;  /* 0x0000001c0400788c */ /* 0x000fd2000bf05270 */
[----:B------:R-:W-:Y:S05]  /*22b0*/  BRA.U !UP0, `(.L_x_15651) ;  /* 0x00000001088c7547 */ /* 0x000fea000b800000 */
[----:B------:R-:W-:-:S09]  /*22c0*/  UISETP.NE.AND UP0, UPT, UR4, 0x1d, UPT ;  /* 0x0000001d0400788c */ /* 0x000fd2000bf05270 */
[----:B------:R-:W-:Y:S05]  /*22d0*/  BRA.U !UP0, `(.L_x_15652) ;  /* 0x00000001087c7547 */ /* 0x000fea000b800000 */
[----:B------:R-:W-:-:S09]  /*22e0*/  UISETP.NE.AND UP0, UPT, UR4, 0x2c, UPT ;  /* 0x0000002c0400788c */ /* 0x000fd2000bf05270 */
[----:B------:R-:W-:Y:S05]  /*22f0*/  BRA.U !UP0, `(.L_x_15653) ;  /* 0x0000000108487547 */ /* 0x000fea000b800000 */
.L_x_15627:
        /* <DEDUP_REMOVED lines=16> */
.L_x_15654:
[----:B------:R-:W-:Y:S01]  /*2400*/  HFMA2 R22, -RZ, RZ, 0, 0 ;  /* 0x00000000ff167431 */ /* 0x000fe200000001ff */
[----:B------:R-:W-:Y:S06]  /*2410*/  BRA `(.L_x_15628) ;  /* 0x0000000000387947 */ /* 0x000fec0003800000 */
.L_x_15653:
        /* <DEDUP_REMOVED lines=8> */
.L_x_15656:
[----:B------:R-:W-:Y:S05]  /*24a0*/  BSYNC.RECONVERGENT B0 ;  /* 0x0000000000007941 */ /* 0x000fea0003800200 */
.L_x_15655:
[----:B------:R-:W4:Y:S01]  /*24b0*/  F2I.FTZ.TRUNC.NTZ R22, R22 ;  /* 0x0000001600167305 */ /* 0x000f22000021f100 */
[----:B------:R-:W-:Y:S05]  /*24c0*/  BRA `(.L_x_15628) ;  /* 0x00000000000c7947 */ /* 0x000fea0003800000 */
.L_x_15652:
[----:B------:R0:W5:Y:S01]  /*24d0*/  LDG.E R22, desc[UR36][R2.64] ;  /* 0x0000002402167981 */ /* 0x000162000c1e1900 */
[----:B------:R-:W-:Y:S05]  /*24e0*/  BRA `(.L_x_15628) ;  /* 0x0000000000047947 */ /* 0x000fea0003800000 */
.L_x_15651:
[----:B------:R3:W5:Y:S02]  /*24f0*/  LDG.E R22, desc[UR36][R2.64] ;  /* 0x0000002402167981 */ /* 0x000764000c1e1900 */
.L_x_15628:
        /* <DEDUP_REMOVED lines=16> */
.L_x_15660:
[----:B------:R0:W5:Y:S01]  /*2600*/  LDG.E.U8 R5, desc[UR36][R18.64] ;  /* 0x0000002412057981 */ /* 0x000162000c1e1100 */
[----:B------:R-:W-:Y:S05]  /*2610*/  BRA `(.L_x_15662) ;  /* 0x0000000c00247947 */ /* 0x000fea0003800000 */
.L_x_15659:
        /* <DEDUP_REMOVED lines=8> */
.L_x_15664:
[----:B------:R0:W5:Y:S01]  /*26a0*/  LDG.E R5, desc[UR36][R18.64] ;  /* 0x0000002412057981 */ /* 0x000162000c1e1900 */
[----:B------:R-:W-:Y:S05]  /*26b0*/  BRA `(.L_x_15662) ;  /* 0x0000000800fc7947 */ /* 0x000fea0003800000 */
.L_x_15658:
[----:B------:R-:W-:-:S09]  /*26c0*/  UISETP.GT.AND UP0, UPT, UR4, 0x6, UPT ;  /* 0x000000060400788c */ /* 0x000fd2000bf04270 */
[----:B------:R-:W-:Y:S05]  /*26d0*/  BRA.U UP0, `(.L_x_15665) ;  /* 0x00000001002c7547 */ /* 0x000fea000b800000 */
[----:B------:R-:W-:-:S09]  /*26e0*/  UISETP.NE.AND UP0, UPT, UR4, 0x5, UPT ;  /* 0x000000050400788c */ /* 0x000fd2000bf05270 */
[----:B------:R-:W-:Y:S05]  /*26f0*/  BRA.U !UP0, `(.L_x_15666) ;  /* 0x0000000108147547 */ /* 0x000fea000b800000 */
[----:B------:R-:W-:-:S09]  /*2700*/  UISETP.NE.AND UP0, UPT, UR4, 0x6, UPT ;  /* 0x000000060400788c */ /* 0x000fd2000bf05270 */
[----:B------:R-:W-:Y:S05]  /*2710*/  BRA.U UP0, `(.L_x_15661) ;  /* 0x0000000900647547 */ /* 0x000fea000b800000 */
[----:B------:R-:W2:Y:S02]  /*2720*/  LDG.E R5, desc[UR36][R18.64] ;  /* 0x0000002412057981 */ /* 0x000ea4000c1e1900 */
[----:B--2---:R-:W0:Y:S01]  /*2730*/  F2I.FTZ.TRUNC.NTZ R5, R5 ;  /* 0x0000000500057305 */ /* 0x004e22000021f100 */
[----:B------:R-:W-:Y:S05]  /*2740*/  BRA `(.L_x_15662) ;  /* 0x0000000800d87947 */ /* 0x000fea0003800000 */
.L_x_15666:
[----:B------:R-:W2:Y:S02]  /*2750*/  LDG.E.U16 R0, desc[UR36][R18.64] ;  /* 0x0000002412007981 */ /* 0x000ea4000c1e1500 */
[----:B--2---:R-:W-:-:S04]  /*2760*/  HADD2.F32 R0, -RZ, R0.H0_H0 ;  /* 0x20000000ff007230 */ /* 0x004fc80000004100 */
[----:B------:R0:W2:Y:S01]  /*2770*/  F2I.FTZ.TRUNC.NTZ R5, R0 ;  /* 0x0000000000057305 */ /* 0x0000a2000021f100 */
[----:B------:R-:W-:Y:S05]  /*2780*/  BRA `(.L_x_15662) ;  /* 0x0000000800c87947 */ /* 0x000fea0003800000 */
.L_x_15665:
[----:B------:R-:W-:-:S09]  /*2790*/  UISETP.NE.AND UP0, UPT, UR4, 0x7, UPT ;  /* 0x000000070400788c */ /* 0x000fd2000bf05270 */
[----:B------:R-:W-:Y:S05]  /*27a0*/  BRA.U !UP0, `(.L_x_15667) ;  /* 0x00000001082c7547 */ /* 0x000fea000b800000 */
[----:B------:R-:W-:-:S09]  /*27b0*/  UISETP.NE.AND UP0, UPT, UR4, 0x8, UPT ;  /* 0x000000080400788c */ /* 0x000fd2000bf05270 */
[----:B------:R-:W-:Y:S05]  /*27c0*/  BRA.U !UP0, `(.L_x_15668) ;  /* 0x0000000108147547 */ /* 0x000fea000b800000 */
[----:B------:R-:W-:-:S09]  /*27d0*/  UISETP.NE.AND UP0, UPT, UR4, 0x9, UPT ;  /* 0x000000090400788c */ /* 0x000fd2000bf05270 */
[----:B------:R-:W-:Y:S05]  /*27e0*/  BRA.U UP0, `(.L_x_15661) ;  /* 0x0000000900307547 */ /* 0x000fea000b800000 */
[----:B------:R-:W2:Y:S02]  /*27f0*/  LDG.E R5, desc[UR36][R18.64] ;  /* 0x0000002412057981 */ /* 0x000ea4000c1e1900 */
[----:B--2---:R-:W0:Y:S01]  /*2800*/  F2I.FTZ.TRUNC.NTZ R5, R5 ;  /* 0x0000000500057305 */ /* 0x004e22000021f100 */
[----:B------:R-:W-:Y:S05]  /*2810*/  BRA `(.L_x_15662) ;  /* 0x0000000800a47947 */ /* 0x000fea0003800000 */
.L_x_15668:
[----:B------:R-:W2:Y:S02]  /*2820*/  LDG.E.U16 R0, desc[UR36][R18.64] ;  /* 0x0000002412007981 */ /* 0x000ea4000c1e1500 */
[----:B--2---:R-:W-:-:S04]  /*2830*/  HADD2.F32 R0, -RZ, R0.H0_H0 ;  /* 0x20000000ff007230 */ /* 0x004fc80000004100 */
[----:B------:R0:W2:Y:S01]  /*2840*/  F2I.FTZ.TRUNC.NTZ R5, R0 ;  /* 0x0000000000057305 */ /* 0x0000a2000021f100 */
[----:B------:R-:W-:Y:S05]  /*2850*/  BRA `(.L_x_15662) ;  /* 0x0000000800947947 */ /* 0x000fea0003800000 */
.L_x_15667:
[----:B---3--:R-:W3:Y:S02]  /*2860*/  LDG.E.64 R2, desc[UR36][R18.64] ;  /* 0x0000002412027981 */ /* 0x008ee4000c1e1b00 */
[----:B---3--:R0:W3:Y:S02]  /*2870*/  F2I.F64.TRUNC R5, R2 ;  /* 0x0000000200057311 */ /* 0x0080e4000030d100 */
[----:B0--3--:R-:W-:Y:S05]  /*2880*/  BRA `(.L_x_15662) ;  /* 0x0000000800887947 */ /* 0x009fea0003800000 */
.L_x_15657:
        /* <DEDUP_REMOVED lines=12> */
.L_x_15671:
[----:B---3--:R-:W3:Y:S02]  /*2950*/  LDG.E.64 R2, desc[UR36][R18.64] ;  /* 0x0000002412027981 */ /* 0x008ee4000c1e1b00 */
[----:B---3--:R0:W3:Y:S02]  /*2960*/  F2I.F64.TRUNC R5, R2 ;  /* 0x0000000200057311 */ /* 0x0080e4000030d100 */
[----:B0--3--:R-:W-:Y:S05]  /*2970*/  BRA `(.L_x_15662) ;  /* 0x00000008004c7947 */ /* 0x009fea0003800000 */
.L_x_15670:
        /* <DEDUP_REMOVED lines=9> */
[C---:B---3--:R-:W-:Y:S02]  /*2a10*/  LOP3.LUT R2, R0.reuse, 0x7f000000, RZ, 0xc0, !PT ;  /* 0x7f00000000027812 */ /* 0x048fe400078ec0ff */
        /* <DEDUP_REMOVED lines=14> */
[----:B------:R0:W2:Y:S01]  /*2b00*/  F2I.FTZ.TRUNC.NTZ R5, R3 ;  /* 0x0000000300057305 */ /* 0x0000a2000021f100 */
[----:B------:R-:W-:Y:S05]  /*2b10*/  BRA `(.L_x_15662) ;  /* 0x0000000400e47947 */ /* 0x000fea0003800000 */
.L_x_15673:
[----:B---3--:R-:W3:Y:S02]  /*2b20*/  LDG.E.U8 R3, desc[UR36][R18.64] ;  /* 0x0000002412037981 */ /* 0x008ee4000c1e1100 */
[C---:B---3--:R-:W-:Y:S01]  /*2b30*/  SHF.L.U32 R2, R3.reuse, 0x19, RZ ;  /* 0x0000001903027819 */ /* 0x048fe200000006ff */
        /* <DEDUP_REMOVED lines=9> */
[----:B------:R0:W3:Y:S01]  /*2bd0*/  F2I.FTZ.TRUNC.NTZ R5, R0 ;  /* 0x0000000000057305 */ /* 0x0000e2000021f100 */
[----:B------:R-:W-:Y:S05]  /*2be0*/  BRA `(.L_x_15662) ;  /* 0x0000000400b07947 */ /* 0x000fea0003800000 */
.L_x_15672:
[----:B------:R-:W2:Y:S02]  /*2bf0*/  LDG.E.U16 R5, desc[UR36][R18.64] ;  /* 0x0000002412057981 */ /* 0x000ea4000c1e1500 */
[----:B--2---:R-:W-:-:S06]  /*2c00*/  IMAD.U32 R5, R5, 0x10000, RZ ;  /* 0x0001000005057824 */ /* 0x004fcc00078e00ff */
[----:B------:R-:W0:Y:S01]  /*2c10*/  F2I.FTZ.TRUNC.NTZ R5, R5 ;  /* 0x0000000500057305 */ /* 0x000e22000021f100 */
[----:B------:R-:W-:Y:S05]  /*2c20*/  BRA `(.L_x_15662) ;  /* 0x0000000400a07947 */ /* 0x000fea0003800000 */
.L_x_15669:
        /* <DEDUP_REMOVED lines=10> */
.L_x_15676:
[----:B---3--:R-:W3:Y:S01]  /*2cd0*/  LDG.E.U8 R3, desc[UR36][R18.64] ;  /* 0x0000002412037981 */ /* 0x008ee2000c1e1100 */
[----:B------:R-:W-:Y:S01]  /*2ce0*/  BSSY.RECONVERGENT B0, `(.L_x_15677) ;  /* 0x0000018000007945 */ /* 0x000fe20003800200 */
[----:B------:R-:W-:Y:S01]  /*2cf0*/  IMAD.MOV.U32 R5, RZ, RZ, RZ ;  /* 0x000000ffff057224 */ /* 0x000fe200078e00ff */
[----:B---3--:R-:W-:-:S13]  /*2d00*/  ISETP.NE.AND P0, PT, R3, RZ, PT ;  /* 0x000000ff0300720c */ /* 0x008fda0003f05270 */
        /* <DEDUP_REMOVED lines=17> */
.L_x_15680:
[----:B------:R-:W-:Y:S05]  /*2e20*/  BSYNC.RECONVERGENT B1 ;  /* 0x0000000000017941 */ /* 0x000fea0003800200 */
.L_x_15679:
[----:B------:R-:W-:Y:S01]  /*2e30*/  IMAD.SHL.U32 R0, R0, 0x100000, RZ ;  /* 0x0010000000007824 */ /* 0x000fe200078e00ff */
[----:B------:R-:W-:-:S04]  /*2e40*/  LEA R2, R2, 0x3b800000, 0x17 ;  /* 0x3b80000002027811 */ /* 0x000fc800078eb8ff */
[----:B------:R-:W-:-:S07]  /*2e50*/  LOP3.LUT R5, R2, R0, R7, 0xfe, !PT ;  /* 0x0000000002057212 */ /* 0x000fce00078efe07 */
.L_x_15678:
[----:B------:R-:W-:Y:S05]  /*2e60*/  BSYNC.RECONVERGENT B0 ;  /* 0x0000000000007941 */ /* 0x000fea0003800200 */
.L_x_15677:
[----:B------:R-:W0:Y:S01]  /*2e70*/  F2I.FTZ.TRUNC.NTZ R5, R5 ;  /* 0x0000000500057305 */ /* 0x000e22000021f100 */
[----:B------:R-:W-:Y:S05]  /*2e80*/  BRA `(.L_x_15662) ;  /* 0x0000000400087947 */ /* 0x000fea0003800000 */
.L_x_15675:
[----:B---3--:R-:W3:Y:S01]  /*2e90*/  LDG.E.U8 R3, desc[UR36][R18.64] ;  /* 0x0000002412037981 */ /* 0x008ee2000c1e1100 */
[----:B------:R-:W-:Y:S01]  /*2ea0*/  BSSY.RECONVERGENT B0, `(.L_x_15681) ;  /* 0x0000018000007945 */ /* 0x000fe20003800200 */
[----:B------:R-:W-:Y:S01]  /*2eb0*/  HFMA2 R5, -RZ, RZ, 0, 0 ;  /* 0x00000000ff057431 */ /* 0x000fe200000001ff */
[----:B---3--:R-:W-:-:S13]  /*2ec0*/  ISETP.NE.AND P0, PT, R3, RZ, PT ;  /* 0x000000ff0300720c */ /* 0x008fda0003f05270 */
        /* <DEDUP_REMOVED lines=17> */
.L_x_15684:
[----:B------:R-:W-:Y:S05]  /*2fe0*/  BSYNC.RECONVERGENT B1 ;  /* 0x0000000000017941 */ /* 0x000fea0003800200 */
.L_x_15683:
[----:B------:R-:W-:Y:S02]  /*2ff0*/  SHF.L.U32 R0, R0, 0x15, RZ ;  /* 0x0000001500007819 */ /* 0x000fe400000006ff */
[----:B------:R-:W-:-:S04]  /*3000*/  LEA R2, R2, 0x37800000, 0x17 ;  /* 0x3780000002027811 */ /* 0x000fc800078eb8ff */
[----:B------:R-:W-:-:S07]  /*3010*/  LOP3.LUT R5, R2, R0, R7, 0xfe, !PT ;  /* 0x0000000002057212 */ /* 0x000fce00078efe07 */
.L_x_15682:
[----:B------:R-:W-:Y:S05]  /*3020*/  BSYNC.RECONVERGENT B0 ;  /* 0x0000000000007941 */ /* 0x000fea0003800200 */
.L_x_15681:
[----:B------:R-:W0:Y:S01]  /*3030*/  F2I.FTZ.TRUNC.NTZ R5, R5 ;  /* 0x0000000500057305 */ /* 0x000e22000021f100 */
[----:B------:R-:W-:Y:S05]  /*3040*/  BRA `(.L_x_15662) ;  /* 0x0000000000987947 */ /* 0x000fea0003800000 */
.L_x_15674:
[----:B------:R-:W-:-:S09]  /*3050*/  UISETP.NE.AND UP0, UPT, UR4, 0x1c, UPT ;  /* 0x0000001c0400788c */ /* 0x000fd2000bf05270 */
[----:B------:R-:W-:Y:S05]  /*3060*/  BRA.U !UP0, `(.L_x_15685) ;  /* 0x00000001088c7547 */ /* 0x000fea000b800000 */
[----:B------:R-:W-:-:S09]  /*3070*/  UISETP.NE.AND UP0, UPT, UR4, 0x1d, UPT ;  /* 0x0000001d0400788c */ /* 0x000fd2000bf05270 */
[----:B------:R-:W-:Y:S05]  /*3080*/  BRA.U !UP0, `(.L_x_15686) ;  /* 0x00000001087c7547 */ /* 0x000fea000b800000 */
[----:B------:R-:W-:-:S09]  /*3090*/  UISETP.NE.AND UP0, UPT, UR4, 0x2c, UPT ;  /* 0x0000002c0400788c */ /* 0x000fd2000bf05270 */
[----:B------:R-:W-:Y:S05]  /*30a0*/  BRA.U !UP0, `(.L_x_15687) ;  /* 0x0000000108487547 */ /* 0x000fea000b800000 */
.L_x_15661:
[----:B---3--:R-:W-:Y:S01]  /*30b0*/  MOV R2, 0x0 ;  /* 0x0000000000027802 */ /* 0x008fe20000000f00 */
[----:B------:R-:W0:Y:S01]  /*30c0*/  LDCU.64 UR4, c[0x4][0x178] ;  /* 0x01002f00ff0477ac */ /* 0x000e220008000a00 */
[----:B------:R-:W-:Y:S02]  /*30d0*/  HFMA2 R12, -RZ, RZ, 0, 5.9604644775390625e-08 ;  /* 0x00000001ff0c7431 */ /* 0x000fe400000001ff */
[----:B------:R-:W-:Y:S01]  /*30e0*/  IMAD.MOV.U32 R8, RZ, RZ, 0x4e ;  /* 0x0000004eff087424 */ /* 0x000fe200078e00ff */
[----:B------:R-:W3:Y:S01]  /*30f0*/  LDCU.64 UR6, c[0x4][0x180] ;  /* 0x01003000ff0677ac */ /* 0x000ee20008000a00 */
[----:B-1----:R-:W1:Y:S01]  /*3100*/  LDC.64 R2, c[0x4][R2] ;  /* 0x0100000002027b82 */ /* 0x002e620000000a00 */
[----:B------:R-:W-:Y:S01]  /*3110*/  IMAD.MOV.U32 R13, RZ, RZ, RZ ;  /* 0x000000ffff0d7224 */ /* 0x000fe200078e00ff */
[----:B--2---:R-:W2:Y:S01]  /*3120*/  LDCU.64 UR8, c[0x4][0x28] ;  /* 0x01000500ff0877ac */ /* 0x004ea20008000a00 */
[----:B0-----:R-:W-:Y:S02]  /*3130*/  IMAD.U32 R4, RZ, RZ, UR4 ;  /* 0x00000004ff047e24 */ /* 0x001fe4000f8e00ff */
[----:B------:R-:W-:-:S02]  /*3140*/  IMAD.U32 R5, RZ, RZ, UR5 ;  /* 0x00000005ff057e24 */ /* 0x000fc4000f8e00ff */
[----:B---3--:R-:W-:Y:S01]  /*3150*/  IMAD.U32 R6, RZ, RZ, UR6 ;  /* 0x00000006ff067e24 */ /* 0x008fe2000f8e00ff */
[----:B------:R-:W-:Y:S01]  /*3160*/  MOV R7, UR7 ;  /* 0x0000000700077c02 */ /* 0x000fe20008000f00 */
[----:B--2---:R-:W-:Y:S02]  /*3170*/  IMAD.U32 R10, RZ, RZ, UR8 ;  /* 0x00000008ff0a7e24 */ /* 0x004fe4000f8e00ff */
[----:B----45:R-:W-:-:S07]  /*3180*/  IMAD.U32 R11, RZ, RZ, UR9 ;  /* 0x00000009ff0b7e24 */ /* 0x030fce000f8e00ff */
[----:B------:R-:W-:-:S07]  /*3190*/  LEPC R20, `(.L_x_15663) ;  /* 0x000000001014794e */ /* 0x000fce0000000000 */
[----:B-1--45:R-:W-:Y:S05]  /*31a0*/  CALL.ABS.NOINC R2 ;  /* 0x0000000002007343 */ /* 0x032fea0003c00000 */
.L_x_15663:
[----:B------:R0:W5:Y:S01]  /*31b0*/  LDG.E.S16 R5, desc[UR36][R18.64] ;  /* 0x0000002412057981 */ /* 0x000162000c1e1700 */
[----:B------:R-:W-:Y:S05]  /*31c0*/  BRA `(.L_x_15662) ;  /* 0x0000000000387947 */ /* 0x000fea0003800000 */
.L_x_15687:
        /* <DEDUP_REMOVED lines=8> */
.L_x_15689:
[----:B------:R-:W-:Y:S05]  /*3250*/  BSYNC.RECONVERGENT B0 ;  /* 0x0000000000007941 */ /* 0x000fea0003800200 */
.L_x_15688:
[----:B------:R-:W0:Y:S01]  /*3260*/  F2I.FTZ.TRUNC.NTZ R5, R5 ;  /* 0x0000000500057305 */ /* 0x000e22000021f100 */
[----:B------:R-:W-:Y:S05]  /*3270*/  BRA `(.L_x_15662) ;  /* 0x00000000000c7947 */ /* 0x000fea0003800000 */
.L_x_15686:
[----:B------:R0:W5:Y:S01]  /*3280*/  LDG.E R5, desc[UR36][R18.64] ;  /* 0x0000002412057981 */ /* 0x000162000c1e1900 */
[----:B------:R-:W-:Y:S05]  /*3290*/  BRA `(.L_x_15662) ;  /* 0x0000000000047947 */ /* 0x000fea0003800000 */
.L_x_15685:
[----:B------:R0:W5:Y:S02]  /*32a0*/  LDG.E R5, desc[UR36][R18.64] ;  /* 0x0000002412057981 */ /* 0x000164000c1e1900 */
.L_x_15662:
[-C--:B0-23-5:R-:W-:Y:S01]  /*32b0*/  IABS R7, R5.reuse ;  /* 0x0000000500077213 */ /* 0x0adfe20000000000 */
[----:B------:R-:W0:Y:S01]  /*32c0*/  LDCU.64 UR6, c[0x0][0x5e8] ;  /* 0x0000bd00ff0677ac */ /* 0x000e220008000a00 */
[----:B-1--4-:R-:W-:Y:S02]  /*32d0*/  IABS R6, R22 ;  /* 0x0000001600067213 */ /* 0x012fe40000000000 */
[----:B------:R-:W1:Y:S01]  /*32e0*/  I2F.RP R0, R7 ;  /* 0x0000000700007306 */ /* 0x000e620000209400 */
[----:B------:R-:W-:Y:S01]  /*32f0*/  IABS R8, R5 ;  /* 0x0000000500087213 */ /* 0x000fe20000000000 */
[----:B------:R-:W-:-:S04]  /*3300*/  UPRMT UR4, UR43, 0x9910, URZ ;  /* 0x000099102b047896 */ /* 0x000fc800080000ff */
[----:B------:R-:W-:Y:S02]  /*3310*/  UISETP.GT.AND UP0, UPT, UR4, 0x9, UPT ;  /* 0x000000090400788c */ /* 0x000fe4000bf04270 */
[----:B-1----:R-:W1:Y:S02]  /*3320*/  MUFU.RCP R0, R0 ;  /* 0x0000000000007308 */ /* 0x002e640000001000 */
[----:B-1----:R-:W-:Y:S02]  /*3330*/  VIADD R2, R0, 0xffffffe ;  /* 0x0ffffffe00027836 */ /* 0x002fe40000000000 */
[----:B------:R-:W-:-:S04]  /*3340*/  IMAD.MOV R0, RZ, RZ, -R8 ;  /* 0x000000ffff007224 */ /* 0x000fc800078e0a08 */
[----:B------:R1:W2:Y:S02]  /*3350*/  F2I.FTZ.U32.TRUNC.NTZ R3, R2 ;  /* 0x0000000200037305 */ /* 0x0002a4000021f000 */
[----:B-1----:R-:W-:Y:S01]  /*3360*/  MOV R2, RZ ;  /* 0x000000ff00027202 */ /* 0x002fe20000000f00 */
        /* <DEDUP_REMOVED lines=14> */
[----:B0-----:R-:W-:-:S03]  /*3450*/  IADD3 R2, P0, PT, R23, UR6, RZ ;  /* 0x0000000617027c10 */ /* 0x001fc6000ff1e0ff */
        /* <DEDUP_REMOVED lines=15> */
.L_x_15693:
[----:B------:R0:W-:Y:S01]  /*3550*/  STG.E.U8 desc[UR36][R2.64], R4 ;  /* 0x0000000402007986 */ /* 0x0001e2000c101124 */
[----:B------:R-:W-:Y:S05]  /*3560*/  BRA `(.L_x_15695) ;  /* 0x0000000c003c7947 */ /* 0x000fea0003800000 */
.L_x_15692:
[----:B------:R-:W-:-:S09]  /*3570*/  UISETP.NE.AND UP0, UPT, UR4, 0x2, UPT ;  /* 0x000000020400788c */ /* 0x000fd2000bf05270 */
[----:B------:R-:W-:Y:S05]  /*3580*/  BRA.U !UP0, `(.L_x_15696) ;  /* 0x0000000108247547 */ /* 0x000fea000b800000 */
[----:B------:R-:W-:-:S09]  /*3590*/  UISETP.NE.AND UP0, UPT, UR4, 0x3, UPT ;  /* 0x000000030400788c */ /* 0x000fd2000bf05270 */
[----:B------:R-:W-:Y:S05]  /*35a0*/  BRA.U !UP0, `(.L_x_15697) ;  /* 0x0000000108147547 */ /* 0x000fea000b800000 */
[----:B------:R-:W-:-:S09]  /*35b0*/  UISETP.NE.AND UP0, UPT, UR4, 0x4, UPT ;  /* 0x000000040400788c */ /* 0x000fd2000bf05270 */
[----:B------:R-:W-:Y:S05]  /*35c0*/  BRA.U UP0, `(.L_x_15694) ;  /* 0x0000000900907547 */ /* 0x000fea000b800000 */
[----:B------:R-:W-:-:S05]  /*35d0*/  SHF.R.S32.HI R5, RZ, 0x1f, R4 ;  /* 0x0000001fff057819 */ /* 0x000fca0000011404 */
[----:B------:R0:W-:Y:S01]  /*35e0*/  STG.E.64 desc[UR36][R2.64], R4 ;  /* 0x0000000402007986 */ /* 0x0001e2000c101b24 */
[----:B------:R-:W-:Y:S05]  /*35f0*/  BRA `(.L_x_15695) ;  /* 0x0000000c00187947 */ /* 0x000fea0003800000 */
.L_x_15697:
[----:B------:R0:W-:Y:S01]  /*3600*/  STG.E desc[UR36][R2.64], R4 ;  /* 0x0000000402007986 */ /* 0x0001e2000c101924 */
[----:B------:R-:W-:Y:S05]  /*3610*/  BRA `(.L_x_15695) ;  /* 0x0000000c00107947 */ /* 0x000fea0003800000 */
.L_x_15696:
[----:B------:R0:W-:Y:S01]  /*3620*/  STG.E.U16 desc[UR36][R2.64], R4 ;  /* 0x0000000402007986 */ /* 0x0001e2000c101524 */
[----:B------:R-:W-:Y:S05]  /*3630*/  BRA `(.L_x_15695) ;  /* 0x0000000c00087947 */ /* 0x000fea0003800000 */
.L_x_15691:
[----:B------:R-:W-:-:S09]  /*3640*/  UISETP.GT.AND UP0, UPT, UR4, 0x6, UPT ;  /* 0x000000060400788c */ /* 0x000fd2000bf04270 */
[----:B------:R-:W-:Y:S05]  /*3650*/  BRA.U UP0, `(.L_x_15698) ;  /* 0x00000001002c7547 */ /* 0x000fea000b800000 */
[----:B------:R-:W-:-:S09]  /*3660*/  UISETP.NE.AND UP0, UPT, UR4, 0x5, UPT ;  /* 0x000000050400788c */ /* 0x000fd2000bf05270 */
[----:B------:R-:W-:Y:S05]  /*3670*/  BRA.U !UP0, `(.L_x_15699) ;  /* 0x0000000108147547 */ /* 0x000fea000b800000 */
[----:B------:R-:W-:-:S09]  /*3680*/  UISETP.NE.AND UP0, UPT, UR4, 0x6, UPT ;  /* 0x000000060400788c */ /* 0x000fd2000bf05270 */
[----:B------:R-:W-:Y:S05]  /*3690*/  BRA.U UP0, `(.L_x_15694) ;  /* 0x00000009005c7547 */ /* 0x000fea000b800000 */
[----:B------:R-:W-:-:S05]  /*36a0*/  I2FP.F32.S32 R5, R4 ;  /* 0x0000000400057245 */ /* 0x000fca0000201400 */
[----:B------:R0:W-:Y:S01]  /*36b0*/  STG.E desc[UR36][R2.64], R5 ;  /* 0x0000000502007986 */ /* 0x0001e2000c101924 */
[----:B------:R-:W-:Y:S05]  /*36c0*/  BRA `(.L_x_15695) ;  /* 0x0000000800e47947 */ /* 0x000fea0003800000 */
.L_x_15699:
[----:B------:R-:W-:-:S04]  /*36d0*/  I2FP.F32.S32 R0, R4 ;  /* 0x0000000400007245 */ /* 0x000fc80000201400 */
[----:B------:R-:W-:-:S05]  /*36e0*/  F2FP.F16.F32.PACK_AB R0, RZ, R0 ;  /* 0x00000000ff00723e */ /* 0x000fca00000000ff */
[----:B------:R0:W-:Y:S01]  /*36f0*/  STG.E.U16 desc[UR36][R2.64], R0 ;  /* 0x0000000002007986 */ /* 0x0001e2000c101524 */
[----:B------:R-:W-:Y:S05]  /*3700*/  BRA `(.L_x_15695) ;  /* 0x0000000800d47947 */ /* 0x000fea0003800000 */
.L_x_15698:
[----:B------:R-:W-:-:S09]  /*3710*/  UISETP.NE.AND UP0, UPT, UR4, 0x7, UPT ;  /* 0x000000070400788c */ /* 0x000fd2000bf05270 */
[----:B------:R-:W-:Y:S05]  /*3720*/  BRA.U !UP0, `(.L_x_15700) ;  /* 0x0000000108347547 */ /* 0x000fea000b800000 */
[----:B------:R-:W-:-:S09]  /*3730*/  UISETP.NE.AND UP0, UPT, UR4, 0x8, UPT ;  /* 0x000000080400788c */ /* 0x000fd2000bf05270 */
[----:B------:R-:W-:Y:S05]  /*3740*/  BRA.U !UP0, `(.L_x_15701) ;  /* 0x0000000108187547 */ /* 0x000fea000b800000 */
[----:B------:R-:W-:-:S09]  /*3750*/  UISETP.NE.AND UP0, UPT, UR4, 0x9, UPT ;  /* 0x000000090400788c */ /* 0x000fd2000bf05270 */
[----:B------:R-:W-:Y:S05]  /*3760*/  BRA.U UP0, `(.L_x_15694) ;  /* 0x0000000900287547 */ /* 0x000fea000b800000 */
[----:B------:R-:W-:Y:S01]  /*3770*/  I2FP.F32.S32 R4, R4 ;  /* 0x0000000400047245 */ /* 0x000fe20000201400 */
[----:B------:R-:W-:-:S05]  /*3780*/  HFMA2 R5, -RZ, RZ, 0, 0 ;  /* 0x00000000ff057431 */ /* 0x000fca00000001ff */
[----:B------:R0:W-:Y:S01]  /*3790*/  STG.E.64 desc[UR36][R2.64], R4 ;  /* 0x0000000402007986 */ /* 0x0001e2000c101b24 */
[----:B------:R-:W-:Y:S05]  /*37a0*/  BRA `(.L_x_15695) ;  /* 0x0000000800ac7947 */ /* 0x000fea0003800000 */
.L_x_15701:
[----:B------:R-:W-:-:S04]  /*37b0*/  I2FP.F32.S32 R4, R4 ;  /* 0x0000000400047245 */ /* 0x000fc80000201400 */
[----:B------:R-:W-:-:S04]  /*37c0*/  F2FP.F16.F32.PACK_AB R5, RZ, R4 ;  /* 0x00000004ff05723e */ /* 0x000fc800000000ff */
[----:B------:R-:W-:-:S05]  /*37d0*/  PRMT R5, R5, 0x5410, RZ ;  /* 0x0000541005057816 */ /* 0x000fca00000000ff */
[----:B------:R0:W-:Y:S01]  /*37e0*/  STG.E desc[UR36][R2.64], R5 ;  /* 0x0000000502007986 */ /* 0x0001e2000c101924 */
[----:B------:R-:W-:Y:S05]  /*37f0*/  BRA `(.L_x_15695) ;  /* 0x0000000800987947 */ /* 0x000fea0003800000 */
.L_x_15700:
[----:B------:R-:W0:Y:S02]  /*3800*/  I2F.F64 R4, R4 ;  /* 0x0000000400047312 */ /* 0x000e240000201c00 */
[----:B0-----:R0:W-:Y:S01]  /*3810*/  STG.E.64 desc[UR36][R2.64], R4 ;  /* 0x0000000402007986 */ /* 0x0011e2000c101b24 */
[----:B------:R-:W-:Y:S05]  /*3820*/  BRA `(.L_x_15695) ;  /* 0x00000008008c7947 */ /* 0x000fea0003800000 */
.L_x_15690:
        /* <DEDUP_REMOVED lines=8> */
[----:B------:R-:W-:-:S04]  /*38b0*/  ISETP.NE.AND P0, PT, R4, RZ, PT ;  /* 0x000000ff0400720c */ /* 0x000fc80003f05270 */
[----:B------:R-:W-:-:S05]  /*38c0*/  SEL R5, RZ, 0x1, !P0 ;  /* 0x00000001ff057807 */ /* 0x000fca0004000000 */
[----:B------:R0:W-:Y:S01]  /*38d0*/  STG.E.U8 desc[UR36][R2.64], R5 ;  /* 0x0000000502007986 */ /* 0x0001e2000c101124 */
[----:B------:R-:W-:Y:S05]  /*38e0*/  BRA `(.L_x_15695) ;  /* 0x00000008005c7947 */ /* 0x000fea0003800000 */
.L_x_15704:
[----:B------:R-:W-:Y:S01]  /*38f0*/  CS2R R6, SRZ ;  /* 0x0000000000067805 */ /* 0x000fe2000001ff00 */
[----:B------:R-:W0:Y:S04]  /*3900*/  I2F.F64 R4, R4 ;  /* 0x0000000400047312 */ /* 0x000e280000201c00 */
[----:B0-----:R0:W-:Y:S01]  /*3910*/  STG.E.128 desc[UR36][R2.64], R4 ;  /* 0x0000000402007986 */ /* 0x0011e2000c101d24 */
[----:B------:R-:W-:Y:S05]  /*3920*/  BRA `(.L_x_15695) ;  /* 0x00000008004c7947 */ /* 0x000fea0003800000 */
.L_x_15703:
[----:B------:R-:W-:-:S09]  /*3930*/  UISETP.NE.AND UP0, UPT, UR4, 0xf, UPT ;  /* 0x0000000f0400788c */ /* 0x000fd2000bf05270 */
[----:B------:R-:W-:Y:S05]  /*3940*/  BRA.U !UP0, `(.L_x_15705) ;  /* 0x0000000108a07547 */ /* 0x000fea000b800000 */
[----:B------:R-:W-:-:S09]  /*3950*/  UISETP.NE.AND UP0, UPT, UR4, 0x17, UPT ;  /* 0x000000170400788c */ /* 0x000fd2000bf05270 */
[----:B------:R-:W-:Y:S05]  /*3960*/  BRA.U !UP0, `(.L_x_15706) ;  /* 0x00000001084c7547 */ /* 0x000fea000b800000 */
[----:B------:R-:W-:-:S09]  /*3970*/  UISETP.NE.AND UP0, UPT, UR4, 0x18, UPT ;  /* 0x000000180400788c */ /* 0x000fd2000bf05270 */
[----:B------:R-:W-:Y:S05]  /*3980*/  BRA.U UP0, `(.L_x_15694) ;  /* 0x0000000500a07547 */ /* 0x000fea000b800000 */
[----:B------:R-:W-:Y:S01]  /*3990*/  I2FP.F32.S32 R7, R4 ;  /* 0x0000000400077245 */ /* 0x000fe20000201400 */
[----:B------:R-:W-:Y:S01]  /*39a0*/  BSSY.RECONVERGENT B0, `(.L_x_15707) ;  /* 0x000000c000007945 */ /* 0x000fe20003800200 */
[----:B------:R-:W-:Y:S02]  /*39b0*/  IMAD.MOV.U32 R0, RZ, RZ, 0x7f ;  /* 0x0000007fff007424 */ /* 0x000fe400078e00ff */
        /* <DEDUP_REMOVED lines=10> */
.L_x_15708:
[----:B------:R-:W-:Y:S05]  /*3a60*/  BSYNC.RECONVERGENT B0 ;  /* 0x0000000000007941 */ /* 0x000fea0003800200 */
.L_x_15707:
[----:B------:R-:W-:-:S05]  /*3a70*/  LOP3.LUT R5, R0, 0x80, R5, 0xf8, !PT ;  /* 0x0000008000057812 */ /* 0x000fca00078ef805 */
[----:B------:R0:W-:Y:S01]  /*3a80*/  STG.E.U8 desc[UR36][R2.64], R5 ;  /* 0x0000000502007986 */ /* 0x0001e2000c101124 */
[----:B------:R-:W-:Y:S05]  /*3a90*/  BRA `(.L_x_15695) ;  /* 0x0000000400f07947 */ /* 0x000fea0003800000 */
.L_x_15706:
[----:B------:R-:W-:Y:S01]  /*3aa0*/  I2FP.F32.S32 R7, R4 ;  /* 0x0000000400077245 */ /* 0x000fe20000201400 */
[----:B------:R-:W-:Y:S03]  /*3ab0*/  BSSY.RECONVERGENT B0, `(.L_x_15709) ;  /* 0x000000e000007945 */ /* 0x000fe60003800200 */
        /* <DEDUP_REMOVED lines=13> */
.L_x_15710:
[----:B------:R-:W-:Y:S05]  /*3b90*/  BSYNC.RECONVERGENT B0 ;  /* 0x0000000000007941 */ /* 0x000fea0003800200 */
.L_x_15709:
[----:B------:R-:W-:-:S05]  /*3ba0*/  LOP3.LUT R5, R0, 0x80, R5, 0xf8, !PT ;  /* 0x0000008000057812 */ /* 0x000fca00078ef805 */
[----:B------:R0:W-:Y:S01]  /*3bb0*/  STG.E.U8 desc[UR36][R2.64], R5 ;  /* 0x0000000502007986 */ /* 0x0001e2000c101124 */
[----:B------:R-:W-:Y:S05]  /*3bc0*/  BRA `(.L_x_15695) ;  /* 0x0000000400a47947 */ /* 0x000fea0003800000 */
.L_x_15705:
[----:B------:R-:W-:-:S04]  /*3bd0*/  I2FP.F32.S32 R0, R4 ;  /* 0x0000000400007245 */ /* 0x000fc80000201400 */
[----:B------:R-:W-:-:S05]  /*3be0*/  F2FP.BF16.F32.PACK_AB R0, RZ, R0 ;  /* 0x00000000ff00723e */ /* 0x000fca00000010ff */
[----:B------:R0:W-:Y:S01]  /*3bf0*/  STG.E.U16 desc[UR36][R2.64], R0 ;  /* 0x0000000002007986 */ /* 0x0001e2000c101524 */
[----:B------:R-:W-:Y:S05]  /*3c00*/  BRA `(.L_x_15695) ;  /* 0x0000000400947947 */ /* 0x000fea0003800000 */
.L_x_15702:
        /* <DEDUP_REMOVED lines=10> */
.L_x_15713:
[----:B------:R-:W-:Y:S01]  /*3cb0*/  I2FP.F32.S32 R5, R4 ;  /* 0x0000000400057245 */ /* 0x000fe20000201400 */
        /* <DEDUP_REMOVED lines=12> */
.L_x_15716:
[----:B------:R-:W-:-:S04]  /*3d80*/  SHF.R.U32.HI R0, RZ, 0x14, R5 ;  /* 0x00000014ff007819 */ /* 0x000fc80000011605 */
[----:B------:R-:W-:-:S04]  /*3d90*/  LOP3.LUT R0, R0, 0x1, RZ, 0xc0, !PT ;  /* 0x0000000100007812 */ /* 0x000fc800078ec0ff */
[----:B------:R-:W-:-:S04]  /*3da0*/  IADD3 R0, PT, PT, R5, 0x487ffff, R0 ;  /* 0x0487ffff05007810 */ /* 0x000fc80007ffe000 */
[----:B------:R-:W-:-:S04]  /*3db0*/  SHF.R.U32.HI R0, RZ, 0x14, R0 ;  /* 0x00000014ff007819 */ /* 0x000fc80000011600 */
[----:B------:R-:W-:-:S07]  /*3dc0*/  LOP3.LUT R4, R0, 0xff, RZ, 0xc0, !PT ;  /* 0x000000ff00047812 */ /* 0x000fce00078ec0ff */
.L_x_15717:
[----:B------:R-:W-:-:S04]  /*3dd0*/  SHF.R.U32.HI R5, RZ, 0x18, R5 ;  /* 0x00000018ff057819 */ /* 0x000fc80000011605 */
[----:B------:R-:W-:-:S04]  /*3de0*/  LOP3.LUT R4, R4, 0x80, R5, 0xf8, !PT ;  /* 0x0000008004047812 */ /* 0x000fc800078ef805 */
[----:B------:R-:W-:-:S07]  /*3df0*/  PRMT R0, R4, 0x7610, R0 ;  /* 0x0000761004007816 */ /* 0x000fce0000000000 */
.L_x_15715:
[----:B------:R-:W-:Y:S05]  /*3e00*/  BSYNC.RECONVERGENT B0 ;  /* 0x0000000000007941 */ /* 0x000fea0003800200 */
.L_x_15714:
[----:B------:R1:W-:Y:S01]  /*3e10*/  STG.E.U8 desc[UR36][R2.64], R0 ;  /* 0x0000000002007986 */ /* 0x0003e2000c101124 */
[----:B------:R-:W-:Y:S05]  /*3e20*/  BRA `(.L_x_15695) ;  /* 0x00000004000c7947 */ /* 0x000fea0003800000 */
.L_x_15712:
[----:B------:R-:W-:Y:S01]  /*3e30*/  I2FP.F32.S32 R5, R4 ;  /* 0x0000000400057245 */ /* 0x000fe20000201400 */
[----:B------:R-:W-:Y:S01]  /*3e40*/  BSSY.RECONVERGENT B0, `(.L_x_15718) ;  /* 0x0000014000007945 */ /* 0x000fe20003800200 */
[----:B------:R-:W-:Y:S02]  /*3e50*/  MOV R0, 0x80 ;  /* 0x0000008000007802 */ /* 0x000fe40000000f00 */
        /* <DEDUP_REMOVED lines=10> */
.L_x_15720:
[----:B------:R-:W-:-:S04]  /*3f00*/  SHF.R.U32.HI R0, RZ, 0x15, R5 ;  /* 0x00000015ff007819 */ /* 0x000fc80000011605 */
[----:B------:R-:W-:-:S04]  /*3f10*/  LOP3.LUT R0, R0, 0x1, RZ, 0xc0, !PT ;  /* 0x0000000100007812 */ /* 0x000fc800078ec0ff */
[----:B------:R-:W-:-:S04]  /*3f20*/  IADD3 R0, PT, PT, R5, 0x88fffff, R0 ;  /* 0x088fffff05007810 */ /* 0x000fc80007ffe000 */
[----:B------:R-:W-:-:S04]  /*3f30*/  SHF.R.U32.HI R0, RZ, 0x15, R0 ;  /* 0x00000015ff007819 */ /* 0x000fc80000011600 */
[----:B------:R-:W-:-:S07]  /*3f40*/  LOP3.LUT R4, R0, 0xff, RZ, 0xc0, !PT ;  /* 0x000000ff00047812 */ /* 0x000fce00078ec0ff */
.L_x_15721:
[----:B------:R-:W-:-:S04]  /*3f50*/  SHF.R.U32.HI R5, RZ, 0x18, R5 ;  /* 0x00000018ff057819 */ /* 0x000fc80000011605 */
[----:B------:R-:W-:-:S04]  /*3f60*/  LOP3.LUT R4, R4, 0x80, R5, 0xf8, !PT ;  /* 0x0000008004047812 */ /* 0x000fc800078ef805 */
[----:B------:R-:W-:-:S07]  /*3f70*/  PRMT R0, R4, 0x7610, R0 ;  /* 0x0000761004007816 */ /* 0x000fce0000000000 */
.L_x_15719:
[----:B------:R-:W-:Y:S05]  /*3f80*/  BSYNC.RECONVERGENT B0 ;  /* 0x0000000000007941 */ /* 0x000fea0003800200 */
.L_x_15718:
[----:B------:R2:W-:Y:S01]  /*3f90*/  STG.E.U8 desc[UR36][R2.64], R0 ;  /* 0x0000000002007986 */ /* 0x0005e2000c101124 */
[----:B------:R-:W-:Y:S05]  /*3fa0*/  BRA `(.L_x_15695) ;  /* 0x0000000000ac7947 */ /* 0x000fea0003800000 */
.L_x_15711:
[----:B------:R-:W-:-:S09]  /*3fb0*/  UISETP.NE.AND UP0, UPT, UR4, 0x1c, UPT ;  /* 0x0000001c0400788c */ /* 0x000fd2000bf05270 */
[----:B------:R-:W-:Y:S05]  /*3fc0*/  BRA.U !UP0, `(.L_x_15722) ;  /* 0x0000000108a07547 */ /* 0x000fea000b800000 */
[----:B------:R-:W-:-:S09]  /*3fd0*/  UISETP.NE.AND UP0, UPT, UR4, 0x1d, UPT ;  /* 0x0000001d0400788c */ /* 0x000fd2000bf05270 */
[----:B------:R-:W-:Y:S05]  /*3fe0*/  BRA.U !UP0, `(.L_x_15723) ;  /* 0x00000001088c7547 */ /* 0x000fea000b800000 */
[----:B------:R-:W-:-:S09]  /*3ff0*/  UISETP.NE.AND UP0, UPT, UR4, 0x2c, UPT ;  /* 0x0000002c0400788c */ /* 0x000fd2000bf05270 */
[----:B------:R-:W-:Y:S05]  /*4000*/  BRA.U !UP0, `(.L_x_15724) ;  /* 0x0000000108447547 */ /* 0x000fea000b800000 */
.L_x_15694:
        /* <DEDUP_REMOVED lines=16> */
.L_x_15725:
[----:B------:R-:W-:Y:S05]  /*4110*/  BRA `(.L_x_15695) ;  /* 0x0000000000507947 */ /* 0x000fea0003800000 */
.L_x_15724:
[----:B------:R-:W-:-:S04]  /*4120*/  I2FP.F32.S32 R5, R4 ;  /* 0x0000000400057245 */ /* 0x000fc80000201400 */
        /* <DEDUP_REMOVED lines=15> */
.L_x_15723:
[----:B------:R-:W-:-:S05]  /*4220*/  SHF.R.S32.HI R5, RZ, 0x1f, R4 ;  /* 0x0000001fff057819 */ /* 0x000fca0000011404 */
[----:B------:R0:W-:Y:S01]  /*4230*/  STG.E.64 desc[UR36][R2.64], R4 ;  /* 0x0000000402007986 */ /* 0x0001e2000c101b24 */
[----:B------:R-:W-:Y:S05]  /*4240*/  BRA `(.L_x_15695) ;  /* 0x0000000000047947 */ /* 0x000fea0003800000 */
.L_x_15722:
[----:B------:R3:W-:Y:S02]  /*4250*/  STG.E desc[UR36][R2.64], R4 ;  /* 0x0000000402007986 */ /* 0x0007e4000c101924 */
.L_x_15695:
[----:B------:R-:W-:-:S07]  /*4260*/  VIADD R25, R25, 0x80 ;  /* 0x0000008019197836 */ /* 0x000fce0000000000 */
.L_x_15621:
[----:B------:R-:W5:Y:S02]  /*4270*/  LDCU UR4, c[0x0][0x380] ;  /* 0x00007000ff0477ac */ /* 0x000f640008000800 */
[----:B-----5:R-:W-:-:S13]  /*4280*/  ISETP.GE.AND P0, PT, R25, UR4, PT ;  /* 0x0000000419007c0c */ /* 0x020fda000bf06270 */
[----:B------:R-:W-:Y:S05]  /*4290*/  @P0 BRA `(.L_x_15726) ;  /* 0x0000004000740947 */ /* 0x000fea0003800000 */
[----:B------:R-:W5:Y:S01]  /*42a0*/  LDCU UR4, c[0x0][0x388] ;  /* 0x00007100ff0477ac */ /* 0x000f620008000800 */
[----:B------:R-:W-:Y:S01]  /*42b0*/  CS2R R16, SRZ ;  /* 0x0000000000107805 */ /* 0x000fe2000001ff00 */
[----:B012---:R-:W-:Y:S01]  /*42c0*/  IMAD.MOV.U32 R0, RZ, RZ, RZ ;  /* 0x000000ffff007224 */ /* 0x007fe200078e00ff */
        /* <DEDUP_REMOVED lines=9> */
[----:B----4-:R-:W-:-:S05]  /*4360*/  SHF.R.U32.HI R5, RZ, UR5, R0 ;  /* 0x00000005ff057c19 */ /* 0x010fca0008011600 */
[----:B------:R-:W-:-:S04]  /*4370*/  IMAD.MOV R0, RZ, RZ, -R5 ;  /* 0x000000ffff007224 */ /* 0x000fc800078e0a05 */
[----:B-1----:R-:W-:-:S04]  /*4380*/  IMAD R17, R0, UR6, R25 ;  /* 0x0000000600117c24 */ /* 0x002fc8000f8e0219 */
[C---:B--2---:R-:W-:Y:S02]  /*4390*/  IMAD R16, R17.reuse, UR8, RZ ;  /* 0x0000000811107c24 */ /* 0x044fe4000f8e02ff */
[C---:B------:R-:W-:Y:S02]  /*43a0*/  IMAD R0, R17.reuse, UR9, RZ ;  /* 0x0000000911007c24 */ /* 0x040fe4000f8e02ff */
[----:B0-----:R-:W-:Y:S01]  /*43b0*/  IMAD R17, R17, UR4, RZ ;  /* 0x0000000411117c24 */ /* 0x001fe2000f8e02ff */
[----:B------:R-:W-:Y:S06]  /*43c0*/  BRA.U !UP0, `(.L_x_15727) ;  /* 0x0000001508987547 */ /* 0x000fec000b800000 */
[----:B------:R-:W0:Y:S01]  /*43d0*/  LDCU.64 UR6, c[0x0][0x398] ;  /* 0x00007300ff0677ac */ /* 0x000e220008000a00 */
[----:B---3--:R-:W-:Y:S02]  /*43e0*/  IMAD.MOV.U32 R2, RZ, RZ, RZ ;  /* 0x000000ffff027224 */ /* 0x008fe400078e00ff */
        /* <DEDUP_REMOVED lines=356> */
.L_x_15727:
[----:B------:R-:W3:Y:S01]  /*5a30*/  LDCU.64 UR6, c[0x0][0x5f0] ;  /* 0x0000be00ff0677ac */ /* 0x000ee20008000a00 */
[----:B------:R-:W-:-:S04]  /*5a40*/  UPRMT UR4, UR39, 0x9910, URZ ;  /* 0x0000991027047896 */ /* 0x000fc800080000ff */
[----:B------:R-:W-:Y:S01]  /*5a50*/  UISETP.GT.AND UP0, UPT, UR4, 0x9, UPT ;  /* 0x000000090400788c */ /* 0x000fe2000bf04270 */
[----:B---34-:R-:W-:-:S05]  /*5a60*/  IADD3 R2, P0, PT, R0, UR6, RZ ;  /* 0x0000000600027c10 */ /* 0x018fca000ff1e0ff */
        /* <DEDUP_REMOVED lines=12> */
.L_x_15731:
[----:B------:R3:W5:Y:S01]  /*5b30*/  LDG.E.U8 R0, desc[UR36][R2.64] ;  /* 0x0000002402007981 */ /* 0x000762000c1e1100 */
[----:B------:R-:W-:Y:S05]  /*5b40*/  BRA `(.L_x_15733) ;  /* 0x0000000c002c7947 */ /* 0x000fea0003800000 */
.L_x_15730:
        /* <DEDUP_REMOVED lines=8> */
.L_x_15735:
[----:B------:R2:W5:Y:S01]  /*5bd0*/  LDG.E R0, desc[UR36][R2.64] ;  /* 0x0000002402007981 */ /* 0x000562000c1e1900 */
[----:B------:R-:W-:Y:S05]  /*5be0*/  BRA `(.L_x_15733) ;  /* 0x0000000c00047947 */ /* 0x000fea0003800000 */
.L_x_15734:
[----:B------:R0:W5:Y:S01]  /*5bf0*/  LDG.E.S16 R0, desc[UR36][R2.64] ;  /* 0x0000002402007981 */ /* 0x000162000c1e1700 */
[----:B------:R-:W-:Y:S05]  /*5c00*/  BRA `(.L_x_15733) ;  /* 0x0000000800fc7947 */ /* 0x000fea0003800000 */
.L_x_15729:
        /* <DEDUP_REMOVED lines=9> */
.L_x_15737:
[----:B------:R-:W2:Y:S02]  /*5ca0*/  LDG.E.U16 R2, desc[UR36][R2.64] ;  /* 0x0000002402027981 */ /* 0x000ea4000c1e1500 */
[----:B--2---:R-:W-:-:S06]  /*5cb0*/  HADD2.F32 R0, -RZ, R2.H0_H0 ;  /* 0x20000002ff007230 */ /* 0x004fcc0000004100 */
[----:B------:R-:W0:Y:S01]  /*5cc0*/  F2I.FTZ.TRUNC.NTZ R0, R0 ;  /* 0x0000000000007305 */ /* 0x000e22000021f100 */
[----:B------:R-:W-:Y:S05]  /*5cd0*/  BRA `(.L_x_15733) ;  /* 0x0000000800c87947 */ /* 0x000fea0003800000 */
.L_x_15736:
        /* <DEDUP_REMOVED lines=9> */
.L_x_15739:
[----:B------:R-:W2:Y:S02]  /*5d70*/  LDG.E.U16 R2, desc[UR36][R2.64] ;  /* 0x0000002402027981 */ /* 0x000ea4000c1e1500 */
[----:B--2---:R-:W-:-:S06]  /*5d80*/  HADD2.F32 R0, -RZ, R2.H0_H0 ;  /* 0x20000002ff007230 */ /* 0x004fcc0000004100 */
[----:B------:R-:W0:Y:S01]  /*5d90*/  F2I.FTZ.TRUNC.NTZ R0, R0 ;  /* 0x0000000000007305 */ /* 0x000e22000021f100 */
[----:B------:R-:W-:Y:S05]  /*5da0*/  BRA `(.L_x_15733) ;  /* 0x0000000800947947 */ /* 0x000fea0003800000 */
.L_x_15738:
[----:B------:R-:W2:Y:S02]  /*5db0*/  LDG.E.64 R2, desc[UR36][R2.64] ;  /* 0x0000002402027981 */ /* 0x000ea4000c1e1b00 */
[----:B--2---:R0:W1:Y:S02]  /*5dc0*/  F2I.F64.TRUNC R0, R2 ;  /* 0x0000000200007311 */ /* 0x004064000030d100 */
[----:B01----:R-:W-:Y:S05]  /*5dd0*/  BRA `(.L_x_15733) ;  /* 0x0000000800887947 */ /* 0x003fea0003800000 */
.L_x_15728:
        /* <DEDUP_REMOVED lines=12> */
.L_x_15742:
[----:B------:R-:W2:Y:S02]  /*5ea0*/  LDG.E.64 R2, desc[UR36][R2.64] ;  /* 0x0000002402027981 */ /* 0x000ea4000c1e1b00 */
[----:B--2---:R0:W1:Y:S02]  /*5eb0*/  F2I.F64.TRUNC R0, R2 ;  /* 0x0000000200007311 */ /* 0x004064000030d100 */
[----:B01----:R-:W-:Y:S05]  /*5ec0*/  BRA `(.L_x_15733) ;  /* 0x00000008004c7947 */ /* 0x003fea0003800000 */
.L_x_15741:
        /* <DEDUP_REMOVED lines=24> */
[----:B------:R-:W0:Y:S01]  /*6050*/  F2I.FTZ.TRUNC.NTZ R0, R0 ;  /* 0x0000000000007305 */ /* 0x000e22000021f100 */
[----:B------:R-:W-:Y:S05]  /*6060*/  BRA `(.L_x_15733) ;  /* 0x0000000400e47947 */ /* 0x000fea0003800000 */
.L_x_15744:
        /* <DEDUP_REMOVED lines=11> */
[----:B------:R-:W0:Y:S01]  /*6120*/  F2I.FTZ.TRUNC.NTZ R0, R0 ;  /* 0x0000000000007305 */ /* 0x000e22000021f100 */
[----:B------:R-:W-:Y:S05]  /*6130*/  BRA `(.L_x_15733) ;  /* 0x0000000400b07947 */ /* 0x000fea0003800000 */
.L_x_15743:
[----:B------:R-:W2:Y:S02]  /*6140*/  LDG.E.U16 R0, desc[UR36][R2.64] ;  /* 0x0000002402007981 */ /* 0x000ea4000c1e1500 */
[----:B--2---:R-:W-:-:S06]  /*6150*/  IMAD.U32 R0, R0, 0x10000, RZ ;  /* 0x0001000000007824 */ /* 0x004fcc00078e00ff */
[----:B------:R-:W0:Y:S01]  /*6160*/  F2I.FTZ.TRUNC.NTZ R0, R0 ;  /* 0x0000000000007305 */ /* 0x000e22000021f100 */
[----:B------:R-:W-:Y:S05]  /*6170*/  BRA `(.L_x_15733) ;  /* 0x0000000400a07947 */ /* 0x000fea0003800000 */
.L_x_15740:
        /* <DEDUP_REMOVED lines=10> */
.L_x_15747:
        /* <DEDUP_REMOVED lines=21> */
.L_x_15751:
[----:B------:R-:W-:Y:S05]  /*6370*/  BSYNC.RECONVERGENT B1 ;  /* 0x0000000000017941 */ /* 0x000fea0003800200 */
.L_x_15750:
[----:B------:R-:W-:Y:S01]  /*6380*/  IMAD.SHL.U32 R0, R0, 0x100000, RZ ;  /* 0x0010000000007824 */ /* 0x000fe200078e00ff */
[----:B------:R-:W-:-:S04]  /*6390*/  LEA R2, R2, 0x3b800000, 0x17 ;  /* 0x3b80000002027811 */ /* 0x000fc800078eb8ff */
[----:B------:R-:W-:-:S07]  /*63a0*/  LOP3.LUT R0, R2, R0, R7, 0xfe, !PT ;  /* 0x0000000002007212 */ /* 0x000fce00078efe07 */
.L_x_15749:
[----:B------:R-:W-:Y:S05]  /*63b0*/  BSYNC.RECONVERGENT B0 ;  /* 0x0000000000007941 */ /* 0x000fea0003800200 */
.L_x_15748:
[----:B------:R-:W0:Y:S01]  /*63c0*/  F2I.FTZ.TRUNC.NTZ R0, R0 ;  /* 0x0000000000007305 */ /* 0x000e22000021f100 */
[----:B------:R-:W-:Y:S05]  /*63d0*/  BRA `(.L_x_15733) ;  /* 0x0000000400087947 */ /* 0x000fea0003800000 */
.L_x_15746:
        /* <DEDUP_REMOVED lines=21> */
.L_x_15755:
[----:B------:R-:W-:Y:S05]  /*6530*/  BSYNC.RECONVERGENT B1 ;  /* 0x0000000000017941 */ /* 0x000fea0003800200 */
.L_x_15754:
[----:B------:R-:W-:Y:S02]  /*6540*/  SHF.L.U32 R0, R0, 0x15, RZ ;  /* 0x0000001500007819 */ /* 0x000fe400000006ff */
[----:B------:R-:W-:-:S04]  /*6550*/  LEA R2, R2, 0x37800000, 0x17 ;  /* 0x3780000002027811 */ /* 0x000fc800078eb8ff */
[----:B------:R-:W-:-:S07]  /*6560*/  LOP3.LUT R0, R2, R0, R7, 0xfe, !PT ;  /* 0x0000000002007212 */ /* 0x000fce00078efe07 */
.L_x_15753:
[----:B------:R-:W-:Y:S05]  /*6570*/  BSYNC.RECONVERGENT B0 ;  /* 0x0000000000007941 */ /* 0x000fea0003800200 */
.L_x_15752:
[----:B------:R-:W0:Y:S01]  /*6580*/  F2I.FTZ.TRUNC.NTZ R0, R0 ;  /* 0x0000000000007305 */ /* 0x000e22000021f100 */
[----:B------:R-:W-:Y:S05]  /*6590*/  BRA `(.L_x_15733) ;  /* 0x0000000000987947 */ /* 0x000fea0003800000 */
.L_x_15745:
        /* <DEDUP_REMOVED lines=14> */
.L_x_15759:
[----:B------:R-:W-:Y:S05]  /*6680*/  BSYNC.RECONVERGENT B0 ;  /* 0x0000000000007941 */ /* 0x000fea0003800200 */
.L_x_15758:
[----:B------:R-:W0:Y:S01]  /*6690*/  F2I.FTZ.TRUNC.NTZ R0, R0 ;  /* 0x0000000000007305 */ /* 0x000e22000021f100 */
[----:B------:R-:W-:Y:S05]  /*66a0*/  BRA `(.L_x_15733) ;  /* 0x0000000000547947 */ /* 0x000fea0003800000 */
.L_x_15732:
        /* <DEDUP_REMOVED lines=16> */
.L_x_15760:
[----:B------:R-:W-:Y:S01]  /*67b0*/  IMAD.MOV.U32 R0, RZ, RZ, RZ ;  /* 0x000000ffff007224 */ /* 0x000fe200078e00ff */
[----:B------:R-:W-:Y:S06]  /*67c0*/  BRA `(.L_x_15733) ;  /* 0x00000000000c7947 */ /* 0x000fec0003800000 */
.L_x_15757:
[----:B------:R0:W5:Y:S01]  /*67d0*/  LDG.E R0, desc[UR36][R2.64] ;  /* 0x0000002402007981 */ /* 0x000162000c1e1900 */
[----:B------:R-:W-:Y:S05]  /*67e0*/  BRA `(.L_x_15733) ;  /* 0x0000000000047947 */ /* 0x000fea0003800000 */
.L_x_15756:
[----:B------:R0:W5:Y:S02]  /*67f0*/  LDG.E R0, desc[UR36][R2.64] ;  /* 0x0000002402007981 */ /* 0x000164000c1e1900 */
.L_x_15733:
        /* <DEDUP_REMOVED lines=16> */
.L_x_15764:
[----:B------:R0:W5:Y:S01]  /*6900*/  LDG.E.U8 R5, desc[UR36][R2.64] ;  /* 0x0000002402057981 */ /* 0x000162000c1e1100 */
[----:B------:R-:W-:Y:S05]  /*6910*/  BRA `(.L_x_15765) ;  /* 0x0000000800e87947 */ /* 0x000fea0003800000 */
.L_x_15763:
        /* <DEDUP_REMOVED lines=8> */
.L_x_15767:
[----:B------:R0:W5:Y:S01]  /*69a0*/  LDG.E R5, desc[UR36][R2.64] ;  /* 0x0000002402057981 */ /* 0x000162000c1e1900 */
[----:B------:R-:W-:Y:S05]  /*69b0*/  BRA `(.L_x_15765) ;  /* 0x0000000800c07947 */ /* 0x000fea0003800000 */
.L_x_15766:
[----:B------:R0:W5:Y:S01]  /*69c0*/  LDG.E.S16 R5, desc[UR36][R2.64] ;  /* 0x0000002402057981 */ /* 0x000162000c1e1700 */
[----:B------:R-:W-:Y:S05]  /*69d0*/  BRA `(.L_x_15765) ;  /* 0x0000000800b87947 */ /* 0x000fea0003800000 */
.L_x_15762:
        /* <DEDUP_REMOVED lines=9> */
.L_x_15769:
[----:B------:R-:W2:Y:S02]  /*6a70*/  LDG.E.U16 R2, desc[UR36][R2.64] ;  /* 0x0000002402027981 */ /* 0x000ea4000c1e1500 */
[----:B--2---:R-:W-:-:S06]  /*6a80*/  HADD2.F32 R5, -RZ, R2.H0_H0 ;  /* 0x20000002ff057230 */ /* 0x004fcc0000004100 */
[----:B------:R-:W0:Y:S01]  /*6a90*/  F2I.FTZ.TRUNC.NTZ R5, R5 ;  /* 0x0000000500057305 */ /* 0x000e22000021f100 */
[----:B------:R-:W-:Y:S05]  /*6aa0*/  BRA `(.L_x_15765) ;  /* 0x0000000800847947 */ /* 0x000fea0003800000 */
.L_x_15768:
        /* <DEDUP_REMOVED lines=9> */
.L_x_15771:
[----:B------:R-:W2:Y:S02]  /*6b40*/  LDG.E.U16 R2, desc[UR36][R2.64] ;  /* 0x0000002402027981 */ /* 0x000ea4000c1e1500 */
[----:B--2---:R-:W-:-:S06]  /*6b50*/  HADD2.F32 R5, -RZ, R2.H0_H0 ;  /* 0x20000002ff057230 */ /* 0x004fcc0000004100 */
[----:B------:R-:W0:Y:S01]  /*6b60*/  F2I.FTZ.TRUNC.NTZ R5, R5 ;  /* 0x0000000500057305 */ /* 0x000e22000021f100 */
[----:B------:R-:W-:Y:S05]  /*6b70*/  BRA `(.L_x_15765) ;  /* 0x0000000800507947 */ /* 0x000fea0003800000 */
.L_x_15770:
[----:B------:R-:W2:Y:S02]  /*6b80*/  LDG.E.64 R2, desc[UR36][R2.64] ;  /* 0x0000002402027981 */ /* 0x000ea4000c1e1b00 */
[----:B--2---:R0:W1:Y:S02]  /*6b90*/  F2I.F64.TRUNC R5, R2 ;  /* 0x0000000200057311 */ /* 0x004064000030d100 */
[----:B01----:R-:W-:Y:S05]  /*6ba0*/  BRA `(.L_x_15765) ;  /* 0x0000000800447947 */ /* 0x003fea0003800000 */
.L_x_15761:
        /* <DEDUP_REMOVED lines=12> */
.L_x_15774:
[----:B------:R-:W2:Y:S02]  /*6c70*/  LDG.E.64 R2, desc[UR36][R2.64] ;  /* 0x0000002402027981 */ /* 0x000ea4000c1e1b00 */
[----:B--2---:R4:W0:Y:S02]  /*6c80*/  F2I.F64.TRUNC R5, R2 ;  /* 0x0000000200057311 */ /* 0x004824000030d100 */
[----:B0---4-:R-:W-:Y:S05]  /*6c90*/  BRA `(.L_x_15765) ;  /* 0x0000000800087947 */ /* 0x011fea0003800000 */
.L_x_15773:
        /* <DEDUP_REMOVED lines=24> */
[----:B------:R1:W2:Y:S01]  /*6e20*/  F2I.FTZ.TRUNC.NTZ R5, R3 ;  /* 0x0000000300057305 */ /* 0x0002a2000021f100 */
[----:B------:R-:W-:Y:S05]  /*6e30*/  BRA `(.L_x_15765) ;  /* 0x0000000400a07947 */ /* 0x000fea0003800000 */
.L_x_15776:
        /* <DEDUP_REMOVED lines=11> */
[----:B------:R-:W-:-:S06]  /*6ef0*/  LOP3.LUT R5, R4, 0x80000000, R5, 0xf8, !PT ;  /* 0x8000000004057812 */ /* 0x000fcc00078ef805 */
[----:B------:R-:W3:Y:S01]  /*6f00*/  F2I.FTZ.TRUNC.NTZ R5, R5 ;  /* 0x0000000500057305 */ /* 0x000ee2000021f100 */
[----:B------:R-:W-:Y:S05]  /*6f10*/  BRA `(.L_x_15765) ;  /* 0x0000000400687947 */ /* 0x000fea0003800000 */
.L_x_15775:
[----:B------:R-:W2:Y:S02]  /*6f20*/  LDG.E.U16 R5, desc[UR36][R2.64] ;  /* 0x0000002402057981 */ /* 0x000ea4000c1e1500 */
[----:B--2---:R-:W-:-:S06]  /*6f30*/  IMAD.U32 R5, R5, 0x10000, RZ ;  /* 0x0001000005057824 */ /* 0x004fcc00078e00ff */
[----:B------:R-:W0:Y:S01]  /*6f40*/  F2I.FTZ.TRUNC.NTZ R5, R5 ;  /* 0x0000000500057305 */ /* 0x000e22000021f100 */
[----:B------:R-:W-:Y:S05]  /*6f50*/  BRA `(.L_x_15765) ;  /* 0x0000000400587947 */ /* 0x000fea0003800000 */
.L_x_15772:
        /* <DEDUP_REMOVED lines=10> */
.L_x_15779:
        /* <DEDUP_REMOVED lines=21> */
.L_x_15783:
[----:B------:R-:W-:Y:S05]  /*7150*/  BSYNC.RECONVERGENT B1 ;  /* 0x0000000000017941 */ /* 0x000fea0003800200 */
.L_x_15782:
[----:B------:R-:W-:Y:S02]  /*7160*/  SHF.L.U32 R2, R2, 0x14, RZ ;  /* 0x0000001402027819 */ /* 0x000fe400000006ff */
[----:B------:R-:W-:-:S04]  /*7170*/  LEA R3, R3, 0x3b800000, 0x17 ;  /* 0x3b80000003037811 */ /* 0x000fc800078eb8ff */
[----:B------:R-:W-:-:S07]  /*7180*/  LOP3.LUT R5, R3, R2, R7, 0xfe, !PT ;  /* 0x0000000203057212 */ /* 0x000fce00078efe07 */
.L_x_15781:
[----:B------:R-:W-:Y:S05]  /*7190*/  BSYNC.RECONVERGENT B0 ;  /* 0x0000000000007941 */ /* 0x000fea0003800200 */
.L_x_15780:
[----:B------:R-:W0:Y:S01]  /*71a0*/  F2I.FTZ.TRUNC.NTZ R5, R5 ;  /* 0x0000000500057305 */ /* 0x000e22000021f100 */
[----:B------:R-:W-:Y:S05]  /*71b0*/  BRA `(.L_x_15765) ;  /* 0x0000000000c07947 */ /* 0x000fea0003800000 */
.L_x_15778:
        /* <DEDUP_REMOVED lines=21> */
.L_x_15787:
[----:B------:R-:W-:Y:S05]  /*7310*/  BSYNC.RECONVERGENT B1 ;  /* 0x0000000000017941 */ /* 0x000fea0003800200 */
.L_x_15786:
[----:B------:R-:W-:Y:S01]  /*7320*/  IMAD.SHL.U32 R2, R2, 0x200000, RZ ;  /* 0x0020000002027824 */ /* 0x000fe200078e00ff */
[----:B------:R-:W-:-:S04]  /*7330*/  LEA R3, R3, 0x37800000, 0x17 ;  /* 0x3780000003037811 */ /* 0x000fc800078eb8ff */
[----:B------:R-:W-:-:S07]  /*7340*/  LOP3.LUT R5, R3, R2, R7, 0xfe, !PT ;  /* 0x0000000203057212 */ /* 0x000fce00078efe07 */
.L_x_15785:
[----:B------:R-:W-:Y:S05]  /*7350*/  BSYNC.RECONVERGENT B0 ;  /* 0x0000000000007941 */ /* 0x000fea0003800200 */
.L_x_15784:
[----:B------:R-:W0:Y:S01]  /*7360*/  F2I.FTZ.TRUNC.NTZ R5, R5 ;  /* 0x0000000500057305 */ /* 0x000e22000021f100 */
[----:B------:R-:W-:Y:S05]  /*7370*/  BRA `(.L_x_15765) ;  /* 0x0000000000507947 */ /* 0x000fea0003800000 */
.L_x_15777:
        /* <DEDUP_REMOVED lines=14> */
.L_x_15791:
[----:B------:R-:W-:Y:S05]  /*7460*/  BSYNC.RECONVERGENT B0 ;  /* 0x0000000000007941 */ /* 0x000fea0003800200 */
.L_x_15790:
[----:B------:R-:W0:Y:S01]  /*7470*/  F2I.FTZ.TRUNC.NTZ R5, R5 ;  /* 0x0000000500057305 */ /* 0x000e22000021f100 */
[----:B------:R-:W-:Y:S05]  /*7480*/  BRA `(.L_x_15765) ;  /* 0x00000000000c7947 */ /* 0x000fea0003800000 */
.L_x_15789:
[----:B------:R0:W5:Y:S01]  /*7490*/  LDG.E R5, desc[UR36][R2.64] ;  /* 0x0000002402057981 */ /* 0x000162000c1e1900 */
[----:B------:R-:W-:Y:S05]  /*74a0*/  BRA `(.L_x_15765) ;  /* 0x0000000000047947 */ /* 0x000fea0003800000 */
.L_x_15788:
[----:B------:R4:W5:Y:S02]  /*74b0*/  LDG.E R5, desc[UR36][R2.64] ;  /* 0x0000002402057981 */ /* 0x000964000c1e1900 */
.L_x_15765:
[-C--:B0123-5:R-:W-:Y:S01]  /*74c0*/  IABS R7, R5.reuse ;  /* 0x0000000500077213 */ /* 0x0affe20000000000 */
[----:B------:R-:W0:Y:S01]  /*74d0*/  LDCU.64 UR6, c[0x0][0x5e8] ;  /* 0x0000bd00ff0677ac */ /* 0x000e220008000a00 */
[----:B------:R-:W-:Y:S02]  /*74e0*/  IABS R8, R0 ;  /* 0x0000000000087213 */ /* 0x000fe40000000000 */
[----:B------:R-:W1:Y:S01]  /*74f0*/  I2F.RP R4, R7 ;  /* 0x0000000700047306 */ /* 0x000e620000209400 */
[-C--:B------:R-:W-:Y:S01]  /*7500*/  IABS R10, R5.reuse ;  /* 0x00000005000a7213 */ /* 0x080fe20000000000 */
[----:B------:R-:W-:Y:S01]  /*7510*/  UPRMT UR4, UR43, 0x9910, URZ ;  /* 0x000099102b047896 */ /* 0x000fe200080000ff */
[----:B------:R-:W-:-:S03]  /*7520*/  LOP3.LUT R0, R0, R5, RZ, 0x3c, !PT ;  /* 0x0000000500007212 */ /* 0x000fc600078e3cff */
[----:B------:R-:W-:Y:S01]  /*7530*/  UISETP.GT.AND UP0, UPT, UR4, 0x9, UPT ;  /* 0x000000090400788c */ /* 0x000fe2000bf04270 */
[----:B------:R-:W-:Y:S01]  /*7540*/  ISETP.GE.AND P1, PT, R0, RZ, PT ;  /* 0x000000ff0000720c */ /* 0x000fe20003f26270 */
[----:B-1----:R-:W4:Y:S02]  /*7550*/  MUFU.RCP R4, R4 ;  /* 0x0000000400047308 */ /* 0x002f240000001000 */
[----:B----4-:R-:W-:Y:S01]  /*7560*/  IADD3 R2, PT, PT, R4, 0xffffffe, RZ ;  /* 0x0ffffffe04027810 */ /* 0x010fe20007ffe0ff */
[----:B------:R-:W-:-:S05]  /*7570*/  IMAD.MOV R4, RZ, RZ, -R10 ;  /* 0x000000ffff047224 */ /* 0x000fca00078e0a0a */
        /* <DEDUP_REMOVED lines=14> */
[----:B0-----:R-:W-:-:S03]  /*7660*/  IADD3 R16, P0, PT, R16, UR6, RZ ;  /* 0x0000000610107c10 */ /* 0x001fc6000ff1e0ff */
        /* <DEDUP_REMOVED lines=15> */
.L_x_15795:
[----:B------:R3:W-:Y:S01]  /*7760*/  STG.E.U8 desc[UR36][R16.64], R2 ;  /* 0x0000000210007986 */ /* 0x0007e2000c101124 */
[----:B------:R-:W-:Y:S05]  /*7770*/  BRA `(.L_x_15797) ;  /* 0x0000000c00387947 */ /* 0x000fea0003800000 */
.L_x_15794:
        /* <DEDUP_REMOVED lines=9> */
.L_x_15799:
[----:B------:R2:W-:Y:S01]  /*7810*/  STG.E desc[UR36][R16.64], R2 ;  /* 0x0000000210007986 */ /* 0x0005e2000c101924 */
[----:B------:R-:W-:Y:S05]  /*7820*/  BRA `(.L_x_15797) ;  /* 0x0000000c000c7947 */ /* 0x000fea0003800000 */
.L_x_15798:
[----:B------:R0:W-:Y:S01]  /*7830*/  STG.E.U16 desc[UR36][R16.64], R2 ;  /* 0x0000000210007986 */ /* 0x0001e2000c101524 */
[----:B------:R-:W-:Y:S05]  /*7840*/  BRA `(.L_x_15797) ;  /* 0x0000000c00047947 */ /* 0x000fea0003800000 */
.L_x_15793:
        /* <DEDUP_REMOVED lines=9> */
.L_x_15801:
[----:B------:R-:W-:-:S04]  /*78e0*/  I2FP.F32.S32 R0, R2 ;  /* 0x0000000200007245 */ /* 0x000fc80000201400 */
[----:B------:R-:W-:-:S05]  /*78f0*/  F2FP.F16.F32.PACK_AB R0, RZ, R0 ;  /* 0x00000000ff00723e */ /* 0x000fca00000000ff */
[----:B------:R0:W-:Y:S01]  /*7900*/  STG.E.U16 desc[UR36][R16.64], R0 ;  /* 0x0000000010007986 */ /* 0x0001e2000c101524 */
[----:B------:R-:W-:Y:S05]  /*7910*/  BRA `(.L_x_15797) ;  /* 0x0000000800d07947 */ /* 0x000fea0003800000 */
.L_x_15800:
[----:B------:R-:W-:-:S09]  /*7920*/  UISETP.NE.AND UP0, UPT, UR4, 0x7, UPT ;  /* 0x000000070400788c */ /* 0x000fd2000bf05270 */
[----:B------:R-:W-:Y:S05]  /*7930*/  BRA.U !UP0, `(.L_x_15802) ;  /* 0x0000000108347547 */ /* 0x000fea000b800000 */
[----:B------:R-:W-:-:S09]  /*7940*/  UISETP.NE.AND UP0, UPT, UR4, 0x8, UPT ;  /* 0x000000080400788c */ /* 0x000fd2000bf05270 */
[----:B------:R-:W-:Y:S05]  /*7950*/  BRA.U !UP0, `(.L_x_15803) ;  /* 0x0000000108187547 */ /* 0x000fea000b800000 */
[----:B------:R-:W-:-:S09]  /*7960*/  UISETP.NE.AND UP0, UPT, UR4, 0x9, UPT ;  /* 0x000000090400788c */ /* 0x000fd2000bf05270 */
[----:B------:R-:W-:Y:S05]  /*7970*/  BRA.U UP0, `(.L_x_15796) ;  /* 0x0000000500d47547 */ /* 0x000fea000b800000 */
[----:B------:R-:W-:Y:S01]  /*7980*/  I2FP.F32.S32 R2, R2 ;  /* 0x0000000200027245 */ /* 0x000fe20000201400 */
[----:B------:R-:W-:-:S05]  /*7990*/  IMAD.MOV.U32 R3, RZ, RZ, RZ ;  /* 0x000000ffff037224 */ /* 0x000fca00078e00ff */
[----:B------:R0:W-:Y:S01]  /*79a0*/  STG.E.64 desc[UR36][R16.64], R2 ;  /* 0x0000000210007986 */ /* 0x0001e2000c101b24 */
[----:B------:R-:W-:Y:S05]  /*79b0*/  BRA `(.L_x_15797) ;  /* 0x0000000800a87947 */ /* 0x000fea0003800000 */
.L_x_15803:
[----:B------:R-:W-:-:S04]  /*79c0*/  I2FP.F32.S32 R2, R2 ;  /* 0x0000000200027245 */ /* 0x000fc80000201400 */
[----:B------:R-:W-:-:S04]  /*79d0*/  F2FP.F16.F32.PACK_AB R3, RZ, R2 ;  /* 0x00000002ff03723e */ /* 0x000fc800000000ff */
[----:B------:R-:W-:-:S05]  /*79e0*/  PRMT R3, R3, 0x5410, RZ ;  /* 0x0000541003037816 */ /* 0x000fca00000000ff */
[----:B------:R0:W-:Y:S01]  /*79f0*/  STG.E desc[UR36][R16.64], R3 ;  /* 0x0000000310007986 */ /* 0x0001e2000c101924 */
[----:B------:R-:W-:Y:S05]  /*7a00*/  BRA `(.L_x_15797) ;  /* 0x0000000800947947 */ /* 0x000fea0003800000 */
.L_x_15802:
[----:B------:R-:W0:Y:S02]  /*7a10*/  I2F.F64 R2, R2 ;  /* 0x0000000200027312 */ /* 0x000e240000201c00 */
[----:B0-----:R0:W-:Y:S01]  /*7a20*/  STG.E.64 desc[UR36][R16.64], R2 ;  /* 0x0000000210007986 */ /* 0x0011e2000c101b24 */
[----:B------:R-:W-:Y:S05]  /*7a30*/  BRA `(.L_x_15797) ;  /* 0x0000000800887947 */ /* 0x000fea0003800000 */
.L_x_15792:
        /* <DEDUP_REMOVED lines=12> */
.L_x_15807:
[----:B------:R-:W-:Y:S01]  /*7b00*/  I2FP.F32.S32 R3, R2 ;  /* 0x0000000200037245 */ /* 0x000fe20000201400 */
[----:B------:R-:W-:Y:S01]  /*7b10*/  BSSY.RECONVERGENT B0, `(.L_x_15808) ;  /* 0x0000013000007945 */ /* 0x000fe20003800200 */
[----:B------:R-:W-:Y:S02]  /*7b20*/  HFMA2 R8, -RZ, RZ, 0, 7.62939453125e-06 ;  /* 0x00000080ff087431 */ /* 0x000fe400000001ff */
        /* <DEDUP_REMOVED lines=14> */
.L_x_15810:
[----:B------:R-:W-:-:S04]  /*7c10*/  SHF.R.U32.HI R3, RZ, 0x18, R3 ;  /* 0x00000018ff037819 */ /* 0x000fc80000011603 */
[----:B------:R-:W-:-:S04]  /*7c20*/  LOP3.LUT R0, R0, 0x80, R3, 0xf8, !PT ;  /* 0x0000008000007812 */ /* 0x000fc800078ef803 */
[----:B------:R-:W-:-:S07]  /*7c30*/  PRMT R8, R0, 0x7610, R8 ;  /* 0x0000761000087816 */ /* 0x000fce0000000008 */
.L_x_15809:
[----:B------:R-:W-:Y:S05]  /*7c40*/  BSYNC.RECONVERGENT B0 ;  /* 0x0000000000007941 */ /* 0x000fea0003800200 */
.L_x_15808:
[----:B------:R0:W-:Y:S01]  /*7c50*/  STG.E.U8 desc[UR36][R16.64], R8 ;  /* 0x0000000810007986 */ /* 0x0001e2000c101124 */
[----:B------:R-:W-:Y:S05]  /*7c60*/  BRA `(.L_x_15797) ;  /* 0x0000000400fc7947 */ /* 0x000fea0003800000 */
.L_x_15806:
[----:B------:R-:W-:Y:S01]  /*7c70*/  I2FP.F32.S32 R3, R2 ;  /* 0x0000000200037245 */ /* 0x000fe20000201400 */
        /* <DEDUP_REMOVED lines=16> */
.L_x_15813:
[----:B------:R-:W-:-:S04]  /*7d80*/  SHF.R.U32.HI R3, RZ, 0x18, R3 ;  /* 0x00000018ff037819 */ /* 0x000fc80000011603 */
[----:B------:R-:W-:-:S04]  /*7d90*/  LOP3.LUT R0, R0, 0x80, R3, 0xf8, !PT ;  /* 0x0000008000007812 */ /* 0x000fc800078ef803 */
[----:B------:R-:W-:-:S07]  /*7da0*/  PRMT R8, R0, 0x7610, R8 ;  /* 0x0000761000087816 */ /* 0x000fce0000000008 */
.L_x_15812:
[----:B------:R-:W-:Y:S05]  /*7db0*/  BSYNC.RECONVERGENT B0 ;  /* 0x0000000000007941 */ /* 0x000fea0003800200 */
.L_x_15811:
[----:B------:R0:W-:Y:S01]  /*7dc0*/  STG.E.U8 desc[UR36][R16.64], R8 ;  /* 0x0000000810007986 */ /* 0x0001e2000c101124 */
[----:B------:R-:W-:Y:S05]  /*7dd0*/  BRA `(.L_x_15797) ;  /* 0x0000000400a07947 */ /* 0x000fea0003800000 */
.L_x_15805:
[----:B------:R-:W-:-:S09]  /*7de0*/  UISETP.NE.AND UP0, UPT, UR4, 0x1c, UPT ;  /* 0x0000001c0400788c */ /* 0x000fd2000bf05270 */
[----:B------:R-:W-:Y:S05]  /*7df0*/  BRA.U !UP0, `(.L_x_15814) ;  /* 0x00000001085c7547 */ /* 0x000fea000b800000 */
[----:B------:R-:W-:-:S09]  /*7e00*/  UISETP.NE.AND UP0, UPT, UR4, 0x1d, UPT ;  /* 0x0000001d0400788c */ /* 0x000fd2000bf05270 */
[----:B------:R-:W-:Y:S05]  /*7e10*/  BRA.U !UP0, `(.L_x_15815) ;  /* 0x0000000108487547 */ /* 0x000fea000b800000 */
[----:B------:R-:W-:-:S09]  /*7e20*/  UISETP.NE.AND UP0, UPT, UR4, 0x2c, UPT ;  /* 0x0000002c0400788c */ /* 0x000fd2000bf05270 */
[----:B------:R-:W-:Y:S05]  /*7e30*/  BRA.U UP0, `(.L_x_15796) ;  /* 0x0000000100a47547 */ /* 0x000fea000b800000 */
        /* <DEDUP_REMOVED lines=16> */
.L_x_15815:
[----:B------:R-:W-:-:S05]  /*7f40*/  SHF.R.S32.HI R3, RZ, 0x1f, R2 ;  /* 0x0000001fff037819 */ /* 0x000fca0000011402 */
[----:B------:R0:W-:Y:S01]  /*7f50*/  STG.E.64 desc[UR36][R16.64], R2 ;  /* 0x0000000210007986 */ /* 0x0001e2000c101b24 */
[----:B------:R-:W-:Y:S05]  /*7f60*/  BRA `(.L_x_15797) ;  /* 0x00000004003c7947 */ /* 0x000fea0003800000 */
.L_x_15814:
[----:B------:R0:W-:Y:S01]  /*7f70*/  STG.E desc[UR36][R16.64], R2 ;  /* 0x0000000210007986 */ /* 0x0001e2000c101924 */
[----:B------:R-:W-:Y:S05]  /*7f80*/  BRA `(.L_x_15797) ;  /* 0x0000000400347947 */ /* 0x000fea0003800000 */
.L_x_15804:
        /* <DEDUP_REMOVED lines=10> */
.L_x_15817:
[----:B------:R-:W-:Y:S01]  /*8030*/  CS2R R6, SRZ ;  /* 0x0000000000067805 */ /* 0x000fe2000001ff00 */
[----:B------:R-:W0:Y:S04]  /*8040*/  I2F.F64 R4, R2 ;  /* 0x0000000200047312 */ /* 0x000e280000201c00 */
[----:B0-----:R0:W-:Y:S01]  /*8050*/  STG.E.128 desc[UR36][R16.64], R4 ;  /* 0x0000000410007986 */ /* 0x0011e2000c101d24 */
[----:B------:R-:W-:Y:S05]  /*8060*/  BRA `(.L_x_15797) ;  /* 0x0000000000fc7947 */ /* 0x000fea0003800000 */
.L_x_15816:
[----:B------:R-:W-:-:S09]  /*8070*/  UISETP.NE.AND UP0, UPT, UR4, 0xf, UPT ;  /* 0x0000000f0400788c */ /* 0x000fd2000bf05270 */
[----:B------:R-:W-:Y:S05]  /*8080*/  BRA.U !UP0, `(.L_x_15818) ;  /* 0x0000000108e87547 */ /* 0x000fea000b800000 */
[----:B------:R-:W-:-:S09]  /*8090*/  UISETP.NE.AND UP0, UPT, UR4, 0x17, UPT ;  /* 0x000000170400788c */ /* 0x000fd2000bf05270 */
[----:B------:R-:W-:Y:S05]  /*80a0*/  BRA.U !UP0, `(.L_x_15819) ;  /* 0x0000000108907547 */ /* 0x000fea000b800000 */
[----:B------:R-:W-:-:S09]  /*80b0*/  UISETP.NE.AND UP0, UPT, UR4, 0x18, UPT ;  /* 0x000000180400788c */ /* 0x000fd2000bf05270 */
[----:B------:R-:W-:Y:S05]  /*80c0*/  BRA.U !UP0, `(.L_x_15820) ;  /* 0x0000000108447547 */ /* 0x000fea000b800000 */
.L_x_15796:
        /* <DEDUP_REMOVED lines=16> */
.L_x_15821:
[----:B------:R-:W-:Y:S05]  /*81d0*/  BRA `(.L_x_15797) ;  /* 0x0000000000a07947 */ /* 0x000fea0003800000 */
.L_x_15820:
[----:B------:R-:W-:Y:S01]  /*81e0*/  I2FP.F32.S32 R5, R2 ;  /* 0x0000000200057245 */ /* 0x000fe20000201400 */
[----:B------:R-:W-:Y:S01]  /*81f0*/  BSSY.RECONVERGENT B0, `(.L_x_15822) ;  /* 0x000000c000007945 */ /* 0x000fe20003800200 */
[----:B------:R-:W-:Y:S02]  /*8200*/  MOV R0, 0x7f ;  /* 0x0000007f00007802 */ /* 0x000fe40000000f00 */
        /* <DEDUP_REMOVED lines=10> */
.L_x_15823:
[----:B------:R-:W-:Y:S05]  /*82b0*/  BSYNC.RECONVERGENT B0 ;  /* 0x0000000000007941 */ /* 0x000fea0003800200 */
.L_x_15822:
[----:B------:R-:W-:-:S05]  /*82c0*/  LOP3.LUT R3, R0, 0x80, R3, 0xf8, !PT ;  /* 0x0000008000037812 */ /* 0x000fca00078ef803 */
[----:B------:R0:W-:Y:S01]  /*82d0*/  STG.E.U8 desc[UR36][R16.64], R3 ;  /* 0x0000000310007986 */ /* 0x0001e2000c101124 */
[----:B------:R-:W-:Y:S05]  /*82e0*/  BRA `(.L_x_15797) ;  /* 0x00000000005c7947 */ /* 0x000fea0003800000 */
.L_x_15819:
[----:B------:R-:W-:Y:S01]  /*82f0*/  I2FP.F32.S32 R3, R2 ;  /* 0x0000000200037245 */ /* 0x000fe20000201400 */
        /* <DEDUP_REMOVED lines=11> */
.L_x_15825:
[----:B------:R-:W-:Y:S01]  /*83b0*/  IMAD.MOV.U32 R0, RZ, RZ, 0x7f ;  /* 0x0000007fff007424 */ /* 0x000fe200078e00ff */
[----:B------:R-:W-:-:S04]  /*83c0*/  ISETP.GT.U32.AND P0, PT, R2, 0x7f800000, PT ;  /* 0x7f8000000200780c */ /* 0x000fc80003f04070 */
[----:B------:R-:W-:-:S09]  /*83d0*/  SEL R0, R0, 0x7c, P0 ;  /* 0x0000007c00007807 */ /* 0x000fd20000000000 */
.L_x_15826:
[----:B------:R-:W-:Y:S05]  /*83e0*/  BSYNC.RECONVERGENT B0 ;  /* 0x0000000000007941 */ /* 0x000fea0003800200 */
.L_x_15824:
[----:B------:R-:W-:-:S04]  /*83f0*/  SHF.R.U32.HI R3, RZ, 0x18, R3 ;  /* 0x00000018ff037819 */ /* 0x000fc80000011603 */
[----:B------:R-:W-:-:S05]  /*8400*/  LOP3.LUT R3, R0, 0x80, R3, 0xf8, !PT ;  /* 0x0000008000037812 */ /* 0x000fca00078ef803 */
[----:B------:R0:W-:Y:S01]  /*8410*/  STG.E.U8 desc[UR36][R16.64], R3 ;  /* 0x0000000310007986 */ /* 0x0001e2000c101124 */
[----:B------:R-:W-:Y:S05]  /*8420*/  BRA `(.L_x_15797) ;  /* 0x00000000000c7947 */ /* 0x000fea0003800000 */
.L_x_15818:
[----:B------:R-:W-:-:S04]  /*8430*/  I2FP.F32.S32 R0, R2 ;  /* 0x0000000200007245 */ /* 0x000fc80000201400 */
[----:B------:R-:W-:-:S05]  /*8440*/  F2FP.BF16.F32.PACK_AB R0, RZ, R0 ;  /* 0x00000000ff00723e */ /* 0x000fca00000010ff */
[----:B------:R0:W-:Y:S02]  /*8450*/  STG.E.U16 desc[UR36][R16.64], R0 ;  /* 0x0000000010007986 */ /* 0x0001e4000c101524 */
.L_x_15797:
[----:B------:R-:W-:-:S07]  /*8460*/  VIADD R25, R25, 0x80 ;  /* 0x0000008019197836 */ /* 0x000fce0000000000 */
.L_x_15726:
[----:B------:R-:W5:Y:S02]  /*8470*/  LDCU UR4, c[0x0][0x380] ;  /* 0x00007000ff0477ac */ /* 0x000f640008000800 */
[----:B-----5:R-:W-:-:S13]  /*8480*/  ISETP.GE.AND P0, PT, R25, UR4, PT ;  /* 0x0000000419007c0c */ /* 0x020fda000bf06270 */
[----:B------:R-:W-:Y:S05]  /*8490*/  @P0 BRA `(.L_x_15827) ;  /* 0x0000004000740947 */ /* 0x000fea0003800000 */
[----:B------:R-:W5:Y:S01]  /*84a0*/  LDCU UR4, c[0x0][0x388] ;  /* 0x00007100ff0477ac */ /* 0x000f620008000800 */
[----:B012---:R-:W-:Y:S01]  /*84b0*/  HFMA2 R0, -RZ, RZ, 0, 0 ;  /* 0x00000000ff007431 */ /* 0x007fe200000001ff */
[----:B---34-:R-:W-:Y:S01]  /*84c0*/  CS2R R16, SRZ ;  /* 0x0000000000107805 */ /* 0x018fe2000001ff00 */
        /* <DEDUP_REMOVED lines=374> */
.L_x_15828:
        /* <DEDUP_REMOVED lines=16> */
.L_x_15832:
[----:B------:R0:W5:Y:S01]  /*9d30*/  LDG.E.U8 R0, desc[UR36][R2.64] ;  /* 0x0000002402007981 */ /* 0x000162000c1e1100 */
[----:B------:R-:W-:Y:S05]  /*9d40*/  BRA `(.L_x_15834) ;  /* 0x0000000c002c7947 */ /* 0x000fea0003800000 */
.L_x_15831:
        /* <DEDUP_REMOVED lines=8> */
.L_x_15836:
[----:B------:R0:W5:Y:S01]  /*9dd0*/  LDG.E R0, desc[UR36][R2.64] ;  /* 0x0000002402007981 */ /* 0x000162000c1e1900 */
[----:B------:R-:W-:Y:S05]  /*9de0*/  BRA `(.L_x_15834) ;  /* 0x0000000c00047947 */ /* 0x000fea0003800000 */
.L_x_15835:
[----:B------:R0:W5:Y:S01]  /*9df0*/  LDG.E.S16 R0, desc[UR36][R2.64] ;  /* 0x0000002402007981 */ /* 0x000162000c1e1700 */
[----:B------:R-:W-:Y:S05]  /*9e00*/  BRA `(.L_x_15834) ;  /* 0x0000000800fc7947 */ /* 0x000fea0003800000 */
.L_x_15830:
        /* <DEDUP_REMOVED lines=9> */
.L_x_15838:
[----:B------:R-:W2:Y:S02]  /*9ea0*/  LDG.E.U16 R2, desc[UR36][R2.64] ;  /* 0x0000002402027981 */ /* 0x000ea4000c1e1500 */
[----:B--2---:R-:W-:-:S06]  /*9eb0*/  HADD2.F32 R0, -RZ, R2.H0_H0 ;  /* 0x20000002ff007230 */ /* 0x004fcc0000004100 */
[----:B------:R-:W0:Y:S01]  /*9ec0*/  F2I.FTZ.TRUNC.NTZ R0, R0 ;  /* 0x0000000000007305 */ /* 0x000e22000021f100 */
[----:B------:R-:W-:Y:S05]  /*9ed0*/  BRA `(.L_x_15834) ;  /* 0x0000000800c87947 */ /* 0x000fea0003800000 */
.L_x_15837:
        /* <DEDUP_REMOVED lines=9> */
.L_x_15840:
[----:B------:R-:W2:Y:S02]  /*9f70*/  LDG.E.U16 R2, desc[UR36][R2.64] ;  /* 0x0000002402027981 */ /* 0x000ea4000c1e1500 */
[----:B--2---:R-:W-:-:S06]  /*9f80*/  HADD2.F32 R0, -RZ, R2.H0_H0 ;  /* 0x20000002ff007230 */ /* 0x004fcc0000004100 */
[----:B------:R-:W0:Y:S01]  /*9f90*/  F2I.FTZ.TRUNC.NTZ R0, R0 ;  /* 0x0000000000007305 */ /* 0x000e22000021f100 */
[----:B------:R-:W-:Y:S05]  /*9fa0*/  BRA `(.L_x_15834) ;  /* 0x0000000800947947 */ /* 0x000fea0003800000 */
.L_x_15839:
[----:B------:R-:W2:Y:S02]  /*9fb0*/  LDG.E.64 R2, desc[UR36][R2.64] ;  /* 0x0000002402027981 */ /* 0x000ea4000c1e1b00 */
[----:B--2---:R0:W1:Y:S02]  /*9fc0*/  F2I.F64.TRUNC R0, R2 ;  /* 0x0000000200007311 */ /* 0x004064000030d100 */
[----:B01----:R-:W-:Y:S05]  /*9fd0*/  BRA `(.L_x_15834) ;  /* 0x0000000800887947 */ /* 0x003fea0003800000 */
.L_x_15829:
        /* <DEDUP_REMOVED lines=12> */
.L_x_15843:
[----:B------:R-:W2:Y:S02]  /*a0a0*/  LDG.E.64 R2, desc[UR36][R2.64] ;  /* 0x0000002402027981 */ /* 0x000ea4000c1e1b00 */
[----:B--2---:R0:W1:Y:S02]  /*a0b0*/  F2I.F64.TRUNC R0, R2 ;  /* 0x0000000200007311 */ /* 0x004064000030d100 */
[----:B01----:R-:W-:Y:S05]  /*a0c0*/  BRA `(.L_x_15834) ;  /* 0x00000008004c7947 */ /* 0x003fea0003800000 */
.L_x_15842:
        /* <DEDUP_REMOVED lines=26> */
.L_x_15845:
        /* <DEDUP_REMOVED lines=13> */
.L_x_15844:
[----:B------:R-:W2:Y:S02]  /*a340*/  LDG.E.U16 R0, desc[UR36][R2.64] ;  /* 0x0000002402007981 */ /* 0x000ea4000c1e1500 */
[----:B--2---:R-:W-:-:S06]  /*a350*/  IMAD.U32 R0, R0, 0x10000, RZ ;  /* 0x0001000000007824 */ /* 0x004fcc00078e00ff */
[----:B------:R-:W0:Y:S01]  /*a360*/  F2I.FTZ.TRUNC.NTZ R0, R0 ;  /* 0x0000000000007305 */ /* 0x000e22000021f100 */
[----:B------:R-:W-:Y:S05]  /*a370*/  BRA `(.L_x_15834) ;  /* 0x0000000400a07947 */ /* 0x000fea0003800000 */
.L_x_15841:
        /* <DEDUP_REMOVED lines=10> */
.L_x_15848:
        /* <DEDUP_REMOVED lines=21> */
.L_x_15852:
[----:B------:R-:W-:Y:S05]  /*a570*/  BSYNC.RECONVERGENT B1 ;  /* 0x0000000000017941 */ /* 0x000fea0003800200 */
.L_x_15851:
[----:B------:R-:W-:Y:S02]  /*a580*/  SHF.L.U32 R0, R0, 0x14, RZ ;  /* 0x0000001400007819 */ /* 0x000fe400000006ff */
[----:B------:R-:W-:-:S04]  /*a590*/  LEA R2, R2, 0x3b800000, 0x17 ;  /* 0x3b80000002027811 */ /* 0x000fc800078eb8ff */
[----:B------:R-:W-:-:S07]  /*a5a0*/  LOP3.LUT R0, R2, R0, R7, 0xfe, !PT ;  /* 0x0000000002007212 */ /* 0x000fce00078efe07 */
.L_x_15850:
[----:B------:R-:W-:Y:S05]  /*a5b0*/  BSYNC.RECONVERGENT B0 ;  /* 0x0000000000007941 */ /* 0x000fea0003800200 */
.L_x_15849:
[----:B------:R-:W2:Y:S01]  /*a5c0*/  F2I.FTZ.TRUNC.NTZ R0, R0 ;  /* 0x0000000000007305 */ /* 0x000ea2000021f100 */
[----:B------:R-:W-:Y:S05]  /*a5d0*/  BRA `(.L_x_15834) ;  /* 0x0000000400087947 */ /* 0x000fea0003800000 */
.L_x_15847:
        /* <DEDUP_REMOVED lines=21> */
.L_x_15856:
[----:B------:R-:W-:Y:S05]  /*a730*/  BSYNC.RECONVERGENT B1 ;  /* 0x0000000000017941 */ /* 0x000fea0003800200 */
.L_x_15855:
[----:B------:R-:W-:Y:S01]  /*a740*/  IMAD.SHL.U32 R0, R0, 0x200000, RZ ;  /* 0x0020000000007824 */ /* 0x000fe200078e00ff */
[----:B------:R-:W-:-:S04]  /*a750*/  LEA R2, R2, 0x37800000, 0x17 ;  /* 0x3780000002027811 */ /* 0x000fc800078eb8ff */
[----:B------:R-:W-:-:S07]  /*a760*/  LOP3.LUT R0, R2, R0, R7, 0xfe, !PT ;  /* 0x0000000002007212 */ /* 0x000fce00078efe07 */
.L_x_15854:
[----:B------:R-:W-:Y:S05]  /*a770*/  BSYNC.RECONVERGENT B0 ;  /* 0x0000000000007941 */ /* 0x000fea0003800200 */
.L_x_15853:
[----:B------:R-:W0:Y:S01]  /*a780*/  F2I.FTZ.TRUNC.NTZ R0, R0 ;  /* 0x0000000000007305 */ /* 0x000e22000021f100 */
[----:B------:R-:W-:Y:S05]  /*a790*/  BRA `(.L_x_15834) ;  /* 0x0000000000987947 */ /* 0x000fea0003800000 */
.L_x_15846:
        /* <DEDUP_REMOVED lines=14> */
.L_x_15860:
[----:B------:R-:W-:Y:S05]  /*a880*/  BSYNC.RECONVERGENT B0 ;  /* 0x0000000000007941 */ /* 0x000fea0003800200 */
.L_x_15859:
[----:B------:R-:W4:Y:S01]  /*a890*/  F2I.FTZ.TRUNC.NTZ R0, R0 ;  /* 0x0000000000007305 */ /* 0x000f22000021f100 */
[----:B------:R-:W-:Y:S05]  /*a8a0*/  BRA `(.L_x_15834) ;  /* 0x0000000000547947 */ /* 0x000fea0003800000 */
.L_x_15833:
        /* <DEDUP_REMOVED lines=16> */
.L_x_15861:
[----:B------:R-:W-:Y:S01]  /*a9b0*/  MOV R0, RZ ;  /* 0x000000ff00007202 */ /* 0x000fe20000000f00 */
[----:B------:R-:W-:Y:S06]  /*a9c0*/  BRA `(.L_x_15834) ;  /* 0x00000000000c7947 */ /* 0x000fec0003800000 */
.L_x_15858:
[----:B------:R0:W5:Y:S01]  /*a9d0*/  LDG.E R0, desc[UR36][R2.64] ;  /* 0x0000002402007981 */ /* 0x000162000c1e1900 */
[----:B------:R-:W-:Y:S05]  /*a9e0*/  BRA `(.L_x_15834) ;  /* 0x0000000000047947 */ /* 0x000fea0003800000 */
.L_x_15857:
[----:B------:R3:W5:Y:S02]  /*a9f0*/  LDG.E R0, desc[UR36][R2.64] ;  /* 0x0000002402007981 */ /* 0x000764000c1e1900 */
.L_x_15834:
[----:B------:R-:W0:Y:S01]  /*aa00*/  LDCU.64 UR6, c[0x0][0x5f8] ;  /* 0x0000bf00ff0677ac */ /* 0x000e220008000a00 */
[----:B------:R-:W-:-:S04]  /*aa10*/  UPRMT UR4, UR42, 0x9910, URZ ;  /* 0x000099102a047896 */ /* 0x000fc800080000ff */
[----:B------:R-:W-:Y:S01]  /*aa20*/  UISETP.GT.AND UP0, UPT, UR4, 0x9, UPT ;  /* 0x000000090400788c */ /* 0x000fe2000bf04270 */
[----:B01-3--:R-:W-:-:S05]  /*aa30*/  IADD3 R2, P0, PT, R17, UR6, RZ ;  /* 0x0000000611027c10 */ /* 0x00bfca000ff1e0ff */
        /* <DEDUP_REMOVED lines=12> */
.L_x_15865:
[----:B------:R0:W5:Y:S01]  /*ab00*/  LDG.E.U8 R5, desc[UR36][R2.64] ;  /* 0x0000002402057981 */ /* 0x000162000c1e1100 */
[----:B------:R-:W-:Y:S05]  /*ab10*/  BRA `(.L_x_15866) ;  /* 0x0000000800e87947 */ /* 0x000fea0003800000 */
.L_x_15864:
        /* <DEDUP_REMOVED lines=8> */
.L_x_15868:
[----:B------:R0:W5:Y:S01]  /*aba0*/  LDG.E R5, desc[UR36][R2.64] ;  /* 0x0000002402057981 */ /* 0x000162000c1e1900 */
[----:B------:R-:W-:Y:S05]  /*abb0*/  BRA `(.L_x_15866) ;  /* 0x0000000800c07947 */ /* 0x000fea0003800000 */
.L_x_15867:
[----:B------:R0:W5:Y:S01]  /*abc0*/  LDG.E.S16 R5, desc[UR36][R2.64] ;  /* 0x0000002402057981 */ /* 0x000162000c1e1700 */
[----:B------:R-:W-:Y:S05]  /*abd0*/  BRA `(.L_x_15866) ;  /* 0x0000000800b87947 */ /* 0x000fea0003800000 */
.L_x_15863:
[----:B------:R-:W-:-:S09]  /*abe0*/  UISETP.GT.AND UP0, UPT, UR4, 0x6, UPT ;  /* 0x000000060400788c */ /* 0x000fd2000bf04270 */
[----:B------:R-:W-:Y:S05]  /*abf0*/  BRA.U UP0, `(.L_x_15869) ;  /* 0x00000001002c7547 */ /* 0x000fea000b800000 */
[----:B------:R-:W-:-:S09]  /*ac00*/  UISETP.NE.AND UP0, UPT, UR4, 0x5, UPT ;  /* 0x000000050400788c */ /* 0x000fd2000bf05270 */
[----:B------:R-:W-:Y:S05]  /*ac10*/  BRA.U !UP0, `(.L_x_15870) ;  /* 0x0000000108147547 */ /* 0x000fea000b800000 */
[----:B------:R-:W-:-:S09]  /*ac20*/  UISETP.NE.AND UP0, UPT, UR4, 0x6, UPT ;  /* 0x000000060400788c */ /* 0x000fd2000bf05270 */
[----:B------:R-:W-:Y:S05]  /*ac30*/  BRA.U UP0, `(.L_x_15661) ;  /* 0xffffff85001c7547 */ /* 0x000fea000b83ffff */
[----:B------:R-:W3:Y:S02]  /*ac40*/  LDG.E R2, desc[UR36][R2.64] ;  /* 0x0000002402027981 */ /* 0x000ee4000c1e1900 */
[----:B---3--:R0:W1:Y:S01]  /*ac50*/  F2I.FTZ.TRUNC.NTZ R5, R2 ;  /* 0x0000000200057305 */ /* 0x008062000021f100 */
[----:B------:R-:W-:Y:S05]  /*ac60*/  BRA `(.L_x_15866) ;  /* 0x0000000800947947 */ /* 0x000fea0003800000 */
.L_x_15870:
[----:B------:R-:W3:Y:S02]  /*ac70*/  LDG.E.U16 R2, desc[UR36][R2.64] ;  /* 0x0000002402027981 */ /* 0x000ee4000c1e1500 */
[----:B---3--:R-:W-:-:S06]  /*ac80*/  HADD2.F32 R5, -RZ, R2.H0_H0 ;  /* 0x20000002ff057230 */ /* 0x008fcc0000004100 */
[----:B------:R-:W0:Y:S01]  /*ac90*/  F2I.FTZ.TRUNC.NTZ R5, R5 ;  /* 0x0000000500057305 */ /* 0x000e22000021f100 */
[----:B------:R-:W-:Y:S05]  /*aca0*/  BRA `(.L_x_15866) ;  /* 0x0000000800847947 */ /* 0x000fea0003800000 */
.L_x_15869:
[----:B------:R-:W-:-:S09]  /*acb0*/  UISETP.NE.AND UP0, UPT, UR4, 0x7, UPT ;  /* 0x000000070400788c */ /* 0x000fd2000bf05270 */
[----:B------:R-:W-:Y:S05]  /*acc0*/  BRA.U !UP0, `(.L_x_15871) ;  /* 0x00000001082c7547 */ /* 0x000fea000b800000 */
[----:B------:R-:W-:-:S09]  /*acd0*/  UISETP.NE.AND UP0, UPT, UR4, 0x8, UPT ;  /* 0x000000080400788c */ /* 0x000fd2000bf05270 */
[----:B------:R-:W-:Y:S05]  /*ace0*/  BRA.U !UP0, `(.L_x_15872) ;  /* 0x0000000108147547 */ /* 0x000fea000b800000 */
[----:B------:R-:W-:-:S09]  /*acf0*/  UISETP.NE.AND UP0, UPT, UR4, 0x9, UPT ;  /* 0x000000090400788c */ /* 0x000fd2000bf05270 */
[----:B------:R-:W-:Y:S05]  /*ad00*/  BRA.U UP0, `(.L_x_15661) ;  /* 0xffffff8100e87547 */ /* 0x000fea000b83ffff */
[----:B------:R-:W3:Y:S02]  /*ad10*/  LDG.E R2, desc[UR36][R2.64] ;  /* 0x0000002402027981 */ /* 0x000ee4000c1e1900 */
[----:B---3--:R0:W1:Y:S01]  /*ad20*/  F2I.FTZ.TRUNC.NTZ R5, R2 ;  /* 0x0000000200057305 */ /* 0x008062000021f100 */
[----:B------:R-:W-:Y:S05]  /*ad30*/  BRA `(.L_x_15866) ;  /* 0x0000000800607947 */ /* 0x000fea0003800000 */
.L_x_15872:
[----:B------:R-:W3:Y:S02]  /*ad40*/  LDG.E.U16 R2, desc[UR36][R2.64] ;  /* 0x0000002402027981 */ /* 0x000ee4000c1e1500 */
[----:B---3--:R-:W-:-:S06]  /*ad50*/  HADD2.F32 R5, -RZ, R2.H0_H0 ;  /* 0x20000002ff057230 */ /* 0x008fcc0000004100 */
[----:B------:R-:W3:Y:S01]  /*ad60*/  F2I.FTZ.TRUNC.NTZ R5, R5 ;  /* 0x0000000500057305 */ /* 0x000ee2000021f100 */
[----:B------:R-:W-:Y:S05]  /*ad70*/  BRA `(.L_x_15866) ;  /* 0x0000000800507947 */ /* 0x000fea0003800000 */
.L_x_15871:
[----:B------:R-:W3:Y:S02]  /*ad80*/  LDG.E.64 R2, desc[UR36][R2.64] ;  /* 0x0000002402027981 */ /* 0x000ee4000c1e1b00 */
[----:B---3--:R0:W1:Y:S02]  /*ad90*/  F2I.F64.TRUNC R5, R2 ;  /* 0x0000000200057311 */ /* 0x008064000030d100 */
[----:B01----:R-:W-:Y:S05]  /*ada0*/  BRA `(.L_x_15866) ;  /* 0x0000000800447947 */ /* 0x003fea0003800000 */
.L_x_15862:
        /* <DEDUP_REMOVED lines=8> */
[----:B------:R-:W3:Y:S02]  /*ae30*/  LDG.E.U8 R2, desc[UR36][R2.64] ;  /* 0x0000002402027981 */ /* 0x000ee4000c1e1100 */
[----:B---3--:R-:W-:-:S04]  /*ae40*/  ISETP.NE.AND P0, PT, R2, RZ, PT ;  /* 0x000000ff0200720c */ /* 0x008fc80003f05270 */
[----:B------:R-:W-:Y:S01]  /*ae50*/  SEL R5, RZ, 0x1, !P0 ;  /* 0x00000001ff057807 */ /* 0x000fe20004000000 */
[----:B------:R-:W-:Y:S08]  /*ae60*/  BRA `(.L_x_15866) ;  /* 0x0000000800147947 */ /* 0x000ff00003800000 */
.L_x_15875:
[----:B------:R-:W3:Y:S02]  /*ae70*/  LDG.E.64 R2, desc[UR36][R2.64] ;  /* 0x0000002402027981 */ /* 0x000ee4000c1e1b00 */
[----:B---3--:R0:W1:Y:S02]  /*ae80*/  F2I.F64.TRUNC R5, R2 ;  /* 0x0000000200057311 */ /* 0x008064000030d100 */
[----:B01----:R-:W-:Y:S05]  /*ae90*/  BRA `(.L_x_15866) ;  /* 0x0000000800087947 */ /* 0x003fea0003800000 */
.L_x_15874:
[----:B------:R-:W-:-:S09]  /*aea0*/  UISETP.NE.AND UP0, UPT, UR4, 0xf, UPT ;  /* 0x0000000f0400788c */ /* 0x000fd2000bf05270 */
[----:B------:R-:W-:Y:S05]  /*aeb0*/  BRA.U !UP0, `(.L_x_15876) ;  /* 0x0000000108987547 */ /* 0x000fea000b800000 */
[----:B------:R-:W-:-:S09]  /*aec0*/  UISETP.NE.AND UP0, UPT, UR4, 0x17, UPT ;  /* 0x000000170400788c */ /* 0x000fd2000bf05270 */
[----:B------:R-:W-:Y:S05]  /*aed0*/  BRA.U !UP0, `(.L_x_15877) ;  /* 0x0000000108587547 */ /* 0x000fea000b800000 */
[----:B------:R-:W-:-:S09]  /*aee0*/  UISETP.NE.AND UP0, UPT, UR4, 0x18, UPT ;  /* 0x000000180400788c */ /* 0x000fd2000bf05270 */
[----:B------:R-:W-:Y:S05]  /*aef0*/  BRA.U UP0, `(.L_x_15661) ;  /* 0xffffff81006c7547 */ /* 0x000fea000b83ffff */
[----:B------:R-:W3:Y:S01]  /*af00*/  LDG.E.U8 R4, desc[UR36][R2.64] ;  /* 0x0000002402047981 */ /* 0x000ee2000c1e1100 */
[----:B------:R-:W-:Y:S02]  /*af10*/  HFMA2 R7, -RZ, RZ, 0, 1.847743988037109375e-06 ;  /* 0x0000001fff077431 */ /* 0x000fe400000001ff */
[----:B---3--:R-:W-:-:S05]  /*af20*/  IMAD.SHL.U32 R4, R4, 0x1000000, RZ ;  /* 0x0100000004047824 */ /* 0x008fca00078e00ff */
        /* <DEDUP_REMOVED lines=17> */
.L_x_15877:
[----:B------:R-:W3:Y:S02]  /*b040*/  LDG.E.U8 R2, desc[UR36][R2.64] ;  /* 0x0000002402027981 */ /* 0x000ee4000c1e1100 */
[C---:B---3--:R-:W-:Y:S01]  /*b050*/  SHF.L.U32 R4, R2.reuse, 0x19, RZ ;  /* 0x0000001902047819 */ /* 0x048fe200000006ff */
        /* <DEDUP_REMOVED lines=10> */
[----:B------:R-:W0:Y:S01]  /*b100*/  F2I.FTZ.TRUNC.NTZ R5, R5 ;  /* 0x0000000500057305 */ /* 0x000e22000021f100 */
[----:B------:R-:W-:Y:S05]  /*b110*/  BRA `(.L_x_15866) ;  /* 0x0000000400687947 */ /* 0x000fea0003800000 */
.L_x_15876:
[----:B------:R-:W3:Y:S02]  /*b120*/  LDG.E.U16 R5, desc[UR36][R2.64] ;  /* 0x0000002402057981 */ /* 0x000ee4000c1e1500 */
[----:B---3--:R-:W-:-:S06]  /*b130*/  SHF.L.U32 R5, R5, 0x10, RZ ;  /* 0x0000001005057819 */ /* 0x008fcc00000006ff */
[----:B------:R-:W0:Y:S01]  /*b140*/  F2I.FTZ.TRUNC.NTZ R5, R5 ;  /* 0x0000000500057305 */ /* 0x000e22000021f100 */
[----:B------:R-:W-:Y:S05]  /*b150*/  BRA `(.L_x_15866) ;  /* 0x0000000400587947 */ /* 0x000fea0003800000 */
.L_x_15873:
        /* <DEDUP_REMOVED lines=10> */
.L_x_15880:
[----:B------:R-:W3:Y:S01]  /*b200*/  LDG.E.U8 R4, desc[UR36][R2.64] ;  /* 0x0000002402047981 */ /* 0x000ee2000c1e1100 */
[----:B------:R-:W-:Y:S01]  /*b210*/  BSSY.RECONVERGENT B0, `(.L_x_15881) ;  /* 0x0000018000007945 */ /* 0x000fe20003800200 */
[----:B------:R-:W-:Y:S01]  /*b220*/  IMAD.MOV.U32 R5, RZ, RZ, RZ ;  /* 0x000000ffff057224 */ /* 0x000fe200078e00ff */
        /* <DEDUP_REMOVED lines=18> */
.L_x_15884:
[----:B------:R-:W-:Y:S05]  /*b350*/  BSYNC.RECONVERGENT B1 ;  /* 0x0000000000017941 */ /* 0x000fea0003800200 */
.L_x_15883:
[----:B------:R-:W-:Y:S01]  /*b360*/  IMAD.SHL.U32 R2, R2, 0x100000, RZ ;  /* 0x0010000002027824 */ /* 0x000fe200078e00ff */
[----:B------:R-:W-:-:S04]  /*b370*/  LEA R3, R3, 0x3b800000, 0x17 ;  /* 0x3b80000003037811 */ /* 0x000fc800078eb8ff */
[----:B------:R-:W-:-:S07]  /*b380*/  LOP3.LUT R5, R3, R2, R7, 0xfe, !PT ;  /* 0x0000000203057212 */ /* 0x000fce00078efe07 */
.L_x_15882:
[----:B------:R-:W-:Y:S05]  /*b390*/  BSYNC.RECONVERGENT B0 ;  /* 0x0000000000007941 */ /* 0x000fea0003800200 */
.L_x_15881:
[----:B------:R-:W0:Y:S01]  /*b3a0*/  F2I.FTZ.TRUNC.NTZ R5, R5 ;  /* 0x0000000500057305 */ /* 0x000e22000021f100 */
[----:B------:R-:W-:Y:S05]  /*b3b0*/  BRA `(.L_x_15866) ;  /* 0x0000000000c07947 */ /* 0x000fea0003800000 */
.L_x_15879:
[----:B------:R-:W3:Y:S01]  /*b3c0*/  LDG.E.U8 R4, desc[UR36][R2.64] ;  /* 0x0000002402047981 */ /* 0x000ee2000c1e1100 */
[----:B------:R-:W-:Y:S01]  /*b3d0*/  BSSY.RECONVERGENT B0, `(.L_x_15885) ;  /* 0x0000018000007945 */ /* 0x000fe20003800200 */
[----:B------:R-:W-:Y:S02]  /*b3e0*/  MOV R5, RZ ;  /* 0x000000ff00057202 */ /* 0x000fe40000000f00 */
        /* <DEDUP_REMOVED lines=18> */
.L_x_15888:
[----:B------:R-:W-:Y:S05]  /*b510*/  BSYNC.RECONVERGENT B1 ;  /* 0x0000000000017941 */ /* 0x000fea0003800200 */
.L_x_15887:
[----:B------:R-:W-:Y:S01]  /*b520*/  IMAD.SHL.U32 R2, R2, 0x200000, RZ ;  /* 0x0020000002027824 */ /* 0x000fe200078e00ff */
[----:B------:R-:W-:-:S04]  /*b530*/  LEA R3, R3, 0x37800000, 0x17 ;  /* 0x3780000003037811 */ /* 0x000fc800078eb8ff */
[----:B------:R-:W-:-:S07]  /*b540*/  LOP3.LUT R5, R3, R2, R7, 0xfe, !PT ;  /* 0x0000000203057212 */ /* 0x000fce00078efe07 */
.L_x_15886:
[----:B------:R-:W-:Y:S05]  /*b550*/  BSYNC.RECONVERGENT B0 ;  /* 0x0000000000007941 */ /* 0x000fea0003800200 */
.L_x_15885:
[----:B------:R-:W0:Y:S01]  /*b560*/  F2I.FTZ.TRUNC.NTZ R5, R5 ;  /* 0x0000000500057305 */ /* 0x000e22000021f100 */
[----:B------:R-:W-:Y:S05]  /*b570*/  BRA `(.L_x_15866) ;  /* 0x0000000000507947 */ /* 0x000fea0003800000 */
.L_x_15878:
[----:B------:R-:W-:-:S09]  /*b580*/  UISETP.NE.AND UP0, UPT, UR4, 0x1c, UPT ;  /* 0x0000001c0400788c */ /* 0x000fd2000bf05270 */
[----:B------:R-:W-:Y:S05]  /*b590*/  BRA.U !UP0, `(.L_x_15889) ;  /* 0x0000000108447547 */ /* 0x000fea000b800000 */
[----:B------:R-:W-:-:S09]  /*b5a0*/  UISETP.NE.AND UP0, UPT, UR4, 0x1d, UPT ;  /* 0x0000001d0400788c */ /* 0x000fd2000bf05270 */
[----:B------:R-:W-:Y:S05]  /*b5b0*/  BRA.U !UP0, `(.L_x_15890) ;  /* 0x0000000108347547 */ /* 0x000fea000b800000 */
[----:B------:R-:W-:-:S09]  /*b5c0*/  UISETP.NE.AND UP0, UPT, UR4, 0x2c, UPT ;  /* 0x0000002c0400788c */ /* 0x000fd2000bf05270 */
[----:B------:R-:W-:Y:S05]  /*b5d0*/  BRA.U UP0, `(.L_x_15661) ;  /* 0xffffff7900b47547 */ /* 0x000fea000b83ffff */
[----:B------:R-:W3:Y:S01]  /*b5e0*/  LDG.E.U8 R2, desc[UR36][R2.64] ;  /* 0x0000002402027981 */ /* 0x000ee2000c1e1100 */
[----:B------:R-:W-:Y:S01]  /*b5f0*/  BSSY.RECONVERGENT B0, `(.L_x_15891) ;  /* 0x0000007000007945 */ /* 0x000fe20003800200 */
[----:B------:R-:W-:Y:S01]  /*b600*/  IMAD.MOV.U32 R5, RZ, RZ, 0x400000 ;  /* 0x00400000ff057424 */ /* 0x000fe200078e00ff */
[----:B---3--:R-:W-:-:S13]  /*b610*/  ISETP.NE.AND P0, PT, R2, RZ, PT ;  /* 0x000000ff0200720c */ /* 0x008fda0003f05270 */
[----:B------:R-:W-:Y:S05]  /*b620*/  @!P0 BRA `(.L_x_15892) ;  /* 0x00000000000c8947 */ /* 0x000fea0003800000 */
[----:B------:R-:W-:-:S13]  /*b630*/  ISETP.NE.AND P0, PT, R2, 0xff, PT ;  /* 0x000000ff0200780c */ /* 0x000fda0003f05270 */
[----:B------:R-:W-:Y:S01]  /*b640*/  @!P0 MOV R5, 0x7f800001 ;  /* 0x7f80000100058802 */ /* 0x000fe20000000f00 */
[----:B------:R-:W-:-:S07]  /*b650*/  @P0 IMAD.SHL.U32 R5, R2, 0x800000, RZ ;  /* 0x0080000002050824 */ /* 0x000fce00078e00ff */
.L_x_15892:
[----:B------:R-:W-:Y:S05]  /*b660*/  BSYNC.RECONVERGENT B0 ;  /* 0x0000000000007941 */ /* 0x000fea0003800200 */
.L_x_15891:
[----:B------:R-:W0:Y:S01]  /*b670*/  F2I.FTZ.TRUNC.NTZ R5, R5 ;  /* 0x0000000500057305 */ /* 0x000e22000021f100 */
[----:B------:R-:W-:Y:S05]  /*b680*/  BRA `(.L_x_15866) ;  /* 0x00000000000c7947 */ /* 0x000fea0003800000 */
.L_x_15890:
[----:B------:R0:W5:Y:S01]  /*b690*/  LDG.E R5, desc[UR36][R2.64] ;  /* 0x0000002402057981 */ /* 0x000162000c1e1900 */
[----:B------:R-:W-:Y:S05]  /*b6a0*/  BRA `(.L_x_15866) ;  /* 0x0000000000047947 */ /* 0x000fea0003800000 */
.L_x_15889:
[----:B------:R0:W5:Y:S02]  /*b6b0*/  LDG.E R5, desc[UR36][R2.64] ;  /* 0x0000002402057981 */ /* 0x000164000c1e1900 */
.L_x_15866:
[-C--:B01-3-5:R-:W-:Y:S01]  /*b6c0*/  IABS R7, R5.reuse ;  /* 0x0000000500077213 */ /* 0x0abfe20000000000 */
[----:B------:R-:W0:Y:S01]  /*b6d0*/  LDCU.64 UR6, c[0x0][0x5e8] ;  /* 0x0000bd00ff0677ac */ /* 0x000e220008000a00 */
[----:B--2-4-:R-:W-:Y:S02]  /*b6e0*/  IABS R8, R0 ;  /* 0x0000000000087213 */ /* 0x014fe40000000000 */
[----:B------:R-:W1:Y:S01]  /*b6f0*/  I2F.RP R4, R7 ;  /* 0x0000000700047306 */ /* 0x000e620000209400 */
[-C--:B------:R-:W-:Y:S01]  /*b700*/  IABS R10, R5.reuse ;  /* 0x00000005000a7213 */ /* 0x080fe20000000000 */
[----:B------:R-:W-:Y:S01]  /*b710*/  UPRMT UR4, UR43, 0x9910, URZ ;  /* 0x000099102b047896 */ /* 0x000fe200080000ff */
[----:B------:R-:W-:-:S03]  /*b720*/  LOP3.LUT R0, R0, R5, RZ, 0x3c, !PT ;  /* 0x0000000500007212 */ /* 0x000fc600078e3cff */
[----:B------:R-:W-:Y:S01]  /*b730*/  UISETP.GT.AND UP0, UPT, UR4, 0x9, UPT ;  /* 0x000000090400788c */ /* 0x000fe2000bf04270 */
[----:B------:R-:W-:Y:S01]  /*b740*/  ISETP.GE.AND P1, PT, R0, RZ, PT ;  /* 0x000000ff0000720c */ /* 0x000fe20003f26270 */
[----:B-1----:R-:W1:Y:S02]  /*b750*/  MUFU.RCP R4, R4 ;  /* 0x0000000400047308 */ /* 0x002e640000001000 */
[----:B-1----:R-:W-:Y:S01]  /*b760*/  VIADD R2, R4, 0xffffffe ;  /* 0x0ffffffe04027836 */ /* 0x002fe20000000000 */
[----:B------:R-:W-:-:S05]  /*b770*/  IADD3 R4, PT, PT, RZ, -R10, RZ ;  /* 0x8000000aff047210 */ /* 0x000fca0007ffe0ff */
[----:B------:R1:W2:Y:S02]  /*b780*/  F2I.FTZ.U32.TRUNC.NTZ R3, R2 ;  /* 0x0000000200037305 */ /* 0x0002a4000021f000 */
[----:B-1----:R-:W-:Y:S01]  /*b790*/  IMAD.MOV.U32 R2, RZ, RZ, RZ ;  /* 0x000000ffff027224 */ /* 0x002fe200078e00ff */
        /* <DEDUP_REMOVED lines=11> */
[----:B------:R-:W-:Y:S02]  /*b850*/  @P0 IADD3 R3, PT, PT, R3, 0x1, RZ ;  /* 0x0000000103030810 */ /* 0x000fe40007ffe0ff */
[----:B0-----:R-:W-:-:S03]  /*b860*/  IADD3 R16, P0, PT, R16, UR6, RZ ;  /* 0x0000000610107c10 */ /* 0x001fc6000ff1e0ff */
        /* <DEDUP_REMOVED lines=15> */
.L_x_15896:
[----:B------:R0:W-:Y:S01]  /*b960*/  STG.E.U8 desc[UR36][R16.64], R2 ;  /* 0x0000000210007986 */ /* 0x0001e2000c101124 */
[----:B------:R-:W-:Y:S05]  /*b970*/  BRA `(.L_x_15898) ;  /* 0x0000000c00387947 */ /* 0x000fea0003800000 */
.L_x_15895:
        /* <DEDUP_REMOVED lines=9> */
.L_x_15900:
[----:B------:R0:W-:Y:S01]  /*ba10*/  STG.E desc[UR36][R16.64], R2 ;  /* 0x0000000210007986 */ /* 0x0001e2000c101924 */
[----:B------:R-:W-:Y:S05]  /*ba20*/  BRA `(.L_x_15898) ;  /* 0x0000000c000c7947 */ /* 0x000fea0003800000 */
.L_x_15899:
[----:B------:R0:W-:Y:S01]  /*ba30*/  STG.E.U16 desc[UR36][R16.64], R2 ;  /* 0x0000000210007986 */ /* 0x0001e2000c101524 */
[----:B------:R-:W-:Y:S05]  /*ba40*/  BRA `(.L_x_15898) ;  /* 0x0000000c00047947 */ /* 0x000fea0003800000 */
.L_x_15894:
        /* <DEDUP_REMOVED lines=9> */
.L_x_15902:
[----:B------:R-:W-:-:S04]  /*bae0*/  I2FP.F32.S32 R0, R2 ;  /* 0x0000000200007245 */ /* 0x000fc80000201400 */
[----:B------:R-:W-:-:S05]  /*baf0*/  F2FP.F16.F32.PACK_AB R0, RZ, R0 ;  /* 0x00000000ff00723e */ /* 0x000fca00000000ff */
[----:B------:R0:W-:Y:S01]  /*bb00*/  STG.E.U16 desc[UR36][R16.64], R0 ;  /* 0x0000000010007986 */ /* 0x0001e2000c101524 */
[----:B------:R-:W-:Y:S05]  /*bb10*/  BRA `(.L_x_15898) ;  /* 0x0000000800d07947 */ /* 0x000fea0003800000 */
.L_x_15901:
        /* <DEDUP_REMOVED lines=10> */
.L_x_15904:
[----:B------:R-:W-:-:S04]  /*bbc0*/  I2FP.F32.S32 R2, R2 ;  /* 0x0000000200027245 */ /* 0x000fc80000201400 */
[----:B------:R-:W-:-:S04]  /*bbd0*/  F2FP.F16.F32.PACK_AB R3, RZ, R2 ;  /* 0x00000002ff03723e */ /* 0x000fc800000000ff */
[----:B------:R-:W-:-:S05]  /*bbe0*/  PRMT R3, R3, 0x5410, RZ ;  /* 0x0000541003037816 */ /* 0x000fca00000000ff */
[----:B------:R0:W-:Y:S01]  /*bbf0*/  STG.E desc[UR36][R16.64], R3 ;  /* 0x0000000310007986 */ /* 0x0001e2000c101924 */
[----:B------:R-:W-:Y:S05]  /*bc00*/  BRA `(.L_x_15898) ;  /* 0x0000000800947947 */ /* 0x000fea0003800000 */
.L_x_15903:
[----:B------:R-:W0:Y:S02]  /*bc10*/  I2F.F64 R2, R2 ;  /* 0x0000000200027312 */ /* 0x000e240000201c00 */
[----:B0-----:R0:W-:Y:S01]  /*bc20*/  STG.E.64 desc[UR36][R16.64], R2 ;  /* 0x0000000210007986 */ /* 0x0011e2000c101b24 */
[----:B------:R-:W-:Y:S05]  /*bc30*/  BRA `(.L_x_15898) ;  /* 0x0000000800887947 */ /* 0x000fea0003800000 */
.L_x_15893:
        /* <DEDUP_REMOVED lines=12> */
.L_x_15908:
        /* <DEDUP_REMOVED lines=17> */
.L_x_15911:
[----:B------:R-:W-:-:S04]  /*be10*/  SHF.R.U32.HI R3, RZ, 0x18, R3 ;  /* 0x00000018ff037819 */ /* 0x000fc80000011603 */
[----:B------:R-:W-:-:S04]  /*be20*/  LOP3.LUT R0, R0, 0x80, R3, 0xf8, !PT ;  /* 0x0000008000007812 */ /* 0x000fc800078ef803 */
[----:B------:R-:W-:-:S07]  /*be30*/  PRMT R8, R0, 0x7610, R8 ;  /* 0x0000761000087816 */ /* 0x000fce0000000008 */
.L_x_15910:
[----:B------:R-:W-:Y:S05]  /*be40*/  BSYNC.RECONVERGENT B0 ;  /* 0x0000000000007941 */ /* 0x000fea0003800200 */
.L_x_15909:
[----:B------:R0:W-:Y:S01]  /*be50*/  STG.E.U8 desc[UR36][R16.64], R8 ;  /* 0x0000000810007986 */ /* 0x0001e2000c101124 */
[----:B------:R-:W-:Y:S05]  /*be60*/  BRA `(.L_x_15898) ;  /* 0x0000000400fc7947 */ /* 0x000fea0003800000 */
.L_x_15907:
        /* <DEDUP_REMOVED lines=17> */
.L_x_15914:
[----:B------:R-:W-:-:S04]  /*bf80*/  SHF.R.U32.HI R3, RZ, 0x18, R3 ;  /* 0x00000018ff037819 */ /* 0x000fc80000011603 */
[----:B------:R-:W-:-:S04]  /*bf90*/  LOP3.LUT R0, R0, 0x80, R3, 0xf8, !PT ;  /* 0x0000008000007812 */ /* 0x000fc800078ef803 */
[----:B------:R-:W-:-:S07]  /*bfa0*/  PRMT R8, R0, 0x7610, R8 ;  /* 0x0000761000087816 */ /* 0x000fce0000000008 */
.L_x_15913:
[----:B------:R-:W-:Y:S05]  /*bfb0*/  BSYNC.RECONVERGENT B0 ;  /* 0x0000000000007941 */ /* 0x000fea0003800200 */
.L_x_15912:
[----:B------:R0:W-:Y:S01]  /*bfc0*/  STG.E.U8 desc[UR36][R16.64], R8 ;  /* 0x0000000810007986 */ /* 0x0001e2000c101124 */
[----:B------:R-:W-:Y:S05]  /*bfd0*/  BRA `(.L_x_15898) ;  /* 0x0000000400a07947 */ /* 0x000fea0003800000 */
.L_x_15906:
        /* <DEDUP_REMOVED lines=22> */
.L_x_15916:
[----:B------:R-:W-:-:S05]  /*c140*/  SHF.R.S32.HI R3, RZ, 0x1f, R2 ;  /* 0x0000001fff037819 */ /* 0x000fca0000011402 */
[----:B------:R0:W-:Y:S01]  /*c150*/  STG.E.64 desc[UR36][R16.64], R2 ;  /* 0x0000000210007986 */ /* 0x0001e2000c101b24 */
[----:B------:R-:W-:Y:S05]  /*c160*/  BRA `(.L_x_15898) ;  /* 0x00000004003c7947 */ /* 0x000fea0003800000 */
.L_x_15915:
[----:B------:R0:W-:Y:S01]  /*c170*/  STG.E desc[UR36][R16.64], R2 ;  /* 0x0000000210007986 */ /* 0x0001e2000c101924 */
[----:B------:R-:W-:Y:S05]  /*c180*/  BRA `(.L_x_15898) ;  /* 0x0000000400347947 */ /* 0x000fea0003800000 */
.L_x_15905:
        /* <DEDUP_REMOVED lines=10> */
.L_x_15918:
[----:B------:R-:W-:Y:S01]  /*c230*/  CS2R R6, SRZ ;  /* 0x0000000000067805 */ /* 0x000fe2000001ff00 */
[----:B------:R-:W0:Y:S04]  /*c240*/  I2F.F64 R4, R2 ;  /* 0x0000000200047312 */ /* 0x000e280000201c00 */
[----:B0-----:R4:W-:Y:S01]  /*c250*/  STG.E.128 desc[UR36][R16.64], R4 ;  /* 0x0000000410007986 */ /* 0x0019e2000c101d24 */
[----:B------:R-:W-:Y:S05]  /*c260*/  BRA `(.L_x_15898) ;  /* 0x0000000000fc7947 */ /* 0x000fea0003800000 */
.L_x_15917:
[----:B------:R-:W-:-:S09]  /*c270*/  UISETP.NE.AND UP0, UPT, UR4, 0xf, UPT ;  /* 0x0000000f0400788c */ /* 0x000fd2000bf05270 */
[----:B------:R-:W-:Y:S05]  /*c280*/  BRA.U !UP0, `(.L_x_15919) ;  /* 0x0000000108e87547 */ /* 0x000fea000b800000 */
[----:B------:R-:W-:-:S09]  /*c290*/  UISETP.NE.AND UP0, UPT, UR4, 0x17, UPT ;  /* 0x000000170400788c */ /* 0x000fd2000bf05270 */
[----:B------:R-:W-:Y:S05]  /*c2a0*/  BRA.U !UP0, `(.L_x_15920) ;  /* 0x0000000108907547 */ /* 0x000fea000b800000 */
[----:B------:R-:W-:-:S09]  /*c2b0*/  UISETP.NE.AND UP0, UPT, UR4, 0x18, UPT ;  /* 0x000000180400788c */ /* 0x000fd2000bf05270 */
[----:B------:R-:W-:Y:S05]  /*c2c0*/  BRA.U !UP0, `(.L_x_15921) ;  /* 0x0000000108447547 */ /* 0x000fea000b800000 */
.L_x_15897:
        /* <DEDUP_REMOVED lines=16> */
.L_x_15922:
[----:B------:R-:W-:Y:S05]  /*c3d0*/  BRA `(.L_x_15898) ;  /* 0x0000000000a07947 */ /* 0x000fea0003800000 */
.L_x_15921:
[----:B------:R-:W-:Y:S01]  /*c3e0*/  I2FP.F32.S32 R5, R2 ;  /* 0x0000000200057245 */ /* 0x000fe20000201400 */
[----:B------:R-:W-:Y:S01]  /*c3f0*/  BSSY.RECONVERGENT B0, `(.L_x_15923) ;  /* 0x000000c000007945 */ /* 0x000fe20003800200 */
[----:B------:R-:W-:Y:S02]  /*c400*/  IMAD.MOV.U32 R0, RZ, RZ, 0x7f ;  /* 0x0000007fff007424 */ /* 0x000fe400078e00ff */
        /* <DEDUP_REMOVED lines=10> */
.L_x_15924:
[----:B------:R-:W-:Y:S05]  /*c4b0*/  BSYNC.RECONVERGENT B0 ;  /* 0x0000000000007941 */ /* 0x000fea0003800200 */
.L_x_15923:
[----:B------:R-:W-:-:S05]  /*c4c0*/  LOP3.LUT R3, R0, 0x80, R3, 0xf8, !PT ;  /* 0x0000008000037812 */ /* 0x000fca00078ef803 */
[----:B------:R2:W-:Y:S01]  /*c4d0*/  STG.E.U8 desc[UR36][R16.64], R3 ;  /* 0x0000000310007986 */ /* 0x0005e2000c101124 */
[----:B------:R-:W-:Y:S05]  /*c4e0*/  BRA `(.L_x_15898) ;  /* 0x00000000005c7947 */ /* 0x000fea0003800000 */
.L_x_15920:
        /* <DEDUP_REMOVED lines=12> */
.L_x_15926:
[----:B------:R-:W-:Y:S02]  /*c5b0*/  ISETP.GT.U32.AND P0, PT, R2, 0x7f800000, PT ;  /* 0x7f8000000200780c */ /* 0x000fe40003f04070 */
[----:B------:R-:W-:-:S04]  /*c5c0*/  MOV R0, 0x7f ;  /* 0x0000007f00007802 */ /* 0x000fc80000000f00 */
[----:B------:R-:W-:-:S07]  /*c5d0*/  SEL R0, R0, 0x7c, P0 ;  /* 0x0000007c00007807 */ /* 0x000fce0000000000 */
.L_x_15927:
[----:B------:R-:W-:Y:S05]  /*c5e0*/  BSYNC.RECONVERGENT B0 ;  /* 0x0000000000007941 */ /* 0x000fea0003800200 */
.L_x_15925:
[----:B------:R-:W-:-:S04]  /*c5f0*/  SHF.R.U32.HI R3, RZ, 0x18, R3 ;  /* 0x00000018ff037819 */ /* 0x000fc80000011603 */
[----:B------:R-:W-:-:S05]  /*c600*/  LOP3.LUT R3, R0, 0x80, R3, 0xf8, !PT ;  /* 0x0000008000037812 */ /* 0x000fca00078ef803 */
[----:B------:R1:W-:Y:S01]  /*c610*/  STG.E.U8 desc[UR36][R16.64], R3 ;  /* 0x0000000310007986 */ /* 0x0003e2000c101124 */
[----:B------:R-:W-:Y:S05]  /*c620*/  BRA `(.L_x_15898) ;  /* 0x00000000000c7947 */ /* 0x000fea0003800000 */
.L_x_15919:
[----:B------:R-:W-:-:S04]  /*c630*/  I2FP.F32.S32 R0, R2 ;  /* 0x0000000200007245 */ /* 0x000fc80000201400 */
[----:B------:R-:W-:-:S05]  /*c640*/  F2FP.BF16.F32.PACK_AB R0, RZ, R0 ;  /* 0x00000000ff00723e */ /* 0x000fca00000010ff */
[----:B------:R0:W-:Y:S02]  /*c650*/  STG.E.U16 desc[UR36][R16.64], R0 ;  /* 0x0000000010007986 */ /* 0x0001e4000c101524 */
.L_x_15898:
[----:B------:R-:W-:-:S07]  /*c660*/  VIADD R25, R25, 0x80 ;  /* 0x0000008019197836 */ /* 0x000fce0000000000 */
.L_x_15827:
[----:B------:R-:W5:Y:S02]  /*c670*/  LDCU UR4, c[0x0][0x380] ;  /* 0x00007000ff0477ac */ /* 0x000f640008000800 */
[----:B-----5:R-:W-:-:S13]  /*c680*/  ISETP.GE.AND P0, PT, R25, UR4, PT ;  /* 0x0000000419007c0c */ /* 0x020fda000bf06270 */
[----:B------:R-:W-:Y:S05]  /*c690*/  @P0 EXIT ;  /* 0x000000000000094d */ /* 0x000fea0003800000 */
[----:B------:R-:W5:Y:S01]  /*c6a0*/  LDCU UR4, c[0x0][0x388] ;  /* 0x00007100ff0477ac */ /* 0x000f620008000800 */
[----:B012---:R-:W-:Y:S02]  /*c6b0*/  HFMA2 R0, -RZ, RZ, 0, 0 ;  /* 0x00000000ff007431 */ /* 0x007fe400000001ff */
[----:B------:R-:W-:Y:S02]  /*c6c0*/  IMAD.MOV.U32 R24, RZ, RZ, RZ ;  /* 0x000000ffff187224 */ /* 0x000fe400078e00ff */
[----:B---34-:R-:W-:Y:S01]  /*c6d0*/  IMAD.MOV.U32 R16, RZ, RZ, RZ ;  /* 0x000000ffff107224 */ /* 0x018fe200078e00ff */
        /* <DEDUP_REMOVED lines=374> */
.L_x_15928:
        /* <DEDUP_REMOVED lines=19> */
.L_x_15932:
[----:B------:R4:W5:Y:S01]  /*df70*/  LDG.E.U8 R0, desc[UR36][R2.64] ;  /* 0x0000002402007981 */ /* 0x000962000c1e1100 */
[----:B------:R-:W-:Y:S05]  /*df80*/  BRA `(.L_x_15934) ;  /* 0x0000000c002c7947 */ /* 0x000fea0003800000 */
.L_x_15931:
        /* <DEDUP_REMOVED lines=8> */
.L_x_15936:
[----:B------:R0:W5:Y:S01]  /*e010*/  LDG.E R0, desc[UR36][R2.64] ;  /* 0x0000002402007981 */ /* 0x000162000c1e1900 */
[----:B------:R-:W-:Y:S05]  /*e020*/  BRA `(.L_x_15934) ;  /* 0x0000000c00047947 */ /* 0x000fea0003800000 */
.L_x_15935:
[----:B------:R0:W5:Y:S01]  /*e030*/  LDG.E.S16 R0, desc[UR36][R2.64] ;  /* 0x0000002402007981 */ /* 0x000162000c1e1700 */
[----:B------:R-:W-:Y:S05]  /*e040*/  BRA `(.L_x_15934) ;  /* 0x0000000800fc7947 */ /* 0x000fea0003800000 */
.L_x_15930:
[----:B------:R-:W-:-:S09]  /*e050*/  UISETP.GT.AND UP0, UPT, UR4, 0x6, UPT ;  /* 0x000000060400788c */ /* 0x000fd2000bf04270 */
[----:B------:R-:W-:Y:S05]  /*e060*/  BRA.U UP0, `(.L_x_15937) ;  /* 0x00000001002c7547 */ /* 0x000fea000b800000 */
[----:B------:R-:W-:-:S09]  /*e070*/  UISETP.NE.AND UP0, UPT, UR4, 0x5, UPT ;  /* 0x000000050400788c */ /* 0x000fd2000bf05270 */
[----:B------:R-:W-:Y:S05]  /*e080*/  BRA.U !UP0, `(.L_x_15938) ;  /* 0x0000000108147547 */ /* 0x000fea000b800000 */
[----:B------:R-:W-:-:S09]  /*e090*/  UISETP.NE.AND UP0, UPT, UR4, 0x6, UPT ;  /* 0x000000060400788c */ /* 0x000fd2000bf05270 */
[----:B------:R-:W-:Y:S05]  /*e0a0*/  BRA.U UP0, `(.L_x_15933) ;  /* 0x0000000900907547 */ /* 0x000fea000b800000 */
[----:B------:R-:W2:Y:S02]  /*e0b0*/  LDG.E R0, desc[UR36][R2.64] ;  /* 0x0000002402007981 */ /* 0x000ea4000c1e1900 */
[----:B--2---:R-:W1:Y:S01]  /*e0c0*/  F2I.FTZ.TRUNC.NTZ R0, R0 ;  /* 0x0000000000007305 */ /* 0x004e62000021f100 */
[----:B------:R-:W-:Y:S05]  /*e0d0*/  BRA `(.L_x_15934) ;  /* 0x0000000800d87947 */ /* 0x000fea0003800000 */
.L_x_15938:
[----:B------:R-:W2:Y:S02]  /*e0e0*/  LDG.E.U16 R2, desc[UR36][R2.64] ;  /* 0x0000002402027981 */ /* 0x000ea4000c1e1500 */
[----:B--2---:R-:W-:-:S06]  /*e0f0*/  HADD2.F32 R0, -RZ, R2.H0_H0 ;  /* 0x20000002ff007230 */ /* 0x004fcc0000004100 */
[----:B------:R-:W0:Y:S01]  /*e100*/  F2I.FTZ.TRUNC.NTZ R0, R0 ;  /* 0x0000000000007305 */ /* 0x000e22000021f100 */
[----:B------:R-:W-:Y:S05]  /*e110*/  BRA `(.L_x_15934) ;  /* 0x0000000800c87947 */ /* 0x000fea0003800000 */
.L_x_15937:
[----:B------:R-:W-:-:S09]  /*e120*/  UISETP.NE.AND UP0, UPT, UR4, 0x7, UPT ;  /* 0x000000070400788c */ /* 0x000fd2000bf05270 */
[----:B------:R-:W-:Y:S05]  /*e130*/  BRA.U !UP0, `(.L_x_15939) ;  /* 0x00000001082c7547 */ /* 0x000fea000b800000 */
[----:B------:R-:W-:-:S09]  /*e140*/  UISETP.NE.AND UP0, UPT, UR4, 0x8, UPT ;  /* 0x000000080400788c */ /* 0x000fd2000bf05270 */
[----:B------:R-:W-:Y:S05]  /*e150*/  BRA.U !UP0, `(.L_x_15940) ;  /* 0x0000000108147547 */ /* 0x000fea000b800000 */
[----:B------:R-:W-:-:S09]  /*e160*/  UISETP.NE.AND UP0, UPT, UR4, 0x9, UPT ;  /* 0x000000090400788c */ /* 0x000fd2000bf05270 */
[----:B------:R-:W-:Y:S05]  /*e170*/  BRA.U UP0, `(.L_x_15933) ;  /* 0x00000009005c7547 */ /* 0x000fea000b800000 */
[----:B------:R-:W2:Y:S02]  /*e180*/  LDG.E R0, desc[UR36][R2.64] ;  /* 0x0000002402007981 */ /* 0x000ea4000c1e1900 */
[----:B--2---:R-:W3:Y:S01]  /*e190*/  F2I.FTZ.TRUNC.NTZ R0, R0 ;  /* 0x0000000000007305 */ /* 0x004ee2000021f100 */
[----:B------:R-:W-:Y:S05]  /*e1a0*/  BRA `(.L_x_15934) ;  /* 0x0000000800a47947 */ /* 0x000fea0003800000 */
.L_x_15940:
[----:B------:R-:W2:Y:S02]  /*e1b0*/  LDG.E.U16 R2, desc[UR36][R2.64] ;  /* 0x0000002402027981 */ /* 0x000ea4000c1e1500 */
[----:B--2---:R-:W-:-:S06]  /*e1c0*/  HADD2.F32 R0, -RZ, R2.H0_H0 ;  /* 0x20000002ff007230 */ /* 0x004fcc0000004100 */
[----:B------:R-:W2:Y:S01]  /*e1d0*/  F2I.FTZ.TRUNC.NTZ R0, R0 ;  /* 0x0000000000007305 */ /* 0x000ea2000021f100 */
[----:B------:R-:W-:Y:S05]  /*e1e0*/  BRA `(.L_x_15934) ;  /* 0x0000000800947947 */ /* 0x000fea0003800000 */
.L_x_15939:
[----:B------:R-:W2:Y:S02]  /*e1f0*/  LDG.E.64 R2, desc[UR36][R2.64] ;  /* 0x0000002402027981 */ /* 0x000ea4000c1e1b00 */
[----:B--2---:R4:W0:Y:S02]  /*e200*/  F2I.F64.TRUNC R0, R2 ;  /* 0x0000000200007311 */ /* 0x004824000030d100 */
[----:B0---4-:R-:W-:Y:S05]  /*e210*/  BRA `(.L_x_15934) ;  /* 0x0000000800887947 */ /* 0x011fea0003800000 */
.L_x_15929:
        /* <DEDUP_REMOVED lines=12> */
.L_x_15943:
[----:B------:R-:W2:Y:S02]  /*e2e0*/  LDG.E.64 R2, desc[UR36][R2.64] ;  /* 0x0000002402027981 */ /* 0x000ea4000c1e1b00 */
[----:B--2---:R0:W1:Y:S02]  /*e2f0*/  F2I.F64.TRUNC R0, R2 ;  /* 0x0000000200007311 */ /* 0x004064000030d100 */
[----:B01----:R-:W-:Y:S05]  /*e300*/  BRA `(.L_x_15934) ;  /* 0x00000008004c7947 */ /* 0x003fea0003800000 */
.L_x_15942:
        /* <DEDUP_REMOVED lines=24> */
[----:B------:R-:W0:Y:S01]  /*e490*/  F2I.FTZ.TRUNC.NTZ R0, R0 ;  /* 0x0000000000007305 */ /* 0x000e22000021f100 */
[----:B------:R-:W-:Y:S05]  /*e4a0*/  BRA `(.L_x_15934) ;  /* 0x0000000400e47947 */ /* 0x000fea0003800000 */
.L_x_15945:
        /* <DEDUP_REMOVED lines=13> */
.L_x_15944:
[----:B------:R-:W2:Y:S02]  /*e580*/  LDG.E.U16 R0, desc[UR36][R2.64] ;  /* 0x0000002402007981 */ /* 0x000ea4000c1e1500 */
[----:B--2---:R-:W-:-:S06]  /*e590*/  SHF.L.U32 R0, R0, 0x10, RZ ;  /* 0x0000001000007819 */ /* 0x004fcc00000006ff */
[----:B------:R-:W0:Y:S01]  /*e5a0*/  F2I.FTZ.TRUNC.NTZ R0, R0 ;  /* 0x0000000000007305 */ /* 0x000e22000021f100 */
[----:B------:R-:W-:Y:S05]  /*e5b0*/  BRA `(.L_x_15934) ;  /* 0x0000000400a07947 */ /* 0x000fea0003800000 */
.L_x_15941:
        /* <DEDUP_REMOVED lines=10> */
.L_x_15948:
        /* <DEDUP_REMOVED lines=21> */
.L_x_15952:
[----:B------:R-:W-:Y:S05]  /*e7b0*/  BSYNC.RECONVERGENT B1 ;  /* 0x0000000000017941 */ /* 0x000fea0003800200 */
.L_x_15951:
[----:B------:R-:W-:Y:S01]  /*e7c0*/  IMAD.SHL.U32 R0, R0, 0x100000, RZ ;  /* 0x0010000000007824 */ /* 0x000fe200078e00ff */
[----:B------:R-:W-:-:S04]  /*e7d0*/  LEA R2, R2, 0x3b800000, 0x17 ;  /* 0x3b80000002027811 */ /* 0x000fc800078eb8ff */
[----:B------:R-:W-:-:S07]  /*e7e0*/  LOP3.LUT R0, R2, R0, R7, 0xfe, !PT ;  /* 0x0000000002007212 */ /* 0x000fce00078efe07 */
.L_x_15950:
[----:B------:R-:W-:Y:S05]  /*e7f0*/  BSYNC.RECONVERGENT B0 ;  /* 0x0000000000007941 */ /* 0x000fea0003800200 */
.L_x_15949:
[----:B------:R-:W0:Y:S01]  /*e800*/  F2I.FTZ.TRUNC.NTZ R0, R0 ;  /* 0x0000000000007305 */ /* 0x000e22000021f100 */
[----:B------:R-:W-:Y:S05]  /*e810*/  BRA `(.L_x_15934) ;  /* 0x0000000400087947 */ /* 0x000fea0003800000 */
.L_x_15947:
        /* <DEDUP_REMOVED lines=21> */
.L_x_15956:
[----:B------:R-:W-:Y:S05]  /*e970*/  BSYNC.RECONVERGENT B1 ;  /* 0x0000000000017941 */ /* 0x000fea0003800200 */
.L_x_15955:
[----:B------:R-:W-:Y:S01]  /*e980*/  IMAD.SHL.U32 R0, R0, 0x200000, RZ ;  /* 0x0020000000007824 */ /* 0x000fe200078e00ff */
[----:B------:R-:W-:-:S04]  /*e990*/  LEA R2, R2, 0x37800000, 0x17 ;  /* 0x3780000002027811 */ /* 0x000fc800078eb8ff */
[----:B------:R-:W-:-:S07]  /*e9a0*/  LOP3.LUT R0, R2, R0, R7, 0xfe, !PT ;  /* 0x0000000002007212 */ /* 0x000fce00078efe07 */
.L_x_15954:
[----:B------:R-:W-:Y:S05]  /*e9b0*/  BSYNC.RECONVERGENT B0 ;  /* 0x0000000000007941 */ /* 0x000fea0003800200 */
.L_x_15953:
[----:B------:R-:W0:Y:S01]  /*e9c0*/  F2I.FTZ.TRUNC.NTZ R0, R0 ;  /* 0x0000000000007305 */ /* 0x000e22000021f100 */
[----:B------:R-:W-:Y:S05]  /*e9d0*/  BRA `(.L_x_15934) ;  /* 0x0000000000987947 */ /* 0x000fea0003800000 */
.L_x_15946:
        /* <DEDUP_REMOVED lines=14> */
.L_x_15960:
[----:B------:R-:W-:Y:S05]  /*eac0*/  BSYNC.RECONVERGENT B0 ;  /* 0x0000000000007941 */ /* 0x000fea0003800200 */
.L_x_15959:
[----:B------:R-:W0:Y:S01]  /*ead0*/  F2I.FTZ.TRUNC.NTZ R0, R0 ;  /* 0x0000000000007305 */ /* 0x000e22000021f100 */
[----:B------:R-:W-:Y:S05]  /*eae0*/  BRA `(.L_x_15934) ;  /* 0x0000000000547947 */ /* 0x000fea0003800000 */
.L_x_15933:
        /* <DEDUP_REMOVED lines=16> */
.L_x_15961:
[----:B------:R-:W-:Y:S01]  /*ebf0*/  IMAD.MOV.U32 R0, RZ, RZ, RZ ;  /* 0x000000ffff007224 */ /* 0x000fe200078e00ff */
[----:B------:R-:W-:Y:S06]  /*ec00*/  BRA `(.L_x_15934) ;  /* 0x00000000000c7947 */ /* 0x000fec0003800000 */
.L_x_15958:
[----:B------:R0:W5:Y:S01]  /*ec10*/  LDG.E R0, desc[UR36][R2.64] ;  /* 0x0000002402007981 */ /* 0x000162000c1e1900 */
[----:B------:R-:W-:Y:S05]  /*ec20*/  BRA `(.L_x_15934) ;  /* 0x0000000000047947 */ /* 0x000fea0003800000 */
.L_x_15957:
[----:B------:R0:W5:Y:S02]  /*ec30*/  LDG.E R0, desc[UR36][R2.64] ;  /* 0x0000002402007981 */ /* 0x000164000c1e1900 */
.L_x_15934:
[----:B------:R-:W0:Y:S01]  /*ec40*/  LDCU.64 UR6, c[0x0][0x5f8] ;  /* 0x0000bf00ff0677ac */ /* 0x000e220008000a00 */
[----:B------:R-:W-:-:S04]  /*ec50*/  UPRMT UR4, UR42, 0x9910, URZ ;  /* 0x000099102a047896 */ /* 0x000fc800080000ff */
[----:B------:R-:W-:Y:S01]  /*ec60*/  UISETP.GT.AND UP0, UPT, UR4, 0x9, UPT ;  /* 0x000000090400788c */ /* 0x000fe2000bf04270 */
[----:B0---4-:R-:W-:-:S04]  /*ec70*/  IADD3 R2, P0, PT, R24, UR6, RZ ;  /* 0x0000000618027c10 */ /* 0x011fc8000ff1e0ff */
        /* <DEDUP_REMOVED lines=12> */
.L_x_15965:
[----:B------:R4:W5:Y:S01]  /*ed40*/  LDG.E.U8 R5, desc[UR36][R2.64] ;  /* 0x0000002402057981 */ /* 0x000962000c1e1100 */
[----:B------:R-:W-:Y:S05]  /*ed50*/  BRA `(.L_x_15966) ;  /* 0x0000000800e87947 */ /* 0x000fea0003800000 */
.L_x_15964:
        /* <DEDUP_REMOVED lines=8> */
.L_x_15968:
[----:B------:R0:W5:Y:S01]  /*ede0*/  LDG.E R5, desc[UR36][R2.64] ;  /* 0x0000002402057981 */ /* 0x000162000c1e1900 */
[----:B------:R-:W-:Y:S05]  /*edf0*/  BRA `(.L_x_15966) ;  /* 0x0000000800c07947 */ /* 0x000fea0003800000 */
.L_x_15967:
[----:B------:R0:W5:Y:S01]  /*ee00*/  LDG.E.S16 R5, desc[UR36][R2.64] ;  /* 0x0000002402057981 */ /* 0x000162000c1e1700 */
[----:B------:R-:W-:Y:S05]  /*ee10*/  BRA `(.L_x_15966) ;  /* 0x0000000800b87947 */ /* 0x000fea0003800000 */
.L_x_15963:
[----:B------:R-:W-:-:S09]  /*ee20*/  UISETP.GT.AND UP0, UPT, UR4, 0x6, UPT ;  /* 0x000000060400788c */ /* 0x000fd2000bf04270 */
[----:B------:R-:W-:Y:S05]  /*ee30*/  BRA.U UP0, `(.L_x_15969) ;  /* 0x00000001002c7547 */ /* 0x000fea000b800000 */
[----:B------:R-:W-:-:S09]  /*ee40*/  UISETP.NE.AND UP0, UPT, UR4, 0x5, UPT ;  /* 0x000000050400788c */ /* 0x000fd2000bf05270 */
[----:B------:R-:W-:Y:S05]  /*ee50*/  BRA.U !UP0, `(.L_x_15970) ;  /* 0x0000000108147547 */ /* 0x000fea000b800000 */
[----:B------:R-:W-:-:S09]  /*ee60*/  UISETP.NE.AND UP0, UPT, UR4, 0x6, UPT ;  /* 0x000000060400788c */ /* 0x000fd2000bf05270 */
[----:B------:R-:W-:Y:S05]  /*ee70*/  BRA.U UP0, `(.L_x_15661) ;  /* 0xffffff41008c7547 */ /* 0x000fea000b83ffff */
[----:B------:R-:W4:Y:S02]  /*ee80*/  LDG.E R2, desc[UR36][R2.64] ;  /* 0x0000002402027981 */ /* 0x000f24000c1e1900 */
[----:B----4-:R0:W4:Y:S01]  /*ee90*/  F2I.FTZ.TRUNC.NTZ R5, R2 ;  /* 0x0000000200057305 */ /* 0x010122000021f100 */
[----:B------:R-:W-:Y:S05]  /*eea0*/  BRA `(.L_x_15966) ;  /* 0x0000000800947947 */ /* 0x000fea0003800000 */
.L_x_15970:
[----:B------:R-:W4:Y:S02]  /*eeb0*/  LDG.E.U16 R2, desc[UR36][R2.64] ;  /* 0x0000002402027981 */ /* 0x000f24000c1e1500 */
[----:B----4-:R-:W-:-:S06]  /*eec0*/  HADD2.F32 R5, -RZ, R2.H0_H0 ;  /* 0x20000002ff057230 */ /* 0x010fcc0000004100 */
[----:B------:R-:W0:Y:S01]  /*eed0*/  F2I.FTZ.TRUNC.NTZ R5, R5 ;  /* 0x0000000500057305 */ /* 0x000e22000021f100 */
[----:B------:R-:W-:Y:S05]  /*eee0*/  BRA `(.L_x_15966) ;  /* 0x0000000800847947 */ /* 0x000fea0003800000 */
.L_x_15969:
[----:B------:R-:W-:-:S09]  /*eef0*/  UISETP.NE.AND UP0, UPT, UR4, 0x7, UPT ;  /* 0x000000070400788c */ /* 0x000fd2000bf05270 */
[----:B------:R-:W-:Y:S05]  /*ef00*/  BRA.U !UP0, `(.L_x_15971) ;  /* 0x00000001082c7547 */ /* 0x000fea000b800000 */
[----:B------:R-:W-:-:S09]  /*ef10*/  UISETP.NE.AND UP0, UPT, UR4, 0x8, UPT ;  /* 0x000000080400788c */ /* 0x000fd2000bf05270 */
[----:B------:R-:W-:Y:S05]  /*ef20*/  BRA.U !UP0, `(.L_x_15972) ;  /* 0x0000000108147547 */ /* 0x000fea000b800000 */
[----:B------:R-:W-:-:S09]  /*ef30*/  UISETP.NE.AND UP0, UPT, UR4, 0x9, UPT ;  /* 0x000000090400788c */ /* 0x000fd2000bf05270 */
[----:B------:R-:W-:Y:S05]  /*ef40*/  BRA.U UP0, `(.L_x_15661) ;  /* 0xffffff4100587547 */ /* 0x000fea000b83ffff */
[----:B------:R-:W4:Y:S02]  /*ef50*/  LDG.E R2, desc[UR36][R2.64] ;  /* 0x0000002402027981 */ /* 0x000f24000c1e1900 */
[----:B----4-:R0:W4:Y:S01]  /*ef60*/  F2I.FTZ.TRUNC.NTZ R5, R2 ;  /* 0x0000000200057305 */ /* 0x010122000021f100 */
[----:B------:R-:W-:Y:S05]  /*ef70*/  BRA `(.L_x_15966) ;  /* 0x0000000800607947 */ /* 0x000fea0003800000 */
.L_x_15972:
[----:B------:R-:W4:Y:S02]  /*ef80*/  LDG.E.U16 R2, desc[UR36][R2.64] ;  /* 0x0000002402027981 */ /* 0x000f24000c1e1500 */
[----:B----4-:R-:W-:-:S06]  /*ef90*/  HADD2.F32 R5, -RZ, R2.H0_H0 ;  /* 0x20000002ff057230 */ /* 0x010fcc0000004100 */
[----:B------:R-:W0:Y:S01]  /*efa0*/  F2I.FTZ.TRUNC.NTZ R5, R5 ;  /* 0x0000000500057305 */ /* 0x000e22000021f100 */
[----:B------:R-:W-:Y:S05]  /*efb0*/  BRA `(.L_x_15966) ;  /* 0x0000000800507947 */ /* 0x000fea0003800000 */
.L_x_15971:
[----:B------:R-:W4:Y:S02]  /*efc0*/  LDG.E.64 R2, desc[UR36][R2.64] ;  /* 0x0000002402027981 */ /* 0x000f24000c1e1b00 */
[----:B----4-:R0:W4:Y:S02]  /*efd0*/  F2I.F64.TRUNC R5, R2 ;  /* 0x0000000200057311 */ /* 0x010124000030d100 */
[----:B0---4-:R-:W-:Y:S05]  /*efe0*/  BRA `(.L_x_15966) ;  /* 0x0000000800447947 */ /* 0x011fea0003800000 */
.L_x_15962:
        /* <DEDUP_REMOVED lines=10> */
[----:B------:R-:W-:Y:S01]  /*f090*/  SEL R5, RZ, 0x1, !P0 ;  /* 0x00000001ff057807 */ /* 0x000fe20004000000 */
[----:B------:R-:W-:Y:S08]  /*f0a0*/  BRA `(.L_x_15966) ;  /* 0x0000000800147947 */ /* 0x000ff00003800000 */
.L_x_15975:
[----:B------:R-:W4:Y:S02]  /*f0b0*/  LDG.E.64 R2, desc[UR36][R2.64] ;  /* 0x0000002402027981 */ /* 0x000f24000c1e1b00 */
[----:B----4-:R0:W4:Y:S02]  /*f0c0*/  F2I.F64.TRUNC R5, R2 ;  /* 0x0000000200057311 */ /* 0x010124000030d100 */
[----:B0---4-:R-:W-:Y:S05]  /*f0d0*/  BRA `(.L_x_15966) ;  /* 0x0000000800087947 */ /* 0x011fea0003800000 */
.L_x_15974:
        /* <DEDUP_REMOVED lines=24> */
[----:B------:R0:W4:Y:S01]  /*f260*/  F2I.FTZ.TRUNC.NTZ R5, R3 ;  /* 0x0000000300057305 */ /* 0x000122000021f100 */
[----:B------:R-:W-:Y:S05]  /*f270*/  BRA `(.L_x_15966) ;  /* 0x0000000400a07947 */ /* 0x000fea0003800000 */
.L_x_15977:
[----:B------:R-:W4:Y:S02]  /*f280*/  LDG.E.U8 R2, desc[UR36][R2.64] ;  /* 0x0000002402027981 */ /* 0x000f24000c1e1100 */
[C---:B----4-:R-:W-:Y:S01]  /*f290*/  IMAD.SHL.U32 R4, R2.reuse, 0x2000000, RZ ;  /* 0x0200000002047824 */ /* 0x050fe200078e00ff */
[----:B------:R-:W-:-:S04]  /*f2a0*/  SHF.L.U32 R6, R2, 0x8, RZ ;  /* 0x0000000802067819 */ /* 0x000fc800000006ff */
        /* <DEDUP_REMOVED lines=11> */
.L_x_15976:
[----:B------:R-:W4:Y:S02]  /*f360*/  LDG.E.U16 R5, desc[UR36][R2.64] ;  /* 0x0000002402057981 */ /* 0x000f24000c1e1500 */
[----:B----4-:R-:W-:-:S06]  /*f370*/  IMAD.U32 R5, R5, 0x10000, RZ ;  /* 0x0001000005057824 */ /* 0x010fcc00078e00ff */
[----:B------:R-:W0:Y:S01]  /*f380*/  F2I.FTZ.TRUNC.NTZ R5, R5 ;  /* 0x0000000500057305 */ /* 0x000e22000021f100 */
[----:B------:R-:W-:Y:S05]  /*f390*/  BRA `(.L_x_15966) ;  /* 0x0000000400587947 */ /* 0x000fea0003800000 */
.L_x_15973:
        /* <DEDUP_REMOVED lines=10> */
.L_x_15980:
[----:B------:R-:W4:Y:S01]  /*f440*/  LDG.E.U8 R4, desc[UR36][R2.64] ;  /* 0x0000002402047981 */ /* 0x000f22000c1e1100 */
[----:B------:R-:W-:Y:S01]  /*f450*/  BSSY.RECONVERGENT B0, `(.L_x_15981) ;  /* 0x0000018000007945 */ /* 0x000fe20003800200 */
[----:B------:R-:W-:Y:S02]  /*f460*/  MOV R5, RZ ;  /* 0x000000ff00057202 */ /* 0x000fe40000000f00 */
        /* <DEDUP_REMOVED lines=18> */
.L_x_15984:
[----:B------:R-:W-:Y:S05]  /*f590*/  BSYNC.RECONVERGENT B1 ;  /* 0x0000000000017941 */ /* 0x000fea0003800200 */
.L_x_15983:
[----:B------:R-:W-:Y:S01]  /*f5a0*/  IMAD.SHL.U32 R2, R2, 0x100000, RZ ;  /* 0x0010000002027824 */ /* 0x000fe200078e00ff */
[----:B------:R-:W-:-:S04]  /*f5b0*/  LEA R3, R3, 0x3b800000, 0x17 ;  /* 0x3b80000003037811 */ /* 0x000fc800078eb8ff */
[----:B------:R-:W-:-:S07]  /*f5c0*/  LOP3.LUT R5, R3, R2, R7, 0xfe, !PT ;  /* 0x0000000203057212 */ /* 0x000fce00078efe07 */
.L_x_15982:
[----:B------:R-:W-:Y:S05]  /*f5d0*/  BSYNC.RECONVERGENT B0 ;  /* 0x0000000000007941 */ /* 0x000fea0003800200 */
.L_x_15981:
[----:B------:R-:W0:Y:S01]  /*f5e0*/  F2I.FTZ.TRUNC.NTZ R5, R5 ;  /* 0x0000000500057305 */ /* 0x000e22000021f100 */
[----:B------:R-:W-:Y:S05]  /*f5f0*/  BRA `(.L_x_15966) ;  /* 0x0000000000c07947 */ /* 0x000fea0003800000 */
.L_x_15979:
[----:B------:R-:W4:Y:S01]  /*f600*/  LDG.E.U8 R4, desc[UR36][R2.64] ;  /* 0x0000002402047981 */ /* 0x000f22000c1e1100 */
[----:B------:R-:W-:Y:S01]  /*f610*/  BSSY.RECONVERGENT B0, `(.L_x_15985) ;  /* 0x0000018000007945 */ /* 0x000fe20003800200 */
[----:B------:R-:W-:Y:S01]  /*f620*/  IMAD.MOV.U32 R5, RZ, RZ, RZ ;  /* 0x000000ffff057224 */ /* 0x000fe200078e00ff */
[----:B----4-:R-:W-:-:S13]  /*f630*/  ISETP.NE.AND P0, PT, R4, RZ, PT ;  /* 0x000000ff0400720c */ /* 0x010fda0003f05270 */
        /* <DEDUP_REMOVED lines=17> */
.L_x_15988:
[----:B------:R-:W-:Y:S05]  /*f750*/  BSYNC.RECONVERGENT B1 ;  /* 0x0000000000017941 */ /* 0x000fea0003800200 */
.L_x_15987:
[----:B------:R-:W-:Y:S02]  /*f760*/  SHF.L.U32 R2, R2, 0x15, RZ ;  /* 0x0000001502027819 */ /* 0x000fe400000006ff */
[----:B------:R-:W-:-:S04]  /*f770*/  LEA R3, R3, 0x37800000, 0x17 ;  /* 0x3780000003037811 */ /* 0x000fc800078eb8ff */
[----:B------:R-:W-:-:S07]  /*f780*/  LOP3.LUT R5, R3, R2, R7, 0xfe, !PT ;  /* 0x0000000203057212 */ /* 0x000fce00078efe07 */
.L_x_15986:
[----:B------:R-:W-:Y:S05]  /*f790*/  BSYNC.RECONVERGENT B0 ;  /* 0x0000000000007941 */ /* 0x000fea0003800200 */
.L_x_15985:
[----:B------:R-:W0:Y:S01]  /*f7a0*/  F2I.FTZ.TRUNC.NTZ R5, R5 ;  /* 0x0000000500057305 */ /* 0x000e22000021f100 */
[----:B------:R-:W-:Y:S05]  /*f7b0*/  BRA `(.L_x_15966) ;  /* 0x0000000000507947 */ /* 0x000fea0003800000 */
.L_x_15978:
[----:B------:R-:W-:-:S09]  /*f7c0*/  UISETP.NE.AND UP0, UPT, UR4, 0x1c, UPT ;  /* 0x0000001c0400788c */ /* 0x000fd2000bf05270 */
[----:B------:R-:W-:Y:S05]  /*f7d0*/  BRA.U !UP0, `(.L_x_15989) ;  /* 0x0000000108447547 */ /* 0x000fea000b800000 */
[----:B------:R-:W-:-:S09]  /*f7e0*/  UISETP.NE.AND UP0, UPT, UR4, 0x1d, UPT ;  /* 0x0000001d0400788c */ /* 0x000fd2000bf05270 */
[----:B------:R-:W-:Y:S05]  /*f7f0*/  BRA.U !UP0, `(.L_x_15990) ;  /* 0x0000000108347547 */ /* 0x000fea000b800000 */
[----:B------:R-:W-:-:S09]  /*f800*/  UISETP.NE.AND UP0, UPT, UR4, 0x2c, UPT ;  /* 0x0000002c0400788c */ /* 0x000fd2000bf05270 */
[----:B------:R-:W-:Y:S05]  /*f810*/  BRA.U UP0, `(.L_x_15661) ;  /* 0xffffff3900247547 */ /* 0x000fea000b83ffff */
[----:B------:R-:W4:Y:S01]  /*f820*/  LDG.E.U8 R2, desc[UR36][R2.64] ;  /* 0x0000002402027981 */ /* 0x000f22000c1e1100 */
[----:B------:R-:W-:Y:S01]  /*f830*/  BSSY.RECONVERGENT B0, `(.L_x_15991) ;  /* 0x0000007000007945 */ /* 0x000fe20003800200 */
[----:B------:R-:W-:Y:S01]  /*f840*/  IMAD.MOV.U32 R5, RZ, RZ, 0x400000 ;  /* 0x00400000ff057424 */ /* 0x000fe200078e00ff */
[----:B----4-:R-:W-:-:S13]  /*f850*/  ISETP.NE.AND P0, PT, R2, RZ, PT ;  /* 0x000000ff0200720c */ /* 0x010fda0003f05270 */
[----:B------:R-:W-:Y:S05]  /*f860*/  @!P0 BRA `(.L_x_15992) ;  /* 0x00000000000c8947 */ /* 0x000fea0003800000 */
[----:B------:R-:W-:-:S13]  /*f870*/  ISETP.NE.AND P0, PT, R2, 0xff, PT ;  /* 0x000000ff0200780c */ /* 0x000fda0003f05270 */
[----:B------:R-:W-:Y:S01]  /*f880*/  @!P0 IMAD.MOV.U32 R5, RZ, RZ, 0x7f800001 ;  /* 0x7f800001ff058424 */ /* 0x000fe200078e00ff */
[----:B------:R-:W-:-:S07]  /*f890*/  @P0 SHF.L.U32 R5, R2, 0x17, RZ ;  /* 0x0000001702050819 */ /* 0x000fce00000006ff */
.L_x_15992:
[----:B------:R-:W-:Y:S05]  /*f8a0*/  BSYNC.RECONVERGENT B0 ;  /* 0x0000000000007941 */ /* 0x000fea0003800200 */
.L_x_15991:
[----:B------:R-:W0:Y:S01]  /*f8b0*/  F2I.FTZ.TRUNC.NTZ R5, R5 ;  /* 0x0000000500057305 */ /* 0x000e22000021f100 */
[----:B------:R-:W-:Y:S05]  /*f8c0*/  BRA `(.L_x_15966) ;  /* 0x00000000000c7947 */ /* 0x000fea0003800000 */
.L_x_15990:
[----:B------:R0:W5:Y:S01]  /*f8d0*/  LDG.E R5, desc[UR36][R2.64] ;  /* 0x0000002402057981 */ /* 0x000162000c1e1900 */
[----:B------:R-:W-:Y:S05]  /*f8e0*/  BRA `(.L_x_15966) ;  /* 0x0000000000047947 */ /* 0x000fea0003800000 */
.L_x_15989:
[----:B------:R0:W5:Y:S02]  /*f8f0*/  LDG.E R5, desc[UR36][R2.64] ;  /* 0x0000002402057981 */ /* 0x000164000c1e1900 */
.L_x_15966:
[----:B------:R-:W-:Y:S05]  /*f900*/  BSYNC.RECONVERGENT B6 ;  /* 0x0000000000067941 */ /* 0x000fea0003800200 */
.L_x_15620:
[-C--:B0---45:R-:W-:Y:S01]  /*f910*/  IABS R7, R5.reuse ;  /* 0x0000000500077213 */ /* 0x0b1fe20000000000 */
[----:B------:R-:W-:Y:S01]  /*f920*/  UPRMT UR4, UR43, 0x9910, URZ ;  /* 0x000099102b047896 */ /* 0x000fe200080000ff */
[----:B-123--:R-:W-:Y:S02]  /*f930*/  IABS R8, R0 ;  /* 0x0000000000087213 */ /* 0x00efe40000000000 */
[----:B------:R-:W0:Y:S01]  /*f940*/  I2F.RP R4, R7 ;  /* 0x0000000700047306 */ /* 0x000e220000209400 */
[-C--:B------:R-:W-:Y:S01]  /*f950*/  IABS R10, R5.reuse ;  /* 0x00000005000a7213 */ /* 0x080fe20000000000 */
[----:B------:R-:W-:Y:S01]  /*f960*/  UISETP.GT.AND UP0, UPT, UR4, 0x9, UPT ;  /* 0x000000090400788c */ /* 0x000fe2000bf04270 */
        /* <DEDUP_REMOVED lines=33> */
.L_x_15996:
[----:B------:R-:W-:Y:S01]  /*fb80*/  STG.E.U8 desc[UR36][R16.64], R2 ;  /* 0x0000000210007986 */ /* 0x000fe2000c101124 */
[----:B------:R-:W-:Y:S05]  /*fb90*/  EXIT ;  /* 0x000000000000794d */ /* 0x000fea0003800000 */
.L_x_15995:
[----:B------:R-:W-:-:S09]  /*fba0*/  UISETP.NE.AND UP0, UPT, UR4, 0x2, UPT ;  /* 0x000000020400788c */ /* 0x000fd2000bf05270 */
[----:B------:R-:W-:Y:S05]  /*fbb0*/  BRA.U !UP0, `(.L_x_15998) ;  /* 0x0000000108247547 */ /* 0x000fea000b800000 */
[----:B------:R-:W-:-:S09]  /*fbc0*/  UISETP.NE.AND UP0, UPT, UR4, 0x3, UPT ;  /* 0x000000030400788c */ /* 0x000fd2000bf05270 */
[----:B------:R-:W-:Y:S05]  /*fbd0*/  BRA.U !UP0, `(.L_x_15999) ;  /* 0x0000000108147547 */ /* 0x000fea000b800000 */
[----:B------:R-:W-:-:S09]  /*fbe0*/  UISETP.NE.AND UP0, UPT, UR4, 0x4, UPT ;  /* 0x000000040400788c */ /* 0x000fd2000bf05270 */
[----:B------:R-:W-:Y:S05]  /*fbf0*/  BRA.U UP0, `(.L_x_15997) ;  /* 0x00000009003c7547 */ /* 0x000fea000b800000 */
[----:B------:R-:W-:-:S05]  /*fc00*/  SHF.R.S32.HI R3, RZ, 0x1f, R2 ;  /* 0x0000001fff037819 */ /* 0x000fca0000011402 */
[----:B------:R-:W-:Y:S01]  /*fc10*/  STG.E.64 desc[UR36][R16.64], R2 ;  /* 0x0000000210007986 */ /* 0x000fe2000c101b24 */
[----:B------:R-:W-:Y:S05]  /*fc20*/  EXIT ;  /* 0x000000000000794d */ /* 0x000fea0003800000 */
.L_x_15999:
[----:B------:R-:W-:Y:S01]  /*fc30*/  STG.E desc[UR36][R16.64], R2 ;  /* 0x0000000210007986 */ /* 0x000fe2000c101924 */
[----:B------:R-:W-:Y:S05]  /*fc40*/  EXIT ;  /* 0x000000000000794d */ /* 0x000fea0003800000 */
.L_x_15998:
[----:B------:R-:W-:Y:S01]  /*fc50*/  STG.E.U16 desc[UR36][R16.64], R2 ;  /* 0x0000000210007986 */ /* 0x000fe2000c101524 */
[----:B------:R-:W-:Y:S05]  /*fc60*/  EXIT ;  /* 0x000000000000794d */ /* 0x000fea0003800000 */
.L_x_15994:
[----:B------:R-:W-:-:S09]  /*fc70*/  UISETP.GT.AND UP0, UPT, UR4, 0x6, UPT ;  /* 0x000000060400788c */ /* 0x000fd2000bf04270 */
[----:B------:R-:W-:Y:S05]  /*fc80*/  BRA.U UP0, `(.L_x_16000) ;  /* 0x00000001002c7547 */ /* 0x000fea000b800000 */
[----:B------:R-:W-:-:S09]  /*fc90*/  UISETP.NE.AND UP0, UPT, UR4, 0x5, UPT ;  /* 0x000000050400788c */ /* 0x000fd2000bf05270 */
[----:B------:R-:W-:Y:S05]  /*fca0*/  BRA.U !UP0, `(.L_x_16001) ;  /* 0x0000000108147547 */ /* 0x000fea000b800000 */
[----:B------:R-:W-:-:S09]  /*fcb0*/  UISETP.NE.AND UP0, UPT, UR4, 0x6, UPT ;  /* 0x000000060400788c */ /* 0x000fd2000bf05270 */
[----:B------:R-:W-:Y:S05]  /*fcc0*/  BRA.U UP0, `(.L_x_15997) ;  /* 0x0000000900087547 */ /* 0x000fea000b800000 */
[----:B------:R-:W-:-:S05]  /*fcd0*/  I2FP.F32.S32 R3, R2 ;  /* 0x0000000200037245 */ /* 0x000fca0000201400 */
[----:B------:R-:W-:Y:S01]  /*fce0*/  STG.E desc[UR36][R16.64], R3 ;  /* 0x0000000310007986 */ /* 0x000fe2000c101924 */
[----:B------:R-:W-:Y:S05]  /*fcf0*/  EXIT ;  /* 0x000000000000794d */ /* 0x000fea0003800000 */
.L_x_16001:
[----:B------:R-:W-:-:S04]  /*fd00*/  I2FP.F32.S32 R0, R2 ;  /* 0x0000000200007245 */ /* 0x000fc80000201400 */
[----:B------:R-:W-:-:S05]  /*fd10*/  F2FP.F16.F32.PACK_AB R0, RZ, R0 ;  /* 0x00000000ff00723e */ /* 0x000fca00000000ff */
[----:B------:R-:W-:Y:S01]  /*fd20*/  STG.E.U16 desc[UR36][R16.64], R0 ;  /* 0x0000000010007986 */ /* 0x000fe2000c101524 */
[----:B------:R-:W-:Y:S05]  /*fd30*/  EXIT ;  /* 0x000000000000794d */ /* 0x000fea0003800000 */
.L_x_16000:
        /* <DEDUP_REMOVED lines=8> */
[----:B------:R-:W-:Y:S01]  /*fdc0*/  STG.E.64 desc[UR36][R16.64], R2 ;  /* 0x0000000210007986 */ /* 0x000fe2000c101b24 */
[----:B------:R-:W-:Y:S05]  /*fdd0*/  EXIT ;  /* 0x000000000000794d */ /* 0x000fea0003800000 */
.L_x_16003:
[----:B------:R-:W-:-:S04]  /*fde0*/  I2FP.F32.S32 R2, R2 ;  /* 0x0000000200027245 */ /* 0x000fc80000201400 */
[----:B------:R-:W-:-:S04]  /*fdf0*/  F2FP.F16.F32.PACK_AB R3, RZ, R2 ;  /* 0x00000002ff03723e */ /* 0x000fc800000000ff */
[----:B------:R-:W-:-:S05]  /*fe00*/  PRMT R3, R3, 0x5410, RZ ;  /* 0x0000541003037816 */ /* 0x000fca00000000ff */
[----:B------:R-:W-:Y:S01]  /*fe10*/  STG.E desc[UR36][R16.64], R3 ;  /* 0x0000000310007986 */ /* 0x000fe2000c101924 */
[----:B------:R-:W-:Y:S05]  /*fe20*/  EXIT ;  /* 0x000000000000794d */ /* 0x000fea0003800000 */
.L_x_16002:
[----:B------:R-:W0:Y:S02]  /*fe30*/  I2F.F64 R2, R2 ;  /* 0x0000000200027312 */ /* 0x000e240000201c00 */
[----:B0-----:R-:W-:Y:S01]  /*fe40*/  STG.E.64 desc[UR36][R16.64], R2 ;  /* 0x0000000210007986 */ /* 0x001fe2000c101b24 */
[----:B------:R-:W-:Y:S05]  /*fe50*/  EXIT ;  /* 0x000000000000794d */ /* 0x000fea0003800000 */
.L_x_15993:
        /* <DEDUP_REMOVED lines=12> */
.L_x_16007:
        /* <DEDUP_REMOVED lines=17> */
.L_x_16010:
[----:B------:R-:W-:-:S04]  /*10030*/  SHF.R.U32.HI R3, RZ, 0x18, R3 ;  /* 0x00000018ff037819 */ /* 0x000fc80000011603 */
[----:B------:R-:W-:-:S04]  /*10040*/  LOP3.LUT R0, R0, 0x80, R3, 0xf8, !PT ;  /* 0x0000008000007812 */ /* 0x000fc800078ef803 */
[----:B------:R-:W-:-:S07]  /*10050*/  PRMT R8, R0, 0x7610, R8 ;  /* 0x0000761000087816 */ /* 0x000fce0000000008 */
.L_x_16009:
[----:B------:R-:W-:Y:S05]  /*10060*/  BSYNC.RECONVERGENT B0 ;  /* 0x0000000000007941 */ /* 0x000fea0003800200 */
.L_x_16008:
[----:B------:R-:W-:Y:S01]  /*10070*/  STG.E.U8 desc[UR36][R16.64], R8 ;  /* 0x0000000810007986 */ /* 0x000fe2000c101124 */
[----:B------:R-:W-:Y:S05]  /*10080*/  EXIT ;  /* 0x000000000000794d */ /* 0x000fea0003800000 */
.L_x_16006:
        /* <DEDUP_REMOVED lines=17> */
.L_x_16013:
[----:B------:R-:W-:-:S04]  /*101a0*/  SHF.R.U32.HI R3, RZ, 0x18, R3 ;  /* 0x00000018ff037819 */ /* 0x000fc80000011603 */
[----:B------:R-:W-:-:S04]  /*101b0*/  LOP3.LUT R0, R0, 0x80, R3, 0xf8, !PT ;  /* 0x0000008000007812 */ /* 0x000fc800078ef803 */
[----:B------:R-:W-:-:S07]  /*101c0*/  PRMT R8, R0, 0x7610, R8 ;  /* 0x0000761000087816 */ /* 0x000fce0000000008 */
.L_x_16012:
[----:B------:R-:W-:Y:S05]  /*101d0*/  BSYNC.RECONVERGENT B0 ;  /* 0x0000000000007941 */ /* 0x000fea0003800200 */
.L_x_16011:
[----:B------:R-:W-:Y:S01]  /*101e0*/  STG.E.U8 desc[UR36][R16.64], R8 ;  /* 0x0000000810007986 */ /* 0x000fe2000c101124 */
[----:B------:R-:W-:Y:S05]  /*101f0*/  EXIT ;  /* 0x000000000000794d */ /* 0x000fea0003800000 */
.L_x_16005:
        /* <DEDUP_REMOVED lines=22> */
.L_x_16015:
[----:B------:R-:W-:-:S05]  /*10360*/  SHF.R.S32.HI R3, RZ, 0x1f, R2 ;  /* 0x0000001fff037819 */ /* 0x000fca0000011402 */
[----:B------:R-:W-:Y:S01]  /*10370*/  STG.E.64 desc[UR36][R16.64], R2 ;  /* 0x0000000210007986 */ /* 0x000fe2000c101b24 */
[----:B------:R-:W-:Y:S05]  /*10380*/  EXIT ;  /* 0x000000000000794d */ /* 0x000fea0003800000 */
.L_x_16014:
[----:B------:R-:W-:Y:S01]  /*10390*/  STG.E desc[UR36][R16.64], R2 ;  /* 0x0000000210007986 */ /* 0x000fe2000c101924 */
[----:B------:R-:W-:Y:S05]  /*103a0*/  EXIT ;  /* 0x000000000000794d */ /* 0x000fea0003800000 */
.L_x_16004:
        /* <DEDUP_REMOVED lines=8> */
[----:B------:R-:W-:Y:S01]  /*10430*/  STG.E.U8 desc[UR36][R16.64], R3 ;  /* 0x0000000310007986 */ /* 0x000fe2000c101124 */
[----:B------:R-:W-:Y:S05]  /*10440*/  EXIT ;  /* 0x000000000000794d */ /* 0x000fea0003800000 */
.L_x_16017:
[----:B------:R-:W-:Y:S01]  /*10450*/  CS2R R6, SRZ ;  /* 0x0000000000067805 */ /* 0x000fe2000001ff00 */
[----:B------:R-:W0:Y:S04]  /*10460*/  I2F.F64 R4, R2 ;  /* 0x0000000200047312 */ /* 0x000e280000201c00 */
[----:B0-----:R-:W-:Y:S01]  /*10470*/  STG.E.128 desc[UR36][R16.64], R4 ;  /* 0x0000000410007986 */ /* 0x001fe2000c101d24 */
[----:B------:R-:W-:Y:S05]  /*10480*/  EXIT ;  /* 0x000000000000794d */ /* 0x000fea0003800000 */
.L_x_16016:
[----:B------:R-:W-:-:S09]  /*10490*/  UISETP.NE.AND UP0, UPT, UR4, 0xf, UPT ;  /* 0x0000000f0400788c */ /* 0x000fd2000bf05270 */
[----:B------:R-:W-:Y:S05]  /*104a0*/  BRA.U !UP0, `(.L_x_16018) ;  /* 0x0000000108e87547 */ /* 0x000fea000b800000 */
[----:B------:R-:W-:-:S09]  /*104b0*/  UISETP.NE.AND UP0, UPT, UR4, 0x17, UPT ;  /* 0x000000170400788c */ /* 0x000fd2000bf05270 */
[----:B------:R-:W-:Y:S05]  /*104c0*/  BRA.U !UP0, `(.L_x_16019) ;  /* 0x0000000108907547 */ /* 0x000fea000b800000 */
[----:B------:R-:W-:-:S09]  /*104d0*/  UISETP.NE.AND UP0, UPT, UR4, 0x18, UPT ;  /* 0x000000180400788c */ /* 0x000fd2000bf05270 */
[----:B------:R-:W-:Y:S05]  /*104e0*/  BRA.U !UP0, `(.L_x_16020) ;  /* 0x0000000108447547 */ /* 0x000fea000b800000 */
.L_x_15997:
        /* <DEDUP_REMOVED lines=16> */
.L_x_16021:
[----:B------:R-:W-:Y:S05]  /*105f0*/  EXIT ;  /* 0x000000000000794d */ /* 0x000fea0003800000 */
.L_x_16020:
        /* <DEDUP_REMOVED lines=13> */
.L_x_16023:
[----:B------:R-:W-:Y:S05]  /*106d0*/  BSYNC.RECONVERGENT B0 ;  /* 0x0000000000007941 */ /* 0x000fea0003800200 */
.L_x_16022:
[----:B------:R-:W-:-:S05]  /*106e0*/  LOP3.LUT R3, R0, 0x80, R3, 0xf8, !PT ;  /* 0x0000008000037812 */ /* 0x000fca00078ef803 */
[----:B------:R-:W-:Y:S01]  /*106f0*/  STG.E.U8 desc[UR36][R16.64], R3 ;  /* 0x0000000310007986 */ /* 0x000fe2000c101124 */
[----:B------:R-:W-:Y:S05]  /*10700*/  EXIT ;  /* 0x000000000000794d */ /* 0x000fea0003800000 */
.L_x_16019:
        /* <DEDUP_REMOVED lines=12> */
.L_x_16025:
[----:B------:R-:W-:Y:S01]  /*107d0*/  IMAD.MOV.U32 R0, RZ, RZ, 0x7f ;  /* 0x0000007fff007424 */ /* 0x000fe200078e00ff */
[----:B------:R-:W-:-:S04]  /*107e0*/  ISETP.GT.U32.AND P0, PT, R2, 0x7f800000, PT ;  /* 0x7f8000000200780c */ /* 0x000fc80003f04070 */
[----:B------:R-:W-:-:S09]  /*107f0*/  SEL R0, R0, 0x7c, P0 ;  /* 0x0000007c00007807 */ /* 0x000fd20000000000 */
.L_x_16026:
[----:B------:R-:W-:Y:S05]  /*10800*/  BSYNC.RECONVERGENT B0 ;  /* 0x0000000000007941 */ /* 0x000fea0003800200 */
.L_x_16024:
[----:B------:R-:W-:-:S04]  /*10810*/  SHF.R.U32.HI R3, RZ, 0x18, R3 ;  /* 0x00000018ff037819 */ /* 0x000fc80000011603 */
[----:B------:R-:W-:-:S05]  /*10820*/  LOP3.LUT R3, R0, 0x80, R3, 0xf8, !PT ;  /* 0x0000008000037812 */ /* 0x000fca00078ef803 */
[----:B------:R-:W-:Y:S01]  /*10830*/  STG.E.U8 desc[UR36][R16.64], R3 ;  /* 0x0000000310007986 */ /* 0x000fe2000c101124 */
[----:B------:R-:W-:Y:S05]  /*10840*/  EXIT ;  /* 0x000000000000794d */ /* 0x000fea0003800000 */
.L_x_16018:
[----:B------:R-:W-:-:S04]  /*10850*/  I2FP.F32.S32 R0, R2 ;  /* 0x0000000200007245 */ /* 0x000fc80000201400 */
[----:B------:R-:W-:-:S05]  /*10860*/  F2FP.BF16.F32.PACK_AB R0, RZ, R0 ;  /* 0x00000000ff00723e */ /* 0x000fca00000010ff */
[----:B------:R-:W-:Y:S01]  /*10870*/  STG.E.U16 desc[UR36][R16.64], R0 ;  /* 0x0000000010007986 */ /* 0x000fe2000c101524 */
[----:B------:R-:W-:Y:S05]  /*10880*/  EXIT ;  /* 0x000000000000794d */ /* 0x000fea0003800000 */
.L_x_16027:
        /* <DEDUP_REMOVED lines=15> */
.L_x_22465:


//--------------------- .text._ZN2at6native27unrolled_elementwise_kernelINS0_13BinaryFunctorIiiiZZZNS0_15binary_internal21div_trunc_kernel_cudaERNS_18TensorIteratorBaseEENKUlvE_clEvENKUlvE1_clEvEUliiE_EESt5arrayIPcLm3EELi4E23TrivialOffsetCalculatorILi2EjESD_ILi1EjENS0_6memory12LoadWithCastILi2EEENSG_13StoreWithCastILi1EEEEEviT_T0_T2_T3_T4_T5_ --------------------------
	.section	.text._ZN2at6native27unrolled_elementwise_kernelINS0_13BinaryFunctorIiiiZZZNS0_15binary_internal21div_trunc_kernel_cudaERNS_18TensorIteratorBaseEENKUlvE_clEvENKUlvE1_clEvEUliiE_EESt5arrayIPcLm3EELi4E23TrivialOffsetCalculatorILi2EjESD_ILi1EjENS0_6memory12LoadWithCastILi2EEENSG_13StoreWithCastILi1EEEEEviT_T0_T2_T3_T4_T5_,"ax",@progbits
	.align	128
        .global         _ZN2at6native27unrolled_elementwise_kernelINS0_13BinaryFunctorIiiiZZZNS0_15binary_internal21div_trunc_kernel_cudaERNS_18TensorIteratorBaseEENKUlvE_clEvENKUlvE1_clEvEUliiE_EESt5arrayIPcLm3EELi4E23TrivialOffsetCalculatorILi2EjESD_ILi1EjENS0_6memory12LoadWithCastILi2EEENSG_13StoreWithCastILi1EEEEEviT_T0_T2_T3_T4_T5_
        .type           _ZN2at6native27unrolled_elementwise_kernelINS0_13BinaryFunctorIiiiZZZNS0_15binary_internal21div_trunc_kernel_cudaERNS_18TensorIteratorBaseEENKUlvE_clEvENKUlvE1_clEvEUliiE_EESt5arrayIPcLm3EELi4E23TrivialOffsetCalculatorILi2EjESD_ILi1EjENS0_6memory12LoadWithCastILi2EEENSG_13StoreWithCastILi1EEEEEviT_T0_T2_T3_T4_T5_,@function
        .size           _ZN2at6native27unrolled_elementwise_kernelINS0_13BinaryFunctorIiiiZZZNS0_15binary_internal21div_trunc_kernel_cudaERNS_18TensorIteratorBaseEENKUlvE_clEvENKUlvE1_clEvEUliiE_EESt5arrayIPcLm3EELi4E23TrivialOffsetCalculatorILi2EjESD_ILi1EjENS0_6memory12LoadWithCastILi2EEENSG_13StoreWithCastILi1EEEEEviT_T0_T2_T3_T4_T5_,(.L_x_22466 - _ZN2at6native27unrolled_elementwise_kernelINS0_13BinaryFunctorIiiiZZZNS0_15binary_internal21div_trunc_kernel_cudaERNS_18TensorIteratorBaseEENKUlvE_clEvENKUlvE1_clEvEUliiE_EESt5arrayIPcLm3EELi4E23TrivialOffsetCalculatorILi2EjESD_ILi1EjENS0_6memory12LoadWithCastILi2EEENSG_13StoreWithCastILi1EEEEEviT_T0_T2_T3_T4_T5_)
        .other          _ZN2at6native27unrolled_elementwise_kernelINS0_13BinaryFunctorIiiiZZZNS0_15binary_internal21div_trunc_kernel_cudaERNS_18TensorIteratorBaseEENKUlvE_clEvENKUlvE1_clEvEUliiE_EESt5arrayIPcLm3EELi4E23TrivialOffsetCalculatorILi2EjESD_ILi1EjENS0_6memory12LoadWithCastILi2EEENSG_13StoreWithCastILi1EEEEEviT_T0_T2_T3_T4_T5_,@"STO_CUDA_ENTRY STV_DEFAULT"
_ZN2at6native27unrolled_elementwise_kernelINS0_13BinaryFunctorIiiiZZZNS0_15binary_internal21div_trunc_kernel_cudaERNS_18TensorIteratorBaseEENKUlvE_clEvENKUlvE1_clEvEUliiE_EESt5arrayIPcLm3EELi4E23TrivialOffsetCalculatorILi2EjESD_ILi1EjENS0_6memory12LoadWithCastILi2EEENSG_13StoreWithCastILi1EEEEEviT_T0_T2_T3_T4_T5_:
.text._ZN2at6native27unrolled_elementwise_kernelINS0_13BinaryFunctorIiiiZZZNS0_15binary_internal21div_trunc_kernel_cudaERNS_18TensorIteratorBaseEENKUlvE_clEvENKUlvE1_clEvEUliiE_EESt5arrayIPcLm3EELi4E23TrivialOffsetCalculatorILi2EjESD_ILi1EjENS0_6memory12LoadWithCastILi2EEENSG_13StoreWithCastILi1EEEEEviT_T0_T2_T3_T4_T5_:
        /* <DEDUP_REMOVED lines=33> */
.L_x_16033:
[----:B------:R3:W5:Y:S01]  /*0210*/  LDG.E.U8 R29, desc[UR36][R4.64] ;  /* 0x00000024041d7981 */ /* 0x000762000c1e1100 */
[----:B------:R-:W-:Y:S05]  /*0220*/  BRA `(.L_x_16035) ;  /* 0x0000000c00307947 */ /* 0x000fea0003800000 */
.L_x_16032:
        /* <DEDUP_REMOVED lines=8> */
.L_x_16037:
[----:B------:R1:W5:Y:S01]  /*02b0*/  LDG.E R29, desc[UR36][R4.64] ;  /* 0x00000024041d7981 */ /* 0x000362000c1e1900 */
[----:B------:R-:W-:Y:S05]  /*02c0*/  BRA `(.L_x_16035) ;  /* 0x0000000c00087947 */ /* 0x000fea0003800000 */
.L_x_16036:
[----:B------:R2:W5:Y:S01]  /*02d0*/  LDG.E.S16 R29, desc[UR36][R4.64] ;  /* 0x00000024041d7981 */ /* 0x000562000c1e1700 */
[----:B------:R-:W-:Y:S05]  /*02e0*/  BRA `(.L_x_16035) ;  /* 0x0000000c00007947 */ /* 0x000fea0003800000 */
.L_x_16031:
        /* <DEDUP_REMOVED lines=9> */
.L_x_16039:
[----:B------:R-:W2:Y:S02]  /*0380*/  LDG.E.U16 R4, desc[UR36][R4.64] ;  /* 0x0000002404047981 */ /* 0x000ea4000c1e1500 */
[----:B--2---:R-:W-:-:S06]  /*0390*/  HADD2.F32 R29, -RZ, R4.H0_H0 ;  /* 0x20000004ff1d7230 */ /* 0x004fcc0000004100 */
[----:B------:R-:W0:Y:S01]  /*03a0*/  F2I.FTZ.TRUNC.NTZ R29, R29 ;  /* 0x0000001d001d7305 */ /* 0x000e22000021f100 */
[----:B------:R-:W-:Y:S05]  /*03b0*/  BRA `(.L_x_16035) ;  /* 0x0000000800cc7947 */ /* 0x000fea0003800000 */
.L_x_16038:
        /* <DEDUP_REMOVED lines=9> */
.L_x_16041:
[----:B------:R-:W2:Y:S02]  /*0450*/  LDG.E.U16 R4, desc[UR36][R4.64] ;  /* 0x0000002404047981 */ /* 0x000ea4000c1e1500 */
[----:B--2---:R-:W-:-:S06]  /*0460*/  HADD2.F32 R29, -RZ, R4.H0_H0 ;  /* 0x20000004ff1d7230 */ /* 0x004fcc0000004100 */
[----:B------:R-:W0:Y:S01]  /*0470*/  F2I.FTZ.TRUNC.NTZ R29, R29 ;  /* 0x0000001d001d7305 */ /* 0x000e22000021f100 */
[----:B------:R-:W-:Y:S05]  /*0480*/  BRA `(.L_x_16035) ;  /* 0x0000000800987947 */ /* 0x000fea0003800000 */
.L_x_16040:
[----:B------:R-:W2:Y:S02]  /*0490*/  LDG.E.64 R4, desc[UR36][R4.64] ;  /* 0x0000002404047981 */ /* 0x000ea4000c1e1b00 */
[----:B--2---:R0:W1:Y:S02]  /*04a0*/  F2I.F64.TRUNC R29, R4 ;  /* 0x00000004001d7311 */ /* 0x004064000030d100 */
[----:B01----:R-:W-:Y:S05]  /*04b0*/  BRA `(.L_x_16035) ;  /* 0x00000008008c7947 */ /* 0x003fea0003800000 */
.L_x_16030:
        /* <DEDUP_REMOVED lines=12> */
.L_x_16044:
[----:B------:R-:W2:Y:S02]  /*0580*/  LDG.E.64 R4, desc[UR36][R4.64] ;  /* 0x0000002404047981 */ /* 0x000ea4000c1e1b00 */
[----:B--2---:R0:W1:Y:S02]  /*0590*/  F2I.F64.TRUNC R29, R4 ;  /* 0x00000004001d7311 */ /* 0x004064000030d100 */
[----:B01----:R-:W-:Y:S05]  /*05a0*/  BRA `(.L_x_16035) ;  /* 0x0000000800507947 */ /* 0x003fea0003800000 */
.L_x_16043:
        /* <DEDUP_REMOVED lines=26> */
.L_x_16046:
        /* <DEDUP_REMOVED lines=12> */
[----:B------:R0:W1:Y:S01]  /*0810*/  F2I.FTZ.TRUNC.NTZ R29, R0 ;  /* 0x00000000001d7305 */ /* 0x000062000021f100 */
[----:B------:R-:W-:Y:S05]  /*0820*/  BRA `(.L_x_16035) ;  /* 0x0000000400b07947 */ /* 0x000fea0003800000 */
.L_x_16045:
[----:B------:R-:W2:Y:S02]  /*0830*/  LDG.E.U16 R29, desc[UR36][R4.64] ;  /* 0x00000024041d7981 */ /* 0x000ea4000c1e1500 */
[----:B--2---:R-:W-:-:S06]  /*0840*/  IMAD.U32 R29, R29, 0x10000, RZ ;  /* 0x000100001d1d7824 */ /* 0x004fcc00078e00ff */
[----:B------:R-:W0:Y:S01]  /*0850*/  F2I.FTZ.TRUNC.NTZ R29, R29 ;  /* 0x0000001d001d7305 */ /* 0x000e22000021f100 */
[----:B------:R-:W-:Y:S05]  /*0860*/  BRA `(.L_x_16035) ;  /* 0x0000000400a07947 */ /* 0x000fea0003800000 */
.L_x_16042:
        /* <DEDUP_REMOVED lines=10> */
.L_x_16049:
        /* <DEDUP_REMOVED lines=21> */
.L_x_16053:
[----:B------:R-:W-:Y:S05]  /*0a60*/  BSYNC.RECONVERGENT B1 ;  /* 0x0000000000017941 */ /* 0x000fea0003800200 */
.L_x_16052:
[----:B------:R-:W-:Y:S01]  /*0a70*/  IMAD.SHL.U32 R0, R0, 0x100000, RZ ;  /* 0x0010000000007824 */ /* 0x000fe200078e00ff */
[----:B------:R-:W-:-:S04]  /*0a80*/  LEA R3, R3, 0x3b800000, 0x17 ;  /* 0x3b80000003037811 */ /* 0x000fc800078eb8ff */
[----:B------:R-:W-:-:S07]  /*0a90*/  LOP3.LUT R29, R3, R0, R29, 0xfe, !PT ;  /* 0x00000000031d7212 */ /* 0x000fce00078efe1d */
.L_x_16051:
[----:B------:R-:W-:Y:S05]  /*0aa0*/  BSYNC.RECONVERGENT B0 ;  /* 0x0000000000007941 */ /* 0x000fea0003800200 */
.L_x_16050:
[----:B------:R-:W0:Y:S01]  /*0ab0*/  F2I.FTZ.TRUNC.NTZ R29, R29 ;  /* 0x0000001d001d7305 */ /* 0x000e22000021f100 */
[----:B------:R-:W-:Y:S05]  /*0ac0*/  BRA `(.L_x_16035) ;  /* 0x0000000400087947 */ /* 0x000fea0003800000 */
.L_x_16048:
        /* <DEDUP_REMOVED lines=21> */
.L_x_16057:
[----:B------:R-:W-:Y:S05]  /*0c20*/  BSYNC.RECONVERGENT B1 ;  /* 0x0000000000017941 */ /* 0x000fea0003800200 */
.L_x_16056:
[----:B------:R-:W-:Y:S01]  /*0c30*/  IMAD.SHL.U32 R0, R0, 0x200000, RZ ;  /* 0x0020000000007824 */ /* 0x000fe200078e00ff */
[----:B------:R-:W-:-:S04]  /*0c40*/  LEA R3, R3, 0x37800000, 0x17 ;  /* 0x3780000003037811 */ /* 0x000fc800078eb8ff */
[----:B------:R-:W-:-:S07]  /*0c50*/  LOP3.LUT R29, R3, R0, R29, 0xfe, !PT ;  /* 0x00000000031d7212 */ /* 0x000fce00078efe1d */
.L_x_16055:
[----:B------:R-:W-:Y:S05]  /*0c60*/  BSYNC.RECONVERGENT B0 ;  /* 0x0000000000007941 */ /* 0x000fea0003800200 */
.L_x_16054:
[----:B------:R-:W0:Y:S01]  /*0c70*/  F2I.FTZ.TRUNC.NTZ R29, R29 ;  /* 0x0000001d001d7305 */ /* 0x000e22000021f100 */
[----:B------:R-:W-:Y:S05]  /*0c80*/  BRA `(.L_x_16035) ;  /* 0x0000000000987947 */ /* 0x000fea0003800000 */
.L_x_16047:
[----:B------:R-:W-:-:S09]  /*0c90*/  UISETP.NE.AND UP0, UPT, UR4, 0x1c, UPT ;  /* 0x0000001c0400788c */ /* 0x000fd2000bf05270 */
[----:B------:R-:W-:Y:S05]  /*0ca0*/  BRA.U !UP0, `(.L_x_16058) ;  /* 0x00000001088c7547 */ /* 0x000fea000b800000 */
[----:B------:R-:W-:-:S09]  /*0cb0*/  UISETP.NE.AND UP0, UPT, UR4, 0x1d, UPT ;  /* 0x0000001d0400788c */ /* 0x000fd2000bf05270 */
[----:B------:R-:W-:Y:S05]  /*0cc0*/  BRA.U !UP0, `(.L_x_16059) ;  /* 0x00000001087c7547 */ /* 0x000fea000b800000 */
[----:B------:R-:W-:-:S09]  /*0cd0*/  UISETP.NE.AND UP0, UPT, UR4, 0x2c, UPT ;  /* 0x0000002c0400788c */ /* 0x000fd2000bf05270 */
[----:B------:R-:W-:Y:S05]  /*0ce0*/  BRA.U !UP0, `(.L_x_16060) ;  /* 0x0000000108487547 */ /* 0x000fea000b800000 */
.L_x_16034:
        /* <DEDUP_REMOVED lines=16> */
.L_x_16061:
[----:B------:R-:W-:Y:S01]  /*0df0*/  IMAD.MOV.U32 R29, RZ, RZ, RZ ;  /* 0x000000ffff1d7224 */ /* 0x000fe200078e00ff */
[----:B------:R-:W-:Y:S06]  /*0e00*/  BRA `(.L_x_16035) ;  /* 0x0000000000387947 */ /* 0x000fec0003800000 */
.L_x_16060:
        /* <DEDUP_REMOVED lines=8> */
.L_x_16063:
[----:B------:R-:W-:Y:S05]  /*0e90*/  BSYNC.RECONVERGENT B0 ;  /* 0x0000000000007941 */ /* 0x000fea0003800200 */
.L_x_16062:
[----:B------:R-:W0:Y:S01]  /*0ea0*/  F2I.FTZ.TRUNC.NTZ R29, R29 ;  /* 0x0000001d001d7305 */ /* 0x000e22000021f100 */
[----:B------:R-:W-:Y:S05]  /*0eb0*/  BRA `(.L_x_16035) ;  /* 0x00000000000c7947 */ /* 0x000fea0003800000 */
.L_x_16059:
[----:B------:R0:W5:Y:S01]  /*0ec0*/  LDG.E R29, desc[UR36][R4.64] ;  /* 0x00000024041d7981 */ /* 0x000162000c1e1900 */
[----:B------:R-:W-:Y:S05]  /*0ed0*/  BRA `(.L_x_16035) ;  /* 0x0000000000047947 */ /* 0x000fea0003800000 */
.L_x_16058:
[----:B------:R0:W5:Y:S02]  /*0ee0*/  LDG.E R29, desc[UR36][R4.64] ;  /* 0x00000024041d7981 */ /* 0x000164000c1e1900 */
.L_x_16035:
        /* <DEDUP_REMOVED lines=18> */
.L_x_16067:
[----:B------:R1:W5:Y:S01]  /*1010*/  LDG.E.U8 R26, desc[UR36][R4.64] ;  /* 0x00000024041a7981 */ /* 0x000362000c1e1100 */
[----:B------:R-:W-:Y:S05]  /*1020*/  BRA `(.L_x_16069) ;  /* 0x0000000c00307947 */ /* 0x000fea0003800000 */
.L_x_16066:
        /* <DEDUP_REMOVED lines=8> */
.L_x_16071:
[----:B------:R3:W5:Y:S01]  /*10b0*/  LDG.E R26, desc[UR36][R4.64] ;  /* 0x00000024041a7981 */ /* 0x000762000c1e1900 */
[----:B------:R-:W-:Y:S05]  /*10c0*/  BRA `(.L_x_16069) ;  /* 0x0000000c00087947 */ /* 0x000fea0003800000 */
.L_x_16070:
[----:B------:R2:W5:Y:S01]  /*10d0*/  LDG.E.S16 R26, desc[UR36][R4.64] ;  /* 0x00000024041a7981 */ /* 0x000562000c1e1700 */
[----:B------:R-:W-:Y:S05]  /*10e0*/  BRA `(.L_x_16069) ;  /* 0x0000000c00007947 */ /* 0x000fea0003800000 */
.L_x_16065:
        /* <DEDUP_REMOVED lines=9> */
.L_x_16073:
[----:B------:R-:W2:Y:S02]  /*1180*/  LDG.E.U16 R4, desc[UR36][R4.64] ;  /* 0x0000002404047981 */ /* 0x000ea4000c1e1500 */
[----:B--2---:R-:W-:-:S06]  /*1190*/  HADD2.F32 R26, -RZ, R4.H0_H0 ;  /* 0x20000004ff1a7230 */ /* 0x004fcc0000004100 */
[----:B------:R-:W0:Y:S01]  /*11a0*/  F2I.FTZ.TRUNC.NTZ R26, R26 ;  /* 0x0000001a001a7305 */ /* 0x000e22000021f100 */
[----:B------:R-:W-:Y:S05]  /*11b0*/  BRA `(.L_x_16069) ;  /* 0x0000000800cc7947 */ /* 0x000fea0003800000 */
.L_x_16072:
        /* <DEDUP_REMOVED lines=9> */
.L_x_16075:
[----:B------:R-:W2:Y:S02]  /*1250*/  LDG.E.U16 R4, desc[UR36][R4.64] ;  /* 0x0000002404047981 */ /* 0x000ea4000c1e1500 */
[----:B--2---:R-:W-:-:S06]  /*1260*/  HADD2.F32 R26, -RZ, R4.H0_H0 ;  /* 0x20000004ff1a7230 */ /* 0x004fcc0000004100 */
[----:B------:R-:W0:Y:S01]  /*1270*/  F2I.FTZ.TRUNC.NTZ R26, R26 ;  /* 0x0000001a001a7305 */ /* 0x000e22000021f100 */
[----:B------:R-:W-:Y:S05]  /*1280*/  BRA `(.L_x_16069) ;  /* 0x0000000800987947 */ /* 0x000fea0003800000 */
.L_x_16074:
[----:B------:R-:W2:Y:S02]  /*1290*/  LDG.E.64 R26, desc[UR36][R4.64] ;  /* 0x00000024041a7981 */ /* 0x000ea4000c1e1b00 */
[----:B--2---:R0:W1:Y:S02]  /*12a0*/  F2I.F64.TRUNC R26, R26 ;  /* 0x0000001a001a7311 */ /* 0x004064000030d100 */
[----:B01----:R-:W-:Y:S05]  /*12b0*/  BRA `(.L_x_16069) ;  /* 0x00000008008c7947 */ /* 0x003fea0003800000 */
.L_x_16064:
        /* <DEDUP_REMOVED lines=12> */
.L_x_16078:
[----:B------:R-:W2:Y:S02]  /*1380*/  LDG.E.64 R4, desc[UR36][R4.64] ;  /* 0x0000002404047981 */ /* 0x000ea4000c1e1b00 */
[----:B--2---:R0:W1:Y:S02]  /*1390*/  F2I.F64.TRUNC R26, R4 ;  /* 0x00000004001a7311 */ /* 0x004064000030d100 */
[----:B01----:R-:W-:Y:S05]  /*13a0*/  BRA `(.L_x_16069) ;  /* 0x0000000800507947 */ /* 0x003fea0003800000 */
.L_x_16077:
        /* <DEDUP_REMOVED lines=26> */
.L_x_16080:
        /* <DEDUP_REMOVED lines=14> */
.L_x_16079:
[----:B------:R-:W2:Y:S02]  /*1630*/  LDG.E.U16 R26, desc[UR36][R4.64] ;  /* 0x00000024041a7981 */ /* 0x000ea4000c1e1500 */
[----:B--2---:R-:W-:-:S06]  /*1640*/  IMAD.U32 R26, R26, 0x10000, RZ ;  /* 0x000100001a1a7824 */ /* 0x004fcc00078e00ff */
[----:B------:R-:W0:Y:S01]  /*1650*/  F2I.FTZ.TRUNC.NTZ R26, R26 ;  /* 0x0000001a001a7305 */ /* 0x000e22000021f100 */
[----:B------:R-:W-:Y:S05]  /*1660*/  BRA `(.L_x_16069) ;  /* 0x0000000400a07947 */ /* 0x000fea0003800000 */
.L_x_16076:
        /* <DEDUP_REMOVED lines=10> */
.L_x_16083:
        /* <DEDUP_REMOVED lines=21> */
.L_x_16087:
[----:B------:R-:W-:Y:S05]  /*1860*/  BSYNC.RECONVERGENT B1 ;  /* 0x0000000000017941 */ /* 0x000fea0003800200 */
.L_x_16086:
[----:B------:R-:W-:Y:S01]  /*1870*/  IMAD.SHL.U32 R0, R0, 0x100000, RZ ;  /* 0x0010000000007824 */ /* 0x000fe200078e00ff */
[----:B------:R-:W-:-:S04]  /*1880*/  LEA R3, R3, 0x3b800000, 0x17 ;  /* 0x3b80000003037811 */ /* 0x000fc800078eb8ff */
[----:B------:R-:W-:-:S07]  /*1890*/  LOP3.LUT R26, R3, R0, R7, 0xfe, !PT ;  /* 0x00000000031a7212 */ /* 0x000fce00078efe07 */
.L_x_16085:
[----:B------:R-:W-:Y:S05]  /*18a0*/  BSYNC.RECONVERGENT B0 ;  /* 0x0000000000007941 */ /* 0x000fea0003800200 */
.L_x_16084:
[----:B------:R-:W0:Y:S01]  /*18b0*/  F2I.FTZ.TRUNC.NTZ R26, R26 ;  /* 0x0000001a001a7305 */ /* 0x000e22000021f100 */
[----:B------:R-:W-:Y:S05]  /*18c0*/  BRA `(.L_x_16069) ;  /* 0x0000000400087947 */ /* 0x000fea0003800000 */
.L_x_16082:
        /* <DEDUP_REMOVED lines=21> */
.L_x_16091:
[----:B------:R-:W-:Y:S05]  /*1a20*/  BSYNC.RECONVERGENT B1 ;  /* 0x0000000000017941 */ /* 0x000fea0003800200 */
.L_x_16090:
[----:B------:R-:W-:Y:S01]  /*1a30*/  IMAD.SHL.U32 R0, R0, 0x200000, RZ ;  /* 0x0020000000007824 */ /* 0x000fe200078e00ff */
[----:B------:R-:W-:-:S04]  /*1a40*/  LEA R3, R3, 0x37800000, 0x17 ;  /* 0x3780000003037811 */ /* 0x000fc800078eb8ff */
[----:B------:R-:W-:-:S07]  /*1a50*/  LOP3.LUT R26, R3, R0, R7, 0xfe, !PT ;  /* 0x00000000031a7212 */ /* 0x000fce00078efe07 */
.L_x_16089:
[----:B------:R-:W-:Y:S05]  /*1a60*/  BSYNC.RECONVERGENT B0 ;  /* 0x0000000000007941 */ /* 0x000fea0003800200 */
.L_x_16088:
[----:B------:R-:W0:Y:S01]  /*1a70*/  F2I.FTZ.TRUNC.NTZ R26, R26 ;  /* 0x0000001a001a7305 */ /* 0x000e22000021f100 */
[----:B------:R-:W-:Y:S05]  /*1a80*/  BRA `(.L_x_16069) ;  /* 0x0000000000987947 */ /* 0x000fea0003800000 */
.L_x_16081:
[----:B------:R-:W-:-:S09]  /*1a90*/  UISETP.NE.AND UP0, UPT, UR4, 0x1c, UPT ;  /* 0x0000001c0400788c */ /* 0x000fd2000bf05270 */
[----:B------:R-:W-:Y:S05]  /*1aa0*/  BRA.U !UP0, `(.L_x_16092) ;  /* 0x00000001088c7547 */ /* 0x000fea000b800000 */
[----:B------:R-:W-:-:S09]  /*1ab0*/  UISETP.NE.AND UP0, UPT, UR4, 0x1d, UPT ;  /* 0x0000001d0400788c */ /* 0x000fd2000bf05270 */
[----:B------:R-:W-:Y:S05]  /*1ac0*/  BRA.U !UP0, `(.L_x_16093) ;  /* 0x00000001087c7547 */ /* 0x000fea000b800000 */
[----:B------:R-:W-:-:S09]  /*1ad0*/  UISETP.NE.AND UP0, UPT, UR4, 0x2c, UPT ;  /* 0x0000002c0400788c */ /* 0x000fd2000bf05270 */
[----:B------:R-:W-:Y:S05]  /*1ae0*/  BRA.U !UP0, `(.L_x_16094) ;  /* 0x0000000108487547 */ /* 0x000fea000b800000 */
.L_x_16068:
        /* <DEDUP_REMOVED lines=16> */
.L_x_16095:
[----:B------:R-:W-:Y:S01]  /*1bf0*/  IMAD.MOV.U32 R26, RZ, RZ, RZ ;  /* 0x000000ffff1a7224 */ /* 0x000fe200078e00ff */
[----:B------:R-:W-:Y:S06]  /*1c00*/  BRA `(.L_x_16069) ;  /* 0x0000000000387947 */ /* 0x000fec0003800000 */
.L_x_16094:
        /* <DEDUP_REMOVED lines=8> */
.L_x_16097:
[----:B------:R-:W-:Y:S05]  /*1c90*/  BSYNC.RECONVERGENT B0 ;  /* 0x0000000000007941 */ /* 0x000fea0003800200 */
.L_x_16096:
[----:B------:R-:W0:Y:S01]  /*1ca0*/  F2I.FTZ.TRUNC.NTZ R26, R26 ;  /* 0x0000001a001a7305 */ /* 0x000e22000021f100 */
[----:B------:R-:W-:Y:S05]  /*1cb0*/  BRA `(.L_x_16069) ;  /* 0x00000000000c7947 */ /* 0x000fea0003800000 */
.L_x_16093:
[----:B------:R0:W5:Y:S01]  /*1cc0*/  LDG.E R26, desc[UR36][R4.64] ;  /* 0x00000024041a7981 */ /* 0x000162000c1e1900 */
[----:B------:R-:W-:Y:S05]  /*1cd0*/  BRA `(.L_x_16069) ;  /* 0x0000000000047947 */ /* 0x000fea0003800000 */
.L_x_16092:
[----:B------:R0:W5:Y:S02]  /*1ce0*/  LDG.E R26, desc[UR36][R4.64] ;  /* 0x00000024041a7981 */ /* 0x000164000c1e1900 */
.L_x_16069:
[----:B------:R-:W-:-:S07]  /*1cf0*/  VIADD R19, R17, 0x80 ;  /* 0x0000008011137836 */ /* 0x000fce0000000000 */
.L_x_16029:
[----:B------:R-:W-:Y:S05]  /*1d00*/  BSYNC.RECONVERGENT B6 ;  /* 0x0000000000067941 */ /* 0x000fea0003800200 */
.L_x_16028:
[----:B------:R-:W-:Y:S01]  /*1d10*/  ISETP.GE.AND P0, PT, R19, R16, PT ;  /* 0x000000101300720c */ /* 0x000fe20003f06270 */
[----:B------:R-:W-:Y:S01]  /*1d20*/  BSSY.RECONVERGENT B6, `(.L_x_16098) ;  /* 0x00001c6000067945 */ /* 0x000fe20003800200 */
[----:B------:R-:W-:Y:S02]  /*1d30*/  IMAD.MOV.U32 R27, RZ, RZ, RZ ;  /* 0x000000ffff1b7224 */ /* 0x000fe400078e00ff */
[----:B------:R-:W-:-:S09]  /*1d40*/  IMAD.MOV.U32 R24, RZ, RZ, RZ ;  /* 0x000000ffff187224 */ /* 0x000fd200078e00ff */
        /* <DEDUP_REMOVED lines=20> */
.L_x_16103:
[----:B------:R0:W5:Y:S01]  /*1e90*/  LDG.E.U8 R27, desc[UR36][R4.64] ;  /* 0x00000024041b7981 */ /* 0x000162000c1e1100 */
[----:B------:R-:W-:Y:S05]  /*1ea0*/  BRA `(.L_x_16105) ;  /* 0x0000000c00307947 */ /* 0x000fea0003800000 */
.L_x_16102:
        /* <DEDUP_REMOVED lines=8> */
.L_x_16107:
[----:B------:R0:W5:Y:S01]  /*1f30*/  LDG.E R27, desc[UR36][R4.64] ;  /* 0x00000024041b7981 */ /* 0x000162000c1e1900 */
[----:B------:R-:W-:Y:S05]  /*1f40*/  BRA `(.L_x_16105) ;  /* 0x0000000c00087947 */ /* 0x000fea0003800000 */
.L_x_16106:
[----:B------:R0:W5:Y:S01]  /*1f50*/  LDG.E.S16 R27, desc[UR36][R4.64] ;  /* 0x00000024041b7981 */ /* 0x000162000c1e1700 */
[----:B------:R-:W-:Y:S05]  /*1f60*/  BRA `(.L_x_16105) ;  /* 0x0000000c00007947 */ /* 0x000fea0003800000 */
.L_x_16101:
        /* <DEDUP_REMOVED lines=9> */
.L_x_16109:
[----:B------:R-:W2:Y:S02]  /*2000*/  LDG.E.U16 R4, desc[UR36][R4.64] ;  /* 0x0000002404047981 */ /* 0x000ea4000c1e1500 */
[----:B--2---:R-:W-:-:S06]  /*2010*/  HADD2.F32 R27, -RZ, R4.H0_H0 ;  /* 0x20000004ff1b7230 */ /* 0x004fcc0000004100 */
[----:B------:R-:W0:Y:S01]  /*2020*/  F2I.FTZ.TRUNC.NTZ R27, R27 ;  /* 0x0000001b001b7305 */ /* 0x000e22000021f100 */
[----:B------:R-:W-:Y:S05]  /*2030*/  BRA `(.L_x_16105) ;  /* 0x0000000800cc7947 */ /* 0x000fea0003800000 */
.L_x_16108:
        /* <DEDUP_REMOVED lines=9> */
.L_x_16111:
[----:B------:R-:W2:Y:S02]  /*20d0*/  LDG.E.U16 R4, desc[UR36][R4.64] ;  /* 0x0000002404047981 */ /* 0x000ea4000c1e1500 */
[----:B--2---:R-:W-:-:S06]  /*20e0*/  HADD2.F32 R27, -RZ, R4.H0_H0 ;  /* 0x20000004ff1b7230 */ /* 0x004fcc0000004100 */
[----:B------:R-:W0:Y:S01]  /*20f0*/  F2I.FTZ.TRUNC.NTZ R27, R27 ;  /* 0x0000001b001b7305 */ /* 0x000e22000021f100 */
[----:B------:R-:W-:Y:S05]  /*2100*/  BRA `(.L_x_16105) ;  /* 0x0000000800987947 */ /* 0x000fea0003800000 */
.L_x_16110:
[----:B------:R-:W2:Y:S02]  /*2110*/  LDG.E.64 R4, desc[UR36][R4.64] ;  /* 0x0000002404047981 */ /* 0x000ea4000c1e1b00 */
[----:B--2---:R0:W1:Y:S02]  /*2120*/  F2I.F64.TRUNC R27, R4 ;  /* 0x00000004001b7311 */ /* 0x004064000030d100 */
[----:B01----:R-:W-:Y:S05]  /*2130*/  BRA `(.L_x_16105) ;  /* 0x00000008008c7947 */ /* 0x003fea0003800000 */
.L_x_16100:
        /* <DEDUP_REMOVED lines=12> */
.L_x_16114:
[----:B------:R-:W2:Y:S02]  /*2200*/  LDG.E.64 R4, desc[UR36][R4.64] ;  /* 0x0000002404047981 */ /* 0x000ea4000c1e1b00 */
[----:B--2---:R0:W1:Y:S02]  /*2210*/  F2I.F64.TRUNC R27, R4 ;  /* 0x00000004001b7311 */ /* 0x004064000030d100 */
[----:B01----:R-:W-:Y:S05]  /*2220*/  BRA `(.L_x_16105) ;  /* 0x0000000800507947 */ /* 0x003fea0003800000 */
.L_x_16113:
        /* <DEDUP_REMOVED lines=26> */
.L_x_16116:
        /* <DEDUP_REMOVED lines=12> */
[----:B------:R1:W2:Y:S01]  /*2490*/  F2I.FTZ.TRUNC.NTZ R27, R0 ;  /* 0x00000000001b7305 */ /* 0x0002a2000021f100 */
[----:B------:R-:W-:Y:S05]  /*24a0*/  BRA `(.L_x_16105) ;  /* 0x0000000400b07947 */ /* 0x000fea0003800000 */
.L_x_16115:
[----:B------:R-:W2:Y:S02]  /*24b0*/  LDG.E.U16 R27, desc[UR36][R4.64] ;  /* 0x00000024041b7981 */ /* 0x000ea4000c1e1500 */
[----:B--2---:R-:W-:-:S06]  /*24c0*/  IMAD.U32 R27, R27, 0x10000, RZ ;  /* 0x000100001b1b7824 */ /* 0x004fcc00078e00ff */
[----:B------:R-:W0:Y:S01]  /*24d0*/  F2I.FTZ.TRUNC.NTZ R27, R27 ;  /* 0x0000001b001b7305 */ /* 0x000e22000021f100 */
[----:B------:R-:W-:Y:S05]  /*24e0*/  BRA `(.L_x_16105) ;  /* 0x0000000400a07947 */ /* 0x000fea0003800000 */
.L_x_16112:
        /* <DEDUP_REMOVED lines=10> */
.L_x_16119:
        /* <DEDUP_REMOVED lines=21> */
.L_x_16123:
[----:B------:R-:W-:Y:S05]  /*26e0*/  BSYNC.RECONVERGENT B1 ;  /* 0x0000000000017941 */ /* 0x000fea0003800200 */
.L_x_16122:
[----:B------:R-:W-:Y:S01]  /*26f0*/  IMAD.SHL.U32 R0, R0, 0x100000, RZ ;  /* 0x0010000000007824 */ /* 0x000fe200078e00ff */
[----:B------:R-:W-:-:S04]  /*2700*/  LEA R3, R3, 0x3b800000, 0x17 ;  /* 0x3b80000003037811 */ /* 0x000fc800078eb8ff */
[----:B------:R-:W-:-:S07]  /*2710*/  LOP3.LUT R27, R3, R0, R27, 0xfe, !PT ;  /* 0x00000000031b7212 */ /* 0x000fce00078efe1b */
.L_x_16121:
[----:B------:R-:W-:Y:S05]  /*2720*/  BSYNC.RECONVERGENT B0 ;  /* 0x0000000000007941 */ /* 0x000fea0003800200 */
.L_x_16120:
[----:B------:R-:W0:Y:S01]  /*2730*/  F2I.FTZ.TRUNC.NTZ R27, R27 ;  /* 0x0000001b001b7305 */ /* 0x000e22000021f100 */
[----:B------:R-:W-:Y:S05]  /*2740*/  BRA `(.L_x_16105) ;  /* 0x0000000400087947 */ /* 0x000fea0003800000 */
.L_x_16118:
        /* <DEDUP_REMOVED lines=21> */
.L_x_16127:
[----:B------:R-:W-:Y:S05]  /*28a0*/  BSYNC.RECONVERGENT B1 ;  /* 0x0000000000017941 */ /* 0x000fea0003800200 */
.L_x_16126:
[----:B------:R-:W-:Y:S01]  /*28b0*/  IMAD.SHL.U32 R0, R0, 0x200000, RZ ;  /* 0x0020000000007824 */ /* 0x000fe200078e00ff */
[----:B------:R-:W-:-:S04]  /*28c0*/  LEA R3, R3, 0x37800000, 0x17 ;  /* 0x3780000003037811 */ /* 0x000fc800078eb8ff */
[----:B------:R-:W-:-:S07]  /*28d0*/  LOP3.LUT R27, R3, R0, R27, 0xfe, !PT ;  /* 0x00000000031b7212 */ /* 0x000fce00078efe1b */
.L_x_16125:
[----:B------:R-:W-:Y:S05]  /*28e0*/  BSYNC.RECONVERGENT B0 ;  /* 0x0000000000007941 */ /* 0x000fea0003800200 */
.L_x_16124:
[----:B------:R-:W0:Y:S01]  /*28f0*/  F2I.FTZ.TRUNC.NTZ R27, R27 ;  /* 0x0000001b001b7305 */ /* 0x000e22000021f100 */
[----:B------:R-:W-:Y:S05]  /*2900*/  BRA `(.L_x_16105) ;  /* 0x0000000000987947 */ /* 0x000fea0003800000 */
.L_x_16117:
        /* <DEDUP_REMOVED lines=14> */
.L_x_16131:
[----:B------:R-:W-:Y:S05]  /*29f0*/  BSYNC.RECONVERGENT B0 ;  /* 0x0000000000007941 */ /* 0x000fea0003800200 */
.L_x_16130:
[----:B------:R-:W0:Y:S01]  /*2a00*/  F2I.FTZ.TRUNC.NTZ R27, R27 ;  /* 0x0000001b001b7305 */ /* 0x000e22000021f100 */
[----:B------:R-:W-:Y:S05]  /*2a10*/  BRA `(.L_x_16105) ;  /* 0x0000000000547947 */ /* 0x000fea0003800000 */
.L_x_16104:
        /* <DEDUP_REMOVED lines=16> */
.L_x_16132:
[----:B------:R-:W-:Y:S01]  /*2b20*/  IMAD.MOV.U32 R27, RZ, RZ, RZ ;  /* 0x000000ffff1b7224 */ /* 0x000fe200078e00ff */
[----:B------:R-:W-:Y:S06]  /*2b30*/  BRA `(.L_x_16105) ;  /* 0x00000000000c7947 */ /* 0x000fec0003800000 */
.L_x_16129:
[----:B------:R0:W5:Y:S01]  /*2b40*/  LDG.E R27, desc[UR36][R4.64] ;  /* 0x00000024041b7981 */ /* 0x000162000c1e1900 */
[----:B------:R-:W-:Y:S05]  /*2b50*/  BRA `(.L_x_16105) ;  /* 0x0000000000047947 */ /* 0x000fea0003800000 */
.L_x_16128:
[----:B------:R0:W5:Y:S02]  /*2b60*/  LDG.E R27, desc[UR36][R4.64] ;  /* 0x00000024041b7981 */ /* 0x000164000c1e1900 */
.L_x_16105:
[----:B0-----:R-:W0:Y:S01]  /*2b70*/  LDC.64 R4, c[0x0][0x398] ;  /* 0x0000e600ff047b82 */ /* 0x001e220000000a00 */
[----:B------:R-:W3:Y:S01]  /*2b80*/  LDCU UR5, c[0x0][0x3ac] ;  /* 0x00007580ff0577ac */ /* 0x000ee20008000800 */
[----:B------:R-:W-:-:S04]  /*2b90*/  UPRMT UR4, UR39, 0x9910, URZ ;  /* 0x0000991027047896 */ /* 0x000fc800080000ff */
[----:B------:R-:W-:Y:S01]  /*2ba0*/  UISETP.GT.AND UP0, UPT, UR4, 0x9, UPT ;  /* 0x000000090400788c */ /* 0x000fe2000bf04270 */
[----:B---3--:R-:W-:-:S05]  /*2bb0*/  IMAD R3, R18, UR5, RZ ;  /* 0x0000000512037c24 */ /* 0x008fca000f8e02ff */
        /* <DEDUP_REMOVED lines=13> */
.L_x_16136:
[----:B------:R0:W5:Y:S01]  /*2c90*/  LDG.E.U8 R24, desc[UR36][R4.64] ;  /* 0x0000002404187981 */ /* 0x000162000c1e1100 */
[----:B------:R-:W-:Y:S05]  /*2ca0*/  BRA `(.L_x_16138) ;  /* 0x0000000c00307947 */ /* 0x000fea0003800000 */
.L_x_16135:
        /* <DEDUP_REMOVED lines=8> */
.L_x_16140:
[----:B------:R0:W5:Y:S01]  /*2d30*/  LDG.E R24, desc[UR36][R4.64] ;  /* 0x0000002404187981 */ /* 0x000162000c1e1900 */
[----:B------:R-:W-:Y:S05]  /*2d40*/  BRA `(.L_x_16138) ;  /* 0x0000000c00087947 */ /* 0x000fea0003800000 */
.L_x_16139:
[----:B------:R0:W5:Y:S01]  /*2d50*/  LDG.E.S16 R24, desc[UR36][R4.64] ;  /* 0x0000002404187981 */ /* 0x000162000c1e1700 */
[----:B------:R-:W-:Y:S05]  /*2d60*/  BRA `(.L_x_16138) ;  /* 0x0000000c00007947 */ /* 0x000fea0003800000 */
.L_x_16134:
[----:B------:R-:W-:-:S09]  /*2d70*/  UISETP.GT.AND UP0, UPT, UR4, 0x6, UPT ;  /* 0x000000060400788c */ /* 0x000fd2000bf04270 */
[----:B------:R-:W-:Y:S05]  /*2d80*/  BRA.U UP0, `(.L_x_16141) ;  /* 0x00000001002c7547 */ /* 0x000fea000b800000 */
[----:B------:R-:W-:-:S09]  /*2d90*/  UISETP.NE.AND UP0, UPT, UR4, 0x5, UPT ;  /* 0x000000050400788c */ /* 0x000fd2000bf05270 */
[----:B------:R-:W-:Y:S05]  /*2da0*/  BRA.U !UP0, `(.L_x_16142) ;  /* 0x0000000108147547 */ /* 0x000fea000b800000 */
[----:B------:R-:W-:-:S09]  /*2db0*/  UISETP.NE.AND UP0, UPT, UR4, 0x6, UPT ;  /* 0x000000060400788c */ /* 0x000fd2000bf05270 */
[----:B------:R-:W-:Y:S05]  /*2dc0*/  BRA.U UP0, `(.L_x_16137) ;  /* 0x0000000900947547 */ /* 0x000fea000b800000 */
[----:B------:R-:W3:Y:S02]  /*2dd0*/  LDG.E R4, desc[UR36][R4.64] ;  /* 0x0000002404047981 */ /* 0x000ee4000c1e1900 */
[----:B---3--:R0:W3:Y:S01]  /*2de0*/  F2I.FTZ.TRUNC.NTZ R24, R4 ;  /* 0x0000000400187305 */ /* 0x0080e2000021f100 */
[----:B------:R-:W-:Y:S05]  /*2df0*/  BRA `(.L_x_16138) ;  /* 0x0000000800dc7947 */ /* 0x000fea0003800000 */
.L_x_16142:
[----:B------:R-:W3:Y:S02]  /*2e00*/  LDG.E.U16 R4, desc[UR36][R4.64] ;  /* 0x0000002404047981 */ /* 0x000ee4000c1e1500 */
[----:B---3--:R-:W-:-:S06]  /*2e10*/  HADD2.F32 R24, -RZ, R4.H0_H0 ;  /* 0x20000004ff187230 */ /* 0x008fcc0000004100 */
[----:B------:R-:W0:Y:S01]  /*2e20*/  F2I.FTZ.TRUNC.NTZ R24, R24 ;  /* 0x0000001800187305 */ /* 0x000e22000021f100 */
[----:B------:R-:W-:Y:S05]  /*2e30*/  BRA `(.L_x_16138) ;  /* 0x0000000800cc7947 */ /* 0x000fea0003800000 */
.L_x_16141:
[----:B------:R-:W-:-:S09]  /*2e40*/  UISETP.NE.AND UP0, UPT, UR4, 0x7, UPT ;  /* 0x000000070400788c */ /* 0x000fd2000bf05270 */
[----:B------:R-:W-:Y:S05]  /*2e50*/  BRA.U !UP0, `(.L_x_16143) ;  /* 0x00000001082c7547 */ /* 0x000fea000b800000 */
[----:B------:R-:W-:-:S09]  /*2e60*/  UISETP.NE.AND UP0, UPT, UR4, 0x8, UPT ;  /* 0x000000080400788c */ /* 0x000fd2000bf05270 */
[----:B------:R-:W-:Y:S05]  /*2e70*/  BRA.U !UP0, `(.L_x_16144) ;  /* 0x0000000108147547 */ /* 0x000fea000b800000 */
[----:B------:R-:W-:-:S09]  /*2e80*/  UISETP.NE.AND UP0, UPT, UR4, 0x9, UPT ;  /* 0x000000090400788c */ /* 0x000fd2000bf05270 */
[----:B------:R-:W-:Y:S05]  /*2e90*/  BRA.U UP0, `(.L_x_16137) ;  /* 0x0000000900607547 */ /* 0x000fea000b800000 */
[----:B------:R-:W3:Y:S02]  /*2ea0*/  LDG.E R4, desc[UR36][R4.64] ;  /* 0x0000002404047981 */ /* 0x000ee4000c1e1900 */
[----:B---3--:R0:W3:Y:S01]  /*2eb0*/  F2I.FTZ.TRUNC.NTZ R24, R4 ;  /* 0x0000000400187305 */ /* 0x0080e2000021f100 */
[----:B------:R-:W-:Y:S05]  /*2ec0*/  BRA `(.L_x_16138) ;  /* 0x0000000800a87947 */ /* 0x000fea0003800000 */
.L_x_16144:
[----:B------:R-:W3:Y:S02]  /*2ed0*/  LDG.E.U16 R4, desc[UR36][R4.64] ;  /* 0x0000002404047981 */ /* 0x000ee4000c1e1500 */
[----:B---3--:R-:W-:-:S06]  /*2ee0*/  HADD2.F32 R24, -RZ, R4.H0_H0 ;  /* 0x20000004ff187230 */ /* 0x008fcc0000004100 */
[----:B------:R-:W0:Y:S01]  /*2ef0*/  F2I.FTZ.TRUNC.NTZ R24, R24 ;  /* 0x0000001800187305 */ /* 0x000e22000021f100 */
[----:B------:R-:W-:Y:S05]  /*2f00*/  BRA `(.L_x_16138) ;  /* 0x0000000800987947 */ /* 0x000fea0003800000 */
.L_x_16143:
[----:B------:R-:W3:Y:S02]  /*2f10*/  LDG.E.64 R24, desc[UR36][R4.64] ;  /* 0x0000002404187981 */ /* 0x000ee4000c1e1b00 */
[----:B---3--:R0:W3:Y:S02]  /*2f20*/  F2I.F64.TRUNC R24, R24 ;  /* 0x0000001800187311 */ /* 0x0080e4000030d100 */
[----:B0--3--:R-:W-:Y:S05]  /*2f30*/  BRA `(.L_x_16138) ;  /* 0x00000008008c7947 */ /* 0x009fea0003800000 */
.L_x_16133:
        /* <DEDUP_REMOVED lines=12> */
.L_x_16147:
[----:B------:R-:W3:Y:S02]  /*3000*/  LDG.E.64 R4, desc[UR36][R4.64] ;  /* 0x0000002404047981 */ /* 0x000ee4000c1e1b00 */
[----:B---3--:R0:W3:Y:S02]  /*3010*/  F2I.F64.TRUNC R24, R4 ;  /* 0x0000000400187311 */ /* 0x0080e4000030d100 */
[----:B0--3--:R-:W-:Y:S05]  /*3020*/  BRA `(.L_x_16138) ;  /* 0x0000000800507947 */ /* 0x009fea0003800000 */
.L_x_16146:
[----:B------:R-:W-:-:S09]  /*3030*/  UISETP.NE.AND UP0, UPT, UR4, 0xf, UPT ;  /* 0x0000000f0400788c */ /* 0x000fd2000bf05270 */
[----:B------:R-:W-:Y:S05]  /*3040*/  BRA.U !UP0, `(.L_x_16148) ;  /* 0x0000000108987547 */ /* 0x000fea000b800000 */
[----:B------:R-:W-:-:S09]  /*3050*/  UISETP.NE.AND UP0, UPT, UR4, 0x17, UPT ;  /* 0x000000170400788c */ /* 0x000fd2000bf05270 */
[----:B------:R-:W-:Y:S05]  /*3060*/  BRA.U !UP0, `(.L_x_16149) ;  /* 0x0000000108587547 */ /* 0x000fea000b800000 */
[----:B------:R-:W-:-:S09]  /*3070*/  UISETP.NE.AND UP0, UPT, UR4, 0x18, UPT ;  /* 0x000000180400788c */ /* 0x000fd2000bf05270 */
[----:B------:R-:W-:Y:S05]  /*3080*/  BRA.U UP0, `(.L_x_16137) ;  /* 0x0000000500e47547 */ /* 0x000fea000b800000 */
[----:B-1----:R-:W3:Y:S01]  /*3090*/  LDG.E.U8 R0, desc[UR36][R4.64] ;  /* 0x0000002404007981 */ /* 0x002ee2000c1e1100 */
[----:B------:R-:W-:Y:S02]  /*30a0*/  IMAD.MOV.U32 R7, RZ, RZ, 0x1f ;  /* 0x0000001fff077424 */ /* 0x000fe400078e00ff */
[----:B---3--:R-:W-:-:S05]  /*30b0*/  IMAD.SHL.U32 R0, R0, 0x1000000, RZ ;  /* 0x0100000000007824 */ /* 0x008fca00078e00ff */
        /* <DEDUP_REMOVED lines=17> */
.L_x_16149:
[----:B------:R-:W1:Y:S02]  /*31d0*/  LDG.E.U8 R4, desc[UR36][R4.64] ;  /* 0x0000002404047981 */ /* 0x000e64000c1e1100 */
[C---:B-1----:R-:W-:Y:S02]  /*31e0*/  IMAD.SHL.U32 R0, R4.reuse, 0x2000000, RZ ;  /* 0x0200000004007824 */ /* 0x042fe400078e00ff */
        /* <DEDUP_REMOVED lines=10> */
[----:B------:R0:W1:Y:S01]  /*3290*/  F2I.FTZ.TRUNC.NTZ R24, R0 ;  /* 0x0000000000187305 */ /* 0x000062000021f100 */
[----:B------:R-:W-:Y:S05]  /*32a0*/  BRA `(.L_x_16138) ;  /* 0x0000000400b07947 */ /* 0x000fea0003800000 */
.L_x_16148:
[----:B------:R-:W3:Y:S02]  /*32b0*/  LDG.E.U16 R24, desc[UR36][R4.64] ;  /* 0x0000002404187981 */ /* 0x000ee4000c1e1500 */
[----:B---3--:R-:W-:-:S06]  /*32c0*/  IMAD.U32 R24, R24, 0x10000, RZ ;  /* 0x0001000018187824 */ /* 0x008fcc00078e00ff */
[----:B------:R-:W0:Y:S01]  /*32d0*/  F2I.FTZ.TRUNC.NTZ R24, R24 ;  /* 0x0000001800187305 */ /* 0x000e22000021f100 */
[----:B------:R-:W-:Y:S05]  /*32e0*/  BRA `(.L_x_16138) ;  /* 0x0000000400a07947 */ /* 0x000fea0003800000 */
.L_x_16145:
        /* <DEDUP_REMOVED lines=10> */
.L_x_16152:
        /* <DEDUP_REMOVED lines=8> */
[--C-:B-1----:R-:W-:Y:S01]  /*3410*/  SHF.R.U32.HI R0, RZ, 0x3, R4.reuse ;  /* 0x00000003ff007819 */ /* 0x102fe20000011604 */
        /* <DEDUP_REMOVED lines=12> */
.L_x_16156:
[----:B------:R-:W-:Y:S05]  /*34e0*/  BSYNC.RECONVERGENT B1 ;  /* 0x0000000000017941 */ /* 0x000fea0003800200 */
.L_x_16155:
[----:B------:R-:W-:Y:S01]  /*34f0*/  IMAD.SHL.U32 R0, R0, 0x100000, RZ ;  /* 0x0010000000007824 */ /* 0x000fe200078e00ff */
[----:B------:R-:W-:-:S04]  /*3500*/  LEA R3, R3, 0x3b800000, 0x17 ;  /* 0x3b80000003037811 */ /* 0x000fc800078eb8ff */
[----:B------:R-:W-:-:S07]  /*3510*/  LOP3.LUT R24, R3, R0, R7, 0xfe, !PT ;  /* 0x0000000003187212 */ /* 0x000fce00078efe07 */
.L_x_16154:
[----:B------:R-:W-:Y:S05]  /*3520*/  BSYNC.RECONVERGENT B0 ;  /* 0x0000000000007941 */ /* 0x000fea0003800200 */
.L_x_16153:
[----:B------:R-:W3:Y:S01]  /*3530*/  F2I.FTZ.TRUNC.NTZ R24, R24 ;  /* 0x0000001800187305 */ /* 0x000ee2000021f100 */
[----:B------:R-:W-:Y:S05]  /*3540*/  BRA `(.L_x_16138) ;  /* 0x0000000400087947 */ /* 0x000fea0003800000 */
.L_x_16151:
        /* <DEDUP_REMOVED lines=21> */
.L_x_16160:
[----:B------:R-:W-:Y:S05]  /*36a0*/  BSYNC.RECONVERGENT B1 ;  /* 0x0000000000017941 */ /* 0x000fea0003800200 */
.L_x_16159:
[----:B------:R-:W-:Y:S01]  /*36b0*/  IMAD.SHL.U32 R0, R0, 0x200000, RZ ;  /* 0x0020000000007824 */ /* 0x000fe200078e00ff */
[----:B------:R-:W-:-:S04]  /*36c0*/  LEA R3, R3, 0x37800000, 0x17 ;  /* 0x3780000003037811 */ /* 0x000fc800078eb8ff */
[----:B------:R-:W-:-:S07]  /*36d0*/  LOP3.LUT R24, R3, R0, R7, 0xfe, !PT ;  /* 0x0000000003187212 */ /* 0x000fce00078efe07 */
.L_x_16158:
[----:B------:R-:W-:Y:S05]  /*36e0*/  BSYNC.RECONVERGENT B0 ;  /* 0x0000000000007941 */ /* 0x000fea0003800200 */
.L_x_16157:
[----:B------:R-:W0:Y:S01]  /*36f0*/  F2I.FTZ.TRUNC.NTZ R24, R24 ;  /* 0x0000001800187305 */ /* 0x000e22000021f100 */
[----:B------:R-:W-:Y:S05]  /*3700*/  BRA `(.L_x_16138) ;  /* 0x0000000000987947 */ /* 0x000fea0003800000 */
.L_x_16150:
        /* <DEDUP_REMOVED lines=12> */
[----:B------:R-:W-:Y:S02]  /*37d0*/  @!P0 IMAD.MOV.U32 R24, RZ, RZ, 0x7f800001 ;  /* 0x7f800001ff188424 */ /* 0x000fe400078e00ff */
[----:B------:R-:W-:-:S07]  /*37e0*/  @P0 IMAD.SHL.U32 R24, R4, 0x800000, RZ ;  /* 0x0080000004180824 */ /* 0x000fce00078e00ff */
.L_x_16164:
[----:B------:R-:W-:Y:S05]  /*37f0*/  BSYNC.RECONVERGENT B0 ;  /* 0x0000000000007941 */ /* 0x000fea0003800200 */
.L_x_16163:
[----:B------:R-:W0:Y:S01]  /*3800*/  F2I.FTZ.TRUNC.NTZ R24, R24 ;  /* 0x0000001800187305 */ /* 0x000e22000021f100 */
[----:B------:R-:W-:Y:S05]  /*3810*/  BRA `(.L_x_16138) ;  /* 0x0000000000547947 */ /* 0x000fea0003800000 */
.L_x_16137:
[----:B------:R-:W-:Y:S01]  /*3820*/  MOV R14, 0x0 ;  /* 0x00000000000e7802 */ /* 0x000fe20000000f00 */
[----:B------:R-:W0:Y:S01]  /*3830*/  LDCU.64 UR4, c[0x4][0x178] ;  /* 0x01002f00ff0477ac */ /* 0x000e220008000a00 */
[----:B------:R-:W-:Y:S02]  /*3840*/  IMAD.MOV.U32 R8, RZ, RZ, 0x4e ;  /* 0x0000004eff087424 */ /* 0x000fe400078e00ff */
[----:B------:R-:W-:Y:S01]  /*3850*/  IMAD.MOV.U32 R12, RZ, RZ, 0x1 ;  /* 0x00000001ff0c7424 */ /* 0x000fe200078e00ff */
[----:B------:R-:W3:Y:S01]  /*3860*/  LDCU.64 UR6, c[0x4][0x180] ;  /* 0x01003000ff0677ac */ /* 0x000ee20008000a00 */
[----:B------:R-:W1:Y:S01]  /*3870*/  LDC.64 R14, c[0x4][R14] ;  /* 0x010000000e0e7b82 */ /* 0x000e620000000a00 */
[----:B------:R-:W-:Y:S01]  /*3880*/  IMAD.MOV.U32 R13, RZ, RZ, RZ ;  /* 0x000000ffff0d7224 */ /* 0x000fe200078e00ff */
[----:B------:R-:W2:Y:S01]  /*3890*/  LDCU.64 UR8, c[0x4][0x28] ;  /* 0x01000500ff0877ac */ /* 0x000ea20008000a00 */
[----:B0-----:R-:W-:Y:S02]  /*38a0*/  IMAD.U32 R4, RZ, RZ, UR4 ;  /* 0x00000004ff047e24 */ /* 0x001fe4000f8e00ff */
[----:B------:R-:W-:-:S02]  /*38b0*/  IMAD.U32 R5, RZ, RZ, UR5 ;  /* 0x00000005ff057e24 */ /* 0x000fc4000f8e00ff */
[----:B---3--:R-:W-:Y:S02]  /*38c0*/  IMAD.U32 R6, RZ, RZ, UR6 ;  /* 0x00000006ff067e24 */ /* 0x008fe4000f8e00ff */
[----:B------:R-:W-:Y:S02]  /*38d0*/  IMAD.U32 R7, RZ, RZ, UR7 ;  /* 0x00000007ff077e24 */ /* 0x000fe4000f8e00ff */
[----:B--2---:R-:W-:Y:S02]  /*38e0*/  IMAD.U32 R10, RZ, RZ, UR8 ;  /* 0x00000008ff0a7e24 */ /* 0x004fe4000f8e00ff */
[----:B------:R-:W-:-:S07]  /*38f0*/  IMAD.U32 R11, RZ, RZ, UR9 ;  /* 0x00000009ff0b7e24 */ /* 0x000fce000f8e00ff */
[----:B------:R-:W-:-:S07]  /*3900*/  LEPC R20, `(.L_x_16165) ;  /* 0x000000001014794e */ /* 0x000fce0000000000 */
[----:B-1--45:R-:W-:Y:S05]  /*3910*/  CALL.ABS.NOINC R14 ;  /* 0x000000000e007343 */ /* 0x032fea0003c00000 */
.L_x_16165:
[----:B------:R-:W-:Y:S01]  /*3920*/  IMAD.MOV.U32 R24, RZ, RZ, RZ ;  /* 0x000000ffff187224 */ /* 0x000fe200078e00ff */
[----:B------:R-:W-:Y:S06]  /*3930*/  BRA `(.L_x_16138) ;  /* 0x00000000000c7947 */ /* 0x000fec0003800000 */
.L_x_16162:
[----:B------:R0:W5:Y:S01]  /*3940*/  LDG.E R24, desc[UR36][R4.64] ;  /* 0x0000002404187981 */ /* 0x000162000c1e1900 */
[----:B------:R-:W-:Y:S05]  /*3950*/  BRA `(.L_x_16138) ;  /* 0x0000000000047947 */ /* 0x000fea0003800000 */
.L_x_16161:
[----:B------:R0:W5:Y:S02]  /*3960*/  LDG.E R24, desc[UR36][R4.64] ;  /* 0x0000002404187981 */ /* 0x000164000c1e1900 */
.L_x_16138:
[----:B------:R-:W-:-:S07]  /*3970*/  VIADD R19, R19, 0x80 ;  /* 0x0000008013137836 */ /* 0x000fce0000000000 */
.L_x_16099:
[----:B------:R-:W-:Y:S05]  /*3980*/  BSYNC.RECONVERGENT B6 ;  /* 0x0000000000067941 */ /* 0x000fea0003800200 */
.L_x_16098:
        /* <DEDUP_REMOVED lines=24> */
.L_x_16171:
[----:B------:R0:W5:Y:S01]  /*3b10*/  LDG.E.U8 R25, desc[UR36][R4.64] ;  /* 0x0000002404197981 */ /* 0x000162000c1e1100 */
[----:B------:R-:W-:Y:S05]  /*3b20*/  BRA `(.L_x_16173) ;  /* 0x0000000c00307947 */ /* 0x000fea0003800000 */
.L_x_16170:
        /* <DEDUP_REMOVED lines=8> */
.L_x_16175:
[----:B------:R0:W5:Y:S01]  /*3bb0*/  LDG.E R25, desc[UR36][R4.64] ;  /* 0x0000002404197981 */ /* 0x000162000c1e1900 */
[----:B------:R-:W-:Y:S05]  /*3bc0*/  BRA `(.L_x_16173) ;  /* 0x0000000c00087947 */ /* 0x000fea0003800000 */
.L_x_16174:
[----:B------:R0:W5:Y:S01]  /*3bd0*/  LDG.E.S16 R25, desc[UR36][R4.64] ;  /* 0x0000002404197981 */ /* 0x000162000c1e1700 */
[----:B------:R-:W-:Y:S05]  /*3be0*/  BRA `(.L_x_16173) ;  /* 0x0000000c00007947 */ /* 0x000fea0003800000 */
.L_x_16169:
        /* <DEDUP_REMOVED lines=9> */
.L_x_16177:
[----:B------:R-:W2:Y:S02]  /*3c80*/  LDG.E.U16 R4, desc[UR36][R4.64] ;  /* 0x0000002404047981 */ /* 0x000ea4000c1e1500 */
[----:B--2---:R-:W-:-:S06]  /*3c90*/  HADD2.F32 R25, -RZ, R4.H0_H0 ;  /* 0x20000004ff197230 */ /* 0x004fcc0000004100 */
[----:B------:R-:W0:Y:S01]  /*3ca0*/  F2I.FTZ.TRUNC.NTZ R25, R25 ;  /* 0x0000001900197305 */ /* 0x000e22000021f100 */
[----:B------:R-:W-:Y:S05]  /*3cb0*/  BRA `(.L_x_16173) ;  /* 0x0000000800cc7947 */ /* 0x000fea0003800000 */
.L_x_16176:
        /* <DEDUP_REMOVED lines=9> */
.L_x_16179:
[----:B------:R-:W2:Y:S02]  /*3d50*/  LDG.E.U16 R4, desc[UR36][R4.64] ;  /* 0x0000002404047981 */ /* 0x000ea4000c1e1500 */
[----:B--2---:R-:W-:-:S06]  /*3d60*/  HADD2.F32 R25, -RZ, R4.H0_H0 ;  /* 0x20000004ff197230 */ /* 0x004fcc0000004100 */
[----:B------:R-:W0:Y:S01]  /*3d70*/  F2I.FTZ.TRUNC.NTZ R25, R25 ;  /* 0x0000001900197305 */ /* 0x000e22000021f100 */
[----:B------:R-:W-:Y:S05]  /*3d80*/  BRA `(.L_x_16173) ;  /* 0x0000000800987947 */ /* 0x000fea0003800000 */
.L_x_16178:
[----:B------:R-:W2:Y:S02]  /*3d90*/  LDG.E.64 R4, desc[UR36][R4.64] ;  /* 0x0000002404047981 */ /* 0x000ea4000c1e1b00 */
[----:B--2---:R0:W1:Y:S02]  /*3da0*/  F2I.F64.TRUNC R25, R4 ;  /* 0x0000000400197311 */ /* 0x004064000030d100 */
[----:B01----:R-:W-:Y:S05]  /*3db0*/  BRA `(.L_x_16173) ;  /* 0x00000008008c7947 */ /* 0x003fea0003800000 */
.L_x_16168:
        /* <DEDUP_REMOVED lines=12> */
.L_x_16182:
[----:B------:R-:W2:Y:S02]  /*3e80*/  LDG.E.64 R4, desc[UR36][R4.64] ;  /* 0x0000002404047981 */ /* 0x000ea4000c1e1b00 */
[----:B--2---:R0:W1:Y:S02]  /*3e90*/  F2I.F64.TRUNC R25, R4 ;  /* 0x0000000400197311 */ /* 0x004064000030d100 */
[----:B01----:R-:W-:Y:S05]  /*3ea0*/  BRA `(.L_x_16173) ;  /* 0x0000000800507947 */ /* 0x003fea0003800000 */
.L_x_16181:
        /* <DEDUP_REMOVED lines=26> */
.L_x_16184:
        /* <DEDUP_REMOVED lines=14> */
.L_x_16183:
[----:B------:R-:W2:Y:S02]  /*4130*/  LDG.E.U16 R25, desc[UR36][R4.64] ;  /* 0x0000002404197981 */ /* 0x000ea4000c1e1500 */
[----:B--2---:R-:W-:-:S06]  /*4140*/  IMAD.U32 R25, R25, 0x10000, RZ ;  /* 0x0001000019197824 */ /* 0x004fcc00078e00ff */
[----:B------:R-:W0:Y:S01]  /*4150*/  F2I.FTZ.TRUNC.NTZ R25, R25 ;  /* 0x0000001900197305 */ /* 0x000e22000021f100 */
[----:B------:R-:W-:Y:S05]  /*4160*/  BRA `(.L_x_16173) ;  /* 0x0000000400a07947 */ /* 0x000fea0003800000 */
.L_x_16180:
        /* <DEDUP_REMOVED lines=10> */
.L_x_16187:
        /* <DEDUP_REMOVED lines=21> */
.L_x_16191:
[----:B------:R-:W-:Y:S05]  /*4360*/  BSYNC.RECONVERGENT B1 ;  /* 0x0000000000017941 */ /* 0x000fea0003800200 */
.L_x_16190:
[----:B------:R-:W-:Y:S01]  /*4370*/  IMAD.SHL.U32 R0, R0, 0x100000, RZ ;  /* 0x0010000000007824 */ /* 0x000fe200078e00ff */
[----:B------:R-:W-:-:S04]  /*4380*/  LEA R3, R3, 0x3b800000, 0x17 ;  /* 0x3b80000003037811 */ /* 0x000fc800078eb8ff */
[----:B------:R-:W-:-:S07]  /*4390*/  LOP3.LUT R25, R3, R0, R25, 0xfe, !PT ;  /* 0x0000000003197212 */ /* 0x000fce00078efe19 */
.L_x_16189:
[----:B------:R-:W-:Y:S05]  /*43a0*/  BSYNC.RECONVERGENT B0 ;  /* 0x0000000000007941 */ /* 0x000fea0003800200 */
.L_x_16188:
[----:B------:R-:W0:Y:S01]  /*43b0*/  F2I.FTZ.TRUNC.NTZ R25, R25 ;  /* 0x0000001900197305 */ /* 0x000e22000021f100 */
[----:B------:R-:W-:Y:S05]  /*43c0*/  BRA `(.L_x_16173) ;  /* 0x0000000400087947 */ /* 0x000fea0003800000 */
.L_x_16186:
        /* <DEDUP_REMOVED lines=21> */
.L_x_16195:
[----:B------:R-:W-:Y:S05]  /*4520*/  BSYNC.RECONVERGENT B1 ;  /* 0x0000000000017941 */ /* 0x000fea0003800200 */
.L_x_16194:
[----:B------:R-:W-:Y:S01]  /*4530*/  IMAD.SHL.U32 R0, R0, 0x200000, RZ ;  /* 0x0020000000007824 */ /* 0x000fe200078e00ff */
[----:B------:R-:W-:-:S04]  /*4540*/  LEA R3, R3, 0x37800000, 0x17 ;  /* 0x3780000003037811 */ /* 0x000fc800078eb8ff */
[----:B------:R-:W-:-:S07]  /*4550*/  LOP3.LUT R25, R3, R0, R25, 0xfe, !PT ;  /* 0x0000000003197212 */ /* 0x000fce00078efe19 */
.L_x_16193:
[----:B------:R-:W-:Y:S05]  /*4560*/  BSYNC.RECONVERGENT B0 ;  /* 0x0000000000007941 */ /* 0x000fea0003800200 */
.L_x_16192:
[----:B------:R-:W0:Y:S01]  /*4570*/  F2I.FTZ.TRUNC.NTZ R25, R25 ;  /* 0x0000001900197305 */ /* 0x000e22000021f100 */
[----:B------:R-:W-:Y:S05]  /*4580*/  BRA `(.L_x_16173) ;  /* 0x0000000000987947 */ /* 0x000fea0003800000 */
.L_x_16185:
        /* <DEDUP_REMOVED lines=14> */
.L_x_16199:
[----:B------:R-:W-:Y:S05]  /*4670*/  BSYNC.RECONVERGENT B0 ;  /* 0x0000000000007941 */ /* 0x000fea0003800200 */
.L_x_16198:
[----:B------:R-:W0:Y:S01]  /*4680*/  F2I.FTZ.TRUNC.NTZ R25, R25 ;  /* 0x0000001900197305 */ /* 0x000e22000021f100 */
[----:B------:R-:W-:Y:S05]  /*4690*/  BRA `(.L_x_16173) ;  /* 0x0000000000547947 */ /* 0x000fea0003800000 */
.L_x_16172:
        /* <DEDUP_REMOVED lines=16> */
.L_x_16200:
[----:B------:R-:W-:Y:S01]  /*47a0*/  IMAD.MOV.U32 R25, RZ, RZ, RZ ;  /* 0x000000ffff197224 */ /* 0x000fe200078e00ff */
[----:B------:R-:W-:Y:S06]  /*47b0*/  BRA `(.L_x_16173) ;  /* 0x00000000000c7947 */ /* 0x000fec0003800000 */
.L_x_16197:
[----:B------:R0:W5:Y:S01]  /*47c0*/  LDG.E R25, desc[UR36][R4.64] ;  /* 0x0000002404197981 */ /* 0x000162000c1e1900 */
[----:B------:R-:W-:Y:S05]  /*47d0*/  BRA `(.L_x_16173) ;  /* 0x0000000000047947 */ /* 0x000fea0003800000 */
.L_x_16196:
[----:B------:R0:W5:Y:S02]  /*47e0*/  LDG.E R25, desc[UR36][R4.64] ;  /* 0x0000002404197981 */ /* 0x000164000c1e1900 */
.L_x_16173:
        /* <DEDUP_REMOVED lines=18> */
.L_x_16204:
[----:B------:R0:W5:Y:S01]  /*4910*/  LDG.E.U8 R22, desc[UR36][R4.64] ;  /* 0x0000002404167981 */ /* 0x000162000c1e1100 */
[----:B------:R-:W-:Y:S05]  /*4920*/  BRA `(.L_x_16206) ;  /* 0x0000000c00307947 */ /* 0x000fea0003800000 */
.L_x_16203:
        /* <DEDUP_REMOVED lines=8> */
.L_x_16208:
[----:B------:R0:W5:Y:S01]  /*49b0*/  LDG.E R22, desc[UR36][R4.64] ;  /* 0x0000002404167981 */ /* 0x000162000c1e1900 */
[----:B------:R-:W-:Y:S05]  /*49c0*/  BRA `(.L_x_16206) ;  /* 0x0000000c00087947 */ /* 0x000fea0003800000 */
.L_x_16207:
[----:B------:R0:W5:Y:S01]  /*49d0*/  LDG.E.S16 R22, desc[UR36][R4.64] ;  /* 0x0000002404167981 */ /* 0x000162000c1e1700 */
[----:B------:R-:W-:Y:S05]  /*49e0*/  BRA `(.L_x_16206) ;  /* 0x0000000c00007947 */ /* 0x000fea0003800000 */
.L_x_16202:
        /* <DEDUP_REMOVED lines=9> */
.L_x_16210:
[----:B------:R-:W3:Y:S02]  /*4a80*/  LDG.E.U16 R4, desc[UR36][R4.64] ;  /* 0x0000002404047981 */ /* 0x000ee4000c1e1500 */
[----:B---3--:R-:W-:-:S06]  /*4a90*/  HADD2.F32 R22, -RZ, R4.H0_H0 ;  /* 0x20000004ff167230 */ /* 0x008fcc0000004100 */
[----:B------:R-:W0:Y:S01]  /*4aa0*/  F2I.FTZ.TRUNC.NTZ R22, R22 ;  /* 0x0000001600167305 */ /* 0x000e22000021f100 */
[----:B------:R-:W-:Y:S05]  /*4ab0*/  BRA `(.L_x_16206) ;  /* 0x0000000800cc7947 */ /* 0x000fea0003800000 */
.L_x_16209:
        /* <DEDUP_REMOVED lines=9> */
.L_x_16212:
[----:B------:R-:W3:Y:S02]  /*4b50*/  LDG.E.U16 R4, desc[UR36][R4.64] ;  /* 0x0000002404047981 */ /* 0x000ee4000c1e1500 */
[----:B---3--:R-:W-:-:S06]  /*4b60*/  HADD2.F32 R22, -RZ, R4.H0_H0 ;  /* 0x20000004ff167230 */ /* 0x008fcc0000004100 */
[----:B------:R-:W0:Y:S01]  /*4b70*/  F2I.FTZ.TRUNC.NTZ R22, R22 ;  /* 0x0000001600167305 */ /* 0x000e22000021f100 */
[----:B------:R-:W-:Y:S05]  /*4b80*/  BRA `(.L_x_16206) ;  /* 0x0000000800987947 */ /* 0x000fea0003800000 */
.L_x_16211:
[----:B------:R-:W3:Y:S02]  /*4b90*/  LDG.E.64 R22, desc[UR36][R4.64] ;  /* 0x0000002404167981 */ /* 0x000ee4000c1e1b00 */
[----:B---3--:R0:W3:Y:S02]  /*4ba0*/  F2I.F64.TRUNC R22, R22 ;  /* 0x0000001600167311 */ /* 0x0080e4000030d100 */
[----:B0--3--:R-:W-:Y:S05]  /*4bb0*/  BRA `(.L_x_16206) ;  /* 0x00000008008c7947 */ /* 0x009fea0003800000 */
.L_x_16201:
        /* <DEDUP_REMOVED lines=12> */
.L_x_16215:
[----:B------:R-:W3:Y:S02]  /*4c80*/  LDG.E.64 R4, desc[UR36][R4.64] ;  /* 0x0000002404047981 */ /* 0x000ee4000c1e1b00 */
[----:B---3--:R0:W3:Y:S02]  /*4c90*/  F2I.F64.TRUNC R22, R4 ;  /* 0x0000000400167311 */ /* 0x0080e4000030d100 */
[----:B0--3--:R-:W-:Y:S05]  /*4ca0*/  BRA `(.L_x_16206) ;  /* 0x0000000800507947 */ /* 0x009fea0003800000 */
.L_x_16214:
        /* <DEDUP_REMOVED lines=26> */
.L_x_16217:
        /* <DEDUP_REMOVED lines=14> */
.L_x_16216:
[----:B------:R-:W3:Y:S02]  /*4f30*/  LDG.E.U16 R22, desc[UR36][R4.64] ;  /* 0x0000002404167981 */ /* 0x000ee4000c1e1500 */
[----:B---3--:R-:W-:-:S06]  /*4f40*/  IMAD.U32 R22, R22, 0x10000, RZ ;  /* 0x0001000016167824 */ /* 0x008fcc00078e00ff */
[----:B------:R-:W0:Y:S01]  /*4f50*/  F2I.FTZ.TRUNC.NTZ R22, R22 ;  /* 0x0000001600167305 */ /* 0x000e22000021f100 */
[----:B------:R-:W-:Y:S05]  /*4f60*/  BRA `(.L_x_16206) ;  /* 0x0000000400a07947 */ /* 0x000fea0003800000 */
.L_x_16213:
        /* <DEDUP_REMOVED lines=10> */
.L_x_16220:
        /* <DEDUP_REMOVED lines=21> */
.L_x_16224:
[----:B------:R-:W-:Y:S05]  /*5160*/  BSYNC.RECONVERGENT B1 ;  /* 0x0000000000017941 */ /* 0x000fea0003800200 */
.L_x_16223:
[----:B------:R-:W-:Y:S01]  /*5170*/  IMAD.SHL.U32 R0, R0, 0x100000, RZ ;  /* 0x0010000000007824 */ /* 0x000fe200078e00ff */
[----:B------:R-:W-:-:S04]  /*5180*/  LEA R3, R3, 0x3b800000, 0x17 ;  /* 0x3b80000003037811 */ /* 0x000fc800078eb8ff */
[----:B------:R-:W-:-:S07]  /*5190*/  LOP3.LUT R22, R3, R0, R7, 0xfe, !PT ;  /* 0x0000000003167212 */ /* 0x000fce00078efe07 */
.L_x_16222:
[----:B------:R-:W-:Y:S05]  /*51a0*/  BSYNC.RECONVERGENT B0 ;  /* 0x0000000000007941 */ /* 0x000fea0003800200 */
.L_x_16221:
[----:B------:R-:W3:Y:S01]  /*51b0*/  F2I.FTZ.TRUNC.NTZ R22, R22 ;  /* 0x0000001600167305 */ /* 0x000ee2000021f100 */
[----:B------:R-:W-:Y:S05]  /*51c0*/  BRA `(.L_x_16206) ;  /* 0x0000000400087947 */ /* 0x000fea0003800000 */
.L_x_16219:
        /* <DEDUP_REMOVED lines=21> */
.L_x_16228:
[----:B------:R-:W-:Y:S05]  /*5320*/  BSYNC.RECONVERGENT B1 ;  /* 0x0000000000017941 */ /* 0x000fea0003800200 */
.L_x_16227:
[----:B------:R-:W-:Y:S01]  /*5330*/  IMAD.SHL.U32 R0, R0, 0x200000, RZ ;  /* 0x0020000000007824 */ /* 0x000fe200078e00ff */
[----:B------:R-:W-:-:S04]  /*5340*/  LEA R3, R3, 0x37800000, 0x17 ;  /* 0x3780000003037811 */ /* 0x000fc800078eb8ff */
[----:B------:R-:W-:-:S07]  /*5350*/  LOP3.LUT R22, R3, R0, R7, 0xfe, !PT ;  /* 0x0000000003167212 */ /* 0x000fce00078efe07 */
.L_x_16226:
[----:B------:R-:W-:Y:S05]  /*5360*/  BSYNC.RECONVERGENT B0 ;  /* 0x0000000000007941 */ /* 0x000fea0003800200 */
.L_x_16225:
[----:B------:R-:W0:Y:S01]  /*5370*/  F2I.FTZ.TRUNC.NTZ R22, R22 ;  /* 0x0000001600167305 */ /* 0x000e22000021f100 */
[----:B------:R-:W-:Y:S05]  /*5380*/  BRA `(.L_x_16206) ;  /* 0x0000000000987947 */ /* 0x000fea0003800000 */
.L_x_16218:
        /* <DEDUP_REMOVED lines=14> */
.L_x_16232:
[----:B------:R-:W-:Y:S05]  /*5470*/  BSYNC.RECONVERGENT B0 ;  /* 0x0000000000007941 */ /* 0x000fea0003800200 */
.L_x_16231:
[----:B------:R-:W0:Y:S01]  /*5480*/  F2I.FTZ.TRUNC.NTZ R22, R22 ;  /* 0x0000001600167305 */ /* 0x000e22000021f100 */
[----:B------:R-:W-:Y:S05]  /*5490*/  BRA `(.L_x_16206) ;  /* 0x0000000000547947 */ /* 0x000fea0003800000 */
.L_x_16205:
        /* <DEDUP_REMOVED lines=16> */
.L_x_16233:
[----:B------:R-:W-:Y:S01]  /*55a0*/  IMAD.MOV.U32 R22, RZ, RZ, RZ ;  /* 0x000000ffff167224 */ /* 0x000fe200078e00ff */
[----:B------:R-:W-:Y:S06]  /*55b0*/  BRA `(.L_x_16206) ;  /* 0x00000000000c7947 */ /* 0x000fec0003800000 */
.L_x_16230:
[----:B------:R0:W5:Y:S01]  /*55c0*/  LDG.E R22, desc[UR36][R4.64] ;  /* 0x0000002404167981 */ /* 0x000162000c1e1900 */
[----:B------:R-:W-:Y:S05]  /*55d0*/  BRA `(.L_x_16206) ;  /* 0x0000000000047947 */ /* 0x000fea0003800000 */
.L_x_16229:
[----:B------:R0:W5:Y:S02]  /*55e0*/  LDG.E R22, desc[UR36][R4.64] ;  /* 0x0000002404167981 */ /* 0x000164000c1e1900 */
.L_x_16206:
[----:B------:R-:W-:-:S07]  /*55f0*/  VIADD R19, R19, 0x80 ;  /* 0x0000008013137836 */ /* 0x000fce0000000000 */
.L_x_16167:
[----:B------:R-:W-:Y:S05]  /*5600*/  BSYNC.RECONVERGENT B6 ;  /* 0x0000000000067941 */ /* 0x000fea0003800200 */
.L_x_16166:
        /* <DEDUP_REMOVED lines=24> */
.L_x_16239:
[----:B------:R0:W5:Y:S01]  /*5790*/  LDG.E.U8 R28, desc[UR36][R4.64] ;  /* 0x00000024041c7981 */ /* 0x000162000c1e1100 */
[----:B------:R-:W-:Y:S05]  /*57a0*/  BRA `(.L_x_16241) ;  /* 0x0000000c00307947 */ /* 0x000fea0003800000 */
.L_x_16238:
        /* <DEDUP_REMOVED lines=8> */
.L_x_16243:
[----:B------:R3:W5:Y:S01]  /*5830*/  LDG.E R28, desc[UR36][R4.64] ;  /* 0x00000024041c7981 */ /* 0x000762000c1e1900 */
[----:B------:R-:W-:Y:S05]  /*5840*/  BRA `(.L_x_16241) ;  /* 0x0000000c00087947 */ /* 0x000fea0003800000 */
.L_x_16242:
[----:B------:R2:W5:Y:S01]  /*5850*/  LDG.E.S16 R28, desc[UR36][R4.64] ;  /* 0x00000024041c7981 */ /* 0x000562000c1e1700 */
[----:B------:R-:W-:Y:S05]  /*5860*/  BRA `(.L_x_16241) ;  /* 0x0000000c00007947 */ /* 0x000fea0003800000 */
.L_x_16237:
        /* <DEDUP_REMOVED lines=9> */
.L_x_16245:
[----:B------:R-:W2:Y:S02]  /*5900*/  LDG.E.U16 R4, desc[UR36][R4.64] ;  /* 0x0000002404047981 */ /* 0x000ea4000c1e1500 */
[----:B--2---:R-:W-:-:S06]  /*5910*/  HADD2.F32 R28, -RZ, R4.H0_H0 ;  /* 0x20000004ff1c7230 */ /* 0x004fcc0000004100 */
[----:B------:R-:W0:Y:S01]  /*5920*/  F2I.FTZ.TRUNC.NTZ R28, R28 ;  /* 0x0000001c001c7305 */ /* 0x000e22000021f100 */
[----:B------:R-:W-:Y:S05]  /*5930*/  BRA `(.L_x_16241) ;  /* 0x0000000800cc7947 */ /* 0x000fea0003800000 */
.L_x_16244:
        /* <DEDUP_REMOVED lines=9> */
.L_x_16247:
[----:B------:R-:W2:Y:S02]  /*59d0*/  LDG.E.U16 R4, desc[UR36][R4.64] ;  /* 0x0000002404047981 */ /* 0x000ea4000c1e1500 */
[----:B--2---:R-:W-:-:S06]  /*59e0*/  HADD2.F32 R28, -RZ, R4.H0_H0 ;  /* 0x20000004ff1c7230 */ /* 0x004fcc0000004100 */
[----:B------:R-:W0:Y:S01]  /*59f0*/  F2I.FTZ.TRUNC.NTZ R28, R28 ;  /* 0x0000001c001c7305 */ /* 0x000e22000021f100 */
[----:B------:R-:W-:Y:S05]  /*5a00*/  BRA `(.L_x_16241) ;  /* 0x0000000800987947 */ /* 0x000fea0003800000 */
.L_x_16246:
[----:B------:R-:W2:Y:S02]  /*5a10*/  LDG.E.64 R4, desc[UR36][R4.64] ;  /* 0x0000002404047981 */ /* 0x000ea4000c1e1b00 */
[----:B--2---:R0:W1:Y:S02]  /*5a20*/  F2I.F64.TRUNC R28, R4 ;  /* 0x00000004001c7311 */ /* 0x004064000030d100 */
[----:B01----:R-:W-:Y:S05]  /*5a30*/  BRA `(.L_x_16241) ;  /* 0x00000008008c7947 */ /* 0x003fea0003800000 */
.L_x_16236:
        /* <DEDUP_REMOVED lines=12> */
.L_x_16250:
[----:B------:R-:W2:Y:S02]  /*5b00*/  LDG.E.64 R4, desc[UR36][R4.64] ;  /* 0x0000002404047981 */ /* 0x000ea4000c1e1b00 */
[----:B--2---:R0:W1:Y:S02]  /*5b10*/  F2I.F64.TRUNC R28, R4 ;  /* 0x00000004001c7311 */ /* 0x004064000030d100 */
[----:B01----:R-:W-:Y:S05]  /*5b20*/  BRA `(.L_x_16241) ;  /* 0x0000000800507947 */ /* 0x003fea0003800000 */
.L_x_16249:
        /* <DEDUP_REMOVED lines=26> */
.L_x_16252:
        /* <DEDUP_REMOVED lines=14> */
.L_x_16251:
[----:B------:R-:W2:Y:S02]  /*5db0*/  LDG.E.U16 R28, desc[UR36][R4.64] ;  /* 0x00000024041c7981 */ /* 0x000ea4000c1e1500 */
[----:B--2---:R-:W-:-:S06]  /*5dc0*/  IMAD.U32 R28, R28, 0x10000, RZ ;  /* 0x000100001c1c7824 */ /* 0x004fcc00078e00ff */
[----:B------:R-:W0:Y:S01]  /*5dd0*/  F2I.FTZ.TRUNC.NTZ R28, R28 ;  /* 0x0000001c001c7305 */ /* 0x000e22000021f100 */
[----:B------:R-:W-:Y:S05]  /*5de0*/  BRA `(.L_x_16241) ;  /* 0x0000000400a07947 */ /* 0x000fea0003800000 */
.L_x_16248:
        /* <DEDUP_REMOVED lines=10> */
.L_x_16255:
        /* <DEDUP_REMOVED lines=21> */
.L_x_16259:
[----:B------:R-:W-:Y:S05]  /*5fe0*/  BSYNC.RECONVERGENT B1 ;  /* 0x0000000000017941 */ /* 0x000fea0003800200 */
.L_x_16258:
[----:B------:R-:W-:Y:S01]  /*5ff0*/  IMAD.SHL.U32 R0, R0, 0x100000, RZ ;  /* 0x0010000000007824 */ /* 0x000fe200078e00ff */
[----:B------:R-:W-:-:S04]  /*6000*/  LEA R3, R3, 0x3b800000, 0x17 ;  /* 0x3b80000003037811 */ /* 0x000fc800078eb8ff */
[----:B------:R-:W-:-:S07]  /*6010*/  LOP3.LUT R28, R3, R0, R7, 0xfe, !PT ;  /* 0x00000000031c7212 */ /* 0x000fce00078efe07 */
.L_x_16257:
[----:B------:R-:W-:Y:S05]  /*6020*/  BSYNC.RECONVERGENT B0 ;  /* 0x0000000000007941 */ /* 0x000fea0003800200 */
.L_x_16256:
[----:B------:R-:W0:Y:S01]  /*6030*/  F2I.FTZ.TRUNC.NTZ R28, R28 ;  /* 0x0000001c001c7305 */ /* 0x000e22000021f100 */
[----:B------:R-:W-:Y:S05]  /*6040*/  BRA `(.L_x_16241) ;  /* 0x0000000400087947 */ /* 0x000fea0003800000 */
.L_x_16254:
        /* <DEDUP_REMOVED lines=21> */
.L_x_16263:
[----:B------:R-:W-:Y:S05]  /*61a0*/  BSYNC.RECONVERGENT B1 ;  /* 0x0000000000017941 */ /* 0x000fea0003800200 */
.L_x_16262:
[----:B------:R-:W-:Y:S01]  /*61b0*/  IMAD.SHL.U32 R0, R0, 0x200000, RZ ;  /* 0x0020000000007824 */ /* 0x000fe200078e00ff */
[----:B------:R-:W-:-:S04]  /*61c0*/  LEA R3, R3, 0x37800000, 0x17 ;  /* 0x3780000003037811 */ /* 0x000fc800078eb8ff */
[----:B------:R-:W-:-:S07]  /*61d0*/  LOP3.LUT R28, R3, R0, R7, 0xfe, !PT ;  /* 0x00000000031c7212 */ /* 0x000fce00078efe07 */
.L_x_16261:
[----:B------:R-:W-:Y:S05]  /*61e0*/  BSYNC.RECONVERGENT B0 ;  /* 0x0000000000007941 */ /* 0x000fea0003800200 */
.L_x_16260:
[----:B------:R-:W0:Y:S01]  /*61f0*/  F2I.FTZ.TRUNC.NTZ R28, R28 ;  /* 0x0000001c001c7305 */ /* 0x000e22000021f100 */
[----:B------:R-:W-:Y:S05]  /*6200*/  BRA `(.L_x_16241) ;  /* 0x0000000000987947 */ /* 0x000fea0003800000 */
.L_x_16253:
        /* <DEDUP_REMOVED lines=14> */
.L_x_16267:
[----:B------:R-:W-:Y:S05]  /*62f0*/  BSYNC.RECONVERGENT B0 ;  /* 0x0000000000007941 */ /* 0x000fea0003800200 */
.L_x_16266:
[----:B------:R-:W0:Y:S01]  /*6300*/  F2I.FTZ.TRUNC.NTZ R28, R28 ;  /* 0x0000001c001c7305 */ /* 0x000e22000021f100 */
[----:B------:R-:W-:Y:S05]  /*6310*/  BRA `(.L_x_16241) ;  /* 0x0000000000547947 */ /* 0x000fea0003800000 */
.L_x_16240:
        /* <DEDUP_REMOVED lines=16> */
.L_x_16268:
[----:B------:R-:W-:Y:S01]  /*6420*/  IMAD.MOV.U32 R28, RZ, RZ, RZ ;  /* 0x000000ffff1c7224 */ /* 0x000fe200078e00ff */
[----:B------:R-:W-:Y:S06]  /*6430*/  BRA `(.L_x_16241) ;  /* 0x00000000000c7947 */ /* 0x000fec0003800000 */
.L_x_16265:
[----:B------:R0:W5:Y:S01]  /*6440*/  LDG.E R28, desc[UR36][R4.64] ;  /* 0x00000024041c7981 */ /* 0x000162000c1e1900 */
[----:B------:R-:W-:Y:S05]  /*6450*/  BRA `(.L_x_16241) ;  /* 0x0000000000047947 */ /* 0x000fea0003800000 */
.L_x_16264:
[----:B------:R0:W5:Y:S02]  /*6460*/  LDG.E R28, desc[UR36][R4.64] ;  /* 0x00000024041c7981 */ /* 0x000164000c1e1900 */
.L_x_16241:
        /* <DEDUP_REMOVED lines=19> */
.L_x_16272:
[----:B------:R0:W5:Y:S01]  /*65a0*/  LDG.E.U8 R23, desc[UR36][R4.64] ;  /* 0x0000002404177981 */ /* 0x000162000c1e1100 */
[----:B------:R-:W-:Y:S05]  /*65b0*/  BRA `(.L_x_16235) ;  /* 0x0000000c002c7947 */ /* 0x000fea0003800000 */
.L_x_16271:
        /* <DEDUP_REMOVED lines=8> */
.L_x_16275:
[----:B------:R0:W5:Y:S01]  /*6640*/  LDG.E R23, desc[UR36][R4.64] ;  /* 0x0000002404177981 */ /* 0x000162000c1e1900 */
[----:B------:R-:W-:Y:S05]  /*6650*/  BRA `(.L_x_16235) ;  /* 0x0000000c00047947 */ /* 0x000fea0003800000 */
.L_x_16274:
[----:B------:R0:W5:Y:S01]  /*6660*/  LDG.E.S16 R23, desc[UR36][R4.64] ;  /* 0x0000002404177981 */ /* 0x000162000c1e1700 */
[----:B------:R-:W-:Y:S05]  /*6670*/  BRA `(.L_x_16235) ;  /* 0x0000000800fc7947 */ /* 0x000fea0003800000 */
.L_x_16270:
        /* <DEDUP_REMOVED lines=9> */
.L_x_16277:
[----:B------:R-:W2:Y:S02]  /*6710*/  LDG.E.U16 R4, desc[UR36][R4.64] ;  /* 0x0000002404047981 */ /* 0x000ea4000c1e1500 */
[----:B--2---:R-:W-:-:S06]  /*6720*/  HADD2.F32 R23, -RZ, R4.H0_H0 ;  /* 0x20000004ff177230 */ /* 0x004fcc0000004100 */
[----:B------:R-:W0:Y:S01]  /*6730*/  F2I.FTZ.TRUNC.NTZ R23, R23 ;  /* 0x0000001700177305 */ /* 0x000e22000021f100 */
[----:B------:R-:W-:Y:S05]  /*6740*/  BRA `(.L_x_16235) ;  /* 0x0000000800c87947 */ /* 0x000fea0003800000 */
.L_x_16276:
        /* <DEDUP_REMOVED lines=9> */
.L_x_16279:
[----:B------:R-:W2:Y:S02]  /*67e0*/  LDG.E.U16 R4, desc[UR36][R4.64] ;  /* 0x0000002404047981 */ /* 0x000ea4000c1e1500 */
[----:B--2---:R-:W-:-:S06]  /*67f0*/  HADD2.F32 R23, -RZ, R4.H0_H0 ;  /* 0x20000004ff177230 */ /* 0x004fcc0000004100 */
[----:B------:R-:W0:Y:S01]  /*6800*/  F2I.FTZ.TRUNC.NTZ R23, R23 ;  /* 0x0000001700177305 */ /* 0x000e22000021f100 */
[----:B------:R-:W-:Y:S05]  /*6810*/  BRA `(.L_x_16235) ;  /* 0x0000000800947947 */ /* 0x000fea0003800000 */
.L_x_16278:
[----:B------:R-:W2:Y:S02]  /*6820*/  LDG.E.64 R4, desc[UR36][R4.64] ;  /* 0x0000002404047981 */ /* 0x000ea4000c1e1b00 */
[----:B--2---:R0:W1:Y:S02]  /*6830*/  F2I.F64.TRUNC R23, R4 ;  /* 0x0000000400177311 */ /* 0x004064000030d100 */
[----:B01----:R-:W-:Y:S05]  /*6840*/  BRA `(.L_x_16235) ;  /* 0x0000000800887947 */ /* 0x003fea0003800000 */
.L_x_16269:
        /* <DEDUP_REMOVED lines=12> */
.L_x_16282:
[----:B------:R-:W2:Y:S02]  /*6910*/  LDG.E.64 R4, desc[UR36][R4.64] ;  /* 0x0000002404047981 */ /* 0x000ea4000c1e1b00 */
[----:B--2---:R0:W1:Y:S02]  /*6920*/  F2I.F64.TRUNC R23, R4 ;  /* 0x0000000400177311 */ /* 0x004064000030d100 */
[----:B01----:R-:W-:Y:S05]  /*6930*/  BRA `(.L_x_16235) ;  /* 0x00000008004c7947 */ /* 0x003fea0003800000 */
.L_x_16281:
        /* <DEDUP_REMOVED lines=26> */
.L_x_16284:
        /* <DEDUP_REMOVED lines=14> */
.L_x_16283:
[----:B------:R-:W2:Y:S02]  /*6bc0*/  LDG.E.U16 R23, desc[UR36][R4.64] ;  /* 0x0000002404177981 */ /* 0x000ea4000c1e1500 */
[----:B--2---:R-:W-:-:S06]  /*6bd0*/  IMAD.U32 R23, R23, 0x10000, RZ ;  /* 0x0001000017177824 */ /* 0x004fcc00078e00ff */
[----:B------:R-:W0:Y:S01]  /*6be0*/  F2I.FTZ.TRUNC.NTZ R23, R23 ;  /* 0x0000001700177305 */ /* 0x000e22000021f100 */
[----:B------:R-:W-:Y:S05]  /*6bf0*/  BRA `(.L_x_16235) ;  /* 0x00000004009c7947 */ /* 0x000fea0003800000 */
.L_x_16280:
        /* <DEDUP_REMOVED lines=10> */
.L_x_16287:
        /* <DEDUP_REMOVED lines=21> */
.L_x_16291:
[----:B------:R-:W-:Y:S05]  /*6df0*/  BSYNC.RECONVERGENT B1 ;  /* 0x0000000000017941 */ /* 0x000fea0003800200 */
.L_x_16290:
[----:B------:R-:W-:Y:S01]  /*6e00*/  IMAD.SHL.U32 R0, R0, 0x100000, RZ ;  /* 0x0010000000007824 */ /* 0x000fe200078e00ff */
[----:B------:R-:W-:-:S04]  /*6e10*/  LEA R3, R3, 0x3b800000, 0x17 ;  /* 0x3b80000003037811 */ /* 0x000fc800078eb8ff */
[----:B------:R-:W-:-:S07]  /*6e20*/  LOP3.LUT R23, R3, R0, R23, 0xfe, !PT ;  /* 0x0000000003177212 */ /* 0x000fce00078efe17 */
.L_x_16289:
[----:B------:R-:W-:Y:S05]  /*6e30*/  BSYNC.RECONVERGENT B0 ;  /* 0x0000000000007941 */ /* 0x000fea0003800200 */
.L_x_16288:
[----:B------:R-:W0:Y:S01]  /*6e40*/  F2I.FTZ.TRUNC.NTZ R23, R23 ;  /* 0x0000001700177305 */ /* 0x000e22000021f100 */
[----:B------:R-:W-:Y:S05]  /*6e50*/  BRA `(.L_x_16235) ;  /* 0x0000000400047947 */ /* 0x000fea0003800000 */
.L_x_16286:
        /* <DEDUP_REMOVED lines=21> */
.L_x_16295:
[----:B------:R-:W-:Y:S05]  /*6fb0*/  BSYNC.RECONVERGENT B1 ;  /* 0x0000000000017941 */ /* 0x000fea0003800200 */
.L_x_16294:
[----:B------:R-:W-:Y:S01]  /*6fc0*/  IMAD.SHL.U32 R0, R0, 0x200000, RZ ;  /* 0x0020000000007824 */ /* 0x000fe200078e00ff */
[----:B------:R-:W-:-:S04]  /*6fd0*/  LEA R3, R3, 0x37800000, 0x17 ;  /* 0x3780000003037811 */ /* 0x000fc800078eb8ff */
[----:B------:R-:W-:-:S07]  /*6fe0*/  LOP3.LUT R23, R3, R0, R23, 0xfe, !PT ;  /* 0x0000000003177212 */ /* 0x000fce00078efe17 */
.L_x_16293:
[----:B------:R-:W-:Y:S05]  /*6ff0*/  BSYNC.RECONVERGENT B0 ;  /* 0x0000000000007941 */ /* 0x000fea0003800200 */
.L_x_16292:
[----:B------:R-:W0:Y:S01]  /*7000*/  F2I.FTZ.TRUNC.NTZ R23, R23 ;  /* 0x0000001700177305 */ /* 0x000e22000021f100 */
[----:B------:R-:W-:Y:S05]  /*7010*/  BRA `(.L_x_16235) ;  /* 0x0000000000947947 */ /* 0x000fea0003800000 */
.L_x_16285:
        /* <DEDUP_REMOVED lines=14> */
.L_x_16299:
[----:B------:R-:W-:Y:S05]  /*7100*/  BSYNC.RECONVERGENT B0 ;  /* 0x0000000000007941 */ /* 0x000fea0003800200 */
.L_x_16298:
[----:B------:R-:W0:Y:S01]  /*7110*/  F2I.FTZ.TRUNC.NTZ R23, R23 ;  /* 0x0000001700177305 */ /* 0x000e22000021f100 */
[----:B------:R-:W-:Y:S05]  /*7120*/  BRA `(.L_x_16235) ;  /* 0x0000000000507947 */ /* 0x000fea0003800000 */
.L_x_16273:
        /* <DEDUP_REMOVED lines=16> */
.L_x_16300:
[----:B------:R-:W-:Y:S05]  /*7230*/  BRA `(.L_x_16235) ;  /* 0x00000000000c7947 */ /* 0x000fea0003800000 */
.L_x_16297:
[----:B------:R0:W5:Y:S01]  /*7240*/  LDG.E R23, desc[UR36][R4.64] ;  /* 0x0000002404177981 */ /* 0x000162000c1e1900 */
[----:B------:R-:W-:Y:S05]  /*7250*/  BRA `(.L_x_16235) ;  /* 0x0000000000047947 */ /* 0x000fea0003800000 */
.L_x_16296:
[----:B------:R0:W5:Y:S02]  /*7260*/  LDG.E R23, desc[UR36][R4.64] ;  /* 0x0000002404177981 */ /* 0x000164000c1e1900 */
.L_x_16235:
[----:B------:R-:W-:Y:S05]  /*7270*/  BSYNC.RECONVERGENT B6 ;  /* 0x0000000000067941 */ /* 0x000fea0003800200 */
.L_x_16234:
[----:B------:R-:W1:Y:S01]  /*7280*/  LDC.U8 R18, c[0x0][0x3b0] ;  /* 0x0000ec00ff127b82 */ /* 0x000e620000000000 */
[CC--:B------:R-:W-:Y:S01]  /*7290*/  ISETP.GE.AND P2, PT, R17.reuse, R16.reuse, PT ;  /* 0x000000101100720c */ /* 0x0c0fe20003f46270 */
[C---:B0-----:R-:W-:Y:S01]  /*72a0*/  VIADD R3, R17.reuse, 0x100 ;  /* 0x0000010011037836 */ /* 0x041fe20000000000 */
[----:B------:R-:W-:Y:S01]  /*72b0*/  BSSY.RECONVERGENT B0, `(.L_x_16301) ;  /* 0x000001f000007945 */ /* 0x000fe20003800200 */
[C---:B-1234-:R-:W-:Y:S02]  /*72c0*/  VIADD R5, R17.reuse, 0x180 ;  /* 0x0000018011057836 */ /* 0x05efe40000000000 */
[----:B------:R-:W-:Y:S01]  /*72d0*/  VIADD R19, R17, 0x80 ;  /* 0x0000008011137836 */ /* 0x000fe20000000000 */
[-C--:B------:R-:W-:Y:S02]  /*72e0*/  ISETP.GE.AND P0, PT, R3, R16.reuse, PT ;  /* 0x000000100300720c */ /* 0x080fe40003f06270 */
[-C--:B------:R-:W-:Y:S02]  /*72f0*/  ISETP.GE.AND P1, PT, R5, R16.reuse, PT ;  /* 0x000000100500720c */ /* 0x080fe40003f26270 */
[----:B------:R-:W-:-:S03]  /*7300*/  ISETP.GE.AND P3, PT, R19, R16, PT ;  /* 0x000000101300720c */ /* 0x000fc60003f66270 */
[----:B------:R-:W-:Y:S10]  /*7310*/  @P2 BRA `(.L_x_16302) ;  /* 0x0000000000602947 */ /* 0x000ff40003800000 */
[-C--:B-----5:R-:W-:Y:S02]  /*7320*/  IABS R0, R26.reuse ;  /* 0x0000001a00007213 */ /* 0x0a0fe40000000000 */
        /* <DEDUP_REMOVED lines=23> */
.L_x_16302:
[----:B------:R-:W-:Y:S05]  /*74a0*/  BSYNC.RECONVERGENT B0 ;  /* 0x0000000000007941 */ /* 0x000fea0003800200 */
.L_x_16301:
        /* <DEDUP_REMOVED lines=27> */
.L_x_16304:
[----:B------:R-:W-:Y:S05]  /*7660*/  BSYNC.RECONVERGENT B0 ;  /* 0x0000000000007941 */ /* 0x000fea0003800200 */
.L_x_16303:
        /* <DEDUP_REMOVED lines=27> */
.L_x_16306:
[----:B------:R-:W-:Y:S05]  /*7820*/  BSYNC.RECONVERGENT B0 ;  /* 0x0000000000007941 */ /* 0x000fea0003800200 */
.L_x_16305:
        /* <DEDUP_REMOVED lines=27> */
.L_x_16308:
[----:B------:R-:W-:Y:S05]  /*79e0*/  BSYNC.RECONVERGENT B0 ;  /* 0x0000000000007941 */ /* 0x000fea0003800200 */
.L_x_16307:
[----:B------:R-:W-:Y:S04]  /*79f0*/  BSSY.RECONVERGENT B6, `(.L_x_16309) ;  /* 0x00000fd000067945 */ /* 0x000fe80003800200 */
[----:B------:R-:W-:Y:S05]  /*7a00*/  @P2 BRA `(.L_x_16310) ;  /* 0x0000000c00ec2947 */ /* 0x000fea0003800000 */
[----:B------:R-:W0:Y:S01]  /*7a10*/  LDCU UR4, c[0x0][0x3b4] ;  /* 0x00007680ff0477ac */ /* 0x000e220008000800 */
[----:B------:R-:W1:Y:S01]  /*7a20*/  LDC.64 R8, c[0x0][0x388] ;  /* 0x0000e200ff087b82 */ /* 0x000e620000000a00 */
        /* <DEDUP_REMOVED lines=19> */
.L_x_16314:
[----:B------:R0:W-:Y:S01]  /*7b60*/  STG.E.U8 desc[UR36][R8.64], R4 ;  /* 0x0000000408007986 */ /* 0x0001e2000c101124 */
[----:B------:R-:W-:Y:S01]  /*7b70*/  IMAD.MOV.U32 R17, RZ, RZ, R19 ;  /* 0x000000ffff117224 */ /* 0x000fe200078e0013 */
[----:B------:R-:W-:Y:S06]  /*7b80*/  BRA `(.L_x_16310) ;  /* 0x0000000c008c7947 */ /* 0x000fec0003800000 */
.L_x_16313:
[----:B------:R-:W-:-:S13]  /*7b90*/  ISETP.NE.AND P0, PT, R0, 0x2, PT ;  /* 0x000000020000780c */ /* 0x000fda0003f05270 */
[----:B------:R-:W-:Y:S05]  /*7ba0*/  @!P0 BRA `(.L_x_16316) ;  /* 0x00000000002c8947 */ /* 0x000fea0003800000 */
[----:B------:R-:W-:-:S13]  /*7bb0*/  ISETP.NE.AND P0, PT, R0, 0x3, PT ;  /* 0x000000030000780c */ /* 0x000fda0003f05270 */
[----:B------:R-:W-:Y:S05]  /*7bc0*/  @!P0 BRA `(.L_x_16317) ;  /* 0x0000000000188947 */ /* 0x000fea0003800000 */
[----:B------:R-:W-:-:S13]  /*7bd0*/  ISETP.NE.AND P0, PT, R0, 0x4, PT ;  /* 0x000000040000780c */ /* 0x000fda0003f05270 */
[----:B------:R-:W-:Y:S05]  /*7be0*/  @P0 BRA `(.L_x_16315) ;  /* 0x0000000800d00947 */ /* 0x000fea0003800000 */
[----:B------:R-:W-:Y:S01]  /*7bf0*/  SHF.R.S32.HI R5, RZ, 0x1f, R4 ;  /* 0x0000001fff057819 */ /* 0x000fe20000011404 */
[----:B------:R-:W-:-:S04]  /*7c00*/  IMAD.MOV.U32 R17, RZ, RZ, R19 ;  /* 0x000000ffff117224 */ /* 0x000fc800078e0013 */
[----:B------:R0:W-:Y:S01]  /*7c10*/  STG.E.64 desc[UR36][R8.64], R4 ;  /* 0x0000000408007986 */ /* 0x0001e2000c101b24 */
[----:B------:R-:W-:Y:S05]  /*7c20*/  BRA `(.L_x_16310) ;  /* 0x0000000c00647947 */ /* 0x000fea0003800000 */
.L_x_16317:
[----:B------:R0:W-:Y:S01]  /*7c30*/  STG.E desc[UR36][R8.64], R4 ;  /* 0x0000000408007986 */ /* 0x0001e2000c101924 */
[----:B------:R-:W-:Y:S01]  /*7c40*/  IMAD.MOV.U32 R17, RZ, RZ, R19 ;  /* 0x000000ffff117224 */ /* 0x000fe200078e0013 */
[----:B------:R-:W-:Y:S06]  /*7c50*/  BRA `(.L_x_16310) ;  /* 0x0000000c00587947 */ /* 0x000fec0003800000 */
.L_x_16316:
[----:B------:R0:W-:Y:S01]  /*7c60*/  STG.E.U16 desc[UR36][R8.64], R4 ;  /* 0x0000000408007986 */ /* 0x0001e2000c101524 */
[----:B------:R-:W-:Y:S01]  /*7c70*/  IMAD.MOV.U32 R17, RZ, RZ, R19 ;  /* 0x000000ffff117224 */ /* 0x000fe200078e0013 */
[----:B------:R-:W-:Y:S06]  /*7c80*/  BRA `(.L_x_16310) ;  /* 0x0000000c004c7947 */ /* 0x000fec0003800000 */
.L_x_16312:
[----:B------:R-:W-:-:S13]  /*7c90*/  ISETP.GT.AND P0, PT, R0, 0x6, PT ;  /* 0x000000060000780c */ /* 0x000fda0003f04270 */
[----:B------:R-:W-:Y:S05]  /*7ca0*/  @P0 BRA `(.L_x_16318) ;  /* 0x0000000000340947 */ /* 0x000fea0003800000 */
[----:B------:R-:W-:-:S13]  /*7cb0*/  ISETP.NE.AND P0, PT, R0, 0x5, PT ;  /* 0x000000050000780c */ /* 0x000fda0003f05270 */
[----:B------:R-:W-:Y:S05]  /*7cc0*/  @!P0 BRA `(.L_x_16319) ;  /* 0x0000000000188947 */ /* 0x000fea0003800000 */
[----:B------:R-:W-:-:S13]  /*7cd0*/  ISETP.NE.AND P0, PT, R0, 0x6, PT ;  /* 0x000000060000780c */ /* 0x000fda0003f05270 */
[----:B------:R-:W-:Y:S05]  /*7ce0*/  @P0 BRA `(.L_x_16315) ;  /* 0x0000000800900947 */ /* 0x000fea0003800000 */
[----:B------:R-:W-:Y:S01]  /*7cf0*/  I2FP.F32.S32 R3, R4 ;  /* 0x0000000400037245 */ /* 0x000fe20000201400 */
[----:B------:R-:W-:-:S04]  /*7d00*/  IMAD.MOV.U32 R17, RZ, RZ, R19 ;  /* 0x000000ffff117224 */ /* 0x000fc800078e0013 */
[----:B------:R0:W-:Y:S01]  /*7d10*/  STG.E desc[UR36][R8.64], R3 ;  /* 0x0000000308007986 */ /* 0x0001e2000c101924 */
[----:B------:R-:W-:Y:S05]  /*7d20*/  BRA `(.L_x_16310) ;  /* 0x0000000c00247947 */ /* 0x000fea0003800000 */
.L_x_16319:
[----:B------:R-:W-:Y:S01]  /*7d30*/  I2FP.F32.S32 R0, R4 ;  /* 0x0000000400007245 */ /* 0x000fe20000201400 */
[----:B------:R-:W-:-:S03]  /*7d40*/  IMAD.MOV.U32 R17, RZ, RZ, R19 ;  /* 0x000000ffff117224 */ /* 0x000fc600078e0013 */
[----:B------:R-:W-:-:S05]  /*7d50*/  F2FP.F16.F32.PACK_AB R0, RZ, R0 ;  /* 0x00000000ff00723e */ /* 0x000fca00000000ff */
[----:B------:R0:W-:Y:S01]  /*7d60*/  STG.E.U16 desc[UR36][R8.64], R0 ;  /* 0x0000000008007986 */ /* 0x0001e2000c101524 */
[----:B------:R-:W-:Y:S05]  /*7d70*/  BRA `(.L_x_16310) ;  /* 0x0000000c00107947 */ /* 0x000fea0003800000 */
.L_x_16318:
[----:B------:R-:W-:-:S13]  /*7d80*/  ISETP.NE.AND P0, PT, R0, 0x7, PT ;  /* 0x000000070000780c */ /* 0x000fda0003f05270 */
[----:B------:R-:W-:Y:S05]  /*7d90*/  @!P0 BRA `(.L_x_16320) ;  /* 0x00000000003c8947 */ /* 0x000fea0003800000 */
[----:B------:R-:W-:-:S13]  /*7da0*/  ISETP.NE.AND P0, PT, R0, 0x8, PT ;  /* 0x000000080000780c */ /* 0x000fda0003f05270 */
[----:B------:R-:W-:Y:S05]  /*7db0*/  @!P0 BRA `(.L_x_16321) ;  /* 0x00000000001c8947 */ /* 0x000fea0003800000 */
[----:B------:R-:W-:-:S13]  /*7dc0*/  ISETP.NE.AND P0, PT, R0, 0x9, PT ;  /* 0x000000090000780c */ /* 0x000fda0003f05270 */
[----:B------:R-:W-:Y:S05]  /*7dd0*/  @P0 BRA `(.L_x_16315) ;  /* 0x0000000800540947 */ /* 0x000fea0003800000 */
[----:B------:R-:W-:Y:S01]  /*7de0*/  I2FP.F32.S32 R4, R4 ;  /* 0x0000000400047245 */ /* 0x000fe20000201400 */
[----:B------:R-:W-:Y:S02]  /*7df0*/  IMAD.MOV.U32 R5, RZ, RZ, RZ ;  /* 0x000000ffff057224 */ /* 0x000fe400078e00ff */
[----:B------:R-:W-:-:S03]  /*7e00*/  IMAD.MOV.U32 R17, RZ, RZ, R19 ;  /* 0x000000ffff117224 */ /* 0x000fc600078e0013 */
[----:B------:R0:W-:Y:S01]  /*7e10*/  STG.E.64 desc[UR36][R8.64], R4 ;  /* 0x0000000408007986 */ /* 0x0001e2000c101b24 */
[----:B------:R-:W-:Y:S05]  /*7e20*/  BRA `(.L_x_16310) ;  /* 0x0000000800e47947 */ /* 0x000fea0003800000 */
.L_x_16321:
[----:B------:R-:W-:Y:S01]  /*7e30*/  I2FP.F32.S32 R4, R4 ;  /* 0x0000000400047245 */ /* 0x000fe20000201400 */
[----:B------:R-:W-:-:S03]  /*7e40*/  IMAD.MOV.U32 R17, RZ, RZ, R19 ;  /* 0x000000ffff117224 */ /* 0x000fc600078e0013 */
[----:B------:R-:W-:-:S04]  /*7e50*/  F2FP.F16.F32.PACK_AB R3, RZ, R4 ;  /* 0x00000004ff03723e */ /* 0x000fc800000000ff */
[----:B------:R-:W-:-:S05]  /*7e60*/  PRMT R3, R3, 0x5410, RZ ;  /* 0x0000541003037816 */ /* 0x000fca00000000ff */
[----:B------:R0:W-:Y:S01]  /*7e70*/  STG.E desc[UR36][R8.64], R3 ;  /* 0x0000000308007986 */ /* 0x0001e2000c101924 */
[----:B------:R-:W-:Y:S05]  /*7e80*/  BRA `(.L_x_16310) ;  /* 0x0000000800cc7947 */ /* 0x000fea0003800000 */
.L_x_16320:
[----:B------:R-:W0:Y:S01]  /*7e90*/  I2F.F64 R4, R4 ;  /* 0x0000000400047312 */ /* 0x000e220000201c00 */
[----:B------:R-:W-:Y:S01]  /*7ea0*/  IMAD.MOV.U32 R17, RZ, RZ, R19 ;  /* 0x000000ffff117224 */ /* 0x000fe200078e0013 */
[----:B0-----:R0:W-:Y:S01]  /*7eb0*/  STG.E.64 desc[UR36][R8.64], R4 ;  /* 0x0000000408007986 */ /* 0x0011e2000c101b24 */
[----:B------:R-:W-:Y:S05]  /*7ec0*/  BRA `(.L_x_16310) ;  /* 0x0000000800bc7947 */ /* 0x000fea0003800000 */
.L_x_16311:
        /* <DEDUP_REMOVED lines=8> */
[----:B------:R-:W-:Y:S01]  /*7f50*/  ISETP.NE.AND P0, PT, R4, RZ, PT ;  /* 0x000000ff0400720c */ /* 0x000fe20003f05270 */
[----:B------:R-:W-:-:S03]  /*7f60*/  IMAD.MOV.U32 R17, RZ, RZ, R19 ;  /* 0x000000ffff117224 */ /* 0x000fc600078e0013 */
[----:B------:R-:W-:-:S05]  /*7f70*/  SEL R3, RZ, 0x1, !P0 ;  /* 0x00000001ff037807 */ /* 0x000fca0004000000 */
[----:B------:R0:W-:Y:S01]  /*7f80*/  STG.E.U8 desc[UR36][R8.64], R3 ;  /* 0x0000000308007986 */ /* 0x0001e2000c101124 */
[----:B------:R-:W-:Y:S05]  /*7f90*/  BRA `(.L_x_16310) ;  /* 0x0000000800887947 */ /* 0x000fea0003800000 */
.L_x_16324:
[----:B------:R-:W-:Y:S01]  /*7fa0*/  CS2R R6, SRZ ;  /* 0x0000000000067805 */ /* 0x000fe2000001ff00 */
[----:B------:R-:W0:Y:S01]  /*7fb0*/  I2F.F64 R4, R4 ;  /* 0x0000000400047312 */ /* 0x000e220000201c00 */
[----:B------:R-:W-:-:S03]  /*7fc0*/  IMAD.MOV.U32 R17, RZ, RZ, R19 ;  /* 0x000000ffff117224 */ /* 0x000fc600078e0013 */
[----:B0-----:R0:W-:Y:S01]  /*7fd0*/  STG.E.128 desc[UR36][R8.64], R4 ;  /* 0x0000000408007986 */ /* 0x0011e2000c101d24 */
[----:B------:R-:W-:Y:S05]  /*7fe0*/  BRA `(.L_x_16310) ;  /* 0x0000000800747947 */ /* 0x000fea0003800000 */
.L_x_16323:
[----:B------:R-:W-:-:S13]  /*7ff0*/  ISETP.NE.AND P0, PT, R0, 0xf, PT ;  /* 0x0000000f0000780c */ /* 0x000fda0003f05270 */
[----:B------:R-:W-:Y:S05]  /*8000*/  @!P0 BRA `(.L_x_16325) ;  /* 0x0000000000a88947 */ /* 0x000fea0003800000 */
[----:B------:R-:W-:-:S13]  /*8010*/  ISETP.NE.AND P0, PT, R0, 0x17, PT ;  /* 0x000000170000780c */ /* 0x000fda0003f05270 */
[----:B------:R-:W-:Y:S05]  /*8020*/  @!P0 BRA `(.L_x_16326) ;  /* 0x0000000000508947 */ /* 0x000fea0003800000 */
[----:B------:R-:W-:-:S13]  /*8030*/  ISETP.NE.AND P0, PT, R0, 0x18, PT ;  /* 0x000000180000780c */ /* 0x000fda0003f05270 */
[----:B------:R-:W-:Y:S05]  /*8040*/  @P0 BRA `(.L_x_16315) ;  /* 0x0000000400b80947 */ /* 0x000fea0003800000 */
        /* <DEDUP_REMOVED lines=13> */
.L_x_16328:
[----:B------:R-:W-:Y:S05]  /*8120*/  BSYNC.RECONVERGENT B0 ;  /* 0x0000000000007941 */ /* 0x000fea0003800200 */
.L_x_16327:
[----:B------:R-:W-:Y:S01]  /*8130*/  LOP3.LUT R5, R0, 0x80, R5, 0xf8, !PT ;  /* 0x0000008000057812 */ /* 0x000fe200078ef805 */
[----:B------:R-:W-:-:S04]  /*8140*/  IMAD.MOV.U32 R17, RZ, RZ, R19 ;  /* 0x000000ffff117224 */ /* 0x000fc800078e0013 */
[----:B------:R0:W-:Y:S01]  /*8150*/  STG.E.U8 desc[UR36][R8.64], R5 ;  /* 0x0000000508007986 */ /* 0x0001e2000c101124 */
[----:B------:R-:W-:Y:S05]  /*8160*/  BRA `(.L_x_16310) ;  /* 0x0000000800147947 */ /* 0x000fea0003800000 */
.L_x_16326:
        /* <DEDUP_REMOVED lines=15> */
.L_x_16330:
[----:B------:R-:W-:Y:S05]  /*8260*/  BSYNC.RECONVERGENT B0 ;  /* 0x0000000000007941 */ /* 0x000fea0003800200 */
.L_x_16329:
[----:B------:R-:W-:Y:S01]  /*8270*/  LOP3.LUT R5, R0, 0x80, R5, 0xf8, !PT ;  /* 0x0000008000057812 */ /* 0x000fe200078ef805 */
[----:B------:R-:W-:-:S04]  /*8280*/  IMAD.MOV.U32 R17, RZ, RZ, R19 ;  /* 0x000000ffff117224 */ /* 0x000fc800078e0013 */
[----:B------:R0:W-:Y:S01]  /*8290*/  STG.E.U8 desc[UR36][R8.64], R5 ;  /* 0x0000000508007986 */ /* 0x0001e2000c101124 */
[----:B------:R-:W-:Y:S05]  /*82a0*/  BRA `(.L_x_16310) ;  /* 0x0000000400c47947 */ /* 0x000fea0003800000 */
.L_x_16325:
[----:B------:R-:W-:Y:S01]  /*82b0*/  I2FP.F32.S32 R0, R4 ;  /* 0x0000000400007245 */ /* 0x000fe20000201400 */
[----:B------:R-:W-:-:S03]  /*82c0*/  IMAD.MOV.U32 R17, RZ, RZ, R19 ;  /* 0x000000ffff117224 */ /* 0x000fc600078e0013 */
[----:B------:R-:W-:-:S05]  /*82d0*/  F2FP.BF16.F32.PACK_AB R0, RZ, R0 ;  /* 0x00000000ff00723e */ /* 0x000fca00000010ff */
[----:B------:R0:W-:Y:S01]  /*82e0*/  STG.E.U16 desc[UR36][R8.64], R0 ;  /* 0x0000000008007986 */ /* 0x0001e2000c101524 */
[----:B------:R-:W-:Y:S05]  /*82f0*/  BRA `(.L_x_16310) ;  /* 0x0000000400b07947 */ /* 0x000fea0003800000 */
.L_x_16322:
        /* <DEDUP_REMOVED lines=11> */
.L_x_16333:
        /* <DEDUP_REMOVED lines=13> */
.L_x_16336:
[----:B------:R-:W-:-:S04]  /*8480*/  SHF.R.U32.HI R0, RZ, 0x14, R3 ;  /* 0x00000014ff007819 */ /* 0x000fc80000011603 */
[----:B------:R-:W-:-:S04]  /*8490*/  LOP3.LUT R0, R0, 0x1, RZ, 0xc0, !PT ;  /* 0x0000000100007812 */ /* 0x000fc800078ec0ff */
[----:B------:R-:W-:-:S04]  /*84a0*/  IADD3 R0, PT, PT, R3, 0x487ffff, R0 ;  /* 0x0487ffff03007810 */ /* 0x000fc80007ffe000 */
[----:B------:R-:W-:-:S04]  /*84b0*/  SHF.R.U32.HI R0, RZ, 0x14, R0 ;  /* 0x00000014ff007819 */ /* 0x000fc80000011600 */
[----:B------:R-:W-:-:S07]  /*84c0*/  LOP3.LUT R0, R0, 0xff, RZ, 0xc0, !PT ;  /* 0x000000ff00007812 */ /* 0x000fce00078ec0ff */
.L_x_16337:
[----:B------:R-:W-:-:S04]  /*84d0*/  SHF.R.U32.HI R3, RZ, 0x18, R3 ;  /* 0x00000018ff037819 */ /* 0x000fc80000011603 */
[----:B------:R-:W-:-:S04]  /*84e0*/  LOP3.LUT R0, R0, 0x80, R3, 0xf8, !PT ;  /* 0x0000008000007812 */ /* 0x000fc800078ef803 */
[----:B------:R-:W-:-:S07]  /*84f0*/  PRMT R4, R0, 0x7610, R4 ;  /* 0x0000761000047816 */ /* 0x000fce0000000004 */
.L_x_16335:
[----:B------:R-:W-:Y:S05]  /*8500*/  BSYNC.RECONVERGENT B0 ;  /* 0x0000000000007941 */ /* 0x000fea0003800200 */
.L_x_16334:
[----:B------:R0:W-:Y:S01]  /*8510*/  STG.E.U8 desc[UR36][R8.64], R4 ;  /* 0x0000000408007986 */ /* 0x0001e2000c101124 */
[----:B------:R-:W-:Y:S01]  /*8520*/  IMAD.MOV.U32 R17, RZ, RZ, R19 ;  /* 0x000000ffff117224 */ /* 0x000fe200078e0013 */
[----:B------:R-:W-:Y:S06]  /*8530*/  BRA `(.L_x_16310) ;  /* 0x0000000400207947 */ /* 0x000fec0003800000 */
.L_x_16332:
        /* <DEDUP_REMOVED lines=13> */
.L_x_16340:
[----:B------:R-:W-:-:S04]  /*8610*/  SHF.R.U32.HI R0, RZ, 0x15, R3 ;  /* 0x00000015ff007819 */ /* 0x000fc80000011603 */
[----:B------:R-:W-:-:S04]  /*8620*/  LOP3.LUT R0, R0, 0x1, RZ, 0xc0, !PT ;  /* 0x0000000100007812 */ /* 0x000fc800078ec0ff */
[----:B------:R-:W-:-:S04]  /*8630*/  IADD3 R0, PT, PT, R3, 0x88fffff, R0 ;  /* 0x088fffff03007810 */ /* 0x000fc80007ffe000 */
[----:B------:R-:W-:-:S04]  /*8640*/  SHF.R.U32.HI R0, RZ, 0x15, R0 ;  /* 0x00000015ff007819 */ /* 0x000fc80000011600 */
[----:B------:R-:W-:-:S07]  /*8650*/  LOP3.LUT R0, R0, 0xff, RZ, 0xc0, !PT ;  /* 0x000000ff00007812 */ /* 0x000fce00078ec0ff */
.L_x_16341:
[----:B------:R-:W-:-:S04]  /*8660*/  SHF.R.U32.HI R3, RZ, 0x18, R3 ;  /* 0x00000018ff037819 */ /* 0x000fc80000011603 */
[----:B------:R-:W-:-:S04]  /*8670*/  LOP3.LUT R0, R0, 0x80, R3, 0xf8, !PT ;  /* 0x0000008000007812 */ /* 0x000fc800078ef803 */
[----:B------:R-:W-:-:S07]  /*8680*/  PRMT R4, R0, 0x7610, R4 ;  /* 0x0000761000047816 */ /* 0x000fce0000000004 */
.L_x_16339:
[----:B------:R-:W-:Y:S05]  /*8690*/  BSYNC.RECONVERGENT B0 ;  /* 0x0000000000007941 */ /* 0x000fea0003800200 */
.L_x_16338:
[----:B------:R3:W-:Y:S01]  /*86a0*/  STG.E.U8 desc[UR36][R8.64], R4 ;  /* 0x0000000408007986 */ /* 0x0007e2000c101124 */
[----:B------:R-:W-:Y:S01]  /*86b0*/  IMAD.MOV.U32 R17, RZ, RZ, R19 ;  /* 0x000000ffff117224 */ /* 0x000fe200078e0013 */
[----:B------:R-:W-:Y:S06]  /*86c0*/  BRA `(.L_x_16310) ;  /* 0x0000000000bc7947 */ /* 0x000fec0003800000 */
.L_x_16331:
[----:B------:R-:W-:-:S13]  /*86d0*/  ISETP.NE.AND P0, PT, R0, 0x1c, PT ;  /* 0x0000001c0000780c */ /* 0x000fda0003f05270 */
[----:B------:R-:W-:Y:S05]  /*86e0*/  @!P0 BRA `(.L_x_16342) ;  /* 0x0000000000ac8947 */ /* 0x000fea0003800000 */
[----:B------:R-:W-:-:S13]  /*86f0*/  ISETP.NE.AND P0, PT, R0, 0x1d, PT ;  /* 0x0000001d0000780c */ /* 0x000fda0003f05270 */
[----:B------:R-:W-:Y:S05]  /*8700*/  @!P0 BRA `(.L_x_16343) ;  /* 0x0000000000948947 */ /* 0x000fea0003800000 */
[----:B------:R-:W-:-:S13]  /*8710*/  ISETP.NE.AND P0, PT, R0, 0x2c, PT ;  /* 0x0000002c0000780c */ /* 0x000fda0003f05270 */
[----:B------:R-:W-:Y:S05]  /*8720*/  @!P0 BRA `(.L_x_16344) ;  /* 0x0000000000488947 */ /* 0x000fea0003800000 */
.L_x_16315:
        /* <DEDUP_REMOVED lines=16> */
.L_x_16345:
[----:B------:R-:W-:Y:S01]  /*8830*/  IMAD.MOV.U32 R17, RZ, RZ, R19 ;  /* 0x000000ffff117224 */ /* 0x000fe200078e0013 */
[----:B------:R-:W-:Y:S06]  /*8840*/  BRA `(.L_x_16310) ;  /* 0x00000000005c7947 */ /* 0x000fec0003800000 */
.L_x_16344:
[----:B------:R-:W-:Y:S01]  /*8850*/  I2FP.F32.S32 R4, R4 ;  /* 0x0000000400047245 */ /* 0x000fe20000201400 */
        /* <DEDUP_REMOVED lines=16> */
.L_x_16343:
[----:B------:R-:W-:Y:S01]  /*8960*/  SHF.R.S32.HI R5, RZ, 0x1f, R4 ;  /* 0x0000001fff057819 */ /* 0x000fe20000011404 */
[----:B------:R-:W-:-:S04]  /*8970*/  IMAD.MOV.U32 R17, RZ, RZ, R19 ;  /* 0x000000ffff117224 */ /* 0x000fc800078e0013 */
[----:B------:R1:W-:Y:S01]  /*8980*/  STG.E.64 desc[UR36][R8.64], R4 ;  /* 0x0000000408007986 */ /* 0x0003e2000c101b24 */
[----:B------:R-:W-:Y:S05]  /*8990*/  BRA `(.L_x_16310) ;  /* 0x0000000000087947 */ /* 0x000fea0003800000 */
.L_x_16342:
[----:B------:R0:W-:Y:S01]  /*89a0*/  STG.E desc[UR36][R8.64], R4 ;  /* 0x0000000408007986 */ /* 0x0001e2000c101924 */
[----:B------:R-:W-:-:S07]  /*89b0*/  IMAD.MOV.U32 R17, RZ, RZ, R19 ;  /* 0x000000ffff117224 */ /* 0x000fce00078e0013 */
.L_x_16310:
[----:B------:R-:W-:Y:S05]  /*89c0*/  BSYNC.RECONVERGENT B6 ;  /* 0x0000000000067941 */ /* 0x000fea0003800200 */
.L_x_16309:
[----:B------:R-:W-:Y:S01]  /*89d0*/  ISETP.GE.AND P0, PT, R17, R16, PT ;  /* 0x000000101100720c */ /* 0x000fe20003f06270 */
[----:B------:R-:W-:-:S12]  /*89e0*/  BSSY.RECONVERGENT B6, `(.L_x_16346) ;  /* 0x00001ce000067945 */ /* 0x000fd80003800200 */
[----:B------:R-:W-:Y:S05]  /*89f0*/  @P0 BRA `(.L_x_16347) ;  /* 0x0000001c00300947 */ /* 0x000fea0003800000 */
        /* <DEDUP_REMOVED lines=20> */
.L_x_16351:
[----:B-----5:R0:W-:Y:S01]  /*8b40*/  STG.E.U8 desc[UR36][R8.64], R26 ;  /* 0x0000001a08007986 */ /* 0x0201e2000c101124 */
[----:B------:R-:W-:Y:S05]  /*8b50*/  BRA `(.L_x_16353) ;  /* 0x0000000c00387947 */ /* 0x000fea0003800000 */
.L_x_16350:
[----:B------:R-:W-:-:S13]  /*8b60*/  ISETP.NE.AND P0, PT, R0, 0x2, PT ;  /* 0x000000020000780c */ /* 0x000fda0003f05270 */
[----:B------:R-:W-:Y:S05]  /*8b70*/  @!P0 BRA `(.L_x_16354) ;  /* 0x0000000000248947 */ /* 0x000fea0003800000 */
[----:B------:R-:W-:-:S13]  /*8b80*/  ISETP.NE.AND P0, PT, R0, 0x3, PT ;  /* 0x000000030000780c */ /* 0x000fda0003f05270 */
[----:B------:R-:W-:Y:S05]  /*8b90*/  @!P0 BRA `(.L_x_16355) ;  /* 0x0000000000148947 */ /* 0x000fea0003800000 */
[----:B------:R-:W-:-:S13]  /*8ba0*/  ISETP.NE.AND P0, PT, R0, 0x4, PT ;  /* 0x000000040000780c */ /* 0x000fda0003f05270 */
[----:B------:R-:W-:Y:S05]  /*8bb0*/  @P0 BRA `(.L_x_16352) ;  /* 0x00000008003c0947 */ /* 0x000fea0003800000 */
[----:B-----5:R-:W-:-:S05]  /*8bc0*/  SHF.R.S32.HI R27, RZ, 0x1f, R26 ;  /* 0x0000001fff1b7819 */ /* 0x020fca000001141a */
[----:B------:R0:W-:Y:S01]  /*8bd0*/  STG.E.64 desc[UR36][R8.64], R26 ;  /* 0x0000001a08007986 */ /* 0x0001e2000c101b24 */
[----:B------:R-:W-:Y:S05]  /*8be0*/  BRA `(.L_x_16353) ;  /* 0x0000000c00147947 */ /* 0x000fea0003800000 */
.L_x_16355:
[----:B-----5:R0:W-:Y:S01]  /*8bf0*/  STG.E desc[UR36][R8.64], R26 ;  /* 0x0000001a08007986 */ /* 0x0201e2000c101924 */
[----:B------:R-:W-:Y:S05]  /*8c00*/  BRA `(.L_x_16353) ;  /* 0x0000000c000c7947 */ /* 0x000fea0003800000 */
.L_x_16354:
[----:B-----5:R0:W-:Y:S01]  /*8c10*/  STG.E.U16 desc[UR36][R8.64], R26 ;  /* 0x0000001a08007986 */ /* 0x0201e2000c101524 */
[----:B------:R-:W-:Y:S05]  /*8c20*/  BRA `(.L_x_16353) ;  /* 0x0000000c00047947 */ /* 0x000fea0003800000 */
.L_x_16349:
[----:B------:R-:W-:-:S13]  /*8c30*/  ISETP.GT.AND P0, PT, R0, 0x6, PT ;  /* 0x000000060000780c */ /* 0x000fda0003f04270 */
[----:B------:R-:W-:Y:S05]  /*8c40*/  @P0 BRA `(.L_x_16356) ;  /* 0x00000000002c0947 */ /* 0x000fea0003800000 */
[----:B------:R-:W-:-:S13]  /*8c50*/  ISETP.NE.AND P0, PT, R0, 0x5, PT ;  /* 0x000000050000780c */ /* 0x000fda0003f05270 */
[----:B------:R-:W-:Y:S05]  /*8c60*/  @!P0 BRA `(.L_x_16357) ;  /* 0x0000000000148947 */ /* 0x000fea0003800000 */
[----:B------:R-:W-:-:S13]  /*8c70*/  ISETP.NE.AND P0, PT, R0, 0x6, PT ;  /* 0x000000060000780c */ /* 0x000fda0003f05270 */
[----:B------:R-:W-:Y:S05]  /*8c80*/  @P0 BRA `(.L_x_16352) ;  /* 0x0000000800080947 */ /* 0x000fea0003800000 */
[----:B-----5:R-:W-:-:S05]  /*8c90*/  I2FP.F32.S32 R3, R26 ;  /* 0x0000001a00037245 */ /* 0x020fca0000201400 */
[----:B------:R3:W-:Y:S01]  /*8ca0*/  STG.E desc[UR36][R8.64], R3 ;  /* 0x0000000308007986 */ /* 0x0007e2000c101924 */
[----:B------:R-:W-:Y:S05]  /*8cb0*/  BRA `(.L_x_16353) ;  /* 0x0000000800e07947 */ /* 0x000fea0003800000 */
.L_x_16357:
[----:B-----5:R-:W-:-:S04]  /*8cc0*/  I2FP.F32.S32 R0, R26 ;  /* 0x0000001a00007245 */ /* 0x020fc80000201400 */
[----:B------:R-:W-:-:S05]  /*8cd0*/  F2FP.F16.F32.PACK_AB R0, RZ, R0 ;  /* 0x00000000ff00723e */ /* 0x000fca00000000ff */
[----:B------:R4:W-:Y:S01]  /*8ce0*/  STG.E.U16 desc[UR36][R8.64], R0 ;  /* 0x0000000008007986 */ /* 0x0009e2000c101524 */
[----:B------:R-:W-:Y:S05]  /*8cf0*/  BRA `(.L_x_16353) ;  /* 0x0000000800d07947 */ /* 0x000fea0003800000 */
.L_x_16356:
[----:B------:R-:W-:-:S13]  /*8d00*/  ISETP.NE.AND P0, PT, R0, 0x7, PT ;  /* 0x000000070000780c */ /* 0x000fda0003f05270 */
[----:B------:R-:W-:Y:S05]  /*8d10*/  @!P0 BRA `(.L_x_16358) ;  /* 0x0000000000348947 */ /* 0x000fea0003800000 */
[----:B------:R-:W-:-:S13]  /*8d20*/  ISETP.NE.AND P0, PT, R0, 0x8, PT ;  /* 0x000000080000780c */ /* 0x000fda0003f05270 */
[----:B------:R-:W-:Y:S05]  /*8d30*/  @!P0 BRA `(.L_x_16359) ;  /* 0x0000000000188947 */ /* 0x000fea0003800000 */
[----:B------:R-:W-:-:S13]  /*8d40*/  ISETP.NE.AND P0, PT, R0, 0x9, PT ;  /* 0x000000090000780c */ /* 0x000fda0003f05270 */
[----:B------:R-:W-:Y:S05]  /*8d50*/  @P0 BRA `(.L_x_16352) ;  /* 0x0000000400d40947 */ /* 0x000fea0003800000 */
[----:B-----5:R-:W-:Y:S01]  /*8d60*/  I2FP.F32.S32 R26, R26 ;  /* 0x0000001a001a7245 */ /* 0x020fe20000201400 */
[----:B------:R-:W-:-:S05]  /*8d70*/  IMAD.MOV.U32 R27, RZ, RZ, RZ ;  /* 0x000000ffff1b7224 */ /* 0x000fca00078e00ff */
[----:B------:R1:W-:Y:S01]  /*8d80*/  STG.E.64 desc[UR36][R8.64], R26 ;  /* 0x0000001a08007986 */ /* 0x0003e2000c101b24 */
[----:B------:R-:W-:Y:S05]  /*8d90*/  BRA `(.L_x_16353) ;  /* 0x0000000800a87947 */ /* 0x000fea0003800000 */
.L_x_16359:
[----:B-----5:R-:W-:-:S04]  /*8da0*/  I2FP.F32.S32 R26, R26 ;  /* 0x0000001a001a7245 */ /* 0x020fc80000201400 */
[----:B------:R-:W-:-:S04]  /*8db0*/  F2FP.F16.F32.PACK_AB R3, RZ, R26 ;  /* 0x0000001aff03723e */ /* 0x000fc800000000ff */
[----:B------:R-:W-:-:S05]  /*8dc0*/  PRMT R3, R3, 0x5410, RZ ;  /* 0x0000541003037816 */ /* 0x000fca00000000ff */
[----:B------:R2:W-:Y:S01]  /*8dd0*/  STG.E desc[UR36][R8.64], R3 ;  /* 0x0000000308007986 */ /* 0x0005e2000c101924 */
[----:B------:R-:W-:Y:S05]  /*8de0*/  BRA `(.L_x_16353) ;  /* 0x0000000800947947 */ /* 0x000fea0003800000 */
.L_x_16358:
[----:B-----5:R-:W0:Y:S02]  /*8df0*/  I2F.F64 R26, R26 ;  /* 0x0000001a001a7312 */ /* 0x020e240000201c00 */
[----:B0-----:R0:W-:Y:S01]  /*8e00*/  STG.E.64 desc[UR36][R8.64], R26 ;  /* 0x0000001a08007986 */ /* 0x0011e2000c101b24 */
[----:B------:R-:W-:Y:S05]  /*8e10*/  BRA `(.L_x_16353) ;  /* 0x0000000800887947 */ /* 0x000fea0003800000 */
.L_x_16348:
        /* <DEDUP_REMOVED lines=12> */
.L_x_16363:
[----:B-----5:R-:W-:Y:S01]  /*8ee0*/  I2FP.F32.S32 R5, R26 ;  /* 0x0000001a00057245 */ /* 0x020fe20000201400 */
        /* <DEDUP_REMOVED lines=16> */
.L_x_16366:
[----:B------:R-:W-:-:S04]  /*8ff0*/  SHF.R.U32.HI R3, RZ, 0x18, R5 ;  /* 0x00000018ff037819 */ /* 0x000fc80000011605 */
[----:B------:R-:W-:-:S04]  /*9000*/  LOP3.LUT R0, R0, 0x80, R3, 0xf8, !PT ;  /* 0x0000008000007812 */ /* 0x000fc800078ef803 */
[----:B------:R-:W-:-:S07]  /*9010*/  PRMT R4, R0, 0x7610, R4 ;  /* 0x0000761000047816 */ /* 0x000fce0000000004 */
.L_x_16365:
[----:B------:R-:W-:Y:S05]  /*9020*/  BSYNC.RECONVERGENT B0 ;  /* 0x0000000000007941 */ /* 0x000fea0003800200 */
.L_x_16364:
[----:B------:R0:W-:Y:S01]  /*9030*/  STG.E.U8 desc[UR36][R8.64], R4 ;  /* 0x0000000408007986 */ /* 0x0001e2000c101124 */
[----:B------:R-:W-:Y:S05]  /*9040*/  BRA `(.L_x_16353) ;  /* 0x0000000400fc7947 */ /* 0x000fea0003800000 */
.L_x_16362:
        /* <DEDUP_REMOVED lines=17> */
.L_x_16369:
[----:B------:R-:W-:-:S04]  /*9160*/  SHF.R.U32.HI R3, RZ, 0x18, R5 ;  /* 0x00000018ff037819 */ /* 0x000fc80000011605 */
[----:B------:R-:W-:-:S04]  /*9170*/  LOP3.LUT R0, R0, 0x80, R3, 0xf8, !PT ;  /* 0x0000008000007812 */ /* 0x000fc800078ef803 */
[----:B------:R-:W-:-:S07]  /*9180*/  PRMT R4, R0, 0x7610, R4 ;  /* 0x0000761000047816 */ /* 0x000fce0000000004 */
.L_x_16368:
[----:B------:R-:W-:Y:S05]  /*9190*/  BSYNC.RECONVERGENT B0 ;  /* 0x0000000000007941 */ /* 0x000fea0003800200 */
.L_x_16367:
[----:B------:R0:W-:Y:S01]  /*91a0*/  STG.E.U8 desc[UR36][R8.64], R4 ;  /* 0x0000000408007986 */ /* 0x0001e2000c101124 */
[----:B------:R-:W-:Y:S05]  /*91b0*/  BRA `(.L_x_16353) ;  /* 0x0000000400a07947 */ /* 0x000fea0003800000 */
.L_x_16361:
[----:B------:R-:W-:-:S13]  /*91c0*/  ISETP.NE.AND P0, PT, R0, 0x1c, PT ;  /* 0x0000001c0000780c */ /* 0x000fda0003f05270 */
[----:B------:R-:W-:Y:S05]  /*91d0*/  @!P0 BRA `(.L_x_16370) ;  /* 0x00000000005c8947 */ /* 0x000fea0003800000 */
[----:B------:R-:W-:-:S13]  /*91e0*/  ISETP.NE.AND P0, PT, R0, 0x1d, PT ;  /* 0x0000001d0000780c */ /* 0x000fda0003f05270 */
[----:B------:R-:W-:Y:S05]  /*91f0*/  @!P0 BRA `(.L_x_16371) ;  /* 0x0000000000488947 */ /* 0x000fea0003800000 */
[----:B------:R-:W-:-:S13]  /*9200*/  ISETP.NE.AND P0, PT, R0, 0x2c, PT ;  /* 0x0000002c0000780c */ /* 0x000fda0003f05270 */
[----:B------:R-:W-:Y:S05]  /*9210*/  @P0 BRA `(.L_x_16352) ;  /* 0x0000000000a40947 */ /* 0x000fea0003800000 */
[----:B-----5:R-:W-:-:S04]  /*9220*/  I2FP.F32.S32 R26, R26 ;  /* 0x0000001a001a7245 */ /* 0x020fc80000201400 */
        /* <DEDUP_REMOVED lines=15> */
.L_x_16371:
[----:B-----5:R-:W-:-:S05]  /*9320*/  SHF.R.S32.HI R27, RZ, 0x1f, R26 ;  /* 0x0000001fff1b7819 */ /* 0x020fca000001141a */
[----:B------:R0:W-:Y:S01]  /*9330*/  STG.E.64 desc[UR36][R8.64], R26 ;  /* 0x0000001a08007986 */ /* 0x0001e2000c101b24 */
[----:B------:R-:W-:Y:S05]  /*9340*/  BRA `(.L_x_16353) ;  /* 0x00000004003c7947 */ /* 0x000fea0003800000 */
.L_x_16370:
[----:B-----5:R0:W-:Y:S01]  /*9350*/  STG.E desc[UR36][R8.64], R26 ;  /* 0x0000001a08007986 */ /* 0x0201e2000c101924 */
[----:B------:R-:W-:Y:S05]  /*9360*/  BRA `(.L_x_16353) ;  /* 0x0000000400347947 */ /* 0x000fea0003800000 */
.L_x_16360:
[----:B------:R-:W-:-:S13]  /*9370*/  ISETP.GT.AND P0, PT, R0, 0xe, PT ;  /* 0x0000000e0000780c */ /* 0x000fda0003f04270 */
[----:B------:R-:W-:Y:S05]  /*9380*/  @P0 BRA `(.L_x_16372) ;  /* 0x0000000000300947 */ /* 0x000fea0003800000 */
[----:B------:R-:W-:-:S13]  /*9390*/  ISETP.NE.AND P0, PT, R0, 0xa, PT ;  /* 0x0000000a0000780c */ /* 0x000fda0003f05270 */
[----:B------:R-:W-:Y:S05]  /*93a0*/  @!P0 BRA `(.L_x_16373) ;  /* 0x0000000000188947 */ /* 0x000fea0003800000 */
[----:B------:R-:W-:-:S13]  /*93b0*/  ISETP.NE.AND P0, PT, R0, 0xb, PT ;  /* 0x0000000b0000780c */ /* 0x000fda0003f05270 */
[----:B------:R-:W-:Y:S05]  /*93c0*/  @P0 BRA `(.L_x_16352) ;  /* 0x0000000000380947 */ /* 0x000fea0003800000 */
[----:B-----5:R-:W-:-:S04]  /*93d0*/  ISETP.NE.AND P0, PT, R26, RZ, PT ;  /* 0x000000ff1a00720c */ /* 0x020fc80003f05270 */
[----:B------:R-:W-:-:S05]  /*93e0*/  SEL R3, RZ, 0x1, !P0 ;  /* 0x00000001ff037807 */ /* 0x000fca0004000000 */
[----:B------:R0:W-:Y:S01]  /*93f0*/  STG.E.U8 desc[UR36][R8.64], R3 ;  /* 0x0000000308007986 */ /* 0x0001e2000c101124 */
[----:B------:R-:W-:Y:S05]  /*9400*/  BRA `(.L_x_16353) ;  /* 0x00000004000c7947 */ /* 0x000fea0003800000 */
.L_x_16373:
[----:B------:R-:W-:Y:S01]  /*9410*/  CS2R R6, SRZ ;  /* 0x0000000000067805 */ /* 0x000fe2000001ff00 */
[----:B-----5:R-:W0:Y:S04]  /*9420*/  I2F.F64 R4, R26 ;  /* 0x0000001a00047312 */ /* 0x020e280000201c00 */
[----:B0-----:R0:W-:Y:S01]  /*9430*/  STG.E.128 desc[UR36][R8.64], R4 ;  /* 0x0000000408007986 */ /* 0x0011e2000c101d24 */
[----:B------:R-:W-:Y:S05]  /*9440*/  BRA `(.L_x_16353) ;  /* 0x0000000000fc7947 */ /* 0x000fea0003800000 */
.L_x_16372:
[----:B------:R-:W-:-:S13]  /*9450*/  ISETP.NE.AND P0, PT, R0, 0xf, PT ;  /* 0x0000000f0000780c */ /* 0x000fda0003f05270 */
[----:B------:R-:W-:Y:S05]  /*9460*/  @!P0 BRA `(.L_x_16374) ;  /* 0x0000000000e88947 */ /* 0x000fea0003800000 */
[----:B------:R-:W-:-:S13]  /*9470*/  ISETP.NE.AND P0, PT, R0, 0x17, PT ;  /* 0x000000170000780c */ /* 0x000fda0003f05270 */
[----:B------:R-:W-:Y:S05]  /*9480*/  @!P0 BRA `(.L_x_16375) ;  /* 0x0000000000908947 */ /* 0x000fea0003800000 */
[----:B------:R-:W-:-:S13]  /*9490*/  ISETP.NE.AND P0, PT, R0, 0x18, PT ;  /* 0x000000180000780c */ /* 0x000fda0003f05270 */
[----:B------:R-:W-:Y:S05]  /*94a0*/  @!P0 BRA `(.L_x_16376) ;  /* 0x0000000000448947 */ /* 0x000fea0003800000 */
.L_x_16352:
        /* <DEDUP_REMOVED lines=16> */
.L_x_16377:
[----:B------:R-:W-:Y:S05]  /*95b0*/  BRA `(.L_x_16353) ;  /* 0x0000000000a07947 */ /* 0x000fea0003800000 */
.L_x_16376:
[----:B-----5:R-:W-:Y:S01]  /*95c0*/  I2FP.F32.S32 R5, R26 ;  /* 0x0000001a00057245 */ /* 0x020fe20000201400 */
        /* <DEDUP_REMOVED lines=12> */
.L_x_16379:
[----:B------:R-:W-:Y:S05]  /*9690*/  BSYNC.RECONVERGENT B0 ;  /* 0x0000000000007941 */ /* 0x000fea0003800200 */
.L_x_16378:
[----:B------:R-:W-:-:S05]  /*96a0*/  LOP3.LUT R3, R0, 0x80, R3, 0xf8, !PT ;  /* 0x0000008000037812 */ /* 0x000fca00078ef803 */
[----:B------:R0:W-:Y:S01]  /*96b0*/  STG.E.U8 desc[UR36][R8.64], R3 ;  /* 0x0000000308007986 */ /* 0x0001e2000c101124 */
[----:B------:R-:W-:Y:S05]  /*96c0*/  BRA `(.L_x_16353) ;  /* 0x00000000005c7947 */ /* 0x000fea0003800000 */
.L_x_16375:
[----:B-----5:R-:W-:Y:S01]  /*96d0*/  I2FP.F32.S32 R3, R26 ;  /* 0x0000001a00037245 */ /* 0x020fe20000201400 */
        /* <DEDUP_REMOVED lines=11> */
.L_x_16381:
[----:B------:R-:W-:Y:S01]  /*9790*/  IMAD.MOV.U32 R0, RZ, RZ, 0x7f ;  /* 0x0000007fff007424 */ /* 0x000fe200078e00ff */
[----:B------:R-:W-:-:S04]  /*97a0*/  ISETP.GT.U32.AND P0, PT, R4, 0x7f800000, PT ;  /* 0x7f8000000400780c */ /* 0x000fc80003f04070 */
[----:B------:R-:W-:-:S09]  /*97b0*/  SEL R0, R0, 0x7c, P0 ;  /* 0x0000007c00007807 */ /* 0x000fd20000000000 */
.L_x_16382:
[----:B------:R-:W-:Y:S05]  /*97c0*/  BSYNC.RECONVERGENT B0 ;  /* 0x0000000000007941 */ /* 0x000fea0003800200 */
.L_x_16380:
[----:B------:R-:W-:-:S04]  /*97d0*/  SHF.R.U32.HI R3, RZ, 0x18, R3 ;  /* 0x00000018ff037819 */ /* 0x000fc80000011603 */
[----:B------:R-:W-:-:S05]  /*97e0*/  LOP3.LUT R3, R0, 0x80, R3, 0xf8, !PT ;  /* 0x0000008000037812 */ /* 0x000fca00078ef803 */
[----:B------:R0:W-:Y:S01]  /*97f0*/  STG.E.U8 desc[UR36][R8.64], R3 ;  /* 0x0000000308007986 */ /* 0x0001e2000c101124 */
[----:B------:R-:W-:Y:S05]  /*9800*/  BRA `(.L_x_16353) ;  /* 0x00000000000c7947 */ /* 0x000fea0003800000 */
.L_x_16374:
[----:B-----5:R-:W-:-:S04]  /*9810*/  I2FP.F32.S32 R0, R26 ;  /* 0x0000001a00007245 */ /* 0x020fc80000201400 */
[----:B------:R-:W-:-:S05]  /*9820*/  F2FP.BF16.F32.PACK_AB R0, RZ, R0 ;  /* 0x00000000ff00723e */ /* 0x000fca00000010ff */
[----:B------:R0:W-:Y:S02]  /*9830*/  STG.E.U16 desc[UR36][R8.64], R0 ;  /* 0x0000000008007986 */ /* 0x0001e4000c101524 */
.L_x_16353:
        /* <DEDUP_REMOVED lines=23> */
.L_x_16386:
[----:B------:R0:W-:Y:S01]  /*99b0*/  STG.E.U8 desc[UR36][R8.64], R24 ;  /* 0x0000001808007986 */ /* 0x0001e2000c101124 */
[----:B------:R-:W-:Y:S05]  /*99c0*/  BRA `(.L_x_16388) ;  /* 0x0000000c00387947 */ /* 0x000fea0003800000 */
.L_x_16385:
[----:B------:R-:W-:-:S13]  /*99d0*/  ISETP.NE.AND P0, PT, R0, 0x2, PT ;  /* 0x000000020000780c */ /* 0x000fda0003f05270 */
[----:B------:R-:W-:Y:S05]  /*99e0*/  @!P0 BRA `(.L_x_16389) ;  /* 0x0000000000248947 */ /* 0x000fea0003800000 */
[----:B------:R-:W-:-:S13]  /*99f0*/  ISETP.NE.AND P0, PT, R0, 0x3, PT ;  /* 0x000000030000780c */ /* 0x000fda0003f05270 */
[----:B------:R-:W-:Y:S05]  /*9a00*/  @!P0 BRA `(.L_x_16390) ;  /* 0x0000000000148947 */ /* 0x000fea0003800000 */
[----:B------:R-:W-:-:S13]  /*9a10*/  ISETP.NE.AND P0, PT, R0, 0x4, PT ;  /* 0x000000040000780c */ /* 0x000fda0003f05270 */
[----:B------:R-:W-:Y:S05]  /*9a20*/  @P0 BRA `(.L_x_16387) ;  /* 0x00000008003c0947 */ /* 0x000fea0003800000 */
[----:B------:R-:W-:-:S05]  /*9a30*/  SHF.R.S32.HI R25, RZ, 0x1f, R24 ;  /* 0x0000001fff197819 */ /* 0x000fca0000011418 */
[----:B------:R0:W-:Y:S01]  /*9a40*/  STG.E.64 desc[UR36][R8.64], R24 ;  /* 0x0000001808007986 */ /* 0x0001e2000c101b24 */
[----:B------:R-:W-:Y:S05]  /*9a50*/  BRA `(.L_x_16388) ;  /* 0x0000000c00147947 */ /* 0x000fea0003800000 */
.L_x_16390:
[----:B------:R0:W-:Y:S01]  /*9a60*/  STG.E desc[UR36][R8.64], R24 ;  /* 0x0000001808007986 */ /* 0x0001e2000c101924 */
[----:B------:R-:W-:Y:S05]  /*9a70*/  BRA `(.L_x_16388) ;  /* 0x0000000c000c7947 */ /* 0x000fea0003800000 */
.L_x_16389:
[----:B------:R0:W-:Y:S01]  /*9a80*/  STG.E.U16 desc[UR36][R8.64], R24 ;  /* 0x0000001808007986 */ /* 0x0001e2000c101524 */
[----:B------:R-:W-:Y:S05]  /*9a90*/  BRA `(.L_x_16388) ;  /* 0x0000000c00047947 */ /* 0x000fea0003800000 */
.L_x_16384:
[----:B------:R-:W-:-:S13]  /*9aa0*/  ISETP.GT.AND P0, PT, R0, 0x6, PT ;  /* 0x000000060000780c */ /* 0x000fda0003f04270 */
[----:B------:R-:W-:Y:S05]  /*9ab0*/  @P0 BRA `(.L_x_16391) ;  /* 0x00000000002c0947 */ /* 0x000fea0003800000 */
[----:B------:R-:W-:-:S13]  /*9ac0*/  ISETP.NE.AND P0, PT, R0, 0x5, PT ;  /* 0x000000050000780c */ /* 0x000fda0003f05270 */
[----:B------:R-:W-:Y:S05]  /*9ad0*/  @!P0 BRA `(.L_x_16392) ;  /* 0x0000000000148947 */ /* 0x000fea0003800000 */
[----:B------:R-:W-:-:S13]  /*9ae0*/  ISETP.NE.AND P0, PT, R0, 0x6, PT ;  /* 0x000000060000780c */ /* 0x000fda0003f05270 */
[----:B------:R-:W-:Y:S05]  /*9af0*/  @P0 BRA `(.L_x_16387) ;  /* 0x0000000800080947 */ /* 0x000fea0003800000 */
[----:B------:R-:W-:-:S05]  /*9b00*/  I2FP.F32.S32 R3, R24 ;  /* 0x0000001800037245 */ /* 0x000fca0000201400 */
[----:B------:R0:W-:Y:S01]  /*9b10*/  STG.E desc[UR36][R8.64], R3 ;  /* 0x0000000308007986 */ /* 0x0001e2000c101924 */
[----:B------:R-:W-:Y:S05]  /*9b20*/  BRA `(.L_x_16388) ;  /* 0x0000000800e07947 */ /* 0x000fea0003800000 */
.L_x_16392:
[----:B------:R-:W-:-:S04]  /*9b30*/  I2FP.F32.S32 R0, R24 ;  /* 0x0000001800007245 */ /* 0x000fc80000201400 */
[----:B------:R-:W-:-:S05]  /*9b40*/  F2FP.F16.F32.PACK_AB R0, RZ, R0 ;  /* 0x00000000ff00723e */ /* 0x000fca00000000ff */
[----:B------:R0:W-:Y:S01]  /*9b50*/  STG.E.U16 desc[UR36][R8.64], R0 ;  /* 0x0000000008007986 */ /* 0x0001e2000c101524 */
[----:B------:R-:W-:Y:S05]  /*9b60*/  BRA `(.L_x_16388) ;  /* 0x0000000800d07947 */ /* 0x000fea0003800000 */
.L_x_16391:
[----:B------:R-:W-:-:S13]  /*9b70*/  ISETP.NE.AND P0, PT, R0, 0x7, PT ;  /* 0x000000070000780c */ /* 0x000fda0003f05270 */
[----:B------:R-:W-:Y:S05]  /*9b80*/  @!P0 BRA `(.L_x_16393) ;  /* 0x0000000000348947 */ /* 0x000fea0003800000 */
[----:B------:R-:W-:-:S13]  /*9b90*/  ISETP.NE.AND P0, PT, R0, 0x8, PT ;  /* 0x000000080000780c */ /* 0x000fda0003f05270 */
[----:B------:R-:W-:Y:S05]  /*9ba0*/  @!P0 BRA `(.L_x_16394) ;  /* 0x0000000000188947 */ /* 0x000fea0003800000 */
[----:B------:R-:W-:-:S13]  /*9bb0*/  ISETP.NE.AND P0, PT, R0, 0x9, PT ;  /* 0x000000090000780c */ /* 0x000fda0003f05270 */
[----:B------:R-:W-:Y:S05]  /*9bc0*/  @P0 BRA `(.L_x_16387) ;  /* 0x0000000400d40947 */ /* 0x000fea0003800000 */
[----:B------:R-:W-:Y:S01]  /*9bd0*/  I2FP.F32.S32 R24, R24 ;  /* 0x0000001800187245 */ /* 0x000fe20000201400 */
[----:B------:R-:W-:-:S05]  /*9be0*/  IMAD.MOV.U32 R25, RZ, RZ, RZ ;  /* 0x000000ffff197224 */ /* 0x000fca00078e00ff */
[----:B------:R0:W-:Y:S01]  /*9bf0*/  STG.E.64 desc[UR36][R8.64], R24 ;  /* 0x0000001808007986 */ /* 0x0001e2000c101b24 */
[----:B------:R-:W-:Y:S05]  /*9c00*/  BRA `(.L_x_16388) ;  /* 0x0000000800a87947 */ /* 0x000fea0003800000 */
.L_x_16394:
[----:B------:R-:W-:-:S04]  /*9c10*/  I2FP.F32.S32 R24, R24 ;  /* 0x0000001800187245 */ /* 0x000fc80000201400 */
[----:B------:R-:W-:-:S04]  /*9c20*/  F2FP.F16.F32.PACK_AB R3, RZ, R24 ;  /* 0x00000018ff03723e */ /* 0x000fc800000000ff */
[----:B------:R-:W-:-:S05]  /*9c30*/  PRMT R3, R3, 0x5410, RZ ;  /* 0x0000541003037816 */ /* 0x000fca00000000ff */
[----:B------:R0:W-:Y:S01]  /*9c40*/  STG.E desc[UR36][R8.64], R3 ;  /* 0x0000000308007986 */ /* 0x0001e2000c101924 */
[----:B------:R-:W-:Y:S05]  /*9c50*/  BRA `(.L_x_16388) ;  /* 0x0000000800947947 */ /* 0x000fea0003800000 */
.L_x_16393:
[----:B------:R-:W0:Y:S02]  /*9c60*/  I2F.F64 R24, R24 ;  /* 0x0000001800187312 */ /* 0x000e240000201c00 */
[----:B0-----:R0:W-:Y:S01]  /*9c70*/  STG.E.64 desc[UR36][R8.64], R24 ;  /* 0x0000001808007986 */ /* 0x0011e2000c101b24 */
[----:B------:R-:W-:Y:S05]  /*9c80*/  BRA `(.L_x_16388) ;  /* 0x0000000800887947 */ /* 0x000fea0003800000 */
.L_x_16383:
        /* <DEDUP_REMOVED lines=12> */
.L_x_16398:
        /* <DEDUP_REMOVED lines=17> */
.L_x_16401:
[----:B------:R-:W-:-:S04]  /*9e60*/  SHF.R.U32.HI R3, RZ, 0x18, R5 ;  /* 0x00000018ff037819 */ /* 0x000fc80000011605 */
[----:B------:R-:W-:-:S04]  /*9e70*/  LOP3.LUT R0, R0, 0x80, R3, 0xf8, !PT ;  /* 0x0000008000007812 */ /* 0x000fc800078ef803 */
[----:B------:R-:W-:-:S07]  /*9e80*/  PRMT R4, R0, 0x7610, R4 ;  /* 0x0000761000047816 */ /* 0x000fce0000000004 */
.L_x_16400:
[----:B------:R-:W-:Y:S05]  /*9e90*/  BSYNC.RECONVERGENT B0 ;  /* 0x0000000000007941 */ /* 0x000fea0003800200 */
.L_x_16399:
[----:B------:R0:W-:Y:S01]  /*9ea0*/  STG.E.U8 desc[UR36][R8.64], R4 ;  /* 0x0000000408007986 */ /* 0x0001e2000c101124 */
[----:B------:R-:W-:Y:S05]  /*9eb0*/  BRA `(.L_x_16388) ;  /* 0x0000000400fc7947 */ /* 0x000fea0003800000 */
.L_x_16397:
        /* <DEDUP_REMOVED lines=17> */
.L_x_16404:
[----:B------:R-:W-:-:S04]  /*9fd0*/  SHF.R.U32.HI R3, RZ, 0x18, R5 ;  /* 0x00000018ff037819 */ /* 0x000fc80000011605 */
[----:B------:R-:W-:-:S04]  /*9fe0*/  LOP3.LUT R0, R0, 0x80, R3, 0xf8, !PT ;  /* 0x0000008000007812 */ /* 0x000fc800078ef803 */
[----:B------:R-:W-:-:S07]  /*9ff0*/  PRMT R4, R0, 0x7610, R4 ;  /* 0x0000761000047816 */ /* 0x000fce0000000004 */
.L_x_16403:
[----:B------:R-:W-:Y:S05]  /*a000*/  BSYNC.RECONVERGENT B0 ;  /* 0x0000000000007941 */ /* 0x000fea0003800200 */
.L_x_16402:
[----:B------:R0:W-:Y:S01]  /*a010*/  STG.E.U8 desc[UR36][R8.64], R4 ;  /* 0x0000000408007986 */ /* 0x0001e2000c101124 */
[----:B------:R-:W-:Y:S05]  /*a020*/  BRA `(.L_x_16388) ;  /* 0x0000000400a07947 */ /* 0x000fea0003800000 */
.L_x_16396:
[----:B------:R-:W-:-:S13]  /*a030*/  ISETP.NE.AND P0, PT, R0, 0x1c, PT ;  /* 0x0000001c0000780c */ /* 0x000fda0003f05270 */
[----:B------:R-:W-:Y:S05]  /*a040*/  @!P0 BRA `(.L_x_16405) ;  /* 0x00000000005c8947 */ /* 0x000fea0003800000 */
[----:B------:R-:W-:-:S13]  /*a050*/  ISETP.NE.AND P0, PT, R0, 0x1d, PT ;  /* 0x0000001d0000780c */ /* 0x000fda0003f05270 */
[----:B------:R-:W-:Y:S05]  /*a060*/  @!P0 BRA `(.L_x_16406) ;  /* 0x0000000000488947 */ /* 0x000fea0003800000 */
[----:B------:R-:W-:-:S13]  /*a070*/  ISETP.NE.AND P0, PT, R0, 0x2c, PT ;  /* 0x0000002c0000780c */ /* 0x000fda0003f05270 */
[----:B------:R-:W-:Y:S05]  /*a080*/  @P0 BRA `(.L_x_16387) ;  /* 0x0000000000a40947 */ /* 0x000fea0003800000 */
        /* <DEDUP_REMOVED lines=16> */
.L_x_16406:
[----:B------:R-:W-:-:S05]  /*a190*/  SHF.R.S32.HI R25, RZ, 0x1f, R24 ;  /* 0x0000001fff197819 */ /* 0x000fca0000011418 */
[----:B------:R0:W-:Y:S01]  /*a1a0*/  STG.E.64 desc[UR36][R8.64], R24 ;  /* 0x0000001808007986 */ /* 0x0001e2000c101b24 */
[----:B------:R-:W-:Y:S05]  /*a1b0*/  BRA `(.L_x_16388) ;  /* 0x00000004003c7947 */ /* 0x000fea0003800000 */
.L_x_16405:
[----:B------:R0:W-:Y:S01]  /*a1c0*/  STG.E desc[UR36][R8.64], R24 ;  /* 0x0000001808007986 */ /* 0x0001e2000c101924 */
[----:B------:R-:W-:Y:S05]  /*a1d0*/  BRA `(.L_x_16388) ;  /* 0x0000000400347947 */ /* 0x000fea0003800000 */
.L_x_16395:
[----:B------:R-:W-:-:S13]  /*a1e0*/  ISETP.GT.AND P0, PT, R0, 0xe, PT ;  /* 0x0000000e0000780c */ /* 0x000fda0003f04270 */
[----:B------:R-:W-:Y:S05]  /*a1f0*/  @P0 BRA `(.L_x_16407) ;  /* 0x0000000000300947 */ /* 0x000fea0003800000 */
[----:B------:R-:W-:-:S13]  /*a200*/  ISETP.NE.AND P0, PT, R0, 0xa, PT ;  /* 0x0000000a0000780c */ /* 0x000fda0003f05270 */
[----:B------:R-:W-:Y:S05]  /*a210*/  @!P0 BRA `(.L_x_16408) ;  /* 0x0000000000188947 */ /* 0x000fea0003800000 */
[----:B------:R-:W-:-:S13]  /*a220*/  ISETP.NE.AND P0, PT, R0, 0xb, PT ;  /* 0x0000000b0000780c */ /* 0x000fda0003f05270 */
[----:B------:R-:W-:Y:S05]  /*a230*/  @P0 BRA `(.L_x_16387) ;  /* 0x0000000000380947 */ /* 0x000fea0003800000 */
[----:B------:R-:W-:-:S04]  /*a240*/  ISETP.NE.AND P0, PT, R24, RZ, PT ;  /* 0x000000ff1800720c */ /* 0x000fc80003f05270 */
[----:B------:R-:W-:-:S05]  /*a250*/  SEL R3, RZ, 0x1, !P0 ;  /* 0x00000001ff037807 */ /* 0x000fca0004000000 */
[----:B------:R4:W-:Y:S01]  /*a260*/  STG.E.U8 desc[UR36][R8.64], R3 ;  /* 0x0000000308007986 */ /* 0x0009e2000c101124 */
[----:B------:R-:W-:Y:S05]  /*a270*/  BRA `(.L_x_16388) ;  /* 0x00000004000c7947 */ /* 0x000fea0003800000 */
.L_x_16408:
[----:B------:R-:W-:Y:S01]  /*a280*/  CS2R R6, SRZ ;  /* 0x0000000000067805 */ /* 0x000fe2000001ff00 */
[----:B------:R-:W0:Y:S04]  /*a290*/  I2F.F64 R4, R24 ;  /* 0x0000001800047312 */ /* 0x000e280000201c00 */
[----:B0-----:R3:W-:Y:S01]  /*a2a0*/  STG.E.128 desc[UR36][R8.64], R4 ;  /* 0x0000000408007986 */ /* 0x0017e2000c101d24 */
[----:B------:R-:W-:Y:S05]  /*a2b0*/  BRA `(.L_x_16388) ;  /* 0x0000000000fc7947 */ /* 0x000fea0003800000 */
.L_x_16407:
[----:B------:R-:W-:-:S13]  /*a2c0*/  ISETP.NE.AND P0, PT, R0, 0xf, PT ;  /* 0x0000000f0000780c */ /* 0x000fda0003f05270 */
[----:B------:R-:W-:Y:S05]  /*a2d0*/  @!P0 BRA `(.L_x_16409) ;  /* 0x0000000000e88947 */ /* 0x000fea0003800000 */
[----:B------:R-:W-:-:S13]  /*a2e0*/  ISETP.NE.AND P0, PT, R0, 0x17, PT ;  /* 0x000000170000780c */ /* 0x000fda0003f05270 */
[----:B------:R-:W-:Y:S05]  /*a2f0*/  @!P0 BRA `(.L_x_16410) ;  /* 0x0000000000908947 */ /* 0x000fea0003800000 */
[----:B------:R-:W-:-:S13]  /*a300*/  ISETP.NE.AND P0, PT, R0, 0x18, PT ;  /* 0x000000180000780c */ /* 0x000fda0003f05270 */
[----:B------:R-:W-:Y:S05]  /*a310*/  @!P0 BRA `(.L_x_16411) ;  /* 0x0000000000448947 */ /* 0x000fea0003800000 */
.L_x_16387:
        /* <DEDUP_REMOVED lines=16> */
.L_x_16412:
[----:B------:R-:W-:Y:S05]  /*a420*/  BRA `(.L_x_16388) ;  /* 0x0000000000a07947 */ /* 0x000fea0003800000 */
.L_x_16411:
        /* <DEDUP_REMOVED lines=13> */
.L_x_16414:
[----:B------:R-:W-:Y:S05]  /*a500*/  BSYNC.RECONVERGENT B0 ;  /* 0x0000000000007941 */ /* 0x000fea0003800200 */
.L_x_16413:
[----:B------:R-:W-:-:S05]  /*a510*/  LOP3.LUT R3, R0, 0x80, R3, 0xf8, !PT ;  /* 0x0000008000037812 */ /* 0x000fca00078ef803 */
[----:B------:R1:W-:Y:S01]  /*a520*/  STG.E.U8 desc[UR36][R8.64], R3 ;  /* 0x0000000308007986 */ /* 0x0003e2000c101124 */
[----:B------:R-:W-:Y:S05]  /*a530*/  BRA `(.L_x_16388) ;  /* 0x00000000005c7947 */ /* 0x000fea0003800000 */
.L_x_16410:
        /* <DEDUP_REMOVED lines=12> */
.L_x_16416:
[----:B------:R-:W-:Y:S01]  /*a600*/  IMAD.MOV.U32 R0, RZ, RZ, 0x7f ;  /* 0x0000007fff007424 */ /* 0x000fe200078e00ff */
[----:B------:R-:W-:-:S04]  /*a610*/  ISETP.GT.U32.AND P0, PT, R4, 0x7f800000, PT ;  /* 0x7f8000000400780c */ /* 0x000fc80003f04070 */
[----:B------:R-:W-:-:S09]  /*a620*/  SEL R0, R0, 0x7c, P0 ;  /* 0x0000007c00007807 */ /* 0x000fd20000000000 */
.L_x_16417:
[----:B------:R-:W-:Y:S05]  /*a630*/  BSYNC.RECONVERGENT B0 ;  /* 0x0000000000007941 */ /* 0x000fea0003800200 */
.L_x_16415:
[----:B------:R-:W-:-:S04]  /*a640*/  SHF.R.U32.HI R3, RZ, 0x18, R3 ;  /* 0x00000018ff037819 */ /* 0x000fc80000011603 */
[----:B------:R-:W-:-:S05]  /*a650*/  LOP3.LUT R3, R0, 0x80, R3, 0xf8, !PT ;  /* 0x0000008000037812 */ /* 0x000fca00078ef803 */
[----:B------:R2:W-:Y:S01]  /*a660*/  STG.E.U8 desc[UR36][R8.64], R3 ;  /* 0x0000000308007986 */ /* 0x0005e2000c101124 */
[----:B------:R-:W-:Y:S05]  /*a670*/  BRA `(.L_x_16388) ;  /* 0x00000000000c7947 */ /* 0x000fea0003800000 */
.L_x_16409:
[----:B------:R-:W-:-:S04]  /*a680*/  I2FP.F32.S32 R0, R24 ;  /* 0x0000001800007245 */ /* 0x000fc80000201400 */
[----:B------:R-:W-:-:S05]  /*a690*/  F2FP.BF16.F32.PACK_AB R0, RZ, R0 ;  /* 0x00000000ff00723e */ /* 0x000fca00000010ff */
[----:B------:R0:W-:Y:S02]  /*a6a0*/  STG.E.U16 desc[UR36][R8.64], R0 ;  /* 0x0000000008007986 */ /* 0x0001e4000c101524 */
.L_x_16388:
[----:B------:R-:W-:-:S07]  /*a6b0*/  VIADD R17, R17, 0x80 ;  /* 0x0000008011117836 */ /* 0x000fce0000000000 */
.L_x_16347:
[----:B------:R-:W-:Y:S05]  /*a6c0*/  BSYNC.RECONVERGENT B6 ;  /* 0x0000000000067941 */ /* 0x000fea0003800200 */
.L_x_16346:
[----:B------:R-:W-:-:S13]  /*a6d0*/  ISETP.GE.AND P0, PT, R17, R16, PT ;  /* 0x000000101100720c */ /* 0x000fda0003f06270 */
[----:B------:R-:W-:Y:S05]  /*a6e0*/  @P0 EXIT ;  /* 0x000000000000094d */ /* 0x000fea0003800000 */
[----:B01-34-:R-:W0:Y:S01]  /*a6f0*/  LDC.64 R4, c[0x0][0x388] ;  /* 0x0000e200ff047b82 */ /* 0x01be220000000a00 */
[----:B------:R-:W2:Y:S01]  /*a700*/  LDCU UR4, c[0x0][0x3b4] ;  /* 0x00007680ff0477ac */ /* 0x000ea20008000800 */
[----:B------:R-:W-:Y:S01]  /*a710*/  PRMT R0, R18, 0x9910, RZ ;  /* 0x0000991012007816 */ /* 0x000fe200000000ff */
        /* <DEDUP_REMOVED lines=16> */
.L_x_16421:
[----:B-----5:R-:W-:Y:S01]  /*a820*/  STG.E.U8 desc[UR36][R2.64], R22 ;  /* 0x0000001602007986 */ /* 0x020fe2000c101124 */
[----:B------:R-:W-:Y:S05]  /*a830*/  EXIT ;  /* 0x000000000000794d */ /* 0x000fea0003800000 */
.L_x_16420:
[----:B------:R-:W-:-:S13]  /*a840*/  ISETP.NE.AND P0, PT, R0, 0x2, PT ;  /* 0x000000020000780c */ /* 0x000fda0003f05270 */
[----:B------:R-:W-:Y:S05]  /*a850*/  @!P0 BRA `(.L_x_16423) ;  /* 0x0000000000248947 */ /* 0x000fea0003800000 */
[----:B------:R-:W-:-:S13]  /*a860*/  ISETP.NE.AND P0, PT, R0, 0x3, PT ;  /* 0x000000030000780c */ /* 0x000fda0003f05270 */
[----:B------:R-:W-:Y:S05]  /*a870*/  @!P0 BRA `(.L_x_16424) ;  /* 0x0000000000148947 */ /* 0x000fea0003800000 */
[----:B------:R-:W-:-:S13]  /*a880*/  ISETP.NE.AND P0, PT, R0, 0x4, PT ;  /* 0x000000040000780c */ /* 0x000fda0003f05270 */
[----:B------:R-:W-:Y:S05]  /*a890*/  @P0 BRA `(.L_x_16422) ;  /* 0x00000008003c0947 */ /* 0x000fea0003800000 */
[----:B-----5:R-:W-:-:S05]  /*a8a0*/  SHF.R.S32.HI R23, RZ, 0x1f, R22 ;  /* 0x0000001fff177819 */ /* 0x020fca0000011416 */
[----:B------:R-:W-:Y:S01]  /*a8b0*/  STG.E.64 desc[UR36][R2.64], R22 ;  /* 0x0000001602007986 */ /* 0x000fe2000c101b24 */
[----:B------:R-:W-:Y:S05]  /*a8c0*/  EXIT ;  /* 0x000000000000794d */ /* 0x000fea0003800000 */
.L_x_16424:
[----:B-----5:R-:W-:Y:S01]  /*a8d0*/  STG.E desc[UR36][R2.64], R22 ;  /* 0x0000001602007986 */ /* 0x020fe2000c101924 */
[----:B------:R-:W-:Y:S05]  /*a8e0*/  EXIT ;  /* 0x000000000000794d */ /* 0x000fea0003800000 */
.L_x_16423:
[----:B-----5:R-:W-:Y:S01]  /*a8f0*/  STG.E.U16 desc[UR36][R2.64], R22 ;  /* 0x0000001602007986 */ /* 0x020fe2000c101524 */
[----:B------:R-:W-:Y:S05]  /*a900*/  EXIT ;  /* 0x000000000000794d */ /* 0x000fea0003800000 */
.L_x_16419:
[----:B------:R-:W-:-:S13]  /*a910*/  ISETP.GT.AND P0, PT, R0, 0x6, PT ;  /* 0x000000060000780c */ /* 0x000fda0003f04270 */
[----:B------:R-:W-:Y:S05]  /*a920*/  @P0 BRA `(.L_x_16425) ;  /* 0x00000000002c0947 */ /* 0x000fea0003800000 */
[----:B------:R-:W-:-:S13]  /*a930*/  ISETP.NE.AND P0, PT, R0, 0x5, PT ;  /* 0x000000050000780c */ /* 0x000fda0003f05270 */
[----:B------:R-:W-:Y:S05]  /*a940*/  @!P0 BRA `(.L_x_16426) ;  /* 0x0000000000148947 */ /* 0x000fea0003800000 */
[----:B------:R-:W-:-:S13]  /*a950*/  ISETP.NE.AND P0, PT, R0, 0x6, PT ;  /* 0x000000060000780c */ /* 0x000fda0003f05270 */
[----:B------:R-:W-:Y:S05]  /*a960*/  @P0 BRA `(.L_x_16422) ;  /* 0x0000000800080947 */ /* 0x000fea0003800000 */
[----:B-----5:R-:W-:-:S05]  /*a970*/  I2FP.F32.S32 R5, R22 ;  /* 0x0000001600057245 */ /* 0x020fca0000201400 */
[----:B------:R-:W-:Y:S01]  /*a980*/  STG.E desc[UR36][R2.64], R5 ;  /* 0x0000000502007986 */ /* 0x000fe2000c101924 */
[----:B------:R-:W-:Y:S05]  /*a990*/  EXIT ;  /* 0x000000000000794d */ /* 0x000fea0003800000 */
.L_x_16426:
[----:B-----5:R-:W-:-:S04]  /*a9a0*/  I2FP.F32.S32 R0, R22 ;  /* 0x0000001600007245 */ /* 0x020fc80000201400 */
[----:B------:R-:W-:-:S05]  /*a9b0*/  F2FP.F16.F32.PACK_AB R0, RZ, R0 ;  /* 0x00000000ff00723e */ /* 0x000fca00000000ff */
[----:B------:R-:W-:Y:S01]  /*a9c0*/  STG.E.U16 desc[UR36][R2.64], R0 ;  /* 0x0000000002007986 */ /* 0x000fe2000c101524 */
[----:B------:R-:W-:Y:S05]  /*a9d0*/  EXIT ;  /* 0x000000000000794d */ /* 0x000fea0003800000 */
.L_x_16425:
        /* <DEDUP_REMOVED lines=8> */
[----:B------:R-:W-:Y:S01]  /*aa60*/  STG.E.64 desc[UR36][R2.64], R22 ;  /* 0x0000001602007986 */ /* 0x000fe2000c101b24 */
[----:B------:R-:W-:Y:S05]  /*aa70*/  EXIT ;  /* 0x000000000000794d */ /* 0x000fea0003800000 */
.L_x_16428:
[----:B-----5:R-:W-:-:S04]  /*aa80*/  I2FP.F32.S32 R22, R22 ;  /* 0x0000001600167245 */ /* 0x020fc80000201400 */
[----:B------:R-:W-:-:S04]  /*aa90*/  F2FP.F16.F32.PACK_AB R5, RZ, R22 ;  /* 0x00000016ff05723e */ /* 0x000fc800000000ff */
[----:B------:R-:W-:-:S05]  /*aaa0*/  PRMT R5, R5, 0x5410, RZ ;  /* 0x0000541005057816 */ /* 0x000fca00000000ff */
[----:B------:R-:W-:Y:S01]  /*aab0*/  STG.E desc[UR36][R2.64], R5 ;  /* 0x0000000502007986 */ /* 0x000fe2000c101924 */
[----:B------:R-:W-:Y:S05]  /*aac0*/  EXIT ;  /* 0x000000000000794d */ /* 0x000fea0003800000 */
.L_x_16427:
[----:B-----5:R-:W0:Y:S02]  /*aad0*/  I2F.F64 R22, R22 ;  /* 0x0000001600167312 */ /* 0x020e240000201c00 */
[----:B0-----:R-:W-:Y:S01]  /*aae0*/  STG.E.64 desc[UR36][R2.64], R22 ;  /* 0x0000001602007986 */ /* 0x001fe2000c101b24 */
[----:B------:R-:W-:Y:S05]  /*aaf0*/  EXIT ;  /* 0x000000000000794d */ /* 0x000fea0003800000 */
.L_x_16418:
        /* <DEDUP_REMOVED lines=12> */
.L_x_16432:
        /* <DEDUP_REMOVED lines=18> */
.L_x_16435:
[----:B------:R-:W-:-:S04]  /*ace0*/  SHF.R.U32.HI R5, RZ, 0x18, R5 ;  /* 0x00000018ff057819 */ /* 0x000fc80000011605 */
[----:B------:R-:W-:-:S07]  /*acf0*/  LOP3.LUT R0, R0, 0x80, R5, 0xf8, !PT ;  /* 0x0000008000007812 */ /* 0x000fce00078ef805 */
.L_x_16434:
[----:B------:R-:W-:Y:S05]  /*ad00*/  BSYNC.RECONVERGENT B0 ;  /* 0x0000000000007941 */ /* 0x000fea0003800200 */
.L_x_16433:
[----:B------:R-:W-:Y:S01]  /*ad10*/  STG.E.U8 desc[UR36][R2.64], R0 ;  /* 0x0000000002007986 */ /* 0x000fe2000c101124 */
[----:B------:R-:W-:Y:S05]  /*ad20*/  EXIT ;  /* 0x000000000000794d */ /* 0x000fea0003800000 */
.L_x_16431:
        /* <DEDUP_REMOVED lines=18> */
.L_x_16438:
[----:B------:R-:W-:-:S04]  /*ae50*/  SHF.R.U32.HI R5, RZ, 0x18, R5 ;  /* 0x00000018ff057819 */ /* 0x000fc80000011605 */
[----:B------:R-:W-:-:S07]  /*ae60*/  LOP3.LUT R0, R0, 0x80, R5, 0xf8, !PT ;  /* 0x0000008000007812 */ /* 0x000fce00078ef805 */
.L_x_16437:
[----:B------:R-:W-:Y:S05]  /*ae70*/  BSYNC.RECONVERGENT B0 ;  /* 0x0000000000007941 */ /* 0x000fea0003800200 */
.L_x_16436:
[----:B------:R-:W-:Y:S01]  /*ae80*/  STG.E.U8 desc[UR36][R2.64], R0 ;  /* 0x0000000002007986 */ /* 0x000fe2000c101124 */
[----:B------:R-:W-:Y:S05]  /*ae90*/  EXIT ;  /* 0x000000000000794d */ /* 0x000fea0003800000 */
.L_x_16430:
        /* <DEDUP_REMOVED lines=22> */
.L_x_16440:
[----:B-----5:R-:W-:-:S05]  /*b000*/  SHF.R.S32.HI R23, RZ, 0x1f, R22 ;  /* 0x0000001fff177819 */ /* 0x020fca0000011416 */
[----:B------:R-:W-:Y:S01]  /*b010*/  STG.E.64 desc[UR36][R2.64], R22 ;  /* 0x0000001602007986 */ /* 0x000fe2000c101b24 */
[----:B------:R-:W-:Y:S05]  /*b020*/  EXIT ;  /* 0x000000000000794d */ /* 0x000fea0003800000 */
.L_x_16439:
[----:B-----5:R-:W-:Y:S01]  /*b030*/  STG.E desc[UR36][R2.64], R22 ;  /* 0x0000001602007986 */ /* 0x020fe2000c101924 */
[----:B------:R-:W-:Y:S05]  /*b040*/  EXIT ;  /* 0x000000000000794d */ /* 0x000fea0003800000 */
.L_x_16429:
        /* <DEDUP_REMOVED lines=8> */
[----:B------:R-:W-:Y:S01]  /*b0d0*/  STG.E.U8 desc[UR36][R2.64], R5 ;  /* 0x0000000502007986 */ /* 0x000fe2000c101124 */
[----:B------:R-:W-:Y:S05]  /*b0e0*/  EXIT ;  /* 0x000000000000794d */ /* 0x000fea0003800000 */
.L_x_16442:
[----:B------:R-:W-:Y:S01]  /*b0f0*/  CS2R R6, SRZ ;  /* 0x0000000000067805 */ /* 0x000fe2000001ff00 */
[----:B-----5:R-:W0:Y:S04]  /*b100*/  I2F.F64 R4, R22 ;  /* 0x0000001600047312 */ /* 0x020e280000201c00 */
[----:B0-----:R-:W-:Y:S01]  /*b110*/  STG.E.128 desc[UR36][R2.64], R4 ;  /* 0x0000000402007986 */ /* 0x001fe2000c101d24 */
[----:B------:R-:W-:Y:S05]  /*b120*/  EXIT ;  /* 0x000000000000794d */ /* 0x000fea0003800000 */
.L_x_16441:
[----:B------:R-:W-:-:S13]  /*b130*/  ISETP.NE.AND P0, PT, R0, 0xf, PT ;  /* 0x0000000f0000780c */ /* 0x000fda0003f05270 */
[----:B------:R-:W-:Y:S05]  /*b140*/  @!P0 BRA `(.L_x_16443) ;  /* 0x0000000000e88947 */ /* 0x000fea0003800000 */
[----:B------:R-:W-:-:S13]  /*b150*/  ISETP.NE.AND P0, PT, R0, 0x17, PT ;  /* 0x000000170000780c */ /* 0x000fda0003f05270 */
[----:B------:R-:W-:Y:S05]  /*b160*/  @!P0 BRA `(.L_x_16444) ;  /* 0x0000000000908947 */ /* 0x000fea0003800000 */
[----:B------:R-:W-:-:S13]  /*b170*/  ISETP.NE.AND P0, PT, R0, 0x18, PT ;  /* 0x000000180000780c */ /* 0x000fda0003f05270 */
[----:B------:R-:W-:Y:S05]  /*b180*/  @!P0 BRA `(.L_x_16445) ;  /* 0x0000000000448947 */ /* 0x000fea0003800000 */
.L_x_16422:
        /* <DEDUP_REMOVED lines=16> */
.L_x_16446:
[----:B------:R-:W-:Y:S05]  /*b290*/  EXIT ;  /* 0x000000000000794d */ /* 0x000fea0003800000 */
.L_x_16445:
        /* <DEDUP_REMOVED lines=13> */
.L_x_16448:
[----:B------:R-:W-:Y:S05]  /*b370*/  BSYNC.RECONVERGENT B0 ;  /* 0x0000000000007941 */ /* 0x000fea0003800200 */
.L_x_16447:
[----:B------:R-:W-:-:S05]  /*b380*/  LOP3.LUT R5, R0, 0x80, R5, 0xf8, !PT ;  /* 0x0000008000057812 */ /* 0x000fca00078ef805 */
[----:B------:R-:W-:Y:S01]  /*b390*/  STG.E.U8 desc[UR36][R2.64], R5 ;  /* 0x0000000502007986 */ /* 0x000fe2000c101124 */
[----:B------:R-:W-:Y:S05]  /*b3a0*/  EXIT ;  /* 0x000000000000794d */ /* 0x000fea0003800000 */
.L_x_16444:
        /* <DEDUP_REMOVED lines=12> */
.L_x_16450:
[----:B------:R-:W-:Y:S01]  /*b470*/  IMAD.MOV.U32 R0, RZ, RZ, 0x7f ;  /* 0x0000007fff007424 */ /* 0x000fe200078e00ff */
[----:B------:R-:W-:-:S04]  /*b480*/  ISETP.GT.U32.AND P0, PT, R4, 0x7f800000, PT ;  /* 0x7f8000000400780c */ /* 0x000fc80003f04070 */
[----:B------:R-:W-:-:S09]  /*b490*/  SEL R0, R0, 0x7c, P0 ;  /* 0x0000007c00007807 */ /* 0x000fd20000000000 */
.L_x_16451:
[----:B------:R-:W-:Y:S05]  /*b4a0*/  BSYNC.RECONVERGENT B0 ;  /* 0x0000000000007941 */ /* 0x000fea0003800200 */
.L_x_16449:
[----:B------:R-:W-:-:S04]  /*b4b0*/  SHF.R.U32.HI R5, RZ, 0x18, R5 ;  /* 0x00000018ff057819 */ /* 0x000fc80000011605 */
[----:B------:R-:W-:-:S05]  /*b4c0*/  LOP3.LUT R5, R0, 0x80, R5, 0xf8, !PT ;  /* 0x0000008000057812 */ /* 0x000fca00078ef805 */
[----:B------:R-:W-:Y:S01]  /*b4d0*/  STG.E.U8 desc[UR36][R2.64], R5 ;  /* 0x0000000502007986 */ /* 0x000fe2000c101124 */
[----:B------:R-:W-:Y:S05]  /*b4e0*/  EXIT ;  /* 0x000000000000794d */ /* 0x000fea0003800000 */
.L_x_16443:
[----:B-----5:R-:W-:-:S04]  /*b4f0*/  I2FP.F32.S32 R0, R22 ;  /* 0x0000001600007245 */ /* 0x020fc80000201400 */
[----:B------:R-:W-:-:S05]  /*b500*/  F2FP.BF16.F32.PACK_AB R0, RZ, R0 ;  /* 0x00000000ff00723e */ /* 0x000fca00000010ff */
[----:B------:R-:W-:Y:S01]  /*b510*/  STG.E.U16 desc[UR36][R2.64], R0 ;  /* 0x0000000002007986 */ /* 0x000fe2000c101524 */
[----:B------:R-:W-:Y:S05]  /*b520*/  EXIT ;  /* 0x000000000000794d */ /* 0x000fea0003800000 */
.L_x_16452:
        /* <DEDUP_REMOVED lines=13> */
.L_x_22466:


//--------------------- .text._ZN2at6native18elementwise_kernelILi128ELi2EZNS0_22gpu_kernel_impl_nocastINS0_13BinaryFunctorIiiiZZZNS0_15binary_internal21div_trunc_kernel_cudaERNS_18TensorIteratorBaseEENKUlvE_clEvENKUlvE1_clEvEUliiE_EEEEvS6_RKT_EUliE_EEviT1_ --------------------------
	.section	.text._ZN2at6native18elementwise_kernelILi128ELi2EZNS0_22gpu_kernel_impl_nocastINS0_13BinaryFunctorIiiiZZZNS0_15binary_internal21div_trunc_kernel_cudaERNS_18TensorIteratorBaseEENKUlvE_clEvENKUlvE1_clEvEUliiE_EEEEvS6_RKT_EUliE_EEviT1_,"ax",@progbits
	.align	128
        .global         _ZN2at6native18elementwise_kernelILi128ELi2EZNS0_22gpu_kernel_impl_nocastINS0_13BinaryFunctorIiiiZZZNS0_15binary_internal21div_trunc_kernel_cudaERNS_18TensorIteratorBaseEENKUlvE_clEvENKUlvE1_clEvEUliiE_EEEEvS6_RKT_EUliE_EEviT1_
        .type           _ZN2at6native18elementwise_kernelILi128ELi2EZNS0_22gpu_kernel_impl_nocastINS0_13BinaryFunctorIiiiZZZNS0_15binary_internal21div_trunc_kernel_cudaERNS_18TensorIteratorBaseEENKUlvE_clEvENKUlvE1_clEvEUliiE_EEEEvS6_RKT_EUliE_EEviT1_,@function
        .size           _ZN2at6native18elementwise_kernelILi128ELi2EZNS0_22gpu_kernel_impl_nocastINS0_13BinaryFunctorIiiiZZZNS0_15binary_internal21div_trunc_kernel_cudaERNS_18TensorIteratorBaseEENKUlvE_clEvENKUlvE1_clEvEUliiE_EEEEvS6_RKT_EUliE_EEviT1_,(.L_x_22467 - _ZN2at6native18elementwise_kernelILi128ELi2EZNS0_22gpu_kernel_impl_nocastINS0_13BinaryFunctorIiiiZZZNS0_15binary_internal21div_trunc_kernel_cudaERNS_18TensorIteratorBaseEENKUlvE_clEvENKUlvE1_clEvEUliiE_EEEEvS6_RKT_EUliE_EEviT1_)
        .other          _ZN2at6native18elementwise_kernelILi128ELi2EZNS0_22gpu_kernel_impl_nocastINS0_13BinaryFunctorIiiiZZZNS0_15binary_internal21div_trunc_kernel_cudaERNS_18TensorIteratorBaseEENKUlvE_clEvENKUlvE1_clEvEUliiE_EEEEvS6_RKT_EUliE_EEviT1_,@"STO_CUDA_ENTRY STV_DEFAULT"
_ZN2at6native18elementwise_kernelILi128ELi2EZNS0_22gpu_kernel_impl_nocastINS0_13BinaryFunctorIiiiZZZNS0_15binary_internal21div_trunc_kernel_cudaERNS_18TensorIteratorBaseEENKUlvE_clEvENKUlvE1_clEvEUliiE_EEEEvS6_RKT_EUliE_EEviT1_:
.text._ZN2at6native18elementwise_kernelILi128ELi2EZNS0_22gpu_kernel_impl_nocastINS0_13BinaryFunctorIiiiZZZNS0_15binary_internal21div_trunc_kernel_cudaERNS_18TensorIteratorBaseEENKUlvE_clEvENKUlvE1_clEvEUliiE_EEEEvS6_RKT_EUliE_EEviT1_:
        /* <DEDUP_REMOVED lines=13> */
[----:B------:R-:W0:Y:S02]  /*00d0*/  LDC.64 R6, c[0x0][0x5f8] ;  /* 0x00017e00ff067b82 */ /* 0x000e240000000a00 */
[----:B0-----:R-:W2:Y:S06]  /*00e0*/  LDG.E R7, desc[UR6][R6.64] ;  /* 0x0000000606077981 */ /* 0x001eac000c1e1900 */
[----:B------:R-:W0:Y:S02]  /*00f0*/  LDC.64 R4, c[0x0][0x5f0] ;  /* 0x00017c00ff047b82 */ /* 0x000e240000000a00 */
[----:B0-----:R0:W3:Y:S01]  /*0100*/  LDG.E R4, desc[UR6][R4.64] ;  /* 0x0000000604047981 */ /* 0x0010e2000c1e1900 */
        /* <DEDUP_REMOVED lines=27> */
[----:B0-----:R0:W-:Y:S02]  /*02c0*/  STG.E desc[UR6][R4.64], R9 ;  /* 0x0000000904007986 */ /* 0x0011e4000c101906 */
.L_x_16455:
[----:B------:R-:W-:Y:S05]  /*02d0*/  BSYNC.RECONVERGENT B0 ;  /* 0x0000000000007941 */ /* 0x000fea0003800200 */
.L_x_16454:
[----:B------:R-:W-:-:S13]  /*02e0*/  ISETP.GE.AND P0, PT, R3, UR4, PT ;  /* 0x0000000403007c0c */ /* 0x000fda000bf06270 */
[----:B------:R-:W-:Y:S05]  /*02f0*/  @P0 EXIT ;  /* 0x000000000000094d */ /* 0x000fea0003800000 */
[----:B0-----:R-:W0:Y:S02]  /*0300*/  LDC.64 R4, c[0x0][0x5f8] ;  /* 0x00017e00ff047b82 */ /* 0x001e240000000a00 */
[----:B0-----:R-:W2:Y:S06]  /*0310*/  LDG.E R5, desc[UR6][R4.64] ;  /* 0x0000000604057981 */ /* 0x001eac000c1e1900 */
[----:B------:R-:W0:Y:S02]  /*0320*/  LDC.64 R2, c[0x0][0x5f0] ;  /* 0x00017c00ff027b82 */ /* 0x000e240000000a00 */
[----:B0-----:R0:W3:Y:S01]  /*0330*/  LDG.E R2, desc[UR6][R2.64] ;  /* 0x0000000602027981 */ /* 0x0010e2000c1e1900 */
        /* <DEDUP_REMOVED lines=25> */
[----:B0-----:R-:W-:Y:S01]  /*04d0*/  STG.E desc[UR6][R2.64], R7 ;  /* 0x0000000702007986 */ /* 0x001fe2000c101906 */
[----:B------:R-:W-:Y:S05]  /*04e0*/  EXIT ;  /* 0x000000000000794d */ /* 0x000fea0003800000 */
.L_x_16453:
        /* <DEDUP_REMOVED lines=349> */
[----:B------:R-:W-:Y:S02]  /*1ac0*/  IMAD R6, R9, UR11, R6 ;  /* 0x0000000b09067c24 */ /* 0x000fe4000f8e0206 */
[----:B------:R-:W-:-:S04]  /*1ad0*/  @P0 IMAD.MOV R12, RZ, RZ, -R8 ;  /* 0x000000ffff0c0224 */ /* 0x000fc800078e0a08 */
[----:B----4-:R-:W-:-:S04]  /*1ae0*/  @P0 IMAD R13, R12, R17, R13 ;  /* 0x000000110c0d0224 */ /* 0x010fc800078e020d */
[C---:B-1----:R-:W-:Y:S02]  /*1af0*/  @P0 IMAD R5, R13.reuse, R10, R5 ;  /* 0x0000000a0d050224 */ /* 0x042fe400078e0205 */
[C---:B------:R-:W-:Y:S02]  /*1b00*/  @P0 IMAD R4, R13.reuse, R11, R4 ;  /* 0x0000000b0d040224 */ /* 0x040fe400078e0204 */
[----:B-----5:R-:W-:-:S07]  /*1b10*/  @P0 IMAD R6, R13, R16, R6 ;  /* 0x000000100d060224 */ /* 0x020fce00078e0206 */
.L_x_16458:
[----:B------:R-:W0:Y:S02]  /*1b20*/  LDCU.128 UR8, c[0x0][0x5f0] ;  /* 0x0000be00ff0877ac */ /* 0x000e240008000c00 */
[----:B0-----:R-:W-:-:S04]  /*1b30*/  IADD3 R6, P0, PT, R6, UR10, RZ ;  /* 0x0000000a06067c10 */ /* 0x001fc8000ff1e0ff */
[----:B------:R-:W-:-:S05]  /*1b40*/  IADD3.X R7, PT, PT, RZ, UR11, RZ, P0, !PT ;  /* 0x0000000bff077c10 */ /* 0x000fca00087fe4ff */
[----:B------:R-:W2:Y:S01]  /*1b50*/  LDG.E R6, desc[UR6][R6.64] ;  /* 0x0000000606067981 */ /* 0x000ea2000c1e1900 */
[----:B------:R-:W-:-:S04]  /*1b60*/  IADD3 R8, P0, PT, R4, UR8, RZ ;  /* 0x0000000804087c10 */ /* 0x000fc8000ff1e0ff */
[----:B------:R-:W-:Y:S01]  /*1b70*/  IADD3.X R9, PT, PT, RZ, UR9, RZ, P0, !PT ;  /* 0x00000009ff097c10 */ /* 0x000fe200087fe4ff */
[----:B------:R-:W0:Y:S05]  /*1b80*/  LDCU.64 UR8, c[0x0][0x5e8] ;  /* 0x0000bd00ff0877ac */ /* 0x000e2a0008000a00 */
[----:B------:R-:W3:Y:S01]  /*1b90*/  LDG.E R9, desc[UR6][R8.64] ;  /* 0x0000000608097981 */ /* 0x000ee2000c1e1900 */
        /* <DEDUP_REMOVED lines=28> */
[----:B------:R0:W-:Y:S02]  /*1d60*/  STG.E desc[UR6][R4.64], R11 ;  /* 0x0000000b04007986 */ /* 0x0001e4000c101906 */
.L_x_16457:
[----:B------:R-:W-:Y:S05]  /*1d70*/  BSYNC.RECONVERGENT B0 ;  /* 0x0000000000007941 */ /* 0x000fea0003800200 */
.L_x_16456:
        /* <DEDUP_REMOVED lines=350> */
.L_x_16459:
[----:B------:R-:W0:Y:S01]  /*3360*/  LDCU.128 UR8, c[0x0][0x5f0] ;  /* 0x0000be00ff0877ac */ /* 0x000e220008000c00 */
[----:B------:R-:W1:Y:S01]  /*3370*/  LDCU.64 UR4, c[0x0][0x5e8] ;  /* 0x0000bd00ff0477ac */ /* 0x000e620008000a00 */
[----:B0-----:R-:W-:-:S05]  /*3380*/  IADD3 R6, P0, PT, R4, UR10, RZ ;  /* 0x0000000a04067c10 */ /* 0x001fca000ff1e0ff */
[----:B------:R-:W-:-:S05]  /*3390*/  IMAD.X R7, RZ, RZ, UR11, P0 ;  /* 0x0000000bff077e24 */ /* 0x000fca00080e06ff */
[----:B------:R-:W2:Y:S01]  /*33a0*/  LDG.E R13, desc[UR6][R6.64] ;  /* 0x00000006060d7981 */ /* 0x000ea2000c1e1900 */
[----:B------:R-:W-:-:S04]  /*33b0*/  IADD3 R4, P0, PT, R2, UR8, RZ ;  /* 0x0000000802047c10 */ /* 0x000fc8000ff1e0ff */
[----:B------:R-:W-:-:S05]  /*33c0*/  IADD3.X R5, PT, PT, RZ, UR9, RZ, P0, !PT ;  /* 0x00000009ff057c10 */ /* 0x000fca00087fe4ff */
[----:B------:R-:W3:Y:S01]  /*33d0*/  LDG.E R4, desc[UR6][R4.64] ;  /* 0x0000000604047981 */ /* 0x000ee2000c1e1900 */
        /* <DEDUP_REMOVED lines=26> */
[----:B------:R-:W-:Y:S01]  /*3580*/  STG.E desc[UR6][R2.64], R9 ;  /* 0x0000000902007986 */ /* 0x000fe2000c101906 */
[----:B------:R-:W-:Y:S05]  /*3590*/  EXIT ;  /* 0x000000000000794d */ /* 0x000fea0003800000 */
.L_x_16460:
        /* <DEDUP_REMOVED lines=14> */
.L_x_22467:


//--------------------- .text._ZN2at6native27unrolled_elementwise_kernelINS0_13BinaryFunctorIiiiZZZNS0_15binary_internal21div_trunc_kernel_cudaERNS_18TensorIteratorBaseEENKUlvE_clEvENKUlvE1_clEvEUliiE_EESt5arrayIPcLm3EELi4E23TrivialOffsetCalculatorILi2EjESD_ILi1EjENS0_6memory15LoadWithoutCastENSG_16StoreWithoutCastEEEviT_T0_T2_T3_T4_T5_ --------------------------
	.section	.text._ZN2at6native27unrolled_elementwise_kernelINS0_13BinaryFunctorIiiiZZZNS0_15binary_internal21div_trunc_kernel_cudaERNS_18TensorIteratorBaseEENKUlvE_clEvENKUlvE1_clEvEUliiE_EESt5arrayIPcLm3EELi4E23TrivialOffsetCalculatorILi2EjESD_ILi1EjENS0_6memory15LoadWithoutCastENSG_16StoreWithoutCastEEEviT_T0_T2_T3_T4_T5_,"ax",@progbits
	.align	128
        .global         _ZN2at6native27unrolled_elementwise_kernelINS0_13BinaryFunctorIiiiZZZNS0_15binary_internal21div_trunc_kernel_cudaERNS_18TensorIteratorBaseEENKUlvE_clEvENKUlvE1_clEvEUliiE_EESt5arrayIPcLm3EELi4E23TrivialOffsetCalculatorILi2EjESD_ILi1EjENS0_6memory15LoadWithoutCastENSG_16StoreWithoutCastEEEviT_T0_T2_T3_T4_T5_
        .type           _ZN2at6native27unrolled_elementwise_kernelINS0_13BinaryFunctorIiiiZZZNS0_15binary_internal21div_trunc_kernel_cudaERNS_18TensorIteratorBaseEENKUlvE_clEvENKUlvE1_clEvEUliiE_EESt5arrayIPcLm3EELi4E23TrivialOffsetCalculatorILi2EjESD_ILi1EjENS0_6memory15LoadWithoutCastENSG_16StoreWithoutCastEEEviT_T0_T2_T3_T4_T5_,@function
        .size           _ZN2at6native27unrolled_elementwise_kernelINS0_13BinaryFunctorIiiiZZZNS0_15binary_internal21div_trunc_kernel_cudaERNS_18TensorIteratorBaseEENKUlvE_clEvENKUlvE1_clEvEUliiE_EESt5arrayIPcLm3EELi4E23TrivialOffsetCalculatorILi2EjESD_ILi1EjENS0_6memory15LoadWithoutCastENSG_16StoreWithoutCastEEEviT_T0_T2_T3_T4_T5_,(.L_x_22468 - _ZN2at6native27unrolled_elementwise_kernelINS0_13BinaryFunctorIiiiZZZNS0_15binary_internal21div_trunc_kernel_cudaERNS_18TensorIteratorBaseEENKUlvE_clEvENKUlvE1_clEvEUliiE_EESt5arrayIPcLm3EELi4E23TrivialOffsetCalculatorILi2EjESD_ILi1EjENS0_6memory15LoadWithoutCastENSG_16StoreWithoutCastEEEviT_T0_T2_T3_T4_T5_)
        .other          _ZN2at6native27unrolled_elementwise_kernelINS0_13BinaryFunctorIiiiZZZNS0_15binary_internal21div_trunc_kernel_cudaERNS_18TensorIteratorBaseEENKUlvE_clEvENKUlvE1_clEvEUliiE_EESt5arrayIPcLm3EELi4E23TrivialOffsetCalculatorILi2EjESD_ILi1EjENS0_6memory15LoadWithoutCastENSG_16StoreWithoutCastEEEviT_T0_T2_T3_T4_T5_,@"STO_CUDA_ENTRY STV_DEFAULT"
_ZN2at6native27unrolled_elementwise_kernelINS0_13BinaryFunctorIiiiZZZNS0_15binary_internal21div_trunc_kernel_cudaERNS_18TensorIteratorBaseEENKUlvE_clEvENKUlvE1_clEvEUliiE_EESt5arrayIPcLm3EELi4E23TrivialOffsetCalculatorILi2EjESD_ILi1EjENS0_6memory15LoadWithoutCastENSG_16StoreWithoutCastEEEviT_T0_T2_T3_T4_T5_:
.text._ZN2at6native27unrolled_elementwise_kernelINS0_13BinaryFunctorIiiiZZZNS0_15binary_internal21div_trunc_kernel_cudaERNS_18TensorIteratorBaseEENKUlvE_clEvENKUlvE1_clEvEUliiE_EESt5arrayIPcLm3EELi4E23TrivialOffsetCalculatorILi2EjESD_ILi1EjENS0_6memory15LoadWithoutCastENSG_16StoreWithoutCastEEEviT_T0_T2_T3_T4_T5_:
        /* <DEDUP_REMOVED lines=22> */
[----:B-1----:R1:W5:Y:S01]  /*0160*/  @!P1 LDG.E R0, desc[UR4][R20.64] ;  /* 0x0000000414009981 */ /* 0x002362000c1e1900 */
        /* <DEDUP_REMOVED lines=8> */
[----:B------:R-:W5:Y:S04]  /*01f0*/  @!P0 LDG.E R14, desc[UR4][R24.64] ;  /* 0x00000004180e8981 */ /* 0x000f68000c1e1900 */
[----:B------:R3:W5:Y:S01]  /*0200*/  @!P1 LDG.E R15, desc[UR4][R2.64] ;  /* 0x00000004020f9981 */ /* 0x000762000c1e1900 */
[----:B--2---:R-:W-:-:S07]  /*0210*/  @!P3 IMAD.WIDE.U32 R4, R17, 0x4, R4 ;  /* 0x000000041104b825 */ /* 0x004fce00078e0004 */
[----:B------:R-:W-:Y:S02]  /*0220*/  @!P2 IMAD R27, R11, 0x200, R10 ;  /* 0x000002000b1ba824 */ /* 0x000fe400078e020a */
[----:B-1----:R-:W-:Y:S01]  /*0230*/  @!P0 IMAD.WIDE.U32 R20, R23, 0x4, R20 ;  /* 0x0000000417148825 */ /* 0x002fe200078e0014 */
[----:B------:R-:W-:-:S06]  /*0240*/  MOV R23, RZ ;  /* 0x000000ff00177202 */ /* 0x000fcc0000000f00 */
[----:B------:R-:W5:Y:S01]  /*0250*/  @!P0 LDG.E R23, desc[UR4][R20.64] ;  /* 0x0000000414178981 */ /* 0x000f62000c1e1900 */
[----:B------:R-:W-:Y:S01]  /*0260*/  ISETP.GE.AND P0, PT, R8, R9, PT ;  /* 0x000000090800720c */ /* 0x000fe20003f06270 */
[----:B0-----:R-:W-:-:S12]  /*0270*/  @!P2 IMAD.WIDE.U32 R18, R27, 0x4, R18 ;  /* 0x000000041b12a825 */ /* 0x001fd800078e0012 */
[----:B---3--:R-:W0:Y:S01]  /*0280*/  @!P0 LDC.64 R2, c[0x0][0x388] ;  /* 0x0000e200ff028b82 */ /* 0x008e220000000a00 */
[----:B------:R-:W-:-:S04]  /*0290*/  @!P3 IMAD.WIDE.U32 R6, R17, 0x4, R6 ;  /* 0x000000041106b825 */ /* 0x000fc800078e0006 */
[----:B------:R-:W-:Y:S02]  /*02a0*/  HFMA2 R17, -RZ, RZ, 0, 0 ;  /* 0x00000000ff117431 */ /* 0x000fe400000001ff */
[----:B------:R-:W-:Y:S01]  /*02b0*/  @!P2 IMAD.WIDE.U32 R26, R27, 0x4, R12 ;  /* 0x000000041b1aa825 */ /* 0x000fe200078e000c */
[----:B------:R-:W-:-:S03]  /*02c0*/  CS2R R12, SRZ ;  /* 0x00000000000c7805 */ /* 0x000fc6000001ff00 */
[----:B------:R1:W5:Y:S01]  /*02d0*/  @!P3 LDG.E R17, desc[UR4][R4.64] ;  /* 0x000000040411b981 */ /* 0x000362000c1e1900 */
[C---:B------:R-:W-:Y:S02]  /*02e0*/  VIADD R16, R8.reuse, 0x80 ;  /* 0x0000008008107836 */ /* 0x040fe40000000000 */
[----:B------:R-:W-:Y:S01]  /*02f0*/  IMAD.MOV.U32 R10, RZ, RZ, RZ ;  /* 0x000000ffff0a7224 */ /* 0x000fe200078e00ff */
[----:B------:R2:W5:Y:S01]  /*0300*/  @!P3 LDG.E R12, desc[UR4][R6.64] ;  /* 0x00000004060cb981 */ /* 0x000562000c1e1900 */
[----:B------:R-:W-:Y:S03]  /*0310*/  BSSY.RECONVERGENT B0, `(.L_x_16461) ;  /* 0x0000025000007945 */ /* 0x000fe60003800200 */
[----:B------:R3:W5:Y:S01]  /*0320*/  @!P2 LDG.E R13, desc[UR4][R18.64] ;  /* 0x00000004120da981 */ /* 0x000762000c1e1900 */
[C---:B-1----:R-:W-:Y:S02]  /*0330*/  VIADD R4, R8.reuse, 0x100 ;  /* 0x0000010008047836 */ /* 0x042fe40000000000 */
[----:B------:R-:W-:Y:S01]  /*0340*/  @!P0 IMAD R5, R11, 0x200, R8 ;  /* 0x000002000b058824 */ /* 0x000fe200078e0208 */
[----:B------:R3:W5:Y:S01]  /*0350*/  @!P2 LDG.E R10, desc[UR4][R26.64] ;  /* 0x000000041a0aa981 */ /* 0x000762000c1e1900 */
        /* <DEDUP_REMOVED lines=32> */
.L_x_16462:
[----:B------:R-:W-:Y:S05]  /*0560*/  BSYNC.RECONVERGENT B0 ;  /* 0x0000000000007941 */ /* 0x000fea0003800200 */
.L_x_16461:
        /* <DEDUP_REMOVED lines=28> */
.L_x_16464:
[----:B------:R-:W-:Y:S05]  /*0730*/  BSYNC.RECONVERGENT B0 ;  /* 0x0000000000007941 */ /* 0x000fea0003800200 */
.L_x_16463:
        /* <DEDUP_REMOVED lines=27> */
.L_x_16466:
[----:B------:R-:W-:Y:S05]  /*08f0*/  BSYNC.RECONVERGENT B0 ;  /* 0x0000000000007941 */ /* 0x000fea0003800200 */
.L_x_16465:
        /* <DEDUP_REMOVED lines=28> */
.L_x_16468:
[----:B------:R-:W-:Y:S05]  /*0ac0*/  BSYNC.RECONVERGENT B0 ;  /* 0x0000000000007941 */ /* 0x000fea0003800200 */
.L_x_16467:
[----:B------:R0:W-:Y:S01]  /*0ad0*/  @!P0 STG.E desc[UR4][R2.64], R5 ;  /* 0x0000000502008986 */ /* 0x0001e2000c101904 */
        /* <DEDUP_REMOVED lines=10> */
[----:B-----5:R1:W-:Y:S04]  /*0b80*/  STG.E desc[UR4][R6.64], R0 ;  /* 0x0000000006007986 */ /* 0x0203e8000c101904 */
[----:B------:R1:W-:Y:S02]  /*0b90*/  @!P0 STG.E desc[UR4][R2.64], R4 ;  /* 0x0000000402008986 */ /* 0x0003e4000c101904 */
.L_x_16470:
[----:B------:R-:W-:Y:S05]  /*0ba0*/  BSYNC.RECONVERGENT B0 ;  /* 0x0000000000007941 */ /* 0x000fea0003800200 */
.L_x_16469:
[----:B------:R-:W-:-:S13]  /*0bb0*/  ISETP.GE.AND P0, PT, R8, R9, PT ;  /* 0x000000090800720c */ /* 0x000fda0003f06270 */
[----:B------:R-:W-:Y:S05]  /*0bc0*/  @P0 EXIT ;  /* 0x000000000000094d */ /* 0x000fea0003800000 */
[----:B01----:R-:W0:Y:S01]  /*0bd0*/  LDC.64 R2, c[0x0][0x388] ;  /* 0x0000e200ff027b82 */ /* 0x003e220000000a00 */
[----:B------:R-:W-:-:S05]  /*0be0*/  LEA R11, R11, R8, 0x9 ;  /* 0x000000080b0b7211 */ /* 0x000fca00078e48ff */
[----:B0-----:R-:W-:-:S05]  /*0bf0*/  IMAD.WIDE.U32 R2, R11, 0x4, R2 ;  /* 0x000000040b027825 */ /* 0x001fca00078e0002 */
[----:B-----5:R-:W-:Y:S01]  /*0c00*/  STG.E desc[UR4][R2.64], R13 ;  /* 0x0000000d02007986 */ /* 0x020fe2000c101904 */
[----:B------:R-:W-:Y:S05]  /*0c10*/  EXIT ;  /* 0x000000000000794d */ /* 0x000fea0003800000 */
.L_x_16471:
        /* <DEDUP_REMOVED lines=14> */
.L_x_22468:


//--------------------- .text._ZN2at6native29vectorized_elementwise_kernelILi2ENS0_13BinaryFunctorIiiiZZZNS0_15binary_internal21div_trunc_kernel_cudaERNS_18TensorIteratorBaseEENKUlvE_clEvENKUlvE1_clEvEUliiE_EESt5arrayIPcLm3EEEEviT0_T1_ --------------------------
	.section	.text._ZN2at6native29vectorized_elementwise_kernelILi2ENS0_13BinaryFunctorIiiiZZZNS0_15binary_internal21div_trunc_kernel_cudaERNS_18TensorIteratorBaseEENKUlvE_clEvENKUlvE1_clEvEUliiE_EESt5arrayIPcLm3EEEEviT0_T1_,"ax",@progbits
	.align	128
        .global         _ZN2at6native29vectorized_elementwise_kernelILi2ENS0_13BinaryFunctorIiiiZZZNS0_15binary_internal21div_trunc_kernel_cudaERNS_18TensorIteratorBaseEENKUlvE_clEvENKUlvE1_clEvEUliiE_EESt5arrayIPcLm3EEEEviT0_T1_
        .type           _ZN2at6native29vectorized_elementwise_kernelILi2ENS0_13BinaryFunctorIiiiZZZNS0_15binary_internal21div_trunc_kernel_cudaERNS_18TensorIteratorBaseEENKUlvE_clEvENKUlvE1_clEvEUliiE_EESt5arrayIPcLm3EEEEviT0_T1_,@function
        .size           _ZN2at6native29vectorized_elementwise_kernelILi2ENS0_13BinaryFunctorIiiiZZZNS0_15binary_internal21div_trunc_kernel_cudaERNS_18TensorIteratorBaseEENKUlvE_clEvENKUlvE1_clEvEUliiE_EESt5arrayIPcLm3EEEEviT0_T1_,(.L_x_22469 - _ZN2at6native29vectorized_elementwise_kernelILi2ENS0_13BinaryFunctorIiiiZZZNS0_15binary_internal21div_trunc_kernel_cudaERNS_18TensorIteratorBaseEENKUlvE_clEvENKUlvE1_clEvEUliiE_EESt5arrayIPcLm3EEEEviT0_T1_)
        .other          _ZN2at6native29vectorized_elementwise_kernelILi2ENS0_13BinaryFunctorIiiiZZZNS0_15binary_internal21div_trunc_kernel_cudaERNS_18TensorIteratorBaseEENKUlvE_clEvENKUlvE1_clEvEUliiE_EESt5arrayIPcLm3EEEEviT0_T1_,@"STO_CUDA_ENTRY STV_DEFAULT"
_ZN2at6native29vectorized_elementwise_kernelILi2ENS0_13BinaryFunctorIiiiZZZNS0_15binary_internal21div_trunc_kernel_cudaERNS_18TensorIteratorBaseEENKUlvE_clEvENKUlvE1_clEvEUliiE_EESt5arrayIPcLm3EEEEviT0_T1_:
.text._ZN2at6native29vectorized_elementwise_kernelILi2ENS0_13BinaryFunctorIiiiZZZNS0_15binary_internal21div_trunc_kernel_cudaERNS_18TensorIteratorBaseEENKUlvE_clEvENKUlvE1_clEvEUliiE_EESt5arrayIPcLm3EEEEviT0_T1_:
        /* <DEDUP_REMOVED lines=10> */
[----:B------:R-:W-:-:S07]  /*00a0*/  IMAD.MOV.U32 R4, RZ, RZ, RZ ;  /* 0x000000ffff047224 */ /* 0x000fce00078e00ff */
[----:B------:R-:W2:Y:S08]  /*00b0*/  LDC.64 R22, c[0x0][0x398] ;  /* 0x0000e600ff167b82 */ /* 0x000eb00000000a00 */
[----:B------:R-:W3:Y:S08]  /*00c0*/  LDC.64 R14, c[0x0][0x390] ;  /* 0x0000e400ff0e7b82 */ /* 0x000ef00000000a00 */
[----:B------:R-:W4:Y:S01]  /*00d0*/  LDC.64 R12, c[0x0][0x398] ;  /* 0x0000e600ff0c7b82 */ /* 0x000f220000000a00 */
[----:B0-----:R-:W-:Y:S01]  /*00e0*/  ISETP.GE.U32.AND P0, PT, R25, R2, PT ;  /* 0x000000021900720c */ /* 0x001fe20003f06070 */
[----:B------:R-:W-:-:S06]  /*00f0*/  IMAD.MOV.U32 R3, RZ, RZ, R25 ;  /* 0x000000ffff037224 */ /* 0x000fcc00078e0019 */
[----:B------:R-:W0:Y:S08]  /*0100*/  LDC.64 R10, c[0x0][0x390] ;  /* 0x0000e400ff0a7b82 */ /* 0x000e300000000a00 */
[----:B------:R-:W0:Y:S01]  /*0110*/  LDC.64 R20, c[0x0][0x390] ;  /* 0x0000e400ff147b82 */ /* 0x000e220000000a00 */
[----:B------:R-:W-:Y:S01]  /*0120*/  @!P0 VIADD R25, R3, 0x80 ;  /* 0x0000008003198836 */ /* 0x000fe20000000000 */
[----:B------:R-:W-:-:S04]  /*0130*/  @!P0 IADD3 R5, PT, PT, R0, R3, RZ ;  /* 0x0000000300058210 */ /* 0x000fc80007ffe0ff */
[----:B------:R-:W-:Y:S01]  /*0140*/  ISETP.GE.U32.AND P1, PT, R25, R2, PT ;  /* 0x000000021900720c */ /* 0x000fe20003f26070 */
[C---:B-1----:R-:W-:Y:S01]  /*0150*/  @!P0 IMAD.WIDE.U32 R16, R5.reuse, 0x4, R16 ;  /* 0x0000000405108825 */ /* 0x042fe200078e0010 */
[----:B------:R-:W1:Y:S03]  /*0160*/  LDC.64 R18, c[0x0][0x398] ;  /* 0x0000e600ff127b82 */ /* 0x000e660000000a00 */
[----:B--2---:R-:W-:-:S05]  /*0170*/  @!P0 IMAD.WIDE.U32 R22, R5, 0x4, R22 ;  /* 0x0000000405168825 */ /* 0x004fca00078e0016 */
[----:B------:R-:W2:Y:S03]  /*0180*/  LDC.64 R8, c[0x0][0x398] ;  /* 0x0000e600ff087b82 */ /* 0x000ea60000000a00 */
[----:B------:R-:W-:Y:S01]  /*0190*/  @!P1 IMAD.IADD R7, R0, 0x1, R25 ;  /* 0x0000000100079824 */ /* 0x000fe200078e0219 */
[----:B------:R4:W5:Y:S01]  /*01a0*/  @!P0 LDG.E R4, desc[UR4][R16.64] ;  /* 0x0000000410048981 */ /* 0x000962000c1e1900 */
[----:B------:R-:W-:Y:S02]  /*01b0*/  @!P1 VIADD R25, R25, 0x80 ;  /* 0x0000008019199836 */ /* 0x000fe40000000000 */
[----:B------:R-:W-:-:S03]  /*01c0*/  HFMA2 R5, -RZ, RZ, 0, 0 ;  /* 0x00000000ff057431 */ /* 0x000fc600000001ff */
[----:B------:R-:W-:-:S03]  /*01d0*/  ISETP.GE.U32.AND P2, PT, R25, R2, PT ;  /* 0x000000021900720c */ /* 0x000fc60003f46070 */
[----:B------:R2:W5:Y:S01]  /*01e0*/  @!P0 LDG.E R5, desc[UR4][R22.64] ;  /* 0x0000000416058981 */ /* 0x000562000c1e1900 */
[----:B---3--:R-:W-:-:S04]  /*01f0*/  @!P1 IMAD.WIDE.U32 R14, R7, 0x4, R14 ;  /* 0x00000004070e9825 */ /* 0x008fc800078e000e */
[----:B----4-:R-:W-:Y:S01]  /*0200*/  @!P1 IMAD.WIDE.U32 R16, R7, 0x4, R12 ;  /* 0x0000000407109825 */ /* 0x010fe200078e000c */
[----:B------:R-:W-:-:S04]  /*0210*/  CS2R R6, SRZ ;  /* 0x0000000000067805 */ /* 0x000fc8000001ff00 */
[----:B------:R-:W-:Y:S02]  /*0220*/  @!P2 IMAD.IADD R27, R0, 0x1, R25 ;  /* 0x00000001001ba824 */ /* 0x000fe400078e0219 */
[----:B------:R3:W5:Y:S01]  /*0230*/  @!P1 LDG.E R6, desc[UR4][R14.64] ;  /* 0x000000040e069981 */ /* 0x000762000c1e1900 */
[----:B------:R-:W-:-:S03]  /*0240*/  @!P2 VIADD R25, R25, 0x80 ;  /* 0x000000801919a836 */ /* 0x000fc60000000000 */
[----:B------:R4:W5:Y:S01]  /*0250*/  @!P1 LDG.E R7, desc[UR4][R16.64] ;  /* 0x0000000410079981 */ /* 0x000962000c1e1900 */
[----:B0-----:R-:W-:Y:S01]  /*0260*/  @!P2 IMAD.WIDE.U32 R12, R27, 0x4, R10 ;  /* 0x000000041b0ca825 */ /* 0x001fe200078e000a */
[----:B------:R-:W-:-:S03]  /*0270*/  ISETP.GE.U32.AND P0, PT, R25, R2, PT ;  /* 0x000000021900720c */ /* 0x000fc60003f06070 */
[----:B--2---:R-:W-:Y:S01]  /*0280*/  @!P2 IMAD.WIDE.U32 R22, R27, 0x4, R8 ;  /* 0x000000041b16a825 */ /* 0x004fe200078e0008 */
[----:B------:R-:W-:Y:S01]  /*0290*/  CS2R R8, SRZ ;  /* 0x0000000000087805 */ /* 0x000fe2000001ff00 */
[----:B---3--:R-:W0:Y:S05]  /*02a0*/  LDC.64 R14, c[0x0][0x390] ;  /* 0x0000e400ff0e7b82 */ /* 0x008e2a0000000a00 */
[----:B------:R-:W5:Y:S03]  /*02b0*/  @!P2 LDG.E R8, desc[UR4][R12.64] ;  /* 0x000000040c08a981 */ /* 0x000f66000c1e1900 */
[----:B------:R-:W-:Y:S01]  /*02c0*/  @!P0 IMAD.IADD R11, R0, 0x1, R25 ;  /* 0x00000001000b8824 */ /* 0x000fe200078e0219 */
[----:B------:R-:W-:Y:S01]  /*02d0*/  @!P0 IADD3 R25, PT, PT, R25, 0x80, RZ ;  /* 0x0000008019198810 */ /* 0x000fe20007ffe0ff */
[----:B----4-:R-:W2:Y:S01]  /*02e0*/  LDC.64 R16, c[0x0][0x390] ;  /* 0x0000e400ff107b82 */ /* 0x010ea20000000a00 */
[----:B------:R3:W5:Y:S01]  /*02f0*/  @!P2 LDG.E R9, desc[UR4][R22.64] ;  /* 0x000000041609a981 */ /* 0x000762000c1e1900 */
[----:B------:R-:W-:Y:S01]  /*0300*/  @!P0 IMAD.WIDE.U32 R20, R11, 0x4, R20 ;  /* 0x000000040b148825 */ /* 0x000fe200078e0014 */
[----:B------:R-:W-:-:S03]  /*0310*/  ISETP.GE.U32.AND P1, PT, R25, R2, PT ;  /* 0x000000021900720c */ /* 0x000fc60003f26070 */
[----:B-1----:R-:W-:Y:S01]  /*0320*/  @!P0 IMAD.WIDE.U32 R18, R11, 0x4, R18 ;  /* 0x000000040b128825 */ /* 0x002fe200078e0012 */
[----:B------:R-:W-:Y:S01]  /*0330*/  CS2R R10, SRZ ;  /* 0x00000000000a7805 */ /* 0x000fe2000001ff00 */
[----:B---3--:R-:W1:Y:S05]  /*0340*/  LDC.64 R22, c[0x0][0x398] ;  /* 0x0000e600ff167b82 */ /* 0x008e6a0000000a00 */
[----:B------:R3:W5:Y:S03]  /*0350*/  @!P0 LDG.E R11, desc[UR4][R18.64] ;  /* 0x00000004120b8981 */ /* 0x000766000c1e1900 */
[----:B------:R-:W-:Y:S01]  /*0360*/  @!P1 IMAD.IADD R13, R0, 0x1, R25 ;  /* 0x00000001000d9824 */ /* 0x000fe200078e0219 */
[----:B------:R4:W5:Y:S01]  /*0370*/  @!P0 LDG.E R10, desc[UR4][R20.64] ;  /* 0x00000004140a8981 */ /* 0x000962000c1e1900 */
[----:B------:R-:W-:Y:S01]  /*0380*/  @!P1 VIADD R25, R25, 0x80 ;  /* 0x0000008019199836 */ /* 0x000fe20000000000 */
[----:B---3--:R-:W3:Y:S04]  /*0390*/  LDC.64 R18, c[0x0][0x398] ;  /* 0x0000e600ff127b82 */ /* 0x008ee80000000a00 */
[----:B------:R-:W-:Y:S01]  /*03a0*/  ISETP.GE.U32.AND P0, PT, R25, R2, PT ;  /* 0x000000021900720c */ /* 0x000fe20003f06070 */
[----:B------:R-:W-:-:S02]  /*03b0*/  IMAD.MOV.U32 R12, RZ, RZ, RZ ;  /* 0x000000ffff0c7224 */ /* 0x000fc400078e00ff */
[----:B0-----:R-:W-:-:S04]  /*03c0*/  @!P1 IMAD.WIDE.U32 R14, R13, 0x4, R14 ;  /* 0x000000040d0e9825 */ /* 0x001fc800078e000e */
[----:B----4-:R-:W-:Y:S01]  /*03d0*/  IMAD.MOV.U32 R20, RZ, RZ, RZ ;  /* 0x000000ffff147224 */ /* 0x010fe200078e00ff */
[----:B------:R0:W5:Y:S05]  /*03e0*/  @!P1 LDG.E R12, desc[UR4][R14.64] ;  /* 0x000000040e0c9981 */ /* 0x00016a000c1e1900 */
[----:B------:R-:W-:-:S04]  /*03f0*/  @!P0 IMAD.IADD R21, R0, 0x1, R25 ;  /* 0x0000000100158824 */ /* 0x000fc800078e0219 */
[----:B--2---:R-:W-:Y:S01]  /*0400*/  @!P0 IMAD.WIDE.U32 R16, R21, 0x4, R16 ;  /* 0x0000000415108825 */ /* 0x004fe200078e0010 */
[----:B0-----:R-:W0:Y:S01]  /*0410*/  LDC.64 R14, c[0x0][0x390] ;  /* 0x0000e400ff0e7b82 */ /* 0x001e220000000a00 */
[----:B------:R-:W-:-:S03]  /*0420*/  @!P0 IADD3 R25, PT, PT, R25, 0x80, RZ ;  /* 0x0000008019198810 */ /* 0x000fc60007ffe0ff */
[----:B------:R2:W5:Y:S01]  /*0430*/  @!P0 LDG.E R20, desc[UR4][R16.64] ;  /* 0x0000000410148981 */ /* 0x000562000c1e1900 */
[----:B---3--:R-:W-:-:S04]  /*0440*/  @!P0 IMAD.WIDE.U32 R18, R21, 0x4, R18 ;  /* 0x0000000415128825 */ /* 0x008fc800078e0012 */
[----:B------:R-:W-:Y:S01]  /*0450*/  IMAD.MOV.U32 R21, RZ, RZ, RZ ;  /* 0x000000ffff157224 */ /* 0x000fe200078e00ff */
[----:B--2---:R-:W2:Y:S05]  /*0460*/  LDC.64 R16, c[0x0][0x398] ;  /* 0x0000e600ff107b82 */ /* 0x004eaa0000000a00 */
[----:B------:R3:W5:Y:S01]  /*0470*/  @!P0 LDG.E R21, desc[UR4][R18.64] ;  /* 0x0000000412158981 */ /* 0x000762000c1e1900 */
[----:B------:R-:W-:Y:S01]  /*0480*/  ISETP.GE.U32.AND P0, PT, R25, R2, PT ;  /* 0x000000021900720c */ /* 0x000fe20003f06070 */
[----:B-1----:R-:W-:Y:S01]  /*0490*/  @!P1 IMAD.WIDE.U32 R22, R13, 0x4, R22 ;  /* 0x000000040d169825 */ /* 0x002fe200078e0016 */
[----:B------:R-:W-:-:S06]  /*04a0*/  MOV R13, RZ ;  /* 0x000000ff000d7202 */ /* 0x000fcc0000000f00 */
[----:B------:R1:W5:Y:S01]  /*04b0*/  @!P1 LDG.E R13, desc[UR4][R22.64] ;  /* 0x00000004160d9981 */ /* 0x000362000c1e1900 */
[----:B---3--:R-:W3:Y:S04]  /*04c0*/  LDC.64 R18, c[0x0][0x390] ;  /* 0x0000e400ff127b82 */ /* 0x008ee80000000a00 */
[----:B-1----:R-:W-:Y:S02]  /*04d0*/  @!P0 IMAD.IADD R23, R0, 0x1, R25 ;  /* 0x0000000100178824 */ /* 0x002fe400078e0219 */
[----:B------:R-:W-:Y:S02]  /*04e0*/  IMAD.MOV.U32 R22, RZ, RZ, RZ ;  /* 0x000000ffff167224 */ /* 0x000fe400078e00ff */
[----:B0-----:R-:W-:-:S04]  /*04f0*/  @!P0 IMAD.WIDE.U32 R14, R23, 0x4, R14 ;  /* 0x00000004170e8825 */ /* 0x001fc800078e000e */
[----:B--2---:R-:W-:Y:S01]  /*0500*/  @!P0 IMAD.WIDE.U32 R16, R23, 0x4, R16 ;  /* 0x0000000417108825 */ /* 0x004fe200078e0010 */
[----:B------:R0:W5:Y:S03]  /*0510*/  @!P0 LDG.E R22, desc[UR4][R14.64] ;  /* 0x000000040e168981 */ /* 0x000166000c1e1900 */
[----:B------:R-:W-:Y:S01]  /*0520*/  IMAD.MOV.U32 R23, RZ, RZ, RZ ;  /* 0x000000ffff177224 */ /* 0x000fe200078e00ff */
[----:B------:R-:W-:-:S05]  /*0530*/  @!P0 IADD3 R25, PT, PT, R25, 0x80, RZ ;  /* 0x0000008019198810 */ /* 0x000fca0007ffe0ff */
[----:B------:R1:W5:Y:S01]  /*0540*/  @!P0 LDG.E R23, desc[UR4][R16.64] ;  /* 0x0000000410178981 */ /* 0x000362000c1e1900 */
[----:B0-----:R-:W0:Y:S01]  /*0550*/  LDC.64 R14, c[0x0][0x398] ;  /* 0x0000e600ff0e7b82 */ /* 0x001e220000000a00 */
[----:B------:R-:W-:Y:S01]  /*0560*/  ISETP.GE.U32.AND P0, PT, R25, R2, PT ;  /* 0x000000021900720c */ /* 0x000fe20003f06070 */
[----:B------:R-:W-:-:S12]  /*0570*/  IMAD.MOV.U32 R24, RZ, RZ, RZ ;  /* 0x000000ffff187224 */ /* 0x000fd800078e00ff */
[----:B------:R-:W-:-:S04]  /*0580*/  @!P0 IMAD.IADD R25, R0, 0x1, R25 ;  /* 0x0000000100198824 */ /* 0x000fc800078e0219 */
[----:B---3--:R-:W-:-:S05]  /*0590*/  @!P0 IMAD.WIDE.U32 R18, R25, 0x4, R18 ;  /* 0x0000000419128825 */ /* 0x008fca00078e0012 */
[----:B------:R1:W5:Y:S01]  /*05a0*/  @!P0 LDG.E R24, desc[UR4][R18.64] ;  /* 0x0000000412188981 */ /* 0x000362000c1e1900 */
[----:B0-----:R-:W-:-:S04]  /*05b0*/  @!P0 IMAD.WIDE.U32 R14, R25, 0x4, R14 ;  /* 0x00000004190e8825 */ /* 0x001fc800078e000e */
[----:B------:R-:W-:-:S06]  /*05c0*/  IMAD.MOV.U32 R25, RZ, RZ, RZ ;  /* 0x000000ffff197224 */ /* 0x000fcc00078e00ff */
[----:B------:R1:W5:Y:S01]  /*05d0*/  @!P0 LDG.E R25, desc[UR4][R14.64] ;  /* 0x000000040e198981 */ /* 0x000362000c1e1900 */
        /* <DEDUP_REMOVED lines=27> */
.L_x_16474:
[----:B------:R-:W-:Y:S05]  /*0790*/  BSYNC.RECONVERGENT B0 ;  /* 0x0000000000007941 */ /* 0x000fea0003800200 */
.L_x_16473:
[----:B------:R-:W-:Y:S01]  /*07a0*/  IADD3 R15, PT, PT, R3, 0x80, RZ ;  /* 0x00000080030f7810 */ /* 0x000fe20007ffe0ff */
[----:B------:R-:W-:Y:S03]  /*07b0*/  BSSY.RECONVERGENT B0, `(.L_x_16475) ;  /* 0x000001c000007945 */ /* 0x000fe60003800200 */
        /* <DEDUP_REMOVED lines=10> */
[----:B0-----:R-:W-:Y:S02]  /*0860*/  IMAD.MOV.U32 R4, RZ, RZ, RZ ;  /* 0x000000ffff047224 */ /* 0x001fe400078e00ff */
[----:B-1----:R-:W-:-:S04]  /*0870*/  IMAD.MOV R19, RZ, RZ, -R5 ;  /* 0x000000ffff137224 */ /* 0x002fc800078e0a05 */
[----:B------:R-:W-:-:S04]  /*0880*/  IMAD R19, R19, R16, RZ ;  /* 0x0000001013137224 */ /* 0x000fc800078e02ff */
[----:B------:R-:W-:Y:S01]  /*0890*/  IMAD.HI.U32 R5, R5, R19, R4 ;  /* 0x0000001305057227 */ /* 0x000fe200078e0004 */
[----:B------:R-:W-:-:S04]  /*08a0*/  IABS R19, R7 ;  /* 0x0000000700137213 */ /* 0x000fc80000000000 */
[----:B------:R-:W-:Y:S01]  /*08b0*/  IADD3 R17, PT, PT, RZ, -R19, RZ ;  /* 0x80000013ff117210 */ /* 0x000fe20007ffe0ff */
        /* <DEDUP_REMOVED lines=11> */
.L_x_16476:
[----:B------:R-:W-:Y:S05]  /*0970*/  BSYNC.RECONVERGENT B0 ;  /* 0x0000000000007941 */ /* 0x000fea0003800200 */
.L_x_16475:
        /* <DEDUP_REMOVED lines=29> */
.L_x_16478:
[----:B------:R-:W-:Y:S05]  /*0b50*/  BSYNC.RECONVERGENT B0 ;  /* 0x0000000000007941 */ /* 0x000fea0003800200 */
.L_x_16477:
[----:B------:R-:W-:Y:S01]  /*0b60*/  IADD3 R5, PT, PT, R3, 0x180, RZ ;  /* 0x0000018003057810 */ /* 0x000fe20007ffe0ff */
[----:B------:R-:W-:Y:S03]  /*0b70*/  BSSY.RECONVERGENT B0, `(.L_x_16479) ;  /* 0x000001b000007945 */ /* 0x000fe60003800200 */
        /* <DEDUP_REMOVED lines=26> */
.L_x_16480:
[----:B------:R-:W-:Y:S05]  /*0d20*/  BSYNC.RECONVERGENT B0 ;  /* 0x0000000000007941 */ /* 0x000fea0003800200 */
.L_x_16479:
[----:B------:R-:W0:Y:S01]  /*0d30*/  @!P0 LDC.64 R4, c[0x0][0x388] ;  /* 0x0000e200ff048b82 */ /* 0x000e220000000a00 */
[C---:B------:R-:W-:Y:S01]  /*0d40*/  VIADD R7, R3.reuse, 0x200 ;  /* 0x0000020003077836 */ /* 0x040fe20000000000 */
[----:B------:R-:W-:Y:S01]  /*0d50*/  BSSY.RECONVERGENT B0, `(.L_x_16481) ;  /* 0x0000024000007945 */ /* 0x000fe20003800200 */
[C---:B------:R-:W-:Y:S02]  /*0d60*/  VIADD R11, R3.reuse, 0x300 ;  /* 0x00000300030b7836 */ /* 0x040fe40000000000 */
[----:B------:R-:W-:Y:S01]  /*0d70*/  VIADD R17, R3, 0x380 ;  /* 0x0000038003117836 */ /* 0x000fe20000000000 */
[-C--:B------:R-:W-:Y:S02]  /*0d80*/  ISETP.GE.U32.AND P4, PT, R7, R2.reuse, PT ;  /* 0x000000020700720c */ /* 0x080fe40003f86070 */
[----:B------:R-:W-:Y:S02]  /*0d90*/  IADD3 R7, PT, PT, R3, 0x280, RZ ;  /* 0x0000028003077810 */ /* 0x000fe40007ffe0ff */
[----:B------:R-:W-:-:S02]  /*0da0*/  ISETP.GE.U32.AND P1, PT, R11, R2, PT ;  /* 0x000000020b00720c */ /* 0x000fc40003f26070 */
[-C--:B------:R-:W-:Y:S02]  /*0db0*/  ISETP.GE.U32.AND P3, PT, R7, R2.reuse, PT ;  /* 0x000000020700720c */ /* 0x080fe40003f66070 */
[----:B------:R-:W-:Y:S02]  /*0dc0*/  @!P0 IADD3 R7, PT, PT, R0, R3, RZ ;  /* 0x0000000300078210 */ /* 0x000fe40007ffe0ff */
[----:B------:R-:W-:-:S03]  /*0dd0*/  ISETP.GE.U32.AND P2, PT, R17, R2, PT ;  /* 0x000000021100720c */ /* 0x000fc60003f46070 */
[----:B0-----:R-:W-:Y:S01]  /*0de0*/  @!P0 IMAD.WIDE.U32 R4, R7, 0x4, R4 ;  /* 0x0000000407048825 */ /* 0x001fe200078e0004 */
[----:B------:R-:W-:Y:S09]  /*0df0*/  @P4 BRA `(.L_x_16482) ;  /* 0x0000000000644947 */ /* 0x000ff20003800000 */
        /* <DEDUP_REMOVED lines=22> */
[----:B------:R-:W-:-:S05]  /*0f60*/  IMAD.MOV.U32 R10, RZ, RZ, R7 ;  /* 0x000000ffff0a7224 */ /* 0x000fca00078e0007 */
[----:B------:R-:W-:Y:S02]  /*0f70*/  @!P5 IADD3 R10, PT, PT, -R10, RZ, RZ ;  /* 0x000000ff0a0ad210 */ /* 0x000fe40007ffe1ff */
[----:B------:R-:W-:-:S07]  /*0f80*/  @!P6 LOP3.LUT R10, RZ, R13, RZ, 0x33, !PT ;  /* 0x0000000dff0ae212 */ /* 0x000fce00078e33ff */
.L_x_16482:
[----:B------:R-:W-:Y:S05]  /*0f90*/  BSYNC.RECONVERGENT B0 ;  /* 0x0000000000007941 */ /* 0x000fea0003800200 */
.L_x_16481:
        /* <DEDUP_REMOVED lines=28> */
.L_x_16484:
[----:B------:R-:W-:Y:S05]  /*1160*/  BSYNC.RECONVERGENT B0 ;  /* 0x0000000000007941 */ /* 0x000fea0003800200 */
.L_x_16483:
        /* <DEDUP_REMOVED lines=27> */
.L_x_16486:
[----:B------:R-:W-:Y:S05]  /*1320*/  BSYNC.RECONVERGENT B0 ;  /* 0x0000000000007941 */ /* 0x000fea0003800200 */
.L_x_16485:
        /* <DEDUP_REMOVED lines=27> */
.L_x_16488:
[----:B------:R-:W-:Y:S05]  /*14e0*/  BSYNC.RECONVERGENT B0 ;  /* 0x0000000000007941 */ /* 0x000fea0003800200 */
.L_x_16487:
[----:B------:R-:W-:Y:S01]  /*14f0*/  @!P0 IMAD.MOV.U32 R3, RZ, RZ, R15 ;  /* 0x000000ffff038224 */ /* 0x000fe200078e000f */
[----:B------:R0:W-:Y:S01]  /*1500*/  @!P0 STG.E desc[UR4][R4.64], R14 ;  /* 0x0000000e04008986 */ /* 0x0001e2000c101904 */
        /* <DEDUP_REMOVED lines=9> */
[----:B------:R0:W-:Y:S07]  /*15a0*/  STG.E desc[UR4][R4.64], R16 ;  /* 0x0000001004007986 */ /* 0x0001ee000c101904 */
[----:B------:R-:W-:Y:S05]  /*15b0*/  @P0 BRA `(.L_x_16492) ;  /* 0x0000000000300947 */ /* 0x000fea0003800000 */
[----:B0-----:R-:W0:Y:S01]  /*15c0*/  LDC.64 R4, c[0x0][0x388] ;  /* 0x0000e200ff047b82 */ /* 0x001e220000000a00 */
[----:B------:R-:W-:Y:S01]  /*15d0*/  IMAD.IADD R7, R0, 0x1, R3 ;  /* 0x0000000100077824 */ /* 0x000fe200078e0203 */
[----:B------:R-:W-:-:S03]  /*15e0*/  IADD3 R3, PT, PT, R3, 0x80, RZ ;  /* 0x0000008003037810 */ /* 0x000fc60007ffe0ff */
[----:B0-----:R-:W-:-:S05]  /*15f0*/  IMAD.WIDE.U32 R4, R7, 0x4, R4 ;  /* 0x0000000407047825 */ /* 0x001fca00078e0004 */
[----:B------:R0:W-:Y:S02]  /*1600*/  STG.E desc[UR4][R4.64], R8 ;  /* 0x0000000804007986 */ /* 0x0001e4000c101904 */
.L_x_16491:
[----:B------:R-:W-:-:S13]  /*1610*/  ISETP.GE.U32.AND P0, PT, R3, R2, PT ;  /* 0x000000020300720c */ /* 0x000fda0003f06070 */
[----:B------:R-:W-:Y:S05]  /*1620*/  @P0 BRA `(.L_x_16493) ;  /* 0x0000000000300947 */ /* 0x000fea0003800000 */
[----:B0-----:R-:W0:Y:S01]  /*1630*/  LDC.64 R4, c[0x0][0x388] ;  /* 0x0000e200ff047b82 */ /* 0x001e220000000a00 */
[----:B------:R-:W-:Y:S02]  /*1640*/  IMAD.IADD R7, R0, 0x1, R3 ;  /* 0x0000000100077824 */ /* 0x000fe400078e0203 */
[----:B------:R-:W-:Y:S02]  /*1650*/  VIADD R3, R3, 0x80 ;  /* 0x0000008003037836 */ /* 0x000fe40000000000 */
[----:B0-----:R-:W-:-:S05]  /*1660*/  IMAD.WIDE.U32 R4, R7, 0x4, R4 ;  /* 0x0000000407047825 */ /* 0x001fca00078e0004 */
[----:B------:R1:W-:Y:S02]  /*1670*/  STG.E desc[UR4][R4.64], R9 ;  /* 0x0000000904007986 */ /* 0x0003e4000c101904 */
.L_x_16492:
[----:B------:R-:W-:-:S13]  /*1680*/  ISETP.GE.U32.AND P0, PT, R3, R2, PT ;  /* 0x000000020300720c */ /* 0x000fda0003f06070 */
[----:B------:R-:W-:Y:S05]  /*1690*/  @P0 BRA `(.L_x_16494) ;  /* 0x0000000000340947 */ /* 0x000fea0003800000 */
[----:B01----:R-:W0:Y:S01]  /*16a0*/  LDC.64 R4, c[0x0][0x388] ;  /* 0x0000e200ff047b82 */ /* 0x003e220000000a00 */
[----:B------:R-:W-:Y:S01]  /*16b0*/  IADD3 R7, PT, PT, R0, R3, RZ ;  /* 0x0000000300077210 */ /* 0x000fe20007ffe0ff */
[----:B------:R-:W-:-:S04]  /*16c0*/  VIADD R3, R3, 0x80 ;  /* 0x0000008003037836 */ /* 0x000fc80000000000 */
[----:B0-----:R-:W-:-:S05]  /*16d0*/  IMAD.WIDE.U32 R4, R7, 0x4, R4 ;  /* 0x0000000407047825 */ /* 0x001fca00078e0004 */
[----:B------:R1:W-:Y:S02]  /*16e0*/  STG.E desc[UR4][R4.64], R10 ;  /* 0x0000000a04007986 */ /* 0x0003e4000c101904 */
.L_x_16493:
[----:B------:R-:W-:-:S13]  /*16f0*/  ISETP.GE.U32.AND P0, PT, R3, R2, PT ;  /* 0x000000020300720c */ /* 0x000fda0003f06070 */
[----:B------:R-:W-:Y:S05]  /*1700*/  @P0 BREAK.RELIABLE B1 ;  /* 0x0000000000010942 */ /* 0x000fea0003800100 */
[----:B------:R-:W-:Y:S05]  /*1710*/  @P0 BRA `(.L_x_16495) ;  /* 0x0000000000300947 */ /* 0x000fea0003800000 */
[----:B01----:R-:W0:Y:S01]  /*1720*/  LDC.64 R4, c[0x0][0x388] ;  /* 0x0000e200ff047b82 */ /* 0x003e220000000a00 */
[----:B------:R-:W-:Y:S01]  /*1730*/  IMAD.IADD R7, R0, 0x1, R3 ;  /* 0x0000000100077824 */ /* 0x000fe200078e0203 */
[----:B------:R-:W-:-:S03]  /*1740*/  IADD3 R3, PT, PT, R3, 0x80, RZ ;  /* 0x0000008003037810 */ /* 0x000fc60007ffe0ff */
[----:B0-----:R-:W-:-:S05]  /*1750*/  IMAD.WIDE.U32 R4, R7, 0x4, R4 ;  /* 0x0000000407047825 */ /* 0x001fca00078e0004 */
[----:B------:R2:W-:Y:S02]  /*1760*/  STG.E desc[UR4][R4.64], R11 ;  /* 0x0000000b04007986 */ /* 0x0005e4000c101904 */
.L_x_16494:
[----:B------:R-:W-:Y:S05]  /*1770*/  BSYNC.RELIABLE B1 ;  /* 0x0000000000017941 */ /* 0x000fea0003800100 */
.L_x_16490:
[----:B------:R-:W-:-:S13]  /*1780*/  ISETP.GE.U32.AND P0, PT, R3, R2, PT ;  /* 0x000000020300720c */ /* 0x000fda0003f06070 */
[----:B012---:R-:W0:Y:S01]  /*1790*/  @!P0 LDC.64 R4, c[0x0][0x388] ;  /* 0x0000e200ff048b82 */ /* 0x007e220000000a00 */
[----:B------:R-:W-:Y:S02]  /*17a0*/  @!P0 IMAD.IADD R7, R0, 0x1, R3 ;  /* 0x0000000100078824 */ /* 0x000fe400078e0203 */
[----:B------:R-:W-:Y:S02]  /*17b0*/  @!P0 VIADD R3, R3, 0x80 ;  /* 0x0000008003038836 */ /* 0x000fe40000000000 */
[----:B0-----:R-:W-:-:S05]  /*17c0*/  @!P0 IMAD.WIDE.U32 R4, R7, 0x4, R4 ;  /* 0x0000000407048825 */ /* 0x001fca00078e0004 */
[----:B------:R2:W-:Y:S02]  /*17d0*/  @!P0 STG.E desc[UR4][R4.64], R12 ;  /* 0x0000000c04008986 */ /* 0x0005e4000c101904 */
.L_x_16495:
[----:B------:R-:W-:Y:S05]  /*17e0*/  BSYNC.RECONVERGENT B0 ;  /* 0x0000000000007941 */ /* 0x000fea0003800200 */
.L_x_16489:
[----:B------:R-:W-:Y:S05]  /*17f0*/  WARPSYNC.ALL ;  /* 0x0000000000007948 */ /* 0x000fea0003800000 */
[----:B------:R-:W-:-:S13]  /*1800*/  ISETP.GE.U32.AND P0, PT, R3, R2, PT ;  /* 0x000000020300720c */ /* 0x000fda0003f06070 */
[----:B------:R-:W-:Y:S05]  /*1810*/  @P0 EXIT ;  /* 0x000000000000094d */ /* 0x000fea0003800000 */
[----:B012---:R-:W0:Y:S01]  /*1820*/  LDC.64 R4, c[0x0][0x388] ;  /* 0x0000e200ff047b82 */ /* 0x007e220000000a00 */
[----:B------:R-:W-:-:S05]  /*1830*/  IADD3 R3, PT, PT, R0, R3, RZ ;  /* 0x0000000300037210 */ /* 0x000fca0007ffe0ff */
[----:B0-----:R-:W-:-:S05]  /*1840*/  IMAD.WIDE.U32 R2, R3, 0x4, R4 ;  /* 0x0000000403027825 */ /* 0x001fca00078e0004 */
[----:B------:R-:W-:Y:S01]  /*1850*/  STG.E desc[UR4][R2.64], R6 ;  /* 0x0000000602007986 */ /* 0x000fe2000c101904 */
[----:B------:R-:W-:Y:S05]  /*1860*/  EXIT ;  /* 0x000000000000794d */ /* 0x000fea0003800000 */
.L_x_16472:
[----:B------:R-:W0:Y:S01]  /*1870*/  S2R R3, SR_TID.X ;  /* 0x0000000000037919 */ /* 0x000e220000002100 */
[----:B------:R-:W1:Y:S08]  /*1880*/  LDC.64 R18, c[0x0][0x398] ;  /* 0x0000e600ff127b82 */ /* 0x000e700000000a00 */
[----:B------:R-:W2:Y:S01]  /*1890*/  LDC.64 R20, c[0x0][0x390] ;  /* 0x0000e400ff147b82 */ /* 0x000ea20000000a00 */
[----:B-1----:R-:W-:-:S04]  /*18a0*/  IMAD.WIDE.U32 R18, R0, 0x4, R18 ;  /* 0x0000000400127825 */ /* 0x002fc800078e0012 */
[----:B0-----:R-:W-:-:S05]  /*18b0*/  IMAD.WIDE.U32 R18, R3, 0x8, R18 ;  /* 0x0000000803127825 */ /* 0x001fca00078e0012 */
[----:B------:R-:W3:Y:S04]  /*18c0*/  LDG.E.64 R10, desc[UR4][R18.64] ;  /* 0x00000004120a7981 */ /* 0x000ee8000c1e1b00 */
[----:B------:R-:W4:Y:S01]  /*18d0*/  LDG.E.64 R8, desc[UR4][R18.64+0x400] ;  /* 0x0004000412087981 */ /* 0x000f22000c1e1b00 */
[----:B--2---:R-:W-:-:S04]  /*18e0*/  IMAD.WIDE.U32 R20, R0, 0x4, R20 ;  /* 0x0000000400147825 */ /* 0x004fc800078e0014 */
[----:B------:R-:W-:-:S05]  /*18f0*/  IMAD.WIDE.U32 R20, R3, 0x8, R20 ;  /* 0x0000000803147825 */ /* 0x000fca00078e0014 */
[----:B------:R-:W2:Y:S04]  /*1900*/  LDG.E.64 R22, desc[UR4][R20.64] ;  /* 0x0000000414167981 */ /* 0x000ea8000c1e1b00 */
[----:B------:R-:W5:Y:S01]  /*1910*/  LDG.E.64 R12, desc[UR4][R20.64+0x400] ;  /* 0x00040004140c7981 */ /* 0x000f62000c1e1b00 */
[----:B---3--:R-:W-:Y:S02]  /*1920*/  IABS R24, R10 ;  /* 0x0000000a00187213 */ /* 0x008fe40000000000 */
[----:B------:R-:W-:Y:S02]  /*1930*/  IABS R2, R11 ;  /* 0x0000000b00027213 */ /* 0x000fe40000000000 */
[----:B------:R-:W0:Y:S01]  /*1940*/  I2F.RP R4, R24 ;  /* 0x0000001800047306 */ /* 0x000e220000209400 */
[----:B----4-:R-:W-:-:S07]  /*1950*/  IABS R5, R8 ;  /* 0x0000000800057213 */ /* 0x010fce0000000000 */
[----:B------:R-:W1:Y:S08]  /*1960*/  I2F.RP R14, R2 ;  /* 0x00000002000e7306 */ /* 0x000e700000209400 */
[----:B------:R-:W3:Y:S08]  /*1970*/  I2F.RP R25, R5 ;  /* 0x0000000500197306 */ /* 0x000ef00000209400 */
[----:B0-----:R-:W0:Y:S08]  /*1980*/  MUFU.RCP R4, R4 ;  /* 0x0000000400047308 */ /* 0x001e300000001000 */
[----:B-1----:R-:W1:Y:S08]  /*1990*/  MUFU.RCP R14, R14 ;  /* 0x0000000e000e7308 */ /* 0x002e700000001000 */
[----:B---3--:R-:W3:Y:S01]  /*19a0*/  MUFU.RCP R25, R25 ;  /* 0x0000001900197308 */ /* 0x008ee20000001000 */
[----:B0-----:R-:W-:-:S02]  /*19b0*/  VIADD R26, R4, 0xffffffe ;  /* 0x0ffffffe041a7836 */ /* 0x001fc40000000000 */
[----:B-1----:R-:W-:Y:S02]  /*19c0*/  VIADD R6, R14, 0xffffffe ;  /* 0x0ffffffe0e067836 */ /* 0x002fe40000000000 */
[----:B------:R-:W4:Y:S03]  /*19d0*/  LDG.E.64 R14, desc[UR4][R18.64+0x800] ;  /* 0x00080004120e7981 */ /* 0x000f26000c1e1b00 */
[----:B------:R-:W0:Y:S01]  /*19e0*/  F2I.FTZ.U32.TRUNC.NTZ R27, R26 ;  /* 0x0000001a001b7305 */ /* 0x000e22000021f000 */
[----:B---3--:R-:W-:-:S07]  /*19f0*/  IADD3 R16, PT, PT, R25, 0xffffffe, RZ ;  /* 0x0ffffffe19107810 */ /* 0x008fce0007ffe0ff */
[----:B------:R-:W1:Y:S01]  /*1a00*/  F2I.FTZ.U32.TRUNC.NTZ R7, R6 ;  /* 0x0000000600077305 */ /* 0x000e62000021f000 */
[----:B--2---:R-:W-:Y:S01]  /*1a10*/  IABS R28, R22 ;  /* 0x00000016001c7213 */ /* 0x004fe20000000000 */
[----:B------:R-:W2:Y:S06]  /*1a20*/  LDG.E.64 R18, desc[UR4][R18.64+0xc00] ;  /* 0x000c000412127981 */ /* 0x000eac000c1e1b00 */
[----:B------:R-:W3:Y:S01]  /*1a30*/  F2I.FTZ.U32.TRUNC.NTZ R17, R16 ;  /* 0x0000001000117305 */ /* 0x000ee2000021f000 */
[----:B0-----:R-:W-:Y:S02]  /*1a40*/  IMAD.MOV R29, RZ, RZ, -R27 ;  /* 0x000000ffff1d7224 */ /* 0x001fe400078e0a1b */
[----:B------:R-:W-:Y:S01]  /*1a50*/  IMAD.MOV.U32 R26, RZ, RZ, RZ ;  /* 0x000000ffff1a7224 */ /* 0x000fe200078e00ff */
[----:B-1----:R-:W-:Y:S01]  /*1a60*/  IADD3 R25, PT, PT, RZ, -R7, RZ ;  /* 0x80000007ff197210 */ /* 0x002fe20007ffe0ff */
[----:B------:R-:W-:-:S02]  /*1a70*/  IMAD R29, R29, R24, RZ ;  /* 0x000000181d1d7224 */ /* 0x000fc400078e02ff */
[----:B------:R-:W-:Y:S02]  /*1a80*/  IMAD.MOV.U32 R6, RZ, RZ, RZ ;  /* 0x000000ffff067224 */ /* 0x000fe400078e00ff */
[----:B------:R-:W-:Y:S02]  /*1a90*/  IMAD R25, R25, R2, RZ ;  /* 0x0000000219197224 */ /* 0x000fe400078e02ff */
[----:B---3--:R-:W-:Y:S02]  /*1aa0*/  IMAD.MOV R4, RZ, RZ, -R17 ;  /* 0x000000ffff047224 */ /* 0x008fe400078e0a11 */
[----:B------:R-:W-:-:S04]  /*1ab0*/  IMAD.HI.U32 R27, R27, R29, R26 ;  /* 0x0000001d1b1b7227 */ /* 0x000fc800078e001a */
[----:B------:R-:W-:-:S04]  /*1ac0*/  IMAD.HI.U32 R26, R7, R25, R6 ;  /* 0x00000019071a7227 */ /* 0x000fc800078e0006 */
[----:B------:R-:W-:Y:S01]  /*1ad0*/  IMAD R7, R4, R5, RZ ;  /* 0x0000000504077224 */ /* 0x000fe200078e02ff */
[----:B------:R-:W-:-:S04]  /*1ae0*/  IABS R4, R9 ;  /* 0x0000000900047213 */ /* 0x000fc80000000000 */
[----:B------:R-:W0:Y:S01]  /*1af0*/  I2F.RP R25, R4 ;  /* 0x0000000400197306 */ /* 0x000e220000209400 */
[----:B------:R-:W-:Y:S01]  /*1b00*/  HFMA2 R16, -RZ, RZ, 0, 0 ;  /* 0x00000000ff107431 */ /* 0x000fe200000001ff */
[----:B------:R-:W-:-:S06]  /*1b10*/  IABS R6, R10 ;  /* 0x0000000a00067213 */ /* 0x000fcc0000000000 */
[----:B0-----:R-:W0:Y:S01]  /*1b20*/  MUFU.RCP R25, R25 ;  /* 0x0000001900197308 */ /* 0x001e220000001000 */
[----:B------:R-:W-:-:S04]  /*1b30*/  IMAD.HI.U32 R7, R17, R7, R16 ;  /* 0x0000000711077227 */ /* 0x000fc800078e0010 */
[----:B------:R-:W-:Y:S02]  /*1b40*/  IMAD.MOV R29, RZ, RZ, -R6 ;  /* 0x000000ffff1d7224 */ /* 0x000fe400078e0a06 */
[----:B------:R-:W-:-:S04]  /*1b50*/  IMAD.HI.U32 R6, R27, R28, RZ ;  /* 0x0000001c1b067227 */ /* 0x000fc800078e00ff */
[----:B------:R-:W-:Y:S02]  /*1b60*/  IMAD R27, R6, R29, R28 ;  /* 0x0000001d061b7224 */ /* 0x000fe400078e021c */
[----:B0-----:R-:W-:-:S04]  /*1b70*/  VIADD R16, R25, 0xffffffe ;  /* 0x0ffffffe19107836 */ /* 0x001fc80000000000 */
[----:B------:R0:W1:Y:S01]  /*1b80*/  F2I.FTZ.U32.TRUNC.NTZ R17, R16 ;  /* 0x0000001000117305 */ /* 0x000062000021f000 */
[----:B------:R-:W-:Y:S01]  /*1b90*/  ISETP.GT.U32.AND P5, PT, R24, R27, PT ;  /* 0x0000001b1800720c */ /* 0x000fe20003fa4070 */
[----:B0-----:R-:W-:Y:S01]  /*1ba0*/  IMAD.MOV.U32 R16, RZ, RZ, RZ ;  /* 0x000000ffff107224 */ /* 0x001fe200078e00ff */
[----:B-1----:R-:W-:-:S11]  /*1bb0*/  IADD3 R25, PT, PT, RZ, -R17, RZ ;  /* 0x80000011ff197210 */ /* 0x002fd60007ffe0ff */
[----:B------:R-:W-:Y:S02]  /*1bc0*/  @!P5 IMAD.IADD R27, R27, 0x1, -R24 ;  /* 0x000000011b1bd824 */ /* 0x000fe400078e0a18 */
[----:B------:R-:W-:-:S03]  /*1bd0*/  IMAD R25, R25, R4, RZ ;  /* 0x0000000419197224 */ /* 0x000fc600078e02ff */
[----:B------:R-:W-:Y:S02]  /*1be0*/  ISETP.GE.U32.AND P6, PT, R27, R24, PT ;  /* 0x000000181b00720c */ /* 0x000fe40003fc6070 */
[----:B------:R-:W-:Y:S01]  /*1bf0*/  IABS R27, R23 ;  /* 0x00000017001b7213 */ /* 0x000fe20000000000 */
[----:B------:R-:W-:Y:S01]  /*1c00*/  IMAD.HI.U32 R25, R17, R25, R16 ;  /* 0x0000001911197227 */ /* 0x000fe200078e0010 */
[----:B------:R-:W-:-:S03]  /*1c10*/  IABS R16, R11 ;  /* 0x0000000b00107213 */ /* 0x000fc60000000000 */
[----:B------:R-:W-:Y:S01]  /*1c20*/  IMAD.HI.U32 R24, R26, R27, RZ ;  /* 0x0000001b1a187227 */ /* 0x000fe200078e00ff */
[----:B------:R-:W-:-:S05]  /*1c30*/  IADD3 R16, PT, PT, RZ, -R16, RZ ;  /* 0x80000010ff107210 */ /* 0x000fca0007ffe0ff */
[----:B------:R-:W-:Y:S02]  /*1c40*/  IMAD R27, R24, R16, R27 ;  /* 0x00000010181b7224 */ /* 0x000fe400078e021b */
[----:B------:R-:W3:Y:S03]  /*1c50*/  LDG.E.64 R16, desc[UR4][R20.64+0x800] ;  /* 0x0008000414107981 */ /* 0x000ee6000c1e1b00 */
[----:B------:R-:W-:Y:S01]  /*1c60*/  ISETP.GT.U32.AND P0, PT, R2, R27, PT ;  /* 0x0000001b0200720c */ /* 0x000fe20003f04070 */
[----:B------:R-:W2:-:S12]  /*1c70*/  LDG.E.64 R20, desc[UR4][R20.64+0xc00] ;  /* 0x000c000414147981 */ /* 0x000e98000c1e1b00 */
[----:B------:R-:W-:Y:S01]  /*1c80*/  @!P0 IMAD.IADD R27, R27, 0x1, -R2 ;  /* 0x000000011b1b8824 */ /* 0x000fe200078e0a02 */
[----:B-----5:R-:W-:-:S04]  /*1c90*/  IABS R26, R12 ;  /* 0x0000000c001a7213 */ /* 0x020fc80000000000 */
[----:B------:R-:W-:Y:S02]  /*1ca0*/  ISETP.GE.U32.AND P4, PT, R27, R2, PT ;  /* 0x000000021b00720c */ /* 0x000fe40003f86070 */
[----:B------:R-:W-:-:S05]  /*1cb0*/  IABS R2, R8 ;  /* 0x0000000800027213 */ /* 0x000fca0000000000 */
[----:B------:R-:W-:Y:S02]  /*1cc0*/  IMAD.MOV R27, RZ, RZ, -R2 ;  /* 0x000000ffff1b7224 */ /* 0x000fe400078e0a02 */
[----:B------:R-:W-:-:S04]  /*1cd0*/  IMAD.HI.U32 R2, R7, R26, RZ ;  /* 0x0000001a07027227 */ /* 0x000fc800078e00ff */
[----:B------:R-:W-:-:S05]  /*1ce0*/  IMAD R26, R2, R27, R26 ;  /* 0x0000001b021a7224 */ /* 0x000fca00078e021a */
[----:B------:R-:W-:-:S13]  /*1cf0*/  ISETP.GT.U32.AND P1, PT, R5, R26, PT ;  /* 0x0000001a0500720c */ /* 0x000fda0003f24070 */
[----:B------:R-:W-:-:S04]  /*1d00*/  @!P1 IADD3 R26, PT, PT, R26, -R5, RZ ;  /* 0x800000051a1a9210 */ /* 0x000fc80007ffe0ff */
[----:B------:R-:W-:Y:S02]  /*1d10*/  ISETP.GE.U32.AND P2, PT, R26, R5, PT ;  /* 0x000000051a00720c */ /* 0x000fe40003f46070 */
[----:B------:R-:W-:Y:S02]  /*1d20*/  LOP3.LUT R22, R22, R10, RZ, 0x3c, !PT ;  /* 0x0000000a16167212 */ /* 0x000fe400078e3cff */
[----:B------:R-:W-:Y:S02]  /*1d30*/  @!P5 IADD3 R6, PT, PT, R6, 0x1, RZ ;  /* 0x000000010606d810 */ /* 0x000fe40007ffe0ff */
[----:B------:R-:W-:Y:S02]  /*1d40*/  ISETP.GE.AND P3, PT, R22, RZ, PT ;  /* 0x000000ff1600720c */ /* 0x000fe40003f66270 */
[----:B------:R-:W-:Y:S02]  /*1d50*/  IABS R27, R9 ;  /* 0x00000009001b7213 */ /* 0x000fe40000000000 */
[----:B------:R-:W-:Y:S01]  /*1d60*/  IABS R22, R13 ;  /* 0x0000000d00167213 */ /* 0x000fe20000000000 */
[----:B------:R-:W-:Y:S01]  /*1d70*/  @P6 VIADD R6, R6, 0x1 ;  /* 0x0000000106066836 */ /* 0x000fe20000000000 */
[----:B------:R-:W-:Y:S01]  /*1d80*/  ISETP.NE.AND P6, PT, R10, RZ, PT ;  /* 0x000000ff0a00720c */ /* 0x000fe20003fc5270 */
[----:B------:R-:W-:Y:S01]  /*1d90*/  IMAD.MOV R27, RZ, RZ, -R27 ;  /* 0x000000ffff1b7224 */ /* 0x000fe200078e0a1b */
[----:B------:R-:W-:-:S04]  /*1da0*/  LOP3.LUT R23, R23, R11, RZ, 0x3c, !PT ;  /* 0x0000000b17177212 */ /* 0x000fc800078e3cff */
[----:B------:R-:W-:Y:S01]  /*1db0*/  ISETP.GE.AND P5, PT, R23, RZ, PT ;  /* 0x000000ff1700720c */ /* 0x000fe20003fa6270 */
[----:B------:R-:W-:Y:S01]  /*1dc0*/  @!P0 VIADD R24, R24, 0x1 ;  /* 0x0000000118188836 */ /* 0x000fe20000000000 */
[----:B------:R-:W-:-:S04]  /*1dd0*/  ISETP.NE.AND P0, PT, R11, RZ, PT ;  /* 0x000000ff0b00720c */ /* 0x000fc80003f05270 */
[----:B------:R-:W-:Y:S02]  /*1de0*/  @P4 IADD3 R24, PT, PT, R24, 0x1, RZ ;  /* 0x0000000118184810 */ /* 0x000fe40007ffe0ff */
[----:B----4-:R-:W-:-:S04]  /*1df0*/  IABS R5, R14 ;  /* 0x0000000e00057213 */ /* 0x010fc80000000000 */
[----:B------:R-:W0:Y:S08]  /*1e00*/  I2F.RP R26, R5 ;  /* 0x00000005001a7306 */ /* 0x000e300000209400 */
[----:B0-----:R-:W0:Y:S02]  /*1e10*/  MUFU.RCP R26, R26 ;  /* 0x0000001a001a7308 */ /* 0x001e240000001000 */
[----:B0-----:R-:W-:-:S02]  /*1e20*/  VIADD R7, R26, 0xffffffe ;  /* 0x0ffffffe1a077836 */ /* 0x001fc40000000000 */
[----:B------:R-:W-:-:S04]  /*1e30*/  IMAD.HI.U32 R26, R25, R22, RZ ;  /* 0x00000016191a7227 */ /* 0x000fc800078e00ff */
[----:B------:R-:W-:Y:S01]  /*1e40*/  IMAD R25, R26, R27, R22 ;  /* 0x0000001b1a197224 */ /* 0x000fe200078e0216 */
[----:B------:R-:W-:-:S05]  /*1e50*/  MOV R22, R6 ;  /* 0x0000000600167202 */ /* 0x000fca0000000f00 */
[----:B------:R-:W-:Y:S01]  /*1e60*/  @!P3 IMAD.MOV R22, RZ, RZ, -R22 ;  /* 0x000000ffff16b224 */ /* 0x000fe200078e0a16 */
[----:B------:R-:W-:Y:S02]  /*1e70*/  @!P6 LOP3.LUT R22, RZ, R10, RZ, 0x33, !PT ;  /* 0x0000000aff16e212 */ /* 0x000fe400078e33ff */
[----:B------:R-:W-:Y:S01]  /*1e80*/  IABS R10, R15 ;  /* 0x0000000f000a7213 */ /* 0x000fe20000000000 */
[----:B------:R-:W0:Y:S08]  /*1e90*/  F2I.FTZ.U32.TRUNC.NTZ R7, R7 ;  /* 0x0000000700077305 */ /* 0x000e30000021f000 */
[----:B------:R-:W1:Y:S01]  /*1ea0*/  I2F.RP R27, R10 ;  /* 0x0000000a001b7306 */ /* 0x000e620000209400 */
[----:B0-----:R-:W-:-:S07]  /*1eb0*/  IMAD.MOV R23, RZ, RZ, -R7 ;  /* 0x000000ffff177224 */ /* 0x001fce00078e0a07 */
[----:B-1----:R-:W0:Y:S01]  /*1ec0*/  MUFU.RCP R27, R27 ;  /* 0x0000001b001b7308 */ /* 0x002e220000001000 */
[----:B------:R-:W-:-:S04]  /*1ed0*/  IMAD.MOV.U32 R6, RZ, RZ, R23 ;  /* 0x000000ffff067224 */ /* 0x000fc800078e0017 */
[----:B------:R-:W-:Y:S02]  /*1ee0*/  IMAD R23, R6, R5, RZ ;  /* 0x0000000506177224 */ /* 0x000fe400078e02ff */
[----:B------:R-:W-:Y:S01]  /*1ef0*/  HFMA2 R6, -RZ, RZ, 0, 0 ;  /* 0x00000000ff067431 */ /* 0x000fe200000001ff */
[----:B------:R-:W-:-:S04]  /*1f00*/  ISETP.GT.U32.AND P3, PT, R4, R25, PT ;  /* 0x000000190400720c */ /* 0x000fc80003f64070 */
[----:B------:R-:W-:-:S04]  /*1f10*/  IMAD.HI.U32 R6, R7, R23, R6 ;  /* 0x0000001707067227 */ /* 0x000fc800078e0006 */
[----:B0-----:R-:W-:Y:S02]  /*1f20*/  VIADD R7, R27, 0xffffffe ;  /* 0x0ffffffe1b077836 */ /* 0x001fe40000000000 */
[----:B------:R-:W-:-:S04]  /*1f30*/  IMAD.MOV.U32 R23, RZ, RZ, R24 ;  /* 0x000000ffff177224 */ /* 0x000fc800078e0018 */
[----:B------:R-:W0:Y:S01]  /*1f40*/  F2I.FTZ.U32.TRUNC.NTZ R7, R7 ;  /* 0x0000000700077305 */ /* 0x000e22000021f000 */
[-C--:B------:R-:W-:Y:S01]  /*1f50*/  @!P3 IADD3 R25, PT, PT, R25, -R4.reuse, RZ ;  /* 0x800000041919b210 */ /* 0x080fe20007ffe0ff */
[----:B------:R-:W-:Y:S01]  /*1f60*/  @!P5 IMAD.MOV R23, RZ, RZ, -R23 ;  /* 0x000000ffff17d224 */ /* 0x000fe200078e0a17 */
[----:B------:R-:W-:Y:S02]  /*1f70*/  @!P0 LOP3.LUT R23, RZ, R11, RZ, 0x33, !PT ;  /* 0x0000000bff178212 */ /* 0x000fe400078e33ff */
[----:B------:R-:W-:Y:S02]  /*1f80*/  ISETP.GE.U32.AND P4, PT, R25, R4, PT ;  /* 0x000000041900720c */ /* 0x000fe40003f86070 */
[----:B------:R-:W-:-:S05]  /*1f90*/  IABS R11, R14 ;  /* 0x0000000e000b7213 */ /* 0x000fca0000000000 */
[----:B------:R-:W-:Y:S02]  /*1fa0*/  IMAD.MOV R24, RZ, RZ, -R11 ;  /* 0x000000ffff187224 */ /* 0x000fe400078e0a0b */
[----:B0-----:R-:W-:Y:S01]  /*1fb0*/  IMAD.MOV R25, RZ, RZ, -R7 ;  /* 0x000000ffff197224 */ /* 0x001fe200078e0a07 */
[----:B---3--:R-:W-:-:S03]  /*1fc0*/  IABS R4, R16 ;  /* 0x0000001000047213 */ /* 0x008fc60000000000 */
[----:B------:R-:W-:Y:S02]  /*1fd0*/  IMAD R25, R25, R10, RZ ;  /* 0x0000000a19197224 */ /* 0x000fe400078e02ff */
[----:B------:R-:W-:Y:S01]  /*1fe0*/  IMAD.HI.U32 R11, R6, R4, RZ ;  /* 0x00000004060b7227 */ /* 0x000fe200078e00ff */
[----:B------:R-:W-:-:S03]  /*1ff0*/  MOV R6, RZ ;  /* 0x000000ff00067202 */ /* 0x000fc60000000f00 */
[----:B------:R-:W-:Y:S01]  /*2000*/  IMAD R4, R11, R24, R4 ;  /* 0x000000180b047224 */ /* 0x000fe200078e0204 */
[----:B--2---:R-:W-:Y:S01]  /*2010*/  IABS R24, R18 ;  /* 0x0000001200187213 */ /* 0x004fe20000000000 */
[----:B------:R-:W-:-:S03]  /*2020*/  IMAD.HI.U32 R6, R7, R25, R6 ;  /* 0x0000001907067227 */ /* 0x000fc600078e0006 */
[----:B------:R-:W0:Y:S08]  /*2030*/  I2F.RP R25, R24 ;  /* 0x0000001800197306 */ /* 0x000e300000209400 */
[----:B0-----:R-:W0:Y:S02]  /*2040*/  MUFU.RCP R25, R25 ;  /* 0x0000001900197308 */ /* 0x001e240000001000 */
[----:B0-----:R-:W-:-:S06]  /*2050*/  VIADD R7, R25, 0xffffffe ;  /* 0x0ffffffe19077836 */ /* 0x001fcc0000000000 */
[----:B------:R-:W0:Y:S01]  /*2060*/  F2I.FTZ.U32.TRUNC.NTZ R7, R7 ;  /* 0x0000000700077305 */ /* 0x000e22000021f000 */
[----:B------:R-:W-:Y:S02]  /*2070*/  LOP3.LUT R12, R12, R8, RZ, 0x3c, !PT ;  /* 0x000000080c0c7212 */ /* 0x000fe400078e3cff */
[----:B------:R-:W-:Y:S02]  /*2080*/  IABS R29, R17 ;  /* 0x00000011001d7213 */ /* 0x000fe40000000000 */
[----:B------:R-:W-:-:S03]  /*2090*/  ISETP.GE.AND P5, PT, R12, RZ, PT ;  /* 0x000000ff0c00720c */ /* 0x000fc60003fa6270 */
[----:B------:R-:W-:Y:S01]  /*20a0*/  IMAD.HI.U32 R12, R6, R29, RZ ;  /* 0x0000001d060c7227 */ /* 0x000fe200078e00ff */
[----:B------:R-:W-:Y:S02]  /*20b0*/  IABS R25, R19 ;  /* 0x0000001300197213 */ /* 0x000fe40000000000 */
[----:B0-----:R-:W-:Y:S01]  /*20c0*/  IADD3 R27, PT, PT, RZ, -R7, RZ ;  /* 0x80000007ff1b7210 */ /* 0x001fe20007ffe0ff */
[----:B------:R-:W-:-:S04]  /*20d0*/  IMAD.MOV.U32 R6, RZ, RZ, RZ ;  /* 0x000000ffff067224 */ /* 0x000fc800078e00ff */
[----:B------:R-:W-:-:S04]  /*20e0*/  IMAD R27, R27, R24, RZ ;  /* 0x000000181b1b7224 */ /* 0x000fc800078e02ff */
[----:B------:R-:W-:Y:S02]  /*20f0*/  IMAD.HI.U32 R27, R7, R27, R6 ;  /* 0x0000001b071b7227 */ /* 0x000fe400078e0006 */
[----:B------:R-:W0:Y:S01]  /*2100*/  I2F.RP R7, R25 ;  /* 0x0000001900077306 */ /* 0x000e220000209400 */
[----:B------:R-:W-:-:S07]  /*2110*/  ISETP.GT.U32.AND P6, PT, R5, R4, PT ;  /* 0x000000040500720c */ /* 0x000fce0003fc4070 */
[----:B0-----:R-:W0:Y:S06]  /*2120*/  MUFU.RCP R7, R7 ;  /* 0x0000000700077308 */ /* 0x001e2c0000001000 */
[----:B------:R-:W-:-:S05]  /*2130*/  @!P6 IMAD.IADD R4, R4, 0x1, -R5 ;  /* 0x000000010404e824 */ /* 0x000fca00078e0a05 */
[----:B------:R-:W-:Y:S02]  /*2140*/  ISETP.GE.U32.AND P0, PT, R4, R5, PT ;  /* 0x000000050400720c */ /* 0x000fe40003f06070 */
[----:B------:R-:W-:-:S05]  /*2150*/  IABS R4, R15 ;  /* 0x0000000f00047213 */ /* 0x000fca0000000000 */
[----:B------:R-:W-:Y:S01]  /*2160*/  IMAD.MOV R4, RZ, RZ, -R4 ;  /* 0x000000ffff047224 */ /* 0x000fe200078e0a04 */
[----:B------:R-:W-:-:S03]  /*2170*/  @!P1 IADD3 R2, PT, PT, R2, 0x1, RZ ;  /* 0x0000000102029810 */ /* 0x000fc60007ffe0ff */
[----:B------:R-:W-:Y:S02]  /*2180*/  IMAD R29, R12, R4, R29 ;  /* 0x000000040c1d7224 */ /* 0x000fe400078e021d */
[----:B0-----:R-:W-:Y:S01]  /*2190*/  VIADD R4, R7, 0xffffffe ;  /* 0x0ffffffe07047836 */ /* 0x001fe20000000000 */
[----:B------:R-:W-:-:S03]  /*21a0*/  @P2 IADD3 R2, PT, PT, R2, 0x1, RZ ;  /* 0x0000000102022810 */ /* 0x000fc60007ffe0ff */
[----:B------:R-:W0:Y:S02]  /*21b0*/  F2I.FTZ.U32.TRUNC.NTZ R5, R4 ;  /* 0x0000000400057305 */ /* 0x000e24000021f000 */
[----:B------:R-:W-:-:S05]  /*21c0*/  IMAD.MOV.U32 R6, RZ, RZ, R2 ;  /* 0x000000ffff067224 */ /* 0x000fca00078e0002 */
[----:B------:R-:W-:Y:S02]  /*21d0*/  @!P5 IADD3 R6, PT, PT, -R6, RZ, RZ ;  /* 0x000000ff0606d210 */ /* 0x000fe40007ffe1ff */
[----:B------:R-:W-:Y:S01]  /*21e0*/  ISETP.NE.AND P5, PT, R8, RZ, PT ;  /* 0x000000ff0800720c */ /* 0x000fe20003fa5270 */
[----:B------:R-:W-:Y:S01]  /*21f0*/  @!P3 VIADD R26, R26, 0x1 ;  /* 0x000000011a1ab836 */ /* 0x000fe20000000000 */
[----:B------:R-:W-:Y:S01]  /*2200*/  LOP3.LUT R13, R13, R9, RZ, 0x3c, !PT ;  /* 0x000000090d0d7212 */ /* 0x000fe200078e3cff */
[----:B0-----:R-:W-:-:S03]  /*2210*/  IMAD.MOV R2, RZ, RZ, -R5 ;  /* 0x000000ffff027224 */ /* 0x001fc600078e0a05 */
[----:B------:R-:W-:Y:S01]  /*2220*/  ISETP.GE.AND P3, PT, R13, RZ, PT ;  /* 0x000000ff0d00720c */ /* 0x000fe20003f66270 */
[----:B------:R-:W-:Y:S01]  /*2230*/  IMAD.MOV.U32 R4, RZ, RZ, RZ ;  /* 0x000000ffff047224 */ /* 0x000fe200078e00ff */
[----:B------:R-:W-:Y:S01]  /*2240*/  @P4 IADD3 R26, PT, PT, R26, 0x1, RZ ;  /* 0x000000011a1a4810 */ /* 0x000fe20007ffe0ff */
[----:B------:R-:W-:Y:S01]  /*2250*/  IMAD R7, R2, R25, RZ ;  /* 0x0000001902077224 */ /* 0x000fe200078e02ff */
[----:B------:R-:W-:-:S03]  /*2260*/  ISETP.NE.AND P4, PT, R9, RZ, PT ;  /* 0x000000ff0900720c */ /* 0x000fc60003f85270 */
[----:B------:R-:W-:Y:S01]  /*2270*/  @!P5 LOP3.LUT R6, RZ, R8, RZ, 0x33, !PT ;  /* 0x00000008ff06d212 */ /* 0x000fe200078e33ff */
[----:B------:R-:W-:Y:S01]  /*2280*/  IMAD.HI.U32 R2, R5, R7, R4 ;  /* 0x0000000705027227 */ /* 0x000fe200078e0004 */
[----:B------:R-:W-:Y:S02]  /*2290*/  IABS R4, R20 ;  /* 0x0000001400047213 */ /* 0x000fe40000000000 */
[----:B------:R-:W-:Y:S02]  /*22a0*/  IABS R5, R18 ;  /* 0x0000001200057213 */ /* 0x000fe40000000000 */
[----:B------:R-:W-:Y:S02]  /*22b0*/  IABS R13, R21 ;  /* 0x00000015000d7213 */ /* 0x000fe40000000000 */
[----:B------:R-:W-:Y:S01]  /*22c0*/  IABS R8, R19 ;  /* 0x0000001300087213 */ /* 0x000fe20000000000 */
[----:B------:R-:W-:Y:S02]  /*22d0*/  IMAD.MOV.U32 R7, RZ, RZ, R26 ;  /* 0x000000ffff077224 */ /* 0x000fe400078e001a */
[----:B------:R-:W-:-:S02]  /*22e0*/  IMAD.MOV R5, RZ, RZ, -R5 ;  /* 0x000000ffff057224 */ /* 0x000fc400078e0a05 */
[----:B------:R-:W-:Y:S01]  /*22f0*/  IMAD.HI.U32 R27, R27, R4, RZ ;  /* 0x000000041b1b7227 */ /* 0x000fe200078e00ff */
[----:B------:R-:W-:-:S03]  /*2300*/  @!P3 IADD3 R7, PT, PT, -R7, RZ, RZ ;  /* 0x000000ff0707b210 */ /* 0x000fc60007ffe1ff */
[----:B------:R-:W-:Y:S02]  /*2310*/  IMAD.MOV R8, RZ, RZ, -R8 ;  /* 0x000000ffff087224 */ /* 0x000fe400078e0a08 */
[----:B------:R-:W-:Y:S01]  /*2320*/  IMAD.HI.U32 R2, R2, R13, RZ ;  /* 0x0000000d02027227 */ /* 0x000fe200078e00ff */
[----:B------:R-:W-:-:S03]  /*2330*/  @!P4 LOP3.LUT R7, RZ, R9, RZ, 0x33, !PT ;  /* 0x00000009ff07c212 */ /* 0x000fc600078e33ff */
        /* <DEDUP_REMOVED lines=11> */
[----:B------:R-:W-:Y:S02]  /*23f0*/  ISETP.GE.U32.AND P2, PT, R29, R10, PT ;  /* 0x0000000a1d00720c */ /* 0x000fe40003f46070 */
[----:B------:R-:W-:Y:S02]  /*2400*/  @!P1 IADD3 R12, PT, PT, R12, 0x1, RZ ;  /* 0x000000010c0c9810 */ /* 0x000fe40007ffe0ff */
[----:B------:R-:W-:Y:S02]  /*2410*/  ISETP.GE.AND P5, PT, R16, RZ, PT ;  /* 0x000000ff1000720c */ /* 0x000fe40003fa6270 */
[----:B------:R-:W-:-:S02]  /*2420*/  ISETP.GE.U32.AND P6, PT, R9, R24, PT ;  /* 0x000000180900720c */ /* 0x000fc40003fc6070 */
[----:B------:R-:W-:Y:S01]  /*2430*/  ISETP.GE.U32.AND P1, PT, R8, R25, PT ;  /* 0x000000190800720c */ /* 0x000fe20003f26070 */
[----:B------:R-:W-:Y:S01]  /*2440*/  @P0 VIADD R11, R11, 0x1 ;  /* 0x000000010b0b0836 */ /* 0x000fe20000000000 */
[----:B------:R-:W-:Y:S01]  /*2450*/  LOP3.LUT R17, R17, R15, RZ, 0x3c, !PT ;  /* 0x0000000f11117212 */ /* 0x000fe200078e3cff */
[----:B------:R-:W-:Y:S01]  /*2460*/  @!P3 VIADD R27, R27, 0x1 ;  /* 0x000000011b1bb836 */ /* 0x000fe20000000000 */
[----:B------:R-:W-:Y:S01]  /*2470*/  LOP3.LUT R20, R20, R18, RZ, 0x3c, !PT ;  /* 0x0000001214147212 */ /* 0x000fe200078e3cff */
[----:B------:R-:W-:Y:S01]  /*2480*/  @!P4 VIADD R2, R2, 0x1 ;  /* 0x000000010202c836 */ /* 0x000fe20000000000 */
[----:B------:R-:W-:Y:S02]  /*2490*/  LOP3.LUT R21, R21, R19, RZ, 0x3c, !PT ;  /* 0x0000001315157212 */ /* 0x000fe400078e3cff */
[----:B------:R-:W-:Y:S01]  /*24a0*/  MOV R8, R11 ;  /* 0x0000000b00087202 */ /* 0x000fe20000000f00 */
[----:B------:R-:W-:Y:S01]  /*24b0*/  @P2 VIADD R12, R12, 0x1 ;  /* 0x000000010c0c2836 */ /* 0x000fe20000000000 */
[----:B------:R-:W-:Y:S01]  /*24c0*/  ISETP.GE.AND P0, PT, R17, RZ, PT ;  /* 0x000000ff1100720c */ /* 0x000fe20003f06270 */
[----:B------:R-:W-:Y:S01]  /*24d0*/  @P6 VIADD R27, R27, 0x1 ;  /* 0x000000011b1b6836 */ /* 0x000fe20000000000 */
[----:B------:R-:W-:Y:S01]  /*24e0*/  ISETP.GE.AND P2, PT, R20, RZ, PT ;  /* 0x000000ff1400720c */ /* 0x000fe20003f46270 */
[----:B------:R-:W-:Y:S01]  /*24f0*/  @P1 VIADD R2, R2, 0x1 ;  /* 0x0000000102021836 */ /* 0x000fe20000000000 */
[----:B------:R-:W-:-:S02]  /*2500*/  ISETP.GE.AND P3, PT, R21, RZ, PT ;  /* 0x000000ff1500720c */ /* 0x000fc40003f66270 */
[----:B------:R-:W-:Y:S02]  /*2510*/  @!P5 IADD3 R8, PT, PT, -R8, RZ, RZ ;  /* 0x000000ff0808d210 */ /* 0x000fe40007ffe1ff */
[----:B------:R-:W-:Y:S02]  /*2520*/  ISETP.NE.AND P6, PT, R14, RZ, PT ;  /* 0x000000ff0e00720c */ /* 0x000fe40003fc5270 */
[----:B------:R-:W-:Y:S02]  /*2530*/  ISETP.NE.AND P5, PT, R15, RZ, PT ;  /* 0x000000ff0f00720c */ /* 0x000fe40003fa5270 */
[----:B------:R-:W-:Y:S02]  /*2540*/  ISETP.NE.AND P4, PT, R18, RZ, PT ;  /* 0x000000ff1200720c */ /* 0x000fe40003f85270 */
[----:B------:R-:W-:Y:S01]  /*2550*/  ISETP.NE.AND P1, PT, R19, RZ, PT ;  /* 0x000000ff1300720c */ /* 0x000fe20003f25270 */
[----:B0-----:R-:W-:Y:S01]  /*2560*/  IMAD.WIDE.U32 R4, R0, 0x4, R4 ;  /* 0x0000000400047825 */ /* 0x001fe200078e0004 */
[----:B------:R-:W-:-:S03]  /*2570*/  MOV R10, R27 ;  /* 0x0000001b000a7202 */ /* 0x000fc60000000f00 */
[----:B------:R-:W-:Y:S02]  /*2580*/  IMAD.MOV.U32 R9, RZ, RZ, R12 ;  /* 0x000000ffff097224 */ /* 0x000fe400078e000c */
[----:B------:R-:W-:Y:S01]  /*2590*/  IMAD.MOV.U32 R11, RZ, RZ, R2 ;  /* 0x000000ffff0b7224 */ /* 0x000fe200078e0002 */
[----:B------:R-:W-:Y:S01]  /*25a0*/  @!P2 IADD3 R10, PT, PT, -R10, RZ, RZ ;  /* 0x000000ff0a0aa210 */ /* 0x000fe20007ffe1ff */
[----:B------:R-:W-:Y:S01]  /*25b0*/  @!P0 IMAD.MOV R9, RZ, RZ, -R9 ;  /* 0x000000ffff098224 */ /* 0x000fe200078e0a09 */
[----:B------:R-:W-:Y:S01]  /*25c0*/  @!P6 LOP3.LUT R8, RZ, R14, RZ, 0x33, !PT ;  /* 0x0000000eff08e212 */ /* 0x000fe200078e33ff */
[----:B------:R-:W-:Y:S01]  /*25d0*/  @!P3 IMAD.MOV R11, RZ, RZ, -R11 ;  /* 0x000000ffff0bb224 */ /* 0x000fe200078e0a0b */
[----:B------:R-:W-:Y:S01]  /*25e0*/  @!P5 LOP3.LUT R9, RZ, R15, RZ, 0x33, !PT ;  /* 0x0000000fff09d212 */ /* 0x000fe200078e33ff */
[----:B------:R-:W-:Y:S01]  /*25f0*/  IMAD.WIDE.U32 R4, R3, 0x8, R4 ;  /* 0x0000000803047825 */ /* 0x000fe200078e0004 */
[----:B------:R-:W-:Y:S02]  /*2600*/  @!P4 LOP3.LUT R10, RZ, R18, RZ, 0x33, !PT ;  /* 0x00000012ff0ac212 */ /* 0x000fe400078e33ff */
[----:B------:R-:W-:-:S02]  /*2610*/  @!P1 LOP3.LUT R11, RZ, R19, RZ, 0x33, !PT ;  /* 0x00000013ff0b9212 */ /* 0x000fc400078e33ff */
[----:B------:R-:W-:Y:S04]  /*2620*/  STG.E.64 desc[UR4][R4.64], R22 ;  /* 0x0000001604007986 */ /* 0x000fe8000c101b04 */
[----:B------:R-:W-:Y:S04]  /*2630*/  STG.E.64 desc[UR4][R4.64+0x400], R6 ;  /* 0x0004000604007986 */ /* 0x000fe8000c101b04 */
[----:B------:R-:W-:Y:S04]  /*2640*/  STG.E.64 desc[UR4][R4.64+0x800], R8 ;  /* 0x0008000804007986 */ /* 0x000fe8000c101b04 */
[----:B------:R-:W-:Y:S01]  /*2650*/  STG.E.64 desc[UR4][R4.64+0xc00], R10 ;  /* 0x000c000a04007986 */ /* 0x000fe2000c101b04 */
[----:B------:R-:W-:Y:S05]  /*2660*/  EXIT ;  /* 0x000000000000794d */ /* 0x000fea0003800000 */
.L_x_16496:
        /* <DEDUP_REMOVED lines=9> */
.L_x_22469:


//--------------------- .text._ZN2at6native29vectorized_elementwise_kernelILi4ENS0_13BinaryFunctorIiiiZZZNS0_15binary_internal21div_trunc_kernel_cudaERNS_18TensorIteratorBaseEENKUlvE_clEvENKUlvE1_clEvEUliiE_EESt5arrayIPcLm3EEEEviT0_T1_ --------------------------
	.section	.text._ZN2at6native29vectorized_elementwise_kernelILi4ENS0_13BinaryFunctorIiiiZZZNS0_15binary_internal21div_trunc_kernel_cudaERNS_18TensorIteratorBaseEENKUlvE_clEvENKUlvE1_clEvEUliiE_EESt5arrayIPcLm3EEEEviT0_T1_,"ax",@progbits
	.align	128
        .global         _ZN2at6native29vectorized_elementwise_kernelILi4ENS0_13BinaryFunctorIiiiZZZNS0_15binary_internal21div_trunc_kernel_cudaERNS_18TensorIteratorBaseEENKUlvE_clEvENKUlvE1_clEvEUliiE_EESt5arrayIPcLm3EEEEviT0_T1_
        .type           _ZN2at6native29vectorized_elementwise_kernelILi4ENS0_13BinaryFunctorIiiiZZZNS0_15binary_internal21div_trunc_kernel_cudaERNS_18TensorIteratorBaseEENKUlvE_clEvENKUlvE1_clEvEUliiE_EESt5arrayIPcLm3EEEEviT0_T1_,@function
        .size           _ZN2at6native29vectorized_elementwise_kernelILi4ENS0_13BinaryFunctorIiiiZZZNS0_15binary_internal21div_trunc_kernel_cudaERNS_18TensorIteratorBaseEENKUlvE_clEvENKUlvE1_clEvEUliiE_EESt5arrayIPcLm3EEEEviT0_T1_,(.L_x_22470 - _ZN2at6native29vectorized_elementwise_kernelILi4ENS0_13BinaryFunctorIiiiZZZNS0_15binary_internal21div_trunc_kernel_cudaERNS_18TensorIteratorBaseEENKUlvE_clEvENKUlvE1_clEvEUliiE_EESt5arrayIPcLm3EEEEviT0_T1_)
        .other          _ZN2at6native29vectorized_elementwise_kernelILi4ENS0_13BinaryFunctorIiiiZZZNS0_15binary_internal21div_trunc_kernel_cudaERNS_18TensorIteratorBaseEENKUlvE_clEvENKUlvE1_clEvEUliiE_EESt5arrayIPcLm3EEEEviT0_T1_,@"STO_CUDA_ENTRY STV_DEFAULT"
_ZN2at6native29vectorized_elementwise_kernelILi4ENS0_13BinaryFunctorIiiiZZZNS0_15binary_internal21div_trunc_kernel_cudaERNS_18TensorIteratorBaseEENKUlvE_clEvENKUlvE1_clEvEUliiE_EESt5arrayIPcLm3EEEEviT0_T1_:
.text._ZN2at6native29vectorized_elementwise_kernelILi4ENS0_13BinaryFunctorIiiiZZZNS0_15binary_internal21div_trunc_kernel_cudaERNS_18TensorIteratorBaseEENKUlvE_clEvENKUlvE1_clEvEUliiE_EESt5arrayIPcLm3EEEEviT0_T1_:
        /* <DEDUP_REMOVED lines=121> */
.L_x_16499:
[----:B------:R-:W-:Y:S05]  /*0790*/  BSYNC.RECONVERGENT B0 ;  /* 0x0000000000007941 */ /* 0x000fea0003800200 */
.L_x_16498:
        /* <DEDUP_REMOVED lines=29> */
.L_x_16501:
[----:B------:R-:W-:Y:S05]  /*0970*/  BSYNC.RECONVERGENT B0 ;  /* 0x0000000000007941 */ /* 0x000fea0003800200 */
.L_x_16500:
        /* <DEDUP_REMOVED lines=29> */
.L_x_16503:
[----:B------:R-:W-:Y:S05]  /*0b50*/  BSYNC.RECONVERGENT B0 ;  /* 0x0000000000007941 */ /* 0x000fea0003800200 */
.L_x_16502:
        /* <DEDUP_REMOVED lines=28> */
.L_x_16505:
[----:B------:R-:W-:Y:S05]  /*0d20*/  BSYNC.RECONVERGENT B0 ;  /* 0x0000000000007941 */ /* 0x000fea0003800200 */
.L_x_16504:
[----:B------:R-:W0:Y:S01]  /*0d30*/  @!P0 LDC.64 R4, c[0x0][0x388] ;  /* 0x0000e200ff048b82 */ /* 0x000e220000000a00 */
[C---:B------:R-:W-:Y:S01]  /*0d40*/  VIADD R7, R3.reuse, 0x200 ;  /* 0x0000020003077836 */ /* 0x040fe20000000000 */
[C---:B------:R-:W-:Y:S01]  /*0d50*/  IADD3 R17, PT, PT, R3.reuse, 0x380, RZ ;  /* 0x0000038003117810 */ /* 0x040fe20007ffe0ff */
[----:B------:R-:W-:Y:S01]  /*0d60*/  VIADD R11, R3, 0x300 ;  /* 0x00000300030b7836 */ /* 0x000fe20000000000 */
[----:B------:R-:W-:Y:S02]  /*0d70*/  BSSY.RECONVERGENT B0, `(.L_x_16506) ;  /* 0x0000022000007945 */ /* 0x000fe40003800200 */
[-C--:B------:R-:W-:Y:S01]  /*0d80*/  ISETP.GE.U32.AND P4, PT, R7, R0.reuse, PT ;  /* 0x000000000700720c */ /* 0x080fe20003f86070 */
[----:B------:R-:W-:Y:S01]  /*0d90*/  VIADD R7, R3, 0x280 ;  /* 0x0000028003077836 */ /* 0x000fe20000000000 */
[-C--:B------:R-:W-:Y:S02]  /*0da0*/  ISETP.GE.U32.AND P1, PT, R11, R0.reuse, PT ;  /* 0x000000000b00720c */ /* 0x080fe40003f26070 */
[----:B------:R-:W-:-:S02]  /*0db0*/  ISETP.GE.U32.AND P2, PT, R17, R0, PT ;  /* 0x000000001100720c */ /* 0x000fc40003f46070 */
[----:B------:R-:W-:Y:S01]  /*0dc0*/  ISETP.GE.U32.AND P3, PT, R7, R0, PT ;  /* 0x000000000700720c */ /* 0x000fe20003f66070 */
[----:B------:R-:W-:-:S04]  /*0dd0*/  @!P0 IMAD.IADD R7, R2, 0x1, R3 ;  /* 0x0000000102078824 */ /* 0x000fc800078e0203 */
[----:B0-----:R-:W-:Y:S02]  /*0de0*/  @!P0 IMAD.WIDE.U32 R4, R7, 0x4, R4 ;  /* 0x0000000407048825 */ /* 0x001fe400078e0004 */
        /* <DEDUP_REMOVED lines=26> */
.L_x_16507:
[----:B------:R-:W-:Y:S05]  /*0f90*/  BSYNC.RECONVERGENT B0 ;  /* 0x0000000000007941 */ /* 0x000fea0003800200 */
.L_x_16506:
        /* <DEDUP_REMOVED lines=28> */
.L_x_16509:
[----:B------:R-:W-:Y:S05]  /*1160*/  BSYNC.RECONVERGENT B0 ;  /* 0x0000000000007941 */ /* 0x000fea0003800200 */
.L_x_16508:
        /* <DEDUP_REMOVED lines=27> */
.L_x_16511:
[----:B------:R-:W-:Y:S05]  /*1320*/  BSYNC.RECONVERGENT B0 ;  /* 0x0000000000007941 */ /* 0x000fea0003800200 */
.L_x_16510:
        /* <DEDUP_REMOVED lines=27> */
.L_x_16513:
[----:B------:R-:W-:Y:S05]  /*14e0*/  BSYNC.RECONVERGENT B0 ;  /* 0x0000000000007941 */ /* 0x000fea0003800200 */
.L_x_16512:
[----:B------:R-:W-:Y:S01]  /*14f0*/  @!P0 MOV R3, R15 ;  /* 0x0000000f00038202 */ /* 0x000fe20000000f00 */
[----:B------:R0:W-:Y:S01]  /*1500*/  @!P0 STG.E desc[UR4][R4.64], R14 ;  /* 0x0000000e04008986 */ /* 0x0001e2000c101904 */
        /* <DEDUP_REMOVED lines=9> */
[----:B------:R0:W-:Y:S07]  /*15a0*/  STG.E desc[UR4][R4.64], R16 ;  /* 0x0000001004007986 */ /* 0x0001ee000c101904 */
[----:B------:R-:W-:Y:S05]  /*15b0*/  @P0 BRA `(.L_x_16517) ;  /* 0x0000000000300947 */ /* 0x000fea0003800000 */
[----:B0-----:R-:W0:Y:S01]  /*15c0*/  LDC.64 R4, c[0x0][0x388] ;  /* 0x0000e200ff047b82 */ /* 0x001e220000000a00 */
[----:B------:R-:W-:Y:S01]  /*15d0*/  IADD3 R7, PT, PT, R2, R3, RZ ;  /* 0x0000000302077210 */ /* 0x000fe20007ffe0ff */
[----:B------:R-:W-:-:S04]  /*15e0*/  VIADD R3, R3, 0x80 ;  /* 0x0000008003037836 */ /* 0x000fc80000000000 */
[----:B0-----:R-:W-:-:S05]  /*15f0*/  IMAD.WIDE.U32 R4, R7, 0x4, R4 ;  /* 0x0000000407047825 */ /* 0x001fca00078e0004 */
[----:B------:R0:W-:Y:S02]  /*1600*/  STG.E desc[UR4][R4.64], R8 ;  /* 0x0000000804007986 */ /* 0x0001e4000c101904 */
.L_x_16516:
[----:B------:R-:W-:-:S13]  /*1610*/  ISETP.GE.U32.AND P0, PT, R3, R0, PT ;  /* 0x000000000300720c */ /* 0x000fda0003f06070 */
[----:B------:R-:W-:Y:S05]  /*1620*/  @P0 BRA `(.L_x_16518) ;  /* 0x0000000000300947 */ /* 0x000fea0003800000 */
[----:B0-----:R-:W0:Y:S01]  /*1630*/  LDC.64 R4, c[0x0][0x388] ;  /* 0x0000e200ff047b82 */ /* 0x001e220000000a00 */
[----:B------:R-:W-:Y:S01]  /*1640*/  IMAD.IADD R7, R2, 0x1, R3 ;  /* 0x0000000102077824 */ /* 0x000fe200078e0203 */
[----:B------:R-:W-:-:S03]  /*1650*/  IADD3 R3, PT, PT, R3, 0x80, RZ ;  /* 0x0000008003037810 */ /* 0x000fc60007ffe0ff */
[----:B0-----:R-:W-:-:S05]  /*1660*/  IMAD.WIDE.U32 R4, R7, 0x4, R4 ;  /* 0x0000000407047825 */ /* 0x001fca00078e0004 */
[----:B------:R1:W-:Y:S02]  /*1670*/  STG.E desc[UR4][R4.64], R9 ;  /* 0x0000000904007986 */ /* 0x0003e4000c101904 */
.L_x_16517:
[----:B------:R-:W-:-:S13]  /*1680*/  ISETP.GE.U32.AND P0, PT, R3, R0, PT ;  /* 0x000000000300720c */ /* 0x000fda0003f06070 */
[----:B------:R-:W-:Y:S05]  /*1690*/  @P0 BRA `(.L_x_16519) ;  /* 0x0000000000340947 */ /* 0x000fea0003800000 */
[----:B01----:R-:W0:Y:S01]  /*16a0*/  LDC.64 R4, c[0x0][0x388] ;  /* 0x0000e200ff047b82 */ /* 0x003e220000000a00 */
[----:B------:R-:W-:Y:S02]  /*16b0*/  IMAD.IADD R7, R2, 0x1, R3 ;  /* 0x0000000102077824 */ /* 0x000fe400078e0203 */
[----:B------:R-:W-:Y:S02]  /*16c0*/  VIADD R3, R3, 0x80 ;  /* 0x0000008003037836 */ /* 0x000fe40000000000 */
[----:B0-----:R-:W-:-:S05]  /*16d0*/  IMAD.WIDE.U32 R4, R7, 0x4, R4 ;  /* 0x0000000407047825 */ /* 0x001fca00078e0004 */
[----:B------:R1:W-:Y:S02]  /*16e0*/  STG.E desc[UR4][R4.64], R10 ;  /* 0x0000000a04007986 */ /* 0x0003e4000c101904 */
.L_x_16518:
[----:B------:R-:W-:-:S13]  /*16f0*/  ISETP.GE.U32.AND P0, PT, R3, R0, PT ;  /* 0x000000000300720c */ /* 0x000fda0003f06070 */
[----:B------:R-:W-:Y:S05]  /*1700*/  @P0 BREAK.RELIABLE B1 ;  /* 0x0000000000010942 */ /* 0x000fea0003800100 */
[----:B------:R-:W-:Y:S05]  /*1710*/  @P0 BRA `(.L_x_16520) ;  /* 0x0000000000300947 */ /* 0x000fea0003800000 */
[----:B01----:R-:W0:Y:S01]  /*1720*/  LDC.64 R4, c[0x0][0x388] ;  /* 0x0000e200ff047b82 */ /* 0x003e220000000a00 */
[----:B------:R-:W-:Y:S01]  /*1730*/  IADD3 R7, PT, PT, R2, R3, RZ ;  /* 0x0000000302077210 */ /* 0x000fe20007ffe0ff */
[----:B------:R-:W-:-:S04]  /*1740*/  VIADD R3, R3, 0x80 ;  /* 0x0000008003037836 */ /* 0x000fc80000000000 */
[----:B0-----:R-:W-:-:S05]  /*1750*/  IMAD.WIDE.U32 R4, R7, 0x4, R4 ;  /* 0x0000000407047825 */ /* 0x001fca00078e0004 */
[----:B------:R2:W-:Y:S02]  /*1760*/  STG.E desc[UR4][R4.64], R11 ;  /* 0x0000000b04007986 */ /* 0x0005e4000c101904 */
.L_x_16519:
[----:B------:R-:W-:Y:S05]  /*1770*/  BSYNC.RELIABLE B1 ;  /* 0x0000000000017941 */ /* 0x000fea0003800100 */
.L_x_16515:
[----:B------:R-:W-:-:S13]  /*1780*/  ISETP.GE.U32.AND P0, PT, R3, R0, PT ;  /* 0x000000000300720c */ /* 0x000fda0003f06070 */
[----:B012---:R-:W0:Y:S01]  /*1790*/  @!P0 LDC.64 R4, c[0x0][0x388] ;  /* 0x0000e200ff048b82 */ /* 0x007e220000000a00 */
[----:B------:R-:W-:Y:S01]  /*17a0*/  @!P0 IMAD.IADD R7, R2, 0x1, R3 ;  /* 0x0000000102078824 */ /* 0x000fe200078e0203 */
[----:B------:R-:W-:-:S03]  /*17b0*/  @!P0 IADD3 R3, PT, PT, R3, 0x80, RZ ;  /* 0x0000008003038810 */ /* 0x000fc60007ffe0ff */
[----:B0-----:R-:W-:-:S05]  /*17c0*/  @!P0 IMAD.WIDE.U32 R4, R7, 0x4, R4 ;  /* 0x0000000407048825 */ /* 0x001fca00078e0004 */
[----:B------:R2:W-:Y:S02]  /*17d0*/  @!P0 STG.E desc[UR4][R4.64], R12 ;  /* 0x0000000c04008986 */ /* 0x0005e4000c101904 */
.L_x_16520:
[----:B------:R-:W-:Y:S05]  /*17e0*/  BSYNC.RECONVERGENT B0 ;  /* 0x0000000000007941 */ /* 0x000fea0003800200 */
.L_x_16514:
[----:B------:R-:W-:Y:S05]  /*17f0*/  WARPSYNC.ALL ;  /* 0x0000000000007948 */ /* 0x000fea0003800000 */
[----:B------:R-:W-:-:S13]  /*1800*/  ISETP.GE.U32.AND P0, PT, R3, R0, PT ;  /* 0x000000000300720c */ /* 0x000fda0003f06070 */
[----:B------:R-:W-:Y:S05]  /*1810*/  @P0 EXIT ;  /* 0x000000000000094d */ /* 0x000fea0003800000 */
[----:B012---:R-:W0:Y:S01]  /*1820*/  LDC.64 R4, c[0x0][0x388] ;  /* 0x0000e200ff047b82 */ /* 0x007e220000000a00 */
[----:B------:R-:W-:-:S04]  /*1830*/  IMAD.IADD R3, R2, 0x1, R3 ;  /* 0x0000000102037824 */ /* 0x000fc800078e0203 */
[----:B0-----:R-:W-:-:S05]  /*1840*/  IMAD.WIDE.U32 R2, R3, 0x4, R4 ;  /* 0x0000000403027825 */ /* 0x001fca00078e0004 */
[----:B------:R-:W-:Y:S01]  /*1850*/  STG.E desc[UR4][R2.64], R6 ;  /* 0x0000000602007986 */ /* 0x000fe2000c101904 */
[----:B------:R-:W-:Y:S05]  /*1860*/  EXIT ;  /* 0x000000000000794d */ /* 0x000fea0003800000 */
.L_x_16497:
[----:B------:R-:W0:Y:S01]  /*1870*/  S2R R0, SR_TID.X ;  /* 0x0000000000007919 */ /* 0x000e220000002100 */
[----:B------:R-:W1:Y:S08]  /*1880*/  LDC.64 R8, c[0x0][0x398] ;  /* 0x0000e600ff087b82 */ /* 0x000e700000000a00 */
[----:B------:R-:W2:Y:S01]  /*1890*/  LDC.64 R12, c[0x0][0x390] ;  /* 0x0000e400ff0c7b82 */ /* 0x000ea20000000a00 */
[----:B-1----:R-:W-:-:S04]  /*18a0*/  IMAD.WIDE.U32 R8, R2, 0x4, R8 ;  /* 0x0000000402087825 */ /* 0x002fc800078e0008 */
[----:B0-----:R-:W-:-:S05]  /*18b0*/  IMAD.WIDE.U32 R8, R0, 0x10, R8 ;  /* 0x0000001000087825 */ /* 0x001fca00078e0008 */
[----:B------:R-:W3:Y:S01]  /*18c0*/  LDG.E.128 R4, desc[UR4][R8.64] ;  /* 0x0000000408047981 */ /* 0x000ee2000c1e1d00 */
[----:B--2---:R-:W-:-:S04]  /*18d0*/  IMAD.WIDE.U32 R12, R2, 0x4, R12 ;  /* 0x00000004020c7825 */ /* 0x004fc800078e000c */
[----:B------:R-:W-:-:S05]  /*18e0*/  IMAD.WIDE.U32 R12, R0, 0x10, R12 ;  /* 0x00000010000c7825 */ /* 0x000fca00078e000c */
[----:B------:R-:W2:Y:S01]  /*18f0*/  LDG.E.128 R16, desc[UR4][R12.64] ;  /* 0x000000040c107981 */ /* 0x000ea2000c1e1d00 */
[----:B---3--:R-:W-:Y:S02]  /*1900*/  IABS R24, R4 ;  /* 0x0000000400187213 */ /* 0x008fe40000000000 */
[----:B------:R-:W-:Y:S02]  /*1910*/  IABS R22, R5 ;  /* 0x0000000500167213 */ /* 0x000fe40000000000 */
[----:B------:R-:W0:Y:S01]  /*1920*/  I2F.RP R10, R24 ;  /* 0x00000018000a7306 */ /* 0x000e220000209400 */
[----:B------:R-:W-:Y:S02]  /*1930*/  IABS R20, R7 ;  /* 0x0000000700147213 */ /* 0x000fe40000000000 */
[----:B------:R-:W-:-:S05]  /*1940*/  IABS R21, R6 ;  /* 0x0000000600157213 */ /* 0x000fca0000000000 */
[----:B------:R-:W1:Y:S08]  /*1950*/  I2F.RP R11, R22 ;  /* 0x00000016000b7306 */ /* 0x000e700000209400 */
[----:B0-----:R-:W0:Y:S08]  /*1960*/  MUFU.RCP R10, R10 ;  /* 0x0000000a000a7308 */ /* 0x001e300000001000 */
[----:B------:R-:W3:Y:S08]  /*1970*/  I2F.RP R3, R20 ;  /* 0x0000001400037306 */ /* 0x000ef00000209400 */
[----:B-1----:R-:W1:Y:S01]  /*1980*/  MUFU.RCP R11, R11 ;  /* 0x0000000b000b7308 */ /* 0x002e620000001000 */
[----:B0-----:R-:W-:-:S07]  /*1990*/  VIADD R28, R10, 0xffffffe ;  /* 0x0ffffffe0a1c7836 */ /* 0x001fce0000000000 */
[----:B---3--:R-:W0:Y:S08]  /*19a0*/  MUFU.RCP R3, R3 ;  /* 0x0000000300037308 */ /* 0x008e300000001000 */
[----:B------:R3:W4:Y:S01]  /*19b0*/  F2I.FTZ.U32.TRUNC.NTZ R29, R28 ;  /* 0x0000001c001d7305 */ /* 0x000722000021f000 */
[----:B-1----:R-:W-:-:S07]  /*19c0*/  IADD3 R26, PT, PT, R11, 0xffffffe, RZ ;  /* 0x0ffffffe0b1a7810 */ /* 0x002fce0007ffe0ff */
[----:B------:R-:W1:Y:S01]  /*19d0*/  I2F.RP R23, R21 ;  /* 0x0000001500177306 */ /* 0x000e620000209400 */
[----:B---3--:R-:W-:Y:S01]  /*19e0*/  HFMA2 R28, -RZ, RZ, 0, 0 ;  /* 0x00000000ff1c7431 */ /* 0x008fe200000001ff */
[----:B0-----:R-:W-:Y:S01]  /*19f0*/  IADD3 R10, PT, PT, R3, 0xffffffe, RZ ;  /* 0x0ffffffe030a7810 */ /* 0x001fe20007ffe0ff */
[----:B----4-:R-:W-:-:S05]  /*1a00*/  IMAD.MOV R11, RZ, RZ, -R29 ;  /* 0x000000ffff0b7224 */ /* 0x010fca00078e0a1d */
[----:B------:R0:W3:Y:S01]  /*1a10*/  F2I.FTZ.U32.TRUNC.NTZ R27, R26 ;  /* 0x0000001a001b7305 */ /* 0x0000e2000021f000 */
[----:B------:R-:W-:-:S04]  /*1a20*/  IMAD.MOV.U32 R3, RZ, RZ, R11 ;  /* 0x000000ffff037224 */ /* 0x000fc800078e000b */
[----:B------:R-:W-:-:S03]  /*1a30*/  IMAD R3, R3, R24, RZ ;  /* 0x0000001803037224 */ /* 0x000fc600078e02ff */
[----:B-1----:R-:W1:Y:S01]  /*1a40*/  MUFU.RCP R23, R23 ;  /* 0x0000001700177308 */ /* 0x002e620000001000 */
[----:B0-----:R-:W-:Y:S02]  /*1a50*/  IMAD.MOV.U32 R26, RZ, RZ, RZ ;  /* 0x000000ffff1a7224 */ /* 0x001fe400078e00ff */
[----:B---3--:R-:W-:-:S05]  /*1a60*/  IMAD.MOV R25, RZ, RZ, -R27 ;  /* 0x000000ffff197224 */ /* 0x008fca00078e0a1b */
[----:B------:R-:W0:Y:S01]  /*1a70*/  F2I.FTZ.U32.TRUNC.NTZ R11, R10 ;  /* 0x0000000a000b7305 */ /* 0x000e22000021f000 */
[----:B------:R-:W-:-:S04]  /*1a80*/  IMAD R25, R25, R22, RZ ;  /* 0x0000001619197224 */ /* 0x000fc800078e02ff */
[----:B------:R-:W-:-:S04]  /*1a90*/  IMAD.HI.U32 R27, R27, R25, R26 ;  /* 0x000000191b1b7227 */ /* 0x000fc800078e001a */
[----:B-1----:R-:W-:Y:S02]  /*1aa0*/  VIADD R14, R23, 0xffffffe ;  /* 0x0ffffffe170e7836 */ /* 0x002fe40000000000 */
[----:B------:R-:W-:Y:S01]  /*1ab0*/  IMAD.HI.U32 R23, R29, R3, R28 ;  /* 0x000000031d177227 */ /* 0x000fe200078e001c */
[----:B0-----:R-:W-:Y:S01]  /*1ac0*/  IADD3 R3, PT, PT, RZ, -R11, RZ ;  /* 0x8000000bff037210 */ /* 0x001fe20007ffe0ff */
[----:B------:R-:W0:Y:S02]  /*1ad0*/  F2I.FTZ.U32.TRUNC.NTZ R15, R14 ;  /* 0x0000000e000f7305 */ /* 0x000e24000021f000 */
[----:B------:R-:W-:Y:S02]  /*1ae0*/  IMAD.MOV.U32 R10, RZ, RZ, RZ ;  /* 0x000000ffff0a7224 */ /* 0x000fe400078e00ff */
[----:B------:R-:W-:-:S04]  /*1af0*/  IMAD R3, R3, R20, RZ ;  /* 0x0000001403037224 */ /* 0x000fc800078e02ff */
[----:B------:R-:W-:Y:S02]  /*1b00*/  IMAD.HI.U32 R3, R11, R3, R10 ;  /* 0x000000030b037227 */ /* 0x000fe400078e000a */
[----:B------:R-:W3:Y:S02]  /*1b10*/  LDG.E.128 R8, desc[UR4][R8.64+0x800] ;  /* 0x0008000408087981 */ /* 0x000ee4000c1e1d00 */
[----:B0-----:R-:W-:-:S04]  /*1b20*/  IMAD.MOV R14, RZ, RZ, -R15 ;  /* 0x000000ffff0e7224 */ /* 0x001fc800078e0a0f */
[----:B------:R-:W-:Y:S02]  /*1b30*/  IMAD R25, R14, R21, RZ ;  /* 0x000000150e197224 */ /* 0x000fe400078e02ff */
[----:B------:R-:W-:-:S04]  /*1b40*/  IMAD.MOV.U32 R14, RZ, RZ, RZ ;  /* 0x000000ffff0e7224 */ /* 0x000fc800078e00ff */
[----:B------:R-:W-:Y:S02]  /*1b50*/  IMAD.HI.U32 R25, R15, R25, R14 ;  /* 0x000000190f197227 */ /* 0x000fe400078e000e */
[----:B------:R-:W4:Y:S01]  /*1b60*/  LDG.E.128 R12, desc[UR4][R12.64+0x800] ;  /* 0x000800040c0c7981 */ /* 0x000f22000c1e1d00 */
[----:B------:R-:W-:Y:S02]  /*1b70*/  IABS R28, R4 ;  /* 0x00000004001c7213 */ /* 0x000fe40000000000 */
[----:B--2---:R-:W-:Y:S02]  /*1b80*/  IABS R26, R16 ;  /* 0x00000010001a7213 */ /* 0x004fe40000000000 */
[----:B------:R-:W-:-:S03]  /*1b90*/  IADD3 R29, PT, PT, RZ, -R28, RZ ;  /* 0x8000001cff1d7210 */ /* 0x000fc60007ffe0ff */
[----:B------:R-:W-:Y:S01]  /*1ba0*/  IMAD.HI.U32 R23, R23, R26, RZ ;  /* 0x0000001a17177227 */ /* 0x000fe200078e00ff */
[----:B------:R-:W-:-:S03]  /*1bb0*/  IABS R28, R5 ;  /* 0x00000005001c7213 */ /* 0x000fc60000000000 */
[----:B------:R-:W-:Y:S01]  /*1bc0*/  IMAD R29, R23, R29, R26 ;  /* 0x0000001d171d7224 */ /* 0x000fe200078e021a */
[----:B------:R-:W-:Y:S01]  /*1bd0*/  IABS R26, R17 ;  /* 0x00000011001a7213 */ /* 0x000fe20000000000 */
[----:B------:R-:W-:-:S04]  /*1be0*/  IMAD.MOV R28, RZ, RZ, -R28 ;  /* 0x000000ffff1c7224 */ /* 0x000fc800078e0a1c */
[----:B------:R-:W-:-:S04]  /*1bf0*/  IMAD.HI.U32 R27, R27, R26, RZ ;  /* 0x0000001a1b1b7227 */ /* 0x000fc800078e00ff */
[----:B------:R-:W-:Y:S01]  /*1c00*/  IMAD R26, R27, R28, R26 ;  /* 0x0000001c1b1a7224 */ /* 0x000fe200078e021a */
[----:B------:R-:W-:-:S04]  /*1c10*/  ISETP.GT.U32.AND P2, PT, R24, R29, PT ;  /* 0x0000001d1800720c */ /* 0x000fc80003f44070 */
[----:B------:R-:W-:-:S09]  /*1c20*/  ISETP.GT.U32.AND P4, PT, R22, R26, PT ;  /* 0x0000001a1600720c */ /* 0x000fd20003f84070 */
[----:B------:R-:W-:-:S04]  /*1c30*/  @!P2 IMAD.IADD R29, R29, 0x1, -R24 ;  /* 0x000000011d1da824 */ /* 0x000fc800078e0a18 */
[----:B------:R-:W-:Y:S02]  /*1c40*/  @!P4 IADD3 R26, PT, PT, R26, -R22, RZ ;  /* 0x800000161a1ac210 */ /* 0x000fe40007ffe0ff */
[----:B------:R-:W-:Y:S02]  /*1c50*/  ISETP.GE.U32.AND P6, PT, R29, R24, PT ;  /* 0x000000181d00720c */ /* 0x000fe40003fc6070 */
[----:B------:R-:W-:Y:S02]  /*1c60*/  ISETP.GE.U32.AND P0, PT, R26, R22, PT ;  /* 0x000000161a00720c */ /* 0x000fe40003f06070 */
[----:B------:R-:W-:Y:S02]  /*1c70*/  IABS R24, R6 ;  /* 0x0000000600187213 */ /* 0x000fe40000000000 */
[----:B------:R-:W-:-:S03]  /*1c80*/  IABS R22, R18 ;  /* 0x0000001200167213 */ /* 0x000fc60000000000 */
[----:B------:R-:W-:Y:S02]  /*1c90*/  IMAD.MOV R24, RZ, RZ, -R24 ;  /* 0x000000ffff187224 */ /* 0x000fe400078e0a18 */
[----:B------:R-:W-:-:S04]  /*1ca0*/  IMAD.HI.U32 R25, R25, R22, RZ ;  /* 0x0000001619197227 */ /* 0x000fc800078e00ff */
[----:B------:R-:W-:-:S05]  /*1cb0*/  IMAD R22, R25, R24, R22 ;  /* 0x0000001819167224 */ /* 0x000fca00078e0216 */
[----:B------:R-:W-:Y:S02]  /*1cc0*/  ISETP.GT.U32.AND P5, PT, R21, R22, PT ;  /* 0x000000161500720c */ /* 0x000fe40003fa4070 */
[----:B------:R-:W-:-:S11]  /*1cd0*/  IABS R24, R19 ;  /* 0x0000001300187213 */ /* 0x000fd60000000000 */
[----:B------:R-:W-:-:S05]  /*1ce0*/  @!P5 IMAD.IADD R22, R22, 0x1, -R21 ;  /* 0x000000011616d824 */ /* 0x000fca00078e0a15 */
[----:B------:R-:W-:Y:S02]  /*1cf0*/  ISETP.GE.U32.AND P3, PT, R22, R21, PT ;  /* 0x000000151600720c */ /* 0x000fe40003f66070 */
[----:B------:R-:W-:Y:S01]  /*1d00*/  IABS R21, R7 ;  /* 0x0000000700157213 */ /* 0x000fe20000000000 */
[----:B------:R-:W-:-:S03]  /*1d10*/  IMAD.HI.U32 R3, R3, R24, RZ ;  /* 0x0000001803037227 */ /* 0x000fc600078e00ff */
[----:B------:R-:W-:-:S05]  /*1d20*/  IADD3 R29, PT, PT, RZ, -R21, RZ ;  /* 0x80000015ff1d7210 */ /* 0x000fca0007ffe0ff */
[----:B------:R-:W-:-:S05]  /*1d30*/  IMAD R29, R3, R29, R24 ;  /* 0x0000001d031d7224 */ /* 0x000fca00078e0218 */
[----:B------:R-:W-:Y:S02]  /*1d40*/  ISETP.GT.U32.AND P1, PT, R20, R29, PT ;  /* 0x0000001d1400720c */ /* 0x000fe40003f24070 */
[----:B------:R-:W-:-:S11]  /*1d50*/  @!P2 IADD3 R23, PT, PT, R23, 0x1, RZ ;  /* 0x000000011717a810 */ /* 0x000fd60007ffe0ff */
[----:B------:R-:W-:-:S05]  /*1d60*/  @!P1 IMAD.IADD R29, R29, 0x1, -R20 ;  /* 0x000000011d1d9824 */ /* 0x000fca00078e0a14 */
[----:B------:R-:W-:Y:S02]  /*1d70*/  ISETP.GE.U32.AND P2, PT, R29, R20, PT ;  /* 0x000000141d00720c */ /* 0x000fe40003f46070 */
[----:B------:R-:W-:Y:S02]  /*1d80*/  MOV R20, RZ ;  /* 0x000000ff00147202 */ /* 0x000fe40000000f00 */
[----:B------:R-:W-:Y:S01]  /*1d90*/  LOP3.LUT R16, R16, R4, RZ, 0x3c, !PT ;  /* 0x0000000410107212 */ /* 0x000fe200078e3cff */
[----:B------:R-:W-:-:S03]  /*1da0*/  @P6 VIADD R23, R23, 0x1 ;  /* 0x0000000117176836 */ /* 0x000fc60000000000 */
[----:B------:R-:W-:Y:S02]  /*1db0*/  ISETP.GE.AND P6, PT, R16, RZ, PT ;  /* 0x000000ff1000720c */ /* 0x000fe40003fc6270 */
[----:B------:R-:W-:Y:S02]  /*1dc0*/  @!P4 IADD3 R27, PT, PT, R27, 0x1, RZ ;  /* 0x000000011b1bc810 */ /* 0x000fe40007ffe0ff */
[----:B------:R-:W-:-:S03]  /*1dd0*/  LOP3.LUT R17, R17, R5, RZ, 0x3c, !PT ;  /* 0x0000000511117212 */ /* 0x000fc600078e3cff */
[----:B------:R-:W-:Y:S01]  /*1de0*/  @P0 VIADD R27, R27, 0x1 ;  /* 0x000000011b1b0836 */ /* 0x000fe20000000000 */
[----:B------:R-:W-:Y:S01]  /*1df0*/  ISETP.GE.AND P0, PT, R17, RZ, PT ;  /* 0x000000ff1100720c */ /* 0x000fe20003f06270 */
[----:B------:R-:W-:Y:S01]  /*1e00*/  @!P1 VIADD R3, R3, 0x1 ;  /* 0x0000000103039836 */ /* 0x000fe20000000000 */
[----:B------:R-:W-:Y:S02]  /*1e10*/  ISETP.NE.AND P1, PT, R4, RZ, PT ;  /* 0x000000ff0400720c */ /* 0x000fe40003f25270 */
[----:B---3--:R-:W-:-:S04]  /*1e20*/  IABS R22, R8 ;  /* 0x0000000800167213 */ /* 0x008fc80000000000 */
[----:B------:R-:W0:Y:S08]  /*1e30*/  I2F.RP R24, R22 ;  /* 0x0000001600187306 */ /* 0x000e300000209400 */
[----:B0-----:R-:W0:Y:S02]  /*1e40*/  MUFU.RCP R24, R24 ;  /* 0x0000001800187308 */ /* 0x001e240000001000 */
[----:B0-----:R-:W-:-:S06]  /*1e50*/  VIADD R21, R24, 0xffffffe ;  /* 0x0ffffffe18157836 */ /* 0x001fcc0000000000 */
[----:B------:R-:W0:Y:S02]  /*1e60*/  F2I.FTZ.U32.TRUNC.NTZ R21, R21 ;  /* 0x0000001500157305 */ /* 0x000e24000021f000 */
[----:B0-----:R-:W-:-:S04]  /*1e70*/  IMAD.MOV R29, RZ, RZ, -R21 ;  /* 0x000000ffff1d7224 */ /* 0x001fc800078e0a15 */
[----:B------:R-:W-:-:S04]  /*1e80*/  IMAD R29, R29, R22, RZ ;  /* 0x000000161d1d7224 */ /* 0x000fc800078e02ff */
[----:B------:R-:W-:Y:S01]  /*1e90*/  IMAD.HI.U32 R20, R21, R29, R20 ;  /* 0x0000001d15147227 */ /* 0x000fe200078e0014 */
[----:B------:R-:W-:-:S04]  /*1ea0*/  IABS R21, R9 ;  /* 0x0000000900157213 */ /* 0x000fc80000000000 */
[----:B------:R-:W0:Y:S01]  /*1eb0*/  I2F.RP R24, R21 ;  /* 0x0000001500187306 */ /* 0x000e220000209400 */
[----:B----4-:R-:W-:Y:S02]  /*1ec0*/  IABS R29, R12 ;  /* 0x0000000c001d7213 */ /* 0x010fe40000000000 */
[----:B------:R-:W-:-:S05]  /*1ed0*/  IABS R16, R8 ;  /* 0x0000000800107213 */ /* 0x000fca0000000000 */
[----:B0-----:R-:W0:Y:S01]  /*1ee0*/  MUFU.RCP R24, R24 ;  /* 0x0000001800187308 */ /* 0x001e220000001000 */
[----:B------:R-:W-:Y:S02]  /*1ef0*/  IMAD.MOV R16, RZ, RZ, -R16 ;  /* 0x000000ffff107224 */ /* 0x000fe400078e0a10 */
[----:B------:R-:W-:-:S04]  /*1f00*/  IMAD.HI.U32 R20, R20, R29, RZ ;  /* 0x0000001d14147227 */ /* 0x000fc800078e00ff */
[----:B------:R-:W-:Y:S02]  /*1f10*/  IMAD R29, R20, R16, R29 ;  /* 0x00000010141d7224 */ /* 0x000fe400078e021d */
[----:B------:R-:W-:Y:S01]  /*1f20*/  IMAD.MOV.U32 R16, RZ, RZ, R23 ;  /* 0x000000ffff107224 */ /* 0x000fe200078e0017 */
[----:B0-----:R-:W-:Y:S02]  /*1f30*/  IADD3 R23, PT, PT, R24, 0xffffffe, RZ ;  /* 0x0ffffffe18177810 */ /* 0x001fe40007ffe0ff */
[----:B------:R-:W-:Y:S01]  /*1f40*/  IABS R24, R10 ;  /* 0x0000000a00187213 */ /* 0x000fe20000000000 */
[----:B------:R-:W-:-:S03]  /*1f50*/  @!P6 IMAD.MOV R16, RZ, RZ, -R16 ;  /* 0x000000ffff10e224 */ /* 0x000fc600078e0a10 */
[----:B------:R-:W0:Y:S01]  /*1f60*/  I2F.RP R17, R24 ;  /* 0x0000001800117306 */ /* 0x000e220000209400 */
[----:B------:R-:W-:-:S07]  /*1f70*/  ISETP.GT.U32.AND P6, PT, R22, R29, PT ;  /* 0x0000001d1600720c */ /* 0x000fce0003fc4070 */
[----:B------:R-:W1:Y:S06]  /*1f80*/  F2I.FTZ.U32.TRUNC.NTZ R23, R23 ;  /* 0x0000001700177305 */ /* 0x000e6c000021f000 */
[----:B------:R-:W-:Y:S02]  /*1f90*/  @!P6 IMAD.IADD R29, R29, 0x1, -R22 ;  /* 0x000000011d1de824 */ /* 0x000fe400078e0a16 */
[----:B0-----:R-:W0:Y:S03]  /*1fa0*/  MUFU.RCP R17, R17 ;  /* 0x0000001100117308 */ /* 0x001e260000001000 */
[----:B------:R-:W-:Y:S01]  /*1fb0*/  ISETP.GE.U32.AND P4, PT, R29, R22, PT ;  /* 0x000000161d00720c */ /* 0x000fe20003f86070 */
[----:B-1----:R-:W-:-:S04]  /*1fc0*/  IMAD.MOV R22, RZ, RZ, -R23 ;  /* 0x000000ffff167224 */ /* 0x002fc800078e0a17 */
[----:B------:R-:W-:Y:S02]  /*1fd0*/  IMAD R29, R22, R21, RZ ;  /* 0x00000015161d7224 */ /* 0x000fe400078e02ff */
[----:B------:R-:W-:-:S05]  /*1fe0*/  HFMA2 R22, -RZ, RZ, 0, 0 ;  /* 0x00000000ff167431 */ /* 0x000fca00000001ff */
[----:B------:R-:W-:-:S04]  /*1ff0*/  IMAD.HI.U32 R22, R23, R29, R22 ;  /* 0x0000001d17167227 */ /* 0x000fc800078e0016 */
[----:B0-----:R-:W-:Y:S01]  /*2000*/  VIADD R23, R17, 0xffffffe ;  /* 0x0ffffffe11177836 */ /* 0x001fe20000000000 */
[----:B------:R-:W-:-:S05]  /*2010*/  LOP3.LUT R18, R18, R6, RZ, 0x3c, !PT ;  /* 0x0000000612127212 */ /* 0x000fca00078e3cff */
[----:B------:R-:W0:Y:S01]  /*2020*/  F2I.FTZ.U32.TRUNC.NTZ R23, R23 ;  /* 0x0000001700177305 */ /* 0x000e22000021f000 */
[----:B------:R-:W-:Y:S01]  /*2030*/  @!P5 VIADD R25, R25, 0x1 ;  /* 0x000000011919d836 */ /* 0x000fe20000000000 */
[----:B------:R-:W-:Y:S02]  /*2040*/  ISETP.GE.AND P5, PT, R18, RZ, PT ;  /* 0x000000ff1200720c */ /* 0x000fe40003fa6270 */
[----:B------:R-:W-:Y:S02]  /*2050*/  LOP3.LUT R19, R19, R7, RZ, 0x3c, !PT ;  /* 0x0000000713137212 */ /* 0x000fe400078e3cff */
[----:B------:R-:W-:Y:S02]  /*2060*/  IABS R17, R13 ;  /* 0x0000000d00117213 */ /* 0x000fe40000000000 */
[----:B------:R-:W-:Y:S02]  /*2070*/  IABS R18, R9 ;  /* 0x0000000900127213 */ /* 0x000fe40000000000 */
[----:B------:R-:W-:Y:S01]  /*2080*/  @P3 IADD3 R25, PT, PT, R25, 0x1, RZ ;  /* 0x0000000119193810 */ /* 0x000fe20007ffe0ff */
[----:B------:R-:W-:Y:S01]  /*2090*/  IMAD.HI.U32 R26, R22, R17, RZ ;  /* 0x00000011161a7227 */ /* 0x000fe200078e00ff */
[----:B------:R-:W-:-:S02]  /*20a0*/  ISETP.GE.AND P3, PT, R19, RZ, PT ;  /* 0x000000ff1300720c */ /* 0x000fc40003f66270 */
[----:B------:R-:W-:Y:S01]  /*20b0*/  @!P1 LOP3.LUT R16, RZ, R4, RZ, 0x33, !PT ;  /* 0x00000004ff109212 */ /* 0x000fe200078e33ff */
[----:B------:R-:W-:Y:S01]  /*20c0*/  IMAD.MOV R28, RZ, RZ, -R18 ;  /* 0x000000ffff1c7224 */ /* 0x000fe200078e0a12 */
[----:B0-----:R-:W-:Y:S02]  /*20d0*/  IADD3 R19, PT, PT, RZ, -R23, RZ ;  /* 0x80000017ff137210 */ /* 0x001fe40007ffe0ff */
[----:B------:R-:W-:Y:S01]  /*20e0*/  IABS R4, R11 ;  /* 0x0000000b00047213 */ /* 0x000fe20000000000 */
[----:B------:R-:W-:Y:S02]  /*20f0*/  IMAD R28, R26, R28, R17 ;  /* 0x0000001c1a1c7224 */ /* 0x000fe400078e0211 */
[----:B------:R-:W-:Y:S02]  /*2100*/  IMAD R17, R19, R24, RZ ;  /* 0x0000001813117224 */ /* 0x000fe400078e02ff */
[----:B------:R-:W0:Y:S01]  /*2110*/  I2F.RP R19, R4 ;  /* 0x0000000400137306 */ /* 0x000e220000209400 */
[----:B------:R-:W-:-:S07]  /*2120*/  IMAD.MOV.U32 R22, RZ, RZ, RZ ;  /* 0x000000ffff167224 */ /* 0x000fce00078e00ff */
[----:B0-----:R-:W0:Y:S01]  /*2130*/  MUFU.RCP R19, R19 ;  /* 0x0000001300137308 */ /* 0x001e220000001000 */
[----:B------:R-:W-:Y:S01]  /*2140*/  IMAD.HI.U32 R22, R23, R17, R22 ;  /* 0x0000001117167227 */ /* 0x000fe200078e0016 */
[----:B------:R-:W-:-:S03]  /*2150*/  ISETP.NE.AND P1, PT, R5, RZ, PT ;  /* 0x000000ff0500720c */ /* 0x000fc60003f25270 */
[----:B------:R-:W-:Y:S01]  /*2160*/  IMAD.MOV.U32 R17, RZ, RZ, R27 ;  /* 0x000000ffff117224 */ /* 0x000fe200078e001b */
[----:B0-----:R-:W-:-:S03]  /*2170*/  IADD3 R23, PT, PT, R19, 0xffffffe, RZ ;  /* 0x0ffffffe13177810 */ /* 0x001fc60007ffe0ff */
[----:B------:R-:W-:-:S03]  /*2180*/  @!P0 IMAD.MOV R17, RZ, RZ, -R17 ;  /* 0x000000ffff118224 */ /* 0x000fc600078e0a11 */
[----:B------:R-:W0:Y:S01]  /*2190*/  F2I.FTZ.U32.TRUNC.NTZ R23, R23 ;  /* 0x0000001700177305 */ /* 0x000e22000021f000 */
[----:B------:R-:W-:Y:S02]  /*21a0*/  ISETP.NE.AND P0, PT, R6, RZ, PT ;  /* 0x000000ff0600720c */ /* 0x000fe40003f05270 */
[----:B------:R-:W-:Y:S01]  /*21b0*/  @P2 IADD3 R3, PT, PT, R3, 0x1, RZ ;  /* 0x0000000103032810 */ /* 0x000fe20007ffe0ff */
[----:B------:R-:W-:Y:S01]  /*21c0*/  IMAD.MOV.U32 R18, RZ, RZ, R25 ;  /* 0x000000ffff127224 */ /* 0x000fe200078e0019 */
[----:B------:R-:W-:-:S03]  /*21d0*/  @!P1 LOP3.LUT R17, RZ, R5, RZ, 0x33, !PT ;  /* 0x00000005ff119212 */ /* 0x000fc600078e33ff */
[----:B------:R-:W-:Y:S01]  /*21e0*/  IMAD.MOV.U32 R19, RZ, RZ, R3 ;  /* 0x000000ffff137224 */ /* 0x000fe200078e0003 */
[----:B------:R-:W-:Y:S01]  /*21f0*/  IABS R3, R10 ;  /* 0x0000000a00037213 */ /* 0x000fe20000000000 */
[----:B------:R-:W-:Y:S01]  /*2200*/  @!P5 IMAD.MOV R18, RZ, RZ, -R18 ;  /* 0x000000ffff12d224 */ /* 0x000fe200078e0a12 */
[----:B------:R-:W-:Y:S01]  /*2210*/  ISETP.GT.U32.AND P5, PT, R21, R28, PT ;  /* 0x0000001c1500720c */ /* 0x000fe20003fa4070 */
[----:B0-----:R-:W-:Y:S02]  /*2220*/  IMAD.MOV R5, RZ, RZ, -R23 ;  /* 0x000000ffff057224 */ /* 0x001fe400078e0a17 */
[----:B------:R-:W-:Y:S01]  /*2230*/  @!P0 LOP3.LUT R18, RZ, R6, RZ, 0x33, !PT ;  /* 0x00000006ff128212 */ /* 0x000fe200078e33ff */
[----:B------:R-:W-:Y:S01]  /*2240*/  IMAD.MOV R6, RZ, RZ, -R3 ;  /* 0x000000ffff067224 */ /* 0x000fe200078e0a03 */
[----:B------:R-:W-:Y:S02]  /*2250*/  IABS R25, R14 ;  /* 0x0000000e00197213 */ /* 0x000fe40000000000 */
[----:B------:R-:W-:-:S03]  /*2260*/  MOV R3, R5 ;  /* 0x0000000500037202 */ /* 0x000fc60000000f00 */
[----:B------:R-:W-:-:S04]  /*2270*/  IMAD.HI.U32 R5, R22, R25, RZ ;  /* 0x0000001916057227 */ /* 0x000fc800078e00ff */
[----:B------:R-:W-:Y:S02]  /*2280*/  IMAD R3, R3, R4, RZ ;  /* 0x0000000403037224 */ /* 0x000fe400078e02ff */
[----:B------:R-:W-:Y:S02]  /*2290*/  IMAD.MOV.U32 R22, RZ, RZ, RZ ;  /* 0x000000ffff167224 */ /* 0x000fe400078e00ff */
[----:B------:R-:W-:Y:S01]  /*22a0*/  @!P5 IMAD.IADD R28, R28, 0x1, -R21 ;  /* 0x000000011c1cd824 */ /* 0x000fe200078e0a15 */
[----:B------:R-:W-:Y:S01]  /*22b0*/  ISETP.NE.AND P2, PT, R7, RZ, PT ;  /* 0x000000ff0700720c */ /* 0x000fe20003f45270 */
[----:B------:R-:W-:Y:S01]  /*22c0*/  IMAD.HI.U32 R23, R23, R3, R22 ;  /* 0x0000000317177227 */ /* 0x000fe200078e0016 */
[----:B------:R-:W-:Y:S02]  /*22d0*/  IABS R22, R15 ;  /* 0x0000000f00167213 */ /* 0x000fe40000000000 */
[----:B------:R-:W-:Y:S02]  /*22e0*/  IABS R3, R11 ;  /* 0x0000000b00037213 */ /* 0x000fe40000000000 */
[----:B------:R-:W-:Y:S01]  /*22f0*/  ISETP.GE.U32.AND P1, PT, R28, R21, PT ;  /* 0x000000151c00720c */ /* 0x000fe20003f26070 */
[----:B------:R-:W-:Y:S01]  /*2300*/  IMAD.HI.U32 R23, R23, R22, RZ ;  /* 0x0000001617177227 */ /* 0x000fe200078e00ff */
[----:B------:R-:W-:-:S03]  /*2310*/  IADD3 R21, PT, PT, RZ, -R3, RZ ;  /* 0x80000003ff157210 */ /* 0x000fc60007ffe0ff */
[----:B------:R-:W-:Y:S02]  /*2320*/  IMAD R25, R5, R6, R25 ;  /* 0x0000000605197224 */ /* 0x000fe400078e0219 */
[----:B------:R-:W-:Y:S01]  /*2330*/  IMAD R21, R23, R21, R22 ;  /* 0x0000001517157224 */ /* 0x000fe200078e0216 */
[----:B------:R-:W-:Y:S02]  /*2340*/  @!P3 IADD3 R19, PT, PT, -R19, RZ, RZ ;  /* 0x000000ff1313b210 */ /* 0x000fe40007ffe1ff */
[----:B------:R-:W-:Y:S02]  /*2350*/  @!P2 LOP3.LUT R19, RZ, R7, RZ, 0x33, !PT ;  /* 0x00000007ff13a212 */ /* 0x000fe400078e33ff */
[----:B------:R-:W-:Y:S01]  /*2360*/  ISETP.GT.U32.AND P0, PT, R24, R25, PT ;  /* 0x000000191800720c */ /* 0x000fe20003f04070 */
[----:B------:R-:W0:Y:S01]  /*2370*/  LDC.64 R6, c[0x0][0x388] ;  /* 0x0000e200ff067b82 */ /* 0x000e220000000a00 */
[----:B------:R-:W-:Y:S02]  /*2380*/  ISETP.GT.U32.AND P2, PT, R4, R21, PT ;  /* 0x000000150400720c */ /* 0x000fe40003f44070 */
[----:B------:R-:W-:Y:S01]  /*2390*/  LOP3.LUT R12, R12, R8, RZ, 0x3c, !PT ;  /* 0x000000080c0c7212 */ /* 0x000fe200078e3cff */
[----:B------:R-:W-:-:S02]  /*23a0*/  @!P6 VIADD R20, R20, 0x1 ;  /* 0x000000011414e836 */ /* 0x000fc40000000000 */
[----:B------:R-:W-:Y:S01]  /*23b0*/  @!P5 VIADD R26, R26, 0x1 ;  /* 0x000000011a1ad836 */ /* 0x000fe20000000000 */
[----:B------:R-:W-:-:S05]  /*23c0*/  ISETP.GE.AND P6, PT, R12, RZ, PT ;  /* 0x000000ff0c00720c */ /* 0x000fca0003fc6270 */
[----:B------:R-:W-:Y:S02]  /*23d0*/  @!P0 IMAD.IADD R25, R25, 0x1, -R24 ;  /* 0x0000000119198824 */ /* 0x000fe400078e0a18 */
[----:B------:R-:W-:-:S03]  /*23e0*/  @!P2 IADD3 R21, PT, PT, R21, -R4, RZ ;  /* 0x800000041515a210 */ /* 0x000fc60007ffe0ff */
[----:B------:R-:W-:Y:S02]  /*23f0*/  ISETP.GE.U32.AND P3, PT, R25, R24, PT ;  /* 0x000000181900720c */ /* 0x000fe40003f66070 */
[----:B------:R-:W-:Y:S01]  /*2400*/  ISETP.GE.U32.AND P5, PT, R21, R4, PT ;  /* 0x000000041500720c */ /* 0x000fe20003fa6070 */
[----:B------:R-:W-:Y:S01]  /*2410*/  @P4 VIADD R20, R20, 0x1 ;  /* 0x0000000114144836 */ /* 0x000fe20000000000 */
[----:B------:R-:W-:Y:S02]  /*2420*/  @!P0 IADD3 R5, PT, PT, R5, 0x1, RZ ;  /* 0x0000000105058810 */ /* 0x000fe40007ffe0ff */
[----:B------:R-:W-:Y:S02]  /*2430*/  @!P2 IADD3 R23, PT, PT, R23, 0x1, RZ ;  /* 0x000000011717a810 */ /* 0x000fe40007ffe0ff */
[----:B------:R-:W-:Y:S02]  /*2440*/  LOP3.LUT R13, R13, R9, RZ, 0x3c, !PT ;  /* 0x000000090d0d7212 */ /* 0x000fe400078e3cff */
[----:B------:R-:W-:-:S02]  /*2450*/  LOP3.LUT R14, R14, R10, RZ, 0x3c, !PT ;  /* 0x0000000a0e0e7212 */ /* 0x000fc400078e3cff */
        /* <DEDUP_REMOVED lines=8> */
[----:B------:R-:W-:Y:S02]  /*24e0*/  ISETP.NE.AND P3, PT, R8, RZ, PT ;  /* 0x000000ff0800720c */ /* 0x000fe40003f65270 */
[----:B------:R-:W-:-:S02]  /*24f0*/  ISETP.NE.AND P6, PT, R9, RZ, PT ;  /* 0x000000ff0900720c */ /* 0x000fc40003fc5270 */
[----:B------:R-:W-:Y:S02]  /*2500*/  ISETP.NE.AND P2, PT, R10, RZ, PT ;  /* 0x000000ff0a00720c */ /* 0x000fe40003f45270 */
[----:B------:R-:W-:Y:S01]  /*2510*/  ISETP.NE.AND P5, PT, R11, RZ, PT ;  /* 0x000000ff0b00720c */ /* 0x000fe20003fa5270 */
[----:B0-----:R-:W-:Y:S01]  /*2520*/  IMAD.WIDE.U32 R2, R2, 0x4, R6 ;  /* 0x0000000402027825 */ /* 0x001fe200078e0006 */
[----:B------:R-:W-:-:S03]  /*2530*/  MOV R21, R26 ;  /* 0x0000001a00157202 */ /* 0x000fc60000000f00 */
[----:B------:R-:W-:Y:S02]  /*2540*/  IMAD.MOV.U32 R22, RZ, RZ, R5 ;  /* 0x000000ffff167224 */ /* 0x000fe400078e0005 */
[----:B------:R-:W-:Y:S01]  /*2550*/  @!P4 IMAD.MOV R21, RZ, RZ, -R21 ;  /* 0x000000ffff15c224 */ /* 0x000fe200078e0a15 */
[----:B------:R-:W-:Y:S01]  /*2560*/  @!P3 LOP3.LUT R20, RZ, R8, RZ, 0x33, !PT ;  /* 0x00000008ff14b212 */ /* 0x000fe200078e33ff */
[----:B------:R-:W-:Y:S01]  /*2570*/  @!P1 IMAD.MOV R23, RZ, RZ, -R23 ;  /* 0x000000ffff179224 */ /* 0x000fe200078e0a17 */
[----:B------:R-:W-:Y:S01]  /*2580*/  @!P0 IADD3 R22, PT, PT, -R22, RZ, RZ ;  /* 0x000000ff16168210 */ /* 0x000fe20007ffe1ff */
[----:B------:R-:W-:Y:S01]  /*2590*/  IMAD.WIDE.U32 R2, R0, 0x10, R2 ;  /* 0x0000001000027825 */ /* 0x000fe200078e0002 */
[----:B------:R-:W-:Y:S02]  /*25a0*/  @!P6 LOP3.LUT R21, RZ, R9, RZ, 0x33, !PT ;  /* 0x00000009ff15e212 */ /* 0x000fe400078e33ff */
[----:B------:R-:W-:Y:S02]  /*25b0*/  @!P2 LOP3.LUT R22, RZ, R10, RZ, 0x33, !PT ;  /* 0x0000000aff16a212 */ /* 0x000fe400078e33ff */
[----:B------:R-:W-:Y:S01]  /*25c0*/  @!P5 LOP3.LUT R23, RZ, R11, RZ, 0x33, !PT ;  /* 0x0000000bff17d212 */ /* 0x000fe200078e33ff */
[----:B------:R-:W-:Y:S04]  /*25d0*/  STG.E.128 desc[UR4][R2.64], R16 ;  /* 0x0000001002007986 */ /* 0x000fe8000c101d04 */
[----:B------:R-:W-:Y:S01]  /*25e0*/  STG.E.128 desc[UR4][R2.64+0x800], R20 ;  /* 0x0008001402007986 */ /* 0x000fe2000c101d04 */
[----:B------:R-:W-:Y:S05]  /*25f0*/  EXIT ;  /* 0x000000000000794d */ /* 0x000fea0003800000 */
.L_x_16521:
        /* <DEDUP_REMOVED lines=16> */
.L_x_22470:


//--------------------- .text._ZN2at6native29vectorized_elementwise_kernelILi8ENS0_13BinaryFunctorIiiiZZZNS0_15binary_internal21div_trunc_kernel_cudaERNS_18TensorIteratorBaseEENKUlvE_clEvENKUlvE1_clEvEUliiE_EESt5arrayIPcLm3EEEEviT0_T1_ --------------------------
	.section	.text._ZN2at6native29vectorized_elementwise_kernelILi8ENS0_13BinaryFunctorIiiiZZZNS0_15binary_internal21div_trunc_kernel_cudaERNS_18TensorIteratorBaseEENKUlvE_clEvENKUlvE1_clEvEUliiE_EESt5arrayIPcLm3EEEEviT0_T1_,"ax",@progbits
	.align	128
        .global         _ZN2at6native29vectorized_elementwise_kernelILi8ENS0_13BinaryFunctorIiiiZZZNS0_15binary_internal21div_trunc_kernel_cudaERNS_18TensorIteratorBaseEENKUlvE_clEvENKUlvE1_clEvEUliiE_EESt5arrayIPcLm3EEEEviT0_T1_
        .type           _ZN2at6native29vectorized_elementwise_kernelILi8ENS0_13BinaryFunctorIiiiZZZNS0_15binary_internal21div_trunc_kernel_cudaERNS_18TensorIteratorBaseEENKUlvE_clEvENKUlvE1_clEvEUliiE_EESt5arrayIPcLm3EEEEviT0_T1_,@function
        .size           _ZN2at6native29vectorized_elementwise_kernelILi8ENS0_13BinaryFunctorIiiiZZZNS0_15binary_internal21div_trunc_kernel_cudaERNS_18TensorIteratorBaseEENKUlvE_clEvENKUlvE1_clEvEUliiE_EESt5arrayIPcLm3EEEEviT0_T1_,(.L_x_22471 - _ZN2at6native29vectorized_elementwise_kernelILi8ENS0_13BinaryFunctorIiiiZZZNS0_15binary_internal21div_trunc_kernel_cudaERNS_18TensorIteratorBaseEENKUlvE_clEvENKUlvE1_clEvEUliiE_EESt5arrayIPcLm3EEEEviT0_T1_)
        .other          _ZN2at6native29vectorized_elementwise_kernelILi8ENS0_13BinaryFunctorIiiiZZZNS0_15binary_internal21div_trunc_kernel_cudaERNS_18TensorIteratorBaseEENKUlvE_clEvENKUlvE1_clEvEUliiE_EESt5arrayIPcLm3EEEEviT0_T1_,@"STO_CUDA_ENTRY STV_DEFAULT"
_ZN2at6native29vectorized_elementwise_kernelILi8ENS0_13BinaryFunctorIiiiZZZNS0_15binary_internal21div_trunc_kernel_cudaERNS_18TensorIteratorBaseEENKUlvE_clEvENKUlvE1_clEvEUliiE_EESt5arrayIPcLm3EEEEviT0_T1_:
.text._ZN2at6native29vectorized_elementwise_kernelILi8ENS0_13BinaryFunctorIiiiZZZNS0_15binary_internal21div_trunc_kernel_cudaERNS_18TensorIteratorBaseEENKUlvE_clEvENKUlvE1_clEvEUliiE_EESt5arrayIPcLm3EEEEviT0_T1_:
[----:B------:R-:W-:Y:S01]  /*0000*/  LDC R1, c[0x0][0x37c] ;  /* 0x0000df00ff017b82 */ /* 0x000fe20000000800 */
[----:B------:R-:W-:Y:S05]  /*0010*/  EXIT ;  /* 0x000000000000794d */ /* 0x000fea0003800000 */
.L_x_16522:
        /* <DEDUP_REMOVED lines=14> */
.L_x_22471:


//--------------------- .text._ZN2at6native18elementwise_kernelILi128ELi4EZNS0_15gpu_kernel_implINS0_13BUnaryFunctorIiiiZZZNS0_15binary_internal21div_trunc_kernel_cudaERNS_18TensorIteratorBaseEENKUlvE_clEvENKUlvE1_clEvEUliiE_EEEEvS6_RKT_EUliE_EEviT1_ --------------------------
	.section	.text._ZN2at6native18elementwise_kernelILi128ELi4EZNS0_15gpu_kernel_implINS0_13BUnaryFunctorIiiiZZZNS0_15binary_internal21div_trunc_kernel_cudaERNS_18TensorIteratorBaseEENKUlvE_clEvENKUlvE1_clEvEUliiE_EEEEvS6_RKT_EUliE_EEviT1_,"ax",@progbits
	.align	128
        .global         _ZN2at6native18elementwise_kernelILi128ELi4EZNS0_15gpu_kernel_implINS0_13BUnaryFunctorIiiiZZZNS0_15binary_internal21div_trunc_kernel_cudaERNS_18TensorIteratorBaseEENKUlvE_clEvENKUlvE1_clEvEUliiE_EEEEvS6_RKT_EUliE_EEviT1_
        .type           _ZN2at6native18elementwise_kernelILi128ELi4EZNS0_15gpu_kernel_implINS0_13BUnaryFunctorIiiiZZZNS0_15binary_internal21div_trunc_kernel_cudaERNS_18TensorIteratorBaseEENKUlvE_clEvENKUlvE1_clEvEUliiE_EEEEvS6_RKT_EUliE_EEviT1_,@function
        .size           _ZN2at6native18elementwise_kernelILi128ELi4EZNS0_15gpu_kernel_implINS0_13BUnaryFunctorIiiiZZZNS0_15binary_internal21div_trunc_kernel_cudaERNS_18TensorIteratorBaseEENKUlvE_clEvENKUlvE1_clEvEUliiE_EEEEvS6_RKT_EUliE_EEviT1_,(.L_x_22472 - _ZN2at6native18elementwise_kernelILi128ELi4EZNS0_15gpu_kernel_implINS0_13BUnaryFunctorIiiiZZZNS0_15binary_internal21div_trunc_kernel_cudaERNS_18TensorIteratorBaseEENKUlvE_clEvENKUlvE1_clEvEUliiE_EEEEvS6_RKT_EUliE_EEviT1_)
        .other          _ZN2at6native18elementwise_kernelILi128ELi4EZNS0_15gpu_kernel_implINS0_13BUnaryFunctorIiiiZZZNS0_15binary_internal21div_trunc_kernel_cudaERNS_18TensorIteratorBaseEENKUlvE_clEvENKUlvE1_clEvEUliiE_EEEEvS6_RKT_EUliE_EEviT1_,@"STO_CUDA_ENTRY STV_DEFAULT"
_ZN2at6native18elementwise_kernelILi128ELi4EZNS0_15gpu_kernel_implINS0_13BUnaryFunctorIiiiZZZNS0_15binary_internal21div_trunc_kernel_cudaERNS_18TensorIteratorBaseEENKUlvE_clEvENKUlvE1_clEvEUliiE_EEEEvS6_RKT_EUliE_EEviT1_:
.text._ZN2at6native18elementwise_kernelILi128ELi4EZNS0_15gpu_kernel_implINS0_13BUnaryFunctorIiiiZZZNS0_15binary_internal21div_trunc_kernel_cudaERNS_18TensorIteratorBaseEENKUlvE_clEvENKUlvE1_clEvEUliiE_EEEEvS6_RKT_EUliE_EEviT1_:
        /* <DEDUP_REMOVED lines=319> */
.L_x_16525:
        /* <DEDUP_REMOVED lines=16> */
.L_x_16529:
[----:B------:R0:W5:Y:S01]  /*14f0*/  LDG.E.U8 R0, desc[UR36][R2.64] ;  /* 0x0000002402007981 */ /* 0x000162000c1e1100 */
[----:B------:R-:W-:Y:S05]  /*1500*/  BRA `(.L_x_16531) ;  /* 0x0000000c002c7947 */ /* 0x000fea0003800000 */
.L_x_16528:
        /* <DEDUP_REMOVED lines=8> */
.L_x_16533:
[----:B------:R0:W5:Y:S01]  /*1590*/  LDG.E R0, desc[UR36][R2.64] ;  /* 0x0000002402007981 */ /* 0x000162000c1e1900 */
[----:B------:R-:W-:Y:S05]  /*15a0*/  BRA `(.L_x_16531) ;  /* 0x0000000c00047947 */ /* 0x000fea0003800000 */
.L_x_16532:
[----:B------:R0:W5:Y:S01]  /*15b0*/  LDG.E.S16 R0, desc[UR36][R2.64] ;  /* 0x0000002402007981 */ /* 0x000162000c1e1700 */
[----:B------:R-:W-:Y:S05]  /*15c0*/  BRA `(.L_x_16531) ;  /* 0x0000000800fc7947 */ /* 0x000fea0003800000 */
.L_x_16527:
        /* <DEDUP_REMOVED lines=9> */
.L_x_16535:
[----:B------:R-:W2:Y:S02]  /*1660*/  LDG.E.U16 R2, desc[UR36][R2.64] ;  /* 0x0000002402027981 */ /* 0x000ea4000c1e1500 */
[----:B--2---:R-:W-:-:S06]  /*1670*/  HADD2.F32 R0, -RZ, R2.H0_H0 ;  /* 0x20000002ff007230 */ /* 0x004fcc0000004100 */
[----:B------:R-:W0:Y:S01]  /*1680*/  F2I.FTZ.TRUNC.NTZ R0, R0 ;  /* 0x0000000000007305 */ /* 0x000e22000021f100 */
[----:B------:R-:W-:Y:S05]  /*1690*/  BRA `(.L_x_16531) ;  /* 0x0000000800c87947 */ /* 0x000fea0003800000 */
.L_x_16534:
        /* <DEDUP_REMOVED lines=9> */
.L_x_16537:
[----:B------:R-:W2:Y:S02]  /*1730*/  LDG.E.U16 R2, desc[UR36][R2.64] ;  /* 0x0000002402027981 */ /* 0x000ea4000c1e1500 */
[----:B--2---:R-:W-:-:S06]  /*1740*/  HADD2.F32 R0, -RZ, R2.H0_H0 ;  /* 0x20000002ff007230 */ /* 0x004fcc0000004100 */
[----:B------:R-:W0:Y:S01]  /*1750*/  F2I.FTZ.TRUNC.NTZ R0, R0 ;  /* 0x0000000000007305 */ /* 0x000e22000021f100 */
[----:B------:R-:W-:Y:S05]  /*1760*/  BRA `(.L_x_16531) ;  /* 0x0000000800947947 */ /* 0x000fea0003800000 */
.L_x_16536:
[----:B------:R-:W2:Y:S02]  /*1770*/  LDG.E.64 R2, desc[UR36][R2.64] ;  /* 0x0000002402027981 */ /* 0x000ea4000c1e1b00 */
[----:B--2---:R0:W1:Y:S02]  /*1780*/  F2I.F64.TRUNC R0, R2 ;  /* 0x0000000200007311 */ /* 0x004064000030d100 */
[----:B01----:R-:W-:Y:S05]  /*1790*/  BRA `(.L_x_16531) ;  /* 0x0000000800887947 */ /* 0x003fea0003800000 */
.L_x_16526:
        /* <DEDUP_REMOVED lines=12> */
.L_x_16540:
[----:B------:R-:W2:Y:S02]  /*1860*/  LDG.E.64 R2, desc[UR36][R2.64] ;  /* 0x0000002402027981 */ /* 0x000ea4000c1e1b00 */
[----:B--2---:R0:W1:Y:S02]  /*1870*/  F2I.F64.TRUNC R0, R2 ;  /* 0x0000000200007311 */ /* 0x004064000030d100 */
[----:B01----:R-:W-:Y:S05]  /*1880*/  BRA `(.L_x_16531) ;  /* 0x00000008004c7947 */ /* 0x003fea0003800000 */
.L_x_16539:
        /* <DEDUP_REMOVED lines=26> */
.L_x_16542:
        /* <DEDUP_REMOVED lines=11> */
[----:B------:R-:W0:Y:S01]  /*1ae0*/  F2I.FTZ.TRUNC.NTZ R0, R0 ;  /* 0x0000000000007305 */ /* 0x000e22000021f100 */
[----:B------:R-:W-:Y:S05]  /*1af0*/  BRA `(.L_x_16531) ;  /* 0x0000000400b07947 */ /* 0x000fea0003800000 */
.L_x_16541:
[----:B------:R-:W2:Y:S02]  /*1b00*/  LDG.E.U16 R0, desc[UR36][R2.64] ;  /* 0x0000002402007981 */ /* 0x000ea4000c1e1500 */
[----:B--2---:R-:W-:-:S06]  /*1b10*/  IMAD.U32 R0, R0, 0x10000, RZ ;  /* 0x0001000000007824 */ /* 0x004fcc00078e00ff */
[----:B------:R-:W0:Y:S01]  /*1b20*/  F2I.FTZ.TRUNC.NTZ R0, R0 ;  /* 0x0000000000007305 */ /* 0x000e22000021f100 */
[----:B------:R-:W-:Y:S05]  /*1b30*/  BRA `(.L_x_16531) ;  /* 0x0000000400a07947 */ /* 0x000fea0003800000 */
.L_x_16538:
        /* <DEDUP_REMOVED lines=10> */
.L_x_16545:
        /* <DEDUP_REMOVED lines=21> */
.L_x_16549:
[----:B------:R-:W-:Y:S05]  /*1d30*/  BSYNC.RECONVERGENT B1 ;  /* 0x0000000000017941 */ /* 0x000fea0003800200 */
.L_x_16548:
[----:B------:R-:W-:Y:S02]  /*1d40*/  SHF.L.U32 R0, R0, 0x14, RZ ;  /* 0x0000001400007819 */ /* 0x000fe400000006ff */
[----:B------:R-:W-:-:S04]  /*1d50*/  LEA R2, R2, 0x3b800000, 0x17 ;  /* 0x3b80000002027811 */ /* 0x000fc800078eb8ff */
[----:B------:R-:W-:-:S07]  /*1d60*/  LOP3.LUT R0, R2, R0, R7, 0xfe, !PT ;  /* 0x0000000002007212 */ /* 0x000fce00078efe07 */
.L_x_16547:
[----:B------:R-:W-:Y:S05]  /*1d70*/  BSYNC.RECONVERGENT B0 ;  /* 0x0000000000007941 */ /* 0x000fea0003800200 */
.L_x_16546:
[----:B------:R-:W1:Y:S01]  /*1d80*/  F2I.FTZ.TRUNC.NTZ R0, R0 ;  /* 0x0000000000007305 */ /* 0x000e62000021f100 */
[----:B------:R-:W-:Y:S05]  /*1d90*/  BRA `(.L_x_16531) ;  /* 0x0000000400087947 */ /* 0x000fea0003800000 */
.L_x_16544:
        /* <DEDUP_REMOVED lines=21> */
.L_x_16553:
[----:B------:R-:W-:Y:S05]  /*1ef0*/  BSYNC.RECONVERGENT B1 ;  /* 0x0000000000017941 */ /* 0x000fea0003800200 */
.L_x_16552:
[----:B------:R-:W-:Y:S01]  /*1f00*/  IMAD.SHL.U32 R0, R0, 0x200000, RZ ;  /* 0x0020000000007824 */ /* 0x000fe200078e00ff */
[----:B------:R-:W-:-:S04]  /*1f10*/  LEA R2, R2, 0x37800000, 0x17 ;  /* 0x3780000002027811 */ /* 0x000fc800078eb8ff */
[----:B------:R-:W-:-:S07]  /*1f20*/  LOP3.LUT R0, R2, R0, R7, 0xfe, !PT ;  /* 0x0000000002007212 */ /* 0x000fce00078efe07 */
.L_x_16551:
[----:B------:R-:W-:Y:S05]  /*1f30*/  BSYNC.RECONVERGENT B0 ;  /* 0x0000000000007941 */ /* 0x000fea0003800200 */
.L_x_16550:
[----:B------:R-:W2:Y:S01]  /*1f40*/  F2I.FTZ.TRUNC.NTZ R0, R0 ;  /* 0x0000000000007305 */ /* 0x000ea2000021f100 */
[----:B------:R-:W-:Y:S05]  /*1f50*/  BRA `(.L_x_16531) ;  /* 0x0000000000987947 */ /* 0x000fea0003800000 */
.L_x_16543:
[----:B------:R-:W-:-:S09]  /*1f60*/  UISETP.NE.AND UP0, UPT, UR4, 0x1c, UPT ;  /* 0x0000001c0400788c */ /* 0x000fd2000bf05270 */
[----:B------:R-:W-:Y:S05]  /*1f70*/  BRA.U !UP0, `(.L_x_16554) ;  /* 0x00000001088c7547 */ /* 0x000fea000b800000 */
[----:B------:R-:W-:-:S09]  /*1f80*/  UISETP.NE.AND UP0, UPT, UR4, 0x1d, UPT ;  /* 0x0000001d0400788c */ /* 0x000fd2000bf05270 */
[----:B------:R-:W-:Y:S05]  /*1f90*/  BRA.U !UP0, `(.L_x_16555) ;  /* 0x00000001087c7547 */ /* 0x000fea000b800000 */
[----:B------:R-:W-:-:S09]  /*1fa0*/  UISETP.NE.AND UP0, UPT, UR4, 0x2c, UPT ;  /* 0x0000002c0400788c */ /* 0x000fd2000bf05270 */
[----:B------:R-:W-:Y:S05]  /*1fb0*/  BRA.U !UP0, `(.L_x_16556) ;  /* 0x0000000108487547 */ /* 0x000fea000b800000 */
.L_x_16530:
        /* <DEDUP_REMOVED lines=16> */
.L_x_16557:
[----:B------:R-:W-:Y:S01]  /*20c0*/  IMAD.MOV.U32 R0, RZ, RZ, RZ ;  /* 0x000000ffff007224 */ /* 0x000fe200078e00ff */
[----:B------:R-:W-:Y:S06]  /*20d0*/  BRA `(.L_x_16531) ;  /* 0x0000000000387947 */ /* 0x000fec0003800000 */
.L_x_16556:
        /* <DEDUP_REMOVED lines=8> */
.L_x_16559:
[----:B------:R-:W-:Y:S05]  /*2160*/  BSYNC.RECONVERGENT B0 ;  /* 0x0000000000007941 */ /* 0x000fea0003800200 */
.L_x_16558:
[----:B------:R-:W4:Y:S01]  /*2170*/  F2I.FTZ.TRUNC.NTZ R0, R0 ;  /* 0x0000000000007305 */ /* 0x000f22000021f100 */
[----:B------:R-:W-:Y:S05]  /*2180*/  BRA `(.L_x_16531) ;  /* 0x00000000000c7947 */ /* 0x000fea0003800000 */
.L_x_16555:
[----:B------:R0:W5:Y:S01]  /*2190*/  LDG.E R0, desc[UR36][R2.64] ;  /* 0x0000002402007981 */ /* 0x000162000c1e1900 */
[----:B------:R-:W-:Y:S05]  /*21a0*/  BRA `(.L_x_16531) ;  /* 0x0000000000047947 */ /* 0x000fea0003800000 */
.L_x_16554:
[----:B------:R3:W5:Y:S02]  /*21b0*/  LDG.E R0, desc[UR36][R2.64] ;  /* 0x0000002402007981 */ /* 0x000764000c1e1900 */
.L_x_16531:
[----:B------:R-:W0:Y:S01]  /*21c0*/  LDC R7, c[0x0][0x594] ;  /* 0x00016500ff077b82 */ /* 0x000e220000000800 */
[----:B------:R-:W1:Y:S01]  /*21d0*/  LDCU.64 UR6, c[0x0][0x580] ;  /* 0x0000b000ff0677ac */ /* 0x000e620008000a00 */
[----:B------:R-:W-:-:S04]  /*21e0*/  UPRMT UR4, UR41, 0x9910, URZ ;  /* 0x0000991029047896 */ /* 0x000fc800080000ff */
[----:B------:R-:W-:Y:S01]  /*21f0*/  UISETP.GT.AND UP0, UPT, UR4, 0x9, UPT ;  /* 0x000000090400788c */ /* 0x000fe2000bf04270 */
[----:B0-----:R-:W-:-:S04]  /*2200*/  IABS R5, R7 ;  /* 0x0000000700057213 */ /* 0x001fc80000000000 */
[----:B------:R-:W0:Y:S08]  /*2210*/  I2F.RP R4, R5 ;  /* 0x0000000500047306 */ /* 0x000e300000209400 */
[----:B0-----:R-:W3:Y:S02]  /*2220*/  MUFU.RCP R4, R4 ;  /* 0x0000000400047308 */ /* 0x001ee40000001000 */
[----:B---3--:R-:W-:-:S06]  /*2230*/  VIADD R2, R4, 0xffffffe ;  /* 0x0ffffffe04027836 */ /* 0x008fcc0000000000 */
[----:B------:R0:W3:Y:S02]  /*2240*/  F2I.FTZ.U32.TRUNC.NTZ R3, R2 ;  /* 0x0000000200037305 */ /* 0x0000e4000021f000 */
[----:B0-----:R-:W-:Y:S01]  /*2250*/  IMAD.MOV.U32 R2, RZ, RZ, RZ ;  /* 0x000000ffff027224 */ /* 0x001fe200078e00ff */
[----:B---3--:R-:W-:-:S05]  /*2260*/  IADD3 R6, PT, PT, RZ, -R3, RZ ;  /* 0x80000003ff067210 */ /* 0x008fca0007ffe0ff */
[----:B------:R-:W-:Y:S01]  /*2270*/  IMAD R9, R6, R5, RZ ;  /* 0x0000000506097224 */ /* 0x000fe200078e02ff */
[----:B-12-45:R-:W-:Y:S02]  /*2280*/  IABS R6, R0 ;  /* 0x0000000000067213 */ /* 0x036fe40000000000 */
[----:B------:R-:W-:Y:S01]  /*2290*/  LOP3.LUT R0, R0, R7, RZ, 0x3c, !PT ;  /* 0x0000000700007212 */ /* 0x000fe200078e3cff */
[----:B------:R-:W-:-:S03]  /*22a0*/  IMAD.HI.U32 R3, R3, R9, R2 ;  /* 0x0000000903037227 */ /* 0x000fc600078e0002 */
[----:B------:R-:W-:-:S03]  /*22b0*/  ISETP.GE.AND P1, PT, R0, RZ, PT ;  /* 0x000000ff0000720c */ /* 0x000fc60003f26270 */
[----:B------:R-:W-:-:S04]  /*22c0*/  IMAD.HI.U32 R3, R3, R6, RZ ;  /* 0x0000000603037227 */ /* 0x000fc800078e00ff */
[----:B------:R-:W-:-:S04]  /*22d0*/  IMAD.MOV R4, RZ, RZ, -R3 ;  /* 0x000000ffff047224 */ /* 0x000fc800078e0a03 */
[----:B------:R-:W-:-:S05]  /*22e0*/  IMAD R4, R5, R4, R6 ;  /* 0x0000000405047224 */ /* 0x000fca00078e0206 */
[----:B------:R-:W-:-:S13]  /*22f0*/  ISETP.GT.U32.AND P2, PT, R5, R4, PT ;  /* 0x000000040500720c */ /* 0x000fda0003f44070 */
[----:B------:R-:W-:Y:S01]  /*2300*/  @!P2 IMAD.IADD R4, R4, 0x1, -R5 ;  /* 0x000000010404a824 */ /* 0x000fe200078e0a05 */
[----:B------:R-:W-:Y:S02]  /*2310*/  @!P2 IADD3 R3, PT, PT, R3, 0x1, RZ ;  /* 0x000000010303a810 */ /* 0x000fe40007ffe0ff */
[----:B------:R-:W-:Y:S02]  /*2320*/  ISETP.NE.AND P2, PT, R7, RZ, PT ;  /* 0x000000ff0700720c */ /* 0x000fe40003f45270 */
[----:B------:R-:W-:-:S13]  /*2330*/  ISETP.GE.U32.AND P0, PT, R4, R5, PT ;  /* 0x000000050400720c */ /* 0x000fda0003f06070 */
[----:B------:R-:W-:Y:S01]  /*2340*/  @P0 VIADD R3, R3, 0x1 ;  /* 0x0000000103030836 */ /* 0x000fe20000000000 */
[----:B------:R-:W-:-:S03]  /*2350*/  IADD3 R2, P0, PT, R16, UR6, RZ ;  /* 0x0000000610027c10 */ /* 0x000fc6000ff1e0ff */
        /* <DEDUP_REMOVED lines=15> */
.L_x_16563:
[----:B------:R3:W-:Y:S01]  /*2450*/  STG.E.U8 desc[UR36][R2.64], R4 ;  /* 0x0000000402007986 */ /* 0x0007e2000c101124 */
[----:B------:R-:W-:Y:S05]  /*2460*/  BRA `(.L_x_16565) ;  /* 0x0000000c003c7947 */ /* 0x000fea0003800000 */
.L_x_16562:
        /* <DEDUP_REMOVED lines=9> */
.L_x_16567:
[----:B------:R1:W-:Y:S01]  /*2500*/  STG.E desc[UR36][R2.64], R4 ;  /* 0x0000000402007986 */ /* 0x0003e2000c101924 */
[----:B------:R-:W-:Y:S05]  /*2510*/  BRA `(.L_x_16565) ;  /* 0x0000000c00107947 */ /* 0x000fea0003800000 */
.L_x_16566:
[----:B------:R2:W-:Y:S01]  /*2520*/  STG.E.U16 desc[UR36][R2.64], R4 ;  /* 0x0000000402007986 */ /* 0x0005e2000c101524 */
[----:B------:R-:W-:Y:S05]  /*2530*/  BRA `(.L_x_16565) ;  /* 0x0000000c00087947 */ /* 0x000fea0003800000 */
.L_x_16561:
        /* <DEDUP_REMOVED lines=9> */
.L_x_16569:
[----:B------:R-:W-:-:S04]  /*25d0*/  I2FP.F32.S32 R0, R4 ;  /* 0x0000000400007245 */ /* 0x000fc80000201400 */
[----:B------:R-:W-:-:S05]  /*25e0*/  F2FP.F16.F32.PACK_AB R0, RZ, R0 ;  /* 0x00000000ff00723e */ /* 0x000fca00000000ff */
[----:B------:R0:W-:Y:S01]  /*25f0*/  STG.E.U16 desc[UR36][R2.64], R0 ;  /* 0x0000000002007986 */ /* 0x0001e2000c101524 */
[----:B------:R-:W-:Y:S05]  /*2600*/  BRA `(.L_x_16565) ;  /* 0x0000000800d47947 */ /* 0x000fea0003800000 */
.L_x_16568:
        /* <DEDUP_REMOVED lines=10> */
.L_x_16571:
[----:B------:R-:W-:-:S04]  /*26b0*/  I2FP.F32.S32 R4, R4 ;  /* 0x0000000400047245 */ /* 0x000fc80000201400 */
[----:B------:R-:W-:-:S04]  /*26c0*/  F2FP.F16.F32.PACK_AB R5, RZ, R4 ;  /* 0x00000004ff05723e */ /* 0x000fc800000000ff */
[----:B------:R-:W-:-:S05]  /*26d0*/  PRMT R5, R5, 0x5410, RZ ;  /* 0x0000541005057816 */ /* 0x000fca00000000ff */
[----:B------:R0:W-:Y:S01]  /*26e0*/  STG.E desc[UR36][R2.64], R5 ;  /* 0x0000000502007986 */ /* 0x0001e2000c101924 */
[----:B------:R-:W-:Y:S05]  /*26f0*/  BRA `(.L_x_16565) ;  /* 0x0000000800987947 */ /* 0x000fea0003800000 */
.L_x_16570:
[----:B------:R-:W0:Y:S02]  /*2700*/  I2F.F64 R4, R4 ;  /* 0x0000000400047312 */ /* 0x000e240000201c00 */
[----:B0-----:R0:W-:Y:S01]  /*2710*/  STG.E.64 desc[UR36][R2.64], R4 ;  /* 0x0000000402007986 */ /* 0x0011e2000c101b24 */
[----:B------:R-:W-:Y:S05]  /*2720*/  BRA `(.L_x_16565) ;  /* 0x00000008008c7947 */ /* 0x000fea0003800000 */
.L_x_16560:
        /* <DEDUP_REMOVED lines=12> */
.L_x_16574:
[----:B------:R-:W-:Y:S01]  /*27f0*/  CS2R R6, SRZ ;  /* 0x0000000000067805 */ /* 0x000fe2000001ff00 */
[----:B------:R-:W0:Y:S04]  /*2800*/  I2F.F64 R4, R4 ;  /* 0x0000000400047312 */ /* 0x000e280000201c00 */
[----:B0-----:R0:W-:Y:S01]  /*2810*/  STG.E.128 desc[UR36][R2.64], R4 ;  /* 0x0000000402007986 */ /* 0x0011e2000c101d24 */
[----:B------:R-:W-:Y:S05]  /*2820*/  BRA `(.L_x_16565) ;  /* 0x00000008004c7947 */ /* 0x000fea0003800000 */
.L_x_16573:
        /* <DEDUP_REMOVED lines=19> */
.L_x_16578:
[----:B------:R-:W-:Y:S05]  /*2960*/  BSYNC.RECONVERGENT B0 ;  /* 0x0000000000007941 */ /* 0x000fea0003800200 */
.L_x_16577:
[----:B------:R-:W-:-:S05]  /*2970*/  LOP3.LUT R5, R0, 0x80, R5, 0xf8, !PT ;  /* 0x0000008000057812 */ /* 0x000fca00078ef805 */
[----:B------:R0:W-:Y:S01]  /*2980*/  STG.E.U8 desc[UR36][R2.64], R5 ;  /* 0x0000000502007986 */ /* 0x0001e2000c101124 */
[----:B------:R-:W-:Y:S05]  /*2990*/  BRA `(.L_x_16565) ;  /* 0x0000000400f07947 */ /* 0x000fea0003800000 */
.L_x_16576:
        /* <DEDUP_REMOVED lines=15> */
.L_x_16580:
[----:B------:R-:W-:Y:S05]  /*2a90*/  BSYNC.RECONVERGENT B0 ;  /* 0x0000000000007941 */ /* 0x000fea0003800200 */
.L_x_16579:
[----:B------:R-:W-:-:S05]  /*2aa0*/  LOP3.LUT R5, R0, 0x80, R5, 0xf8, !PT ;  /* 0x0000008000057812 */ /* 0x000fca00078ef805 */
[----:B------:R0:W-:Y:S01]  /*2ab0*/  STG.E.U8 desc[UR36][R2.64], R5 ;  /* 0x0000000502007986 */ /* 0x0001e2000c101124 */
[----:B------:R-:W-:Y:S05]  /*2ac0*/  BRA `(.L_x_16565) ;  /* 0x0000000400a47947 */ /* 0x000fea0003800000 */
.L_x_16575:
[----:B------:R-:W-:-:S04]  /*2ad0*/  I2FP.F32.S32 R0, R4 ;  /* 0x0000000400007245 */ /* 0x000fc80000201400 */
[----:B------:R-:W-:-:S05]  /*2ae0*/  F2FP.BF16.F32.PACK_AB R0, RZ, R0 ;  /* 0x00000000ff00723e */ /* 0x000fca00000010ff */
[----:B------:R0:W-:Y:S01]  /*2af0*/  STG.E.U16 desc[UR36][R2.64], R0 ;  /* 0x0000000002007986 */ /* 0x0001e2000c101524 */
[----:B------:R-:W-:Y:S05]  /*2b00*/  BRA `(.L_x_16565) ;  /* 0x0000000400947947 */ /* 0x000fea0003800000 */
.L_x_16572:
        /* <DEDUP_REMOVED lines=10> */
.L_x_16583:
[----:B------:R-:W-:Y:S01]  /*2bb0*/  I2FP.F32.S32 R5, R4 ;  /* 0x0000000400057245 */ /* 0x000fe20000201400 */
[----:B------:R-:W-:Y:S01]  /*2bc0*/  BSSY.RECONVERGENT B0, `(.L_x_16584) ;  /* 0x0000014000007945 */ /* 0x000fe20003800200 */
[----:B------:R-:W-:Y:S02]  /*2bd0*/  HFMA2 R0, -RZ, RZ, 0, 7.62939453125e-06 ;  /* 0x00000080ff007431 */ /* 0x000fe400000001ff */
        /* <DEDUP_REMOVED lines=10> */
.L_x_16586:
[----:B------:R-:W-:-:S04]  /*2c80*/  SHF.R.U32.HI R0, RZ, 0x14, R5 ;  /* 0x00000014ff007819 */ /* 0x000fc80000011605 */
[----:B------:R-:W-:-:S04]  /*2c90*/  LOP3.LUT R0, R0, 0x1, RZ, 0xc0, !PT ;  /* 0x0000000100007812 */ /* 0x000fc800078ec0ff */
[----:B------:R-:W-:-:S04]  /*2ca0*/  IADD3 R0, PT, PT, R5, 0x487ffff, R0 ;  /* 0x0487ffff05007810 */ /* 0x000fc80007ffe000 */
[----:B------:R-:W-:-:S04]  /*2cb0*/  SHF.R.U32.HI R0, RZ, 0x14, R0 ;  /* 0x00000014ff007819 */ /* 0x000fc80000011600 */
[----:B------:R-:W-:-:S07]  /*2cc0*/  LOP3.LUT R4, R0, 0xff, RZ, 0xc0, !PT ;  /* 0x000000ff00047812 */ /* 0x000fce00078ec0ff */
.L_x_16587:
[----:B------:R-:W-:-:S04]  /*2cd0*/  SHF.R.U32.HI R5, RZ, 0x18, R5 ;  /* 0x00000018ff057819 */ /* 0x000fc80000011605 */
[----:B------:R-:W-:-:S04]  /*2ce0*/  LOP3.LUT R4, R4, 0x80, R5, 0xf8, !PT ;  /* 0x0000008004047812 */ /* 0x000fc800078ef805 */
[----:B------:R-:W-:-:S07]  /*2cf0*/  PRMT R0, R4, 0x7610, R0 ;  /* 0x0000761004007816 */ /* 0x000fce0000000000 */
.L_x_16585:
[----:B------:R-:W-:Y:S05]  /*2d00*/  BSYNC.RECONVERGENT B0 ;  /* 0x0000000000007941 */ /* 0x000fea0003800200 */
.L_x_16584:
[----:B------:R0:W-:Y:S01]  /*2d10*/  STG.E.U8 desc[UR36][R2.64], R0 ;  /* 0x0000000002007986 */ /* 0x0001e2000c101124 */
[----:B------:R-:W-:Y:S05]  /*2d20*/  BRA `(.L_x_16565) ;  /* 0x00000004000c7947 */ /* 0x000fea0003800000 */
.L_x_16582:
        /* <DEDUP_REMOVED lines=13> */
.L_x_16590:
[----:B------:R-:W-:-:S04]  /*2e00*/  SHF.R.U32.HI R0, RZ, 0x15, R5 ;  /* 0x00000015ff007819 */ /* 0x000fc80000011605 */
[----:B------:R-:W-:-:S04]  /*2e10*/  LOP3.LUT R0, R0, 0x1, RZ, 0xc0, !PT ;  /* 0x0000000100007812 */ /* 0x000fc800078ec0ff */
[----:B------:R-:W-:-:S04]  /*2e20*/  IADD3 R0, PT, PT, R5, 0x88fffff, R0 ;  /* 0x088fffff05007810 */ /* 0x000fc80007ffe000 */
[----:B------:R-:W-:-:S04]  /*2e30*/  SHF.R.U32.HI R0, RZ, 0x15, R0 ;  /* 0x00000015ff007819 */ /* 0x000fc80000011600 */
[----:B------:R-:W-:-:S07]  /*2e40*/  LOP3.LUT R4, R0, 0xff, RZ, 0xc0, !PT ;  /* 0x000000ff00047812 */ /* 0x000fce00078ec0ff */
.L_x_16591:
[----:B------:R-:W-:-:S04]  /*2e50*/  SHF.R.U32.HI R5, RZ, 0x18, R5 ;  /* 0x00000018ff057819 */ /* 0x000fc80000011605 */
[----:B------:R-:W-:-:S04]  /*2e60*/  LOP3.LUT R4, R4, 0x80, R5, 0xf8, !PT ;  /* 0x0000008004047812 */ /* 0x000fc800078ef805 */
[----:B------:R-:W-:-:S07]  /*2e70*/  PRMT R0, R4, 0x7610, R0 ;  /* 0x0000761004007816 */ /* 0x000fce0000000000 */
.L_x_16589:
[----:B------:R-:W-:Y:S05]  /*2e80*/  BSYNC.RECONVERGENT B0 ;  /* 0x0000000000007941 */ /* 0x000fea0003800200 */
.L_x_16588:
[----:B------:R0:W-:Y:S01]  /*2e90*/  STG.E.U8 desc[UR36][R2.64], R0 ;  /* 0x0000000002007986 */ /* 0x0001e2000c101124 */
[----:B------:R-:W-:Y:S05]  /*2ea0*/  BRA `(.L_x_16565) ;  /* 0x0000000000ac7947 */ /* 0x000fea0003800000 */
.L_x_16581:
[----:B------:R-:W-:-:S09]  /*2eb0*/  UISETP.NE.AND UP0, UPT, UR4, 0x1c, UPT ;  /* 0x0000001c0400788c */ /* 0x000fd2000bf05270 */
[----:B------:R-:W-:Y:S05]  /*2ec0*/  BRA.U !UP0, `(.L_x_16592) ;  /* 0x0000000108a07547 */ /* 0x000fea000b800000 */
[----:B------:R-:W-:-:S09]  /*2ed0*/  UISETP.NE.AND UP0, UPT, UR4, 0x1d, UPT ;  /* 0x0000001d0400788c */ /* 0x000fd2000bf05270 */
[----:B------:R-:W-:Y:S05]  /*2ee0*/  BRA.U !UP0, `(.L_x_16593) ;  /* 0x00000001088c7547 */ /* 0x000fea000b800000 */
[----:B------:R-:W-:-:S09]  /*2ef0*/  UISETP.NE.AND UP0, UPT, UR4, 0x2c, UPT ;  /* 0x0000002c0400788c */ /* 0x000fd2000bf05270 */
[----:B------:R-:W-:Y:S05]  /*2f00*/  BRA.U !UP0, `(.L_x_16594) ;  /* 0x0000000108447547 */ /* 0x000fea000b800000 */
.L_x_16564:
        /* <DEDUP_REMOVED lines=16> */
.L_x_16595:
[----:B------:R-:W-:Y:S05]  /*3010*/  BRA `(.L_x_16565) ;  /* 0x0000000000507947 */ /* 0x000fea0003800000 */
.L_x_16594:
        /* <DEDUP_REMOVED lines=16> */
.L_x_16593:
[----:B------:R-:W-:-:S05]  /*3120*/  SHF.R.S32.HI R5, RZ, 0x1f, R4 ;  /* 0x0000001fff057819 */ /* 0x000fca0000011404 */
[----:B------:R0:W-:Y:S01]  /*3130*/  STG.E.64 desc[UR36][R2.64], R4 ;  /* 0x0000000402007986 */ /* 0x0001e2000c101b24 */
[----:B------:R-:W-:Y:S05]  /*3140*/  BRA `(.L_x_16565) ;  /* 0x0000000000047947 */ /* 0x000fea0003800000 */
.L_x_16592:
[----:B------:R0:W-:Y:S02]  /*3150*/  STG.E desc[UR36][R2.64], R4 ;  /* 0x0000000402007986 */ /* 0x0001e4000c101924 */
.L_x_16565:
[----:B------:R-:W-:-:S07]  /*3160*/  VIADD R17, R17, 0x80 ;  /* 0x0000008011117836 */ /* 0x000fce0000000000 */
.L_x_16524:
[----:B------:R-:W-:Y:S05]  /*3170*/  BSYNC.RECONVERGENT B6 ;  /* 0x0000000000067941 */ /* 0x000fea0003800200 */
.L_x_16523:
        /* <DEDUP_REMOVED lines=307> */
.L_x_16598:
        /* <DEDUP_REMOVED lines=16> */
.L_x_16602:
[----:B------:R1:W5:Y:S01]  /*45b0*/  LDG.E.U8 R0, desc[UR36][R2.64] ;  /* 0x0000002402007981 */ /* 0x000362000c1e1100 */
[----:B------:R-:W-:Y:S05]  /*45c0*/  BRA `(.L_x_16604) ;  /* 0x0000000c002c7947 */ /* 0x000fea0003800000 */
.L_x_16601:
        /* <DEDUP_REMOVED lines=8> */
.L_x_16606:
[----:B------:R3:W5:Y:S01]  /*4650*/  LDG.E R0, desc[UR36][R2.64] ;  /* 0x0000002402007981 */ /* 0x000762000c1e1900 */
[----:B------:R-:W-:Y:S05]  /*4660*/  BRA `(.L_x_16604) ;  /* 0x0000000c00047947 */ /* 0x000fea0003800000 */
.L_x_16605:
[----:B------:R2:W5:Y:S01]  /*4670*/  LDG.E.S16 R0, desc[UR36][R2.64] ;  /* 0x0000002402007981 */ /* 0x000562000c1e1700 */
[----:B------:R-:W-:Y:S05]  /*4680*/  BRA `(.L_x_16604) ;  /* 0x0000000800fc7947 */ /* 0x000fea0003800000 */
.L_x_16600:
        /* <DEDUP_REMOVED lines=9> */
.L_x_16608:
[----:B------:R-:W2:Y:S02]  /*4720*/  LDG.E.U16 R2, desc[UR36][R2.64] ;  /* 0x0000002402027981 */ /* 0x000ea4000c1e1500 */
[----:B--2---:R-:W-:-:S06]  /*4730*/  HADD2.F32 R0, -RZ, R2.H0_H0 ;  /* 0x20000002ff007230 */ /* 0x004fcc0000004100 */
[----:B------:R-:W0:Y:S01]  /*4740*/  F2I.FTZ.TRUNC.NTZ R0, R0 ;  /* 0x0000000000007305 */ /* 0x000e22000021f100 */
[----:B------:R-:W-:Y:S05]  /*4750*/  BRA `(.L_x_16604) ;  /* 0x0000000800c87947 */ /* 0x000fea0003800000 */
.L_x_16607:
        /* <DEDUP_REMOVED lines=9> */
.L_x_16610:
[----:B------:R-:W2:Y:S02]  /*47f0*/  LDG.E.U16 R2, desc[UR36][R2.64] ;  /* 0x0000002402027981 */ /* 0x000ea4000c1e1500 */
[----:B--2---:R-:W-:-:S06]  /*4800*/  HADD2.F32 R0, -RZ, R2.H0_H0 ;  /* 0x20000002ff007230 */ /* 0x004fcc0000004100 */
[----:B------:R-:W0:Y:S01]  /*4810*/  F2I.FTZ.TRUNC.NTZ R0, R0 ;  /* 0x0000000000007305 */ /* 0x000e22000021f100 */
[----:B------:R-:W-:Y:S05]  /*4820*/  BRA `(.L_x_16604) ;  /* 0x0000000800947947 */ /* 0x000fea0003800000 */
.L_x_16609:
[----:B------:R-:W2:Y:S02]  /*4830*/  LDG.E.64 R2, desc[UR36][R2.64] ;  /* 0x0000002402027981 */ /* 0x000ea4000c1e1b00 */
[----:B--2---:R0:W1:Y:S02]  /*4840*/  F2I.F64.TRUNC R0, R2 ;  /* 0x0000000200007311 */ /* 0x004064000030d100 */
[----:B01----:R-:W-:Y:S05]  /*4850*/  BRA `(.L_x_16604) ;  /* 0x0000000800887947 */ /* 0x003fea0003800000 */
.L_x_16599:
        /* <DEDUP_REMOVED lines=12> */
.L_x_16613:
[----:B------:R-:W2:Y:S02]  /*4920*/  LDG.E.64 R2, desc[UR36][R2.64] ;  /* 0x0000002402027981 */ /* 0x000ea4000c1e1b00 */
[----:B--2---:R0:W1:Y:S02]  /*4930*/  F2I.F64.TRUNC R0, R2 ;  /* 0x0000000200007311 */ /* 0x004064000030d100 */
[----:B01----:R-:W-:Y:S05]  /*4940*/  BRA `(.L_x_16604) ;  /* 0x00000008004c7947 */ /* 0x003fea0003800000 */
.L_x_16612:
        /* <DEDUP_REMOVED lines=26> */
.L_x_16615:
        /* <DEDUP_REMOVED lines=13> */
.L_x_16614:
[----:B------:R-:W2:Y:S02]  /*4bc0*/  LDG.E.U16 R0, desc[UR36][R2.64] ;  /* 0x0000002402007981 */ /* 0x000ea4000c1e1500 */
[----:B--2---:R-:W-:-:S06]  /*4bd0*/  IMAD.U32 R0, R0, 0x10000, RZ ;  /* 0x0001000000007824 */ /* 0x004fcc00078e00ff */
[----:B------:R-:W0:Y:S01]  /*4be0*/  F2I.FTZ.TRUNC.NTZ R0, R0 ;  /* 0x0000000000007305 */ /* 0x000e22000021f100 */
[----:B------:R-:W-:Y:S05]  /*4bf0*/  BRA `(.L_x_16604) ;  /* 0x0000000400a07947 */ /* 0x000fea0003800000 */
.L_x_16611:
        /* <DEDUP_REMOVED lines=10> */
.L_x_16618:
        /* <DEDUP_REMOVED lines=21> */
.L_x_16622:
[----:B------:R-:W-:Y:S05]  /*4df0*/  BSYNC.RECONVERGENT B1 ;  /* 0x0000000000017941 */ /* 0x000fea0003800200 */
.L_x_16621:
[----:B------:R-:W-:Y:S01]  /*4e00*/  IMAD.SHL.U32 R0, R0, 0x100000, RZ ;  /* 0x0010000000007824 */ /* 0x000fe200078e00ff */
[----:B------:R-:W-:-:S04]  /*4e10*/  LEA R2, R2, 0x3b800000, 0x17 ;  /* 0x3b80000002027811 */ /* 0x000fc800078eb8ff */
[----:B------:R-:W-:-:S07]  /*4e20*/  LOP3.LUT R0, R2, R0, R7, 0xfe, !PT ;  /* 0x0000000002007212 */ /* 0x000fce00078efe07 */
.L_x_16620:
[----:B------:R-:W-:Y:S05]  /*4e30*/  BSYNC.RECONVERGENT B0 ;  /* 0x0000000000007941 */ /* 0x000fea0003800200 */
.L_x_16619:
[----:B------:R-:W0:Y:S01]  /*4e40*/  F2I.FTZ.TRUNC.NTZ R0, R0 ;  /* 0x0000000000007305 */ /* 0x000e22000021f100 */
[----:B------:R-:W-:Y:S05]  /*4e50*/  BRA `(.L_x_16604) ;  /* 0x0000000400087947 */ /* 0x000fea0003800000 */
.L_x_16617:
        /* <DEDUP_REMOVED lines=21> */
.L_x_16626:
[----:B------:R-:W-:Y:S05]  /*4fb0*/  BSYNC.RECONVERGENT B1 ;  /* 0x0000000000017941 */ /* 0x000fea0003800200 */
.L_x_16625:
[----:B------:R-:W-:Y:S02]  /*4fc0*/  SHF.L.U32 R0, R0, 0x15, RZ ;  /* 0x0000001500007819 */ /* 0x000fe400000006ff */
[----:B------:R-:W-:-:S04]  /*4fd0*/  LEA R2, R2, 0x37800000, 0x17 ;  /* 0x3780000002027811 */ /* 0x000fc800078eb8ff */
[----:B------:R-:W-:-:S07]  /*4fe0*/  LOP3.LUT R0, R2, R0, R7, 0xfe, !PT ;  /* 0x0000000002007212 */ /* 0x000fce00078efe07 */
.L_x_16624:
[----:B------:R-:W-:Y:S05]  /*4ff0*/  BSYNC.RECONVERGENT B0 ;  /* 0x0000000000007941 */ /* 0x000fea0003800200 */
.L_x_16623:
[----:B------:R-:W0:Y:S01]  /*5000*/  F2I.FTZ.TRUNC.NTZ R0, R0 ;  /* 0x0000000000007305 */ /* 0x000e22000021f100 */
[----:B------:R-:W-:Y:S05]  /*5010*/  BRA `(.L_x_16604) ;  /* 0x0000000000987947 */ /* 0x000fea0003800000 */
.L_x_16616:
        /* <DEDUP_REMOVED lines=14> */
.L_x_16630:
[----:B------:R-:W-:Y:S05]  /*5100*/  BSYNC.RECONVERGENT B0 ;  /* 0x0000000000007941 */ /* 0x000fea0003800200 */
.L_x_16629:
[----:B------:R-:W0:Y:S01]  /*5110*/  F2I.FTZ.TRUNC.NTZ R0, R0 ;  /* 0x0000000000007305 */ /* 0x000e22000021f100 */
[----:B------:R-:W-:Y:S05]  /*5120*/  BRA `(.L_x_16604) ;  /* 0x0000000000547947 */ /* 0x000fea0003800000 */
.L_x_16603:
        /* <DEDUP_REMOVED lines=16> */
.L_x_16631:
[----:B------:R-:W-:Y:S01]  /*5230*/  IMAD.MOV.U32 R0, RZ, RZ, RZ ;  /* 0x000000ffff007224 */ /* 0x000fe200078e00ff */
[----:B------:R-:W-:Y:S06]  /*5240*/  BRA `(.L_x_16604) ;  /* 0x00000000000c7947 */ /* 0x000fec0003800000 */
.L_x_16628:
[----:B------:R0:W5:Y:S01]  /*5250*/  LDG.E R0, desc[UR36][R2.64] ;  /* 0x0000002402007981 */ /* 0x000162000c1e1900 */
[----:B------:R-:W-:Y:S05]  /*5260*/  BRA `(.L_x_16604) ;  /* 0x0000000000047947 */ /* 0x000fea0003800000 */
.L_x_16627:
[----:B------:R0:W5:Y:S02]  /*5270*/  LDG.E R0, desc[UR36][R2.64] ;  /* 0x0000002402007981 */ /* 0x000164000c1e1900 */
.L_x_16604:
[----:B------:R-:W1:Y:S01]  /*5280*/  LDC R7, c[0x0][0x594] ;  /* 0x00016500ff077b82 */ /* 0x000e620000000800 */
[----:B0----5:R-:W-:Y:S01]  /*5290*/  IABS R8, R0 ;  /* 0x0000000000087213 */ /* 0x021fe20000000000 */
[----:B------:R-:W0:Y:S01]  /*52a0*/  LDCU.64 UR6, c[0x0][0x580] ;  /* 0x0000b000ff0677ac */ /* 0x000e220008000a00 */
[----:B------:R-:W-:-:S04]  /*52b0*/  UPRMT UR4, UR41, 0x9910, URZ ;  /* 0x0000991029047896 */ /* 0x000fc800080000ff */
[----:B------:R-:W-:Y:S01]  /*52c0*/  UISETP.GT.AND UP0, UPT, UR4, 0x9, UPT ;  /* 0x000000090400788c */ /* 0x000fe2000bf04270 */
[-C--:B-1----:R-:W-:Y:S02]  /*52d0*/  IABS R9, R7.reuse ;  /* 0x0000000700097213 */ /* 0x082fe40000000000 */
[----:B------:R-:W-:Y:S02]  /*52e0*/  LOP3.LUT R0, R0, R7, RZ, 0x3c, !PT ;  /* 0x0000000700007212 */ /* 0x000fe400078e3cff */
[----:B------:R-:W1:Y:S02]  /*52f0*/  I2F.RP R4, R9 ;  /* 0x0000000900047306 */ /* 0x000e640000209400 */
[----:B------:R-:W-:-:S06]  /*5300*/  ISETP.GE.AND P1, PT, R0, RZ, PT ;  /* 0x000000ff0000720c */ /* 0x000fcc0003f26270 */
[----:B-1----:R-:W1:Y:S02]  /*5310*/  MUFU.RCP R4, R4 ;  /* 0x0000000400047308 */ /* 0x002e640000001000 */
[----:B-1----:R-:W-:-:S06]  /*5320*/  VIADD R6, R4, 0xffffffe ;  /* 0x0ffffffe04067836 */ /* 0x002fcc0000000000 */
[----:B--234-:R-:W1:Y:S02]  /*5330*/  F2I.FTZ.U32.TRUNC.NTZ R3, R6 ;  /* 0x0000000600037305 */ /* 0x01ce64000021f000 */
[----:B-1----:R-:W-:-:S05]  /*5340*/  IADD3 R2, PT, PT, RZ, -R3, RZ ;  /* 0x80000003ff027210 */ /* 0x002fca0007ffe0ff */
[----:B------:R-:W-:Y:S02]  /*5350*/  IMAD R5, R2, R9, RZ ;  /* 0x0000000902057224 */ /* 0x000fe400078e02ff */
[----:B------:R-:W-:-:S04]  /*5360*/  IMAD.MOV.U32 R2, RZ, RZ, RZ ;  /* 0x000000ffff027224 */ /* 0x000fc800078e00ff */
[----:B------:R-:W-:-:S04]  /*5370*/  IMAD.HI.U32 R3, R3, R5, R2 ;  /* 0x0000000503037227 */ /* 0x000fc800078e0002 */
[----:B------:R-:W-:-:S04]  /*5380*/  IMAD.MOV.U32 R2, RZ, RZ, R8 ;  /* 0x000000ffff027224 */ /* 0x000fc800078e0008 */
[----:B------:R-:W-:-:S05]  /*5390*/  IMAD.HI.U32 R3, R3, R2, RZ ;  /* 0x0000000203037227 */ /* 0x000fca00078e00ff */
[----:B------:R-:W-:-:S05]  /*53a0*/  IADD3 R5, PT, PT, -R3, RZ, RZ ;  /* 0x000000ff03057210 */ /* 0x000fca0007ffe1ff */
        /* <DEDUP_REMOVED lines=23> */
.L_x_16635:
[----:B------:R0:W-:Y:S01]  /*5520*/  STG.E.U8 desc[UR36][R2.64], R4 ;  /* 0x0000000402007986 */ /* 0x0001e2000c101124 */
[----:B------:R-:W-:Y:S05]  /*5530*/  BRA `(.L_x_16637) ;  /* 0x0000000c00387947 */ /* 0x000fea0003800000 */
.L_x_16634:
        /* <DEDUP_REMOVED lines=9> */
.L_x_16639:
[----:B------:R0:W-:Y:S01]  /*55d0*/  STG.E desc[UR36][R2.64], R4 ;  /* 0x0000000402007986 */ /* 0x0001e2000c101924 */
[----:B------:R-:W-:Y:S05]  /*55e0*/  BRA `(.L_x_16637) ;  /* 0x0000000c000c7947 */ /* 0x000fea0003800000 */
.L_x_16638:
[----:B------:R0:W-:Y:S01]  /*55f0*/  STG.E.U16 desc[UR36][R2.64], R4 ;  /* 0x0000000402007986 */ /* 0x0001e2000c101524 */
[----:B------:R-:W-:Y:S05]  /*5600*/  BRA `(.L_x_16637) ;  /* 0x0000000c00047947 */ /* 0x000fea0003800000 */
.L_x_16633:
        /* <DEDUP_REMOVED lines=9> */
.L_x_16641:
[----:B------:R-:W-:-:S04]  /*56a0*/  I2FP.F32.S32 R0, R4 ;  /* 0x0000000400007245 */ /* 0x000fc80000201400 */
[----:B------:R-:W-:-:S05]  /*56b0*/  F2FP.F16.F32.PACK_AB R0, RZ, R0 ;  /* 0x00000000ff00723e */ /* 0x000fca00000000ff */
[----:B------:R0:W-:Y:S01]  /*56c0*/  STG.E.U16 desc[UR36][R2.64], R0 ;  /* 0x0000000002007986 */ /* 0x0001e2000c101524 */
[----:B------:R-:W-:Y:S05]  /*56d0*/  BRA `(.L_x_16637) ;  /* 0x0000000800d07947 */ /* 0x000fea0003800000 */
.L_x_16640:
        /* <DEDUP_REMOVED lines=10> */
.L_x_16643:
[----:B------:R-:W-:-:S04]  /*5780*/  I2FP.F32.S32 R4, R4 ;  /* 0x0000000400047245 */ /* 0x000fc80000201400 */
[----:B------:R-:W-:-:S04]  /*5790*/  F2FP.F16.F32.PACK_AB R5, RZ, R4 ;  /* 0x00000004ff05723e */ /* 0x000fc800000000ff */
[----:B------:R-:W-:-:S05]  /*57a0*/  PRMT R5, R5, 0x5410, RZ ;  /* 0x0000541005057816 */ /* 0x000fca00000000ff */
[----:B------:R0:W-:Y:S01]  /*57b0*/  STG.E desc[UR36][R2.64], R5 ;  /* 0x0000000502007986 */ /* 0x0001e2000c101924 */
[----:B------:R-:W-:Y:S05]  /*57c0*/  BRA `(.L_x_16637) ;  /* 0x0000000800947947 */ /* 0x000fea0003800000 */
.L_x_16642:
[----:B------:R-:W0:Y:S02]  /*57d0*/  I2F.F64 R4, R4 ;  /* 0x0000000400047312 */ /* 0x000e240000201c00 */
[----:B0-----:R0:W-:Y:S01]  /*57e0*/  STG.E.64 desc[UR36][R2.64], R4 ;  /* 0x0000000402007986 */ /* 0x0011e2000c101b24 */
[----:B------:R-:W-:Y:S05]  /*57f0*/  BRA `(.L_x_16637) ;  /* 0x0000000800887947 */ /* 0x000fea0003800000 */
.L_x_16632:
        /* <DEDUP_REMOVED lines=12> */
.L_x_16647:
        /* <DEDUP_REMOVED lines=18> */
.L_x_16650:
[----:B------:R-:W-:-:S04]  /*59e0*/  SHF.R.U32.HI R5, RZ, 0x18, R5 ;  /* 0x00000018ff057819 */ /* 0x000fc80000011605 */
[----:B------:R-:W-:-:S07]  /*59f0*/  LOP3.LUT R0, R0, 0x80, R5, 0xf8, !PT ;  /* 0x0000008000007812 */ /* 0x000fce00078ef805 */
.L_x_16649:
[----:B------:R-:W-:Y:S05]  /*5a00*/  BSYNC.RECONVERGENT B0 ;  /* 0x0000000000007941 */ /* 0x000fea0003800200 */
.L_x_16648:
[----:B------:R0:W-:Y:S01]  /*5a10*/  STG.E.U8 desc[UR36][R2.64], R0 ;  /* 0x0000000002007986 */ /* 0x0001e2000c101124 */
[----:B------:R-:W-:Y:S05]  /*5a20*/  BRA `(.L_x_16637) ;  /* 0x0000000400fc7947 */ /* 0x000fea0003800000 */
.L_x_16646:
        /* <DEDUP_REMOVED lines=18> */
.L_x_16653:
[----:B------:R-:W-:-:S04]  /*5b50*/  SHF.R.U32.HI R5, RZ, 0x18, R5 ;  /* 0x00000018ff057819 */ /* 0x000fc80000011605 */
[----:B------:R-:W-:-:S07]  /*5b60*/  LOP3.LUT R0, R0, 0x80, R5, 0xf8, !PT ;  /* 0x0000008000007812 */ /* 0x000fce00078ef805 */
.L_x_16652:
[----:B------:R-:W-:Y:S05]  /*5b70*/  BSYNC.RECONVERGENT B0 ;  /* 0x0000000000007941 */ /* 0x000fea0003800200 */
.L_x_16651:
[----:B------:R0:W-:Y:S01]  /*5b80*/  STG.E.U8 desc[UR36][R2.64], R0 ;  /* 0x0000000002007986 */ /* 0x0001e2000c101124 */
[----:B------:R-:W-:Y:S05]  /*5b90*/  BRA `(.L_x_16637) ;  /* 0x0000000400a07947 */ /* 0x000fea0003800000 */
.L_x_16645:
        /* <DEDUP_REMOVED lines=22> */
.L_x_16655:
[----:B------:R-:W-:-:S05]  /*5d00*/  SHF.R.S32.HI R5, RZ, 0x1f, R4 ;  /* 0x0000001fff057819 */ /* 0x000fca0000011404 */
[----:B------:R0:W-:Y:S01]  /*5d10*/  STG.E.64 desc[UR36][R2.64], R4 ;  /* 0x0000000402007986 */ /* 0x0001e2000c101b24 */
[----:B------:R-:W-:Y:S05]  /*5d20*/  BRA `(.L_x_16637) ;  /* 0x00000004003c7947 */ /* 0x000fea0003800000 */
.L_x_16654:
[----:B------:R0:W-:Y:S01]  /*5d30*/  STG.E desc[UR36][R2.64], R4 ;  /* 0x0000000402007986 */ /* 0x0001e2000c101924 */
[----:B------:R-:W-:Y:S05]  /*5d40*/  BRA `(.L_x_16637) ;  /* 0x0000000400347947 */ /* 0x000fea0003800000 */
.L_x_16644:
        /* <DEDUP_REMOVED lines=10> */
.L_x_16657:
[----:B------:R-:W-:Y:S01]  /*5df0*/  CS2R R6, SRZ ;  /* 0x0000000000067805 */ /* 0x000fe2000001ff00 */
[----:B------:R-:W0:Y:S04]  /*5e00*/  I2F.F64 R4, R4 ;  /* 0x0000000400047312 */ /* 0x000e280000201c00 */
[----:B0-----:R4:W-:Y:S01]  /*5e10*/  STG.E.128 desc[UR36][R2.64], R4 ;  /* 0x0000000402007986 */ /* 0x0019e2000c101d24 */
[----:B------:R-:W-:Y:S05]  /*5e20*/  BRA `(.L_x_16637) ;  /* 0x0000000000fc7947 */ /* 0x000fea0003800000 */
.L_x_16656:
[----:B------:R-:W-:-:S09]  /*5e30*/  UISETP.NE.AND UP0, UPT, UR4, 0xf, UPT ;  /* 0x0000000f0400788c */ /* 0x000fd2000bf05270 */
[----:B------:R-:W-:Y:S05]  /*5e40*/  BRA.U !UP0, `(.L_x_16658) ;  /* 0x0000000108e87547 */ /* 0x000fea000b800000 */
[----:B------:R-:W-:-:S09]  /*5e50*/  UISETP.NE.AND UP0, UPT, UR4, 0x17, UPT ;  /* 0x000000170400788c */ /* 0x000fd2000bf05270 */
[----:B------:R-:W-:Y:S05]  /*5e60*/  BRA.U !UP0, `(.L_x_16659) ;  /* 0x0000000108907547 */ /* 0x000fea000b800000 */
[----:B------:R-:W-:-:S09]  /*5e70*/  UISETP.NE.AND UP0, UPT, UR4, 0x18, UPT ;  /* 0x000000180400788c */ /* 0x000fd2000bf05270 */
[----:B------:R-:W-:Y:S05]  /*5e80*/  BRA.U !UP0, `(.L_x_16660) ;  /* 0x0000000108447547 */ /* 0x000fea000b800000 */
.L_x_16636:
        /* <DEDUP_REMOVED lines=16> */
.L_x_16661:
[----:B------:R-:W-:Y:S05]  /*5f90*/  BRA `(.L_x_16637) ;  /* 0x0000000000a07947 */ /* 0x000fea0003800000 */
.L_x_16660:
        /* <DEDUP_REMOVED lines=13> */
.L_x_16663:
[----:B------:R-:W-:Y:S05]  /*6070*/  BSYNC.RECONVERGENT B0 ;  /* 0x0000000000007941 */ /* 0x000fea0003800200 */
.L_x_16662:
[----:B------:R-:W-:-:S05]  /*6080*/  LOP3.LUT R5, R0, 0x80, R5, 0xf8, !PT ;  /* 0x0000008000057812 */ /* 0x000fca00078ef805 */
[----:B------:R2:W-:Y:S01]  /*6090*/  STG.E.U8 desc[UR36][R2.64], R5 ;  /* 0x0000000502007986 */ /* 0x0005e2000c101124 */
[----:B------:R-:W-:Y:S05]  /*60a0*/  BRA `(.L_x_16637) ;  /* 0x00000000005c7947 */ /* 0x000fea0003800000 */
.L_x_16659:
        /* <DEDUP_REMOVED lines=12> */
.L_x_16665:
[----:B------:R-:W-:Y:S01]  /*6170*/  IMAD.MOV.U32 R0, RZ, RZ, 0x7f ;  /* 0x0000007fff007424 */ /* 0x000fe200078e00ff */
[----:B------:R-:W-:-:S04]  /*6180*/  ISETP.GT.U32.AND P0, PT, R4, 0x7f800000, PT ;  /* 0x7f8000000400780c */ /* 0x000fc80003f04070 */
[----:B------:R-:W-:-:S09]  /*6190*/  SEL R0, R0, 0x7c, P0 ;  /* 0x0000007c00007807 */ /* 0x000fd20000000000 */
.L_x_16666:
[----:B------:R-:W-:Y:S05]  /*61a0*/  BSYNC.RECONVERGENT B0 ;  /* 0x0000000000007941 */ /* 0x000fea0003800200 */
.L_x_16664:
[----:B------:R-:W-:-:S04]  /*61b0*/  SHF.R.U32.HI R5, RZ, 0x18, R5 ;  /* 0x00000018ff057819 */ /* 0x000fc80000011605 */
[----:B------:R-:W-:-:S05]  /*61c0*/  LOP3.LUT R5, R0, 0x80, R5, 0xf8, !PT ;  /* 0x0000008000057812 */ /* 0x000fca00078ef805 */
[----:B------:R1:W-:Y:S01]  /*61d0*/  STG.E.U8 desc[UR36][R2.64], R5 ;  /* 0x0000000502007986 */ /* 0x0003e2000c101124 */
[----:B------:R-:W-:Y:S05]  /*61e0*/  BRA `(.L_x_16637) ;  /* 0x00000000000c7947 */ /* 0x000fea0003800000 */
.L_x_16658:
[----:B------:R-:W-:-:S04]  /*61f0*/  I2FP.F32.S32 R0, R4 ;  /* 0x0000000400007245 */ /* 0x000fc80000201400 */
[----:B------:R-:W-:-:S05]  /*6200*/  F2FP.BF16.F32.PACK_AB R0, RZ, R0 ;  /* 0x00000000ff00723e */ /* 0x000fca00000010ff */
[----:B------:R0:W-:Y:S02]  /*6210*/  STG.E.U16 desc[UR36][R2.64], R0 ;  /* 0x0000000002007986 */ /* 0x0001e4000c101524 */
.L_x_16637:
[----:B------:R-:W-:-:S07]  /*6220*/  IADD3 R17, PT, PT, R17, 0x80, RZ ;  /* 0x0000008011117810 */ /* 0x000fce0007ffe0ff */
.L_x_16597:
[----:B------:R-:W-:Y:S05]  /*6230*/  BSYNC.RECONVERGENT B6 ;  /* 0x0000000000067941 */ /* 0x000fea0003800200 */
.L_x_16596:
        /* <DEDUP_REMOVED lines=307> */
.L_x_16669:
        /* <DEDUP_REMOVED lines=16> */
.L_x_16673:
[----:B------:R0:W5:Y:S01]  /*7670*/  LDG.E.U8 R0, desc[UR36][R2.64] ;  /* 0x0000002402007981 */ /* 0x000162000c1e1100 */
[----:B------:R-:W-:Y:S05]  /*7680*/  BRA `(.L_x_16675) ;  /* 0x0000000c002c7947 */ /* 0x000fea0003800000 */
.L_x_16672:
        /* <DEDUP_REMOVED lines=8> */
.L_x_16677:
[----:B------:R0:W5:Y:S01]  /*7710*/  LDG.E R0, desc[UR36][R2.64] ;  /* 0x0000002402007981 */ /* 0x000162000c1e1900 */
[----:B------:R-:W-:Y:S05]  /*7720*/  BRA `(.L_x_16675) ;  /* 0x0000000c00047947 */ /* 0x000fea0003800000 */
.L_x_16676:
[----:B------:R0:W5:Y:S01]  /*7730*/  LDG.E.S16 R0, desc[UR36][R2.64] ;  /* 0x0000002402007981 */ /* 0x000162000c1e1700 */
[----:B------:R-:W-:Y:S05]  /*7740*/  BRA `(.L_x_16675) ;  /* 0x0000000800fc7947 */ /* 0x000fea0003800000 */
.L_x_16671:
        /* <DEDUP_REMOVED lines=9> */
.L_x_16679:
[----:B------:R-:W2:Y:S02]  /*77e0*/  LDG.E.U16 R2, desc[UR36][R2.64] ;  /* 0x0000002402027981 */ /* 0x000ea4000c1e1500 */
[----:B--2---:R-:W-:-:S06]  /*77f0*/  HADD2.F32 R0, -RZ, R2.H0_H0 ;  /* 0x20000002ff007230 */ /* 0x004fcc0000004100 */
[----:B------:R-:W0:Y:S01]  /*7800*/  F2I.FTZ.TRUNC.NTZ R0, R0 ;  /* 0x0000000000007305 */ /* 0x000e22000021f100 */
[----:B------:R-:W-:Y:S05]  /*7810*/  BRA `(.L_x_16675) ;  /* 0x0000000800c87947 */ /* 0x000fea0003800000 */
.L_x_16678:
        /* <DEDUP_REMOVED lines=9> */
.L_x_16681:
[----:B------:R-:W2:Y:S02]  /*78b0*/  LDG.E.U16 R2, desc[UR36][R2.64] ;  /* 0x0000002402027981 */ /* 0x000ea4000c1e1500 */
[----:B--2---:R-:W-:-:S06]  /*78c0*/  HADD2.F32 R0, -RZ, R2.H0_H0 ;  /* 0x20000002ff007230 */ /* 0x004fcc0000004100 */
[----:B------:R-:W0:Y:S01]  /*78d0*/  F2I.FTZ.TRUNC.NTZ R0, R0 ;  /* 0x0000000000007305 */ /* 0x000e22000021f100 */
[----:B------:R-:W-:Y:S05]  /*78e0*/  BRA `(.L_x_16675) ;  /* 0x0000000800947947 */ /* 0x000fea0003800000 */
.L_x_16680:
[----:B------:R-:W2:Y:S02]  /*78f0*/  LDG.E.64 R2, desc[UR36][R2.64] ;  /* 0x0000002402027981 */ /* 0x000ea4000c1e1b00 */
[----:B--2---:R0:W1:Y:S02]  /*7900*/  F2I.F64.TRUNC R0, R2 ;  /* 0x0000000200007311 */ /* 0x004064000030d100 */
[----:B01----:R-:W-:Y:S05]  /*7910*/  BRA `(.L_x_16675) ;  /* 0x0000000800887947 */ /* 0x003fea0003800000 */
.L_x_16670:
        /* <DEDUP_REMOVED lines=12> */
.L_x_16684:
[----:B------:R-:W2:Y:S02]  /*79e0*/  LDG.E.64 R2, desc[UR36][R2.64] ;  /* 0x0000002402027981 */ /* 0x000ea4000c1e1b00 */
[----:B--2---:R0:W1:Y:S02]  /*79f0*/  F2I.F64.TRUNC R0, R2 ;  /* 0x0000000200007311 */ /* 0x004064000030d100 */
[----:B01----:R-:W-:Y:S05]  /*7a00*/  BRA `(.L_x_16675) ;  /* 0x00000008004c7947 */ /* 0x003fea0003800000 */
.L_x_16683:
        /* <DEDUP_REMOVED lines=24> */
[----:B------:R-:W1:Y:S01]  /*7b90*/  F2I.FTZ.TRUNC.NTZ R0, R0 ;  /* 0x0000000000007305 */ /* 0x000e62000021f100 */
[----:B------:R-:W-:Y:S05]  /*7ba0*/  BRA `(.L_x_16675) ;  /* 0x0000000400e47947 */ /* 0x000fea0003800000 */
.L_x_16686:
        /* <DEDUP_REMOVED lines=13> */
.L_x_16685:
[----:B------:R-:W2:Y:S02]  /*7c80*/  LDG.E.U16 R0, desc[UR36][R2.64] ;  /* 0x0000002402007981 */ /* 0x000ea4000c1e1500 */
[----:B--2---:R-:W-:-:S06]  /*7c90*/  SHF.L.U32 R0, R0, 0x10, RZ ;  /* 0x0000001000007819 */ /* 0x004fcc00000006ff */
[----:B------:R-:W2:Y:S01]  /*7ca0*/  F2I.FTZ.TRUNC.NTZ R0, R0 ;  /* 0x0000000000007305 */ /* 0x000ea2000021f100 */
[----:B------:R-:W-:Y:S05]  /*7cb0*/  BRA `(.L_x_16675) ;  /* 0x0000000400a07947 */ /* 0x000fea0003800000 */
.L_x_16682:
        /* <DEDUP_REMOVED lines=10> */
.L_x_16689:
        /* <DEDUP_REMOVED lines=21> */
.L_x_16693:
[----:B------:R-:W-:Y:S05]  /*7eb0*/  BSYNC.RECONVERGENT B1 ;  /* 0x0000000000017941 */ /* 0x000fea0003800200 */
.L_x_16692:
[----:B------:R-:W-:Y:S01]  /*7ec0*/  IMAD.SHL.U32 R0, R0, 0x100000, RZ ;  /* 0x0010000000007824 */ /* 0x000fe200078e00ff */
[----:B------:R-:W-:-:S04]  /*7ed0*/  LEA R2, R2, 0x3b800000, 0x17 ;  /* 0x3b80000002027811 */ /* 0x000fc800078eb8ff */
[----:B------:R-:W-:-:S07]  /*7ee0*/  LOP3.LUT R0, R2, R0, R7, 0xfe, !PT ;  /* 0x0000000002007212 */ /* 0x000fce00078efe07 */
.L_x_16691:
[----:B------:R-:W-:Y:S05]  /*7ef0*/  BSYNC.RECONVERGENT B0 ;  /* 0x0000000000007941 */ /* 0x000fea0003800200 */
.L_x_16690:
[----:B------:R-:W4:Y:S01]  /*7f00*/  F2I.FTZ.TRUNC.NTZ R0, R0 ;  /* 0x0000000000007305 */ /* 0x000f22000021f100 */
[----:B------:R-:W-:Y:S05]  /*7f10*/  BRA `(.L_x_16675) ;  /* 0x0000000400087947 */ /* 0x000fea0003800000 */
.L_x_16688:
        /* <DEDUP_REMOVED lines=21> */
.L_x_16697:
[----:B------:R-:W-:Y:S05]  /*8070*/  BSYNC.RECONVERGENT B1 ;  /* 0x0000000000017941 */ /* 0x000fea0003800200 */
.L_x_16696:
[----:B------:R-:W-:Y:S01]  /*8080*/  IMAD.SHL.U32 R0, R0, 0x200000, RZ ;  /* 0x0020000000007824 */ /* 0x000fe200078e00ff */
[----:B------:R-:W-:-:S04]  /*8090*/  LEA R2, R2, 0x37800000, 0x17 ;  /* 0x3780000002027811 */ /* 0x000fc800078eb8ff */
[----:B------:R-:W-:-:S07]  /*80a0*/  LOP3.LUT R0, R2, R0, R7, 0xfe, !PT ;  /* 0x0000000002007212 */ /* 0x000fce00078efe07 */
.L_x_16695:
[----:B------:R-:W-:Y:S05]  /*80b0*/  BSYNC.RECONVERGENT B0 ;  /* 0x0000000000007941 */ /* 0x000fea0003800200 */
.L_x_16694:
[----:B------:R-:W0:Y:S01]  /*80c0*/  F2I.FTZ.TRUNC.NTZ R0, R0 ;  /* 0x0000000000007305 */ /* 0x000e22000021f100 */
[----:B------:R-:W-:Y:S05]  /*80d0*/  BRA `(.L_x_16675) ;  /* 0x0000000000987947 */ /* 0x000fea0003800000 */
.L_x_16687:
        /* <DEDUP_REMOVED lines=14> */
.L_x_16701:
[----:B------:R-:W-:Y:S05]  /*81c0*/  BSYNC.RECONVERGENT B0 ;  /* 0x0000000000007941 */ /* 0x000fea0003800200 */
.L_x_16700:
[----:B------:R-:W0:Y:S01]  /*81d0*/  F2I.FTZ.TRUNC.NTZ R0, R0 ;  /* 0x0000000000007305 */ /* 0x000e22000021f100 */
[----:B------:R-:W-:Y:S05]  /*81e0*/  BRA `(.L_x_16675) ;  /* 0x0000000000547947 */ /* 0x000fea0003800000 */
.L_x_16674:
        /* <DEDUP_REMOVED lines=16> */
.L_x_16702:
[----:B------:R-:W-:Y:S01]  /*82f0*/  IMAD.MOV.U32 R0, RZ, RZ, RZ ;  /* 0x000000ffff007224 */ /* 0x000fe200078e00ff */
[----:B------:R-:W-:Y:S06]  /*8300*/  BRA `(.L_x_16675) ;  /* 0x00000000000c7947 */ /* 0x000fec0003800000 */
.L_x_16699:
[----:B------:R0:W5:Y:S01]  /*8310*/  LDG.E R0, desc[UR36][R2.64] ;  /* 0x0000002402007981 */ /* 0x000162000c1e1900 */
[----:B------:R-:W-:Y:S05]  /*8320*/  BRA `(.L_x_16675) ;  /* 0x0000000000047947 */ /* 0x000fea0003800000 */
.L_x_16698:
[----:B------:R0:W5:Y:S02]  /*8330*/  LDG.E R0, desc[UR36][R2.64] ;  /* 0x0000002402007981 */ /* 0x000164000c1e1900 */
.L_x_16675:
[----:B------:R-:W3:Y:S01]  /*8340*/  LDC R7, c[0x0][0x594] ;  /* 0x00016500ff077b82 */ /* 0x000ee20000000800 */
[----:B012-45:R-:W-:Y:S01]  /*8350*/  IABS R8, R0 ;  /* 0x0000000000087213 */ /* 0x037fe20000000000 */
[----:B------:R-:W0:Y:S01]  /*8360*/  LDCU.64 UR6, c[0x0][0x580] ;  /* 0x0000b000ff0677ac */ /* 0x000e220008000a00 */
[----:B------:R-:W-:-:S04]  /*8370*/  UPRMT UR4, UR41, 0x9910, URZ ;  /* 0x0000991029047896 */ /* 0x000fc800080000ff */
[----:B------:R-:W-:Y:S01]  /*8380*/  UISETP.GT.AND UP0, UPT, UR4, 0x9, UPT ;  /* 0x000000090400788c */ /* 0x000fe2000bf04270 */
[-C--:B---3--:R-:W-:Y:S02]  /*8390*/  IABS R9, R7.reuse ;  /* 0x0000000700097213 */ /* 0x088fe40000000000 */
[----:B------:R-:W-:Y:S02]  /*83a0*/  LOP3.LUT R0, R0, R7, RZ, 0x3c, !PT ;  /* 0x0000000700007212 */ /* 0x000fe400078e3cff */
[----:B------:R-:W1:Y:S02]  /*83b0*/  I2F.RP R4, R9 ;  /* 0x0000000900047306 */ /* 0x000e640000209400 */
[----:B------:R-:W-:-:S06]  /*83c0*/  ISETP.GE.AND P1, PT, R0, RZ, PT ;  /* 0x000000ff0000720c */ /* 0x000fcc0003f26270 */
[----:B-1----:R-:W1:Y:S02]  /*83d0*/  MUFU.RCP R4, R4 ;  /* 0x0000000400047308 */ /* 0x002e640000001000 */
[----:B-1----:R-:W-:-:S06]  /*83e0*/  IADD3 R6, PT, PT, R4, 0xffffffe, RZ ;  /* 0x0ffffffe04067810 */ /* 0x002fcc0007ffe0ff */
[----:B------:R-:W1:Y:S02]  /*83f0*/  F2I.FTZ.U32.TRUNC.NTZ R3, R6 ;  /* 0x0000000600037305 */ /* 0x000e64000021f000 */
[----:B-1----:R-:W-:-:S04]  /*8400*/  IMAD.MOV R2, RZ, RZ, -R3 ;  /* 0x000000ffff027224 */ /* 0x002fc800078e0a03 */
[----:B------:R-:W-:Y:S02]  /*8410*/  IMAD R5, R2, R9, RZ ;  /* 0x0000000902057224 */ /* 0x000fe400078e02ff */
[----:B------:R-:W-:-:S04]  /*8420*/  IMAD.MOV.U32 R2, RZ, RZ, RZ ;  /* 0x000000ffff027224 */ /* 0x000fc800078e00ff */
[----:B------:R-:W-:Y:S01]  /*8430*/  IMAD.HI.U32 R3, R3, R5, R2 ;  /* 0x0000000503037227 */ /* 0x000fe200078e0002 */
[----:B------:R-:W-:-:S05]  /*8440*/  MOV R2, R8 ;  /* 0x0000000800027202 */ /* 0x000fca0000000f00 */
        /* <DEDUP_REMOVED lines=25> */
.L_x_16706:
[----:B------:R4:W-:Y:S01]  /*85e0*/  STG.E.U8 desc[UR36][R2.64], R4 ;  /* 0x0000000402007986 */ /* 0x0009e2000c101124 */
[----:B------:R-:W-:Y:S05]  /*85f0*/  BRA `(.L_x_16708) ;  /* 0x0000000c00387947 */ /* 0x000fea0003800000 */
.L_x_16705:
        /* <DEDUP_REMOVED lines=9> */
.L_x_16710:
[----:B------:R2:W-:Y:S01]  /*8690*/  STG.E desc[UR36][R2.64], R4 ;  /* 0x0000000402007986 */ /* 0x0005e2000c101924 */
[----:B------:R-:W-:Y:S05]  /*86a0*/  BRA `(.L_x_16708) ;  /* 0x0000000c000c7947 */ /* 0x000fea0003800000 */
.L_x_16709:
[----:B------:R0:W-:Y:S01]  /*86b0*/  STG.E.U16 desc[UR36][R2.64], R4 ;  /* 0x0000000402007986 */ /* 0x0001e2000c101524 */
[----:B------:R-:W-:Y:S05]  /*86c0*/  BRA `(.L_x_16708) ;  /* 0x0000000c00047947 */ /* 0x000fea0003800000 */
.L_x_16704:
        /* <DEDUP_REMOVED lines=9> */
.L_x_16712:
[----:B------:R-:W-:-:S04]  /*8760*/  I2FP.F32.S32 R0, R4 ;  /* 0x0000000400007245 */ /* 0x000fc80000201400 */
[----:B------:R-:W-:-:S05]  /*8770*/  F2FP.F16.F32.PACK_AB R0, RZ, R0 ;  /* 0x00000000ff00723e */ /* 0x000fca00000000ff */
[----:B------:R0:W-:Y:S01]  /*8780*/  STG.E.U16 desc[UR36][R2.64], R0 ;  /* 0x0000000002007986 */ /* 0x0001e2000c101524 */
[----:B------:R-:W-:Y:S05]  /*8790*/  BRA `(.L_x_16708) ;  /* 0x0000000800d07947 */ /* 0x000fea0003800000 */
.L_x_16711:
        /* <DEDUP_REMOVED lines=10> */
.L_x_16714:
[----:B------:R-:W-:-:S04]  /*8840*/  I2FP.F32.S32 R4, R4 ;  /* 0x0000000400047245 */ /* 0x000fc80000201400 */
[----:B------:R-:W-:-:S04]  /*8850*/  F2FP.F16.F32.PACK_AB R5, RZ, R4 ;  /* 0x00000004ff05723e */ /* 0x000fc800000000ff */
[----:B------:R-:W-:-:S05]  /*8860*/  PRMT R5, R5, 0x5410, RZ ;  /* 0x0000541005057816 */ /* 0x000fca00000000ff */
[----:B------:R0:W-:Y:S01]  /*8870*/  STG.E desc[UR36][R2.64], R5 ;  /* 0x0000000502007986 */ /* 0x0001e2000c101924 */
[----:B------:R-:W-:Y:S05]  /*8880*/  BRA `(.L_x_16708) ;  /* 0x0000000800947947 */ /* 0x000fea0003800000 */
.L_x_16713:
[----:B------:R-:W0:Y:S02]  /*8890*/  I2F.F64 R4, R4 ;  /* 0x0000000400047312 */ /* 0x000e240000201c00 */
[----:B0-----:R0:W-:Y:S01]  /*88a0*/  STG.E.64 desc[UR36][R2.64], R4 ;  /* 0x0000000402007986 */ /* 0x0011e2000c101b24 */
[----:B------:R-:W-:Y:S05]  /*88b0*/  BRA `(.L_x_16708) ;  /* 0x0000000800887947 */ /* 0x000fea0003800000 */
.L_x_16703:
        /* <DEDUP_REMOVED lines=12> */
.L_x_16718:
        /* <DEDUP_REMOVED lines=18> */
.L_x_16721:
[----:B------:R-:W-:-:S04]  /*8aa0*/  SHF.R.U32.HI R5, RZ, 0x18, R5 ;  /* 0x00000018ff057819 */ /* 0x000fc80000011605 */
[----:B------:R-:W-:-:S07]  /*8ab0*/  LOP3.LUT R0, R0, 0x80, R5, 0xf8, !PT ;  /* 0x0000008000007812 */ /* 0x000fce00078ef805 */
.L_x_16720:
[----:B------:R-:W-:Y:S05]  /*8ac0*/  BSYNC.RECONVERGENT B0 ;  /* 0x0000000000007941 */ /* 0x000fea0003800200 */
.L_x_16719:
[----:B------:R0:W-:Y:S01]  /*8ad0*/  STG.E.U8 desc[UR36][R2.64], R0 ;  /* 0x0000000002007986 */ /* 0x0001e2000c101124 */
[----:B------:R-:W-:Y:S05]  /*8ae0*/  BRA `(.L_x_16708) ;  /* 0x0000000400fc7947 */ /* 0x000fea0003800000 */
.L_x_16717:
        /* <DEDUP_REMOVED lines=18> */
.L_x_16724:
[----:B------:R-:W-:-:S04]  /*8c10*/  SHF.R.U32.HI R5, RZ, 0x18, R5 ;  /* 0x00000018ff057819 */ /* 0x000fc80000011605 */
[----:B------:R-:W-:-:S07]  /*8c20*/  LOP3.LUT R0, R0, 0x80, R5, 0xf8, !PT ;  /* 0x0000008000007812 */ /* 0x000fce00078ef805 */
.L_x_16723:
[----:B------:R-:W-:Y:S05]  /*8c30*/  BSYNC.RECONVERGENT B0 ;  /* 0x0000000000007941 */ /* 0x000fea0003800200 */
.L_x_16722:
[----:B------:R0:W-:Y:S01]  /*8c40*/  STG.E.U8 desc[UR36][R2.64], R0 ;  /* 0x0000000002007986 */ /* 0x0001e2000c101124 */
[----:B------:R-:W-:Y:S05]  /*8c50*/  BRA `(.L_x_16708) ;  /* 0x0000000400a07947 */ /* 0x000fea0003800000 */
.L_x_16716:
        /* <DEDUP_REMOVED lines=22> */
.L_x_16726:
[----:B------:R-:W-:-:S05]  /*8dc0*/  SHF.R.S32.HI R5, RZ, 0x1f, R4 ;  /* 0x0000001fff057819 */ /* 0x000fca0000011404 */
[----:B------:R0:W-:Y:S01]  /*8dd0*/  STG.E.64 desc[UR36][R2.64], R4 ;  /* 0x0000000402007986 */ /* 0x0001e2000c101b24 */
[----:B------:R-:W-:Y:S05]  /*8de0*/  BRA `(.L_x_16708) ;  /* 0x00000004003c7947 */ /* 0x000fea0003800000 */
.L_x_16725:
[----:B------:R0:W-:Y:S01]  /*8df0*/  STG.E desc[UR36][R2.64], R4 ;  /* 0x0000000402007986 */ /* 0x0001e2000c101924 */
[----:B------:R-:W-:Y:S05]  /*8e00*/  BRA `(.L_x_16708) ;  /* 0x0000000400347947 */ /* 0x000fea0003800000 */
.L_x_16715:
        /* <DEDUP_REMOVED lines=10> */
.L_x_16728:
[----:B------:R-:W-:Y:S01]  /*8eb0*/  CS2R R6, SRZ ;  /* 0x0000000000067805 */ /* 0x000fe2000001ff00 */
[----:B------:R-:W0:Y:S04]  /*8ec0*/  I2F.F64 R4, R4 ;  /* 0x0000000400047312 */ /* 0x000e280000201c00 */
[----:B0-----:R0:W-:Y:S01]  /*8ed0*/  STG.E.128 desc[UR36][R2.64], R4 ;  /* 0x0000000402007986 */ /* 0x0011e2000c101d24 */
[----:B------:R-:W-:Y:S05]  /*8ee0*/  BRA `(.L_x_16708) ;  /* 0x0000000000fc7947 */ /* 0x000fea0003800000 */
.L_x_16727:
[----:B------:R-:W-:-:S09]  /*8ef0*/  UISETP.NE.AND UP0, UPT, UR4, 0xf, UPT ;  /* 0x0000000f0400788c */ /* 0x000fd2000bf05270 */
[----:B------:R-:W-:Y:S05]  /*8f00*/  BRA.U !UP0, `(.L_x_16729) ;  /* 0x0000000108e87547 */ /* 0x000fea000b800000 */
[----:B------:R-:W-:-:S09]  /*8f10*/  UISETP.NE.AND UP0, UPT, UR4, 0x17, UPT ;  /* 0x000000170400788c */ /* 0x000fd2000bf05270 */
[----:B------:R-:W-:Y:S05]  /*8f20*/  BRA.U !UP0, `(.L_x_16730) ;  /* 0x0000000108907547 */ /* 0x000fea000b800000 */
[----:B------:R-:W-:-:S09]  /*8f30*/  UISETP.NE.AND UP0, UPT, UR4, 0x18, UPT ;  /* 0x000000180400788c */ /* 0x000fd2000bf05270 */
[----:B------:R-:W-:Y:S05]  /*8f40*/  BRA.U !UP0, `(.L_x_16731) ;  /* 0x0000000108447547 */ /* 0x000fea000b800000 */
.L_x_16707:
        /* <DEDUP_REMOVED lines=16> */
.L_x_16732:
[----:B------:R-:W-:Y:S05]  /*9050*/  BRA `(.L_x_16708) ;  /* 0x0000000000a07947 */ /* 0x000fea0003800000 */
.L_x_16731:
        /* <DEDUP_REMOVED lines=13> */
.L_x_16734:
[----:B------:R-:W-:Y:S05]  /*9130*/  BSYNC.RECONVERGENT B0 ;  /* 0x0000000000007941 */ /* 0x000fea0003800200 */
.L_x_16733:
[----:B------:R-:W-:-:S05]  /*9140*/  LOP3.LUT R5, R0, 0x80, R5, 0xf8, !PT ;  /* 0x0000008000057812 */ /* 0x000fca00078ef805 */
[----:B------:R0:W-:Y:S01]  /*9150*/  STG.E.U8 desc[UR36][R2.64], R5 ;  /* 0x0000000502007986 */ /* 0x0001e2000c101124 */
[----:B------:R-:W-:Y:S05]  /*9160*/  BRA `(.L_x_16708) ;  /* 0x00000000005c7947 */ /* 0x000fea0003800000 */
.L_x_16730:
        /* <DEDUP_REMOVED lines=12> */
.L_x_16736:
[----:B------:R-:W-:Y:S02]  /*9230*/  ISETP.GT.U32.AND P0, PT, R4, 0x7f800000, PT ;  /* 0x7f8000000400780c */ /* 0x000fe40003f04070 */
[----:B------:R-:W-:-:S04]  /*9240*/  MOV R0, 0x7f ;  /* 0x0000007f00007802 */ /* 0x000fc80000000f00 */
[----:B------:R-:W-:-:S07]  /*9250*/  SEL R0, R0, 0x7c, P0 ;  /* 0x0000007c00007807 */ /* 0x000fce0000000000 */
.L_x_16737:
[----:B------:R-:W-:Y:S05]  /*9260*/  BSYNC.RECONVERGENT B0 ;  /* 0x0000000000007941 */ /* 0x000fea0003800200 */
.L_x_16735:
[----:B------:R-:W-:-:S04]  /*9270*/  SHF.R.U32.HI R5, RZ, 0x18, R5 ;  /* 0x00000018ff057819 */ /* 0x000fc80000011605 */
[----:B------:R-:W-:-:S05]  /*9280*/  LOP3.LUT R5, R0, 0x80, R5, 0xf8, !PT ;  /* 0x0000008000057812 */ /* 0x000fca00078ef805 */
[----:B------:R0:W-:Y:S01]  /*9290*/  STG.E.U8 desc[UR36][R2.64], R5 ;  /* 0x0000000502007986 */ /* 0x0001e2000c101124 */
[----:B------:R-:W-:Y:S05]  /*92a0*/  BRA `(.L_x_16708) ;  /* 0x00000000000c7947 */ /* 0x000fea0003800000 */
.L_x_16729:
[----:B------:R-:W-:-:S04]  /*92b0*/  I2FP.F32.S32 R0, R4 ;  /* 0x0000000400007245 */ /* 0x000fc80000201400 */
[----:B------:R-:W-:-:S05]  /*92c0*/  F2FP.BF16.F32.PACK_AB R0, RZ, R0 ;  /* 0x00000000ff00723e */ /* 0x000fca00000010ff */
[----:B------:R0:W-:Y:S02]  /*92d0*/  STG.E.U16 desc[UR36][R2.64], R0 ;  /* 0x0000000002007986 */ /* 0x0001e4000c101524 */
.L_x_16708:
[----:B------:R-:W-:-:S07]  /*92e0*/  VIADD R17, R17, 0x80 ;  /* 0x0000008011117836 */ /* 0x000fce0000000000 */
.L_x_16668:
[----:B------:R-:W-:Y:S05]  /*92f0*/  BSYNC.RECONVERGENT B6 ;  /* 0x0000000000067941 */ /* 0x000fea0003800200 */
.L_x_16667:
        /* <DEDUP_REMOVED lines=306> */
.L_x_16738:
[----:B------:R-:W1:Y:S01]  /*a620*/  LDCU.128 UR8, c[0x0][0x580] ;  /* 0x0000b000ff0877ac */ /* 0x000e620008000c00 */
[----:B------:R-:W-:-:S04]  /*a630*/  UPRMT UR4, UR42, 0x9910, URZ ;  /* 0x000099102a047896 */ /* 0x000fc800080000ff */
[----:B------:R-:W-:Y:S01]  /*a640*/  UISETP.GT.AND UP0, UPT, UR4, 0x9, UPT ;  /* 0x000000090400788c */ /* 0x000fe2000bf04270 */
[----:B-1234-:R-:W-:Y:S02]  /*a650*/  IADD3 R2, P1, PT, R0, UR10, RZ ;  /* 0x0000000a00027c10 */ /* 0x01efe4000ff3e0ff */
        /* <DEDUP_REMOVED lines=14> */
.L_x_16742:
[----:B------:R0:W5:Y:S01]  /*a740*/  LDG.E.U8 R0, desc[UR36][R2.64] ;  /* 0x0000002402007981 */ /* 0x000162000c1e1100 */
[----:B------:R-:W-:Y:S05]  /*a750*/  BRA `(.L_x_16744) ;  /* 0x0000000c002c7947 */ /* 0x000fea0003800000 */
.L_x_16741:
        /* <DEDUP_REMOVED lines=8> */
.L_x_16746:
[----:B------:R0:W5:Y:S01]  /*a7e0*/  LDG.E R0, desc[UR36][R2.64] ;  /* 0x0000002402007981 */ /* 0x000162000c1e1900 */
[----:B------:R-:W-:Y:S05]  /*a7f0*/  BRA `(.L_x_16744) ;  /* 0x0000000c00047947 */ /* 0x000fea0003800000 */
.L_x_16745:
[----:B------:R0:W5:Y:S01]  /*a800*/  LDG.E.S16 R0, desc[UR36][R2.64] ;  /* 0x0000002402007981 */ /* 0x000162000c1e1700 */
[----:B------:R-:W-:Y:S05]  /*a810*/  BRA `(.L_x_16744) ;  /* 0x0000000800fc7947 */ /* 0x000fea0003800000 */
.L_x_16740:
        /* <DEDUP_REMOVED lines=9> */
.L_x_16748:
[----:B------:R-:W2:Y:S02]  /*a8b0*/  LDG.E.U16 R2, desc[UR36][R2.64] ;  /* 0x0000002402027981 */ /* 0x000ea4000c1e1500 */
[----:B--2---:R-:W-:-:S06]  /*a8c0*/  HADD2.F32 R0, -RZ, R2.H0_H0 ;  /* 0x20000002ff007230 */ /* 0x004fcc0000004100 */
[----:B------:R-:W0:Y:S01]  /*a8d0*/  F2I.FTZ.TRUNC.NTZ R0, R0 ;  /* 0x0000000000007305 */ /* 0x000e22000021f100 */
[----:B------:R-:W-:Y:S05]  /*a8e0*/  BRA `(.L_x_16744) ;  /* 0x0000000800c87947 */ /* 0x000fea0003800000 */
.L_x_16747:
        /* <DEDUP_REMOVED lines=9> */
.L_x_16750:
[----:B------:R-:W2:Y:S02]  /*a980*/  LDG.E.U16 R2, desc[UR36][R2.64] ;  /* 0x0000002402027981 */ /* 0x000ea4000c1e1500 */
[----:B--2---:R-:W-:-:S06]  /*a990*/  HADD2.F32 R0, -RZ, R2.H0_H0 ;  /* 0x20000002ff007230 */ /* 0x004fcc0000004100 */
[----:B------:R-:W0:Y:S01]  /*a9a0*/  F2I.FTZ.TRUNC.NTZ R0, R0 ;  /* 0x0000000000007305 */ /* 0x000e22000021f100 */
[----:B------:R-:W-:Y:S05]  /*a9b0*/  BRA `(.L_x_16744) ;  /* 0x0000000800947947 */ /* 0x000fea0003800000 */
.L_x_16749:
[----:B------:R-:W2:Y:S02]  /*a9c0*/  LDG.E.64 R2, desc[UR36][R2.64] ;  /* 0x0000002402027981 */ /* 0x000ea4000c1e1b00 */
[----:B--2---:R0:W1:Y:S02]  /*a9d0*/  F2I.F64.TRUNC R0, R2 ;  /* 0x0000000200007311 */ /* 0x004064000030d100 */
[----:B01----:R-:W-:Y:S05]  /*a9e0*/  BRA `(.L_x_16744) ;  /* 0x0000000800887947 */ /* 0x003fea0003800000 */
.L_x_16739:
        /* <DEDUP_REMOVED lines=12> */
.L_x_16753:
[----:B------:R-:W2:Y:S02]  /*aab0*/  LDG.E.64 R2, desc[UR36][R2.64] ;  /* 0x0000002402027981 */ /* 0x000ea4000c1e1b00 */
[----:B--2---:R0:W1:Y:S02]  /*aac0*/  F2I.F64.TRUNC R0, R2 ;  /* 0x0000000200007311 */ /* 0x004064000030d100 */
[----:B01----:R-:W-:Y:S05]  /*aad0*/  BRA `(.L_x_16744) ;  /* 0x00000008004c7947 */ /* 0x003fea0003800000 */
.L_x_16752:
        /* <DEDUP_REMOVED lines=26> */
.L_x_16755:
        /* <DEDUP_REMOVED lines=13> */
.L_x_16754:
[----:B------:R-:W2:Y:S02]  /*ad50*/  LDG.E.U16 R0, desc[UR36][R2.64] ;  /* 0x0000002402007981 */ /* 0x000ea4000c1e1500 */
[----:B--2---:R-:W-:-:S06]  /*ad60*/  IMAD.U32 R0, R0, 0x10000, RZ ;  /* 0x0001000000007824 */ /* 0x004fcc00078e00ff */
[----:B------:R-:W0:Y:S01]  /*ad70*/  F2I.FTZ.TRUNC.NTZ R0, R0 ;  /* 0x0000000000007305 */ /* 0x000e22000021f100 */
[----:B------:R-:W-:Y:S05]  /*ad80*/  BRA `(.L_x_16744) ;  /* 0x0000000400a07947 */ /* 0x000fea0003800000 */
.L_x_16751:
        /* <DEDUP_REMOVED lines=10> */
.L_x_16758:
        /* <DEDUP_REMOVED lines=21> */
.L_x_16762:
[----:B------:R-:W-:Y:S05]  /*af80*/  BSYNC.RECONVERGENT B1 ;  /* 0x0000000000017941 */ /* 0x000fea0003800200 */
.L_x_16761:
[----:B------:R-:W-:Y:S01]  /*af90*/  IMAD.SHL.U32 R0, R0, 0x100000, RZ ;  /* 0x0010000000007824 */ /* 0x000fe200078e00ff */
[----:B------:R-:W-:-:S04]  /*afa0*/  LEA R2, R2, 0x3b800000, 0x17 ;  /* 0x3b80000002027811 */ /* 0x000fc800078eb8ff */
[----:B------:R-:W-:-:S07]  /*afb0*/  LOP3.LUT R0, R2, R0, R7, 0xfe, !PT ;  /* 0x0000000002007212 */ /* 0x000fce00078efe07 */
.L_x_16760:
[----:B------:R-:W-:Y:S05]  /*afc0*/  BSYNC.RECONVERGENT B0 ;  /* 0x0000000000007941 */ /* 0x000fea0003800200 */
.L_x_16759:
[----:B------:R-:W2:Y:S01]  /*afd0*/  F2I.FTZ.TRUNC.NTZ R0, R0 ;  /* 0x0000000000007305 */ /* 0x000ea2000021f100 */
[----:B------:R-:W-:Y:S05]  /*afe0*/  BRA `(.L_x_16744) ;  /* 0x0000000400087947 */ /* 0x000fea0003800000 */
.L_x_16757:
        /* <DEDUP_REMOVED lines=21> */
.L_x_16766:
[----:B------:R-:W-:Y:S05]  /*b140*/  BSYNC.RECONVERGENT B1 ;  /* 0x0000000000017941 */ /* 0x000fea0003800200 */
.L_x_16765:
[----:B------:R-:W-:Y:S02]  /*b150*/  SHF.L.U32 R0, R0, 0x15, RZ ;  /* 0x0000001500007819 */ /* 0x000fe400000006ff */
[----:B------:R-:W-:-:S04]  /*b160*/  LEA R2, R2, 0x37800000, 0x17 ;  /* 0x3780000002027811 */ /* 0x000fc800078eb8ff */
[----:B------:R-:W-:-:S07]  /*b170*/  LOP3.LUT R0, R2, R0, R7, 0xfe, !PT ;  /* 0x0000000002007212 */ /* 0x000fce00078efe07 */
.L_x_16764:
[----:B------:R-:W-:Y:S05]  /*b180*/  BSYNC.RECONVERGENT B0 ;  /* 0x0000000000007941 */ /* 0x000fea0003800200 */
.L_x_16763:
[----:B------:R-:W0:Y:S01]  /*b190*/  F2I.FTZ.TRUNC.NTZ R0, R0 ;  /* 0x0000000000007305 */ /* 0x000e22000021f100 */
[----:B------:R-:W-:Y:S05]  /*b1a0*/  BRA `(.L_x_16744) ;  /* 0x0000000000987947 */ /* 0x000fea0003800000 */
.L_x_16756:
        /* <DEDUP_REMOVED lines=14> */
.L_x_16770:
[----:B------:R-:W-:Y:S05]  /*b290*/  BSYNC.RECONVERGENT B0 ;  /* 0x0000000000007941 */ /* 0x000fea0003800200 */
.L_x_16769:
[----:B------:R-:W4:Y:S01]  /*b2a0*/  F2I.FTZ.TRUNC.NTZ R0, R0 ;  /* 0x0000000000007305 */ /* 0x000f22000021f100 */
[----:B------:R-:W-:Y:S05]  /*b2b0*/  BRA `(.L_x_16744) ;  /* 0x0000000000547947 */ /* 0x000fea0003800000 */
.L_x_16743:
        /* <DEDUP_REMOVED lines=16> */
.L_x_16771:
[----:B------:R-:W-:Y:S01]  /*b3c0*/  IMAD.MOV.U32 R0, RZ, RZ, RZ ;  /* 0x000000ffff007224 */ /* 0x000fe200078e00ff */
[----:B------:R-:W-:Y:S06]  /*b3d0*/  BRA `(.L_x_16744) ;  /* 0x00000000000c7947 */ /* 0x000fec0003800000 */
.L_x_16768:
[----:B------:R0:W5:Y:S01]  /*b3e0*/  LDG.E R0, desc[UR36][R2.64] ;  /* 0x0000002402007981 */ /* 0x000162000c1e1900 */
[----:B------:R-:W-:Y:S05]  /*b3f0*/  BRA `(.L_x_16744) ;  /* 0x0000000000047947 */ /* 0x000fea0003800000 */
.L_x_16767:
[----:B------:R3:W5:Y:S02]  /*b400*/  LDG.E R0, desc[UR36][R2.64] ;  /* 0x0000002402007981 */ /* 0x000764000c1e1900 */
.L_x_16744:
[----:B------:R-:W2:Y:S01]  /*b410*/  LDC R5, c[0x0][0x594] ;  /* 0x00016500ff057b82 */ /* 0x000ea20000000800 */
[----:B01-3--:R-:W-:Y:S01]  /*b420*/  IMAD.MOV.U32 R2, RZ, RZ, RZ ;  /* 0x000000ffff027224 */ /* 0x00bfe200078e00ff */
[----:B--2-45:R-:W-:Y:S01]  /*b430*/  IABS R8, R0 ;  /* 0x0000000000087213 */ /* 0x034fe20000000000 */
[----:B------:R-:W-:-:S04]  /*b440*/  UPRMT UR4, UR41, 0x9910, URZ ;  /* 0x0000991029047896 */ /* 0x000fc800080000ff */
[----:B------:R-:W-:Y:S01]  /*b450*/  UISETP.GT.AND UP0, UPT, UR4, 0x9, UPT ;  /* 0x000000090400788c */ /* 0x000fe2000bf04270 */
[-C--:B------:R-:W-:Y:S02]  /*b460*/  IABS R6, R5.reuse ;  /* 0x0000000500067213 */ /* 0x080fe40000000000 */
[----:B------:R-:W-:Y:S02]  /*b470*/  LOP3.LUT R0, R0, R5, RZ, 0x3c, !PT ;  /* 0x0000000500007212 */ /* 0x000fe400078e3cff */
[----:B------:R-:W0:Y:S02]  /*b480*/  I2F.RP R4, R6 ;  /* 0x0000000600047306 */ /* 0x000e240000209400 */
[----:B------:R-:W-:-:S06]  /*b490*/  ISETP.GE.AND P0, PT, R0, RZ, PT ;  /* 0x000000ff0000720c */ /* 0x000fcc0003f06270 */
[----:B0-----:R-:W0:Y:S02]  /*b4a0*/  MUFU.RCP R4, R4 ;  /* 0x0000000400047308 */ /* 0x001e240000001000 */
[----:B0-----:R-:W-:-:S06]  /*b4b0*/  VIADD R7, R4, 0xffffffe ;  /* 0x0ffffffe04077836 */ /* 0x001fcc0000000000 */
[----:B------:R-:W0:Y:S02]  /*b4c0*/  F2I.FTZ.U32.TRUNC.NTZ R3, R7 ;  /* 0x0000000700037305 */ /* 0x000e24000021f000 */
[----:B0-----:R-:W-:-:S05]  /*b4d0*/  IADD3 R9, PT, PT, RZ, -R3, RZ ;  /* 0x80000003ff097210 */ /* 0x001fca0007ffe0ff */
[----:B------:R-:W-:-:S04]  /*b4e0*/  IMAD R9, R9, R6, RZ ;  /* 0x0000000609097224 */ /* 0x000fc800078e02ff */
        /* <DEDUP_REMOVED lines=24> */
.L_x_16775:
[----:B------:R-:W-:Y:S01]  /*b670*/  STG.E.U8 desc[UR36][R16.64], R2 ;  /* 0x0000000210007986 */ /* 0x000fe2000c101124 */
[----:B------:R-:W-:Y:S05]  /*b680*/  EXIT ;  /* 0x000000000000794d */ /* 0x000fea0003800000 */
.L_x_16774:
        /* <DEDUP_REMOVED lines=9> */
.L_x_16778:
[----:B------:R-:W-:Y:S01]  /*b720*/  STG.E desc[UR36][R16.64], R2 ;  /* 0x0000000210007986 */ /* 0x000fe2000c101924 */
[----:B------:R-:W-:Y:S05]  /*b730*/  EXIT ;  /* 0x000000000000794d */ /* 0x000fea0003800000 */
.L_x_16777:
[----:B------:R-:W-:Y:S01]  /*b740*/  STG.E.U16 desc[UR36][R16.64], R2 ;  /* 0x0000000210007986 */ /* 0x000fe2000c101524 */
[----:B------:R-:W-:Y:S05]  /*b750*/  EXIT ;  /* 0x000000000000794d */ /* 0x000fea0003800000 */
.L_x_16773:
        /* <DEDUP_REMOVED lines=9> */
.L_x_16780:
[----:B------:R-:W-:-:S04]  /*b7f0*/  I2FP.F32.S32 R0, R2 ;  /* 0x0000000200007245 */ /* 0x000fc80000201400 */
[----:B------:R-:W-:-:S05]  /*b800*/  F2FP.F16.F32.PACK_AB R0, RZ, R0 ;  /* 0x00000000ff00723e */ /* 0x000fca00000000ff */
[----:B------:R-:W-:Y:S01]  /*b810*/  STG.E.U16 desc[UR36][R16.64], R0 ;  /* 0x0000000010007986 */ /* 0x000fe2000c101524 */
[----:B------:R-:W-:Y:S05]  /*b820*/  EXIT ;  /* 0x000000000000794d */ /* 0x000fea0003800000 */
.L_x_16779:
        /* <DEDUP_REMOVED lines=10> */
.L_x_16782:
[----:B------:R-:W-:-:S04]  /*b8d0*/  I2FP.F32.S32 R2, R2 ;  /* 0x0000000200027245 */ /* 0x000fc80000201400 */
[----:B------:R-:W-:-:S04]  /*b8e0*/  F2FP.F16.F32.PACK_AB R3, RZ, R2 ;  /* 0x00000002ff03723e */ /* 0x000fc800000000ff */
[----:B------:R-:W-:-:S05]  /*b8f0*/  PRMT R3, R3, 0x5410, RZ ;  /* 0x0000541003037816 */ /* 0x000fca00000000ff */
[----:B------:R-:W-:Y:S01]  /*b900*/  STG.E desc[UR36][R16.64], R3 ;  /* 0x0000000310007986 */ /* 0x000fe2000c101924 */
[----:B------:R-:W-:Y:S05]  /*b910*/  EXIT ;  /* 0x000000000000794d */ /* 0x000fea0003800000 */
.L_x_16781:
[----:B------:R-:W0:Y:S02]  /*b920*/  I2F.F64 R2, R2 ;  /* 0x0000000200027312 */ /* 0x000e240000201c00 */
[----:B0-----:R-:W-:Y:S01]  /*b930*/  STG.E.64 desc[UR36][R16.64], R2 ;  /* 0x0000000210007986 */ /* 0x001fe2000c101b24 */
[----:B------:R-:W-:Y:S05]  /*b940*/  EXIT ;  /* 0x000000000000794d */ /* 0x000fea0003800000 */
.L_x_16772:
        /* <DEDUP_REMOVED lines=12> */
.L_x_16786:
[----:B------:R-:W-:Y:S01]  /*ba10*/  I2FP.F32.S32 R3, R2 ;  /* 0x0000000200037245 */ /* 0x000fe20000201400 */
[----:B------:R-:W-:Y:S01]  /*ba20*/  BSSY.RECONVERGENT B0, `(.L_x_16787) ;  /* 0x0000013000007945 */ /* 0x000fe20003800200 */
[----:B------:R-:W-:Y:S02]  /*ba30*/  MOV R8, 0x80 ;  /* 0x0000008000087802 */ /* 0x000fe40000000f00 */
        /* <DEDUP_REMOVED lines=14> */
.L_x_16789:
[----:B------:R-:W-:-:S04]  /*bb20*/  SHF.R.U32.HI R3, RZ, 0x18, R3 ;  /* 0x00000018ff037819 */ /* 0x000fc80000011603 */
[----:B------:R-:W-:-:S04]  /*bb30*/  LOP3.LUT R0, R0, 0x80, R3, 0xf8, !PT ;  /* 0x0000008000007812 */ /* 0x000fc800078ef803 */
[----:B------:R-:W-:-:S07]  /*bb40*/  PRMT R8, R0, 0x7610, R8 ;  /* 0x0000761000087816 */ /* 0x000fce0000000008 */
.L_x_16788:
[----:B------:R-:W-:Y:S05]  /*bb50*/  BSYNC.RECONVERGENT B0 ;  /* 0x0000000000007941 */ /* 0x000fea0003800200 */
.L_x_16787:
[----:B------:R-:W-:Y:S01]  /*bb60*/  STG.E.U8 desc[UR36][R16.64], R8 ;  /* 0x0000000810007986 */ /* 0x000fe2000c101124 */
[----:B------:R-:W-:Y:S05]  /*bb70*/  EXIT ;  /* 0x000000000000794d */ /* 0x000fea0003800000 */
.L_x_16785:
        /* <DEDUP_REMOVED lines=17> */
.L_x_16792:
[----:B------:R-:W-:-:S04]  /*bc90*/  SHF.R.U32.HI R3, RZ, 0x18, R3 ;  /* 0x00000018ff037819 */ /* 0x000fc80000011603 */
[----:B------:R-:W-:-:S04]  /*bca0*/  LOP3.LUT R0, R0, 0x80, R3, 0xf8, !PT ;  /* 0x0000008000007812 */ /* 0x000fc800078ef803 */
[----:B------:R-:W-:-:S07]  /*bcb0*/  PRMT R8, R0, 0x7610, R8 ;  /* 0x0000761000087816 */ /* 0x000fce0000000008 */
.L_x_16791:
[----:B------:R-:W-:Y:S05]  /*bcc0*/  BSYNC.RECONVERGENT B0 ;  /* 0x0000000000007941 */ /* 0x000fea0003800200 */
.L_x_16790:
[----:B------:R-:W-:Y:S01]  /*bcd0*/  STG.E.U8 desc[UR36][R16.64], R8 ;  /* 0x0000000810007986 */ /* 0x000fe2000c101124 */
[----:B------:R-:W-:Y:S05]  /*bce0*/  EXIT ;  /* 0x000000000000794d */ /* 0x000fea0003800000 */
.L_x_16784:
        /* <DEDUP_REMOVED lines=22> */
.L_x_16794:
[----:B------:R-:W-:-:S05]  /*be50*/  SHF.R.S32.HI R3, RZ, 0x1f, R2 ;  /* 0x0000001fff037819 */ /* 0x000fca0000011402 */
[----:B------:R-:W-:Y:S01]  /*be60*/  STG.E.64 desc[UR36][R16.64], R2 ;  /* 0x0000000210007986 */ /* 0x000fe2000c101b24 */
[----:B------:R-:W-:Y:S05]  /*be70*/  EXIT ;  /* 0x000000000000794d */ /* 0x000fea0003800000 */
.L_x_16793:
[----:B------:R-:W-:Y:S01]  /*be80*/  STG.E desc[UR36][R16.64], R2 ;  /* 0x0000000210007986 */ /* 0x000fe2000c101924 */
[----:B------:R-:W-:Y:S05]  /*be90*/  EXIT ;  /* 0x000000000000794d */ /* 0x000fea0003800000 */
.L_x_16783:
        /* <DEDUP_REMOVED lines=10> */
.L_x_16796:
[----:B------:R-:W-:Y:S01]  /*bf40*/  CS2R R6, SRZ ;  /* 0x0000000000067805 */ /* 0x000fe2000001ff00 */
[----:B------:R-:W0:Y:S04]  /*bf50*/  I2F.F64 R4, R2 ;  /* 0x0000000200047312 */ /* 0x000e280000201c00 */
[----:B0-----:R-:W-:Y:S01]  /*bf60*/  STG.E.128 desc[UR36][R16.64], R4 ;  /* 0x0000000410007986 */ /* 0x001fe2000c101d24 */
[----:B------:R-:W-:Y:S05]  /*bf70*/  EXIT ;  /* 0x000000000000794d */ /* 0x000fea0003800000 */
.L_x_16795:
[----:B------:R-:W-:-:S09]  /*bf80*/  UISETP.NE.AND UP0, UPT, UR4, 0xf, UPT ;  /* 0x0000000f0400788c */ /* 0x000fd2000bf05270 */
[----:B------:R-:W-:Y:S05]  /*bf90*/  BRA.U !UP0, `(.L_x_16797) ;  /* 0x0000000108e87547 */ /* 0x000fea000b800000 */
[----:B------:R-:W-:-:S09]  /*bfa0*/  UISETP.NE.AND UP0, UPT, UR4, 0x17, UPT ;  /* 0x000000170400788c */ /* 0x000fd2000bf05270 */
[----:B------:R-:W-:Y:S05]  /*bfb0*/  BRA.U !UP0, `(.L_x_16798) ;  /* 0x0000000108907547 */ /* 0x000fea000b800000 */
[----:B------:R-:W-:-:S09]  /*bfc0*/  UISETP.NE.AND UP0, UPT, UR4, 0x18, UPT ;  /* 0x000000180400788c */ /* 0x000fd2000bf05270 */
[----:B------:R-:W-:Y:S05]  /*bfd0*/  BRA.U !UP0, `(.L_x_16799) ;  /* 0x0000000108447547 */ /* 0x000fea000b800000 */
.L_x_16776:
        /* <DEDUP_REMOVED lines=16> */
.L_x_16800:
[----:B------:R-:W-:Y:S05]  /*c0e0*/  EXIT ;  /* 0x000000000000794d */ /* 0x000fea0003800000 */
.L_x_16799:
        /* <DEDUP_REMOVED lines=13> */
.L_x_16802:
[----:B------:R-:W-:Y:S05]  /*c1c0*/  BSYNC.RECONVERGENT B0 ;  /* 0x0000000000007941 */ /* 0x000fea0003800200 */
.L_x_16801:
[----:B------:R-:W-:-:S05]  /*c1d0*/  LOP3.LUT R3, R0, 0x80, R3, 0xf8, !PT ;  /* 0x0000008000037812 */ /* 0x000fca00078ef803 */
[----:B------:R-:W-:Y:S01]  /*c1e0*/  STG.E.U8 desc[UR36][R16.64], R3 ;  /* 0x0000000310007986 */ /* 0x000fe2000c101124 */
[----:B------:R-:W-:Y:S05]  /*c1f0*/  EXIT ;  /* 0x000000000000794d */ /* 0x000fea0003800000 */
.L_x_16798:
        /* <DEDUP_REMOVED lines=12> */
.L_x_16804:
[----:B------:R-:W-:Y:S01]  /*c2c0*/  IMAD.MOV.U32 R0, RZ, RZ, 0x7f ;  /* 0x0000007fff007424 */ /* 0x000fe200078e00ff */
[----:B------:R-:W-:-:S04]  /*c2d0*/  ISETP.GT.U32.AND P0, PT, R2, 0x7f800000, PT ;  /* 0x7f8000000200780c */ /* 0x000fc80003f04070 */
[----:B------:R-:W-:-:S09]  /*c2e0*/  SEL R0, R0, 0x7c, P0 ;  /* 0x0000007c00007807 */ /* 0x000fd20000000000 */
.L_x_16805:
[----:B------:R-:W-:Y:S05]  /*c2f0*/  BSYNC.RECONVERGENT B0 ;  /* 0x0000000000007941 */ /* 0x000fea0003800200 */
.L_x_16803:
[----:B------:R-:W-:-:S04]  /*c300*/  SHF.R.U32.HI R3, RZ, 0x18, R3 ;  /* 0x00000018ff037819 */ /* 0x000fc80000011603 */
[----:B------:R-:W-:-:S05]  /*c310*/  LOP3.LUT R3, R0, 0x80, R3, 0xf8, !PT ;  /* 0x0000008000037812 */ /* 0x000fca00078ef803 */
[----:B------:R-:W-:Y:S01]  /*c320*/  STG.E.U8 desc[UR36][R16.64], R3 ;  /* 0x0000000310007986 */ /* 0x000fe2000c101124 */
[----:B------:R-:W-:Y:S05]  /*c330*/  EXIT ;  /* 0x000000000000794d */ /* 0x000fea0003800000 */
.L_x_16797:
[----:B------:R-:W-:-:S04]  /*c340*/  I2FP.F32.S32 R0, R2 ;  /* 0x0000000200007245 */ /* 0x000fc80000201400 */
[----:B------:R-:W-:-:S05]  /*c350*/  F2FP.BF16.F32.PACK_AB R0, RZ, R0 ;  /* 0x00000000ff00723e */ /* 0x000fca00000010ff */
[----:B------:R-:W-:Y:S01]  /*c360*/  STG.E.U16 desc[UR36][R16.64], R0 ;  /* 0x0000000010007986 */ /* 0x000fe2000c101524 */
[----:B------:R-:W-:Y:S05]  /*c370*/  EXIT ;  /* 0x000000000000794d */ /* 0x000fea0003800000 */
.L_x_16806:
        /* <DEDUP_REMOVED lines=16> */
.L_x_22472:


//--------------------- .text._ZN2at6native27unrolled_elementwise_kernelINS0_13BUnaryFunctorIiiiZZZNS0_15binary_internal21div_trunc_kernel_cudaERNS_18TensorIteratorBaseEENKUlvE_clEvENKUlvE1_clEvEUliiE_EESt5arrayIPcLm2EELi4E23TrivialOffsetCalculatorILi1EjESE_NS0_6memory12LoadWithCastILi1EEENSF_13StoreWithCastILi1EEEEEviT_T0_T2_T3_T4_T5_ --------------------------
	.section	.text._ZN2at6native27unrolled_elementwise_kernelINS0_13BUnaryFunctorIiiiZZZNS0_15binary_internal21div_trunc_kernel_cudaERNS_18TensorIteratorBaseEENKUlvE_clEvENKUlvE1_clEvEUliiE_EESt5arrayIPcLm2EELi4E23TrivialOffsetCalculatorILi1EjESE_NS0_6memory12LoadWithCastILi1EEENSF_13StoreWithCastILi1EEEEEviT_T0_T2_T3_T4_T5_,"ax",@progbits
	.align	128
        .global         _ZN2at6native27unrolled_elementwise_kernelINS0_13BUnaryFunctorIiiiZZZNS0_15binary_internal21div_trunc_kernel_cudaERNS_18TensorIteratorBaseEENKUlvE_clEvENKUlvE1_clEvEUliiE_EESt5arrayIPcLm2EELi4E23TrivialOffsetCalculatorILi1EjESE_NS0_6memory12LoadWithCastILi1EEENSF_13StoreWithCastILi1EEEEEviT_T0_T2_T3_T4_T5_
        .type           _ZN2at6native27unrolled_elementwise_kernelINS0_13BUnaryFunctorIiiiZZZNS0_15binary_internal21div_trunc_kernel_cudaERNS_18TensorIteratorBaseEENKUlvE_clEvENKUlvE1_clEvEUliiE_EESt5arrayIPcLm2EELi4E23TrivialOffsetCalculatorILi1EjESE_NS0_6memory12LoadWithCastILi1EEENSF_13StoreWithCastILi1EEEEEviT_T0_T2_T3_T4_T5_,@function
        .size           _ZN2at6native27unrolled_elementwise_kernelINS0_13BUnaryFunctorIiiiZZZNS0_15binary_internal21div_trunc_kernel_cudaERNS_18TensorIteratorBaseEENKUlvE_clEvENKUlvE1_clEvEUliiE_EESt5arrayIPcLm2EELi4E23TrivialOffsetCalculatorILi1EjESE_NS0_6memory12LoadWithCastILi1EEENSF_13StoreWithCastILi1EEEEEviT_T0_T2_T3_T4_T5_,(.L_x_22473 - _ZN2at6native27unrolled_elementwise_kernelINS0_13BUnaryFunctorIiiiZZZNS0_15binary_internal21div_trunc_kernel_cudaERNS_18TensorIteratorBaseEENKUlvE_clEvENKUlvE1_clEvEUliiE_EESt5arrayIPcLm2EELi4E23TrivialOffsetCalculatorILi1EjESE_NS0_6memory12LoadWithCastILi1EEENSF_13StoreWithCastILi1EEEEEviT_T0_T2_T3_T4_T5_)
        .other          _ZN2at6native27unrolled_elementwise_kernelINS0_13BUnaryFunctorIiiiZZZNS0_15binary_internal21div_trunc_kernel_cudaERNS_18TensorIteratorBaseEENKUlvE_clEvENKUlvE1_clEvEUliiE_EESt5arrayIPcLm2EELi4E23TrivialOffsetCalculatorILi1EjESE_NS0_6memory12LoadWithCastILi1EEENSF_13StoreWithCastILi1EEEEEviT_T0_T2_T3_T4_T5_,@"STO_CUDA_ENTRY STV_DEFAULT"
_ZN2at6native27unrolled_elementwise_kernelINS0_13BUnaryFunctorIiiiZZZNS0_15binary_internal21div_trunc_kernel_cudaERNS_18TensorIteratorBaseEENKUlvE_clEvENKUlvE1_clEvEUliiE_EESt5arrayIPcLm2EELi4E23TrivialOffsetCalculatorILi1EjESE_NS0_6memory12LoadWithCastILi1EEENSF_13StoreWithCastILi1EEEEEviT_T0_T2_T3_T4_T5_:
.text._ZN2at6native27unrolled_elementwise_kernelINS0_13BUnaryFunctorIiiiZZZNS0_15binary_internal21div_trunc_kernel_cudaERNS_18TensorIteratorBaseEENKUlvE_clEvENKUlvE1_clEvEUliiE_EESt5arrayIPcLm2EELi4E23TrivialOffsetCalculatorILi1EjESE_NS0_6memory12LoadWithCastILi1EEENSF_13StoreWithCastILi1EEEEEviT_T0_T2_T3_T4_T5_:
        /* <DEDUP_REMOVED lines=31> */
.L_x_16812:
[----:B------:R3:W5:Y:S01]  /*01f0*/  LDG.E.U8 R24, desc[UR36][R4.64] ;  /* 0x0000002404187981 */ /* 0x000762000c1e1100 */
[----:B------:R-:W-:Y:S05]  /*0200*/  BRA `(.L_x_16814) ;  /* 0x0000000c00307947 */ /* 0x000fea0003800000 */
.L_x_16811:
        /* <DEDUP_REMOVED lines=8> */
.L_x_16816:
[----:B------:R1:W5:Y:S01]  /*0290*/  LDG.E R24, desc[UR36][R4.64] ;  /* 0x0000002404187981 */ /* 0x000362000c1e1900 */
[----:B------:R-:W-:Y:S05]  /*02a0*/  BRA `(.L_x_16814) ;  /* 0x0000000c00087947 */ /* 0x000fea0003800000 */
.L_x_16815:
[----:B------:R2:W5:Y:S01]  /*02b0*/  LDG.E.S16 R24, desc[UR36][R4.64] ;  /* 0x0000002404187981 */ /* 0x000562000c1e1700 */
[----:B------:R-:W-:Y:S05]  /*02c0*/  BRA `(.L_x_16814) ;  /* 0x0000000c00007947 */ /* 0x000fea0003800000 */
.L_x_16810:
        /* <DEDUP_REMOVED lines=9> */
.L_x_16818:
[----:B------:R-:W2:Y:S02]  /*0360*/  LDG.E.U16 R4, desc[UR36][R4.64] ;  /* 0x0000002404047981 */ /* 0x000ea4000c1e1500 */
[----:B--2---:R-:W-:-:S06]  /*0370*/  HADD2.F32 R24, -RZ, R4.H0_H0 ;  /* 0x20000004ff187230 */ /* 0x004fcc0000004100 */
[----:B------:R-:W0:Y:S01]  /*0380*/  F2I.FTZ.TRUNC.NTZ R24, R24 ;  /* 0x0000001800187305 */ /* 0x000e22000021f100 */
[----:B------:R-:W-:Y:S05]  /*0390*/  BRA `(.L_x_16814) ;  /* 0x0000000800cc7947 */ /* 0x000fea0003800000 */
.L_x_16817:
        /* <DEDUP_REMOVED lines=9> */
.L_x_16820:
[----:B------:R-:W2:Y:S02]  /*0430*/  LDG.E.U16 R4, desc[UR36][R4.64] ;  /* 0x0000002404047981 */ /* 0x000ea4000c1e1500 */
[----:B--2---:R-:W-:-:S06]  /*0440*/  HADD2.F32 R24, -RZ, R4.H0_H0 ;  /* 0x20000004ff187230 */ /* 0x004fcc0000004100 */
[----:B------:R-:W0:Y:S01]  /*0450*/  F2I.FTZ.TRUNC.NTZ R24, R24 ;  /* 0x0000001800187305 */ /* 0x000e22000021f100 */
[----:B------:R-:W-:Y:S05]  /*0460*/  BRA `(.L_x_16814) ;  /* 0x0000000800987947 */ /* 0x000fea0003800000 */
.L_x_16819:
[----:B------:R-:W2:Y:S02]  /*0470*/  LDG.E.64 R24, desc[UR36][R4.64] ;  /* 0x0000002404187981 */ /* 0x000ea4000c1e1b00 */
[----:B--2---:R0:W1:Y:S02]  /*0480*/  F2I.F64.TRUNC R24, R24 ;  /* 0x0000001800187311 */ /* 0x004064000030d100 */
[----:B01----:R-:W-:Y:S05]  /*0490*/  BRA `(.L_x_16814) ;  /* 0x00000008008c7947 */ /* 0x003fea0003800000 */
.L_x_16809:
        /* <DEDUP_REMOVED lines=12> */
.L_x_16823:
[----:B------:R-:W2:Y:S02]  /*0560*/  LDG.E.64 R4, desc[UR36][R4.64] ;  /* 0x0000002404047981 */ /* 0x000ea4000c1e1b00 */
[----:B--2---:R0:W1:Y:S02]  /*0570*/  F2I.F64.TRUNC R24, R4 ;  /* 0x0000000400187311 */ /* 0x004064000030d100 */
[----:B01----:R-:W-:Y:S05]  /*0580*/  BRA `(.L_x_16814) ;  /* 0x0000000800507947 */ /* 0x003fea0003800000 */
.L_x_16822:
        /* <DEDUP_REMOVED lines=26> */
.L_x_16825:
        /* <DEDUP_REMOVED lines=14> */
.L_x_16824:
[----:B------:R-:W2:Y:S02]  /*0810*/  LDG.E.U16 R24, desc[UR36][R4.64] ;  /* 0x0000002404187981 */ /* 0x000ea4000c1e1500 */
[----:B--2---:R-:W-:-:S06]  /*0820*/  IMAD.U32 R24, R24, 0x10000, RZ ;  /* 0x0001000018187824 */ /* 0x004fcc00078e00ff */
[----:B------:R-:W0:Y:S01]  /*0830*/  F2I.FTZ.TRUNC.NTZ R24, R24 ;  /* 0x0000001800187305 */ /* 0x000e22000021f100 */
[----:B------:R-:W-:Y:S05]  /*0840*/  BRA `(.L_x_16814) ;  /* 0x0000000400a07947 */ /* 0x000fea0003800000 */
.L_x_16821:
        /* <DEDUP_REMOVED lines=10> */
.L_x_16828:
        /* <DEDUP_REMOVED lines=21> */
.L_x_16832:
[----:B------:R-:W-:Y:S05]  /*0a40*/  BSYNC.RECONVERGENT B1 ;  /* 0x0000000000017941 */ /* 0x000fea0003800200 */
.L_x_16831:
[----:B------:R-:W-:Y:S01]  /*0a50*/  IMAD.SHL.U32 R0, R0, 0x100000, RZ ;  /* 0x0010000000007824 */ /* 0x000fe200078e00ff */
[----:B------:R-:W-:-:S04]  /*0a60*/  LEA R3, R3, 0x3b800000, 0x17 ;  /* 0x3b80000003037811 */ /* 0x000fc800078eb8ff */
[----:B------:R-:W-:-:S07]  /*0a70*/  LOP3.LUT R24, R3, R0, R7, 0xfe, !PT ;  /* 0x0000000003187212 */ /* 0x000fce00078efe07 */
.L_x_16830:
[----:B------:R-:W-:Y:S05]  /*0a80*/  BSYNC.RECONVERGENT B0 ;  /* 0x0000000000007941 */ /* 0x000fea0003800200 */
.L_x_16829:
[----:B------:R-:W0:Y:S01]  /*0a90*/  F2I.FTZ.TRUNC.NTZ R24, R24 ;  /* 0x0000001800187305 */ /* 0x000e22000021f100 */
[----:B------:R-:W-:Y:S05]  /*0aa0*/  BRA `(.L_x_16814) ;  /* 0x0000000400087947 */ /* 0x000fea0003800000 */
.L_x_16827:
        /* <DEDUP_REMOVED lines=21> */
.L_x_16836:
[----:B------:R-:W-:Y:S05]  /*0c00*/  BSYNC.RECONVERGENT B1 ;  /* 0x0000000000017941 */ /* 0x000fea0003800200 */
.L_x_16835:
[----:B------:R-:W-:Y:S01]  /*0c10*/  IMAD.SHL.U32 R0, R0, 0x200000, RZ ;  /* 0x0020000000007824 */ /* 0x000fe200078e00ff */
[----:B------:R-:W-:-:S04]  /*0c20*/  LEA R3, R3, 0x37800000, 0x17 ;  /* 0x3780000003037811 */ /* 0x000fc800078eb8ff */
[----:B------:R-:W-:-:S07]  /*0c30*/  LOP3.LUT R24, R3, R0, R7, 0xfe, !PT ;  /* 0x0000000003187212 */ /* 0x000fce00078efe07 */
.L_x_16834:
[----:B------:R-:W-:Y:S05]  /*0c40*/  BSYNC.RECONVERGENT B0 ;  /* 0x0000000000007941 */ /* 0x000fea0003800200 */
.L_x_16833:
[----:B------:R-:W0:Y:S01]  /*0c50*/  F2I.FTZ.TRUNC.NTZ R24, R24 ;  /* 0x0000001800187305 */ /* 0x000e22000021f100 */
[----:B------:R-:W-:Y:S05]  /*0c60*/  BRA `(.L_x_16814) ;  /* 0x0000000000987947 */ /* 0x000fea0003800000 */
.L_x_16826:
[----:B------:R-:W-:-:S09]  /*0c70*/  UISETP.NE.AND UP0, UPT, UR4, 0x1c, UPT ;  /* 0x0000001c0400788c */ /* 0x000fd2000bf05270 */
[----:B------:R-:W-:Y:S05]  /*0c80*/  BRA.U !UP0, `(.L_x_16837) ;  /* 0x00000001088c7547 */ /* 0x000fea000b800000 */
[----:B------:R-:W-:-:S09]  /*0c90*/  UISETP.NE.AND UP0, UPT, UR4, 0x1d, UPT ;  /* 0x0000001d0400788c */ /* 0x000fd2000bf05270 */
[----:B------:R-:W-:Y:S05]  /*0ca0*/  BRA.U !UP0, `(.L_x_16838) ;  /* 0x00000001087c7547 */ /* 0x000fea000b800000 */
[----:B------:R-:W-:-:S09]  /*0cb0*/  UISETP.NE.AND UP0, UPT, UR4, 0x2c, UPT ;  /* 0x0000002c0400788c */ /* 0x000fd2000bf05270 */
[----:B------:R-:W-:Y:S05]  /*0cc0*/  BRA.U !UP0, `(.L_x_16839) ;  /* 0x0000000108487547 */ /* 0x000fea000b800000 */
.L_x_16813:
        /* <DEDUP_REMOVED lines=16> */
.L_x_16840:
[----:B------:R-:W-:Y:S01]  /*0dd0*/  IMAD.MOV.U32 R24, RZ, RZ, RZ ;  /* 0x000000ffff187224 */ /* 0x000fe200078e00ff */
[----:B------:R-:W-:Y:S06]  /*0de0*/  BRA `(.L_x_16814) ;  /* 0x0000000000387947 */ /* 0x000fec0003800000 */
.L_x_16839:
        /* <DEDUP_REMOVED lines=8> */
.L_x_16842:
[----:B------:R-:W-:Y:S05]  /*0e70*/  BSYNC.RECONVERGENT B0 ;  /* 0x0000000000007941 */ /* 0x000fea0003800200 */
.L_x_16841:
[----:B------:R-:W0:Y:S01]  /*0e80*/  F2I.FTZ.TRUNC.NTZ R24, R24 ;  /* 0x0000001800187305 */ /* 0x000e22000021f100 */
[----:B------:R-:W-:Y:S05]  /*0e90*/  BRA `(.L_x_16814) ;  /* 0x00000000000c7947 */ /* 0x000fea0003800000 */
.L_x_16838:
[----:B------:R0:W5:Y:S01]  /*0ea0*/  LDG.E R24, desc[UR36][R4.64] ;  /* 0x0000002404187981 */ /* 0x000162000c1e1900 */
[----:B------:R-:W-:Y:S05]  /*0eb0*/  BRA `(.L_x_16814) ;  /* 0x0000000000047947 */ /* 0x000fea0003800000 */
.L_x_16837:
[----:B------:R0:W5:Y:S02]  /*0ec0*/  LDG.E R24, desc[UR36][R4.64] ;  /* 0x0000002404187981 */ /* 0x000164000c1e1900 */
.L_x_16814:
[----:B------:R-:W-:-:S07]  /*0ed0*/  VIADD R19, R17, 0x80 ;  /* 0x0000008011137836 */ /* 0x000fce0000000000 */
.L_x_16808:
[----:B------:R-:W-:Y:S05]  /*0ee0*/  BSYNC.RECONVERGENT B6 ;  /* 0x0000000000067941 */ /* 0x000fea0003800200 */
.L_x_16807:
[----:B------:R-:W-:Y:S01]  /*0ef0*/  ISETP.GE.AND P0, PT, R19, R16, PT ;  /* 0x000000101300720c */ /* 0x000fe20003f06270 */
[----:B------:R-:W-:Y:S01]  /*0f00*/  BSSY.RECONVERGENT B6, `(.L_x_16843) ;  /* 0x00000e5000067945 */ /* 0x000fe20003800200 */
[----:B------:R-:W-:-:S11]  /*0f10*/  IMAD.MOV.U32 R25, RZ, RZ, RZ ;  /* 0x000000ffff197224 */ /* 0x000fd600078e00ff */
        /* <DEDUP_REMOVED lines=20> */
.L_x_16848:
[----:B------:R0:W5:Y:S01]  /*1060*/  LDG.E.U8 R25, desc[UR36][R4.64] ;  /* 0x0000002404197981 */ /* 0x000162000c1e1100 */
[----:B------:R-:W-:Y:S05]  /*1070*/  BRA `(.L_x_16850) ;  /* 0x0000000c00307947 */ /* 0x000fea0003800000 */
.L_x_16847:
        /* <DEDUP_REMOVED lines=8> */
.L_x_16852:
[----:B------:R0:W5:Y:S01]  /*1100*/  LDG.E R25, desc[UR36][R4.64] ;  /* 0x0000002404197981 */ /* 0x000162000c1e1900 */
[----:B------:R-:W-:Y:S05]  /*1110*/  BRA `(.L_x_16850) ;  /* 0x0000000c00087947 */ /* 0x000fea0003800000 */
.L_x_16851:
[----:B------:R0:W5:Y:S01]  /*1120*/  LDG.E.S16 R25, desc[UR36][R4.64] ;  /* 0x0000002404197981 */ /* 0x000162000c1e1700 */
[----:B------:R-:W-:Y:S05]  /*1130*/  BRA `(.L_x_16850) ;  /* 0x0000000c00007947 */ /* 0x000fea0003800000 */
.L_x_16846:
        /* <DEDUP_REMOVED lines=9> */
.L_x_16854:
[----:B------:R-:W2:Y:S02]  /*11d0*/  LDG.E.U16 R4, desc[UR36][R4.64] ;  /* 0x0000002404047981 */ /* 0x000ea4000c1e1500 */
[----:B--2---:R-:W-:-:S06]  /*11e0*/  HADD2.F32 R25, -RZ, R4.H0_H0 ;  /* 0x20000004ff197230 */ /* 0x004fcc0000004100 */
[----:B------:R-:W0:Y:S01]  /*11f0*/  F2I.FTZ.TRUNC.NTZ R25, R25 ;  /* 0x0000001900197305 */ /* 0x000e22000021f100 */
[----:B------:R-:W-:Y:S05]  /*1200*/  BRA `(.L_x_16850) ;  /* 0x0000000800cc7947 */ /* 0x000fea0003800000 */
.L_x_16853:
        /* <DEDUP_REMOVED lines=9> */
.L_x_16856:
[----:B------:R-:W2:Y:S02]  /*12a0*/  LDG.E.U16 R4, desc[UR36][R4.64] ;  /* 0x0000002404047981 */ /* 0x000ea4000c1e1500 */
[----:B--2---:R-:W-:-:S06]  /*12b0*/  HADD2.F32 R25, -RZ, R4.H0_H0 ;  /* 0x20000004ff197230 */ /* 0x004fcc0000004100 */
[----:B------:R-:W0:Y:S01]  /*12c0*/  F2I.FTZ.TRUNC.NTZ R25, R25 ;  /* 0x0000001900197305 */ /* 0x000e22000021f100 */
[----:B------:R-:W-:Y:S05]  /*12d0*/  BRA `(.L_x_16850) ;  /* 0x0000000800987947 */ /* 0x000fea0003800000 */
.L_x_16855:
[----:B------:R-:W2:Y:S02]  /*12e0*/  LDG.E.64 R4, desc[UR36][R4.64] ;  /* 0x0000002404047981 */ /* 0x000ea4000c1e1b00 */
[----:B--2---:R0:W1:Y:S02]  /*12f0*/  F2I.F64.TRUNC R25, R4 ;  /* 0x0000000400197311 */ /* 0x004064000030d100 */
[----:B01----:R-:W-:Y:S05]  /*1300*/  BRA `(.L_x_16850) ;  /* 0x00000008008c7947 */ /* 0x003fea0003800000 */
.L_x_16845:
        /* <DEDUP_REMOVED lines=12> */
.L_x_16859:
[----:B------:R-:W2:Y:S02]  /*13d0*/  LDG.E.64 R4, desc[UR36][R4.64] ;  /* 0x0000002404047981 */ /* 0x000ea4000c1e1b00 */
[----:B--2---:R0:W1:Y:S02]  /*13e0*/  F2I.F64.TRUNC R25, R4 ;  /* 0x0000000400197311 */ /* 0x004064000030d100 */
[----:B01----:R-:W-:Y:S05]  /*13f0*/  BRA `(.L_x_16850) ;  /* 0x0000000800507947 */ /* 0x003fea0003800000 */
.L_x_16858:
        /* <DEDUP_REMOVED lines=26> */
.L_x_16861:
        /* <DEDUP_REMOVED lines=12> */
[----:B------:R2:W3:Y:S01]  /*1660*/  F2I.FTZ.TRUNC.NTZ R25, R0 ;  /* 0x0000000000197305 */ /* 0x0004e2000021f100 */
[----:B------:R-:W-:Y:S05]  /*1670*/  BRA `(.L_x_16850) ;  /* 0x0000000400b07947 */ /* 0x000fea0003800000 */
.L_x_16860:
[----:B------:R-:W2:Y:S02]  /*1680*/  LDG.E.U16 R25, desc[UR36][R4.64] ;  /* 0x0000002404197981 */ /* 0x000ea4000c1e1500 */
[----:B--2---:R-:W-:-:S06]  /*1690*/  IMAD.U32 R25, R25, 0x10000, RZ ;  /* 0x0001000019197824 */ /* 0x004fcc00078e00ff */
[----:B------:R-:W4:Y:S01]  /*16a0*/  F2I.FTZ.TRUNC.NTZ R25, R25 ;  /* 0x0000001900197305 */ /* 0x000f22000021f100 */
[----:B------:R-:W-:Y:S05]  /*16b0*/  BRA `(.L_x_16850) ;  /* 0x0000000400a07947 */ /* 0x000fea0003800000 */
.L_x_16857:
        /* <DEDUP_REMOVED lines=10> */
.L_x_16864:
        /* <DEDUP_REMOVED lines=21> */
.L_x_16868:
[----:B------:R-:W-:Y:S05]  /*18b0*/  BSYNC.RECONVERGENT B1 ;  /* 0x0000000000017941 */ /* 0x000fea0003800200 */
.L_x_16867:
[----:B------:R-:W-:Y:S01]  /*18c0*/  IMAD.SHL.U32 R0, R0, 0x100000, RZ ;  /* 0x0010000000007824 */ /* 0x000fe200078e00ff */
[----:B------:R-:W-:-:S04]  /*18d0*/  LEA R3, R3, 0x3b800000, 0x17 ;  /* 0x3b80000003037811 */ /* 0x000fc800078eb8ff */
[----:B------:R-:W-:-:S07]  /*18e0*/  LOP3.LUT R25, R3, R0, R25, 0xfe, !PT ;  /* 0x0000000003197212 */ /* 0x000fce00078efe19 */
.L_x_16866:
[----:B------:R-:W-:Y:S05]  /*18f0*/  BSYNC.RECONVERGENT B0 ;  /* 0x0000000000007941 */ /* 0x000fea0003800200 */
.L_x_16865:
[----:B------:R-:W0:Y:S01]  /*1900*/  F2I.FTZ.TRUNC.NTZ R25, R25 ;  /* 0x0000001900197305 */ /* 0x000e22000021f100 */
[----:B------:R-:W-:Y:S05]  /*1910*/  BRA `(.L_x_16850) ;  /* 0x0000000400087947 */ /* 0x000fea0003800000 */
.L_x_16863:
        /* <DEDUP_REMOVED lines=21> */
.L_x_16872:
[----:B------:R-:W-:Y:S05]  /*1a70*/  BSYNC.RECONVERGENT B1 ;  /* 0x0000000000017941 */ /* 0x000fea0003800200 */
.L_x_16871:
[----:B------:R-:W-:Y:S01]  /*1a80*/  IMAD.SHL.U32 R0, R0, 0x200000, RZ ;  /* 0x0020000000007824 */ /* 0x000fe200078e00ff */
[----:B------:R-:W-:-:S04]  /*1a90*/  LEA R3, R3, 0x37800000, 0x17 ;  /* 0x3780000003037811 */ /* 0x000fc800078eb8ff */
[----:B------:R-:W-:-:S07]  /*1aa0*/  LOP3.LUT R25, R3, R0, R25, 0xfe, !PT ;  /* 0x0000000003197212 */ /* 0x000fce00078efe19 */
.L_x_16870:
[----:B------:R-:W-:Y:S05]  /*1ab0*/  BSYNC.RECONVERGENT B0 ;  /* 0x0000000000007941 */ /* 0x000fea0003800200 */
.L_x_16869:
[----:B------:R-:W0:Y:S01]  /*1ac0*/  F2I.FTZ.TRUNC.NTZ R25, R25 ;  /* 0x0000001900197305 */ /* 0x000e22000021f100 */
[----:B------:R-:W-:Y:S05]  /*1ad0*/  BRA `(.L_x_16850) ;  /* 0x0000000000987947 */ /* 0x000fea0003800000 */
.L_x_16862:
        /* <DEDUP_REMOVED lines=14> */
.L_x_16876:
[----:B------:R-:W-:Y:S05]  /*1bc0*/  BSYNC.RECONVERGENT B0 ;  /* 0x0000000000007941 */ /* 0x000fea0003800200 */
.L_x_16875:
[----:B------:R-:W0:Y:S01]  /*1bd0*/  F2I.FTZ.TRUNC.NTZ R25, R25 ;  /* 0x0000001900197305 */ /* 0x000e22000021f100 */
[----:B------:R-:W-:Y:S05]  /*1be0*/  BRA `(.L_x_16850) ;  /* 0x0000000000547947 */ /* 0x000fea0003800000 */
.L_x_16849:
        /* <DEDUP_REMOVED lines=16> */
.L_x_16877:
[----:B------:R-:W-:Y:S01]  /*1cf0*/  IMAD.MOV.U32 R25, RZ, RZ, RZ ;  /* 0x000000ffff197224 */ /* 0x000fe200078e00ff */
[----:B------:R-:W-:Y:S06]  /*1d00*/  BRA `(.L_x_16850) ;  /* 0x00000000000c7947 */ /* 0x000fec0003800000 */
.L_x_16874:
[----:B------:R0:W5:Y:S01]  /*1d10*/  LDG.E R25, desc[UR36][R4.64] ;  /* 0x0000002404197981 */ /* 0x000162000c1e1900 */
[----:B------:R-:W-:Y:S05]  /*1d20*/  BRA `(.L_x_16850) ;  /* 0x0000000000047947 */ /* 0x000fea0003800000 */
.L_x_16873:
[----:B------:R0:W5:Y:S02]  /*1d30*/  LDG.E R25, desc[UR36][R4.64] ;  /* 0x0000002404197981 */ /* 0x000164000c1e1900 */
.L_x_16850:
[----:B------:R-:W-:-:S07]  /*1d40*/  VIADD R19, R19, 0x80 ;  /* 0x0000008013137836 */ /* 0x000fce0000000000 */
.L_x_16844:
[----:B------:R-:W-:Y:S05]  /*1d50*/  BSYNC.RECONVERGENT B6 ;  /* 0x0000000000067941 */ /* 0x000fea0003800200 */
.L_x_16843:
        /* <DEDUP_REMOVED lines=23> */
.L_x_16883:
[----:B------:R0:W5:Y:S01]  /*1ed0*/  LDG.E.U8 R23, desc[UR36][R4.64] ;  /* 0x0000002404177981 */ /* 0x000162000c1e1100 */
[----:B------:R-:W-:Y:S05]  /*1ee0*/  BRA `(.L_x_16885) ;  /* 0x0000000c00307947 */ /* 0x000fea0003800000 */
.L_x_16882:
        /* <DEDUP_REMOVED lines=8> */
.L_x_16887:
[----:B------:R0:W5:Y:S01]  /*1f70*/  LDG.E R23, desc[UR36][R4.64] ;  /* 0x0000002404177981 */ /* 0x000162000c1e1900 */
[----:B------:R-:W-:Y:S05]  /*1f80*/  BRA `(.L_x_16885) ;  /* 0x0000000c00087947 */ /* 0x000fea0003800000 */
.L_x_16886:
[----:B------:R0:W5:Y:S01]  /*1f90*/  LDG.E.S16 R23, desc[UR36][R4.64] ;  /* 0x0000002404177981 */ /* 0x000162000c1e1700 */
[----:B------:R-:W-:Y:S05]  /*1fa0*/  BRA `(.L_x_16885) ;  /* 0x0000000c00007947 */ /* 0x000fea0003800000 */
.L_x_16881:
        /* <DEDUP_REMOVED lines=9> */
.L_x_16889:
[----:B------:R-:W2:Y:S02]  /*2040*/  LDG.E.U16 R4, desc[UR36][R4.64] ;  /* 0x0000002404047981 */ /* 0x000ea4000c1e1500 */
[----:B--2---:R-:W-:-:S06]  /*2050*/  HADD2.F32 R23, -RZ, R4.H0_H0 ;  /* 0x20000004ff177230 */ /* 0x004fcc0000004100 */
[----:B------:R-:W0:Y:S01]  /*2060*/  F2I.FTZ.TRUNC.NTZ R23, R23 ;  /* 0x0000001700177305 */ /* 0x000e22000021f100 */
[----:B------:R-:W-:Y:S05]  /*2070*/  BRA `(.L_x_16885) ;  /* 0x0000000800cc7947 */ /* 0x000fea0003800000 */
.L_x_16888:
        /* <DEDUP_REMOVED lines=9> */
.L_x_16891:
[----:B------:R-:W2:Y:S02]  /*2110*/  LDG.E.U16 R4, desc[UR36][R4.64] ;  /* 0x0000002404047981 */ /* 0x000ea4000c1e1500 */
[----:B--2---:R-:W-:-:S06]  /*2120*/  HADD2.F32 R23, -RZ, R4.H0_H0 ;  /* 0x20000004ff177230 */ /* 0x004fcc0000004100 */
[----:B------:R-:W0:Y:S01]  /*2130*/  F2I.FTZ.TRUNC.NTZ R23, R23 ;  /* 0x0000001700177305 */ /* 0x000e22000021f100 */
[----:B------:R-:W-:Y:S05]  /*2140*/  BRA `(.L_x_16885) ;  /* 0x0000000800987947 */ /* 0x000fea0003800000 */
.L_x_16890:
[----:B------:R-:W2:Y:S02]  /*2150*/  LDG.E.64 R4, desc[UR36][R4.64] ;  /* 0x0000002404047981 */ /* 0x000ea4000c1e1b00 */
[----:B--2---:R0:W1:Y:S02]  /*2160*/  F2I.F64.TRUNC R23, R4 ;  /* 0x0000000400177311 */ /* 0x004064000030d100 */
[----:B01----:R-:W-:Y:S05]  /*2170*/  BRA `(.L_x_16885) ;  /* 0x00000008008c7947 */ /* 0x003fea0003800000 */
.L_x_16880:
        /* <DEDUP_REMOVED lines=12> */
.L_x_16894:
[----:B------:R-:W2:Y:S02]  /*2240*/  LDG.E.64 R4, desc[UR36][R4.64] ;  /* 0x0000002404047981 */ /* 0x000ea4000c1e1b00 */
[----:B--2---:R0:W1:Y:S02]  /*2250*/  F2I.F64.TRUNC R23, R4 ;  /* 0x0000000400177311 */ /* 0x004064000030d100 */
[----:B01----:R-:W-:Y:S05]  /*2260*/  BRA `(.L_x_16885) ;  /* 0x0000000800507947 */ /* 0x003fea0003800000 */
.L_x_16893:
        /* <DEDUP_REMOVED lines=26> */
.L_x_16896:
        /* <DEDUP_REMOVED lines=14> */
.L_x_16895:
[----:B------:R-:W2:Y:S02]  /*24f0*/  LDG.E.U16 R23, desc[UR36][R4.64] ;  /* 0x0000002404177981 */ /* 0x000ea4000c1e1500 */
[----:B--2---:R-:W-:-:S06]  /*2500*/  IMAD.U32 R23, R23, 0x10000, RZ ;  /* 0x0001000017177824 */ /* 0x004fcc00078e00ff */
[----:B------:R-:W0:Y:S01]  /*2510*/  F2I.FTZ.TRUNC.NTZ R23, R23 ;  /* 0x0000001700177305 */ /* 0x000e22000021f100 */
[----:B------:R-:W-:Y:S05]  /*2520*/  BRA `(.L_x_16885) ;  /* 0x0000000400a07947 */ /* 0x000fea0003800000 */
.L_x_16892:
        /* <DEDUP_REMOVED lines=10> */
.L_x_16899:
        /* <DEDUP_REMOVED lines=21> */
.L_x_16903:
[----:B------:R-:W-:Y:S05]  /*2720*/  BSYNC.RECONVERGENT B1 ;  /* 0x0000000000017941 */ /* 0x000fea0003800200 */
.L_x_16902:
[----:B------:R-:W-:Y:S01]  /*2730*/  IMAD.SHL.U32 R0, R0, 0x100000, RZ ;  /* 0x0010000000007824 */ /* 0x000fe200078e00ff */
[----:B------:R-:W-:-:S04]  /*2740*/  LEA R3, R3, 0x3b800000, 0x17 ;  /* 0x3b80000003037811 */ /* 0x000fc800078eb8ff */
[----:B------:R-:W-:-:S07]  /*2750*/  LOP3.LUT R23, R3, R0, R23, 0xfe, !PT ;  /* 0x0000000003177212 */ /* 0x000fce00078efe17 */
.L_x_16901:
[----:B------:R-:W-:Y:S05]  /*2760*/  BSYNC.RECONVERGENT B0 ;  /* 0x0000000000007941 */ /* 0x000fea0003800200 */
.L_x_16900:
[----:B------:R-:W1:Y:S01]  /*2770*/  F2I.FTZ.TRUNC.NTZ R23, R23 ;  /* 0x0000001700177305 */ /* 0x000e62000021f100 */
[----:B------:R-:W-:Y:S05]  /*2780*/  BRA `(.L_x_16885) ;  /* 0x0000000400087947 */ /* 0x000fea0003800000 */
.L_x_16898:
        /* <DEDUP_REMOVED lines=21> */
.L_x_16907:
[----:B------:R-:W-:Y:S05]  /*28e0*/  BSYNC.RECONVERGENT B1 ;  /* 0x0000000000017941 */ /* 0x000fea0003800200 */
.L_x_16906:
[----:B------:R-:W-:Y:S01]  /*28f0*/  IMAD.SHL.U32 R0, R0, 0x200000, RZ ;  /* 0x0020000000007824 */ /* 0x000fe200078e00ff */
[----:B------:R-:W-:-:S04]  /*2900*/  LEA R3, R3, 0x37800000, 0x17 ;  /* 0x3780000003037811 */ /* 0x000fc800078eb8ff */
[----:B------:R-:W-:-:S07]  /*2910*/  LOP3.LUT R23, R3, R0, R23, 0xfe, !PT ;  /* 0x0000000003177212 */ /* 0x000fce00078efe17 */
.L_x_16905:
[----:B------:R-:W-:Y:S05]  /*2920*/  BSYNC.RECONVERGENT B0 ;  /* 0x0000000000007941 */ /* 0x000fea0003800200 */
.L_x_16904:
[----:B------:R-:W2:Y:S01]  /*2930*/  F2I.FTZ.TRUNC.NTZ R23, R23 ;  /* 0x0000001700177305 */ /* 0x000ea2000021f100 */
[----:B------:R-:W-:Y:S05]  /*2940*/  BRA `(.L_x_16885) ;  /* 0x0000000000987947 */ /* 0x000fea0003800000 */
.L_x_16897:
        /* <DEDUP_REMOVED lines=14> */
.L_x_16911:
[----:B------:R-:W-:Y:S05]  /*2a30*/  BSYNC.RECONVERGENT B0 ;  /* 0x0000000000007941 */ /* 0x000fea0003800200 */
.L_x_16910:
[----:B------:R-:W4:Y:S01]  /*2a40*/  F2I.FTZ.TRUNC.NTZ R23, R23 ;  /* 0x0000001700177305 */ /* 0x000f22000021f100 */
[----:B------:R-:W-:Y:S05]  /*2a50*/  BRA `(.L_x_16885) ;  /* 0x0000000000547947 */ /* 0x000fea0003800000 */
.L_x_16884:
        /* <DEDUP_REMOVED lines=16> */
.L_x_16912:
[----:B------:R-:W-:Y:S01]  /*2b60*/  IMAD.MOV.U32 R23, RZ, RZ, RZ ;  /* 0x000000ffff177224 */ /* 0x000fe200078e00ff */
[----:B------:R-:W-:Y:S06]  /*2b70*/  BRA `(.L_x_16885) ;  /* 0x00000000000c7947 */ /* 0x000fec0003800000 */
.L_x_16909:
[----:B------:R0:W5:Y:S01]  /*2b80*/  LDG.E R23, desc[UR36][R4.64] ;  /* 0x0000002404177981 */ /* 0x000162000c1e1900 */
[----:B------:R-:W-:Y:S05]  /*2b90*/  BRA `(.L_x_16885) ;  /* 0x0000000000047947 */ /* 0x000fea0003800000 */
.L_x_16908:
[----:B------:R3:W5:Y:S02]  /*2ba0*/  LDG.E R23, desc[UR36][R4.64] ;  /* 0x0000002404177981 */ /* 0x000764000c1e1900 */
.L_x_16885:
[----:B------:R-:W-:-:S07]  /*2bb0*/  VIADD R19, R19, 0x80 ;  /* 0x0000008013137836 */ /* 0x000fce0000000000 */
.L_x_16879:
[----:B------:R-:W-:Y:S05]  /*2bc0*/  BSYNC.RECONVERGENT B6 ;  /* 0x0000000000067941 */ /* 0x000fea0003800200 */
.L_x_16878:
        /* <DEDUP_REMOVED lines=23> */
.L_x_16918:
[----:B------:R0:W5:Y:S01]  /*2d40*/  LDG.E.U8 R22, desc[UR36][R4.64] ;  /* 0x0000002404167981 */ /* 0x000162000c1e1100 */
[----:B------:R-:W-:Y:S05]  /*2d50*/  BRA `(.L_x_16914) ;  /* 0x0000000c002c7947 */ /* 0x000fea0003800000 */
.L_x_16917:
        /* <DEDUP_REMOVED lines=8> */
.L_x_16921:
[----:B------:R0:W5:Y:S01]  /*2de0*/  LDG.E R22, desc[UR36][R4.64] ;  /* 0x0000002404167981 */ /* 0x000162000c1e1900 */
[----:B------:R-:W-:Y:S05]  /*2df0*/  BRA `(.L_x_16914) ;  /* 0x0000000c00047947 */ /* 0x000fea0003800000 */
.L_x_16920:
[----:B------:R0:W5:Y:S01]  /*2e00*/  LDG.E.S16 R22, desc[UR36][R4.64] ;  /* 0x0000002404167981 */ /* 0x000162000c1e1700 */
[----:B------:R-:W-:Y:S05]  /*2e10*/  BRA `(.L_x_16914) ;  /* 0x0000000800fc7947 */ /* 0x000fea0003800000 */
.L_x_16916:
        /* <DEDUP_REMOVED lines=9> */
.L_x_16923:
[----:B------:R-:W2:Y:S02]  /*2eb0*/  LDG.E.U16 R4, desc[UR36][R4.64] ;  /* 0x0000002404047981 */ /* 0x000ea4000c1e1500 */
[----:B--2---:R-:W-:-:S06]  /*2ec0*/  HADD2.F32 R22, -RZ, R4.H0_H0 ;  /* 0x20000004ff167230 */ /* 0x004fcc0000004100 */
[----:B------:R-:W0:Y:S01]  /*2ed0*/  F2I.FTZ.TRUNC.NTZ R22, R22 ;  /* 0x0000001600167305 */ /* 0x000e22000021f100 */
[----:B------:R-:W-:Y:S05]  /*2ee0*/  BRA `(.L_x_16914) ;  /* 0x0000000800c87947 */ /* 0x000fea0003800000 */
.L_x_16922:
        /* <DEDUP_REMOVED lines=9> */
.L_x_16925:
[----:B------:R-:W2:Y:S02]  /*2f80*/  LDG.E.U16 R4, desc[UR36][R4.64] ;  /* 0x0000002404047981 */ /* 0x000ea4000c1e1500 */
[----:B--2---:R-:W-:-:S06]  /*2f90*/  HADD2.F32 R22, -RZ, R4.H0_H0 ;  /* 0x20000004ff167230 */ /* 0x004fcc0000004100 */
[----:B------:R-:W0:Y:S01]  /*2fa0*/  F2I.FTZ.TRUNC.NTZ R22, R22 ;  /* 0x0000001600167305 */ /* 0x000e22000021f100 */
[----:B------:R-:W-:Y:S05]  /*2fb0*/  BRA `(.L_x_16914) ;  /* 0x0000000800947947 */ /* 0x000fea0003800000 */
.L_x_16924:
[----:B------:R-:W2:Y:S02]  /*2fc0*/  LDG.E.64 R4, desc[UR36][R4.64] ;  /* 0x0000002404047981 */ /* 0x000ea4000c1e1b00 */
[----:B--2---:R0:W1:Y:S02]  /*2fd0*/  F2I.F64.TRUNC R22, R4 ;  /* 0x0000000400167311 */ /* 0x004064000030d100 */
[----:B01----:R-:W-:Y:S05]  /*2fe0*/  BRA `(.L_x_16914) ;  /* 0x0000000800887947 */ /* 0x003fea0003800000 */
.L_x_16915:
        /* <DEDUP_REMOVED lines=12> */
.L_x_16928:
[----:B------:R-:W2:Y:S02]  /*30b0*/  LDG.E.64 R4, desc[UR36][R4.64] ;  /* 0x0000002404047981 */ /* 0x000ea4000c1e1b00 */
[----:B--2---:R0:W1:Y:S02]  /*30c0*/  F2I.F64.TRUNC R22, R4 ;  /* 0x0000000400167311 */ /* 0x004064000030d100 */
[----:B01----:R-:W-:Y:S05]  /*30d0*/  BRA `(.L_x_16914) ;  /* 0x00000008004c7947 */ /* 0x003fea0003800000 */
.L_x_16927:
        /* <DEDUP_REMOVED lines=26> */
.L_x_16930:
        /* <DEDUP_REMOVED lines=14> */
.L_x_16929:
[----:B------:R-:W2:Y:S02]  /*3360*/  LDG.E.U16 R22, desc[UR36][R4.64] ;  /* 0x0000002404167981 */ /* 0x000ea4000c1e1500 */
[----:B--2---:R-:W-:-:S06]  /*3370*/  IMAD.U32 R22, R22, 0x10000, RZ ;  /* 0x0001000016167824 */ /* 0x004fcc00078e00ff */
[----:B------:R-:W0:Y:S01]  /*3380*/  F2I.FTZ.TRUNC.NTZ R22, R22 ;  /* 0x0000001600167305 */ /* 0x000e22000021f100 */
[----:B------:R-:W-:Y:S05]  /*3390*/  BRA `(.L_x_16914) ;  /* 0x00000004009c7947 */ /* 0x000fea0003800000 */
.L_x_16926:
        /* <DEDUP_REMOVED lines=10> */
.L_x_16933:
        /* <DEDUP_REMOVED lines=21> */
.L_x_16937:
[----:B------:R-:W-:Y:S05]  /*3590*/  BSYNC.RECONVERGENT B1 ;  /* 0x0000000000017941 */ /* 0x000fea0003800200 */
.L_x_16936:
[----:B------:R-:W-:Y:S01]  /*35a0*/  IMAD.SHL.U32 R0, R0, 0x100000, RZ ;  /* 0x0010000000007824 */ /* 0x000fe200078e00ff */
[----:B------:R-:W-:-:S04]  /*35b0*/  LEA R3, R3, 0x3b800000, 0x17 ;  /* 0x3b80000003037811 */ /* 0x000fc800078eb8ff */
[----:B------:R-:W-:-:S07]  /*35c0*/  LOP3.LUT R22, R3, R0, R7, 0xfe, !PT ;  /* 0x0000000003167212 */ /* 0x000fce00078efe07 */
.L_x_16935:
[----:B------:R-:W-:Y:S05]  /*35d0*/  BSYNC.RECONVERGENT B0 ;  /* 0x0000000000007941 */ /* 0x000fea0003800200 */
.L_x_16934:
[----:B------:R-:W0:Y:S01]  /*35e0*/  F2I.FTZ.TRUNC.NTZ R22, R22 ;  /* 0x0000001600167305 */ /* 0x000e22000021f100 */
[----:B------:R-:W-:Y:S05]  /*35f0*/  BRA `(.L_x_16914) ;  /* 0x0000000400047947 */ /* 0x000fea0003800000 */
.L_x_16932:
        /* <DEDUP_REMOVED lines=21> */
.L_x_16941:
[----:B------:R-:W-:Y:S05]  /*3750*/  BSYNC.RECONVERGENT B1 ;  /* 0x0000000000017941 */ /* 0x000fea0003800200 */
.L_x_16940:
[----:B------:R-:W-:Y:S01]  /*3760*/  IMAD.SHL.U32 R0, R0, 0x200000, RZ ;  /* 0x0020000000007824 */ /* 0x000fe200078e00ff */
[----:B------:R-:W-:-:S04]  /*3770*/  LEA R3, R3, 0x37800000, 0x17 ;  /* 0x3780000003037811 */ /* 0x000fc800078eb8ff */
[----:B------:R-:W-:-:S07]  /*3780*/  LOP3.LUT R22, R3, R0, R7, 0xfe, !PT ;  /* 0x0000000003167212 */ /* 0x000fce00078efe07 */
.L_x_16939:
[----:B------:R-:W-:Y:S05]  /*3790*/  BSYNC.RECONVERGENT B0 ;  /* 0x0000000000007941 */ /* 0x000fea0003800200 */
.L_x_16938:
[----:B------:R-:W0:Y:S01]  /*37a0*/  F2I.FTZ.TRUNC.NTZ R22, R22 ;  /* 0x0000001600167305 */ /* 0x000e22000021f100 */
[----:B------:R-:W-:Y:S05]  /*37b0*/  BRA `(.L_x_16914) ;  /* 0x0000000000947947 */ /* 0x000fea0003800000 */
.L_x_16931:
        /* <DEDUP_REMOVED lines=14> */
.L_x_16945:
[----:B------:R-:W-:Y:S05]  /*38a0*/  BSYNC.RECONVERGENT B0 ;  /* 0x0000000000007941 */ /* 0x000fea0003800200 */
.L_x_16944:
[----:B------:R-:W0:Y:S01]  /*38b0*/  F2I.FTZ.TRUNC.NTZ R22, R22 ;  /* 0x0000001600167305 */ /* 0x000e22000021f100 */
[----:B------:R-:W-:Y:S05]  /*38c0*/  BRA `(.L_x_16914) ;  /* 0x0000000000507947 */ /* 0x000fea0003800000 */
.L_x_16919:
        /* <DEDUP_REMOVED lines=16> */
.L_x_16946:
[----:B------:R-:W-:Y:S05]  /*39d0*/  BRA `(.L_x_16914) ;  /* 0x00000000000c7947 */ /* 0x000fea0003800000 */
.L_x_16943:
[----:B------:R0:W5:Y:S01]  /*39e0*/  LDG.E R22, desc[UR36][R4.64] ;  /* 0x0000002404167981 */ /* 0x000162000c1e1900 */
[----:B------:R-:W-:Y:S05]  /*39f0*/  BRA `(.L_x_16914) ;  /* 0x0000000000047947 */ /* 0x000fea0003800000 */
.L_x_16942:
[----:B------:R0:W5:Y:S02]  /*3a00*/  LDG.E R22, desc[UR36][R4.64] ;  /* 0x0000002404167981 */ /* 0x000164000c1e1900 */
.L_x_16914:
[----:B------:R-:W-:Y:S05]  /*3a10*/  BSYNC.RECONVERGENT B6 ;  /* 0x0000000000067941 */ /* 0x000fea0003800200 */
.L_x_16913:
[----:B------:R-:W1:Y:S01]  /*3a20*/  LDC.U8 R18, c[0x0][0x3ac] ;  /* 0x0000eb00ff127b82 */ /* 0x000e620000000000 */
[C---:B------:R-:W-:Y:S01]  /*3a30*/  ISETP.GE.AND P0, PT, R17.reuse, R16, PT ;  /* 0x000000101100720c */ /* 0x040fe20003f06270 */
[C---:B0-----:R-:W-:Y:S01]  /*3a40*/  VIADD R3, R17.reuse, 0x100 ;  /* 0x0000010011037836 */ /* 0x041fe20000000000 */
[----:B------:R-:W-:Y:S01]  /*3a50*/  BSSY.RECONVERGENT B0, `(.L_x_16947) ;  /* 0x000001d000007945 */ /* 0x000fe20003800200 */
[----:B------:R-:W-:-:S03]  /*3a60*/  VIADD R19, R17, 0x80 ;  /* 0x0000008011137836 */ /* 0x000fc60000000000 */
[----:B------:R-:W-:Y:S01]  /*3a70*/  ISETP.GE.AND P1, PT, R3, R16, PT ;  /* 0x000000100300720c */ /* 0x000fe20003f26270 */
[----:B------:R-:W-:-:S06]  /*3a80*/  VIADD R3, R17, 0x180 ;  /* 0x0000018011037836 */ /* 0x000fcc0000000000 */
[----:B------:R-:W-:Y:S06]  /*3a90*/  @P0 BRA `(.L_x_16948) ;  /* 0x0000000000600947 */ /* 0x000fec0003800000 */
[----:B------:R-:W0:Y:S02]  /*3aa0*/  LDC R9, c[0x0][0x388] ;  /* 0x0000e200ff097b82 */ /* 0x000e240000000800 */
[----:B0-----:R-:W-:-:S04]  /*3ab0*/  IABS R7, R9 ;  /* 0x0000000900077213 */ /* 0x001fc80000000000 */
[----:B--2---:R-:W0:Y:S08]  /*3ac0*/  I2F.RP R0, R7 ;  /* 0x0000000700007306 */ /* 0x004e300000209400 */
[----:B0-----:R-:W1:Y:S02]  /*3ad0*/  MUFU.RCP R0, R0 ;  /* 0x0000000000007308 */ /* 0x001e640000001000 */
[----:B-1-34-:R-:W-:-:S06]  /*3ae0*/  VIADD R4, R0, 0xffffffe ;  /* 0x0ffffffe00047836 */ /* 0x01afcc0000000000 */
[----:B------:R0:W1:Y:S02]  /*3af0*/  F2I.FTZ.U32.TRUNC.NTZ R5, R4 ;  /* 0x0000000400057305 */ /* 0x000064000021f000 */
[----:B0-----:R-:W-:Y:S02]  /*3b00*/  IMAD.MOV.U32 R4, RZ, RZ, RZ ;  /* 0x000000ffff047224 */ /* 0x001fe400078e00ff */
[----:B-1----:R-:W-:-:S04]  /*3b10*/  IMAD.MOV R6, RZ, RZ, -R5 ;  /* 0x000000ffff067224 */ /* 0x002fc800078e0a05 */
[----:B------:R-:W-:Y:S01]  /*3b20*/  IMAD R11, R6, R7, RZ ;  /* 0x00000007060b7224 */ /* 0x000fe200078e02ff */
[----:B-----5:R-:W-:Y:S02]  /*3b30*/  IABS R6, R24 ;  /* 0x0000001800067213 */ /* 0x020fe40000000000 */
[----:B------:R-:W-:Y:S01]  /*3b40*/  LOP3.LUT R24, R24, R9, RZ, 0x3c, !PT ;  /* 0x0000000918187212 */ /* 0x000fe200078e3cff */
[----:B------:R-:W-:-:S03]  /*3b50*/  IMAD.HI.U32 R5, R5, R11, R4 ;  /* 0x0000000b05057227 */ /* 0x000fc600078e0004 */
[----:B------:R-:W-:-:S03]  /*3b60*/  ISETP.GE.AND P4, PT, R24, RZ, PT ;  /* 0x000000ff1800720c */ /* 0x000fc60003f86270 */
[----:B------:R-:W-:-:S04]  /*3b70*/  IMAD.HI.U32 R5, R5, R6, RZ ;  /* 0x0000000605057227 */ /* 0x000fc800078e00ff */
[----:B------:R-:W-:-:S04]  /*3b80*/  IMAD.MOV R0, RZ, RZ, -R5 ;  /* 0x000000ffff007224 */ /* 0x000fc800078e0a05 */
        /* <DEDUP_REMOVED lines=9> */
.L_x_16948:
[----:B------:R-:W-:Y:S05]  /*3c20*/  BSYNC.RECONVERGENT B0 ;  /* 0x0000000000007941 */ /* 0x000fea0003800200 */
.L_x_16947:
[-C--:B------:R-:W-:Y:S01]  /*3c30*/  ISETP.GE.AND P3, PT, R19, R16.reuse, PT ;  /* 0x000000101300720c */ /* 0x080fe20003f66270 */
[----:B------:R-:W-:Y:S01]  /*3c40*/  BSSY.RECONVERGENT B0, `(.L_x_16949) ;  /* 0x000001b000007945 */ /* 0x000fe20003800200 */
[----:B------:R-:W-:-:S11]  /*3c50*/  ISETP.GE.AND P2, PT, R3, R16, PT ;  /* 0x000000100300720c */ /* 0x000fd60003f46270 */
[----:B------:R-:W-:Y:S05]  /*3c60*/  @P3 BRA `(.L_x_16950) ;  /* 0x0000000000603947 */ /* 0x000fea0003800000 */
[----:B-1234-:R-:W0:Y:S02]  /*3c70*/  LDC R4, c[0x0][0x388] ;  /* 0x0000e200ff047b82 */ /* 0x01ee240000000800 */
[----:B0-----:R-:W-:-:S04]  /*3c80*/  IABS R9, R4 ;  /* 0x0000000400097213 */ /* 0x001fc80000000000 */
[----:B------:R-:W0:Y:S08]  /*3c90*/  I2F.RP R3, R9 ;  /* 0x0000000900037306 */ /* 0x000e300000209400 */
[----:B0-----:R-:W0:Y:S02]  /*3ca0*/  MUFU.RCP R3, R3 ;  /* 0x0000000300037308 */ /* 0x001e240000001000 */
[----:B0-----:R-:W-:-:S06]  /*3cb0*/  VIADD R6, R3, 0xffffffe ;  /* 0x0ffffffe03067836 */ /* 0x001fcc0000000000 */
        /* <DEDUP_REMOVED lines=19> */
.L_x_16950:
[----:B------:R-:W-:Y:S05]  /*3df0*/  BSYNC.RECONVERGENT B0 ;  /* 0x0000000000007941 */ /* 0x000fea0003800200 */
.L_x_16949:
[----:B------:R-:W-:Y:S04]  /*3e00*/  BSSY.RECONVERGENT B0, `(.L_x_16951) ;  /* 0x000001a000007945 */ /* 0x000fe80003800200 */
        /* <DEDUP_REMOVED lines=25> */
.L_x_16952:
[----:B------:R-:W-:Y:S05]  /*3fa0*/  BSYNC.RECONVERGENT B0 ;  /* 0x0000000000007941 */ /* 0x000fea0003800200 */
.L_x_16951:
[----:B------:R-:W-:Y:S04]  /*3fb0*/  BSSY.RECONVERGENT B0, `(.L_x_16953) ;  /* 0x000001c000007945 */ /* 0x000fe80003800200 */
[----:B------:R-:W-:Y:S05]  /*3fc0*/  @P2 BRA `(.L_x_16954) ;  /* 0x0000000000682947 */ /* 0x000fea0003800000 */
[----:B------:R-:W0:Y:S01]  /*3fd0*/  LDC R9, c[0x0][0x388] ;  /* 0x0000e200ff097b82 */ /* 0x000e220000000800 */
[----:B-1---5:R-:W-:Y:S02]  /*3fe0*/  IABS R10, R22 ;  /* 0x00000016000a7213 */ /* 0x022fe40000000000 */
[-C--:B0-----:R-:W-:Y:S02]  /*3ff0*/  IABS R8, R9.reuse ;  /* 0x0000000900087213 */ /* 0x081fe40000000000 */
[----:B------:R-:W-:Y:S02]  /*4000*/  LOP3.LUT R22, R22, R9, RZ, 0x3c, !PT ;  /* 0x0000000916167212 */ /* 0x000fe400078e3cff */
[----:B--234-:R-:W0:Y:S02]  /*4010*/  I2F.RP R4, R8 ;  /* 0x0000000800047306 */ /* 0x01ce240000209400 */
[----:B------:R-:W-:-:S06]  /*4020*/  ISETP.GE.AND P3, PT, R22, RZ, PT ;  /* 0x000000ff1600720c */ /* 0x000fcc0003f66270 */
[----:B0-----:R-:W0:Y:S02]  /*4030*/  MUFU.RCP R4, R4 ;  /* 0x0000000400047308 */ /* 0x001e240000001000 */
[----:B0-----:R-:W-:-:S06]  /*4040*/  VIADD R6, R4, 0xffffffe ;  /* 0x0ffffffe04067836 */ /* 0x001fcc0000000000 */
[----:B------:R0:W1:Y:S02]  /*4050*/  F2I.FTZ.U32.TRUNC.NTZ R7, R6 ;  /* 0x0000000600077305 */ /* 0x000064000021f000 */
[----:B0-----:R-:W-:Y:S02]  /*4060*/  IMAD.MOV.U32 R6, RZ, RZ, RZ ;  /* 0x000000ffff067224 */ /* 0x001fe400078e00ff */
[----:B-1----:R-:W-:-:S04]  /*4070*/  IMAD.MOV R3, RZ, RZ, -R7 ;  /* 0x000000ffff037224 */ /* 0x002fc800078e0a07 */
[----:B------:R-:W-:-:S04]  /*4080*/  IMAD R3, R3, R8, RZ ;  /* 0x0000000803037224 */ /* 0x000fc800078e02ff */
[----:B------:R-:W-:-:S04]  /*4090*/  IMAD.HI.U32 R0, R7, R3, R6 ;  /* 0x0000000307007227 */ /* 0x000fc800078e0006 */
[----:B------:R-:W-:-:S04]  /*40a0*/  IMAD.MOV.U32 R3, RZ, RZ, R10 ;  /* 0x000000ffff037224 */ /* 0x000fc800078e000a */
        /* <DEDUP_REMOVED lines=12> */
.L_x_16954:
[----:B------:R-:W-:Y:S05]  /*4170*/  BSYNC.RECONVERGENT B0 ;  /* 0x0000000000007941 */ /* 0x000fea0003800200 */
.L_x_16953:
[----:B------:R-:W-:Y:S04]  /*4180*/  BSSY.RECONVERGENT B6, `(.L_x_16955) ;  /* 0x00000ff000067945 */ /* 0x000fe80003800200 */
[----:B------:R-:W-:Y:S05]  /*4190*/  @P0 BRA `(.L_x_16956) ;  /* 0x0000000c00f40947 */ /* 0x000fea0003800000 */
[----:B------:R-:W0:Y:S01]  /*41a0*/  LDCU UR4, c[0x0][0x3b0] ;  /* 0x00007600ff0477ac */ /* 0x000e220008000800 */
[----:B------:R-:W0:Y:S01]  /*41b0*/  LDC.64 R8, c[0x0][0x390] ;  /* 0x0000e400ff087b82 */ /* 0x000e220000000a00 */
[----:B--2---:R-:W-:Y:S01]  /*41c0*/  IMAD R0, R2, 0x200, R17 ;  /* 0x0000020002007824 */ /* 0x004fe200078e0211 */
[----:B-1-34-:R-:W-:-:S03]  /*41d0*/  PRMT R4, R18, 0x9910, RZ ;  /* 0x0000991012047816 */ /* 0x01afc600000000ff */
[----:B0-----:R-:W-:Y:S02]  /*41e0*/  IMAD R3, R0, UR4, RZ ;  /* 0x0000000400037c24 */ /* 0x001fe4000f8e02ff */
[----:B------:R-:W-:-:S05]  /*41f0*/  IMAD.MOV.U32 R0, RZ, RZ, R4 ;  /* 0x000000ffff007224 */ /* 0x000fca00078e0004 */
[----:B------:R-:W-:Y:S02]  /*4200*/  ISETP.GT.AND P0, PT, R0, 0x9, PT ;  /* 0x000000090000780c */ /* 0x000fe40003f04270 */
[----:B------:R-:W-:-:S05]  /*4210*/  IADD3 R8, P1, PT, R3, R8, RZ ;  /* 0x0000000803087210 */ /* 0x000fca0007f3e0ff */
        /* <DEDUP_REMOVED lines=13> */
.L_x_16960:
[----:B------:R0:W-:Y:S01]  /*42f0*/  STG.E.U8 desc[UR36][R8.64], R5 ;  /* 0x0000000508007986 */ /* 0x0001e2000c101124 */
[----:B------:R-:W-:Y:S01]  /*4300*/  IMAD.MOV.U32 R17, RZ, RZ, R19 ;  /* 0x000000ffff117224 */ /* 0x000fe200078e0013 */
[----:B------:R-:W-:Y:S06]  /*4310*/  BRA `(.L_x_16956) ;  /* 0x0000000c00947947 */ /* 0x000fec0003800000 */
.L_x_16959:
[----:B------:R-:W-:-:S13]  /*4320*/  ISETP.NE.AND P0, PT, R0, 0x2, PT ;  /* 0x000000020000780c */ /* 0x000fda0003f05270 */
[----:B------:R-:W-:Y:S05]  /*4330*/  @!P0 BRA `(.L_x_16962) ;  /* 0x0000000000308947 */ /* 0x000fea0003800000 */
[----:B------:R-:W-:-:S13]  /*4340*/  ISETP.NE.AND P0, PT, R0, 0x3, PT ;  /* 0x000000030000780c */ /* 0x000fda0003f05270 */
[----:B------:R-:W-:Y:S05]  /*4350*/  @!P0 BRA `(.L_x_16963) ;  /* 0x00000000001c8947 */ /* 0x000fea0003800000 */
[----:B------:R-:W-:-:S13]  /*4360*/  ISETP.NE.AND P0, PT, R0, 0x4, PT ;  /* 0x000000040000780c */ /* 0x000fda0003f05270 */
[----:B------:R-:W-:Y:S05]  /*4370*/  @P0 BRA `(.L_x_16961) ;  /* 0x0000000800d40947 */ /* 0x000fea0003800000 */
[--C-:B------:R-:W-:Y:S01]  /*4380*/  SHF.R.S32.HI R7, RZ, 0x1f, R5.reuse ;  /* 0x0000001fff077819 */ /* 0x100fe20000011405 */
[----:B------:R-:W-:Y:S02]  /*4390*/  IMAD.MOV.U32 R6, RZ, RZ, R5 ;  /* 0x000000ffff067224 */ /* 0x000fe400078e0005 */
[----:B------:R-:W-:-:S03]  /*43a0*/  IMAD.MOV.U32 R17, RZ, RZ, R19 ;  /* 0x000000ffff117224 */ /* 0x000fc600078e0013 */
[----:B------:R0:W-:Y:S01]  /*43b0*/  STG.E.64 desc[UR36][R8.64], R6 ;  /* 0x0000000608007986 */ /* 0x0001e2000c101b24 */
[----:B------:R-:W-:Y:S05]  /*43c0*/  BRA `(.L_x_16956) ;  /* 0x0000000c00687947 */ /* 0x000fea0003800000 */
.L_x_16963:
[----:B------:R0:W-:Y:S01]  /*43d0*/  STG.E desc[UR36][R8.64], R5 ;  /* 0x0000000508007986 */ /* 0x0001e2000c101924 */
[----:B------:R-:W-:Y:S01]  /*43e0*/  IMAD.MOV.U32 R17, RZ, RZ, R19 ;  /* 0x000000ffff117224 */ /* 0x000fe200078e0013 */
[----:B------:R-:W-:Y:S06]  /*43f0*/  BRA `(.L_x_16956) ;  /* 0x0000000c005c7947 */ /* 0x000fec0003800000 */
.L_x_16962:
[----:B------:R0:W-:Y:S01]  /*4400*/  STG.E.U16 desc[UR36][R8.64], R5 ;  /* 0x0000000508007986 */ /* 0x0001e2000c101524 */
[----:B------:R-:W-:Y:S01]  /*4410*/  IMAD.MOV.U32 R17, RZ, RZ, R19 ;  /* 0x000000ffff117224 */ /* 0x000fe200078e0013 */
[----:B------:R-:W-:Y:S06]  /*4420*/  BRA `(.L_x_16956) ;  /* 0x0000000c00507947 */ /* 0x000fec0003800000 */
.L_x_16958:
        /* <DEDUP_REMOVED lines=10> */
.L_x_16965:
[----:B------:R-:W-:Y:S01]  /*44d0*/  I2FP.F32.S32 R0, R5 ;  /* 0x0000000500007245 */ /* 0x000fe20000201400 */
[----:B------:R-:W-:-:S03]  /*44e0*/  IMAD.MOV.U32 R17, RZ, RZ, R19 ;  /* 0x000000ffff117224 */ /* 0x000fc600078e0013 */
[----:B------:R-:W-:-:S05]  /*44f0*/  F2FP.F16.F32.PACK_AB R0, RZ, R0 ;  /* 0x00000000ff00723e */ /* 0x000fca00000000ff */
[----:B------:R0:W-:Y:S01]  /*4500*/  STG.E.U16 desc[UR36][R8.64], R0 ;  /* 0x0000000008007986 */ /* 0x0001e2000c101524 */
[----:B------:R-:W-:Y:S05]  /*4510*/  BRA `(.L_x_16956) ;  /* 0x0000000c00147947 */ /* 0x000fea0003800000 */
.L_x_16964:
        /* <DEDUP_REMOVED lines=11> */
.L_x_16967:
[----:B------:R-:W-:Y:S01]  /*45d0*/  I2FP.F32.S32 R5, R5 ;  /* 0x0000000500057245 */ /* 0x000fe20000201400 */
[----:B------:R-:W-:-:S03]  /*45e0*/  IMAD.MOV.U32 R17, RZ, RZ, R19 ;  /* 0x000000ffff117224 */ /* 0x000fc600078e0013 */
[----:B------:R-:W-:-:S04]  /*45f0*/  F2FP.F16.F32.PACK_AB R3, RZ, R5 ;  /* 0x00000005ff03723e */ /* 0x000fc800000000ff */
[----:B------:R-:W-:-:S05]  /*4600*/  PRMT R3, R3, 0x5410, RZ ;  /* 0x0000541003037816 */ /* 0x000fca00000000ff */
[----:B------:R0:W-:Y:S01]  /*4610*/  STG.E desc[UR36][R8.64], R3 ;  /* 0x0000000308007986 */ /* 0x0001e2000c101924 */
[----:B------:R-:W-:Y:S05]  /*4620*/  BRA `(.L_x_16956) ;  /* 0x0000000800d07947 */ /* 0x000fea0003800000 */
.L_x_16966:
[----:B------:R-:W0:Y:S01]  /*4630*/  I2F.F64 R4, R5 ;  /* 0x0000000500047312 */ /* 0x000e220000201c00 */
[----:B------:R-:W-:Y:S01]  /*4640*/  IMAD.MOV.U32 R17, RZ, RZ, R19 ;  /* 0x000000ffff117224 */ /* 0x000fe200078e0013 */
[----:B0-----:R0:W-:Y:S01]  /*4650*/  STG.E.64 desc[UR36][R8.64], R4 ;  /* 0x0000000408007986 */ /* 0x0011e2000c101b24 */
[----:B------:R-:W-:Y:S05]  /*4660*/  BRA `(.L_x_16956) ;  /* 0x0000000800c07947 */ /* 0x000fea0003800000 */
.L_x_16957:
        /* <DEDUP_REMOVED lines=13> */
.L_x_16970:
[----:B------:R-:W-:Y:S01]  /*4740*/  CS2R R6, SRZ ;  /* 0x0000000000067805 */ /* 0x000fe2000001ff00 */
[----:B------:R-:W0:Y:S01]  /*4750*/  I2F.F64 R4, R5 ;  /* 0x0000000500047312 */ /* 0x000e220000201c00 */
[----:B------:R-:W-:-:S03]  /*4760*/  IMAD.MOV.U32 R17, RZ, RZ, R19 ;  /* 0x000000ffff117224 */ /* 0x000fc600078e0013 */
[----:B0-----:R0:W-:Y:S01]  /*4770*/  STG.E.128 desc[UR36][R8.64], R4 ;  /* 0x0000000408007986 */ /* 0x0011e2000c101d24 */
[----:B------:R-:W-:Y:S05]  /*4780*/  BRA `(.L_x_16956) ;  /* 0x0000000800787947 */ /* 0x000fea0003800000 */
.L_x_16969:
        /* <DEDUP_REMOVED lines=19> */
.L_x_16974:
[----:B------:R-:W-:Y:S05]  /*48c0*/  BSYNC.RECONVERGENT B0 ;  /* 0x0000000000007941 */ /* 0x000fea0003800200 */
.L_x_16973:
[----:B------:R-:W-:Y:S01]  /*48d0*/  LOP3.LUT R5, R0, 0x80, R5, 0xf8, !PT ;  /* 0x0000008000057812 */ /* 0x000fe200078ef805 */
[----:B------:R-:W-:-:S04]  /*48e0*/  IMAD.MOV.U32 R17, RZ, RZ, R19 ;  /* 0x000000ffff117224 */ /* 0x000fc800078e0013 */
[----:B------:R0:W-:Y:S01]  /*48f0*/  STG.E.U8 desc[UR36][R8.64], R5 ;  /* 0x0000000508007986 */ /* 0x0001e2000c101124 */
[----:B------:R-:W-:Y:S05]  /*4900*/  BRA `(.L_x_16956) ;  /* 0x0000000800187947 */ /* 0x000fea0003800000 */
.L_x_16972:
        /* <DEDUP_REMOVED lines=15> */
.L_x_16976:
[----:B------:R-:W-:Y:S05]  /*4a00*/  BSYNC.RECONVERGENT B0 ;  /* 0x0000000000007941 */ /* 0x000fea0003800200 */
.L_x_16975:
[----:B------:R-:W-:Y:S01]  /*4a10*/  LOP3.LUT R5, R0, 0x80, R5, 0xf8, !PT ;  /* 0x0000008000057812 */ /* 0x000fe200078ef805 */
[----:B------:R-:W-:-:S04]  /*4a20*/  IMAD.MOV.U32 R17, RZ, RZ, R19 ;  /* 0x000000ffff117224 */ /* 0x000fc800078e0013 */
[----:B------:R0:W-:Y:S01]  /*4a30*/  STG.E.U8 desc[UR36][R8.64], R5 ;  /* 0x0000000508007986 */ /* 0x0001e2000c101124 */
[----:B------:R-:W-:Y:S05]  /*4a40*/  BRA `(.L_x_16956) ;  /* 0x0000000400c87947 */ /* 0x000fea0003800000 */
.L_x_16971:
[----:B------:R-:W-:Y:S01]  /*4a50*/  I2FP.F32.S32 R0, R5 ;  /* 0x0000000500007245 */ /* 0x000fe20000201400 */
[----:B------:R-:W-:-:S03]  /*4a60*/  IMAD.MOV.U32 R17, RZ, RZ, R19 ;  /* 0x000000ffff117224 */ /* 0x000fc600078e0013 */
[----:B------:R-:W-:-:S05]  /*4a70*/  F2FP.BF16.F32.PACK_AB R0, RZ, R0 ;  /* 0x00000000ff00723e */ /* 0x000fca00000010ff */
[----:B------:R0:W-:Y:S01]  /*4a80*/  STG.E.U16 desc[UR36][R8.64], R0 ;  /* 0x0000000008007986 */ /* 0x0001e2000c101524 */
[----:B------:R-:W-:Y:S05]  /*4a90*/  BRA `(.L_x_16956) ;  /* 0x0000000400b47947 */ /* 0x000fea0003800000 */
.L_x_16968:
        /* <DEDUP_REMOVED lines=11> */
.L_x_16979:
        /* <DEDUP_REMOVED lines=13> */
.L_x_16982:
[----:B------:R-:W-:-:S04]  /*4c20*/  SHF.R.U32.HI R0, RZ, 0x14, R3 ;  /* 0x00000014ff007819 */ /* 0x000fc80000011603 */
[----:B------:R-:W-:-:S04]  /*4c30*/  LOP3.LUT R0, R0, 0x1, RZ, 0xc0, !PT ;  /* 0x0000000100007812 */ /* 0x000fc800078ec0ff */
[----:B------:R-:W-:-:S04]  /*4c40*/  IADD3 R0, PT, PT, R3, 0x487ffff, R0 ;  /* 0x0487ffff03007810 */ /* 0x000fc80007ffe000 */
[----:B------:R-:W-:-:S04]  /*4c50*/  SHF.R.U32.HI R0, RZ, 0x14, R0 ;  /* 0x00000014ff007819 */ /* 0x000fc80000011600 */
[----:B------:R-:W-:-:S07]  /*4c60*/  LOP3.LUT R0, R0, 0xff, RZ, 0xc0, !PT ;  /* 0x000000ff00007812 */ /* 0x000fce00078ec0ff */
.L_x_16983:
[----:B------:R-:W-:-:S04]  /*4c70*/  SHF.R.U32.HI R3, RZ, 0x18, R3 ;  /* 0x00000018ff037819 */ /* 0x000fc80000011603 */
[----:B------:R-:W-:-:S04]  /*4c80*/  LOP3.LUT R0, R0, 0x80, R3, 0xf8, !PT ;  /* 0x0000008000007812 */ /* 0x000fc800078ef803 */
[----:B------:R-:W-:-:S07]  /*4c90*/  PRMT R4, R0, 0x7610, R4 ;  /* 0x0000761000047816 */ /* 0x000fce0000000004 */
.L_x_16981:
[----:B------:R-:W-:Y:S05]  /*4ca0*/  BSYNC.RECONVERGENT B0 ;  /* 0x0000000000007941 */ /* 0x000fea0003800200 */
.L_x_16980:
[----:B------:R0:W-:Y:S01]  /*4cb0*/  STG.E.U8 desc[UR36][R8.64], R4 ;  /* 0x0000000408007986 */ /* 0x0001e2000c101124 */
[----:B------:R-:W-:Y:S01]  /*4cc0*/  IMAD.MOV.U32 R17, RZ, RZ, R19 ;  /* 0x000000ffff117224 */ /* 0x000fe200078e0013 */
[----:B------:R-:W-:Y:S06]  /*4cd0*/  BRA `(.L_x_16956) ;  /* 0x0000000400247947 */ /* 0x000fec0003800000 */
.L_x_16978:
        /* <DEDUP_REMOVED lines=13> */
.L_x_16986:
[----:B------:R-:W-:-:S04]  /*4db0*/  SHF.R.U32.HI R0, RZ, 0x15, R3 ;  /* 0x00000015ff007819 */ /* 0x000fc80000011603 */
[----:B------:R-:W-:-:S04]  /*4dc0*/  LOP3.LUT R0, R0, 0x1, RZ, 0xc0, !PT ;  /* 0x0000000100007812 */ /* 0x000fc800078ec0ff */
[----:B------:R-:W-:-:S04]  /*4dd0*/  IADD3 R0, PT, PT, R3, 0x88fffff, R0 ;  /* 0x088fffff03007810 */ /* 0x000fc80007ffe000 */
[----:B------:R-:W-:-:S04]  /*4de0*/  SHF.R.U32.HI R0, RZ, 0x15, R0 ;  /* 0x00000015ff007819 */ /* 0x000fc80000011600 */
[----:B------:R-:W-:-:S07]  /*4df0*/  LOP3.LUT R0, R0, 0xff, RZ, 0xc0, !PT ;  /* 0x000000ff00007812 */ /* 0x000fce00078ec0ff */
.L_x_16987:
[----:B------:R-:W-:-:S04]  /*4e00*/  SHF.R.U32.HI R3, RZ, 0x18, R3 ;  /* 0x00000018ff037819 */ /* 0x000fc80000011603 */
[----:B------:R-:W-:-:S04]  /*4e10*/  LOP3.LUT R0, R0, 0x80, R3, 0xf8, !PT ;  /* 0x0000008000007812 */ /* 0x000fc800078ef803 */
[----:B------:R-:W-:-:S07]  /*4e20*/  PRMT R4, R0, 0x7610, R4 ;  /* 0x0000761000047816 */ /* 0x000fce0000000004 */
.L_x_16985:
[----:B------:R-:W-:Y:S05]  /*4e30*/  BSYNC.RECONVERGENT B0 ;  /* 0x0000000000007941 */ /* 0x000fea0003800200 */
.L_x_16984:
[----:B------:R0:W-:Y:S01]  /*4e40*/  STG.E.U8 desc[UR36][R8.64], R4 ;  /* 0x0000000408007986 */ /* 0x0001e2000c101124 */
[----:B------:R-:W-:Y:S01]  /*4e50*/  IMAD.MOV.U32 R17, RZ, RZ, R19 ;  /* 0x000000ffff117224 */ /* 0x000fe200078e0013 */
[----:B------:R-:W-:Y:S06]  /*4e60*/  BRA `(.L_x_16956) ;  /* 0x0000000000c07947 */ /* 0x000fec0003800000 */
.L_x_16977:
[----:B------:R-:W-:-:S13]  /*4e70*/  ISETP.NE.AND P0, PT, R0, 0x1c, PT ;  /* 0x0000001c0000780c */ /* 0x000fda0003f05270 */
[----:B------:R-:W-:Y:S05]  /*4e80*/  @!P0 BRA `(.L_x_16988) ;  /* 0x0000000000b08947 */ /* 0x000fea0003800000 */
[----:B------:R-:W-:-:S13]  /*4e90*/  ISETP.NE.AND P0, PT, R0, 0x1d, PT ;  /* 0x0000001d0000780c */ /* 0x000fda0003f05270 */
[----:B------:R-:W-:Y:S05]  /*4ea0*/  @!P0 BRA `(.L_x_16989) ;  /* 0x0000000000948947 */ /* 0x000fea0003800000 */
[----:B------:R-:W-:-:S13]  /*4eb0*/  ISETP.NE.AND P0, PT, R0, 0x2c, PT ;  /* 0x0000002c0000780c */ /* 0x000fda0003f05270 */
[----:B------:R-:W-:Y:S05]  /*4ec0*/  @!P0 BRA `(.L_x_16990) ;  /* 0x0000000000488947 */ /* 0x000fea0003800000 */
.L_x_16961:
        /* <DEDUP_REMOVED lines=16> */
.L_x_16991:
[----:B------:R-:W-:Y:S01]  /*4fd0*/  IMAD.MOV.U32 R17, RZ, RZ, R19 ;  /* 0x000000ffff117224 */ /* 0x000fe200078e0013 */
[----:B------:R-:W-:Y:S06]  /*4fe0*/  BRA `(.L_x_16956) ;  /* 0x0000000000607947 */ /* 0x000fec0003800000 */
.L_x_16990:
        /* <DEDUP_REMOVED lines=17> */
.L_x_16989:
[--C-:B------:R-:W-:Y:S01]  /*5100*/  SHF.R.S32.HI R7, RZ, 0x1f, R5.reuse ;  /* 0x0000001fff077819 */ /* 0x100fe20000011405 */
[----:B------:R-:W-:Y:S02]  /*5110*/  IMAD.MOV.U32 R6, RZ, RZ, R5 ;  /* 0x000000ffff067224 */ /* 0x000fe400078e0005 */
[----:B------:R-:W-:-:S03]  /*5120*/  IMAD.MOV.U32 R17, RZ, RZ, R19 ;  /* 0x000000ffff117224 */ /* 0x000fc600078e0013 */
[----:B------:R0:W-:Y:S01]  /*5130*/  STG.E.64 desc[UR36][R8.64], R6 ;  /* 0x0000000608007986 */ /* 0x0001e2000c101b24 */
[----:B------:R-:W-:Y:S05]  /*5140*/  BRA `(.L_x_16956) ;  /* 0x0000000000087947 */ /* 0x000fea0003800000 */
.L_x_16988:
[----:B------:R0:W-:Y:S01]  /*5150*/  STG.E desc[UR36][R8.64], R5 ;  /* 0x0000000508007986 */ /* 0x0001e2000c101924 */
[----:B------:R-:W-:-:S07]  /*5160*/  IMAD.MOV.U32 R17, RZ, RZ, R19 ;  /* 0x000000ffff117224 */ /* 0x000fce00078e0013 */
.L_x_16956:
[----:B------:R-:W-:Y:S05]  /*5170*/  BSYNC.RECONVERGENT B6 ;  /* 0x0000000000067941 */ /* 0x000fea0003800200 */
.L_x_16955:
[----:B------:R-:W-:Y:S01]  /*5180*/  ISETP.GE.AND P0, PT, R17, R16, PT ;  /* 0x000000101100720c */ /* 0x000fe20003f06270 */
[----:B------:R-:W-:-:S12]  /*5190*/  BSSY.RECONVERGENT B6, `(.L_x_16992) ;  /* 0x00001ce000067945 */ /* 0x000fd80003800200 */
[----:B------:R-:W-:Y:S05]  /*51a0*/  @P0 BRA `(.L_x_16993) ;  /* 0x0000001c00300947 */ /* 0x000fea0003800000 */
[----:B------:R-:W1:Y:S01]  /*51b0*/  LDCU UR4, c[0x0][0x3b0] ;  /* 0x00007600ff0477ac */ /* 0x000e620008000800 */
[----:B0-----:R-:W0:Y:S01]  /*51c0*/  LDC.64 R8, c[0x0][0x390] ;  /* 0x0000e400ff087b82 */ /* 0x001e220000000a00 */
[----:B--2---:R-:W-:Y:S01]  /*51d0*/  IMAD R0, R2, 0x200, R17 ;  /* 0x0000020002007824 */ /* 0x004fe200078e0211 */
[----:B-1-34-:R-:W-:-:S03]  /*51e0*/  PRMT R4, R18, 0x9910, RZ ;  /* 0x0000991012047816 */ /* 0x01afc600000000ff */
        /* <DEDUP_REMOVED lines=16> */
.L_x_16997:
[----:B------:R3:W-:Y:S01]  /*52f0*/  STG.E.U8 desc[UR36][R8.64], R26 ;  /* 0x0000001a08007986 */ /* 0x0007e2000c101124 */
[----:B------:R-:W-:Y:S05]  /*5300*/  BRA `(.L_x_16999) ;  /* 0x0000000c00387947 */ /* 0x000fea0003800000 */
.L_x_16996:
        /* <DEDUP_REMOVED lines=9> */
.L_x_17001:
[----:B------:R2:W-:Y:S01]  /*53a0*/  STG.E desc[UR36][R8.64], R26 ;  /* 0x0000001a08007986 */ /* 0x0005e2000c101924 */
[----:B------:R-:W-:Y:S05]  /*53b0*/  BRA `(.L_x_16999) ;  /* 0x0000000c000c7947 */ /* 0x000fea0003800000 */
.L_x_17000:
[----:B------:R0:W-:Y:S01]  /*53c0*/  STG.E.U16 desc[UR36][R8.64], R26 ;  /* 0x0000001a08007986 */ /* 0x0001e2000c101524 */
[----:B------:R-:W-:Y:S05]  /*53d0*/  BRA `(.L_x_16999) ;  /* 0x0000000c00047947 */ /* 0x000fea0003800000 */
.L_x_16995:
        /* <DEDUP_REMOVED lines=9> */
.L_x_17003:
[----:B------:R-:W-:-:S04]  /*5470*/  I2FP.F32.S32 R0, R26 ;  /* 0x0000001a00007245 */ /* 0x000fc80000201400 */
[----:B------:R-:W-:-:S05]  /*5480*/  F2FP.F16.F32.PACK_AB R0, RZ, R0 ;  /* 0x00000000ff00723e */ /* 0x000fca00000000ff */
[----:B------:R0:W-:Y:S01]  /*5490*/  STG.E.U16 desc[UR36][R8.64], R0 ;  /* 0x0000000008007986 */ /* 0x0001e2000c101524 */
[----:B------:R-:W-:Y:S05]  /*54a0*/  BRA `(.L_x_16999) ;  /* 0x0000000800d07947 */ /* 0x000fea0003800000 */
.L_x_17002:
        /* <DEDUP_REMOVED lines=10> */
.L_x_17005:
[----:B------:R-:W-:-:S04]  /*5550*/  I2FP.F32.S32 R26, R26 ;  /* 0x0000001a001a7245 */ /* 0x000fc80000201400 */
[----:B------:R-:W-:-:S04]  /*5560*/  F2FP.F16.F32.PACK_AB R3, RZ, R26 ;  /* 0x0000001aff03723e */ /* 0x000fc800000000ff */
[----:B------:R-:W-:-:S05]  /*5570*/  PRMT R3, R3, 0x5410, RZ ;  /* 0x0000541003037816 */ /* 0x000fca00000000ff */
[----:B------:R0:W-:Y:S01]  /*5580*/  STG.E desc[UR36][R8.64], R3 ;  /* 0x0000000308007986 */ /* 0x0001e2000c101924 */
[----:B------:R-:W-:Y:S05]  /*5590*/  BRA `(.L_x_16999) ;  /* 0x0000000800947947 */ /* 0x000fea0003800000 */
.L_x_17004:
[----:B------:R-:W0:Y:S02]  /*55a0*/  I2F.F64 R26, R26 ;  /* 0x0000001a001a7312 */ /* 0x000e240000201c00 */
[----:B0-----:R0:W-:Y:S01]  /*55b0*/  STG.E.64 desc[UR36][R8.64], R26 ;  /* 0x0000001a08007986 */ /* 0x0011e2000c101b24 */
[----:B------:R-:W-:Y:S05]  /*55c0*/  BRA `(.L_x_16999) ;  /* 0x0000000800887947 */ /* 0x000fea0003800000 */
.L_x_16994:
        /* <DEDUP_REMOVED lines=12> */
.L_x_17009:
        /* <DEDUP_REMOVED lines=17> */
.L_x_17012:
[----:B------:R-:W-:-:S04]  /*57a0*/  SHF.R.U32.HI R3, RZ, 0x18, R5 ;  /* 0x00000018ff037819 */ /* 0x000fc80000011605 */
[----:B------:R-:W-:-:S04]  /*57b0*/  LOP3.LUT R0, R0, 0x80, R3, 0xf8, !PT ;  /* 0x0000008000007812 */ /* 0x000fc800078ef803 */
[----:B------:R-:W-:-:S07]  /*57c0*/  PRMT R4, R0, 0x7610, R4 ;  /* 0x0000761000047816 */ /* 0x000fce0000000004 */
.L_x_17011:
[----:B------:R-:W-:Y:S05]  /*57d0*/  BSYNC.RECONVERGENT B0 ;  /* 0x0000000000007941 */ /* 0x000fea0003800200 */
.L_x_17010:
[----:B------:R0:W-:Y:S01]  /*57e0*/  STG.E.U8 desc[UR36][R8.64], R4 ;  /* 0x0000000408007986 */ /* 0x0001e2000c101124 */
[----:B------:R-:W-:Y:S05]  /*57f0*/  BRA `(.L_x_16999) ;  /* 0x0000000400fc7947 */ /* 0x000fea0003800000 */
.L_x_17008:
        /* <DEDUP_REMOVED lines=17> */
.L_x_17015:
[----:B------:R-:W-:-:S04]  /*5910*/  SHF.R.U32.HI R3, RZ, 0x18, R5 ;  /* 0x00000018ff037819 */ /* 0x000fc80000011605 */
[----:B------:R-:W-:-:S04]  /*5920*/  LOP3.LUT R0, R0, 0x80, R3, 0xf8, !PT ;  /* 0x0000008000007812 */ /* 0x000fc800078ef803 */
[----:B------:R-:W-:-:S07]  /*5930*/  PRMT R4, R0, 0x7610, R4 ;  /* 0x0000761000047816 */ /* 0x000fce0000000004 */
.L_x_17014:
[----:B------:R-:W-:Y:S05]  /*5940*/  BSYNC.RECONVERGENT B0 ;  /* 0x0000000000007941 */ /* 0x000fea0003800200 */
.L_x_17013:
[----:B------:R0:W-:Y:S01]  /*5950*/  STG.E.U8 desc[UR36][R8.64], R4 ;  /* 0x0000000408007986 */ /* 0x0001e2000c101124 */
[----:B------:R-:W-:Y:S05]  /*5960*/  BRA `(.L_x_16999) ;  /* 0x0000000400a07947 */ /* 0x000fea0003800000 */
.L_x_17007:
        /* <DEDUP_REMOVED lines=22> */
.L_x_17017:
[----:B------:R-:W-:-:S05]  /*5ad0*/  SHF.R.S32.HI R27, RZ, 0x1f, R26 ;  /* 0x0000001fff1b7819 */ /* 0x000fca000001141a */
[----:B------:R0:W-:Y:S01]  /*5ae0*/  STG.E.64 desc[UR36][R8.64], R26 ;  /* 0x0000001a08007986 */ /* 0x0001e2000c101b24 */
[----:B------:R-:W-:Y:S05]  /*5af0*/  BRA `(.L_x_16999) ;  /* 0x00000004003c7947 */ /* 0x000fea0003800000 */
.L_x_17016:
[----:B------:R0:W-:Y:S01]  /*5b00*/  STG.E desc[UR36][R8.64], R26 ;  /* 0x0000001a08007986 */ /* 0x0001e2000c101924 */
[----:B------:R-:W-:Y:S05]  /*5b10*/  BRA `(.L_x_16999) ;  /* 0x0000000400347947 */ /* 0x000fea0003800000 */
.L_x_17006:
        /* <DEDUP_REMOVED lines=10> */
.L_x_17019:
[----:B------:R-:W-:Y:S01]  /*5bc0*/  CS2R R6, SRZ ;  /* 0x0000000000067805 */ /* 0x000fe2000001ff00 */
[----:B------:R-:W0:Y:S04]  /*5bd0*/  I2F.F64 R4, R26 ;  /* 0x0000001a00047312 */ /* 0x000e280000201c00 */
[----:B0-----:R0:W-:Y:S01]  /*5be0*/  STG.E.128 desc[UR36][R8.64], R4 ;  /* 0x0000000408007986 */ /* 0x0011e2000c101d24 */
[----:B------:R-:W-:Y:S05]  /*5bf0*/  BRA `(.L_x_16999) ;  /* 0x0000000000fc7947 */ /* 0x000fea0003800000 */
.L_x_17018:
[----:B------:R-:W-:-:S13]  /*5c00*/  ISETP.NE.AND P0, PT, R0, 0xf, PT ;  /* 0x0000000f0000780c */ /* 0x000fda0003f05270 */
[----:B------:R-:W-:Y:S05]  /*5c10*/  @!P0 BRA `(.L_x_17020) ;  /* 0x0000000000e88947 */ /* 0x000fea0003800000 */
[----:B------:R-:W-:-:S13]  /*5c20*/  ISETP.NE.AND P0, PT, R0, 0x17, PT ;  /* 0x000000170000780c */ /* 0x000fda0003f05270 */
[----:B------:R-:W-:Y:S05]  /*5c30*/  @!P0 BRA `(.L_x_17021) ;  /* 0x0000000000908947 */ /* 0x000fea0003800000 */
[----:B------:R-:W-:-:S13]  /*5c40*/  ISETP.NE.AND P0, PT, R0, 0x18, PT ;  /* 0x000000180000780c */ /* 0x000fda0003f05270 */
[----:B------:R-:W-:Y:S05]  /*5c50*/  @!P0 BRA `(.L_x_17022) ;  /* 0x0000000000448947 */ /* 0x000fea0003800000 */
.L_x_16998:
        /* <DEDUP_REMOVED lines=16> */
.L_x_17023:
[----:B------:R-:W-:Y:S05]  /*5d60*/  BRA `(.L_x_16999) ;  /* 0x0000000000a07947 */ /* 0x000fea0003800000 */
.L_x_17022:
        /* <DEDUP_REMOVED lines=13> */
.L_x_17025:
[----:B------:R-:W-:Y:S05]  /*5e40*/  BSYNC.RECONVERGENT B0 ;  /* 0x0000000000007941 */ /* 0x000fea0003800200 */
.L_x_17024:
[----:B------:R-:W-:-:S05]  /*5e50*/  LOP3.LUT R3, R0, 0x80, R3, 0xf8, !PT ;  /* 0x0000008000037812 */ /* 0x000fca00078ef803 */
[----:B------:R0:W-:Y:S01]  /*5e60*/  STG.E.U8 desc[UR36][R8.64], R3 ;  /* 0x0000000308007986 */ /* 0x0001e2000c101124 */
[----:B------:R-:W-:Y:S05]  /*5e70*/  BRA `(.L_x_16999) ;  /* 0x00000000005c7947 */ /* 0x000fea0003800000 */
.L_x_17021:
        /* <DEDUP_REMOVED lines=12> */
.L_x_17027:
[----:B------:R-:W-:Y:S01]  /*5f40*/  IMAD.MOV.U32 R0, RZ, RZ, 0x7f ;  /* 0x0000007fff007424 */ /* 0x000fe200078e00ff */
[----:B------:R-:W-:-:S04]  /*5f50*/  ISETP.GT.U32.AND P0, PT, R4, 0x7f800000, PT ;  /* 0x7f8000000400780c */ /* 0x000fc80003f04070 */
[----:B------:R-:W-:-:S09]  /*5f60*/  SEL R0, R0, 0x7c, P0 ;  /* 0x0000007c00007807 */ /* 0x000fd20000000000 */
.L_x_17028:
[----:B------:R-:W-:Y:S05]  /*5f70*/  BSYNC.RECONVERGENT B0 ;  /* 0x0000000000007941 */ /* 0x000fea0003800200 */
.L_x_17026:
[----:B------:R-:W-:-:S04]  /*5f80*/  SHF.R.U32.HI R3, RZ, 0x18, R3 ;  /* 0x00000018ff037819 */ /* 0x000fc80000011603 */
[----:B------:R-:W-:-:S05]  /*5f90*/  LOP3.LUT R3, R0, 0x80, R3, 0xf8, !PT ;  /* 0x0000008000037812 */ /* 0x000fca00078ef803 */
[----:B------:R0:W-:Y:S01]  /*5fa0*/  STG.E.U8 desc[UR36][R8.64], R3 ;  /* 0x0000000308007986 */ /* 0x0001e2000c101124 */
[----:B------:R-:W-:Y:S05]  /*5fb0*/  BRA `(.L_x_16999) ;  /* 0x00000000000c7947 */ /* 0x000fea0003800000 */
.L_x_17020:
[----:B------:R-:W-:-:S04]  /*5fc0*/  I2FP.F32.S32 R0, R26 ;  /* 0x0000001a00007245 */ /* 0x000fc80000201400 */
[----:B------:R-:W-:-:S05]  /*5fd0*/  F2FP.BF16.F32.PACK_AB R0, RZ, R0 ;  /* 0x00000000ff00723e */ /* 0x000fca00000010ff */
[----:B------:R0:W-:Y:S02]  /*5fe0*/  STG.E.U16 desc[UR36][R8.64], R0 ;  /* 0x0000000008007986 */ /* 0x0001e4000c101524 */
.L_x_16999:
[----:B------:R-:W-:-:S05]  /*5ff0*/  VIADD R17, R17, 0x80 ;  /* 0x0000008011117836 */ /* 0x000fca0000000000 */
[----:B------:R-:W-:-:S13]  /*6000*/  ISETP.GE.AND P0, PT, R17, R16, PT ;  /* 0x000000101100720c */ /* 0x000fda0003f06270 */
        /* <DEDUP_REMOVED lines=21> */
.L_x_17032:
[----:B-----5:R0:W-:Y:S01]  /*6160*/  STG.E.U8 desc[UR36][R8.64], R24 ;  /* 0x0000001808007986 */ /* 0x0201e2000c101124 */
[----:B------:R-:W-:Y:S05]  /*6170*/  BRA `(.L_x_17034) ;  /* 0x0000000c00387947 */ /* 0x000fea0003800000 */
.L_x_17031:
        /* <DEDUP_REMOVED lines=9> */
.L_x_17036:
[----:B-----5:R0:W-:Y:S01]  /*6210*/  STG.E desc[UR36][R8.64], R24 ;  /* 0x0000001808007986 */ /* 0x0201e2000c101924 */
[----:B------:R-:W-:Y:S05]  /*6220*/  BRA `(.L_x_17034) ;  /* 0x0000000c000c7947 */ /* 0x000fea0003800000 */
.L_x_17035:
[----:B-----5:R0:W-:Y:S01]  /*6230*/  STG.E.U16 desc[UR36][R8.64], R24 ;  /* 0x0000001808007986 */ /* 0x0201e2000c101524 */
[----:B------:R-:W-:Y:S05]  /*6240*/  BRA `(.L_x_17034) ;  /* 0x0000000c00047947 */ /* 0x000fea0003800000 */
.L_x_17030:
        /* <DEDUP_REMOVED lines=9> */
.L_x_17038:
[----:B-----5:R-:W-:-:S04]  /*62e0*/  I2FP.F32.S32 R0, R24 ;  /* 0x0000001800007245 */ /* 0x020fc80000201400 */
[----:B------:R-:W-:-:S05]  /*62f0*/  F2FP.F16.F32.PACK_AB R0, RZ, R0 ;  /* 0x00000000ff00723e */ /* 0x000fca00000000ff */
[----:B------:R0:W-:Y:S01]  /*6300*/  STG.E.U16 desc[UR36][R8.64], R0 ;  /* 0x0000000008007986 */ /* 0x0001e2000c101524 */
[----:B------:R-:W-:Y:S05]  /*6310*/  BRA `(.L_x_17034) ;  /* 0x0000000800d07947 */ /* 0x000fea0003800000 */
.L_x_17037:
        /* <DEDUP_REMOVED lines=10> */
.L_x_17040:
[----:B-----5:R-:W-:-:S04]  /*63c0*/  I2FP.F32.S32 R24, R24 ;  /* 0x0000001800187245 */ /* 0x020fc80000201400 */
[----:B------:R-:W-:-:S04]  /*63d0*/  F2FP.F16.F32.PACK_AB R3, RZ, R24 ;  /* 0x00000018ff03723e */ /* 0x000fc800000000ff */
[----:B------:R-:W-:-:S05]  /*63e0*/  PRMT R3, R3, 0x5410, RZ ;  /* 0x0000541003037816 */ /* 0x000fca00000000ff */
[----:B------:R0:W-:Y:S01]  /*63f0*/  STG.E desc[UR36][R8.64], R3 ;  /* 0x0000000308007986 */ /* 0x0001e2000c101924 */
[----:B------:R-:W-:Y:S05]  /*6400*/  BRA `(.L_x_17034) ;  /* 0x0000000800947947 */ /* 0x000fea0003800000 */
.L_x_17039:
[----:B-----5:R-:W0:Y:S02]  /*6410*/  I2F.F64 R24, R24 ;  /* 0x0000001800187312 */ /* 0x020e240000201c00 */
[----:B0-----:R0:W-:Y:S01]  /*6420*/  STG.E.64 desc[UR36][R8.64], R24 ;  /* 0x0000001808007986 */ /* 0x0011e2000c101b24 */
[----:B------:R-:W-:Y:S05]  /*6430*/  BRA `(.L_x_17034) ;  /* 0x0000000800887947 */ /* 0x000fea0003800000 */
.L_x_17029:
        /* <DEDUP_REMOVED lines=12> */
.L_x_17044:
        /* <DEDUP_REMOVED lines=17> */
.L_x_17047:
[----:B------:R-:W-:-:S04]  /*6610*/  SHF.R.U32.HI R3, RZ, 0x18, R5 ;  /* 0x00000018ff037819 */ /* 0x000fc80000011605 */
[----:B------:R-:W-:-:S04]  /*6620*/  LOP3.LUT R0, R0, 0x80, R3, 0xf8, !PT ;  /* 0x0000008000007812 */ /* 0x000fc800078ef803 */
[----:B------:R-:W-:-:S07]  /*6630*/  PRMT R4, R0, 0x7610, R4 ;  /* 0x0000761000047816 */ /* 0x000fce0000000004 */
.L_x_17046:
[----:B------:R-:W-:Y:S05]  /*6640*/  BSYNC.RECONVERGENT B0 ;  /* 0x0000000000007941 */ /* 0x000fea0003800200 */
.L_x_17045:
[----:B------:R0:W-:Y:S01]  /*6650*/  STG.E.U8 desc[UR36][R8.64], R4 ;  /* 0x0000000408007986 */ /* 0x0001e2000c101124 */
[----:B------:R-:W-:Y:S05]  /*6660*/  BRA `(.L_x_17034) ;  /* 0x0000000400fc7947 */ /* 0x000fea0003800000 */
.L_x_17043:
        /* <DEDUP_REMOVED lines=17> */
.L_x_17050:
[----:B------:R-:W-:-:S04]  /*6780*/  SHF.R.U32.HI R3, RZ, 0x18, R5 ;  /* 0x00000018ff037819 */ /* 0x000fc80000011605 */
[----:B------:R-:W-:-:S04]  /*6790*/  LOP3.LUT R0, R0, 0x80, R3, 0xf8, !PT ;  /* 0x0000008000007812 */ /* 0x000fc800078ef803 */
[----:B------:R-:W-:-:S07]  /*67a0*/  PRMT R4, R0, 0x7610, R4 ;  /* 0x0000761000047816 */ /* 0x000fce0000000004 */
.L_x_17049:
[----:B------:R-:W-:Y:S05]  /*67b0*/  BSYNC.RECONVERGENT B0 ;  /* 0x0000000000007941 */ /* 0x000fea0003800200 */
.L_x_17048:
[----:B------:R0:W-:Y:S01]  /*67c0*/  STG.E.U8 desc[UR36][R8.64], R4 ;  /* 0x0000000408007986 */ /* 0x0001e2000c101124 */
[----:B------:R-:W-:Y:S05]  /*67d0*/  BRA `(.L_x_17034) ;  /* 0x0000000400a07947 */ /* 0x000fea0003800000 */
.L_x_17042:
        /* <DEDUP_REMOVED lines=22> */
.L_x_17052:
[----:B-----5:R-:W-:-:S05]  /*6940*/  SHF.R.S32.HI R25, RZ, 0x1f, R24 ;  /* 0x0000001fff197819 */ /* 0x020fca0000011418 */
[----:B------:R0:W-:Y:S01]  /*6950*/  STG.E.64 desc[UR36][R8.64], R24 ;  /* 0x0000001808007986 */ /* 0x0001e2000c101b24 */
[----:B------:R-:W-:Y:S05]  /*6960*/  BRA `(.L_x_17034) ;  /* 0x00000004003c7947 */ /* 0x000fea0003800000 */
.L_x_17051:
[----:B-----5:R0:W-:Y:S01]  /*6970*/  STG.E desc[UR36][R8.64], R24 ;  /* 0x0000001808007986 */ /* 0x0201e2000c101924 */
[----:B------:R-:W-:Y:S05]  /*6980*/  BRA `(.L_x_17034) ;  /* 0x0000000400347947 */ /* 0x000fea0003800000 */
.L_x_17041:
        /* <DEDUP_REMOVED lines=10> */
.L_x_17054:
[----:B------:R-:W-:Y:S01]  /*6a30*/  CS2R R6, SRZ ;  /* 0x0000000000067805 */ /* 0x000fe2000001ff00 */
[----:B-----5:R-:W0:Y:S04]  /*6a40*/  I2F.F64 R4, R24 ;  /* 0x0000001800047312 */ /* 0x020e280000201c00 */
[----:B0-----:R4:W-:Y:S01]  /*6a50*/  STG.E.128 desc[UR36][R8.64], R4 ;  /* 0x0000000408007986 */ /* 0x0019e2000c101d24 */
[----:B------:R-:W-:Y:S05]  /*6a60*/  BRA `(.L_x_17034) ;  /* 0x0000000000fc7947 */ /* 0x000fea0003800000 */
.L_x_17053:
[----:B------:R-:W-:-:S13]  /*6a70*/  ISETP.NE.AND P0, PT, R0, 0xf, PT ;  /* 0x0000000f0000780c */ /* 0x000fda0003f05270 */
[----:B------:R-:W-:Y:S05]  /*6a80*/  @!P0 BRA `(.L_x_17055) ;  /* 0x0000000000e88947 */ /* 0x000fea0003800000 */
[----:B------:R-:W-:-:S13]  /*6a90*/  ISETP.NE.AND P0, PT, R0, 0x17, PT ;  /* 0x000000170000780c */ /* 0x000fda0003f05270 */
[----:B------:R-:W-:Y:S05]  /*6aa0*/  @!P0 BRA `(.L_x_17056) ;  /* 0x0000000000908947 */ /* 0x000fea0003800000 */
[----:B------:R-:W-:-:S13]  /*6ab0*/  ISETP.NE.AND P0, PT, R0, 0x18, PT ;  /* 0x000000180000780c */ /* 0x000fda0003f05270 */
[----:B------:R-:W-:Y:S05]  /*6ac0*/  @!P0 BRA `(.L_x_17057) ;  /* 0x0000000000448947 */ /* 0x000fea0003800000 */
.L_x_17033:
        /* <DEDUP_REMOVED lines=16> */
.L_x_17058:
[----:B------:R-:W-:Y:S05]  /*6bd0*/  BRA `(.L_x_17034) ;  /* 0x0000000000a07947 */ /* 0x000fea0003800000 */
.L_x_17057:
        /* <DEDUP_REMOVED lines=13> */
.L_x_17060:
[----:B------:R-:W-:Y:S05]  /*6cb0*/  BSYNC.RECONVERGENT B0 ;  /* 0x0000000000007941 */ /* 0x000fea0003800200 */
.L_x_17059:
[----:B------:R-:W-:-:S05]  /*6cc0*/  LOP3.LUT R3, R0, 0x80, R3, 0xf8, !PT ;  /* 0x0000008000037812 */ /* 0x000fca00078ef803 */
[----:B------:R1:W-:Y:S01]  /*6cd0*/  STG.E.U8 desc[UR36][R8.64], R3 ;  /* 0x0000000308007986 */ /* 0x0003e2000c101124 */
[----:B------:R-:W-:Y:S05]  /*6ce0*/  BRA `(.L_x_17034) ;  /* 0x00000000005c7947 */ /* 0x000fea0003800000 */
.L_x_17056:
        /* <DEDUP_REMOVED lines=12> */
.L_x_17062:
[----:B------:R-:W-:Y:S01]  /*6db0*/  IMAD.MOV.U32 R0, RZ, RZ, 0x7f ;  /* 0x0000007fff007424 */ /* 0x000fe200078e00ff */
[----:B------:R-:W-:-:S04]  /*6dc0*/  ISETP.GT.U32.AND P0, PT, R4, 0x7f800000, PT ;  /* 0x7f8000000400780c */ /* 0x000fc80003f04070 */
[----:B------:R-:W-:-:S09]  /*6dd0*/  SEL R0, R0, 0x7c, P0 ;  /* 0x0000007c00007807 */ /* 0x000fd20000000000 */
.L_x_17063:
[----:B------:R-:W-:Y:S05]  /*6de0*/  BSYNC.RECONVERGENT B0 ;  /* 0x0000000000007941 */ /* 0x000fea0003800200 */
.L_x_17061:
[----:B------:R-:W-:-:S04]  /*6df0*/  SHF.R.U32.HI R3, RZ, 0x18, R3 ;  /* 0x00000018ff037819 */ /* 0x000fc80000011603 */
[----:B------:R-:W-:-:S05]  /*6e00*/  LOP3.LUT R3, R0, 0x80, R3, 0xf8, !PT ;  /* 0x0000008000037812 */ /* 0x000fca00078ef803 */
[----:B------:R2:W-:Y:S01]  /*6e10*/  STG.E.U8 desc[UR36][R8.64], R3 ;  /* 0x0000000308007986 */ /* 0x0005e2000c101124 */
[----:B------:R-:W-:Y:S05]  /*6e20*/  BRA `(.L_x_17034) ;  /* 0x00000000000c7947 */ /* 0x000fea0003800000 */
.L_x_17055:
[----:B-----5:R-:W-:-:S04]  /*6e30*/  I2FP.F32.S32 R0, R24 ;  /* 0x0000001800007245 */ /* 0x020fc80000201400 */
[----:B------:R-:W-:-:S05]  /*6e40*/  F2FP.BF16.F32.PACK_AB R0, RZ, R0 ;  /* 0x00000000ff00723e */ /* 0x000fca00000010ff */
[----:B------:R0:W-:Y:S02]  /*6e50*/  STG.E.U16 desc[UR36][R8.64], R0 ;  /* 0x0000000008007986 */ /* 0x0001e4000c101524 */
.L_x_17034:
[----:B------:R-:W-:-:S07]  /*6e60*/  VIADD R17, R17, 0x80 ;  /* 0x0000008011117836 */ /* 0x000fce0000000000 */
.L_x_16993:
[----:B------:R-:W-:Y:S05]  /*6e70*/  BSYNC.RECONVERGENT B6 ;  /* 0x0000000000067941 */ /* 0x000fea0003800200 */
.L_x_16992:
        /* <DEDUP_REMOVED lines=21> */
.L_x_17067:
[----:B-----5:R-:W-:Y:S01]  /*6fd0*/  STG.E.U8 desc[UR36][R2.64], R22 ;  /* 0x0000001602007986 */ /* 0x020fe2000c101124 */
[----:B------:R-:W-:Y:S05]  /*6fe0*/  EXIT ;  /* 0x000000000000794d */ /* 0x000fea0003800000 */
.L_x_17066:
        /* <DEDUP_REMOVED lines=9> */
.L_x_17070:
[----:B-----5:R-:W-:Y:S01]  /*7080*/  STG.E desc[UR36][R2.64], R22 ;  /* 0x0000001602007986 */ /* 0x020fe2000c101924 */
[----:B------:R-:W-:Y:S05]  /*7090*/  EXIT ;  /* 0x000000000000794d */ /* 0x000fea0003800000 */
.L_x_17069:
[----:B-----5:R-:W-:Y:S01]  /*70a0*/  STG.E.U16 desc[UR36][R2.64], R22 ;  /* 0x0000001602007986 */ /* 0x020fe2000c101524 */
[----:B------:R-:W-:Y:S05]  /*70b0*/  EXIT ;  /* 0x000000000000794d */ /* 0x000fea0003800000 */
.L_x_17065:
        /* <DEDUP_REMOVED lines=9> */
.L_x_17072:
[----:B-----5:R-:W-:-:S04]  /*7150*/  I2FP.F32.S32 R0, R22 ;  /* 0x0000001600007245 */ /* 0x020fc80000201400 */
[----:B------:R-:W-:-:S05]  /*7160*/  F2FP.F16.F32.PACK_AB R0, RZ, R0 ;  /* 0x00000000ff00723e */ /* 0x000fca00000000ff */
[----:B------:R-:W-:Y:S01]  /*7170*/  STG.E.U16 desc[UR36][R2.64], R0 ;  /* 0x0000000002007986 */ /* 0x000fe2000c101524 */
[----:B------:R-:W-:Y:S05]  /*7180*/  EXIT ;  /* 0x000000000000794d */ /* 0x000fea0003800000 */
.L_x_17071:
        /* <DEDUP_REMOVED lines=10> */
.L_x_17074:
[----:B-----5:R-:W-:-:S04]  /*7230*/  I2FP.F32.S32 R22, R22 ;  /* 0x0000001600167245 */ /* 0x020fc80000201400 */
[----:B------:R-:W-:-:S04]  /*7240*/  F2FP.F16.F32.PACK_AB R5, RZ, R22 ;  /* 0x00000016ff05723e */ /* 0x000fc800000000ff */
[----:B------:R-:W-:-:S05]  /*7250*/  PRMT R5, R5, 0x5410, RZ ;  /* 0x0000541005057816 */ /* 0x000fca00000000ff */
[----:B------:R-:W-:Y:S01]  /*7260*/  STG.E desc[UR36][R2.64], R5 ;  /* 0x0000000502007986 */ /* 0x000fe2000c101924 */
[----:B------:R-:W-:Y:S05]  /*7270*/  EXIT ;  /* 0x000000000000794d */ /* 0x000fea0003800000 */
.L_x_17073:
[----:B-----5:R-:W0:Y:S02]  /*7280*/  I2F.F64 R22, R22 ;  /* 0x0000001600167312 */ /* 0x020e240000201c00 */
[----:B0-----:R-:W-:Y:S01]  /*7290*/  STG.E.64 desc[UR36][R2.64], R22 ;  /* 0x0000001602007986 */ /* 0x001fe2000c101b24 */
[----:B------:R-:W-:Y:S05]  /*72a0*/  EXIT ;  /* 0x000000000000794d */ /* 0x000fea0003800000 */
.L_x_17064:
        /* <DEDUP_REMOVED lines=12> */
.L_x_17078:
        /* <DEDUP_REMOVED lines=18> */
.L_x_17081:
[----:B------:R-:W-:-:S04]  /*7490*/  SHF.R.U32.HI R5, RZ, 0x18, R5 ;  /* 0x00000018ff057819 */ /* 0x000fc80000011605 */
[----:B------:R-:W-:-:S07]  /*74a0*/  LOP3.LUT R0, R0, 0x80, R5, 0xf8, !PT ;  /* 0x0000008000007812 */ /* 0x000fce00078ef805 */
.L_x_17080:
[----:B------:R-:W-:Y:S05]  /*74b0*/  BSYNC.RECONVERGENT B0 ;  /* 0x0000000000007941 */ /* 0x000fea0003800200 */
.L_x_17079:
[----:B------:R-:W-:Y:S01]  /*74c0*/  STG.E.U8 desc[UR36][R2.64], R0 ;  /* 0x0000000002007986 */ /* 0x000fe2000c101124 */
[----:B------:R-:W-:Y:S05]  /*74d0*/  EXIT ;  /* 0x000000000000794d */ /* 0x000fea0003800000 */
.L_x_17077:
        /* <DEDUP_REMOVED lines=18> */
.L_x_17084:
[----:B------:R-:W-:-:S04]  /*7600*/  SHF.R.U32.HI R5, RZ, 0x18, R5 ;  /* 0x00000018ff057819 */ /* 0x000fc80000011605 */
[----:B------:R-:W-:-:S07]  /*7610*/  LOP3.LUT R0, R0, 0x80, R5, 0xf8, !PT ;  /* 0x0000008000007812 */ /* 0x000fce00078ef805 */
.L_x_17083:
[----:B------:R-:W-:Y:S05]  /*7620*/  BSYNC.RECONVERGENT B0 ;  /* 0x0000000000007941 */ /* 0x000fea0003800200 */
.L_x_17082:
[----:B------:R-:W-:Y:S01]  /*7630*/  STG.E.U8 desc[UR36][R2.64], R0 ;  /* 0x0000000002007986 */ /* 0x000fe2000c101124 */
[----:B------:R-:W-:Y:S05]  /*7640*/  EXIT ;  /* 0x000000000000794d */ /* 0x000fea0003800000 */
.L_x_17076:
        /* <DEDUP_REMOVED lines=22> */
.L_x_17086:
[----:B-----5:R-:W-:-:S05]  /*77b0*/  SHF.R.S32.HI R23, RZ, 0x1f, R22 ;  /* 0x0000001fff177819 */ /* 0x020fca0000011416 */
[----:B------:R-:W-:Y:S01]  /*77c0*/  STG.E.64 desc[UR36][R2.64], R22 ;  /* 0x0000001602007986 */ /* 0x000fe2000c101b24 */
[----:B------:R-:W-:Y:S05]  /*77d0*/  EXIT ;  /* 0x000000000000794d */ /* 0x000fea0003800000 */
.L_x_17085:
[----:B-----5:R-:W-:Y:S01]  /*77e0*/  STG.E desc[UR36][R2.64], R22 ;  /* 0x0000001602007986 */ /* 0x020fe2000c101924 */
[----:B------:R-:W-:Y:S05]  /*77f0*/  EXIT ;  /* 0x000000000000794d */ /* 0x000fea0003800000 */
.L_x_17075:
        /* <DEDUP_REMOVED lines=10> */
.L_x_17088:
[----:B------:R-:W-:Y:S01]  /*78a0*/  CS2R R6, SRZ ;  /* 0x0000000000067805 */ /* 0x000fe2000001ff00 */
[----:B-----5:R-:W0:Y:S04]  /*78b0*/  I2F.F64 R4, R22 ;  /* 0x0000001600047312 */ /* 0x020e280000201c00 */
[----:B0-----:R-:W-:Y:S01]  /*78c0*/  STG.E.128 desc[UR36][R2.64], R4 ;  /* 0x0000000402007986 */ /* 0x001fe2000c101d24 */
[----:B------:R-:W-:Y:S05]  /*78d0*/  EXIT ;  /* 0x000000000000794d */ /* 0x000fea0003800000 */
.L_x_17087:
[----:B------:R-:W-:-:S13]  /*78e0*/  ISETP.NE.AND P0, PT, R0, 0xf, PT ;  /* 0x0000000f0000780c */ /* 0x000fda0003f05270 */
[----:B------:R-:W-:Y:S05]  /*78f0*/  @!P0 BRA `(.L_x_17089) ;  /* 0x0000000000e88947 */ /* 0x000fea0003800000 */
[----:B------:R-:W-:-:S13]  /*7900*/  ISETP.NE.AND P0, PT, R0, 0x17, PT ;  /* 0x000000170000780c */ /* 0x000fda0003f05270 */
[----:B------:R-:W-:Y:S05]  /*7910*/  @!P0 BRA `(.L_x_17090) ;  /* 0x0000000000908947 */ /* 0x000fea0003800000 */
[----:B------:R-:W-:-:S13]  /*7920*/  ISETP.NE.AND P0, PT, R0, 0x18, PT ;  /* 0x000000180000780c */ /* 0x000fda0003f05270 */
[----:B------:R-:W-:Y:S05]  /*7930*/  @!P0 BRA `(.L_x_17091) ;  /* 0x0000000000448947 */ /* 0x000fea0003800000 */
.L_x_17068:
        /* <DEDUP_REMOVED lines=16> */
.L_x_17092:
[----:B------:R-:W-:Y:S05]  /*7a40*/  EXIT ;  /* 0x000000000000794d */ /* 0x000fea0003800000 */
.L_x_17091:
        /* <DEDUP_REMOVED lines=13> */
.L_x_17094:
[----:B------:R-:W-:Y:S05]  /*7b20*/  BSYNC.RECONVERGENT B0 ;  /* 0x0000000000007941 */ /* 0x000fea0003800200 */
.L_x_17093:
[----:B------:R-:W-:-:S05]  /*7b30*/  LOP3.LUT R5, R0, 0x80, R5, 0xf8, !PT ;  /* 0x0000008000057812 */ /* 0x000fca00078ef805 */
[----:B------:R-:W-:Y:S01]  /*7b40*/  STG.E.U8 desc[UR36][R2.64], R5 ;  /* 0x0000000502007986 */ /* 0x000fe2000c101124 */
[----:B------:R-:W-:Y:S05]  /*7b50*/  EXIT ;  /* 0x000000000000794d */ /* 0x000fea0003800000 */
.L_x_17090:
        /* <DEDUP_REMOVED lines=12> */
.L_x_17096:
[----:B------:R-:W-:Y:S01]  /*7c20*/  IMAD.MOV.U32 R0, RZ, RZ, 0x7f ;  /* 0x0000007fff007424 */ /* 0x000fe200078e00ff */
[----:B------:R-:W-:-:S04]  /*7c30*/  ISETP.GT.U32.AND P0, PT, R4, 0x7f800000, PT ;  /* 0x7f8000000400780c */ /* 0x000fc80003f04070 */
[----:B------:R-:W-:-:S09]  /*7c40*/  SEL R0, R0, 0x7c, P0 ;  /* 0x0000007c00007807 */ /* 0x000fd20000000000 */
.L_x_17097:
[----:B------:R-:W-:Y:S05]  /*7c50*/  BSYNC.RECONVERGENT B0 ;  /* 0x0000000000007941 */ /* 0x000fea0003800200 */
.L_x_17095:
[----:B------:R-:W-:-:S04]  /*7c60*/  SHF.R.U32.HI R5, RZ, 0x18, R5 ;  /* 0x00000018ff057819 */ /* 0x000fc80000011605 */
[----:B------:R-:W-:-:S05]  /*7c70*/  LOP3.LUT R5, R0, 0x80, R5, 0xf8, !PT ;  /* 0x0000008000057812 */ /* 0x000fca00078ef805 */
[----:B------:R-:W-:Y:S01]  /*7c80*/  STG.E.U8 desc[UR36][R2.64], R5 ;  /* 0x0000000502007986 */ /* 0x000fe2000c101124 */
[----:B------:R-:W-:Y:S05]  /*7c90*/  EXIT ;  /* 0x000000000000794d */ /* 0x000fea0003800000 */
.L_x_17089:
[----:B-----5:R-:W-:-:S04]  /*7ca0*/  I2FP.F32.S32 R0, R22 ;  /* 0x0000001600007245 */ /* 0x020fc80000201400 */
[----:B------:R-:W-:-:S05]  /*7cb0*/  F2FP.BF16.F32.PACK_AB R0, RZ, R0 ;  /* 0x00000000ff00723e */ /* 0x000fca00000010ff */
[----:B------:R-:W-:Y:S01]  /*7cc0*/  STG.E.U16 desc[UR36][R2.64], R0 ;  /* 0x0000000002007986 */ /* 0x000fe2000c101524 */
[----:B------:R-:W-:Y:S05]  /*7cd0*/  EXIT ;  /* 0x000000000000794d */ /* 0x000fea0003800000 */
.L_x_17098:
        /* <DEDUP_REMOVED lines=10> */
.L_x_22473:


//--------------------- .text._ZN2at6native18elementwise_kernelILi128ELi2EZNS0_22gpu_kernel_impl_nocastINS0_13BUnaryFunctorIiiiZZZNS0_15binary_internal21div_trunc_kernel_cudaERNS_18TensorIteratorBaseEENKUlvE_clEvENKUlvE1_clEvEUliiE_EEEEvS6_RKT_EUliE_EEviT1_ --------------------------
	.section	.text._ZN2at6native18elementwise_kernelILi128ELi2EZNS0_22gpu_kernel_impl_nocastINS0_13BUnaryFunctorIiiiZZZNS0_15binary_internal21div_trunc_kernel_cudaERNS_18TensorIteratorBaseEENKUlvE_clEvENKUlvE1_clEvEUliiE_EEEEvS6_RKT_EUliE_EEviT1_,"ax",@progbits
	.align	128
        .global         _ZN2at6native18elementwise_kernelILi128ELi2EZNS0_22gpu_kernel_impl_nocastINS0_13BUnaryFunctorIiiiZZZNS0_15binary_internal21div_trunc_kernel_cudaERNS_18TensorIteratorBaseEENKUlvE_clEvENKUlvE1_clEvEUliiE_EEEEvS6_RKT_EUliE_EEviT1_
        .type           _ZN2at6native18elementwise_kernelILi128ELi2EZNS0_22gpu_kernel_impl_nocastINS0_13BUnaryFunctorIiiiZZZNS0_15binary_internal21div_trunc_kernel_cudaERNS_18TensorIteratorBaseEENKUlvE_clEvENKUlvE1_clEvEUliiE_EEEEvS6_RKT_EUliE_EEviT1_,@function
        .size           _ZN2at6native18elementwise_kernelILi128ELi2EZNS0_22gpu_kernel_impl_nocastINS0_13BUnaryFunctorIiiiZZZNS0_15binary_internal21div_trunc_kernel_cudaERNS_18TensorIteratorBaseEENKUlvE_clEvENKUlvE1_clEvEUliiE_EEEEvS6_RKT_EUliE_EEviT1_,(.L_x_22474 - _ZN2at6native18elementwise_kernelILi128ELi2EZNS0_22gpu_kernel_impl_nocastINS0_13BUnaryFunctorIiiiZZZNS0_15binary_internal21div_trunc_kernel_cudaERNS_18TensorIteratorBaseEENKUlvE_clEvENKUlvE1_clEvEUliiE_EEEEvS6_RKT_EUliE_EEviT1_)
        .other          _ZN2at6native18elementwise_kernelILi128ELi2EZNS0_22gpu_kernel_impl_nocastINS0_13BUnaryFunctorIiiiZZZNS0_15binary_internal21div_trunc_kernel_cudaERNS_18TensorIteratorBaseEENKUlvE_clEvENKUlvE1_clEvEUliiE_EEEEvS6_RKT_EUliE_EEviT1_,@"STO_CUDA_ENTRY STV_DEFAULT"
_ZN2at6native18elementwise_kernelILi128ELi2EZNS0_22gpu_kernel_impl_nocastINS0_13BUnaryFunctorIiiiZZZNS0_15binary_internal21div_trunc_kernel_cudaERNS_18TensorIteratorBaseEENKUlvE_clEvENKUlvE1_clEvEUliiE_EEEEvS6_RKT_EUliE_EEviT1_:
.text._ZN2at6native18elementwise_kernelILi128ELi2EZNS0_22gpu_kernel_impl_nocastINS0_13BUnaryFunctorIiiiZZZNS0_15binary_internal21div_trunc_kernel_cudaERNS_18TensorIteratorBaseEENKUlvE_clEvENKUlvE1_clEvEUliiE_EEEEvS6_RKT_EUliE_EEviT1_:
        /* <DEDUP_REMOVED lines=14> */
[----:B------:R-:W1:Y:S01]  /*00e0*/  LDC R11, c[0x0][0x594] ;  /* 0x00016500ff0b7b82 */ /* 0x000e620000000800 */
[----:B0-----:R-:W2:Y:S01]  /*00f0*/  LDG.E R4, desc[UR6][R4.64] ;  /* 0x0000000604047981 */ /* 0x001ea2000c1e1900 */
[----:B------:R-:W-:-:S02]  /*0100*/  IADD3 R3, PT, PT, R3, 0x80, RZ ;  /* 0x0000008003037810 */ /* 0x000fc40007ffe0ff */
[----:B-1----:R-:W-:-:S04]  /*0110*/  IABS R9, R11 ;  /* 0x0000000b00097213 */ /* 0x002fc80000000000 */
[----:B------:R-:W0:Y:S08]  /*0120*/  I2F.RP R0, R9 ;  /* 0x0000000900007306 */ /* 0x000e300000209400 */
[----:B0-----:R-:W0:Y:S02]  /*0130*/  MUFU.RCP R0, R0 ;  /* 0x0000000000007308 */ /* 0x001e240000001000 */
        /* <DEDUP_REMOVED lines=8> */
[----:B------:R-:W-:-:S04]  /*01c0*/  IMAD.MOV R0, RZ, RZ, -R7 ;  /* 0x000000ffff007224 */ /* 0x000fc800078e0a07 */
        /* <DEDUP_REMOVED lines=10> */
[----:B------:R-:W-:Y:S01]  /*0270*/  @!P1 IMAD.MOV R7, RZ, RZ, -R7 ;  /* 0x000000ffff079224 */ /* 0x000fe200078e0a07 */
[----:B------:R-:W-:-:S05]  /*0280*/  @!P2 LOP3.LUT R7, RZ, R11, RZ, 0x33, !PT ;  /* 0x0000000bff07a212 */ /* 0x000fca00078e33ff */
[----:B0-----:R0:W-:Y:S02]  /*0290*/  STG.E desc[UR6][R4.64], R7 ;  /* 0x0000000704007986 */ /* 0x0011e4000c101906 */
.L_x_17101:
[----:B------:R-:W-:Y:S05]  /*02a0*/  BSYNC.RECONVERGENT B0 ;  /* 0x0000000000007941 */ /* 0x000fea0003800200 */
.L_x_17100:
[----:B------:R-:W-:-:S13]  /*02b0*/  ISETP.GE.AND P0, PT, R3, UR4, PT ;  /* 0x0000000403007c0c */ /* 0x000fda000bf06270 */
[----:B------:R-:W-:Y:S05]  /*02c0*/  @P0 EXIT ;  /* 0x000000000000094d */ /* 0x000fea0003800000 */
[----:B------:R-:W1:Y:S08]  /*02d0*/  LDC.64 R2, c[0x0][0x588] ;  /* 0x00016200ff027b82 */ /* 0x000e700000000a00 */
[----:B0-----:R-:W0:Y:S01]  /*02e0*/  LDC R7, c[0x0][0x594] ;  /* 0x00016500ff077b82 */ /* 0x001e220000000800 */
[----:B-1----:R-:W2:Y:S01]  /*02f0*/  LDG.E R2, desc[UR6][R2.64] ;  /* 0x0000000602027981 */ /* 0x002ea2000c1e1900 */
[----:B------:R-:W-:Y:S01]  /*0300*/  IMAD.MOV.U32 R4, RZ, RZ, RZ ;  /* 0x000000ffff047224 */ /* 0x000fe200078e00ff */
[----:B0-----:R-:W-:-:S04]  /*0310*/  IABS R6, R7 ;  /* 0x0000000700067213 */ /* 0x001fc80000000000 */
[----:B------:R-:W0:Y:S08]  /*0320*/  I2F.RP R8, R6 ;  /* 0x0000000600087306 */ /* 0x000e300000209400 */
[----:B0-----:R-:W0:Y:S02]  /*0330*/  MUFU.RCP R8, R8 ;  /* 0x0000000800087308 */ /* 0x001e240000001000 */
[----:B0-----:R-:W-:-:S06]  /*0340*/  IADD3 R5, PT, PT, R8, 0xffffffe, RZ ;  /* 0x0ffffffe08057810 */ /* 0x001fcc0007ffe0ff */
[----:B------:R-:W0:Y:S02]  /*0350*/  F2I.FTZ.U32.TRUNC.NTZ R5, R5 ;  /* 0x0000000500057305 */ /* 0x000e24000021f000 */
[----:B0-----:R-:W-:-:S05]  /*0360*/  IADD3 R9, PT, PT, RZ, -R5, RZ ;  /* 0x80000005ff097210 */ /* 0x001fca0007ffe0ff */
[----:B------:R-:W-:-:S04]  /*0370*/  IMAD R9, R9, R6, RZ ;  /* 0x0000000609097224 */ /* 0x000fc800078e02ff */
[----:B------:R-:W-:Y:S01]  /*0380*/  IMAD.HI.U32 R0, R5, R9, R4 ;  /* 0x0000000905007227 */ /* 0x000fe200078e0004 */
[----:B--2---:R-:W-:-:S05]  /*0390*/  IABS R3, R2 ;  /* 0x0000000200037213 */ /* 0x004fca0000000000 */
[----:B------:R-:W-:-:S05]  /*03a0*/  IMAD.HI.U32 R0, R0, R3, RZ ;  /* 0x0000000300007227 */ /* 0x000fca00078e00ff */
[----:B------:R-:W-:-:S05]  /*03b0*/  IADD3 R4, PT, PT, -R0, RZ, RZ ;  /* 0x000000ff00047210 */ /* 0x000fca0007ffe1ff */
        /* <DEDUP_REMOVED lines=12> */
[----:B0-----:R-:W-:Y:S01]  /*0480*/  STG.E desc[UR6][R2.64], R0 ;  /* 0x0000000002007986 */ /* 0x001fe2000c101906 */
[----:B------:R-:W-:Y:S05]  /*0490*/  EXIT ;  /* 0x000000000000794d */ /* 0x000fea0003800000 */
.L_x_17099:
        /* <DEDUP_REMOVED lines=305> */
.L_x_17104:
[----:B------:R-:W0:Y:S01]  /*17b0*/  LDCU.128 UR8, c[0x0][0x580] ;  /* 0x0000b000ff0877ac */ /* 0x000e220008000c00 */
[----:B------:R-:W1:Y:S01]  /*17c0*/  LDC R11, c[0x0][0x594] ;  /* 0x00016500ff0b7b82 */ /* 0x000e620000000800 */
[----:B0-----:R-:W-:-:S04]  /*17d0*/  IADD3 R6, P0, PT, R4, UR10, RZ ;  /* 0x0000000a04067c10 */ /* 0x001fc8000ff1e0ff */
[----:B------:R-:W-:-:S05]  /*17e0*/  IADD3.X R7, PT, PT, RZ, UR11, RZ, P0, !PT ;  /* 0x0000000bff077c10 */ /* 0x000fca00087fe4ff */
[----:B------:R-:W2:Y:S01]  /*17f0*/  LDG.E R6, desc[UR6][R6.64] ;  /* 0x0000000606067981 */ /* 0x000ea2000c1e1900 */
[----:B-1----:R-:W-:Y:S02]  /*1800*/  IABS R10, R11 ;  /* 0x0000000b000a7213 */ /* 0x002fe40000000000 */
[----:B------:R-:W-:Y:S02]  /*1810*/  MOV R8, RZ ;  /* 0x000000ff00087202 */ /* 0x000fe40000000f00 */
[----:B------:R-:W0:Y:S01]  /*1820*/  I2F.RP R12, R10 ;  /* 0x0000000a000c7306 */ /* 0x000e220000209400 */
[----:B------:R-:W-:-:S07]  /*1830*/  IADD3 R3, PT, PT, R3, 0x80, RZ ;  /* 0x0000008003037810 */ /* 0x000fce0007ffe0ff */
[----:B0-----:R-:W0:Y:S02]  /*1840*/  MUFU.RCP R12, R12 ;  /* 0x0000000c000c7308 */ /* 0x001e240000001000 */
[----:B0-----:R-:W-:-:S06]  /*1850*/  VIADD R9, R12, 0xffffffe ;  /* 0x0ffffffe0c097836 */ /* 0x001fcc0000000000 */
[----:B------:R-:W0:Y:S02]  /*1860*/  F2I.FTZ.U32.TRUNC.NTZ R9, R9 ;  /* 0x0000000900097305 */ /* 0x000e24000021f000 */
[----:B0-----:R-:W-:-:S05]  /*1870*/  IADD3 R13, PT, PT, RZ, -R9, RZ ;  /* 0x80000009ff0d7210 */ /* 0x001fca0007ffe0ff */
[----:B------:R-:W-:-:S04]  /*1880*/  IMAD R13, R13, R10, RZ ;  /* 0x0000000a0d0d7224 */ /* 0x000fc800078e02ff */
[----:B------:R-:W-:Y:S01]  /*1890*/  IMAD.HI.U32 R4, R9, R13, R8 ;  /* 0x0000000d09047227 */ /* 0x000fe200078e0008 */
[----:B--2---:R-:W-:Y:S02]  /*18a0*/  IABS R7, R6 ;  /* 0x0000000600077213 */ /* 0x004fe40000000000 */
[----:B------:R-:W-:-:S03]  /*18b0*/  LOP3.LUT R6, R6, R11, RZ, 0x3c, !PT ;  /* 0x0000000b06067212 */ /* 0x000fc600078e3cff */
[----:B------:R-:W-:Y:S01]  /*18c0*/  IMAD.HI.U32 R4, R4, R7, RZ ;  /* 0x0000000704047227 */ /* 0x000fe200078e00ff */
[----:B------:R-:W-:-:S04]  /*18d0*/  ISETP.GE.AND P1, PT, R6, RZ, PT ;  /* 0x000000ff0600720c */ /* 0x000fc80003f26270 */
[----:B------:R-:W-:-:S05]  /*18e0*/  IADD3 R8, PT, PT, -R4, RZ, RZ ;  /* 0x000000ff04087210 */ /* 0x000fca0007ffe1ff */
[----:B------:R-:W-:-:S05]  /*18f0*/  IMAD R7, R10, R8, R7 ;  /* 0x000000080a077224 */ /* 0x000fca00078e0207 */
[----:B------:R-:W-:-:S13]  /*1900*/  ISETP.GT.U32.AND P2, PT, R10, R7, PT ;  /* 0x000000070a00720c */ /* 0x000fda0003f44070 */
[----:B------:R-:W-:Y:S01]  /*1910*/  @!P2 IMAD.IADD R7, R7, 0x1, -R10 ;  /* 0x000000010707a824 */ /* 0x000fe200078e0a0a */
[----:B------:R-:W-:Y:S02]  /*1920*/  @!P2 IADD3 R4, PT, PT, R4, 0x1, RZ ;  /* 0x000000010404a810 */ /* 0x000fe40007ffe0ff */
[----:B------:R-:W-:Y:S02]  /*1930*/  ISETP.NE.AND P2, PT, R11, RZ, PT ;  /* 0x000000ff0b00720c */ /* 0x000fe40003f45270 */
[----:B------:R-:W-:-:S13]  /*1940*/  ISETP.GE.U32.AND P0, PT, R7, R10, PT ;  /* 0x0000000a0700720c */ /* 0x000fda0003f06070 */
[----:B------:R-:W-:-:S04]  /*1950*/  @P0 IADD3 R4, PT, PT, R4, 0x1, RZ ;  /* 0x0000000104040810 */ /* 0x000fc80007ffe0ff */
[----:B------:R-:W-:Y:S02]  /*1960*/  MOV R7, R4 ;  /* 0x0000000400077202 */ /* 0x000fe40000000f00 */
[----:B------:R-:W-:-:S03]  /*1970*/  IADD3 R4, P0, PT, R5, UR8, RZ ;  /* 0x0000000805047c10 */ /* 0x000fc6000ff1e0ff */
[----:B------:R-:W-:Y:S01]  /*1980*/  @!P1 IMAD.MOV R7, RZ, RZ, -R7 ;  /* 0x000000ffff079224 */ /* 0x000fe200078e0a07 */
[----:B------:R-:W-:Y:S02]  /*1990*/  IADD3.X R5, PT, PT, RZ, UR9, RZ, P0, !PT ;  /* 0x00000009ff057c10 */ /* 0x000fe400087fe4ff */
[----:B------:R-:W-:-:S05]  /*19a0*/  @!P2 LOP3.LUT R7, RZ, R11, RZ, 0x33, !PT ;  /* 0x0000000bff07a212 */ /* 0x000fca00078e33ff */
[----:B------:R0:W-:Y:S02]  /*19b0*/  STG.E desc[UR6][R4.64], R7 ;  /* 0x0000000704007986 */ /* 0x0001e4000c101906 */
.L_x_17103:
[----:B------:R-:W-:Y:S05]  /*19c0*/  BSYNC.RECONVERGENT B0 ;  /* 0x0000000000007941 */ /* 0x000fea0003800200 */
.L_x_17102:
[----:B------:R-:W-:-:S13]  /*19d0*/  ISETP.GE.AND P0, PT, R3, UR4, PT ;  /* 0x0000000403007c0c */ /* 0x000fda000bf06270 */
[----:B------:R-:W-:Y:S05]  /*19e0*/  @P0 EXIT ;  /* 0x000000000000094d */ /* 0x000fea0003800000 */
[----:B------:R-:W1:Y:S01]  /*19f0*/  LDCU.64 UR4, c[0x0][0x390] ;  /* 0x00007200ff0477ac */ /* 0x000e620008000a00 */
[----:B0-----:R-:W-:Y:S01]  /*1a00*/  MOV R4, RZ ;  /* 0x000000ff00047202 */ /* 0x001fe20000000f00 */
        /* <DEDUP_REMOVED lines=296> */
.L_x_17105:
[----:B------:R-:W0:Y:S01]  /*2c90*/  LDCU.128 UR8, c[0x0][0x580] ;  /* 0x0000b000ff0877ac */ /* 0x000e220008000c00 */
[----:B------:R-:W1:Y:S01]  /*2ca0*/  LDC R9, c[0x0][0x594] ;  /* 0x00016500ff097b82 */ /* 0x000e620000000800 */
[----:B0-----:R-:W-:-:S05]  /*2cb0*/  IADD3 R4, P0, PT, R2, UR10, RZ ;  /* 0x0000000a02047c10 */ /* 0x001fca000ff1e0ff */
[----:B------:R-:W-:-:S05]  /*2cc0*/  IMAD.X R5, RZ, RZ, UR11, P0 ;  /* 0x0000000bff057e24 */ /* 0x000fca00080e06ff */
[----:B------:R-:W2:Y:S01]  /*2cd0*/  LDG.E R4, desc[UR6][R4.64] ;  /* 0x0000000604047981 */ /* 0x000ea2000c1e1900 */
[----:B-1----:R-:W-:-:S04]  /*2ce0*/  IABS R11, R9 ;  /* 0x00000009000b7213 */ /* 0x002fc80000000000 */
[----:B------:R-:W0:Y:S08]  /*2cf0*/  I2F.RP R8, R11 ;  /* 0x0000000b00087306 */ /* 0x000e300000209400 */
[----:B0-----:R-:W0:Y:S02]  /*2d00*/  MUFU.RCP R8, R8 ;  /* 0x0000000800087308 */ /* 0x001e240000001000 */
[----:B0-----:R-:W-:-:S06]  /*2d10*/  IADD3 R6, PT, PT, R8, 0xffffffe, RZ ;  /* 0x0ffffffe08067810 */ /* 0x001fcc0007ffe0ff */
[----:B------:R0:W1:Y:S02]  /*2d20*/  F2I.FTZ.U32.TRUNC.NTZ R7, R6 ;  /* 0x0000000600077305 */ /* 0x000064000021f000 */
[----:B0-----:R-:W-:Y:S02]  /*2d30*/  MOV R6, RZ ;  /* 0x000000ff00067202 */ /* 0x001fe40000000f00 */
[----:B-1----:R-:W-:-:S05]  /*2d40*/  IADD3 R0, PT, PT, RZ, -R7, RZ ;  /* 0x80000007ff007210 */ /* 0x002fca0007ffe0ff */
        /* <DEDUP_REMOVED lines=13> */
[----:B------:R-:W-:Y:S02]  /*2e20*/  @P0 IADD3 R0, PT, PT, R0, 0x1, RZ ;  /* 0x0000000100000810 */ /* 0x000fe40007ffe0ff */
[----:B------:R-:W-:Y:S02]  /*2e30*/  IADD3 R2, P0, PT, R3, UR8, RZ ;  /* 0x0000000803027c10 */ /* 0x000fe4000ff1e0ff */
[----:B------:R-:W-:Y:S02]  /*2e40*/  @!P1 IADD3 R0, PT, PT, -R0, RZ, RZ ;  /* 0x000000ff00009210 */ /* 0x000fe40007ffe1ff */
[----:B------:R-:W-:Y:S02]  /*2e50*/  IADD3.X R3, PT, PT, RZ, UR9, RZ, P0, !PT ;  /* 0x00000009ff037c10 */ /* 0x000fe400087fe4ff */
[----:B------:R-:W-:-:S05]  /*2e60*/  @!P2 LOP3.LUT R0, RZ, R9, RZ, 0x33, !PT ;  /* 0x00000009ff00a212 */ /* 0x000fca00078e33ff */
[----:B------:R-:W-:Y:S01]  /*2e70*/  STG.E desc[UR6][R2.64], R0 ;  /* 0x0000000002007986 */ /* 0x000fe2000c101906 */
[----:B------:R-:W-:Y:S05]  /*2e80*/  EXIT ;  /* 0x000000000000794d */ /* 0x000fea0003800000 */
.L_x_17106:
        /* <DEDUP_REMOVED lines=15> */
.L_x_22474:


//--------------------- .text._ZN2at6native27unrolled_elementwise_kernelINS0_13BUnaryFunctorIiiiZZZNS0_15binary_internal21div_trunc_kernel_cudaERNS_18TensorIteratorBaseEENKUlvE_clEvENKUlvE1_clEvEUliiE_EESt5arrayIPcLm2EELi4E23TrivialOffsetCalculatorILi1EjESE_NS0_6memory15LoadWithoutCastENSF_16StoreWithoutCastEEEviT_T0_T2_T3_T4_T5_ --------------------------
	.section	.text._ZN2at6native27unrolled_elementwise_kernelINS0_13BUnaryFunctorIiiiZZZNS0_15binary_internal21div_trunc_kernel_cudaERNS_18TensorIteratorBaseEENKUlvE_clEvENKUlvE1_clEvEUliiE_EESt5arrayIPcLm2EELi4E23TrivialOffsetCalculatorILi1EjESE_NS0_6memory15LoadWithoutCastENSF_16StoreWithoutCastEEEviT_T0_T2_T3_T4_T5_,"ax",@progbits
	.align	128
        .global         _ZN2at6native27unrolled_elementwise_kernelINS0_13BUnaryFunctorIiiiZZZNS0_15binary_internal21div_trunc_kernel_cudaERNS_18TensorIteratorBaseEENKUlvE_clEvENKUlvE1_clEvEUliiE_EESt5arrayIPcLm2EELi4E23TrivialOffsetCalculatorILi1EjESE_NS0_6memory15LoadWithoutCastENSF_16StoreWithoutCastEEEviT_T0_T2_T3_T4_T5_
        .type           _ZN2at6native27unrolled_elementwise_kernelINS0_13BUnaryFunctorIiiiZZZNS0_15binary_internal21div_trunc_kernel_cudaERNS_18TensorIteratorBaseEENKUlvE_clEvENKUlvE1_clEvEUliiE_EESt5arrayIPcLm2EELi4E23TrivialOffsetCalculatorILi1EjESE_NS0_6memory15LoadWithoutCastENSF_16StoreWithoutCastEEEviT_T0_T2_T3_T4_T5_,@function
        .size           _ZN2at6native27unrolled_elementwise_kernelINS0_13BUnaryFunctorIiiiZZZNS0_15binary_internal21div_trunc_kernel_cudaERNS_18TensorIteratorBaseEENKUlvE_clEvENKUlvE1_clEvEUliiE_EESt5arrayIPcLm2EELi4E23TrivialOffsetCalculatorILi1EjESE_NS0_6memory15LoadWithoutCastENSF_16StoreWithoutCastEEEviT_T0_T2_T3_T4_T5_,(.L_x_22475 - _ZN2at6native27unrolled_elementwise_kernelINS0_13BUnaryFunctorIiiiZZZNS0_15binary_internal21div_trunc_kernel_cudaERNS_18TensorIteratorBaseEENKUlvE_clEvENKUlvE1_clEvEUliiE_EESt5arrayIPcLm2EELi4E23TrivialOffsetCalculatorILi1EjESE_NS0_6memory15LoadWithoutCastENSF_16StoreWithoutCastEEEviT_T0_T2_T3_T4_T5_)
        .other          _ZN2at6native27unrolled_elementwise_kernelINS0_13BUnaryFunctorIiiiZZZNS0_15binary_internal21div_trunc_kernel_cudaERNS_18TensorIteratorBaseEENKUlvE_clEvENKUlvE1_clEvEUliiE_EESt5arrayIPcLm2EELi4E23TrivialOffsetCalculatorILi1EjESE_NS0_6memory15LoadWithoutCastENSF_16StoreWithoutCastEEEviT_T0_T2_T3_T4_T5_,@"STO_CUDA_ENTRY STV_DEFAULT"
_ZN2at6native27unrolled_elementwise_kernelINS0_13BUnaryFunctorIiiiZZZNS0_15binary_internal21div_trunc_kernel_cudaERNS_18TensorIteratorBaseEENKUlvE_clEvENKUlvE1_clEvEUliiE_EESt5arrayIPcLm2EELi4E23TrivialOffsetCalculatorILi1EjESE_NS0_6memory15LoadWithoutCastENSF_16StoreWithoutCastEEEviT_T0_T2_T3_T4_T5_:
.text._ZN2at6native27unrolled_elementwise_kernelINS0_13BUnaryFunctorIiiiZZZNS0_15binary_internal21div_trunc_kernel_cudaERNS_18TensorIteratorBaseEENKUlvE_clEvENKUlvE1_clEvEUliiE_EESt5arrayIPcLm2EELi4E23TrivialOffsetCalculatorILi1EjESE_NS0_6memory15LoadWithoutCastENSF_16StoreWithoutCastEEEviT_T0_T2_T3_T4_T5_:
[----:B------:R-:W-:Y:S01]  /*0000*/  LDC R1, c[0x0][0x37c] ;  /* 0x0000df00ff017b82 */ /* 0x000fe20000000800 */
[----:B------:R-:W0:Y:S07]  /*0010*/  S2R R4, SR_CTAID.X ;  /* 0x0000000000047919 */ /* 0x000e2e0000002500 */
[----:B------:R-:W0:Y:S01]  /*0020*/  LDC R5, c[0x0][0x380] ;  /* 0x0000e000ff057b82 */ /* 0x000e220000000800 */
[----:B------:R-:W1:Y:S01]  /*0030*/  LDCU.64 UR4, c[0x0][0x358] ;  /* 0x00006b00ff0477ac */ /* 0x000e620008000a00 */
[----:B------:R-:W-:Y:S01]  /*0040*/  IMAD.MOV.U32 R6, RZ, RZ, RZ ;  /* 0x000000ffff067224 */ /* 0x000fe200078e00ff */
[----:B------:R-:W2:Y:S01]  /*0050*/  S2R R0, SR_TID.X ;  /* 0x0000000000007919 */ /* 0x000ea20000002100 */
        /* <DEDUP_REMOVED lines=10> */
[----:B------:R-:W-:Y:S01]  /*0100*/  @!P3 IMAD R17, R4, 0x200, R0 ;  /* 0x000002000411b824 */ /* 0x000fe200078e0200 */
[----:B------:R-:W-:-:S04]  /*0110*/  @!P3 IADD3 R0, PT, PT, R0, 0x80, RZ ;  /* 0x000000800000b810 */ /* 0x000fc80007ffe0ff */
[----:B------:R-:W-:Y:S01]  /*0120*/  ISETP.GE.AND P2, PT, R0, R5, PT ;  /* 0x000000050000720c */ /* 0x000fe20003f46270 */
[----:B0-----:R-:W-:Y:S01]  /*0130*/  @!P1 IMAD.WIDE.U32 R12, R9, 0x4, R12 ;  /* 0x00000004090c9825 */ /* 0x001fe200078e000c */
[----:B------:R-:W-:Y:S01]  /*0140*/  CS2R R8, SRZ ;  /* 0x0000000000087805 */ /* 0x000fe2000001ff00 */
[----:B------:R-:W-:Y:S02]  /*0150*/  BSSY.RECONVERGENT B0, `(.L_x_17107) ;  /* 0x000002e000007945 */ /* 0x000fe40003800200 */
[----:B------:R-:W-:-:S03]  /*0160*/  VIADD R18, R7, 0x100 ;  /* 0x0000010007127836 */ /* 0x000fc60000000000 */
[----:B-1----:R-:W5:Y:S05]  /*0170*/  @!P1 LDG.E R8, desc[UR4][R12.64] ;  /* 0x000000040c089981 */ /* 0x002f6a000c1e1900 */
[----:B------:R-:W0:Y:S01]  /*0180*/  @!P2 LDC.64 R14, c[0x0][0x398] ;  /* 0x0000e600ff0eab82 */ /* 0x000e220000000a00 */
[----:B------:R-:W-:Y:S02]  /*0190*/  @!P2 IMAD R11, R4, 0x200, R0 ;  /* 0x00000200040ba824 */ /* 0x000fe400078e0200 */
[----:B------:R-:W-:Y:S02]  /*01a0*/  HFMA2 R0, -RZ, RZ, 0, 0 ;  /* 0x00000000ff007431 */ /* 0x000fe400000001ff */
[----:B--2---:R-:W-:-:S05]  /*01b0*/  @!P3 IMAD.WIDE.U32 R16, R17, 0x4, R2 ;  /* 0x000000041110b825 */ /* 0x004fca00078e0002 */
[----:B------:R-:W5:Y:S01]  /*01c0*/  @!P3 LDG.E R6, desc[UR4][R16.64] ;  /* 0x000000041006b981 */ /* 0x000f62000c1e1900 */
[----:B0-----:R-:W-:Y:S02]  /*01d0*/  @!P2 IMAD.WIDE.U32 R14, R11, 0x4, R14 ;  /* 0x000000040b0ea825 */ /* 0x001fe400078e000e */
[----:B------:R-:W0:Y:S02]  /*01e0*/  @!P0 LDC.64 R10, c[0x0][0x398] ;  /* 0x0000e600ff0a8b82 */ /* 0x000e240000000a00 */
[----:B------:R-:W-:Y:S01]  /*01f0*/  @!P0 IMAD R3, R4, 0x200, R7 ;  /* 0x0000020004038824 */ /* 0x000fe200078e0207 */
[----:B------:R1:W5:Y:S03]  /*0200*/  @!P2 LDG.E R0, desc[UR4][R14.64] ;  /* 0x000000040e00a981 */ /* 0x000366000c1e1900 */
[----:B0-----:R-:W-:-:S05]  /*0210*/  @!P0 IMAD.WIDE.U32 R10, R3, 0x4, R10 ;  /* 0x00000004030a8825 */ /* 0x001fca00078e000a */
[----:B------:R0:W5:Y:S01]  /*0220*/  @!P0 LDG.E R9, desc[UR4][R10.64] ;  /* 0x000000040a098981 */ /* 0x000162000c1e1900 */
[----:B------:R-:W-:-:S13]  /*0230*/  ISETP.GE.AND P0, PT, R7, R5, PT ;  /* 0x000000050700720c */ /* 0x000fda0003f06270 */
[----:B------:R-:W2:Y:S01]  /*0240*/  @!P0 LDC.64 R2, c[0x0][0x390] ;  /* 0x0000e400ff028b82 */ /* 0x000ea20000000a00 */
[----:B------:R-:W-:Y:S01]  /*0250*/  ISETP.GE.AND P2, PT, R18, R5, PT ;  /* 0x000000051200720c */ /* 0x000fe20003f46270 */
[C---:B-1----:R-:W-:Y:S01]  /*0260*/  VIADD R14, R7.reuse, 0x180 ;  /* 0x00000180070e7836 */ /* 0x042fe20000000000 */
[----:B------:R-:W-:Y:S01]  /*0270*/  IADD3 R12, PT, PT, R7, 0x80, RZ ;  /* 0x00000080070c7810 */ /* 0x000fe20007ffe0ff */
[----:B0-----:R-:W-:Y:S10]  /*0280*/  @P0 BRA `(.L_x_17108) ;  /* 0x0000000000680947 */ /* 0x001ff40003800000 */
[----:B------:R-:W0:Y:S01]  /*0290*/  LDC R16, c[0x0][0x388] ;  /* 0x0000e200ff107b82 */ /* 0x000e220000000800 */
[----:B-----5:R-:W-:Y:S02]  /*02a0*/  IABS R17, R9 ;  /* 0x0000000900117213 */ /* 0x020fe40000000000 */
[-C--:B0-----:R-:W-:Y:S02]  /*02b0*/  IABS R18, R16.reuse ;  /* 0x0000001000127213 */ /* 0x081fe40000000000 */
[----:B------:R-:W-:Y:S02]  /*02c0*/  LOP3.LUT R9, R9, R16, RZ, 0x3c, !PT ;  /* 0x0000001009097212 */ /* 0x000fe400078e3cff */
[----:B------:R-:W0:Y:S02]  /*02d0*/  I2F.RP R13, R18 ;  /* 0x00000012000d7306 */ /* 0x000e240000209400 */
[----:B------:R-:W-:-:S06]  /*02e0*/  ISETP.GE.AND P4, PT, R9, RZ, PT ;  /* 0x000000ff0900720c */ /* 0x000fcc0003f86270 */
[----:B0-----:R-:W0:Y:S02]  /*02f0*/  MUFU.RCP R13, R13 ;  /* 0x0000000d000d7308 */ /* 0x001e240000001000 */
[----:B0-----:R-:W-:-:S06]  /*0300*/  VIADD R10, R13, 0xffffffe ;  /* 0x0ffffffe0d0a7836 */ /* 0x001fcc0000000000 */
[----:B------:R0:W1:Y:S02]  /*0310*/  F2I.FTZ.U32.TRUNC.NTZ R11, R10 ;  /* 0x0000000a000b7305 */ /* 0x000064000021f000 */
[----:B0-----:R-:W-:Y:S01]  /*0320*/  IMAD.MOV.U32 R10, RZ, RZ, RZ ;  /* 0x000000ffff0a7224 */ /* 0x001fe200078e00ff */
[----:B-1----:R-:W-:-:S05]  /*0330*/  IADD3 R15, PT, PT, RZ, -R11, RZ ;  /* 0x8000000bff0f7210 */ /* 0x002fca0007ffe0ff */
        /* <DEDUP_REMOVED lines=15> */
.L_x_17108:
[----:B------:R-:W-:Y:S05]  /*0430*/  BSYNC.RECONVERGENT B0 ;  /* 0x0000000000007941 */ /* 0x000fea0003800200 */
.L_x_17107:
[----:B------:R-:W-:Y:S01]  /*0440*/  ISETP.GE.AND P3, PT, R12, R5, PT ;  /* 0x000000050c00720c */ /* 0x000fe20003f66270 */
[----:B------:R-:W-:Y:S01]  /*0450*/  BSSY.RECONVERGENT B0, `(.L_x_17109) ;  /* 0x000001f000007945 */ /* 0x000fe20003800200 */
[----:B------:R-:W-:Y:S01]  /*0460*/  @!P0 LEA R13, R4, R7, 0x9 ;  /* 0x00000007040d8211 */ /* 0x000fe200078e48ff */
[----:B------:R-:W-:Y:S01]  /*0470*/  @!P0 IMAD.MOV.U32 R7, RZ, RZ, R12 ;  /* 0x000000ffff078224 */ /* 0x000fe200078e000c */
[----:B------:R-:W-:-:S09]  /*0480*/  ISETP.GE.AND P1, PT, R14, R5, PT ;  /* 0x000000050e00720c */ /* 0x000fd20003f26270 */
[----:B------:R-:W-:Y:S05]  /*0490*/  @P3 BRA `(.L_x_17110) ;  /* 0x0000000000683947 */ /* 0x000fea0003800000 */
[----:B------:R-:W0:Y:S01]  /*04a0*/  LDC R15, c[0x0][0x388] ;  /* 0x0000e200ff0f7b82 */ /* 0x000e220000000800 */
[----:B------:R-:W-:Y:S01]  /*04b0*/  IMAD.MOV.U32 R10, RZ, RZ, RZ ;  /* 0x000000ffff0a7224 */ /* 0x000fe200078e00ff */
[----:B-----5:R-:W-:Y:S02]  /*04c0*/  IABS R18, R8 ;  /* 0x0000000800127213 */ /* 0x020fe40000000000 */
[-C--:B0-----:R-:W-:Y:S02]  /*04d0*/  IABS R14, R15.reuse ;  /* 0x0000000f000e7213 */ /* 0x081fe40000000000 */
        /* <DEDUP_REMOVED lines=22> */
.L_x_17110:
[----:B------:R-:W-:Y:S05]  /*0640*/  BSYNC.RECONVERGENT B0 ;  /* 0x0000000000007941 */ /* 0x000fea0003800200 */
.L_x_17109:
[----:B------:R-:W-:Y:S01]  /*0650*/  BSSY.RECONVERGENT B0, `(.L_x_17111) ;  /* 0x000001e000007945 */ /* 0x000fe20003800200 */
[----:B------:R-:W-:Y:S01]  /*0660*/  ISETP.GE.AND P3, PT, R7, R5, PT ;  /* 0x000000050700720c */ /* 0x000fe20003f66270 */
[----:B--2---:R-:W-:Y:S02]  /*0670*/  @!P0 IMAD.WIDE.U32 R2, R13, 0x4, R2 ;  /* 0x000000040d028825 */ /* 0x004fe400078e0002 */
[----:B------:R-:W-:Y:S10]  /*0680*/  @P2 BRA `(.L_x_17112) ;  /* 0x0000000000682947 */ /* 0x000ff40003800000 */
        /* <DEDUP_REMOVED lines=8> */
[----:B0-----:R-:W-:-:S06]  /*0710*/  IADD3 R15, PT, PT, R12, 0xffffffe, RZ ;  /* 0x0ffffffe0c0f7810 */ /* 0x001fcc0007ffe0ff */
[----:B------:R-:W0:Y:S02]  /*0720*/  F2I.FTZ.U32.TRUNC.NTZ R11, R15 ;  /* 0x0000000f000b7305 */ /* 0x000e24000021f000 */
[----:B0-----:R-:W-:-:S04]  /*0730*/  IMAD.MOV R17, RZ, RZ, -R11 ;  /* 0x000000ffff117224 */ /* 0x001fc800078e0a0b */
[----:B------:R-:W-:-:S04]  /*0740*/  IMAD R17, R17, R14, RZ ;  /* 0x0000000e11117224 */ /* 0x000fc800078e02ff */
        /* <DEDUP_REMOVED lines=14> */
.L_x_17112:
[----:B------:R-:W-:Y:S05]  /*0830*/  BSYNC.RECONVERGENT B0 ;  /* 0x0000000000007941 */ /* 0x000fea0003800200 */
.L_x_17111:
[----:B------:R-:W-:Y:S04]  /*0840*/  BSSY.RECONVERGENT B0, `(.L_x_17113) ;  /* 0x000001c000007945 */ /* 0x000fe80003800200 */
[----:B------:R-:W-:Y:S05]  /*0850*/  @P1 BRA `(.L_x_17114) ;  /* 0x0000000000681947 */ /* 0x000fea0003800000 */
[----:B------:R-:W0:Y:S01]  /*0860*/  LDC R15, c[0x0][0x388] ;  /* 0x0000e200ff0f7b82 */ /* 0x000e220000000800 */
[----:B------:R-:W-:Y:S01]  /*0870*/  HFMA2 R10, -RZ, RZ, 0, 0 ;  /* 0x00000000ff0a7431 */ /* 0x000fe200000001ff */
        /* <DEDUP_REMOVED lines=8> */
[----:B0-----:R-:W-:-:S04]  /*0900*/  IMAD.MOV R17, RZ, RZ, -R11 ;  /* 0x000000ffff117224 */ /* 0x001fc800078e0a0b */
[----:B------:R-:W-:-:S04]  /*0910*/  IMAD R17, R17, R14, RZ ;  /* 0x0000000e11117224 */ /* 0x000fc800078e02ff */
[----:B------:R-:W-:-:S04]  /*0920*/  IMAD.HI.U32 R10, R11, R17, R10 ;  /* 0x000000110b0a7227 */ /* 0x000fc800078e000a */
[----:B------:R-:W-:-:S04]  /*0930*/  IMAD.MOV.U32 R11, RZ, RZ, R16 ;  /* 0x000000ffff0b7224 */ /* 0x000fc800078e0010 */
[----:B------:R-:W-:-:S05]  /*0940*/  IMAD.HI.U32 R10, R10, R11, RZ ;  /* 0x0000000b0a0a7227 */ /* 0x000fca00078e00ff */
[----:B------:R-:W-:-:S05]  /*0950*/  IADD3 R12, PT, PT, -R10, RZ, RZ ;  /* 0x000000ff0a0c7210 */ /* 0x000fca0007ffe1ff */
        /* <DEDUP_REMOVED lines=10> */
.L_x_17114:
[----:B------:R-:W-:Y:S05]  /*0a00*/  BSYNC.RECONVERGENT B0 ;  /* 0x0000000000007941 */ /* 0x000fea0003800200 */
.L_x_17113:
[----:B-----5:R0:W-:Y:S01]  /*0a10*/  @!P0 STG.E desc[UR4][R2.64], R9 ;  /* 0x0000000902008986 */ /* 0x0201e2000c101904 */
        /* <DEDUP_REMOVED lines=10> */
[----:B------:R1:W-:Y:S04]  /*0ac0*/  STG.E desc[UR4][R10.64], R8 ;  /* 0x000000080a007986 */ /* 0x0003e8000c101904 */
[----:B------:R1:W-:Y:S02]  /*0ad0*/  @!P0 STG.E desc[UR4][R2.64], R6 ;  /* 0x0000000602008986 */ /* 0x0003e4000c101904 */
.L_x_17116:
[----:B------:R-:W-:Y:S05]  /*0ae0*/  BSYNC.RECONVERGENT B0 ;  /* 0x0000000000007941 */ /* 0x000fea0003800200 */
.L_x_17115:
[----:B------:R-:W-:-:S13]  /*0af0*/  ISETP.GE.AND P0, PT, R7, R5, PT ;  /* 0x000000050700720c */ /* 0x000fda0003f06270 */
[----:B------:R-:W-:Y:S05]  /*0b00*/  @P0 EXIT ;  /* 0x000000000000094d */ /* 0x000fea0003800000 */
[----:B01----:R-:W0:Y:S01]  /*0b10*/  LDC.64 R2, c[0x0][0x390] ;  /* 0x0000e400ff027b82 */ /* 0x003e220000000a00 */
[----:B------:R-:W-:-:S05]  /*0b20*/  LEA R7, R4, R7, 0x9 ;  /* 0x0000000704077211 */ /* 0x000fca00078e48ff */
[----:B0-----:R-:W-:-:S05]  /*0b30*/  IMAD.WIDE.U32 R2, R7, 0x4, R2 ;  /* 0x0000000407027825 */ /* 0x001fca00078e0002 */
[----:B------:R-:W-:Y:S01]  /*0b40*/  STG.E desc[UR4][R2.64], R13 ;  /* 0x0000000d02007986 */ /* 0x000fe2000c101904 */
[----:B------:R-:W-:Y:S05]  /*0b50*/  EXIT ;  /* 0x000000000000794d */ /* 0x000fea0003800000 */
.L_x_17117:
        /* <DEDUP_REMOVED lines=10> */
.L_x_22475:


//--------------------- .text._ZN2at6native29vectorized_elementwise_kernelILi2ENS0_13BUnaryFunctorIiiiZZZNS0_15binary_internal21div_trunc_kernel_cudaERNS_18TensorIteratorBaseEENKUlvE_clEvENKUlvE1_clEvEUliiE_EESt5arrayIPcLm2EEEEviT0_T1_ --------------------------
	.section	.text._ZN2at6native29vectorized_elementwise_kernelILi2ENS0_13BUnaryFunctorIiiiZZZNS0_15binary_internal21div_trunc_kernel_cudaERNS_18TensorIteratorBaseEENKUlvE_clEvENKUlvE1_clEvEUliiE_EESt5arrayIPcLm2EEEEviT0_T1_,"ax",@progbits
	.align	128
        .global         _ZN2at6native29vectorized_elementwise_kernelILi2ENS0_13BUnaryFunctorIiiiZZZNS0_15binary_internal21div_trunc_kernel_cudaERNS_18TensorIteratorBaseEENKUlvE_clEvENKUlvE1_clEvEUliiE_EESt5arrayIPcLm2EEEEviT0_T1_
        .type           _ZN2at6native29vectorized_elementwise_kernelILi2ENS0_13BUnaryFunctorIiiiZZZNS0_15binary_internal21div_trunc_kernel_cudaERNS_18TensorIteratorBaseEENKUlvE_clEvENKUlvE1_clEvEUliiE_EESt5arrayIPcLm2EEEEviT0_T1_,@function
        .size           _ZN2at6native29vectorized_elementwise_kernelILi2ENS0_13BUnaryFunctorIiiiZZZNS0_15binary_internal21div_trunc_kernel_cudaERNS_18TensorIteratorBaseEENKUlvE_clEvENKUlvE1_clEvEUliiE_EESt5arrayIPcLm2EEEEviT0_T1_,(.L_x_22476 - _ZN2at6native29vectorized_elementwise_kernelILi2ENS0_13BUnaryFunctorIiiiZZZNS0_15binary_internal21div_trunc_kernel_cudaERNS_18TensorIteratorBaseEENKUlvE_clEvENKUlvE1_clEvEUliiE_EESt5arrayIPcLm2EEEEviT0_T1_)
        .other          _ZN2at6native29vectorized_elementwise_kernelILi2ENS0_13BUnaryFunctorIiiiZZZNS0_15binary_internal21div_trunc_kernel_cudaERNS_18TensorIteratorBaseEENKUlvE_clEvENKUlvE1_clEvEUliiE_EESt5arrayIPcLm2EEEEviT0_T1_,@"STO_CUDA_ENTRY STV_DEFAULT"
_ZN2at6native29vectorized_elementwise_kernelILi2ENS0_13BUnaryFunctorIiiiZZZNS0_15binary_internal21div_trunc_kernel_cudaERNS_18TensorIteratorBaseEENKUlvE_clEvENKUlvE1_clEvEUliiE_EESt5arrayIPcLm2EEEEviT0_T1_:
.text._ZN2at6native29vectorized_elementwise_kernelILi2ENS0_13BUnaryFunctorIiiiZZZNS0_15binary_internal21div_trunc_kernel_cudaERNS_18TensorIteratorBaseEENKUlvE_clEvENKUlvE1_clEvEUliiE_EESt5arrayIPcLm2EEEEviT0_T1_:
        /* <DEDUP_REMOVED lines=9> */
[----:B------:R-:W-:Y:S02]  /*0090*/  CS2R R14, SRZ ;  /* 0x00000000000e7805 */ /* 0x000fe4000001ff00 */
        /* <DEDUP_REMOVED lines=13> */
[----:B------:R0:W5:Y:S07]  /*0170*/  @!P6 LDG.E R15, desc[UR4][R24.64] ;  /* 0x00000004180fe981 */ /* 0x00016e000c1e1900 */
[----:B------:R-:W-:Y:S01]  /*0180*/  @!P4 IADD3 R27, PT, PT, R0, R17, RZ ;  /* 0x00000011001bc210 */ /* 0x000fe20007ffe0ff */
[----:B------:R-:W-:Y:S01]  /*0190*/  @!P4 VIADD R17, R17, 0x80 ;  /* 0x000000801111c836 */ /* 0x000fe20000000000 */
[----:B------:R-:W2:Y:S04]  /*01a0*/  @!P4 LDC.64 R4, c[0x0][0x398] ;  /* 0x0000e600ff04cb82 */ /* 0x000ea80000000a00 */
[----:B------:R-:W-:-:S13]  /*01b0*/  ISETP.GE.U32.AND P3, PT, R17, R2, PT ;  /* 0x000000021100720c */ /* 0x000fda0003f66070 */
[----:B------:R-:W-:Y:S01]  /*01c0*/  @!P3 IMAD.IADD R7, R0, 0x1, R17 ;  /* 0x000000010007b824 */ /* 0x000fe200078e0211 */
[----:B------:R-:W0:Y:S01]  /*01d0*/  @!P3 LDC.64 R12, c[0x0][0x398] ;  /* 0x0000e600ff0cbb82 */ /* 0x000e220000000a00 */
[----:B------:R-:W-:-:S05]  /*01e0*/  @!P3 VIADD R17, R17, 0x80 ;  /* 0x000000801111b836 */ /* 0x000fca0000000000 */
[----:B------:R-:W-:-:S13]  /*01f0*/  ISETP.GE.U32.AND P2, PT, R17, R2, PT ;  /* 0x000000021100720c */ /* 0x000fda0003f46070 */
[----:B------:R-:W-:Y:S01]  /*0200*/  @!P2 IADD3 R19, PT, PT, R0, R17, RZ ;  /* 0x000000110013a210 */ /* 0x000fe20007ffe0ff */
[----:B------:R-:W-:Y:S01]  /*0210*/  @!P2 VIADD R17, R17, 0x80 ;  /* 0x000000801111a836 */ /* 0x000fe20000000000 */
[----:B------:R-:W3:Y:S04]  /*0220*/  @!P2 LDC.64 R10, c[0x0][0x398] ;  /* 0x0000e600ff0aab82 */ /* 0x000ee80000000a00 */
[----:B------:R-:W-:-:S13]  /*0230*/  ISETP.GE.U32.AND P1, PT, R17, R2, PT ;  /* 0x000000021100720c */ /* 0x000fda0003f26070 */
[----:B------:R-:W-:Y:S02]  /*0240*/  @!P1 IMAD.IADD R21, R0, 0x1, R17 ;  /* 0x0000000100159824 */ /* 0x000fe400078e0211 */
[----:B------:R-:W-:-:S05]  /*0250*/  @!P1 VIADD R17, R17, 0x80 ;  /* 0x0000008011119836 */ /* 0x000fca0000000000 */
[----:B------:R-:W-:Y:S01]  /*0260*/  ISETP.GE.U32.AND P6, PT, R17, R2, PT ;  /* 0x000000021100720c */ /* 0x000fe20003fc6070 */
[----:B--2---:R-:W-:Y:S02]  /*0270*/  @!P4 IMAD.WIDE.U32 R26, R27, 0x4, R4 ;  /* 0x000000041b1ac825 */ /* 0x004fe400078e0004 */
[----:B------:R-:W2:Y:S02]  /*0280*/  @!P1 LDC.64 R4, c[0x0][0x398] ;  /* 0x0000e600ff049b82 */ /* 0x000ea40000000a00 */
[----:B-1----:R-:W-:-:S04]  /*0290*/  @!P5 IMAD.WIDE.U32 R22, R23, 0x4, R8 ;  /* 0x000000041716d825 */ /* 0x002fc800078e0008 */
[----:B0-----:R-:W-:Y:S01]  /*02a0*/  @!P3 IMAD.WIDE.U32 R24, R7, 0x4, R12 ;  /* 0x000000040718b825 */ /* 0x001fe200078e000c */
[----:B------:R0:W5:Y:S03]  /*02b0*/  @!P5 LDG.E R14, desc[UR4][R22.64] ;  /* 0x00000004160ed981 */ /* 0x000166000c1e1900 */
[----:B------:R-:W1:Y:S01]  /*02c0*/  @!P6 LDC.64 R8, c[0x0][0x398] ;  /* 0x0000e600ff08eb82 */ /* 0x000e620000000a00 */
[----:B------:R-:W-:Y:S02]  /*02d0*/  @!P6 IMAD.IADD R17, R0, 0x1, R17 ;  /* 0x000000010011e824 */ /* 0x000fe400078e0211 */
[----:B---3--:R-:W-:-:S04]  /*02e0*/  @!P2 IMAD.WIDE.U32 R12, R19, 0x4, R10 ;  /* 0x00000004130ca825 */ /* 0x008fc800078e000a */
[----:B------:R-:W-:Y:S01]  /*02f0*/  IMAD.MOV.U32 R7, RZ, RZ, RZ ;  /* 0x000000ffff077224 */ /* 0x000fe200078e00ff */
[----:B------:R-:W3:Y:S01]  /*0300*/  @!P0 LDC.64 R18, c[0x0][0x398] ;  /* 0x0000e600ff128b82 */ /* 0x000ee20000000a00 */
[----:B------:R-:W-:-:S04]  /*0310*/  IMAD.MOV.U32 R10, RZ, RZ, RZ ;  /* 0x000000ffff0a7224 */ /* 0x000fc800078e00ff */
[----:B------:R0:W5:Y:S01]  /*0320*/  @!P3 LDG.E R7, desc[UR4][R24.64] ;  /* 0x000000041807b981 */ /* 0x000162000c1e1900 */
[----:B--2---:R-:W-:-:S03]  /*0330*/  @!P1 IMAD.WIDE.U32 R4, R21, 0x4, R4 ;  /* 0x0000000415049825 */ /* 0x004fc600078e0004 */
[----:B------:R0:W5:Y:S01]  /*0340*/  @!P2 LDG.E R10, desc[UR4][R12.64] ;  /* 0x000000040c0aa981 */ /* 0x000162000c1e1900 */
[----:B-1----:R-:W-:Y:S01]  /*0350*/  @!P6 IMAD.WIDE.U32 R20, R17, 0x4, R8 ;  /* 0x000000041114e825 */ /* 0x002fe200078e0008 */
[----:B------:R-:W-:-:S06]  /*0360*/  CS2R R8, SRZ ;  /* 0x0000000000087805 */ /* 0x000fcc000001ff00 */
[----:B------:R0:W5:Y:S04]  /*0370*/  @!P1 LDG.E R9, desc[UR4][R4.64] ;  /* 0x0000000404099981 */ /* 0x000168000c1e1900 */
[----:B------:R0:W5:Y:S01]  /*0380*/  @!P6 LDG.E R8, desc[UR4][R20.64] ;  /* 0x000000041408e981 */ /* 0x000162000c1e1900 */
[----:B------:R-:W-:Y:S01]  /*0390*/  @!P0 IADD3 R11, PT, PT, R0, R3, RZ ;  /* 0x00000003000b8210 */ /* 0x000fe20007ffe0ff */
[----:B------:R-:W-:-:S04]  /*03a0*/  IMAD.MOV.U32 R16, RZ, RZ, RZ ;  /* 0x000000ffff107224 */ /* 0x000fc800078e00ff */
[----:B---3--:R-:W-:-:S05]  /*03b0*/  @!P0 IMAD.WIDE.U32 R18, R11, 0x4, R18 ;  /* 0x000000040b128825 */ /* 0x008fca00078e0012 */
[----:B------:R0:W5:Y:S01]  /*03c0*/  @!P0 LDG.E R16, desc[UR4][R18.64] ;  /* 0x0000000412108981 */ /* 0x000162000c1e1900 */
[CC--:B------:R-:W-:Y:S01]  /*03d0*/  ISETP.GE.U32.AND P0, PT, R3.reuse, R2.reuse, PT ;  /* 0x000000020300720c */ /* 0x0c0fe20003f06070 */
[----:B------:R-:W-:Y:S02]  /*03e0*/  HFMA2 R6, -RZ, RZ, 0, 0 ;  /* 0x00000000ff067431 */ /* 0x000fe400000001ff */
[----:B------:R-:W-:Y:S01]  /*03f0*/  VIADD R11, R3, 0x80 ;  /* 0x00000080030b7836 */ /* 0x000fe20000000000 */
[----:B------:R-:W-:Y:S03]  /*0400*/  BSSY.RECONVERGENT B0, `(.L_x_17119) ;  /* 0x000001d000007945 */ /* 0x000fe60003800200 */
[----:B------:R0:W5:Y:S01]  /*0410*/  @!P4 LDG.E R6, desc[UR4][R26.64] ;  /* 0x000000041a06c981 */ /* 0x000162000c1e1900 */
[----:B------:R-:W-:-:S05]  /*0420*/  ISETP.GE.U32.AND P4, PT, R11, R2, PT ;  /* 0x000000020b00720c */ /* 0x000fca0003f86070 */
[----:B------:R-:W-:Y:S08]  /*0430*/  @P0 BRA `(.L_x_17120) ;  /* 0x0000000000640947 */ /* 0x000ff00003800000 */
[----:B0-----:R-:W0:Y:S02]  /*0440*/  LDC R13, c[0x0][0x388] ;  /* 0x0000e200ff0d7b82 */ /* 0x001e240000000800 */
[----:B0-----:R-:W-:-:S04]  /*0450*/  IABS R17, R13 ;  /* 0x0000000d00117213 */ /* 0x001fc80000000000 */
[----:B------:R-:W0:Y:S08]  /*0460*/  I2F.RP R12, R17 ;  /* 0x00000011000c7306 */ /* 0x000e300000209400 */
[----:B0-----:R-:W0:Y:S02]  /*0470*/  MUFU.RCP R12, R12 ;  /* 0x0000000c000c7308 */ /* 0x001e240000001000 */
[----:B0-----:R-:W-:-:S06]  /*0480*/  VIADD R4, R12, 0xffffffe ;  /* 0x0ffffffe0c047836 */ /* 0x001fcc0000000000 */
[----:B------:R0:W1:Y:S02]  /*0490*/  F2I.FTZ.U32.TRUNC.NTZ R5, R4 ;  /* 0x0000000400057305 */ /* 0x000064000021f000 */
[----:B0-----:R-:W-:Y:S01]  /*04a0*/  IMAD.MOV.U32 R4, RZ, RZ, RZ ;  /* 0x000000ffff047224 */ /* 0x001fe200078e00ff */
[----:B-1----:R-:W-:-:S05]  /*04b0*/  IADD3 R18, PT, PT, RZ, -R5, RZ ;  /* 0x80000005ff127210 */ /* 0x002fca0007ffe0ff */
        /* <DEDUP_REMOVED lines=17> */
.L_x_17120:
[----:B------:R-:W-:Y:S05]  /*05d0*/  BSYNC.RECONVERGENT B0 ;  /* 0x0000000000007941 */ /* 0x000fea0003800200 */
.L_x_17119:
[----:B------:R-:W-:Y:S04]  /*05e0*/  BSSY.RECONVERGENT B0, `(.L_x_17121) ;  /* 0x000001b000007945 */ /* 0x000fe80003800200 */
[----:B------:R-:W-:Y:S05]  /*05f0*/  @P4 BRA `(.L_x_17122) ;  /* 0x0000000000644947 */ /* 0x000fea0003800000 */
[----:B-----5:R-:W1:Y:S01]  /*0600*/  LDC R16, c[0x0][0x388] ;  /* 0x0000e200ff107b82 */ /* 0x020e620000000800 */
[----:B0-----:R-:W-:Y:S02]  /*0610*/  IABS R20, R15 ;  /* 0x0000000f00147213 */ /* 0x001fe40000000000 */
[-C--:B-1----:R-:W-:Y:S02]  /*0620*/  IABS R17, R16.reuse ;  /* 0x0000001000117213 */ /* 0x082fe40000000000 */
[----:B------:R-:W-:Y:S02]  /*0630*/  LOP3.LUT R15, R15, R16, RZ, 0x3c, !PT ;  /* 0x000000100f0f7212 */ /* 0x000fe400078e3cff */
[----:B------:R-:W0:Y:S02]  /*0640*/  I2F.RP R18, R17 ;  /* 0x0000001100127306 */ /* 0x000e240000209400 */
[----:B------:R-:W-:-:S06]  /*0650*/  ISETP.GE.AND P3, PT, R15, RZ, PT ;  /* 0x000000ff0f00720c */ /* 0x000fcc0003f66270 */
[----:B0-----:R-:W0:Y:S02]  /*0660*/  MUFU.RCP R18, R18 ;  /* 0x0000001200127308 */ /* 0x001e240000001000 */
[----:B0-----:R-:W-:-:S06]  /*0670*/  IADD3 R19, PT, PT, R18, 0xffffffe, RZ ;  /* 0x0ffffffe12137810 */ /* 0x001fcc0007ffe0ff */
[----:B------:R-:W0:Y:S02]  /*0680*/  F2I.FTZ.U32.TRUNC.NTZ R5, R19 ;  /* 0x0000001300057305 */ /* 0x000e24000021f000 */
[----:B0-----:R-:W-:-:S04]  /*0690*/  IMAD.MOV R4, RZ, RZ, -R5 ;  /* 0x000000ffff047224 */ /* 0x001fc800078e0a05 */
        /* <DEDUP_REMOVED lines=15> */
.L_x_17122:
[----:B------:R-:W-:Y:S05]  /*0790*/  BSYNC.RECONVERGENT B0 ;  /* 0x0000000000007941 */ /* 0x000fea0003800200 */
.L_x_17121:
[----:B0-----:R-:W0:Y:S01]  /*07a0*/  @!P0 LDC.64 R4, c[0x0][0x390] ;  /* 0x0000e400ff048b82 */ /* 0x001e220000000a00 */
[----:B-----5:R-:W-:Y:S01]  /*07b0*/  VIADD R15, R3, 0x100 ;  /* 0x00000100030f7836 */ /* 0x020fe20000000000 */
[----:B------:R-:W-:Y:S04]  /*07c0*/  BSSY.RECONVERGENT B0, `(.L_x_17123) ;  /* 0x000001d000007945 */ /* 0x000fe80003800200 */
[----:B------:R-:W-:-:S13]  /*07d0*/  ISETP.GE.U32.AND P1, PT, R15, R2, PT ;  /* 0x000000020f00720c */ /* 0x000fda0003f26070 */
[----:B------:R-:W-:Y:S05]  /*07e0*/  @P1 BRA `(.L_x_17124) ;  /* 0x0000000000681947 */ /* 0x000fea0003800000 */
[----:B------:R-:W1:Y:S01]  /*07f0*/  LDC R15, c[0x0][0x388] ;  /* 0x0000e200ff0f7b82 */ /* 0x000e620000000800 */
[----:B------:R-:W-:Y:S02]  /*0800*/  MOV R16, RZ ;  /* 0x000000ff00107202 */ /* 0x000fe40000000f00 */
[----:B------:R-:W-:Y:S02]  /*0810*/  IABS R22, R14 ;  /* 0x0000000e00167213 */ /* 0x000fe40000000000 */
[-C--:B-1----:R-:W-:Y:S02]  /*0820*/  IABS R18, R15.reuse ;  /* 0x0000000f00127213 */ /* 0x082fe40000000000 */
[----:B------:R-:W-:Y:S02]  /*0830*/  LOP3.LUT R14, R14, R15, RZ, 0x3c, !PT ;  /* 0x0000000f0e0e7212 */ /* 0x000fe400078e3cff */
[----:B------:R-:W1:Y:S02]  /*0840*/  I2F.RP R19, R18 ;  /* 0x0000001200137306 */ /* 0x000e640000209400 */
[----:B------:R-:W-:-:S06]  /*0850*/  ISETP.GE.AND P3, PT, R14, RZ, PT ;  /* 0x000000ff0e00720c */ /* 0x000fcc0003f66270 */
[----:B-1----:R-:W1:Y:S02]  /*0860*/  MUFU.RCP R19, R19 ;  /* 0x0000001300137308 */ /* 0x002e640000001000 */
[----:B-1----:R-:W-:-:S06]  /*0870*/  VIADD R20, R19, 0xffffffe ;  /* 0x0ffffffe13147836 */ /* 0x002fcc0000000000 */
[----:B------:R-:W1:Y:S02]  /*0880*/  F2I.FTZ.U32.TRUNC.NTZ R17, R20 ;  /* 0x0000001400117305 */ /* 0x000e64000021f000 */
        /* <DEDUP_REMOVED lines=16> */
.L_x_17124:
[----:B------:R-:W-:Y:S05]  /*0990*/  BSYNC.RECONVERGENT B0 ;  /* 0x0000000000007941 */ /* 0x000fea0003800200 */
.L_x_17123:
[C---:B------:R-:W-:Y:S01]  /*09a0*/  IADD3 R15, PT, PT, R3.reuse, 0x180, RZ ;  /* 0x00000180030f7810 */ /* 0x040fe20007ffe0ff */
[C---:B------:R-:W-:Y:S01]  /*09b0*/  VIADD R17, R3.reuse, 0x200 ;  /* 0x0000020003117836 */ /* 0x040fe20000000000 */
[----:B------:R-:W-:Y:S01]  /*09c0*/  BSSY.RECONVERGENT B0, `(.L_x_17125) ;  /* 0x0000021000007945 */ /* 0x000fe20003800200 */
[----:B------:R-:W-:Y:S01]  /*09d0*/  VIADD R19, R3, 0x280 ;  /* 0x0000028003137836 */ /* 0x000fe20000000000 */
[-C--:B------:R-:W-:Y:S01]  /*09e0*/  ISETP.GE.U32.AND P3, PT, R15, R2.reuse, PT ;  /* 0x000000020f00720c */ /* 0x080fe20003f66070 */
[----:B------:R-:W-:Y:S01]  /*09f0*/  VIADD R15, R3, 0x300 ;  /* 0x00000300030f7836 */ /* 0x000fe20000000000 */
[-C--:B------:R-:W-:Y:S02]  /*0a00*/  ISETP.GE.U32.AND P2, PT, R17, R2.reuse, PT ;  /* 0x000000021100720c */ /* 0x080fe40003f46070 */
[----:B------:R-:W-:-:S09]  /*0a10*/  ISETP.GE.U32.AND P1, PT, R19, R2, PT ;  /* 0x000000021300720c */ /* 0x000fd20003f26070 */
[----:B------:R-:W-:Y:S05]  /*0a20*/  @P3 BRA `(.L_x_17126) ;  /* 0x0000000000683947 */ /* 0x000fea0003800000 */
[----:B------:R-:W1:Y:S01]  /*0a30*/  LDC R19, c[0x0][0x388] ;  /* 0x0000e200ff137b82 */ /* 0x000e620000000800 */
[----:B------:R-:W-:Y:S01]  /*0a40*/  IMAD.MOV.U32 R16, RZ, RZ, RZ ;  /* 0x000000ffff107224 */ /* 0x000fe200078e00ff */
[----:B------:R-:W-:Y:S02]  /*0a50*/  IABS R22, R6 ;  /* 0x0000000600167213 */ /* 0x000fe40000000000 */
[-C--:B-1----:R-:W-:Y:S02]  /*0a60*/  IABS R18, R19.reuse ;  /* 0x0000001300127213 */ /* 0x082fe40000000000 */
[----:B------:R-:W-:Y:S02]  /*0a70*/  LOP3.LUT R6, R6, R19, RZ, 0x3c, !PT ;  /* 0x0000001306067212 */ /* 0x000fe400078e3cff */
[----:B------:R-:W1:Y:S02]  /*0a80*/  I2F.RP R20, R18 ;  /* 0x0000001200147306 */ /* 0x000e640000209400 */
[----:B------:R-:W-:-:S06]  /*0a90*/  ISETP.GE.AND P5, PT, R6, RZ, PT ;  /* 0x000000ff0600720c */ /* 0x000fcc0003fa6270 */
[----:B-1----:R-:W1:Y:S02]  /*0aa0*/  MUFU.RCP R20, R20 ;  /* 0x0000001400147308 */ /* 0x002e640000001000 */
[----:B-1----:R-:W-:-:S06]  /*0ab0*/  IADD3 R21, PT, PT, R20, 0xffffffe, RZ ;  /* 0x0ffffffe14157810 */ /* 0x002fcc0007ffe0ff */
[----:B------:R-:W1:Y:S02]  /*0ac0*/  F2I.FTZ.U32.TRUNC.NTZ R17, R21 ;  /* 0x0000001500117305 */ /* 0x000e64000021f000 */
[----:B-1----:R-:W-:-:S04]  /*0ad0*/  IMAD.MOV R23, RZ, RZ, -R17 ;  /* 0x000000ffff177224 */ /* 0x002fc800078e0a11 */
        /* <DEDUP_REMOVED lines=15> */
.L_x_17126:
[----:B------:R-:W-:Y:S05]  /*0bd0*/  BSYNC.RECONVERGENT B0 ;  /* 0x0000000000007941 */ /* 0x000fea0003800200 */
.L_x_17125:
[----:B------:R-:W-:Y:S01]  /*0be0*/  BSSY.RECONVERGENT B0, `(.L_x_17127) ;  /* 0x000001d000007945 */ /* 0x000fe20003800200 */
[----:B------:R-:W-:Y:S01]  /*0bf0*/  ISETP.GE.U32.AND P3, PT, R15, R2, PT ;  /* 0x000000020f00720c */ /* 0x000fe20003f66070 */
[----:B------:R-:W-:Y:S02]  /*0c00*/  VIADD R15, R3, 0x380 ;  /* 0x00000380030f7836 */ /* 0x000fe40000000000 */
[----:B------:R-:W-:Y:S10]  /*0c10*/  @P2 BRA `(.L_x_17128) ;  /* 0x0000000000642947 */ /* 0x000ff40003800000 */
[----:B------:R-:W1:Y:S01]  /*0c20*/  LDC R18, c[0x0][0x388] ;  /* 0x0000e200ff127b82 */ /* 0x000e620000000800 */
        /* <DEDUP_REMOVED lines=8> */
[----:B-1----:R-:W-:-:S05]  /*0cb0*/  IADD3 R16, PT, PT, RZ, -R17, RZ ;  /* 0x80000011ff107210 */ /* 0x002fca0007ffe0ff */
[----:B------:R-:W-:Y:S02]  /*0cc0*/  IMAD R23, R16, R19, RZ ;  /* 0x0000001310177224 */ /* 0x000fe400078e02ff */
[----:B------:R-:W-:-:S04]  /*0cd0*/  IMAD.MOV.U32 R16, RZ, RZ, RZ ;  /* 0x000000ffff107224 */ /* 0x000fc800078e00ff */
[----:B------:R-:W-:-:S06]  /*0ce0*/  IMAD.HI.U32 R23, R17, R23, R16 ;  /* 0x0000001711177227 */ /* 0x000fcc00078e0010 */
        /* <DEDUP_REMOVED lines=12> */
.L_x_17128:
[----:B------:R-:W-:Y:S05]  /*0db0*/  BSYNC.RECONVERGENT B0 ;  /* 0x0000000000007941 */ /* 0x000fea0003800200 */
.L_x_17127:
[----:B------:R-:W-:Y:S01]  /*0dc0*/  ISETP.GE.U32.AND P2, PT, R15, R2, PT ;  /* 0x000000020f00720c */ /* 0x000fe20003f46070 */
[----:B------:R-:W-:Y:S01]  /*0dd0*/  BSSY.RECONVERGENT B0, `(.L_x_17129) ;  /* 0x000001e000007945 */ /* 0x000fe20003800200 */
[----:B------:R-:W-:-:S05]  /*0de0*/  @!P0 IADD3 R15, PT, PT, R0, R3, RZ ;  /* 0x00000003000f8210 */ /* 0x000fca0007ffe0ff */
[----:B0-----:R-:W-:Y:S01]  /*0df0*/  @!P0 IMAD.WIDE.U32 R4, R15, 0x4, R4 ;  /* 0x000000040f048825 */ /* 0x001fe200078e0004 */
[----:B------:R-:W-:Y:S06]  /*0e00*/  @P1 BRA `(.L_x_17130) ;  /* 0x0000000000681947 */ /* 0x000fec0003800000 */
[----:B------:R-:W0:Y:S01]  /*0e10*/  LDC R15, c[0x0][0x388] ;  /* 0x0000e200ff0f7b82 */ /* 0x000e220000000800 */
[----:B------:R-:W-:Y:S01]  /*0e20*/  IMAD.MOV.U32 R16, RZ, RZ, RZ ;  /* 0x000000ffff107224 */ /* 0x000fe200078e00ff */
[----:B------:R-:W-:Y:S02]  /*0e30*/  IABS R22, R10 ;  /* 0x0000000a00167213 */ /* 0x000fe40000000000 */
        /* <DEDUP_REMOVED lines=23> */
.L_x_17130:
[----:B------:R-:W-:Y:S05]  /*0fb0*/  BSYNC.RECONVERGENT B0 ;  /* 0x0000000000007941 */ /* 0x000fea0003800200 */
.L_x_17129:
[----:B------:R-:W-:Y:S04]  /*0fc0*/  BSSY.RECONVERGENT B0, `(.L_x_17131) ;  /* 0x000001b000007945 */ /* 0x000fe80003800200 */
[----:B------:R-:W-:Y:S05]  /*0fd0*/  @P3 BRA `(.L_x_17132) ;  /* 0x0000000000643947 */ /* 0x000fea0003800000 */
[----:B------:R-:W0:Y:S01]  /*0fe0*/  LDC R18, c[0x0][0x388] ;  /* 0x0000e200ff127b82 */ /* 0x000e220000000800 */
[----:B------:R-:W-:Y:S02]  /*0ff0*/  IABS R20, R9 ;  /* 0x0000000900147213 */ /* 0x000fe40000000000 */
        /* <DEDUP_REMOVED lines=10> */
[----:B------:R-:W-:-:S06]  /*10a0*/  IMAD.HI.U32 R23, R17, R23, R16 ;  /* 0x0000001711177227 */ /* 0x000fcc00078e0010 */
        /* <DEDUP_REMOVED lines=12> */
.L_x_17132:
[----:B------:R-:W-:Y:S05]  /*1170*/  BSYNC.RECONVERGENT B0 ;  /* 0x0000000000007941 */ /* 0x000fea0003800200 */
.L_x_17131:
[----:B------:R-:W-:Y:S04]  /*1180*/  BSSY.RECONVERGENT B0, `(.L_x_17133) ;  /* 0x000001c000007945 */ /* 0x000fe80003800200 */
[----:B------:R-:W-:Y:S05]  /*1190*/  @P2 BRA `(.L_x_17134) ;  /* 0x0000000000682947 */ /* 0x000fea0003800000 */
        /* <DEDUP_REMOVED lines=26> */
.L_x_17134:
[----:B------:R-:W-:Y:S05]  /*1340*/  BSYNC.RECONVERGENT B0 ;  /* 0x0000000000007941 */ /* 0x000fea0003800200 */
.L_x_17133:
[----:B------:R-:W-:Y:S01]  /*1350*/  @!P0 IMAD.MOV.U32 R3, RZ, RZ, R11 ;  /* 0x000000ffff038224 */ /* 0x000fe200078e000b */
[----:B------:R0:W-:Y:S01]  /*1360*/  @!P0 STG.E desc[UR4][R4.64], R12 ;  /* 0x0000000c04008986 */ /* 0x0001e2000c101904 */
        /* <DEDUP_REMOVED lines=9> */
[----:B------:R0:W-:Y:S07]  /*1400*/  STG.E desc[UR4][R4.64], R13 ;  /* 0x0000000d04007986 */ /* 0x0001ee000c101904 */
[----:B------:R-:W-:Y:S05]  /*1410*/  @P0 BRA `(.L_x_17138) ;  /* 0x0000000000300947 */ /* 0x000fea0003800000 */
[----:B0-----:R-:W0:Y:S01]  /*1420*/  LDC.64 R4, c[0x0][0x390] ;  /* 0x0000e400ff047b82 */ /* 0x001e220000000a00 */
[----:B------:R-:W-:Y:S02]  /*1430*/  IMAD.IADD R11, R0, 0x1, R3 ;  /* 0x00000001000b7824 */ /* 0x000fe400078e0203 */
[----:B------:R-:W-:Y:S02]  /*1440*/  VIADD R3, R3, 0x80 ;  /* 0x0000008003037836 */ /* 0x000fe40000000000 */
[----:B0-----:R-:W-:-:S05]  /*1450*/  IMAD.WIDE.U32 R4, R11, 0x4, R4 ;  /* 0x000000040b047825 */ /* 0x001fca00078e0004 */
[----:B------:R0:W-:Y:S02]  /*1460*/  STG.E desc[UR4][R4.64], R14 ;  /* 0x0000000e04007986 */ /* 0x0001e4000c101904 */
.L_x_17137:
[----:B------:R-:W-:-:S13]  /*1470*/  ISETP.GE.U32.AND P0, PT, R3, R2, PT ;  /* 0x000000020300720c */ /* 0x000fda0003f06070 */
[----:B------:R-:W-:Y:S05]  /*1480*/  @P0 BRA `(.L_x_17139) ;  /* 0x0000000000300947 */ /* 0x000fea0003800000 */
[----:B0-----:R-:W0:Y:S01]  /*1490*/  LDC.64 R4, c[0x0][0x390] ;  /* 0x0000e400ff047b82 */ /* 0x001e220000000a00 */
[----:B------:R-:W-:Y:S01]  /*14a0*/  IADD3 R11, PT, PT, R0, R3, RZ ;  /* 0x00000003000b7210 */ /* 0x000fe20007ffe0ff */
[----:B------:R-:W-:-:S04]  /*14b0*/  VIADD R3, R3, 0x80 ;  /* 0x0000008003037836 */ /* 0x000fc80000000000 */
[----:B0-----:R-:W-:-:S05]  /*14c0*/  IMAD.WIDE.U32 R4, R11, 0x4, R4 ;  /* 0x000000040b047825 */ /* 0x001fca00078e0004 */
[----:B------:R1:W-:Y:S02]  /*14d0*/  STG.E desc[UR4][R4.64], R6 ;  /* 0x0000000604007986 */ /* 0x0003e4000c101904 */
.L_x_17138:
[----:B------:R-:W-:-:S13]  /*14e0*/  ISETP.GE.U32.AND P0, PT, R3, R2, PT ;  /* 0x000000020300720c */ /* 0x000fda0003f06070 */
[----:B------:R-:W-:Y:S05]  /*14f0*/  @P0 BRA `(.L_x_17140) ;  /* 0x0000000000340947 */ /* 0x000fea0003800000 */
[----:B01----:R-:W0:Y:S01]  /*1500*/  LDC.64 R4, c[0x0][0x390] ;  /* 0x0000e400ff047b82 */ /* 0x003e220000000a00 */
[----:B------:R-:W-:Y:S01]  /*1510*/  IMAD.IADD R11, R0, 0x1, R3 ;  /* 0x00000001000b7824 */ /* 0x000fe200078e0203 */
[----:B------:R-:W-:-:S03]  /*1520*/  IADD3 R3, PT, PT, R3, 0x80, RZ ;  /* 0x0000008003037810 */ /* 0x000fc60007ffe0ff */
[----:B0-----:R-:W-:-:S05]  /*1530*/  IMAD.WIDE.U32 R4, R11, 0x4, R4 ;  /* 0x000000040b047825 */ /* 0x001fca00078e0004 */
[----:B------:R1:W-:Y:S02]  /*1540*/  STG.E desc[UR4][R4.64], R7 ;  /* 0x0000000704007986 */ /* 0x0003e4000c101904 */
.L_x_17139:
[----:B------:R-:W-:-:S13]  /*1550*/  ISETP.GE.U32.AND P0, PT, R3, R2, PT ;  /* 0x000000020300720c */ /* 0x000fda0003f06070 */
[----:B------:R-:W-:Y:S05]  /*1560*/  @P0 BREAK.RELIABLE B1 ;  /* 0x0000000000010942 */ /* 0x000fea0003800100 */
[----:B------:R-:W-:Y:S05]  /*1570*/  @P0 BRA `(.L_x_17141) ;  /* 0x0000000000300947 */ /* 0x000fea0003800000 */
[----:B01----:R-:W0:Y:S01]  /*1580*/  LDC.64 R4, c[0x0][0x390] ;  /* 0x0000e400ff047b82 */ /* 0x003e220000000a00 */
[----:B------:R-:W-:Y:S02]  /*1590*/  IMAD.IADD R7, R0, 0x1, R3 ;  /* 0x0000000100077824 */ /* 0x000fe400078e0203 */
[----:B------:R-:W-:Y:S02]  /*15a0*/  VIADD R3, R3, 0x80 ;  /* 0x0000008003037836 */ /* 0x000fe40000000000 */
[----:B0-----:R-:W-:-:S05]  /*15b0*/  IMAD.WIDE.U32 R4, R7, 0x4, R4 ;  /* 0x0000000407047825 */ /* 0x001fca00078e0004 */
[----:B------:R2:W-:Y:S02]  /*15c0*/  STG.E desc[UR4][R4.64], R10 ;  /* 0x0000000a04007986 */ /* 0x0005e4000c101904 */
.L_x_17140:
[----:B------:R-:W-:Y:S05]  /*15d0*/  BSYNC.RELIABLE B1 ;  /* 0x0000000000017941 */ /* 0x000fea0003800100 */
.L_x_17136:
[----:B------:R-:W-:-:S13]  /*15e0*/  ISETP.GE.U32.AND P0, PT, R3, R2, PT ;  /* 0x000000020300720c */ /* 0x000fda0003f06070 */
[----:B012---:R-:W0:Y:S01]  /*15f0*/  @!P0 LDC.64 R4, c[0x0][0x390] ;  /* 0x0000e400ff048b82 */ /* 0x007e220000000a00 */
[----:B------:R-:W-:Y:S01]  /*1600*/  @!P0 IADD3 R7, PT, PT, R0, R3, RZ ;  /* 0x0000000300078210 */ /* 0x000fe20007ffe0ff */
[----:B------:R-:W-:-:S04]  /*1610*/  @!P0 VIADD R3, R3, 0x80 ;  /* 0x0000008003038836 */ /* 0x000fc80000000000 */
[----:B0-----:R-:W-:-:S05]  /*1620*/  @!P0 IMAD.WIDE.U32 R4, R7, 0x4, R4 ;  /* 0x0000000407048825 */ /* 0x001fca00078e0004 */
[----:B------:R2:W-:Y:S02]  /*1630*/  @!P0 STG.E desc[UR4][R4.64], R9 ;  /* 0x0000000904008986 */ /* 0x0005e4000c101904 */
.L_x_17141:
[----:B------:R-:W-:Y:S05]  /*1640*/  BSYNC.RECONVERGENT B0 ;  /* 0x0000000000007941 */ /* 0x000fea0003800200 */
.L_x_17135:
        /* <DEDUP_REMOVED lines=8> */
.L_x_17118:
[----:B------:R-:W0:Y:S01]  /*16d0*/  S2R R16, SR_TID.X ;  /* 0x0000000000107919 */ /* 0x000e220000002100 */
[----:B------:R-:W1:Y:S08]  /*16e0*/  LDC.64 R2, c[0x0][0x398] ;  /* 0x0000e600ff027b82 */ /* 0x000e700000000a00 */
[----:B------:R-:W2:Y:S01]  /*16f0*/  LDC R13, c[0x0][0x388] ;  /* 0x0000e200ff0d7b82 */ /* 0x000ea20000000800 */
[----:B-1----:R-:W-:-:S04]  /*1700*/  IMAD.WIDE.U32 R2, R0, 0x4, R2 ;  /* 0x0000000400027825 */ /* 0x002fc800078e0002 */
[----:B0-----:R-:W-:-:S05]  /*1710*/  IMAD.WIDE.U32 R10, R16, 0x8, R2 ;  /* 0x00000008100a7825 */ /* 0x001fca00078e0002 */
[----:B------:R-:W3:Y:S04]  /*1720*/  LDG.E.64 R6, desc[UR4][R10.64] ;  /* 0x000000040a067981 */ /* 0x000ee8000c1e1b00 */
[----:B------:R-:W4:Y:S04]  /*1730*/  LDG.E.64 R8, desc[UR4][R10.64+0x400] ;  /* 0x000400040a087981 */ /* 0x000f28000c1e1b00 */
[----:B------:R-:W5:Y:S04]  /*1740*/  LDG.E.64 R2, desc[UR4][R10.64+0x800] ;  /* 0x000800040a027981 */ /* 0x000f68000c1e1b00 */
[----:B------:R0:W5:Y:S01]  /*1750*/  LDG.E.64 R4, desc[UR4][R10.64+0xc00] ;  /* 0x000c00040a047981 */ /* 0x000162000c1e1b00 */
[----:B--2---:R-:W-:-:S04]  /*1760*/  IABS R15, R13 ;  /* 0x0000000d000f7213 */ /* 0x004fc80000000000 */
[----:B------:R-:W1:Y:S08]  /*1770*/  I2F.RP R12, R15 ;  /* 0x0000000f000c7306 */ /* 0x000e700000209400 */
[----:B-1----:R-:W1:Y:S02]  /*1780*/  MUFU.RCP R12, R12 ;  /* 0x0000000c000c7308 */ /* 0x002e640000001000 */
[----:B-1----:R-:W-:-:S06]  /*1790*/  IADD3 R18, PT, PT, R12, 0xffffffe, RZ ;  /* 0x0ffffffe0c127810 */ /* 0x002fcc0007ffe0ff */
[----:B------:R1:W2:Y:S02]  /*17a0*/  F2I.FTZ.U32.TRUNC.NTZ R19, R18 ;  /* 0x0000001200137305 */ /* 0x0002a4000021f000 */
[----:B-1----:R-:W-:Y:S02]  /*17b0*/  IMAD.MOV.U32 R18, RZ, RZ, RZ ;  /* 0x000000ffff127224 */ /* 0x002fe400078e00ff */
[----:B--2---:R-:W-:-:S04]  /*17c0*/  IMAD.MOV R14, RZ, RZ, -R19 ;  /* 0x000000ffff0e7224 */ /* 0x004fc800078e0a13 */
[----:B------:R-:W-:-:S04]  /*17d0*/  IMAD R17, R14, R15, RZ ;  /* 0x0000000f0e117224 */ /* 0x000fc800078e02ff */
[----:B0-----:R-:W-:Y:S01]  /*17e0*/  IMAD.HI.U32 R11, R19, R17, R18 ;  /* 0x00000011130b7227 */ /* 0x001fe200078e0012 */
[----:B---3--:R-:W-:Y:S02]  /*17f0*/  IABS R10, R6 ;  /* 0x00000006000a7213 */ /* 0x008fe40000000000 */
[----:B------:R-:W-:Y:S02]  /*1800*/  IABS R22, R7 ;  /* 0x0000000700167213 */ /* 0x000fe40000000000 */
[----:B----4-:R-:W-:Y:S01]  /*1810*/  IABS R20, R8 ;  /* 0x0000000800147213 */ /* 0x010fe20000000000 */
[C---:B------:R-:W-:Y:S01]  /*1820*/  IMAD.HI.U32 R21, R11.reuse, R10, RZ ;  /* 0x0000000a0b157227 */ /* 0x040fe200078e00ff */
[----:B------:R-:W-:Y:S02]  /*1830*/  IABS R26, R9 ;  /* 0x00000009001a7213 */ /* 0x000fe40000000000 */
[----:B------:R-:W-:Y:S01]  /*1840*/  LOP3.LUT R6, R6, R13, RZ, 0x3c, !PT ;  /* 0x0000000d06067212 */ /* 0x000fe200078e3cff */
[----:B------:R-:W-:Y:S01]  /*1850*/  IMAD.HI.U32 R14, R11, R22, RZ ;  /* 0x000000160b0e7227 */ /* 0x000fe200078e00ff */
[----:B------:R-:W-:-:S02]  /*1860*/  IADD3 R17, PT, PT, -R21, RZ, RZ ;  /* 0x000000ff15117210 */ /* 0x000fc40007ffe1ff */
[----:B------:R-:W-:Y:S01]  /*1870*/  ISETP.GE.AND P0, PT, R6, RZ, PT ;  /* 0x000000ff0600720c */ /* 0x000fe20003f06270 */
[----:B------:R-:W-:Y:S01]  /*1880*/  IMAD.HI.U32 R12, R11, R20, RZ ;  /* 0x000000140b0c7227 */ /* 0x000fe200078e00ff */
[----:B-----5:R-:W-:Y:S02]  /*1890*/  IABS R6, R3 ;  /* 0x0000000300067213 */ /* 0x020fe40000000000 */
[----:B------:R-:W-:Y:S01]  /*18a0*/  IABS R24, R2 ;  /* 0x0000000200187213 */ /* 0x000fe20000000000 */
[----:B------:R-:W-:Y:S01]  /*18b0*/  IMAD R10, R15, R17, R10 ;  /* 0x000000110f0a7224 */ /* 0x000fe200078e020a */
[----:B------:R-:W-:Y:S01]  /*18c0*/  IABS R28, R5 ;  /* 0x00000005001c7213 */ /* 0x000fe20000000000 */
[----:B------:R-:W-:Y:S01]  /*18d0*/  IMAD.MOV R17, RZ, RZ, -R14 ;  /* 0x000000ffff117224 */ /* 0x000fe200078e0a0e */
[----:B------:R-:W-:Y:S01]  /*18e0*/  LOP3.LUT R7, R7, R13, RZ, 0x3c, !PT ;  /* 0x0000000d07077212 */ /* 0x000fe200078e3cff */
[----:B------:R-:W-:Y:S01]  /*18f0*/  IMAD.MOV R18, RZ, RZ, -R12 ;  /* 0x000000ffff127224 */ /* 0x000fe200078e0a0c */
[C---:B------:R-:W-:Y:S01]  /*1900*/  ISETP.GT.U32.AND P2, PT, R15.reuse, R10, PT ;  /* 0x0000000a0f00720c */ /* 0x040fe20003f44070 */
[C---:B------:R-:W-:Y:S01]  /*1910*/  IMAD R22, R15.reuse, R17, R22 ;  /* 0x000000110f167224 */ /* 0x040fe200078e0216 */
[-C--:B------:R-:W-:Y:S01]  /*1920*/  LOP3.LUT R8, R8, R13.reuse, RZ, 0x3c, !PT ;  /* 0x0000000d08087212 */ /* 0x080fe200078e3cff */
[----:B------:R-:W-:Y:S01]  /*1930*/  IMAD R20, R15, R18, R20 ;  /* 0x000000120f147224 */ /* 0x000fe200078e0214 */
[----:B------:R-:W-:Y:S01]  /*1940*/  LOP3.LUT R2, R2, R13, RZ, 0x3c, !PT ;  /* 0x0000000d02027212 */ /* 0x000fe200078e3cff */
[----:B------:R-:W-:Y:S01]  /*1950*/  IMAD.HI.U32 R18, R11, R26, RZ ;  /* 0x0000001a0b127227 */ /* 0x000fe200078e00ff */
[----:B------:R-:W-:-:S02]  /*1960*/  ISETP.GT.U32.AND P6, PT, R15, R22, PT ;  /* 0x000000160f00720c */ /* 0x000fc40003fc4070 */
[----:B------:R-:W-:Y:S01]  /*1970*/  ISETP.GT.U32.AND P4, PT, R15, R20, PT ;  /* 0x000000140f00720c */ /* 0x000fe20003f84070 */
[----:B------:R-:W-:Y:S01]  /*1980*/  IMAD.HI.U32 R19, R11, R24, RZ ;  /* 0x000000180b137227 */ /* 0x000fe200078e00ff */
[-C--:B------:R-:W-:Y:S02]  /*1990*/  LOP3.LUT R3, R3, R13.reuse, RZ, 0x3c, !PT ;  /* 0x0000000d03037212 */ /* 0x080fe400078e3cff */
[----:B------:R-:W-:Y:S02]  /*19a0*/  LOP3.LUT R9, R9, R13, RZ, 0x3c, !PT ;  /* 0x0000000d09097212 */ /* 0x000fe400078e3cff */
[-C--:B------:R-:W-:Y:S02]  /*19b0*/  @!P2 IADD3 R10, PT, PT, R10, -R15.reuse, RZ ;  /* 0x8000000f0a0aa210 */ /* 0x080fe40007ffe0ff */
[----:B------:R-:W-:Y:S02]  /*19c0*/  @!P2 IADD3 R21, PT, PT, R21, 0x1, RZ ;  /* 0x000000011515a810 */ /* 0x000fe40007ffe0ff */
[----:B------:R-:W-:Y:S01]  /*19d0*/  ISETP.GE.U32.AND P5, PT, R10, R15, PT ;  /* 0x0000000f0a00720c */ /* 0x000fe20003fa6070 */
[----:B------:R-:W-:Y:S01]  /*19e0*/  @!P6 IMAD.IADD R22, R22, 0x1, -R15 ;  /* 0x000000011616e824 */ /* 0x000fe200078e0a0f */
[----:B------:R-:W-:Y:S01]  /*19f0*/  LOP3.LUT R5, R5, R13, RZ, 0x3c, !PT ;  /* 0x0000000d05057212 */ /* 0x000fe200078e3cff */
[----:B------:R-:W-:Y:S01]  /*1a00*/  IMAD.MOV R10, RZ, RZ, -R18 ;  /* 0x000000ffff0a7224 */ /* 0x000fe200078e0a12 */
[-C--:B------:R-:W-:Y:S01]  /*1a10*/  @!P4 IADD3 R20, PT, PT, R20, -R15.reuse, RZ ;  /* 0x8000000f1414c210 */ /* 0x080fe20007ffe0ff */
[----:B------:R-:W-:Y:S01]  /*1a20*/  @!P6 VIADD R14, R14, 0x1 ;  /* 0x000000010e0ee836 */ /* 0x000fe20000000000 */
[-C--:B------:R-:W-:Y:S01]  /*1a30*/  ISETP.GE.U32.AND P1, PT, R22, R15.reuse, PT ;  /* 0x0000000f1600720c */ /* 0x080fe20003f26070 */
[----:B------:R-:W-:Y:S01]  /*1a40*/  IMAD.MOV.U32 R22, RZ, RZ, R6 ;  /* 0x000000ffff167224 */ /* 0x000fe200078e0006 */
[----:B------:R-:W-:Y:S01]  /*1a50*/  ISETP.GE.U32.AND P3, PT, R20, R15, PT ;  /* 0x0000000f1400720c */ /* 0x000fe20003f66070 */
[----:B------:R-:W-:Y:S01]  /*1a60*/  IMAD R10, R15, R10, R26 ;  /* 0x0000000a0f0a7224 */ /* 0x000fe200078e021a */
[----:B------:R-:W-:Y:S01]  /*1a70*/  IABS R26, R4 ;  /* 0x00000004001a7213 */ /* 0x000fe20000000000 */
[----:B------:R-:W-:Y:S01]  /*1a80*/  IMAD.HI.U32 R20, R11, R22, RZ ;  /* 0x000000160b147227 */ /* 0x000fe200078e00ff */
[----:B------:R-:W-:-:S02]  /*1a90*/  LOP3.LUT R4, R4, R13, RZ, 0x3c, !PT ;  /* 0x0000000d04047212 */ /* 0x000fc400078e3cff */
[----:B------:R-:W-:Y:S01]  /*1aa0*/  ISETP.GT.U32.AND P2, PT, R15, R10, PT ;  /* 0x0000000a0f00720c */ /* 0x000fe20003f44070 */
[----:B------:R-:W-:Y:S02]  /*1ab0*/  IMAD.MOV R23, RZ, RZ, -R20 ;  /* 0x000000ffff177224 */ /* 0x000fe400078e0a14 */
[----:B------:R-:W-:-:S04]  /*1ac0*/  IMAD.HI.U32 R17, R11, R26, RZ ;  /* 0x0000001a0b117227 */ /* 0x000fc800078e00ff */
[----:B------:R-:W-:Y:S01]  /*1ad0*/  IMAD R22, R15, R23, R22 ;  /* 0x000000170f167224 */ /* 0x000fe200078e0216 */
[----:B------:R-:W-:Y:S01]  /*1ae0*/  IADD3 R23, PT, PT, -R17, RZ, RZ ;  /* 0x000000ff11177210 */ /* 0x000fe20007ffe1ff */
[----:B------:R-:W-:Y:S02]  /*1af0*/  IMAD.MOV R6, RZ, RZ, -R19 ;  /* 0x000000ffff067224 */ /* 0x000fe400078e0a13 */
[----:B------:R-:W-:Y:S02]  /*1b00*/  @P5 VIADD R21, R21, 0x1 ;  /* 0x0000000115155836 */ /* 0x000fe40000000000 */
[C---:B------:R-:W-:Y:S02]  /*1b10*/  IMAD R24, R15.reuse, R6, R24 ;  /* 0x000000060f187224 */ /* 0x040fe400078e0218 */
[----:B------:R-:W-:Y:S02]  /*1b20*/  IMAD R23, R15, R23, R26 ;  /* 0x000000170f177224 */ /* 0x000fe400078e021a */
[----:B------:R-:W-:Y:S01]  /*1b30*/  IMAD.HI.U32 R6, R11, R28, RZ ;  /* 0x0000001c0b067227 */ /* 0x000fe200078e00ff */
[----:B------:R-:W-:-:S03]  /*1b40*/  ISETP.GT.U32.AND P5, PT, R15, R24, PT ;  /* 0x000000180f00720c */ /* 0x000fc60003fa4070 */
[----:B------:R-:W-:Y:S01]  /*1b50*/  @!P0 IMAD.MOV R21, RZ, RZ, -R21 ;  /* 0x000000ffff158224 */ /* 0x000fe200078e0a15 */
[C---:B------:R-:W-:Y:S01]  /*1b60*/  ISETP.GT.U32.AND P0, PT, R15.reuse, R22, PT ;  /* 0x000000160f00720c */ /* 0x040fe20003f04070 */
[----:B------:R-:W-:Y:S01]  /*1b70*/  @P1 VIADD R14, R14, 0x1 ;  /* 0x000000010e0e1836 */ /* 0x000fe20000000000 */
[C---:B------:R-:W-:Y:S01]  /*1b80*/  ISETP.GT.U32.AND P1, PT, R15.reuse, R23, PT ;  /* 0x000000170f00720c */ /* 0x040fe20003f24070 */
[--C-:B------:R-:W-:Y:S01]  /*1b90*/  @!P2 IMAD.IADD R10, R10, 0x1, -R15.reuse ;  /* 0x000000010a0aa824 */ /* 0x100fe200078e0a0f */
[----:B------:R-:W-:Y:S01]  /*1ba0*/  IADD3 R26, PT, PT, -R6, RZ, RZ ;  /* 0x000000ff061a7210 */ /* 0x000fe20007ffe1ff */
[----:B------:R-:W-:Y:S02]  /*1bb0*/  @!P4 VIADD R12, R12, 0x1 ;  /* 0x000000010c0cc836 */ /* 0x000fe40000000000 */
[----:B------:R-:W-:Y:S01]  /*1bc0*/  @!P2 VIADD R18, R18, 0x1 ;  /* 0x000000011212a836 */ /* 0x000fe20000000000 */
[-C--:B------:R-:W-:Y:S01]  /*1bd0*/  ISETP.GE.U32.AND P6, PT, R10, R15.reuse, PT ;  /* 0x0000000f0a00720c */ /* 0x080fe20003fc6070 */
[----:B------:R-:W-:Y:S01]  /*1be0*/  IMAD R26, R15, R26, R28 ;  /* 0x0000001a0f1a7224 */ /* 0x000fe200078e021c */
[----:B------:R-:W-:Y:S01]  /*1bf0*/  @P3 IADD3 R12, PT, PT, R12, 0x1, RZ ;  /* 0x000000010c0c3810 */ /* 0x000fe20007ffe0ff */
[----:B------:R-:W-:Y:S01]  /*1c00*/  @!P5 VIADD R19, R19, 0x1 ;  /* 0x000000011313d836 */ /* 0x000fe20000000000 */
[-C--:B------:R-:W-:Y:S01]  /*1c10*/  @!P5 IADD3 R24, PT, PT, R24, -R15.reuse, RZ ;  /* 0x8000000f1818d210 */ /* 0x080fe20007ffe0ff */
[--C-:B------:R-:W-:Y:S01]  /*1c20*/  @!P0 IMAD.IADD R22, R22, 0x1, -R15.reuse ;  /* 0x0000000116168824 */ /* 0x100fe200078e0a0f */
[----:B------:R-:W-:Y:S01]  /*1c30*/  ISETP.GT.U32.AND P3, PT, R15, R26, PT ;  /* 0x0000001a0f00720c */ /* 0x000fe20003f64070 */
[----:B------:R-:W-:Y:S01]  /*1c40*/  @!P1 IMAD.IADD R23, R23, 0x1, -R15 ;  /* 0x0000000117179824 */ /* 0x000fe200078e0a0f */
[-C--:B------:R-:W-:Y:S01]  /*1c50*/  ISETP.GE.U32.AND P4, PT, R24, R15.reuse, PT ;  /* 0x0000000f1800720c */ /* 0x080fe20003f86070 */
[----:B------:R-:W0:Y:S01]  /*1c60*/  LDC.64 R10, c[0x0][0x390] ;  /* 0x0000e400ff0a7b82 */ /* 0x000e220000000a00 */
[----:B------:R-:W-:-:S02]  /*1c70*/  ISETP.GE.U32.AND P2, PT, R22, R15, PT ;  /* 0x0000000f1600720c */ /* 0x000fc40003f46070 */
[-C--:B------:R-:W-:Y:S02]  /*1c80*/  ISETP.GE.U32.AND P5, PT, R23, R15.reuse, PT ;  /* 0x0000000f1700720c */ /* 0x080fe40003fa6070 */
[----:B------:R-:W-:Y:S02]  /*1c90*/  @P6 IADD3 R18, PT, PT, R18, 0x1, RZ ;  /* 0x0000000112126810 */ /* 0x000fe40007ffe0ff */
[----:B------:R-:W-:Y:S02]  /*1ca0*/  ISETP.GE.AND P6, PT, R7, RZ, PT ;  /* 0x000000ff0700720c */ /* 0x000fe40003fc6270 */
[----:B------:R-:W-:Y:S01]  /*1cb0*/  @!P0 IADD3 R20, PT, PT, R20, 0x1, RZ ;  /* 0x0000000114148810 */ /* 0x000fe20007ffe0ff */
[----:B------:R-:W-:Y:S01]  /*1cc0*/  @!P3 IMAD.IADD R26, R26, 0x1, -R15 ;  /* 0x000000011a1ab824 */ /* 0x000fe200078e0a0f */
[----:B------:R-:W-:Y:S01]  /*1cd0*/  @!P1 IADD3 R17, PT, PT, R17, 0x1, RZ ;  /* 0x0000000111119810 */ /* 0x000fe20007ffe0ff */
[----:B------:R-:W-:Y:S01]  /*1ce0*/  @P4 VIADD R19, R19, 0x1 ;  /* 0x0000000113134836 */ /* 0x000fe20000000000 */
[----:B------:R-:W-:Y:S01]  /*1cf0*/  ISETP.GE.AND P4, PT, R8, RZ, PT ;  /* 0x000000ff0800720c */ /* 0x000fe20003f86270 */
[----:B------:R-:W-:Y:S01]  /*1d00*/  @P2 VIADD R20, R20, 0x1 ;  /* 0x0000000114142836 */ /* 0x000fe20000000000 */
[----:B------:R-:W-:Y:S01]  /*1d10*/  ISETP.GE.U32.AND P2, PT, R26, R15, PT ;  /* 0x0000000f1a00720c */ /* 0x000fe20003f46070 */
[----:B------:R-:W-:Y:S01]  /*1d20*/  @P5 VIADD R17, R17, 0x1 ;  /* 0x0000000111115836 */ /* 0x000fe20000000000 */
[----:B------:R-:W-:Y:S01]  /*1d30*/  ISETP.GE.AND P1, PT, R2, RZ, PT ;  /* 0x000000ff0200720c */ /* 0x000fe20003f26270 */
[----:B------:R-:W-:Y:S01]  /*1d40*/  @!P3 VIADD R6, R6, 0x1 ;  /* 0x000000010606b836 */ /* 0x000fe20000000000 */
[----:B------:R-:W-:-:S02]  /*1d50*/  ISETP.GE.AND P5, PT, R3, RZ, PT ;  /* 0x000000ff0300720c */ /* 0x000fc40003fa6270 */
[----:B------:R-:W-:Y:S02]  /*1d60*/  @!P6 IADD3 R14, PT, PT, -R14, RZ, RZ ;  /* 0x000000ff0e0ee210 */ /* 0x000fe40007ffe1ff */
[----:B------:R-:W-:Y:S01]  /*1d70*/  ISETP.GE.AND P0, PT, R9, RZ, PT ;  /* 0x000000ff0900720c */ /* 0x000fe20003f06270 */
[----:B0-----:R-:W-:Y:S01]  /*1d80*/  IMAD.WIDE.U32 R10, R0, 0x4, R10 ;  /* 0x00000004000a7825 */ /* 0x001fe200078e000a */
[----:B------:R-:W-:Y:S02]  /*1d90*/  ISETP.GE.AND P6, PT, R4, RZ, PT ;  /* 0x000000ff0400720c */ /* 0x000fe40003fc6270 */
[----:B------:R-:W-:Y:S01]  /*1da0*/  ISETP.GE.AND P3, PT, R5, RZ, PT ;  /* 0x000000ff0500720c */ /* 0x000fe20003f66270 */
[----:B------:R-:W-:Y:S01]  /*1db0*/  @P2 VIADD R6, R6, 0x1 ;  /* 0x0000000106062836 */ /* 0x000fe20000000000 */
[----:B------:R-:W-:Y:S01]  /*1dc0*/  ISETP.NE.AND P2, PT, R13, RZ, PT ;  /* 0x000000ff0d00720c */ /* 0x000fe20003f45270 */
[----:B------:R-:W-:Y:S01]  /*1dd0*/  @!P4 IMAD.MOV R12, RZ, RZ, -R12 ;  /* 0x000000ffff0cc224 */ /* 0x000fe200078e0a0c */
[----:B------:R-:W-:Y:S01]  /*1de0*/  LOP3.LUT R9, RZ, R13, RZ, 0x33, !PT ;  /* 0x0000000dff097212 */ /* 0x000fe200078e33ff */
[----:B------:R-:W-:-:S02]  /*1df0*/  @!P1 IMAD.MOV R19, RZ, RZ, -R19 ;  /* 0x000000ffff139224 */ /* 0x000fc400078e0a13 */
[----:B------:R-:W-:Y:S01]  /*1e00*/  @!P5 IMAD.MOV R20, RZ, RZ, -R20 ;  /* 0x000000ffff14d224 */ /* 0x000fe200078e0a14 */
[----:B------:R-:W-:Y:S01]  /*1e10*/  SEL R2, R9, R21, !P2 ;  /* 0x0000001509027207 */ /* 0x000fe20005000000 */
[----:B------:R-:W-:Y:S01]  /*1e20*/  IMAD.WIDE.U32 R10, R16, 0x8, R10 ;  /* 0x00000008100a7825 */ /* 0x000fe200078e000a */
[----:B------:R-:W-:Y:S02]  /*1e30*/  @!P0 IADD3 R18, PT, PT, -R18, RZ, RZ ;  /* 0x000000ff12128210 */ /* 0x000fe40007ffe1ff */
[----:B------:R-:W-:Y:S01]  /*1e40*/  @!P6 IADD3 R17, PT, PT, -R17, RZ, RZ ;  /* 0x000000ff1111e210 */ /* 0x000fe20007ffe1ff */
[----:B------:R-:W-:Y:S01]  /*1e50*/  @!P3 IMAD.MOV R6, RZ, RZ, -R6 ;  /* 0x000000ffff06b224 */ /* 0x000fe200078e0a06 */
[C---:B------:R-:W-:Y:S02]  /*1e60*/  SEL R3, R9.reuse, R14, !P2 ;  /* 0x0000000e09037207 */ /* 0x040fe40005000000 */
[C---:B------:R-:W-:Y:S02]  /*1e70*/  SEL R12, R9.reuse, R12, !P2 ;  /* 0x0000000c090c7207 */ /* 0x040fe40005000000 */
[C---:B------:R-:W-:Y:S01]  /*1e80*/  SEL R13, R9.reuse, R18, !P2 ;  /* 0x00000012090d7207 */ /* 0x040fe20005000000 */
[----:B------:R-:W-:Y:S01]  /*1e90*/  STG.E.64 desc[UR4][R10.64], R2 ;  /* 0x000000020a007986 */ /* 0x000fe2000c101b04 */
[----:B------:R-:W-:-:S02]  /*1ea0*/  SEL R4, R9, R19, !P2 ;  /* 0x0000001309047207 */ /* 0x000fc40005000000 */
[C---:B------:R-:W-:Y:S01]  /*1eb0*/  SEL R5, R9.reuse, R20, !P2 ;  /* 0x0000001409057207 */ /* 0x040fe20005000000 */
[----:B------:R-:W-:Y:S01]  /*1ec0*/  STG.E.64 desc[UR4][R10.64+0x400], R12 ;  /* 0x0004000c0a007986 */ /* 0x000fe2000c101b04 */
[C---:B------:R-:W-:Y:S02]  /*1ed0*/  SEL R8, R9.reuse, R17, !P2 ;  /* 0x0000001109087207 */ /* 0x040fe40005000000 */
[----:B------:R-:W-:Y:S01]  /*1ee0*/  SEL R9, R9, R6, !P2 ;  /* 0x0000000609097207 */ /* 0x000fe20005000000 */
[----:B------:R-:W-:Y:S04]  /*1ef0*/  STG.E.64 desc[UR4][R10.64+0x800], R4 ;  /* 0x000800040a007986 */ /* 0x000fe8000c101b04 */
[----:B------:R-:W-:Y:S01]  /*1f00*/  STG.E.64 desc[UR4][R10.64+0xc00], R8 ;  /* 0x000c00080a007986 */ /* 0x000fe2000c101b04 */
[----:B------:R-:W-:Y:S05]  /*1f10*/  EXIT ;  /* 0x000000000000794d */ /* 0x000fea0003800000 */
.L_x_17142:
        /* <DEDUP_REMOVED lines=14> */
.L_x_22476:


//--------------------- .text._ZN2at6native29vectorized_elementwise_kernelILi4ENS0_13BUnaryFunctorIiiiZZZNS0_15binary_internal21div_trunc_kernel_cudaERNS_18TensorIteratorBaseEENKUlvE_clEvENKUlvE1_clEvEUliiE_EESt5arrayIPcLm2EEEEviT0_T1_ --------------------------
	.section	.text._ZN2at6native29vectorized_elementwise_kernelILi4ENS0_13BUnaryFunctorIiiiZZZNS0_15binary_internal21div_trunc_kernel_cudaERNS_18TensorIteratorBaseEENKUlvE_clEvENKUlvE1_clEvEUliiE_EESt5arrayIPcLm2EEEEviT0_T1_,"ax",@progbits
	.align	128
        .global         _ZN2at6native29vectorized_elementwise_kernelILi4ENS0_13BUnaryFunctorIiiiZZZNS0_15binary_internal21div_trunc_kernel_cudaERNS_18TensorIteratorBaseEENKUlvE_clEvENKUlvE1_clEvEUliiE_EESt5arrayIPcLm2EEEEviT0_T1_
        .type           _ZN2at6native29vectorized_elementwise_kernelILi4ENS0_13BUnaryFunctorIiiiZZZNS0_15binary_internal21div_trunc_kernel_cudaERNS_18TensorIteratorBaseEENKUlvE_clEvENKUlvE1_clEvEUliiE_EESt5arrayIPcLm2EEEEviT0_T1_,@function
        .size           _ZN2at6native29vectorized_elementwise_kernelILi4ENS0_13BUnaryFunctorIiiiZZZNS0_15binary_internal21div_trunc_kernel_cudaERNS_18TensorIteratorBaseEENKUlvE_clEvENKUlvE1_clEvEUliiE_EESt5arrayIPcLm2EEEEviT0_T1_,(.L_x_22477 - _ZN2at6native29vectorized_elementwise_kernelILi4ENS0_13BUnaryFunctorIiiiZZZNS0_15binary_internal21div_trunc_kernel_cudaERNS_18TensorIteratorBaseEENKUlvE_clEvENKUlvE1_clEvEUliiE_EESt5arrayIPcLm2EEEEviT0_T1_)
        .other          _ZN2at6native29vectorized_elementwise_kernelILi4ENS0_13BUnaryFunctorIiiiZZZNS0_15binary_internal21div_trunc_kernel_cudaERNS_18TensorIteratorBaseEENKUlvE_clEvENKUlvE1_clEvEUliiE_EESt5arrayIPcLm2EEEEviT0_T1_,@"STO_CUDA_ENTRY STV_DEFAULT"
_ZN2at6native29vectorized_elementwise_kernelILi4ENS0_13BUnaryFunctorIiiiZZZNS0_15binary_internal21div_trunc_kernel_cudaERNS_18TensorIteratorBaseEENKUlvE_clEvENKUlvE1_clEvEUliiE_EESt5arrayIPcLm2EEEEviT0_T1_:
.text._ZN2at6native29vectorized_elementwise_kernelILi4ENS0_13BUnaryFunctorIiiiZZZNS0_15binary_internal21div_trunc_kernel_cudaERNS_18TensorIteratorBaseEENKUlvE_clEvENKUlvE1_clEvEUliiE_EESt5arrayIPcLm2EEEEviT0_T1_:
        /* <DEDUP_REMOVED lines=93> */
.L_x_17145:
[----:B------:R-:W-:Y:S05]  /*05d0*/  BSYNC.RECONVERGENT B0 ;  /* 0x0000000000007941 */ /* 0x000fea0003800200 */
.L_x_17144:
        /* <DEDUP_REMOVED lines=27> */
.L_x_17147:
[----:B------:R-:W-:Y:S05]  /*0790*/  BSYNC.RECONVERGENT B0 ;  /* 0x0000000000007941 */ /* 0x000fea0003800200 */
.L_x_17146:
        /* <DEDUP_REMOVED lines=31> */
.L_x_17149:
[----:B------:R-:W-:Y:S05]  /*0990*/  BSYNC.RECONVERGENT B0 ;  /* 0x0000000000007941 */ /* 0x000fea0003800200 */
.L_x_17148:
        /* <DEDUP_REMOVED lines=35> */
.L_x_17151:
[----:B------:R-:W-:Y:S05]  /*0bd0*/  BSYNC.RECONVERGENT B0 ;  /* 0x0000000000007941 */ /* 0x000fea0003800200 */
.L_x_17150:
        /* <DEDUP_REMOVED lines=29> */
.L_x_17153:
[----:B------:R-:W-:Y:S05]  /*0db0*/  BSYNC.RECONVERGENT B0 ;  /* 0x0000000000007941 */ /* 0x000fea0003800200 */
.L_x_17152:
        /* <DEDUP_REMOVED lines=31> */
.L_x_17155:
[----:B------:R-:W-:Y:S05]  /*0fb0*/  BSYNC.RECONVERGENT B0 ;  /* 0x0000000000007941 */ /* 0x000fea0003800200 */
.L_x_17154:
        /* <DEDUP_REMOVED lines=27> */
.L_x_17157:
[----:B------:R-:W-:Y:S05]  /*1170*/  BSYNC.RECONVERGENT B0 ;  /* 0x0000000000007941 */ /* 0x000fea0003800200 */
.L_x_17156:
        /* <DEDUP_REMOVED lines=28> */
.L_x_17159:
[----:B------:R-:W-:Y:S05]  /*1340*/  BSYNC.RECONVERGENT B0 ;  /* 0x0000000000007941 */ /* 0x000fea0003800200 */
.L_x_17158:
        /* <DEDUP_REMOVED lines=18> */
.L_x_17162:
[----:B------:R-:W-:-:S13]  /*1470*/  ISETP.GE.U32.AND P0, PT, R3, R2, PT ;  /* 0x000000020300720c */ /* 0x000fda0003f06070 */
[----:B------:R-:W-:Y:S05]  /*1480*/  @P0 BRA `(.L_x_17164) ;  /* 0x0000000000300947 */ /* 0x000fea0003800000 */
[----:B0-----:R-:W0:Y:S01]  /*1490*/  LDC.64 R4, c[0x0][0x390] ;  /* 0x0000e400ff047b82 */ /* 0x001e220000000a00 */
[----:B------:R-:W-:Y:S01]  /*14a0*/  IADD3 R11, PT, PT, R0, R3, RZ ;  /* 0x00000003000b7210 */ /* 0x000fe20007ffe0ff */
[----:B------:R-:W-:-:S04]  /*14b0*/  VIADD R3, R3, 0x80 ;  /* 0x0000008003037836 */ /* 0x000fc80000000000 */
[----:B0-----:R-:W-:-:S05]  /*14c0*/  IMAD.WIDE.U32 R4, R11, 0x4, R4 ;  /* 0x000000040b047825 */ /* 0x001fca00078e0004 */
[----:B------:R1:W-:Y:S02]  /*14d0*/  STG.E desc[UR4][R4.64], R6 ;  /* 0x0000000604007986 */ /* 0x0003e4000c101904 */
.L_x_17163:
[----:B------:R-:W-:-:S13]  /*14e0*/  ISETP.GE.U32.AND P0, PT, R3, R2, PT ;  /* 0x000000020300720c */ /* 0x000fda0003f06070 */
[----:B------:R-:W-:Y:S05]  /*14f0*/  @P0 BRA `(.L_x_17165) ;  /* 0x0000000000340947 */ /* 0x000fea0003800000 */
[----:B01----:R-:W0:Y:S01]  /*1500*/  LDC.64 R4, c[0x0][0x390] ;  /* 0x0000e400ff047b82 */ /* 0x003e220000000a00 */
[----:B------:R-:W-:Y:S01]  /*1510*/  IMAD.IADD R11, R0, 0x1, R3 ;  /* 0x00000001000b7824 */ /* 0x000fe200078e0203 */
[----:B------:R-:W-:-:S03]  /*1520*/  IADD3 R3, PT, PT, R3, 0x80, RZ ;  /* 0x0000008003037810 */ /* 0x000fc60007ffe0ff */
[----:B0-----:R-:W-:-:S05]  /*1530*/  IMAD.WIDE.U32 R4, R11, 0x4, R4 ;  /* 0x000000040b047825 */ /* 0x001fca00078e0004 */
[----:B------:R1:W-:Y:S02]  /*1540*/  STG.E desc[UR4][R4.64], R7 ;  /* 0x0000000704007986 */ /* 0x0003e4000c101904 */
.L_x_17164:
        /* <DEDUP_REMOVED lines=8> */
.L_x_17165:
[----:B------:R-:W-:Y:S05]  /*15d0*/  BSYNC.RELIABLE B1 ;  /* 0x0000000000017941 */ /* 0x000fea0003800100 */
.L_x_17161:
[----:B------:R-:W-:-:S13]  /*15e0*/  ISETP.GE.U32.AND P0, PT, R3, R2, PT ;  /* 0x000000020300720c */ /* 0x000fda0003f06070 */
[----:B012---:R-:W0:Y:S01]  /*15f0*/  @!P0 LDC.64 R4, c[0x0][0x390] ;  /* 0x0000e400ff048b82 */ /* 0x007e220000000a00 */
[----:B------:R-:W-:Y:S01]  /*1600*/  @!P0 IADD3 R7, PT, PT, R0, R3, RZ ;  /* 0x0000000300078210 */ /* 0x000fe20007ffe0ff */
[----:B------:R-:W-:-:S04]  /*1610*/  @!P0 VIADD R3, R3, 0x80 ;  /* 0x0000008003038836 */ /* 0x000fc80000000000 */
[----:B0-----:R-:W-:-:S05]  /*1620*/  @!P0 IMAD.WIDE.U32 R4, R7, 0x4, R4 ;  /* 0x0000000407048825 */ /* 0x001fca00078e0004 */
[----:B------:R2:W-:Y:S02]  /*1630*/  @!P0 STG.E desc[UR4][R4.64], R9 ;  /* 0x0000000904008986 */ /* 0x0005e4000c101904 */
.L_x_17166:
[----:B------:R-:W-:Y:S05]  /*1640*/  BSYNC.RECONVERGENT B0 ;  /* 0x0000000000007941 */ /* 0x000fea0003800200 */
.L_x_17160:
        /* <DEDUP_REMOVED lines=8> */
.L_x_17143:
[----:B------:R-:W0:Y:S01]  /*16d0*/  S2R R20, SR_TID.X ;  /* 0x0000000000147919 */ /* 0x000e220000002100 */
[----:B------:R-:W1:Y:S08]  /*16e0*/  LDC.64 R2, c[0x0][0x398] ;  /* 0x0000e600ff027b82 */ /* 0x000e700000000a00 */
[----:B------:R-:W2:Y:S01]  /*16f0*/  LDC R14, c[0x0][0x388] ;  /* 0x0000e200ff0e7b82 */ /* 0x000ea20000000800 */
[----:B-1----:R-:W-:-:S04]  /*1700*/  IMAD.WIDE.U32 R2, R0, 0x4, R2 ;  /* 0x0000000400027825 */ /* 0x002fc800078e0002 */
[----:B0-----:R-:W-:-:S05]  /*1710*/  IMAD.WIDE.U32 R2, R20, 0x10, R2 ;  /* 0x0000001014027825 */ /* 0x001fca00078e0002 */
[----:B------:R-:W3:Y:S04]  /*1720*/  LDG.E.128 R4, desc[UR4][R2.64] ;  /* 0x0000000402047981 */ /* 0x000ee8000c1e1d00 */
[----:B------:R-:W4:Y:S01]  /*1730*/  LDG.E.128 R8, desc[UR4][R2.64+0x800] ;  /* 0x0008000402087981 */ /* 0x000f22000c1e1d00 */
[----:B--2---:R-:W-:Y:S01]  /*1740*/  IABS R12, R14 ;  /* 0x0000000e000c7213 */ /* 0x004fe20000000000 */
[----:B------:R-:W-:-:S03]  /*1750*/  IMAD.MOV.U32 R22, RZ, RZ, RZ ;  /* 0x000000ffff167224 */ /* 0x000fc600078e00ff */
[----:B------:R-:W0:Y:S08]  /*1760*/  I2F.RP R13, R12 ;  /* 0x0000000c000d7306 */ /* 0x000e300000209400 */
[----:B0-----:R-:W0:Y:S02]  /*1770*/  MUFU.RCP R13, R13 ;  /* 0x0000000d000d7308 */ /* 0x001e240000001000 */
[----:B0-----:R-:W-:-:S06]  /*1780*/  IADD3 R23, PT, PT, R13, 0xffffffe, RZ ;  /* 0x0ffffffe0d177810 */ /* 0x001fcc0007ffe0ff */
[----:B------:R-:W0:Y:S02]  /*1790*/  F2I.FTZ.U32.TRUNC.NTZ R23, R23 ;  /* 0x0000001700177305 */ /* 0x000e24000021f000 */
[----:B0-----:R-:W-:-:S04]  /*17a0*/  IMAD.MOV R15, RZ, RZ, -R23 ;  /* 0x000000ffff0f7224 */ /* 0x001fc800078e0a17 */
[----:B------:R-:W-:-:S04]  /*17b0*/  IMAD R15, R15, R12, RZ ;  /* 0x0000000c0f0f7224 */ /* 0x000fc800078e02ff */
[----:B------:R-:W-:Y:S01]  /*17c0*/  IMAD.HI.U32 R22, R23, R15, R22 ;  /* 0x0000000f17167227 */ /* 0x000fe200078e0016 */
[----:B---3--:R-:W-:Y:S02]  /*17d0*/  IABS R17, R4 ;  /* 0x0000000400117213 */ /* 0x008fe40000000000 */
[----:B------:R-:W-:Y:S02]  /*17e0*/  IABS R25, R5 ;  /* 0x0000000500197213 */ /* 0x000fe40000000000 */
[----:B------:R-:W-:Y:S01]  /*17f0*/  IABS R21, R6 ;  /* 0x0000000600157213 */ /* 0x000fe20000000000 */
[C---:B------:R-:W-:Y:S01]  /*1800*/  IMAD.HI.U32 R19, R22.reuse, R17, RZ ;  /* 0x0000001116137227 */ /* 0x040fe200078e00ff */
[----:B------:R-:W-:Y:S02]  /*1810*/  IABS R29, R7 ;  /* 0x00000007001d7213 */ /* 0x000fe40000000000 */
[----:B----4-:R-:W-:Y:S01]  /*1820*/  IABS R27, R8 ;  /* 0x00000008001b7213 */ /* 0x010fe20000000000 */
[----:B------:R-:W-:Y:S01]  /*1830*/  IMAD.HI.U32 R15, R22, R25, RZ ;  /* 0x00000019160f7227 */ /* 0x000fe200078e00ff */
[----:B------:R-:W-:-:S02]  /*1840*/  IADD3 R2, PT, PT, -R19, RZ, RZ ;  /* 0x000000ff13027210 */ /* 0x000fc40007ffe1ff */
[----:B------:R-:W-:Y:S01]  /*1850*/  IABS R23, R9 ;  /* 0x0000000900177213 */ /* 0x000fe20000000000 */
[----:B------:R-:W-:Y:S01]  /*1860*/  IMAD.MOV R3, RZ, RZ, -R15 ;  /* 0x000000ffff037224 */ /* 0x000fe200078e0a0f */
[----:B------:R-:W-:Y:S01]  /*1870*/  LOP3.LUT R5, R5, R14, RZ, 0x3c, !PT ;  /* 0x0000000e05057212 */ /* 0x000fe200078e3cff */
[----:B------:R-:W-:Y:S01]  /*1880*/  IMAD R17, R12, R2, R17 ;  /* 0x000000020c117224 */ /* 0x000fe200078e0211 */
[-C--:B------:R-:W-:Y:S01]  /*1890*/  LOP3.LUT R2, R4, R14.reuse, RZ, 0x3c, !PT ;  /* 0x0000000e04027212 */ /* 0x080fe200078e3cff */
[----:B------:R-:W-:Y:S01]  /*18a0*/  IMAD.HI.U32 R13, R22, R21, RZ ;  /* 0x00000015160d7227 */ /* 0x000fe200078e00ff */
[-C--:B------:R-:W-:Y:S02]  /*18b0*/  LOP3.LUT R6, R6, R14.reuse, RZ, 0x3c, !PT ;  /* 0x0000000e06067212 */ /* 0x080fe400078e3cff */
[C---:B------:R-:W-:Y:S01]  /*18c0*/  ISETP.GT.U32.AND P3, PT, R12.reuse, R17, PT ;  /* 0x000000110c00720c */ /* 0x040fe20003f64070 */
[----:B------:R-:W-:Y:S01]  /*18d0*/  IMAD R25, R12, R3, R25 ;  /* 0x000000030c197224 */ /* 0x000fe200078e0219 */
[----:B------:R-:W-:Y:S01]  /*18e0*/  ISETP.GE.AND P6, PT, R2, RZ, PT ;  /* 0x000000ff0200720c */ /* 0x000fe20003fc6270 */
[----:B------:R-:W-:Y:S01]  /*18f0*/  IMAD.MOV R3, RZ, RZ, -R13 ;  /* 0x000000ffff037224 */ /* 0x000fe200078e0a0d */
[----:B------:R-:W-:Y:S01]  /*1900*/  LOP3.LUT R8, R8, R14, RZ, 0x3c, !PT ;  /* 0x0000000e08087212 */ /* 0x000fe200078e3cff */
[----:B------:R-:W-:Y:S01]  /*1910*/  IMAD.HI.U32 R4, R22, R29, RZ ;  /* 0x0000001d16047227 */ /* 0x000fe200078e00ff */
[----:B------:R-:W-:-:S02]  /*1920*/  ISETP.GT.U32.AND P4, PT, R12, R25, PT ;  /* 0x000000190c00720c */ /* 0x000fc40003f84070 */
[-C--:B------:R-:W-:Y:S01]  /*1930*/  LOP3.LUT R9, R9, R14.reuse, RZ, 0x3c, !PT ;  /* 0x0000000e09097212 */ /* 0x080fe200078e3cff */
[----:B------:R-:W-:Y:S01]  /*1940*/  IMAD R21, R12, R3, R21 ;  /* 0x000000030c157224 */ /* 0x000fe200078e0215 */
[----:B------:R-:W-:Y:S01]  /*1950*/  IADD3 R3, PT, PT, -R4, RZ, RZ ;  /* 0x000000ff04037210 */ /* 0x000fe20007ffe1ff */
[----:B------:R-:W-:Y:S01]  /*1960*/  IMAD.HI.U32 R16, R22, R27, RZ ;  /* 0x0000001b16107227 */ /* 0x000fe200078e00ff */
[----:B------:R-:W-:Y:S02]  /*1970*/  LOP3.LUT R7, R7, R14, RZ, 0x3c, !PT ;  /* 0x0000000e07077212 */ /* 0x000fe400078e3cff */
[----:B------:R-:W-:Y:S01]  /*1980*/  ISETP.GT.U32.AND P1, PT, R12, R21, PT ;  /* 0x000000150c00720c */ /* 0x000fe20003f24070 */
[--C-:B------:R-:W-:Y:S01]  /*1990*/  @!P3 IMAD.IADD R17, R17, 0x1, -R12.reuse ;  /* 0x000000011111b824 */ /* 0x100fe200078e0a0c */
[----:B------:R-:W-:Y:S01]  /*19a0*/  IADD3 R2, PT, PT, -R16, RZ, RZ ;  /* 0x000000ff10027210 */ /* 0x000fe20007ffe1ff */
[----:B------:R-:W-:Y:S01]  /*19b0*/  IMAD R3, R12, R3, R29 ;  /* 0x000000030c037224 */ /* 0x000fe200078e021d */
[----:B------:R-:W-:Y:S01]  /*19c0*/  @!P3 IADD3 R19, PT, PT, R19, 0x1, RZ ;  /* 0x000000011313b810 */ /* 0x000fe20007ffe0ff */
[----:B------:R-:W-:Y:S01]  /*19d0*/  @!P4 IMAD.IADD R25, R25, 0x1, -R12 ;  /* 0x000000011919c824 */ /* 0x000fe200078e0a0c */
[----:B------:R-:W-:Y:S01]  /*19e0*/  ISETP.GE.U32.AND P5, PT, R17, R12, PT ;  /* 0x0000000c1100720c */ /* 0x000fe20003fa6070 */
[----:B------:R-:W-:Y:S01]  /*19f0*/  IMAD.HI.U32 R17, R22, R23, RZ ;  /* 0x0000001716117227 */ /* 0x000fe200078e00ff */
[----:B------:R-:W-:-:S02]  /*1a00*/  ISETP.GT.U32.AND P2, PT, R12, R3, PT ;  /* 0x000000030c00720c */ /* 0x000fc40003f44070 */
[----:B------:R-:W-:Y:S01]  /*1a10*/  ISETP.GE.U32.AND P0, PT, R25, R12, PT ;  /* 0x0000000c1900720c */ /* 0x000fe20003f06070 */
[----:B------:R-:W-:Y:S01]  /*1a20*/  IMAD.MOV R18, RZ, RZ, -R17 ;  /* 0x000000ffff127224 */ /* 0x000fe200078e0a11 */
[----:B------:R-:W-:Y:S01]  /*1a30*/  IABS R25, R10 ;  /* 0x0000000a00197213 */ /* 0x000fe20000000000 */
[----:B------:R-:W-:Y:S01]  /*1a40*/  @!P1 IMAD.IADD R21, R21, 0x1, -R12 ;  /* 0x0000000115159824 */ /* 0x000fe200078e0a0c */
[----:B------:R-:W-:Y:S01]  /*1a50*/  @!P1 IADD3 R13, PT, PT, R13, 0x1, RZ ;  /* 0x000000010d0d9810 */ /* 0x000fe20007ffe0ff */
[----:B------:R-:W-:Y:S01]  /*1a60*/  IMAD R23, R12, R18, R23 ;  /* 0x000000120c177224 */ /* 0x000fe200078e0217 */
[----:B------:R-:W-:Y:S01]  /*1a70*/  LOP3.LUT R10, R10, R14, RZ, 0x3c, !PT ;  /* 0x0000000e0a0a7212 */ /* 0x000fe200078e3cff */
[----:B------:R-:W-:Y:S01]  /*1a80*/  IMAD.HI.U32 R18, R22, R25, RZ ;  /* 0x0000001916127227 */ /* 0x000fe200078e00ff */
[----:B------:R-:W-:-:S03]  /*1a90*/  ISETP.GE.U32.AND P3, PT, R21, R12, PT ;  /* 0x0000000c1500720c */ /* 0x000fc60003f66070 */
[----:B------:R-:W-:Y:S01]  /*1aa0*/  IMAD R21, R12, R2, R27 ;  /* 0x000000020c157224 */ /* 0x000fe200078e021b */
[----:B------:R-:W-:Y:S01]  /*1ab0*/  IADD3 R2, PT, PT, -R18, RZ, RZ ;  /* 0x000000ff12027210 */ /* 0x000fe20007ffe1ff */
[----:B------:R-:W-:Y:S01]  /*1ac0*/  @P5 VIADD R19, R19, 0x1 ;  /* 0x0000000113135836 */ /* 0x000fe20000000000 */
[----:B------:R-:W-:Y:S01]  /*1ad0*/  IABS R27, R11 ;  /* 0x0000000b001b7213 */ /* 0x000fe20000000000 */
[----:B------:R-:W-:Y:S01]  /*1ae0*/  @!P4 VIADD R15, R15, 0x1 ;  /* 0x000000010f0fc836 */ /* 0x000fe20000000000 */
[C---:B------:R-:W-:Y:S01]  /*1af0*/  ISETP.GT.U32.AND P5, PT, R12.reuse, R21, PT ;  /* 0x000000150c00720c */ /* 0x040fe20003fa4070 */
[C---:B------:R-:W-:Y:S01]  /*1b00*/  IMAD R25, R12.reuse, R2, R25 ;  /* 0x000000020c197224 */ /* 0x040fe200078e0219 */
[----:B------:R-:W-:Y:S01]  /*1b10*/  ISETP.GT.U32.AND P4, PT, R12, R23, PT ;  /* 0x000000170c00720c */ /* 0x000fe20003f84070 */
[----:B------:R-:W-:Y:S01]  /*1b20*/  IMAD.HI.U32 R22, R22, R27, RZ ;  /* 0x0000001b16167227 */ /* 0x000fe200078e00ff */
[----:B------:R-:W-:Y:S02]  /*1b30*/  @!P2 IADD3 R4, PT, PT, R4, 0x1, RZ ;  /* 0x000000010404a810 */ /* 0x000fe40007ffe0ff */
[----:B------:R-:W-:Y:S01]  /*1b40*/  ISETP.GT.U32.AND P1, PT, R12, R25, PT ;  /* 0x000000190c00720c */ /* 0x000fe20003f24070 */
[----:B------:R-:W-:Y:S01]  /*1b50*/  @!P2 IMAD.IADD R3, R3, 0x1, -R12 ;  /* 0x000000010303a824 */ /* 0x000fe200078e0a0c */
[----:B------:R-:W-:Y:S01]  /*1b60*/  LOP3.LUT R11, R11, R14, RZ, 0x3c, !PT ;  /* 0x0000000e0b0b7212 */ /* 0x000fe200078e3cff */
[----:B------:R-:W-:-:S02]  /*1b70*/  IMAD.MOV R24, RZ, RZ, -R22 ;  /* 0x000000ffff187224 */ /* 0x000fc400078e0a16 */
[----:B------:R-:W-:Y:S02]  /*1b80*/  @P0 VIADD R15, R15, 0x1 ;  /* 0x000000010f0f0836 */ /* 0x000fe40000000000 */
[-C--:B------:R-:W-:Y:S01]  /*1b90*/  @!P5 IADD3 R21, PT, PT, R21, -R12.reuse, RZ ;  /* 0x8000000c1515d210 */ /* 0x080fe20007ffe0ff */
[----:B------:R-:W-:Y:S01]  /*1ba0*/  @!P6 IMAD.MOV R19, RZ, RZ, -R19 ;  /* 0x000000ffff13e224 */ /* 0x000fe200078e0a13 */
[-C--:B------:R-:W-:Y:S01]  /*1bb0*/  ISETP.GE.U32.AND P6, PT, R3, R12.reuse, PT ;  /* 0x0000000c0300720c */ /* 0x080fe20003fc6070 */
[----:B------:R-:W-:Y:S01]  /*1bc0*/  @!P4 IMAD.IADD R23, R23, 0x1, -R12 ;  /* 0x000000011717c824 */ /* 0x000fe200078e0a0c */
[----:B------:R-:W-:Y:S01]  /*1bd0*/  ISETP.GE.U32.AND P0, PT, R21, R12, PT ;  /* 0x0000000c1500720c */ /* 0x000fe20003f06070 */
[----:B------:R-:W-:Y:S01]  /*1be0*/  IMAD R21, R12, R24, R27 ;  /* 0x000000180c157224 */ /* 0x000fe200078e021b */
[-C--:B------:R-:W-:Y:S01]  /*1bf0*/  @!P1 IADD3 R25, PT, PT, R25, -R12.reuse, RZ ;  /* 0x8000000c19199210 */ /* 0x080fe20007ffe0ff */
[----:B------:R-:W-:Y:S01]  /*1c00*/  @P3 VIADD R13, R13, 0x1 ;  /* 0x000000010d0d3836 */ /* 0x000fe20000000000 */
[-C--:B------:R-:W-:Y:S01]  /*1c10*/  ISETP.GE.U32.AND P2, PT, R23, R12.reuse, PT ;  /* 0x0000000c1700720c */ /* 0x080fe20003f46070 */
[----:B------:R-:W-:Y:S01]  /*1c20*/  @!P5 VIADD R16, R16, 0x1 ;  /* 0x000000011010d836 */ /* 0x000fe20000000000 */
[----:B------:R-:W-:Y:S01]  /*1c30*/  ISETP.GT.U32.AND P3, PT, R12, R21, PT ;  /* 0x000000150c00720c */ /* 0x000fe20003f64070 */
[----:B------:R-:W0:Y:S01]  /*1c40*/  LDC.64 R2, c[0x0][0x390] ;  /* 0x0000e400ff027b82 */ /* 0x000e220000000a00 */
[----:B------:R-:W-:Y:S01]  /*1c50*/  @!P4 VIADD R17, R17, 0x1 ;  /* 0x000000011111c836 */ /* 0x000fe20000000000 */
[----:B------:R-:W-:Y:S01]  /*1c60*/  ISETP.GE.AND P5, PT, R6, RZ, PT ;  /* 0x000000ff0600720c */ /* 0x000fe20003fa6270 */
[----:B------:R-:W-:Y:S01]  /*1c70*/  @!P1 VIADD R18, R18, 0x1 ;  /* 0x0000000112129836 */ /* 0x000fe20000000000 */
[----:B------:R-:W-:Y:S01]  /*1c80*/  ISETP.GE.AND P1, PT, R8, RZ, PT ;  /* 0x000000ff0800720c */ /* 0x000fe20003f26270 */
[----:B------:R-:W-:Y:S01]  /*1c90*/  @P6 VIADD R4, R4, 0x1 ;  /* 0x0000000104046836 */ /* 0x000fe20000000000 */
[----:B------:R-:W-:Y:S01]  /*1ca0*/  ISETP.GE.AND P6, PT, R5, RZ, PT ;  /* 0x000000ff0500720c */ /* 0x000fe20003fc6270 */
[----:B------:R-:W-:Y:S01]  /*1cb0*/  @P0 VIADD R16, R16, 0x1 ;  /* 0x0000000110100836 */ /* 0x000fe20000000000 */
[----:B------:R-:W-:-:S02]  /*1cc0*/  ISETP.GE.U32.AND P0, PT, R25, R12, PT ;  /* 0x0000000c1900720c */ /* 0x000fc40003f06070 */
[----:B------:R-:W-:Y:S01]  /*1cd0*/  @P2 VIADD R17, R17, 0x1 ;  /* 0x0000000111112836 */ /* 0x000fe20000000000 */
[----:B------:R-:W-:Y:S01]  /*1ce0*/  ISETP.GE.AND P4, PT, R7, RZ, PT ;  /* 0x000000ff0700720c */ /* 0x000fe20003f86270 */
[----:B------:R-:W-:Y:S01]  /*1cf0*/  @!P3 VIADD R22, R22, 0x1 ;  /* 0x000000011616b836 */ /* 0x000fe20000000000 */
[-C--:B------:R-:W-:Y:S01]  /*1d00*/  @!P3 IADD3 R21, PT, PT, R21, -R12.reuse, RZ ;  /* 0x8000000c1515b210 */ /* 0x080fe20007ffe0ff */
[----:B------:R-:W-:Y:S01]  /*1d10*/  IMAD.MOV.U32 R7, RZ, RZ, R4 ;  /* 0x000000ffff077224 */ /* 0x000fe200078e0004 */
[----:B------:R-:W-:Y:S01]  /*1d20*/  ISETP.GE.AND P3, PT, R11, RZ, PT ;  /* 0x000000ff0b00720c */ /* 0x000fe20003f66270 */
[----:B------:R-:W-:Y:S01]  /*1d30*/  @!P5 IMAD.MOV R13, RZ, RZ, -R13 ;  /* 0x000000ffff0dd224 */ /* 0x000fe200078e0a0d */
[----:B------:R-:W-:Y:S01]  /*1d40*/  ISETP.GE.U32.AND P2, PT, R21, R12, PT ;  /* 0x0000000c1500720c */ /* 0x000fe20003f46070 */
[----:B------:R-:W-:Y:S02]  /*1d50*/  @!P1 IMAD.MOV R16, RZ, RZ, -R16 ;  /* 0x000000ffff109224 */ /* 0x000fe400078e0a10 */
[----:B------:R-:W-:Y:S01]  /*1d60*/  @!P6 IMAD.MOV R15, RZ, RZ, -R15 ;  /* 0x000000ffff0fe224 */ /* 0x000fe200078e0a0f */
[----:B------:R-:W-:-:S02]  /*1d70*/  @P0 IADD3 R18, PT, PT, R18, 0x1, RZ ;  /* 0x0000000112120810 */ /* 0x000fc40007ffe0ff */
[----:B------:R-:W-:Y:S01]  /*1d80*/  ISETP.GE.AND P0, PT, R9, RZ, PT ;  /* 0x000000ff0900720c */ /* 0x000fe20003f06270 */
[----:B0-----:R-:W-:Y:S01]  /*1d90*/  IMAD.WIDE.U32 R2, R0, 0x4, R2 ;  /* 0x0000000400027825 */ /* 0x001fe200078e0002 */
[----:B------:R-:W-:Y:S02]  /*1da0*/  ISETP.GE.AND P6, PT, R10, RZ, PT ;  /* 0x000000ff0a00720c */ /* 0x000fe40003fc6270 */
[----:B------:R-:W-:-:S03]  /*1db0*/  @!P4 IADD3 R7, PT, PT, -R7, RZ, RZ ;  /* 0x000000ff0707c210 */ /* 0x000fc60007ffe1ff */
[----:B------:R-:W-:Y:S01]  /*1dc0*/  @P2 IADD3 R22, PT, PT, R22, 0x1, RZ ;  /* 0x0000000116162810 */ /* 0x000fe20007ffe0ff */
[----:B------:R-:W-:Y:S01]  /*1dd0*/  IMAD.WIDE.U32 R2, R20, 0x10, R2 ;  /* 0x0000001014027825 */ /* 0x000fe200078e0002 */
[----:B------:R-:W-:Y:S02]  /*1de0*/  ISETP.NE.AND P2, PT, R14, RZ, PT ;  /* 0x000000ff0e00720c */ /* 0x000fe40003f45270 */
[----:B------:R-:W-:Y:S01]  /*1df0*/  LOP3.LUT R14, RZ, R14, RZ, 0x33, !PT ;  /* 0x0000000eff0e7212 */ /* 0x000fe200078e33ff */
[----:B------:R-:W-:Y:S02]  /*1e00*/  @!P3 IMAD.MOV R22, RZ, RZ, -R22 ;  /* 0x000000ffff16b224 */ /* 0x000fe400078e0a16 */
[----:B------:R-:W-:Y:S01]  /*1e10*/  @!P0 IMAD.MOV R17, RZ, RZ, -R17 ;  /* 0x000000ffff118224 */ /* 0x000fe200078e0a11 */
[----:B------:R-:W-:Y:S02]  /*1e20*/  @!P6 IADD3 R18, PT, PT, -R18, RZ, RZ ;  /* 0x000000ff1212e210 */ /* 0x000fe40007ffe1ff */
[----:B------:R-:W-:-:S02]  /*1e30*/  SEL R4, R14, R19, !P2 ;  /* 0x000000130e047207 */ /* 0x000fc40005000000 */
[C---:B------:R-:W-:Y:S02]  /*1e40*/  SEL R5, R14.reuse, R15, !P2 ;  /* 0x0000000f0e057207 */ /* 0x040fe40005000000 */
[C---:B------:R-:W-:Y:S02]  /*1e50*/  SEL R6, R14.reuse, R13, !P2 ;  /* 0x0000000d0e067207 */ /* 0x040fe40005000000 */
[C---:B------:R-:W-:Y:S02]  /*1e60*/  SEL R7, R14.reuse, R7, !P2 ;  /* 0x000000070e077207 */ /* 0x040fe40005000000 */
[C---:B------:R-:W-:Y:S02]  /*1e70*/  SEL R8, R14.reuse, R16, !P2 ;  /* 0x000000100e087207 */ /* 0x040fe40005000000 */
[C---:B------:R-:W-:Y:S01]  /*1e80*/  SEL R9, R14.reuse, R17, !P2 ;  /* 0x000000110e097207 */ /* 0x040fe20005000000 */
[----:B------:R-:W-:Y:S01]  /*1e90*/  STG.E.128 desc[UR4][R2.64], R4 ;  /* 0x0000000402007986 */ /* 0x000fe2000c101d04 */
[----:B------:R-:W-:-:S02]  /*1ea0*/  SEL R10, R14, R18, !P2 ;  /* 0x000000120e0a7207 */ /* 0x000fc40005000000 */
[----:B------:R-:W-:-:S05]  /*1eb0*/  SEL R11, R14, R22, !P2 ;  /* 0x000000160e0b7207 */ /* 0x000fca0005000000 */
[----:B------:R-:W-:Y:S01]  /*1ec0*/  STG.E.128 desc[UR4][R2.64+0x800], R8 ;  /* 0x0008000802007986 */ /* 0x000fe2000c101d04 */
[----:B------:R-:W-:Y:S05]  /*1ed0*/  EXIT ;  /* 0x000000000000794d */ /* 0x000fea0003800000 */
.L_x_17167:
        /* <DEDUP_REMOVED lines=10> */
.L_x_22477:


//--------------------- .text._ZN2at6native29vectorized_elementwise_kernelILi8ENS0_13BUnaryFunctorIiiiZZZNS0_15binary_internal21div_trunc_kernel_cudaERNS_18TensorIteratorBaseEENKUlvE_clEvENKUlvE1_clEvEUliiE_EESt5arrayIPcLm2EEEEviT0_T1_ --------------------------
	.section	.text._ZN2at6native29vectorized_elementwise_kernelILi8ENS0_13BUnaryFunctorIiiiZZZNS0_15binary_internal21div_trunc_kernel_cudaERNS_18TensorIteratorBaseEENKUlvE_clEvENKUlvE1_clEvEUliiE_EESt5arrayIPcLm2EEEEviT0_T1_,"ax",@progbits
	.align	128
        .global         _ZN2at6native29vectorized_elementwise_kernelILi8ENS0_13BUnaryFunctorIiiiZZZNS0_15binary_internal21div_trunc_kernel_cudaERNS_18TensorIteratorBaseEENKUlvE_clEvENKUlvE1_clEvEUliiE_EESt5arrayIPcLm2EEEEviT0_T1_
        .type           _ZN2at6native29vectorized_elementwise_kernelILi8ENS0_13BUnaryFunctorIiiiZZZNS0_15binary_internal21div_trunc_kernel_cudaERNS_18TensorIteratorBaseEENKUlvE_clEvENKUlvE1_clEvEUliiE_EESt5arrayIPcLm2EEEEviT0_T1_,@function
        .size           _ZN2at6native29vectorized_elementwise_kernelILi8ENS0_13BUnaryFunctorIiiiZZZNS0_15binary_internal21div_trunc_kernel_cudaERNS_18TensorIteratorBaseEENKUlvE_clEvENKUlvE1_clEvEUliiE_EESt5arrayIPcLm2EEEEviT0_T1_,(.L_x_22478 - _ZN2at6native29vectorized_elementwise_kernelILi8ENS0_13BUnaryFunctorIiiiZZZNS0_15binary_internal21div_trunc_kernel_cudaERNS_18TensorIteratorBaseEENKUlvE_clEvENKUlvE1_clEvEUliiE_EESt5arrayIPcLm2EEEEviT0_T1_)
        .other          _ZN2at6native29vectorized_elementwise_kernelILi8ENS0_13BUnaryFunctorIiiiZZZNS0_15binary_internal21div_trunc_kernel_cudaERNS_18TensorIteratorBaseEENKUlvE_clEvENKUlvE1_clEvEUliiE_EESt5arrayIPcLm2EEEEviT0_T1_,@"STO_CUDA_ENTRY STV_DEFAULT"
_ZN2at6native29vectorized_elementwise_kernelILi8ENS0_13BUnaryFunctorIiiiZZZNS0_15binary_internal21div_trunc_kernel_cudaERNS_18TensorIteratorBaseEENKUlvE_clEvENKUlvE1_clEvEUliiE_EESt5arrayIPcLm2EEEEviT0_T1_:
.text._ZN2at6native29vectorized_elementwise_kernelILi8ENS0_13BUnaryFunctorIiiiZZZNS0_15binary_internal21div_trunc_kernel_cudaERNS_18TensorIteratorBaseEENKUlvE_clEvENKUlvE1_clEvEUliiE_EESt5arrayIPcLm2EEEEviT0_T1_:
[----:B------:R-:W-:Y:S01]  /*0000*/  LDC R1, c[0x0][0x37c] ;  /* 0x0000df00ff017b82 */ /* 0x000fe20000000800 */
[----:B------:R-:W-:Y:S05]  /*0010*/  EXIT ;  /* 0x000000000000794d */ /* 0x000fea0003800000 */
.L_x_17168:
        /* <DEDUP_REMOVED lines=14> */
.L_x_22478:


//--------------------- .text._ZN2at6native18elementwise_kernelILi128ELi4EZNS0_15gpu_kernel_implINS0_13AUnaryFunctorIiiiZZZNS0_15binary_internal21div_trunc_kernel_cudaERNS_18TensorIteratorBaseEENKUlvE_clEvENKUlvE1_clEvEUliiE_EEEEvS6_RKT_EUliE_EEviT1_ --------------------------
	.section	.text._ZN2at6native18elementwise_kernelILi128ELi4EZNS0_15gpu_kernel_implINS0_13AUnaryFunctorIiiiZZZNS0_15binary_internal21div_trunc_kernel_cudaERNS_18TensorIteratorBaseEENKUlvE_clEvENKUlvE1_clEvEUliiE_EEEEvS6_RKT_EUliE_EEviT1_,"ax",@progbits
	.align	128
        .global         _ZN2at6native18elementwise_kernelILi128ELi4EZNS0_15gpu_kernel_implINS0_13AUnaryFunctorIiiiZZZNS0_15binary_internal21div_trunc_kernel_cudaERNS_18TensorIteratorBaseEENKUlvE_clEvENKUlvE1_clEvEUliiE_EEEEvS6_RKT_EUliE_EEviT1_
        .type           _ZN2at6native18elementwise_kernelILi128ELi4EZNS0_15gpu_kernel_implINS0_13AUnaryFunctorIiiiZZZNS0_15binary_internal21div_trunc_kernel_cudaERNS_18TensorIteratorBaseEENKUlvE_clEvENKUlvE1_clEvEUliiE_EEEEvS6_RKT_EUliE_EEviT1_,@function
        .size           _ZN2at6native18elementwise_kernelILi128ELi4EZNS0_15gpu_kernel_implINS0_13AUnaryFunctorIiiiZZZNS0_15binary_internal21div_trunc_kernel_cudaERNS_18TensorIteratorBaseEENKUlvE_clEvENKUlvE1_clEvEUliiE_EEEEvS6_RKT_EUliE_EEviT1_,(.L_x_22479 - _ZN2at6native18elementwise_kernelILi128ELi4EZNS0_15gpu_kernel_implINS0_13AUnaryFunctorIiiiZZZNS0_15binary_internal21div_trunc_kernel_cudaERNS_18TensorIteratorBaseEENKUlvE_clEvENKUlvE1_clEvEUliiE_EEEEvS6_RKT_EUliE_EEviT1_)
        .other          _ZN2at6native18elementwise_kernelILi128ELi4EZNS0_15gpu_kernel_implINS0_13AUnaryFunctorIiiiZZZNS0_15binary_internal21div_trunc_kernel_cudaERNS_18TensorIteratorBaseEENKUlvE_clEvENKUlvE1_clEvEUliiE_EEEEvS6_RKT_EUliE_EEviT1_,@"STO_CUDA_ENTRY STV_DEFAULT"
_ZN2at6native18elementwise_kernelILi128ELi4EZNS0_15gpu_kernel_implINS0_13AUnaryFunctorIiiiZZZNS0_15binary_internal21div_trunc_kernel_cudaERNS_18TensorIteratorBaseEENKUlvE_clEvENKUlvE1_clEvEUliiE_EEEEvS6_RKT_EUliE_EEviT1_:
.text._ZN2at6native18elementwise_kernelILi128ELi4EZNS0_15gpu_kernel_implINS0_13AUnaryFunctorIiiiZZZNS0_15binary_internal21div_trunc_kernel_cudaERNS_18TensorIteratorBaseEENKUlvE_clEvENKUlvE1_clEvEUliiE_EEEEvS6_RKT_EUliE_EEviT1_:
        /* <DEDUP_REMOVED lines=319> */
.L_x_17171:
        /* <DEDUP_REMOVED lines=16> */
.L_x_17175:
[----:B------:R0:W5:Y:S01]  /*14f0*/  LDG.E.U8 R0, desc[UR36][R16.64] ;  /* 0x0000002410007981 */ /* 0x000162000c1e1100 */
[----:B------:R-:W-:Y:S05]  /*1500*/  BRA `(.L_x_17177) ;  /* 0x0000000c00247947 */ /* 0x000fea0003800000 */
.L_x_17174:
        /* <DEDUP_REMOVED lines=8> */
.L_x_17179:
[----:B------:R0:W5:Y:S01]  /*1590*/  LDG.E R0, desc[UR36][R16.64] ;  /* 0x0000002410007981 */ /* 0x000162000c1e1900 */
[----:B------:R-:W-:Y:S05]  /*15a0*/  BRA `(.L_x_17177) ;  /* 0x0000000800fc7947 */ /* 0x000fea0003800000 */
.L_x_17173:
        /* <DEDUP_REMOVED lines=9> */
.L_x_17181:
[----:B------:R-:W2:Y:S02]  /*1640*/  LDG.E.U16 R0, desc[UR36][R16.64] ;  /* 0x0000002410007981 */ /* 0x000ea4000c1e1500 */
[----:B--2---:R-:W-:-:S06]  /*1650*/  HADD2.F32 R0, -RZ, R0.H0_H0 ;  /* 0x20000000ff007230 */ /* 0x004fcc0000004100 */
[----:B------:R-:W0:Y:S01]  /*1660*/  F2I.FTZ.TRUNC.NTZ R0, R0 ;  /* 0x0000000000007305 */ /* 0x000e22000021f100 */
[----:B------:R-:W-:Y:S05]  /*1670*/  BRA `(.L_x_17177) ;  /* 0x0000000800c87947 */ /* 0x000fea0003800000 */
.L_x_17180:
        /* <DEDUP_REMOVED lines=9> */
.L_x_17183:
[----:B------:R-:W2:Y:S02]  /*1710*/  LDG.E.U16 R0, desc[UR36][R16.64] ;  /* 0x0000002410007981 */ /* 0x000ea4000c1e1500 */
[----:B--2---:R-:W-:-:S06]  /*1720*/  HADD2.F32 R0, -RZ, R0.H0_H0 ;  /* 0x20000000ff007230 */ /* 0x004fcc0000004100 */
[----:B------:R-:W0:Y:S01]  /*1730*/  F2I.FTZ.TRUNC.NTZ R0, R0 ;  /* 0x0000000000007305 */ /* 0x000e22000021f100 */
[----:B------:R-:W-:Y:S05]  /*1740*/  BRA `(.L_x_17177) ;  /* 0x0000000800947947 */ /* 0x000fea0003800000 */
.L_x_17182:
[----:B------:R-:W2:Y:S02]  /*1750*/  LDG.E.64 R2, desc[UR36][R16.64] ;  /* 0x0000002410027981 */ /* 0x000ea4000c1e1b00 */
[----:B--2---:R0:W1:Y:S02]  /*1760*/  F2I.F64.TRUNC R0, R2 ;  /* 0x0000000200007311 */ /* 0x004064000030d100 */
[----:B01----:R-:W-:Y:S05]  /*1770*/  BRA `(.L_x_17177) ;  /* 0x0000000800887947 */ /* 0x003fea0003800000 */
.L_x_17172:
        /* <DEDUP_REMOVED lines=12> */
.L_x_17186:
[----:B------:R-:W2:Y:S02]  /*1840*/  LDG.E.64 R2, desc[UR36][R16.64] ;  /* 0x0000002410027981 */ /* 0x000ea4000c1e1b00 */
[----:B--2---:R3:W4:Y:S02]  /*1850*/  F2I.F64.TRUNC R0, R2 ;  /* 0x0000000200007311 */ /* 0x004724000030d100 */
[----:B---34-:R-:W-:Y:S05]  /*1860*/  BRA `(.L_x_17177) ;  /* 0x00000008004c7947 */ /* 0x018fea0003800000 */
.L_x_17185:
        /* <DEDUP_REMOVED lines=26> */
.L_x_17188:
        /* <DEDUP_REMOVED lines=11> */
[----:B------:R-:W1:Y:S01]  /*1ac0*/  F2I.FTZ.TRUNC.NTZ R0, R0 ;  /* 0x0000000000007305 */ /* 0x000e62000021f100 */
[----:B------:R-:W-:Y:S05]  /*1ad0*/  BRA `(.L_x_17177) ;  /* 0x0000000400b07947 */ /* 0x000fea0003800000 */
.L_x_17187:
[----:B------:R-:W2:Y:S02]  /*1ae0*/  LDG.E.U16 R0, desc[UR36][R16.64] ;  /* 0x0000002410007981 */ /* 0x000ea4000c1e1500 */
[----:B--2---:R-:W-:-:S06]  /*1af0*/  IMAD.U32 R0, R0, 0x10000, RZ ;  /* 0x0001000000007824 */ /* 0x004fcc00078e00ff */
[----:B------:R-:W2:Y:S01]  /*1b00*/  F2I.FTZ.TRUNC.NTZ R0, R0 ;  /* 0x0000000000007305 */ /* 0x000ea2000021f100 */
[----:B------:R-:W-:Y:S05]  /*1b10*/  BRA `(.L_x_17177) ;  /* 0x0000000400a07947 */ /* 0x000fea0003800000 */
.L_x_17184:
        /* <DEDUP_REMOVED lines=10> */
.L_x_17191:
        /* <DEDUP_REMOVED lines=21> */
.L_x_17195:
[----:B------:R-:W-:Y:S05]  /*1d10*/  BSYNC.RECONVERGENT B1 ;  /* 0x0000000000017941 */ /* 0x000fea0003800200 */
.L_x_17194:
[----:B------:R-:W-:Y:S02]  /*1d20*/  SHF.L.U32 R0, R0, 0x14, RZ ;  /* 0x0000001400007819 */ /* 0x000fe400000006ff */
[----:B------:R-:W-:-:S04]  /*1d30*/  LEA R2, R2, 0x3b800000, 0x17 ;  /* 0x3b80000002027811 */ /* 0x000fc800078eb8ff */
[----:B------:R-:W-:-:S07]  /*1d40*/  LOP3.LUT R0, R2, R0, R7, 0xfe, !PT ;  /* 0x0000000002007212 */ /* 0x000fce00078efe07 */
.L_x_17193:
[----:B------:R-:W-:Y:S05]  /*1d50*/  BSYNC.RECONVERGENT B0 ;  /* 0x0000000000007941 */ /* 0x000fea0003800200 */
.L_x_17192:
[----:B------:R-:W0:Y:S01]  /*1d60*/  F2I.FTZ.TRUNC.NTZ R0, R0 ;  /* 0x0000000000007305 */ /* 0x000e22000021f100 */
[----:B------:R-:W-:Y:S05]  /*1d70*/  BRA `(.L_x_17177) ;  /* 0x0000000400087947 */ /* 0x000fea0003800000 */
.L_x_17190:
        /* <DEDUP_REMOVED lines=21> */
.L_x_17199:
[----:B------:R-:W-:Y:S05]  /*1ed0*/  BSYNC.RECONVERGENT B1 ;  /* 0x0000000000017941 */ /* 0x000fea0003800200 */
.L_x_17198:
[----:B------:R-:W-:Y:S01]  /*1ee0*/  IMAD.SHL.U32 R0, R0, 0x200000, RZ ;  /* 0x0020000000007824 */ /* 0x000fe200078e00ff */
[----:B------:R-:W-:-:S04]  /*1ef0*/  LEA R2, R2, 0x37800000, 0x17 ;  /* 0x3780000002027811 */ /* 0x000fc800078eb8ff */
[----:B------:R-:W-:-:S07]  /*1f00*/  LOP3.LUT R0, R2, R0, R7, 0xfe, !PT ;  /* 0x0000000002007212 */ /* 0x000fce00078efe07 */
.L_x_17197:
[----:B------:R-:W-:Y:S05]  /*1f10*/  BSYNC.RECONVERGENT B0 ;  /* 0x0000000000007941 */ /* 0x000fea0003800200 */
.L_x_17196:
[----:B------:R-:W0:Y:S01]  /*1f20*/  F2I.FTZ.TRUNC.NTZ R0, R0 ;  /* 0x0000000000007305 */ /* 0x000e22000021f100 */
[----:B------:R-:W-:Y:S05]  /*1f30*/  BRA `(.L_x_17177) ;  /* 0x0000000000987947 */ /* 0x000fea0003800000 */
.L_x_17189:
[----:B------:R-:W-:-:S09]  /*1f40*/  UISETP.NE.AND UP0, UPT, UR4, 0x1c, UPT ;  /* 0x0000001c0400788c */ /* 0x000fd2000bf05270 */
[----:B------:R-:W-:Y:S05]  /*1f50*/  BRA.U !UP0, `(.L_x_17200) ;  /* 0x00000001088c7547 */ /* 0x000fea000b800000 */
[----:B------:R-:W-:-:S09]  /*1f60*/  UISETP.NE.AND UP0, UPT, UR4, 0x1d, UPT ;  /* 0x0000001d0400788c */ /* 0x000fd2000bf05270 */
[----:B------:R-:W-:Y:S05]  /*1f70*/  BRA.U !UP0, `(.L_x_17201) ;  /* 0x00000001087c7547 */ /* 0x000fea000b800000 */
[----:B------:R-:W-:-:S09]  /*1f80*/  UISETP.NE.AND UP0, UPT, UR4, 0x2c, UPT ;  /* 0x0000002c0400788c */ /* 0x000fd2000bf05270 */
[----:B------:R-:W-:Y:S05]  /*1f90*/  BRA.U !UP0, `(.L_x_17202) ;  /* 0x0000000108487547 */ /* 0x000fea000b800000 */
.L_x_17176:
[----:B------:R-:W-:Y:S01]  /*1fa0*/  MOV R2, 0x0 ;  /* 0x0000000000027802 */ /* 0x000fe20000000f00 */
[----:B------:R-:W0:Y:S01]  /*1fb0*/  LDCU.64 UR4, c[0x4][0x178] ;  /* 0x01002f00ff0477ac */ /* 0x000e220008000a00 */
[----:B------:R-:W-:Y:S02]  /*1fc0*/  HFMA2 R8, -RZ, RZ, 0, 4.64916229248046875e-06 ;  /* 0x0000004eff087431 */ /* 0x000fe400000001ff */
[----:B------:R-:W-:Y:S01]  /*1fd0*/  IMAD.MOV.U32 R12, RZ, RZ, 0x1 ;  /* 0x00000001ff0c7424 */ /* 0x000fe200078e00ff */
[----:B------:R-:W1:Y:S01]  /*1fe0*/  LDCU.64 UR6, c[0x4][0x180] ;  /* 0x01003000ff0677ac */ /* 0x000e620008000a00 */
[----:B------:R-:W2:Y:S01]  /*1ff0*/  LDC.64 R2, c[0x4][R2] ;  /* 0x0100000002027b82 */ /* 0x000ea20000000a00 */
[----:B------:R-:W-:Y:S01]  /*2000*/  IMAD.MOV.U32 R13, RZ, RZ, RZ ;  /* 0x000000ffff0d7224 */ /* 0x000fe200078e00ff */
[----:B---3--:R-:W3:Y:S01]  /*2010*/  LDCU.64 UR8, c[0x4][0x28] ;  /* 0x01000500ff0877ac */ /* 0x008ee20008000a00 */
[----:B0-----:R-:W-:Y:S01]  /*2020*/  MOV R4, UR4 ;  /* 0x0000000400047c02 */ /* 0x001fe20008000f00 */
[----:B------:R-:W-:-:S02]  /*2030*/  IMAD.U32 R5, RZ, RZ, UR5 ;  /* 0x00000005ff057e24 */ /* 0x000fc4000f8e00ff */
[----:B-1----:R-:W-:Y:S01]  /*2040*/  IMAD.U32 R6, RZ, RZ, UR6 ;  /* 0x00000006ff067e24 */ /* 0x002fe2000f8e00ff */
[----:B------:R-:W-:Y:S01]  /*2050*/  MOV R7, UR7 ;  /* 0x0000000700077c02 */ /* 0x000fe20008000f00 */
[----:B---3--:R-:W-:Y:S02]  /*2060*/  IMAD.U32 R10, RZ, RZ, UR8 ;  /* 0x00000008ff0a7e24 */ /* 0x008fe4000f8e00ff */
[----:B----4-:R-:W-:-:S07]  /*2070*/  IMAD.U32 R11, RZ, RZ, UR9 ;  /* 0x00000009ff0b7e24 */ /* 0x010fce000f8e00ff */
[----:B------:R-:W-:-:S07]  /*2080*/  LEPC R20, `(.L_x_17178) ;  /* 0x000000001014794e */ /* 0x000fce0000000000 */
[----:B--2---:R-:W-:Y:S05]  /*2090*/  CALL.ABS.NOINC R2 ;  /* 0x0000000002007343 */ /* 0x004fea0003c00000 */
.L_x_17178:
[----:B------:R0:W5:Y:S01]  /*20a0*/  LDG.E.S16 R0, desc[UR36][R16.64] ;  /* 0x0000002410007981 */ /* 0x000162000c1e1700 */
[----:B------:R-:W-:Y:S05]  /*20b0*/  BRA `(.L_x_17177) ;  /* 0x0000000000387947 */ /* 0x000fea0003800000 */
.L_x_17202:
        /* <DEDUP_REMOVED lines=8> */
.L_x_17204:
[----:B------:R-:W-:Y:S05]  /*2140*/  BSYNC.RECONVERGENT B0 ;  /* 0x0000000000007941 */ /* 0x000fea0003800200 */
.L_x_17203:
[----:B------:R-:W0:Y:S01]  /*2150*/  F2I.FTZ.TRUNC.NTZ R0, R0 ;  /* 0x0000000000007305 */ /* 0x000e22000021f100 */
[----:B------:R-:W-:Y:S05]  /*2160*/  BRA `(.L_x_17177) ;  /* 0x00000000000c7947 */ /* 0x000fea0003800000 */
.L_x_17201:
[----:B------:R4:W5:Y:S01]  /*2170*/  LDG.E R0, desc[UR36][R16.64] ;  /* 0x0000002410007981 */ /* 0x000962000c1e1900 */
[----:B------:R-:W-:Y:S05]  /*2180*/  BRA `(.L_x_17177) ;  /* 0x0000000000047947 */ /* 0x000fea0003800000 */
.L_x_17200:
[----:B------:R3:W5:Y:S02]  /*2190*/  LDG.E R0, desc[UR36][R16.64] ;  /* 0x0000002410007981 */ /* 0x000764000c1e1900 */
.L_x_17177:
[-C--:B012--5:R-:W-:Y:S01]  /*21a0*/  IABS R5, R0.reuse ;  /* 0x0000000000057213 */ /* 0x0a7fe20000000000 */
[----:B------:R-:W0:Y:S01]  /*21b0*/  LDC R9, c[0x0][0x594] ;  /* 0x00016500ff097b82 */ /* 0x000e220000000800 */
[----:B------:R-:W-:Y:S01]  /*21c0*/  IABS R8, R0 ;  /* 0x0000000000087213 */ /* 0x000fe20000000000 */
[----:B------:R-:W1:Y:S01]  /*21d0*/  LDCU.64 UR6, c[0x0][0x580] ;  /* 0x0000b000ff0677ac */ /* 0x000e620008000a00 */
[----:B------:R-:W2:Y:S03]  /*21e0*/  I2F.RP R4, R5 ;  /* 0x0000000500047306 */ /* 0x000ea60000209400 */
[----:B------:R-:W-:Y:S01]  /*21f0*/  IMAD.MOV R8, RZ, RZ, -R8 ;  /* 0x000000ffff087224 */ /* 0x000fe200078e0a08 */
[----:B------:R-:W-:-:S04]  /*2200*/  UPRMT UR4, UR41, 0x9910, URZ ;  /* 0x0000991029047896 */ /* 0x000fc800080000ff */
[----:B------:R-:W-:Y:S01]  /*2210*/  UISETP.GT.AND UP0, UPT, UR4, 0x9, UPT ;  /* 0x000000090400788c */ /* 0x000fe2000bf04270 */
[----:B--2---:R-:W2:Y:S02]  /*2220*/  MUFU.RCP R4, R4 ;  /* 0x0000000400047308 */ /* 0x004ea40000001000 */
[----:B--2---:R-:W-:Y:S02]  /*2230*/  IADD3 R2, PT, PT, R4, 0xffffffe, RZ ;  /* 0x0ffffffe04027810 */ /* 0x004fe40007ffe0ff */
[----:B0-----:R-:W-:-:S04]  /*2240*/  IABS R4, R9 ;  /* 0x0000000900047213 */ /* 0x001fc80000000000 */
[----:B------:R0:W2:Y:S02]  /*2250*/  F2I.FTZ.U32.TRUNC.NTZ R3, R2 ;  /* 0x0000000200037305 */ /* 0x0000a4000021f000 */
[----:B0-----:R-:W-:Y:S02]  /*2260*/  HFMA2 R2, -RZ, RZ, 0, 0 ;  /* 0x00000000ff027431 */ /* 0x001fe400000001ff */
[----:B--2---:R-:W-:-:S04]  /*2270*/  IMAD.MOV R6, RZ, RZ, -R3 ;  /* 0x000000ffff067224 */ /* 0x004fc800078e0a03 */
[----:B------:R-:W-:-:S04]  /*2280*/  IMAD R7, R6, R5, RZ ;  /* 0x0000000506077224 */ /* 0x000fc800078e02ff */
[----:B------:R-:W-:-:S04]  /*2290*/  IMAD.HI.U32 R3, R3, R7, R2 ;  /* 0x0000000703037227 */ /* 0x000fc800078e0002 */
[----:B------:R-:W-:Y:S02]  /*22a0*/  IMAD.MOV.U32 R2, RZ, RZ, R8 ;  /* 0x000000ffff027224 */ /* 0x000fe400078e0008 */
        /* <DEDUP_REMOVED lines=26> */
.L_x_17208:
[----:B------:R0:W-:Y:S01]  /*2450*/  STG.E.U8 desc[UR36][R2.64], R4 ;  /* 0x0000000402007986 */ /* 0x0001e2000c101124 */
[----:B------:R-:W-:Y:S05]  /*2460*/  BRA `(.L_x_17210) ;  /* 0x0000000c003c7947 */ /* 0x000fea0003800000 */
.L_x_17207:
        /* <DEDUP_REMOVED lines=9> */
.L_x_17212:
[----:B------:R0:W-:Y:S01]  /*2500*/  STG.E desc[UR36][R2.64], R4 ;  /* 0x0000000402007986 */ /* 0x0001e2000c101924 */
[----:B------:R-:W-:Y:S05]  /*2510*/  BRA `(.L_x_17210) ;  /* 0x0000000c00107947 */ /* 0x000fea0003800000 */
.L_x_17211:
[----:B------:R0:W-:Y:S01]  /*2520*/  STG.E.U16 desc[UR36][R2.64], R4 ;  /* 0x0000000402007986 */ /* 0x0001e2000c101524 */
[----:B------:R-:W-:Y:S05]  /*2530*/  BRA `(.L_x_17210) ;  /* 0x0000000c00087947 */ /* 0x000fea0003800000 */
.L_x_17206:
        /* <DEDUP_REMOVED lines=9> */
.L_x_17214:
[----:B------:R-:W-:-:S04]  /*25d0*/  I2FP.F32.S32 R0, R4 ;  /* 0x0000000400007245 */ /* 0x000fc80000201400 */
[----:B------:R-:W-:-:S05]  /*25e0*/  F2FP.F16.F32.PACK_AB R0, RZ, R0 ;  /* 0x00000000ff00723e */ /* 0x000fca00000000ff */
[----:B------:R0:W-:Y:S01]  /*25f0*/  STG.E.U16 desc[UR36][R2.64], R0 ;  /* 0x0000000002007986 */ /* 0x0001e2000c101524 */
[----:B------:R-:W-:Y:S05]  /*2600*/  BRA `(.L_x_17210) ;  /* 0x0000000800d47947 */ /* 0x000fea0003800000 */
.L_x_17213:
        /* <DEDUP_REMOVED lines=10> */
.L_x_17216:
[----:B------:R-:W-:-:S04]  /*26b0*/  I2FP.F32.S32 R4, R4 ;  /* 0x0000000400047245 */ /* 0x000fc80000201400 */
[----:B------:R-:W-:-:S04]  /*26c0*/  F2FP.F16.F32.PACK_AB R5, RZ, R4 ;  /* 0x00000004ff05723e */ /* 0x000fc800000000ff */
[----:B------:R-:W-:-:S05]  /*26d0*/  PRMT R5, R5, 0x5410, RZ ;  /* 0x0000541005057816 */ /* 0x000fca00000000ff */
[----:B------:R0:W-:Y:S01]  /*26e0*/  STG.E desc[UR36][R2.64], R5 ;  /* 0x0000000502007986 */ /* 0x0001e2000c101924 */
[----:B------:R-:W-:Y:S05]  /*26f0*/  BRA `(.L_x_17210) ;  /* 0x0000000800987947 */ /* 0x000fea0003800000 */
.L_x_17215:
[----:B------:R-:W0:Y:S02]  /*2700*/  I2F.F64 R4, R4 ;  /* 0x0000000400047312 */ /* 0x000e240000201c00 */
[----:B0-----:R0:W-:Y:S01]  /*2710*/  STG.E.64 desc[UR36][R2.64], R4 ;  /* 0x0000000402007986 */ /* 0x0011e2000c101b24 */
[----:B------:R-:W-:Y:S05]  /*2720*/  BRA `(.L_x_17210) ;  /* 0x00000008008c7947 */ /* 0x000fea0003800000 */
.L_x_17205:
        /* <DEDUP_REMOVED lines=12> */
.L_x_17219:
[----:B------:R-:W-:Y:S01]  /*27f0*/  CS2R R6, SRZ ;  /* 0x0000000000067805 */ /* 0x000fe2000001ff00 */
[----:B------:R-:W0:Y:S04]  /*2800*/  I2F.F64 R4, R4 ;  /* 0x0000000400047312 */ /* 0x000e280000201c00 */
[----:B0-----:R0:W-:Y:S01]  /*2810*/  STG.E.128 desc[UR36][R2.64], R4 ;  /* 0x0000000402007986 */ /* 0x0011e2000c101d24 */
[----:B------:R-:W-:Y:S05]  /*2820*/  BRA `(.L_x_17210) ;  /* 0x00000008004c7947 */ /* 0x000fea0003800000 */
.L_x_17218:
        /* <DEDUP_REMOVED lines=8> */
[----:B------:R-:W-:Y:S02]  /*28b0*/  MOV R0, 0x7f ;  /* 0x0000007f00007802 */ /* 0x000fe40000000f00 */
        /* <DEDUP_REMOVED lines=10> */
.L_x_17223:
[----:B------:R-:W-:Y:S05]  /*2960*/  BSYNC.RECONVERGENT B0 ;  /* 0x0000000000007941 */ /* 0x000fea0003800200 */
.L_x_17222:
[----:B------:R-:W-:-:S05]  /*2970*/  LOP3.LUT R5, R0, 0x80, R5, 0xf8, !PT ;  /* 0x0000008000057812 */ /* 0x000fca00078ef805 */
[----:B------:R0:W-:Y:S01]  /*2980*/  STG.E.U8 desc[UR36][R2.64], R5 ;  /* 0x0000000502007986 */ /* 0x0001e2000c101124 */
[----:B------:R-:W-:Y:S05]  /*2990*/  BRA `(.L_x_17210) ;  /* 0x0000000400f07947 */ /* 0x000fea0003800000 */
.L_x_17221:
        /* <DEDUP_REMOVED lines=15> */
.L_x_17225:
[----:B------:R-:W-:Y:S05]  /*2a90*/  BSYNC.RECONVERGENT B0 ;  /* 0x0000000000007941 */ /* 0x000fea0003800200 */
.L_x_17224:
[----:B------:R-:W-:-:S05]  /*2aa0*/  LOP3.LUT R5, R0, 0x80, R5, 0xf8, !PT ;  /* 0x0000008000057812 */ /* 0x000fca00078ef805 */
[----:B------:R0:W-:Y:S01]  /*2ab0*/  STG.E.U8 desc[UR36][R2.64], R5 ;  /* 0x0000000502007986 */ /* 0x0001e2000c101124 */
[----:B------:R-:W-:Y:S05]  /*2ac0*/  BRA `(.L_x_17210) ;  /* 0x0000000400a47947 */ /* 0x000fea0003800000 */
.L_x_17220:
[----:B------:R-:W-:-:S04]  /*2ad0*/  I2FP.F32.S32 R0, R4 ;  /* 0x0000000400007245 */ /* 0x000fc80000201400 */
[----:B------:R-:W-:-:S05]  /*2ae0*/  F2FP.BF16.F32.PACK_AB R0, RZ, R0 ;  /* 0x00000000ff00723e */ /* 0x000fca00000010ff */
[----:B------:R0:W-:Y:S01]  /*2af0*/  STG.E.U16 desc[UR36][R2.64], R0 ;  /* 0x0000000002007986 */ /* 0x0001e2000c101524 */
[----:B------:R-:W-:Y:S05]  /*2b00*/  BRA `(.L_x_17210) ;  /* 0x0000000400947947 */ /* 0x000fea0003800000 */
.L_x_17217:
        /* <DEDUP_REMOVED lines=10> */
.L_x_17228:
        /* <DEDUP_REMOVED lines=13> */
.L_x_17231:
[----:B------:R-:W-:-:S04]  /*2c80*/  SHF.R.U32.HI R0, RZ, 0x14, R5 ;  /* 0x00000014ff007819 */ /* 0x000fc80000011605 */
[----:B------:R-:W-:-:S04]  /*2c90*/  LOP3.LUT R0, R0, 0x1, RZ, 0xc0, !PT ;  /* 0x0000000100007812 */ /* 0x000fc800078ec0ff */
[----:B------:R-:W-:-:S04]  /*2ca0*/  IADD3 R0, PT, PT, R5, 0x487ffff, R0 ;  /* 0x0487ffff05007810 */ /* 0x000fc80007ffe000 */
[----:B------:R-:W-:-:S04]  /*2cb0*/  SHF.R.U32.HI R0, RZ, 0x14, R0 ;  /* 0x00000014ff007819 */ /* 0x000fc80000011600 */
[----:B------:R-:W-:-:S07]  /*2cc0*/  LOP3.LUT R4, R0, 0xff, RZ, 0xc0, !PT ;  /* 0x000000ff00047812 */ /* 0x000fce00078ec0ff */
.L_x_17232:
[----:B------:R-:W-:-:S04]  /*2cd0*/  SHF.R.U32.HI R5, RZ, 0x18, R5 ;  /* 0x00000018ff057819 */ /* 0x000fc80000011605 */
[----:B------:R-:W-:-:S04]  /*2ce0*/  LOP3.LUT R4, R4, 0x80, R5, 0xf8, !PT ;  /* 0x0000008004047812 */ /* 0x000fc800078ef805 */
[----:B------:R-:W-:-:S07]  /*2cf0*/  PRMT R0, R4, 0x7610, R0 ;  /* 0x0000761004007816 */ /* 0x000fce0000000000 */
.L_x_17230:
[----:B------:R-:W-:Y:S05]  /*2d00*/  BSYNC.RECONVERGENT B0 ;  /* 0x0000000000007941 */ /* 0x000fea0003800200 */
.L_x_17229:
[----:B------:R1:W-:Y:S01]  /*2d10*/  STG.E.U8 desc[UR36][R2.64], R0 ;  /* 0x0000000002007986 */ /* 0x0003e2000c101124 */
[----:B------:R-:W-:Y:S05]  /*2d20*/  BRA `(.L_x_17210) ;  /* 0x00000004000c7947 */ /* 0x000fea0003800000 */
.L_x_17227:
        /* <DEDUP_REMOVED lines=13> */
.L_x_17235:
[----:B------:R-:W-:-:S04]  /*2e00*/  SHF.R.U32.HI R0, RZ, 0x15, R5 ;  /* 0x00000015ff007819 */ /* 0x000fc80000011605 */
[----:B------:R-:W-:-:S04]  /*2e10*/  LOP3.LUT R0, R0, 0x1, RZ, 0xc0, !PT ;  /* 0x0000000100007812 */ /* 0x000fc800078ec0ff */
[----:B------:R-:W-:-:S04]  /*2e20*/  IADD3 R0, PT, PT, R5, 0x88fffff, R0 ;  /* 0x088fffff05007810 */ /* 0x000fc80007ffe000 */
[----:B------:R-:W-:-:S04]  /*2e30*/  SHF.R.U32.HI R0, RZ, 0x15, R0 ;  /* 0x00000015ff007819 */ /* 0x000fc80000011600 */
[----:B------:R-:W-:-:S07]  /*2e40*/  LOP3.LUT R4, R0, 0xff, RZ, 0xc0, !PT ;  /* 0x000000ff00047812 */ /* 0x000fce00078ec0ff */
.L_x_17236:
[----:B------:R-:W-:-:S04]  /*2e50*/  SHF.R.U32.HI R5, RZ, 0x18, R5 ;  /* 0x00000018ff057819 */ /* 0x000fc80000011605 */
[----:B------:R-:W-:-:S04]  /*2e60*/  LOP3.LUT R4, R4, 0x80, R5, 0xf8, !PT ;  /* 0x0000008004047812 */ /* 0x000fc800078ef805 */
[----:B------:R-:W-:-:S07]  /*2e70*/  PRMT R0, R4, 0x7610, R0 ;  /* 0x0000761004007816 */ /* 0x000fce0000000000 */
.L_x_17234:
[----:B------:R-:W-:Y:S05]  /*2e80*/  BSYNC.RECONVERGENT B0 ;  /* 0x0000000000007941 */ /* 0x000fea0003800200 */
.L_x_17233:
[----:B------:R0:W-:Y:S01]  /*2e90*/  STG.E.U8 desc[UR36][R2.64], R0 ;  /* 0x0000000002007986 */ /* 0x0001e2000c101124 */
[----:B------:R-:W-:Y:S05]  /*2ea0*/  BRA `(.L_x_17210) ;  /* 0x0000000000ac7947 */ /* 0x000fea0003800000 */
.L_x_17226:
[----:B------:R-:W-:-:S09]  /*2eb0*/  UISETP.NE.AND UP0, UPT, UR4, 0x1c, UPT ;  /* 0x0000001c0400788c */ /* 0x000fd2000bf05270 */
[----:B------:R-:W-:Y:S05]  /*2ec0*/  BRA.U !UP0, `(.L_x_17237) ;  /* 0x0000000108a07547 */ /* 0x000fea000b800000 */
[----:B------:R-:W-:-:S09]  /*2ed0*/  UISETP.NE.AND UP0, UPT, UR4, 0x1d, UPT ;  /* 0x0000001d0400788c */ /* 0x000fd2000bf05270 */
[----:B------:R-:W-:Y:S05]  /*2ee0*/  BRA.U !UP0, `(.L_x_17238) ;  /* 0x00000001088c7547 */ /* 0x000fea000b800000 */
[----:B------:R-:W-:-:S09]  /*2ef0*/  UISETP.NE.AND UP0, UPT, UR4, 0x2c, UPT ;  /* 0x0000002c0400788c */ /* 0x000fd2000bf05270 */
[----:B------:R-:W-:Y:S05]  /*2f00*/  BRA.U !UP0, `(.L_x_17239) ;  /* 0x0000000108447547 */ /* 0x000fea000b800000 */
.L_x_17209:
[----:B------:R-:W-:Y:S01]  /*2f10*/  MOV R2, 0x0 ;  /* 0x0000000000027802 */ /* 0x000fe20000000f00 */
[----:B------:R-:W0:Y:S01]  /*2f20*/  LDCU.64 UR6, c[0x4][0x178] ;  /* 0x01002f00ff0677ac */ /* 0x000e220008000a00 */
[----:B------:R-:W-:Y:S02]  /*2f30*/  HFMA2 R13, -RZ, RZ, 0, 0 ;  /* 0x00000000ff0d7431 */ /* 0x000fe400000001ff */
[----:B------:R-:W-:Y:S01]  /*2f40*/  IMAD.MOV.U32 R8, RZ, RZ, 0x65 ;  /* 0x00000065ff087424 */ /* 0x000fe200078e00ff */
[----:B------:R-:W1:Y:S01]  /*2f50*/  LDCU.64 UR8, c[0x4][0x180] ;  /* 0x01003000ff0877ac */ /* 0x000e620008000a00 */
[----:B------:R-:W2:Y:S01]  /*2f60*/  LDC.64 R2, c[0x4][R2] ;  /* 0x0100000002027b82 */ /* 0x000ea20000000a00 */
[----:B------:R-:W-:Y:S01]  /*2f70*/  IMAD.MOV.U32 R12, RZ, RZ, 0x1 ;  /* 0x00000001ff0c7424 */ /* 0x000fe200078e00ff */
[----:B------:R-:W5:Y:S01]  /*2f80*/  LDCU.64 UR4, c[0x4][0x30] ;  /* 0x01000600ff0477ac */ /* 0x000f620008000a00 */
[----:B0-----:R-:W-:Y:S02]  /*2f90*/  IMAD.U32 R4, RZ, RZ, UR6 ;  /* 0x00000006ff047e24 */ /* 0x001fe4000f8e00ff */
[----:B------:R-:W-:Y:S01]  /*2fa0*/  IMAD.U32 R5, RZ, RZ, UR7 ;  /* 0x00000007ff057e24 */ /* 0x000fe2000f8e00ff */
[----:B-1----:R-:W-:Y:S01]  /*2fb0*/  MOV R6, UR8 ;  /* 0x0000000800067c02 */ /* 0x002fe20008000f00 */
[----:B------:R-:W-:-:S02]  /*2fc0*/  IMAD.U32 R7, RZ, RZ, UR9 ;  /* 0x00000009ff077e24 */ /* 0x000fc4000f8e00ff */
[----:B-----5:R-:W-:Y:S01]  /*2fd0*/  IMAD.U32 R10, RZ, RZ, UR4 ;  /* 0x00000004ff0a7e24 */ /* 0x020fe2000f8e00ff */
[----:B------:R-:W-:-:S07]  /*2fe0*/  MOV R11, UR5 ;  /* 0x00000005000b7c02 */ /* 0x000fce0008000f00 */
[----:B------:R-:W-:-:S07]  /*2ff0*/  LEPC R20, `(.L_x_17240) ;  /* 0x000000001014794e */ /* 0x000fce0000000000 */
[----:B--234-:R-:W-:Y:S05]  /*3000*/  CALL.ABS.NOINC R2 ;  /* 0x0000000002007343 */ /* 0x01cfea0003c00000 */
.L_x_17240:
[----:B------:R-:W-:Y:S05]  /*3010*/  BRA `(.L_x_17210) ;  /* 0x0000000000507947 */ /* 0x000fea0003800000 */
.L_x_17239:
        /* <DEDUP_REMOVED lines=16> */
.L_x_17238:
[----:B------:R-:W-:-:S05]  /*3120*/  SHF.R.S32.HI R5, RZ, 0x1f, R4 ;  /* 0x0000001fff057819 */ /* 0x000fca0000011404 */
[----:B------:R0:W-:Y:S01]  /*3130*/  STG.E.64 desc[UR36][R2.64], R4 ;  /* 0x0000000402007986 */ /* 0x0001e2000c101b24 */
[----:B------:R-:W-:Y:S05]  /*3140*/  BRA `(.L_x_17210) ;  /* 0x0000000000047947 */ /* 0x000fea0003800000 */
.L_x_17237:
[----:B------:R0:W-:Y:S02]  /*3150*/  STG.E desc[UR36][R2.64], R4 ;  /* 0x0000000402007986 */ /* 0x0001e4000c101924 */
.L_x_17210:
[----:B------:R-:W-:-:S07]  /*3160*/  VIADD R19, R19, 0x80 ;  /* 0x0000008013137836 */ /* 0x000fce0000000000 */
.L_x_17170:
[----:B------:R-:W5:Y:S02]  /*3170*/  LDCU UR4, c[0x0][0x380] ;  /* 0x00007000ff0477ac */ /* 0x000f640008000800 */
[----:B-----5:R-:W-:-:S13]  /*3180*/  ISETP.GE.AND P0, PT, R19, UR4, PT ;  /* 0x0000000413007c0c */ /* 0x020fda000bf06270 */
[----:B------:R-:W-:Y:S05]  /*3190*/  @P0 BRA `(.L_x_17241) ;  /* 0x0000003000180947 */ /* 0x000fea0003800000 */
[----:B------:R-:W5:Y:S01]  /*31a0*/  LDCU UR4, c[0x0][0x388] ;  /* 0x00007100ff0477ac */ /* 0x000f620008000800 */
[----:B012---:R-:W-:Y:S02]  /*31b0*/  HFMA2 R2, -RZ, RZ, 0, 0 ;  /* 0x00000000ff027431 */ /* 0x007fe400000001ff */
[----:B------:R-:W-:Y:S01]  /*31c0*/  IMAD.MOV.U32 R0, RZ, RZ, RZ ;  /* 0x000000ffff007224 */ /* 0x000fe200078e00ff */
        /* <DEDUP_REMOVED lines=313> */
.L_x_17242:
        /* <DEDUP_REMOVED lines=16> */
.L_x_17246:
[----:B------:R0:W5:Y:S01]  /*4660*/  LDG.E.U8 R4, desc[UR36][R2.64] ;  /* 0x0000002402047981 */ /* 0x000162000c1e1100 */
[----:B------:R-:W-:Y:S05]  /*4670*/  BRA `(.L_x_17247) ;  /* 0x0000000800e87947 */ /* 0x000fea0003800000 */
.L_x_17245:
        /* <DEDUP_REMOVED lines=8> */
.L_x_17249:
[----:B------:R0:W5:Y:S01]  /*4700*/  LDG.E R4, desc[UR36][R2.64] ;  /* 0x0000002402047981 */ /* 0x000162000c1e1900 */
[----:B------:R-:W-:Y:S05]  /*4710*/  BRA `(.L_x_17247) ;  /* 0x0000000800c07947 */ /* 0x000fea0003800000 */
.L_x_17248:
[----:B------:R0:W5:Y:S01]  /*4720*/  LDG.E.S16 R4, desc[UR36][R2.64] ;  /* 0x0000002402047981 */ /* 0x000162000c1e1700 */
[----:B------:R-:W-:Y:S05]  /*4730*/  BRA `(.L_x_17247) ;  /* 0x0000000800b87947 */ /* 0x000fea0003800000 */
.L_x_17244:
[----:B------:R-:W-:-:S09]  /*4740*/  UISETP.GT.AND UP0, UPT, UR4, 0x6, UPT ;  /* 0x000000060400788c */ /* 0x000fd2000bf04270 */
[----:B------:R-:W-:Y:S05]  /*4750*/  BRA.U UP0, `(.L_x_17250) ;  /* 0x00000001002c7547 */ /* 0x000fea000b800000 */
[----:B------:R-:W-:-:S09]  /*4760*/  UISETP.NE.AND UP0, UPT, UR4, 0x5, UPT ;  /* 0x000000050400788c */ /* 0x000fd2000bf05270 */
[----:B------:R-:W-:Y:S05]  /*4770*/  BRA.U !UP0, `(.L_x_17251) ;  /* 0x0000000108147547 */ /* 0x000fea000b800000 */
[----:B------:R-:W-:-:S09]  /*4780*/  UISETP.NE.AND UP0, UPT, UR4, 0x6, UPT ;  /* 0x000000060400788c */ /* 0x000fd2000bf05270 */
[----:B------:R-:W-:Y:S05]  /*4790*/  BRA.U UP0, `(.L_x_17176) ;  /* 0xffffffd900007547 */ /* 0x000fea000b83ffff */
[----:B------:R-:W2:Y:S02]  /*47a0*/  LDG.E R2, desc[UR36][R2.64] ;  /* 0x0000002402027981 */ /* 0x000ea4000c1e1900 */
[----:B--2---:R1:W2:Y:S01]  /*47b0*/  F2I.FTZ.TRUNC.NTZ R4, R2 ;  /* 0x0000000200047305 */ /* 0x0042a2000021f100 */
[----:B------:R-:W-:Y:S05]  /*47c0*/  BRA `(.L_x_17247) ;  /* 0x0000000800947947 */ /* 0x000fea0003800000 */
.L_x_17251:
[----:B------:R-:W2:Y:S02]  /*47d0*/  LDG.E.U16 R2, desc[UR36][R2.64] ;  /* 0x0000002402027981 */ /* 0x000ea4000c1e1500 */
[----:B--2---:R-:W-:-:S06]  /*47e0*/  HADD2.F32 R4, -RZ, R2.H0_H0 ;  /* 0x20000002ff047230 */ /* 0x004fcc0000004100 */
[----:B------:R-:W0:Y:S01]  /*47f0*/  F2I.FTZ.TRUNC.NTZ R4, R4 ;  /* 0x0000000400047305 */ /* 0x000e22000021f100 */
[----:B------:R-:W-:Y:S05]  /*4800*/  BRA `(.L_x_17247) ;  /* 0x0000000800847947 */ /* 0x000fea0003800000 */
.L_x_17250:
        /* <DEDUP_REMOVED lines=9> */
.L_x_17253:
[----:B------:R-:W2:Y:S02]  /*48a0*/  LDG.E.U16 R2, desc[UR36][R2.64] ;  /* 0x0000002402027981 */ /* 0x000ea4000c1e1500 */
[----:B--2---:R-:W-:-:S06]  /*48b0*/  HADD2.F32 R4, -RZ, R2.H0_H0 ;  /* 0x20000002ff047230 */ /* 0x004fcc0000004100 */
[----:B------:R-:W0:Y:S01]  /*48c0*/  F2I.FTZ.TRUNC.NTZ R4, R4 ;  /* 0x0000000400047305 */ /* 0x000e22000021f100 */
[----:B------:R-:W-:Y:S05]  /*48d0*/  BRA `(.L_x_17247) ;  /* 0x0000000800507947 */ /* 0x000fea0003800000 */
.L_x_17252:
[----:B------:R-:W2:Y:S02]  /*48e0*/  LDG.E.64 R2, desc[UR36][R2.64] ;  /* 0x0000002402027981 */ /* 0x000ea4000c1e1b00 */
[----:B--2---:R0:W1:Y:S02]  /*48f0*/  F2I.F64.TRUNC R4, R2 ;  /* 0x0000000200047311 */ /* 0x004064000030d100 */
[----:B01----:R-:W-:Y:S05]  /*4900*/  BRA `(.L_x_17247) ;  /* 0x0000000800447947 */ /* 0x003fea0003800000 */
.L_x_17243:
        /* <DEDUP_REMOVED lines=12> */
.L_x_17256:
[----:B------:R-:W2:Y:S02]  /*49d0*/  LDG.E.64 R2, desc[UR36][R2.64] ;  /* 0x0000002402027981 */ /* 0x000ea4000c1e1b00 */
[----:B--2---:R0:W1:Y:S02]  /*49e0*/  F2I.F64.TRUNC R4, R2 ;  /* 0x0000000200047311 */ /* 0x004064000030d100 */
[----:B01----:R-:W-:Y:S05]  /*49f0*/  BRA `(.L_x_17247) ;  /* 0x0000000800087947 */ /* 0x003fea0003800000 */
.L_x_17255:
        /* <DEDUP_REMOVED lines=24> */
[----:B------:R0:W1:Y:S01]  /*4b80*/  F2I.FTZ.TRUNC.NTZ R4, R3 ;  /* 0x0000000300047305 */ /* 0x000062000021f100 */
[----:B------:R-:W-:Y:S05]  /*4b90*/  BRA `(.L_x_17247) ;  /* 0x0000000400a07947 */ /* 0x000fea0003800000 */
.L_x_17258:
        /* <DEDUP_REMOVED lines=12> */
[----:B------:R-:W0:Y:S01]  /*4c60*/  F2I.FTZ.TRUNC.NTZ R4, R4 ;  /* 0x0000000400047305 */ /* 0x000e22000021f100 */
[----:B------:R-:W-:Y:S05]  /*4c70*/  BRA `(.L_x_17247) ;  /* 0x0000000400687947 */ /* 0x000fea0003800000 */
.L_x_17257:
[----:B------:R-:W2:Y:S02]  /*4c80*/  LDG.E.U16 R4, desc[UR36][R2.64] ;  /* 0x0000002402047981 */ /* 0x000ea4000c1e1500 */
[----:B--2---:R-:W-:-:S06]  /*4c90*/  IMAD.U32 R4, R4, 0x10000, RZ ;  /* 0x0001000004047824 */ /* 0x004fcc00078e00ff */
[----:B------:R-:W0:Y:S01]  /*4ca0*/  F2I.FTZ.TRUNC.NTZ R4, R4 ;  /* 0x0000000400047305 */ /* 0x000e22000021f100 */
[----:B------:R-:W-:Y:S05]  /*4cb0*/  BRA `(.L_x_17247) ;  /* 0x0000000400587947 */ /* 0x000fea0003800000 */
.L_x_17254:
        /* <DEDUP_REMOVED lines=10> */
.L_x_17261:
        /* <DEDUP_REMOVED lines=21> */
.L_x_17265:
[----:B------:R-:W-:Y:S05]  /*4eb0*/  BSYNC.RECONVERGENT B1 ;  /* 0x0000000000017941 */ /* 0x000fea0003800200 */
.L_x_17264:
[----:B------:R-:W-:Y:S02]  /*4ec0*/  SHF.L.U32 R2, R2, 0x14, RZ ;  /* 0x0000001402027819 */ /* 0x000fe400000006ff */
[----:B------:R-:W-:-:S04]  /*4ed0*/  LEA R3, R3, 0x3b800000, 0x17 ;  /* 0x3b80000003037811 */ /* 0x000fc800078eb8ff */
[----:B------:R-:W-:-:S07]  /*4ee0*/  LOP3.LUT R4, R3, R2, R7, 0xfe, !PT ;  /* 0x0000000203047212 */ /* 0x000fce00078efe07 */
.L_x_17263:
[----:B------:R-:W-:Y:S05]  /*4ef0*/  BSYNC.RECONVERGENT B0 ;  /* 0x0000000000007941 */ /* 0x000fea0003800200 */
.L_x_17262:
[----:B------:R-:W0:Y:S01]  /*4f00*/  F2I.FTZ.TRUNC.NTZ R4, R4 ;  /* 0x0000000400047305 */ /* 0x000e22000021f100 */
[----:B------:R-:W-:Y:S05]  /*4f10*/  BRA `(.L_x_17247) ;  /* 0x0000000000c07947 */ /* 0x000fea0003800000 */
.L_x_17260:
        /* <DEDUP_REMOVED lines=21> */
.L_x_17269:
[----:B------:R-:W-:Y:S05]  /*5070*/  BSYNC.RECONVERGENT B1 ;  /* 0x0000000000017941 */ /* 0x000fea0003800200 */
.L_x_17268:
[----:B------:R-:W-:Y:S01]  /*5080*/  IMAD.SHL.U32 R2, R2, 0x200000, RZ ;  /* 0x0020000002027824 */ /* 0x000fe200078e00ff */
[----:B------:R-:W-:-:S04]  /*5090*/  LEA R3, R3, 0x37800000, 0x17 ;  /* 0x3780000003037811 */ /* 0x000fc800078eb8ff */
[----:B------:R-:W-:-:S07]  /*50a0*/  LOP3.LUT R4, R3, R2, R7, 0xfe, !PT ;  /* 0x0000000203047212 */ /* 0x000fce00078efe07 */
.L_x_17267:
[----:B------:R-:W-:Y:S05]  /*50b0*/  BSYNC.RECONVERGENT B0 ;  /* 0x0000000000007941 */ /* 0x000fea0003800200 */
.L_x_17266:
[----:B------:R-:W0:Y:S01]  /*50c0*/  F2I.FTZ.TRUNC.NTZ R4, R4 ;  /* 0x0000000400047305 */ /* 0x000e22000021f100 */
[----:B------:R-:W-:Y:S05]  /*50d0*/  BRA `(.L_x_17247) ;  /* 0x0000000000507947 */ /* 0x000fea0003800000 */
.L_x_17259:
        /* <DEDUP_REMOVED lines=14> */
.L_x_17273:
[----:B------:R-:W-:Y:S05]  /*51c0*/  BSYNC.RECONVERGENT B0 ;  /* 0x0000000000007941 */ /* 0x000fea0003800200 */
.L_x_17272:
[----:B------:R-:W0:Y:S01]  /*51d0*/  F2I.FTZ.TRUNC.NTZ R4, R4 ;  /* 0x0000000400047305 */ /* 0x000e22000021f100 */
[----:B------:R-:W-:Y:S05]  /*51e0*/  BRA `(.L_x_17247) ;  /* 0x00000000000c7947 */ /* 0x000fea0003800000 */
.L_x_17271:
[----:B------:R0:W5:Y:S01]  /*51f0*/  LDG.E R4, desc[UR36][R2.64] ;  /* 0x0000002402047981 */ /* 0x000162000c1e1900 */
[----:B------:R-:W-:Y:S05]  /*5200*/  BRA `(.L_x_17247) ;  /* 0x0000000000047947 */ /* 0x000fea0003800000 */
.L_x_17270:
[----:B------:R0:W5:Y:S02]  /*5210*/  LDG.E R4, desc[UR36][R2.64] ;  /* 0x0000002402047981 */ /* 0x000164000c1e1900 */
.L_x_17247:
        /* <DEDUP_REMOVED lines=9> */
[----:B--2---:R-:W-:-:S06]  /*52b0*/  IADD3 R2, PT, PT, R5, 0xffffffe, RZ ;  /* 0x0ffffffe05027810 */ /* 0x004fcc0007ffe0ff */
[----:B------:R2:W3:Y:S02]  /*52c0*/  F2I.FTZ.U32.TRUNC.NTZ R3, R2 ;  /* 0x0000000200037305 */ /* 0x0004e4000021f000 */
[----:B--2---:R-:W-:Y:S01]  /*52d0*/  MOV R2, RZ ;  /* 0x000000ff00027202 */ /* 0x004fe20000000f00 */
[----:B---3--:R-:W-:-:S04]  /*52e0*/  IMAD.MOV R6, RZ, RZ, -R3 ;  /* 0x000000ffff067224 */ /* 0x008fc800078e0a03 */
[----:B------:R-:W-:Y:S01]  /*52f0*/  IMAD R9, R6, R7, RZ ;  /* 0x0000000706097224 */ /* 0x000fe200078e02ff */
[----:B0-----:R-:W-:-:S03]  /*5300*/  IABS R6, R11 ;  /* 0x0000000b00067213 */ /* 0x001fc60000000000 */
        /* <DEDUP_REMOVED lines=28> */
.L_x_17277:
[----:B------:R0:W-:Y:S01]  /*54d0*/  STG.E.U8 desc[UR36][R2.64], R9 ;  /* 0x0000000902007986 */ /* 0x0001e2000c101124 */
[----:B------:R-:W-:Y:S05]  /*54e0*/  BRA `(.L_x_17279) ;  /* 0x0000000c00407947 */ /* 0x000fea0003800000 */
.L_x_17276:
[----:B------:R-:W-:-:S09]  /*54f0*/  UISETP.NE.AND UP0, UPT, UR4, 0x2, UPT ;  /* 0x000000020400788c */ /* 0x000fd2000bf05270 */
[----:B------:R-:W-:Y:S05]  /*5500*/  BRA.U !UP0, `(.L_x_17280) ;  /* 0x0000000108287547 */ /* 0x000fea000b800000 */
[----:B------:R-:W-:-:S09]  /*5510*/  UISETP.NE.AND UP0, UPT, UR4, 0x3, UPT ;  /* 0x000000030400788c */ /* 0x000fd2000bf05270 */
[----:B------:R-:W-:Y:S05]  /*5520*/  BRA.U !UP0, `(.L_x_17281) ;  /* 0x0000000108187547 */ /* 0x000fea000b800000 */
[----:B------:R-:W-:-:S09]  /*5530*/  UISETP.NE.AND UP0, UPT, UR4, 0x4, UPT ;  /* 0x000000040400788c */ /* 0x000fd2000bf05270 */
[----:B------:R-:W-:Y:S05]  /*5540*/  BRA.U UP0, `(.L_x_17278) ;  /* 0x0000000900447547 */ /* 0x000fea000b800000 */
[--C-:B------:R-:W-:Y:S01]  /*5550*/  SHF.R.S32.HI R5, RZ, 0x1f, R9.reuse ;  /* 0x0000001fff057819 */ /* 0x100fe20000011409 */
[----:B------:R-:W-:-:S05]  /*5560*/  IMAD.MOV.U32 R4, RZ, RZ, R9 ;  /* 0x000000ffff047224 */ /* 0x000fca00078e0009 */
[----:B------:R0:W-:Y:S01]  /*5570*/  STG.E.64 desc[UR36][R2.64], R4 ;  /* 0x0000000402007986 */ /* 0x0001e2000c101b24 */
[----:B------:R-:W-:Y:S05]  /*5580*/  BRA `(.L_x_17279) ;  /* 0x0000000c00187947 */ /* 0x000fea0003800000 */
.L_x_17281:
[----:B------:R0:W-:Y:S01]  /*5590*/  STG.E desc[UR36][R2.64], R9 ;  /* 0x0000000902007986 */ /* 0x0001e2000c101924 */
[----:B------:R-:W-:Y:S05]  /*55a0*/  BRA `(.L_x_17279) ;  /* 0x0000000c00107947 */ /* 0x000fea0003800000 */
.L_x_17280:
[----:B------:R0:W-:Y:S01]  /*55b0*/  STG.E.U16 desc[UR36][R2.64], R9 ;  /* 0x0000000902007986 */ /* 0x0001e2000c101524 */
[----:B------:R-:W-:Y:S05]  /*55c0*/  BRA `(.L_x_17279) ;  /* 0x0000000c00087947 */ /* 0x000fea0003800000 */
.L_x_17275:
        /* <DEDUP_REMOVED lines=9> */
.L_x_17283:
[----:B------:R-:W-:-:S04]  /*5660*/  I2FP.F32.S32 R0, R9 ;  /* 0x0000000900007245 */ /* 0x000fc80000201400 */
[----:B------:R-:W-:-:S05]  /*5670*/  F2FP.F16.F32.PACK_AB R0, RZ, R0 ;  /* 0x00000000ff00723e */ /* 0x000fca00000000ff */
[----:B------:R0:W-:Y:S01]  /*5680*/  STG.E.U16 desc[UR36][R2.64], R0 ;  /* 0x0000000002007986 */ /* 0x0001e2000c101524 */
[----:B------:R-:W-:Y:S05]  /*5690*/  BRA `(.L_x_17279) ;  /* 0x0000000800d47947 */ /* 0x000fea0003800000 */
.L_x_17282:
        /* <DEDUP_REMOVED lines=10> */
.L_x_17285:
[----:B------:R-:W-:-:S04]  /*5740*/  I2FP.F32.S32 R9, R9 ;  /* 0x0000000900097245 */ /* 0x000fc80000201400 */
[----:B------:R-:W-:-:S04]  /*5750*/  F2FP.F16.F32.PACK_AB R5, RZ, R9 ;  /* 0x00000009ff05723e */ /* 0x000fc800000000ff */
[----:B------:R-:W-:-:S05]  /*5760*/  PRMT R5, R5, 0x5410, RZ ;  /* 0x0000541005057816 */ /* 0x000fca00000000ff */
[----:B------:R0:W-:Y:S01]  /*5770*/  STG.E desc[UR36][R2.64], R5 ;  /* 0x0000000502007986 */ /* 0x0001e2000c101924 */
[----:B------:R-:W-:Y:S05]  /*5780*/  BRA `(.L_x_17279) ;  /* 0x0000000800987947 */ /* 0x000fea0003800000 */
.L_x_17284:
[----:B------:R-:W0:Y:S02]  /*5790*/  I2F.F64 R4, R9 ;  /* 0x0000000900047312 */ /* 0x000e240000201c00 */
[----:B0-----:R0:W-:Y:S01]  /*57a0*/  STG.E.64 desc[UR36][R2.64], R4 ;  /* 0x0000000402007986 */ /* 0x0011e2000c101b24 */
[----:B------:R-:W-:Y:S05]  /*57b0*/  BRA `(.L_x_17279) ;  /* 0x00000008008c7947 */ /* 0x000fea0003800000 */
.L_x_17274:
        /* <DEDUP_REMOVED lines=12> */
.L_x_17289:
        /* <DEDUP_REMOVED lines=18> */
.L_x_17292:
[----:B------:R-:W-:-:S04]  /*59a0*/  SHF.R.U32.HI R5, RZ, 0x18, R5 ;  /* 0x00000018ff057819 */ /* 0x000fc80000011605 */
[----:B------:R-:W-:-:S07]  /*59b0*/  LOP3.LUT R0, R0, 0x80, R5, 0xf8, !PT ;  /* 0x0000008000007812 */ /* 0x000fce00078ef805 */
.L_x_17291:
[----:B------:R-:W-:Y:S05]  /*59c0*/  BSYNC.RECONVERGENT B0 ;  /* 0x0000000000007941 */ /* 0x000fea0003800200 */
.L_x_17290:
[----:B------:R0:W-:Y:S01]  /*59d0*/  STG.E.U8 desc[UR36][R2.64], R0 ;  /* 0x0000000002007986 */ /* 0x0001e2000c101124 */
[----:B------:R-:W-:Y:S05]  /*59e0*/  BRA `(.L_x_17279) ;  /* 0x0000000800007947 */ /* 0x000fea0003800000 */
.L_x_17288:
        /* <DEDUP_REMOVED lines=18> */
.L_x_17295:
[----:B------:R-:W-:-:S04]  /*5b10*/  SHF.R.U32.HI R5, RZ, 0x18, R5 ;  /* 0x00000018ff057819 */ /* 0x000fc80000011605 */
[----:B------:R-:W-:-:S07]  /*5b20*/  LOP3.LUT R0, R0, 0x80, R5, 0xf8, !PT ;  /* 0x0000008000007812 */ /* 0x000fce00078ef805 */
.L_x_17294:
[----:B------:R-:W-:Y:S05]  /*5b30*/  BSYNC.RECONVERGENT B0 ;  /* 0x0000000000007941 */ /* 0x000fea0003800200 */
.L_x_17293:
[----:B------:R0:W-:Y:S01]  /*5b40*/  STG.E.U8 desc[UR36][R2.64], R0 ;  /* 0x0000000002007986 */ /* 0x0001e2000c101124 */
[----:B------:R-:W-:Y:S05]  /*5b50*/  BRA `(.L_x_17279) ;  /* 0x0000000400a47947 */ /* 0x000fea0003800000 */
.L_x_17287:
[----:B------:R-:W-:-:S09]  /*5b60*/  UISETP.NE.AND UP0, UPT, UR4, 0x1c, UPT ;  /* 0x0000001c0400788c */ /* 0x000fd2000bf05270 */
[----:B------:R-:W-:Y:S05]  /*5b70*/  BRA.U !UP0, `(.L_x_17296) ;  /* 0x0000000108607547 */ /* 0x000fea000b800000 */
[----:B------:R-:W-:-:S09]  /*5b80*/  UISETP.NE.AND UP0, UPT, UR4, 0x1d, UPT ;  /* 0x0000001d0400788c */ /* 0x000fd2000bf05270 */
[----:B------:R-:W-:Y:S05]  /*5b90*/  BRA.U !UP0, `(.L_x_17297) ;  /* 0x0000000108487547 */ /* 0x000fea000b800000 */
[----:B------:R-:W-:-:S09]  /*5ba0*/  UISETP.NE.AND UP0, UPT, UR4, 0x2c, UPT ;  /* 0x0000002c0400788c */ /* 0x000fd2000bf05270 */
[----:B------:R-:W-:Y:S05]  /*5bb0*/  BRA.U UP0, `(.L_x_17278) ;  /* 0x0000000100a87547 */ /* 0x000fea000b800000 */
[----:B------:R-:W-:Y:S01]  /*5bc0*/  I2FP.F32.S32 R9, R9 ;  /* 0x0000000900097245 */ /* 0x000fe20000201400 */
[----:B------:R-:W-:-:S03]  /*5bd0*/  IMAD.MOV.U32 R5, RZ, RZ, 0xff ;  /* 0x000000ffff057424 */ /* 0x000fc600078e00ff */
        /* <DEDUP_REMOVED lines=14> */
.L_x_17297:
[----:B------:R-:W-:Y:S02]  /*5cc0*/  SHF.R.S32.HI R5, RZ, 0x1f, R9 ;  /* 0x0000001fff057819 */ /* 0x000fe40000011409 */
[----:B------:R-:W-:-:S05]  /*5cd0*/  MOV R4, R9 ;  /* 0x0000000900047202 */ /* 0x000fca0000000f00 */
[----:B------:R0:W-:Y:S01]  /*5ce0*/  STG.E.64 desc[UR36][R2.64], R4 ;  /* 0x0000000402007986 */ /* 0x0001e2000c101b24 */
[----:B------:R-:W-:Y:S05]  /*5cf0*/  BRA `(.L_x_17279) ;  /* 0x00000004003c7947 */ /* 0x000fea0003800000 */
.L_x_17296:
[----:B------:R0:W-:Y:S01]  /*5d00*/  STG.E desc[UR36][R2.64], R9 ;  /* 0x0000000902007986 */ /* 0x0001e2000c101924 */
[----:B------:R-:W-:Y:S05]  /*5d10*/  BRA `(.L_x_17279) ;  /* 0x0000000400347947 */ /* 0x000fea0003800000 */
.L_x_17286:
        /* <DEDUP_REMOVED lines=10> */
.L_x_17299:
[----:B------:R-:W-:Y:S01]  /*5dc0*/  CS2R R6, SRZ ;  /* 0x0000000000067805 */ /* 0x000fe2000001ff00 */
[----:B------:R-:W0:Y:S04]  /*5dd0*/  I2F.F64 R4, R9 ;  /* 0x0000000900047312 */ /* 0x000e280000201c00 */
[----:B0-----:R0:W-:Y:S01]  /*5de0*/  STG.E.128 desc[UR36][R2.64], R4 ;  /* 0x0000000402007986 */ /* 0x0011e2000c101d24 */
[----:B------:R-:W-:Y:S05]  /*5df0*/  BRA `(.L_x_17279) ;  /* 0x0000000000fc7947 */ /* 0x000fea0003800000 */
.L_x_17298:
[----:B------:R-:W-:-:S09]  /*5e00*/  UISETP.NE.AND UP0, UPT, UR4, 0xf, UPT ;  /* 0x0000000f0400788c */ /* 0x000fd2000bf05270 */
[----:B------:R-:W-:Y:S05]  /*5e10*/  BRA.U !UP0, `(.L_x_17300) ;  /* 0x0000000108e87547 */ /* 0x000fea000b800000 */
[----:B------:R-:W-:-:S09]  /*5e20*/  UISETP.NE.AND UP0, UPT, UR4, 0x17, UPT ;  /* 0x000000170400788c */ /* 0x000fd2000bf05270 */
[----:B------:R-:W-:Y:S05]  /*5e30*/  BRA.U !UP0, `(.L_x_17301) ;  /* 0x0000000108907547 */ /* 0x000fea000b800000 */
[----:B------:R-:W-:-:S09]  /*5e40*/  UISETP.NE.AND UP0, UPT, UR4, 0x18, UPT ;  /* 0x000000180400788c */ /* 0x000fd2000bf05270 */
[----:B------:R-:W-:Y:S05]  /*5e50*/  BRA.U !UP0, `(.L_x_17302) ;  /* 0x0000000108447547 */ /* 0x000fea000b800000 */
.L_x_17278:
        /* <DEDUP_REMOVED lines=15> */
[----:B--2-4-:R-:W-:Y:S05]  /*5f50*/  CALL.ABS.NOINC R2 ;  /* 0x0000000002007343 */ /* 0x014fea0003c00000 */
.L_x_17303:
[----:B------:R-:W-:Y:S05]  /*5f60*/  BRA `(.L_x_17279) ;  /* 0x0000000000a07947 */ /* 0x000fea0003800000 */
.L_x_17302:
        /* <DEDUP_REMOVED lines=13> */
.L_x_17305:
[----:B------:R-:W-:Y:S05]  /*6040*/  BSYNC.RECONVERGENT B0 ;  /* 0x0000000000007941 */ /* 0x000fea0003800200 */
.L_x_17304:
[----:B------:R-:W-:-:S05]  /*6050*/  LOP3.LUT R5, R0, 0x80, R5, 0xf8, !PT ;  /* 0x0000008000057812 */ /* 0x000fca00078ef805 */
[----:B------:R3:W-:Y:S01]  /*6060*/  STG.E.U8 desc[UR36][R2.64], R5 ;  /* 0x0000000502007986 */ /* 0x0007e2000c101124 */
[----:B------:R-:W-:Y:S05]  /*6070*/  BRA `(.L_x_17279) ;  /* 0x00000000005c7947 */ /* 0x000fea0003800000 */
.L_x_17301:
        /* <DEDUP_REMOVED lines=12> */
.L_x_17307:
[----:B------:R-:W-:Y:S01]  /*6140*/  IMAD.MOV.U32 R0, RZ, RZ, 0x7f ;  /* 0x0000007fff007424 */ /* 0x000fe200078e00ff */
[----:B------:R-:W-:-:S04]  /*6150*/  ISETP.GT.U32.AND P0, PT, R4, 0x7f800000, PT ;  /* 0x7f8000000400780c */ /* 0x000fc80003f04070 */
[----:B------:R-:W-:-:S09]  /*6160*/  SEL R0, R0, 0x7c, P0 ;  /* 0x0000007c00007807 */ /* 0x000fd20000000000 */
.L_x_17308:
[----:B------:R-:W-:Y:S05]  /*6170*/  BSYNC.RECONVERGENT B0 ;  /* 0x0000000000007941 */ /* 0x000fea0003800200 */
.L_x_17306:
[----:B------:R-:W-:-:S04]  /*6180*/  SHF.R.U32.HI R5, RZ, 0x18, R5 ;  /* 0x00000018ff057819 */ /* 0x000fc80000011605 */
[----:B------:R-:W-:-:S05]  /*6190*/  LOP3.LUT R5, R0, 0x80, R5, 0xf8, !PT ;  /* 0x0000008000057812 */ /* 0x000fca00078ef805 */
[----:B------:R2:W-:Y:S01]  /*61a0*/  STG.E.U8 desc[UR36][R2.64], R5 ;  /* 0x0000000502007986 */ /* 0x0005e2000c101124 */
[----:B------:R-:W-:Y:S05]  /*61b0*/  BRA `(.L_x_17279) ;  /* 0x00000000000c7947 */ /* 0x000fea0003800000 */
.L_x_17300:
[----:B------:R-:W-:-:S04]  /*61c0*/  I2FP.F32.S32 R0, R9 ;  /* 0x0000000900007245 */ /* 0x000fc80000201400 */
[----:B------:R-:W-:-:S05]  /*61d0*/  F2FP.BF16.F32.PACK_AB R0, RZ, R0 ;  /* 0x00000000ff00723e */ /* 0x000fca00000010ff */
[----:B------:R0:W-:Y:S02]  /*61e0*/  STG.E.U16 desc[UR36][R2.64], R0 ;  /* 0x0000000002007986 */ /* 0x0001e4000c101524 */
.L_x_17279:
[----:B------:R-:W-:-:S07]  /*61f0*/  IADD3 R19, PT, PT, R19, 0x80, RZ ;  /* 0x0000008013137810 */ /* 0x000fce0007ffe0ff */
.L_x_17241:
[----:B------:R-:W5:Y:S02]  /*6200*/  LDCU UR4, c[0x0][0x380] ;  /* 0x00007000ff0477ac */ /* 0x000f640008000800 */
[----:B-----5:R-:W-:-:S13]  /*6210*/  ISETP.GE.AND P0, PT, R19, UR4, PT ;  /* 0x0000000413007c0c */ /* 0x020fda000bf06270 */
[----:B------:R-:W-:Y:S05]  /*6220*/  @P0 BRA `(.L_x_17309) ;  /* 0x0000003000180947 */ /* 0x000fea0003800000 */
[----:B------:R-:W5:Y:S01]  /*6230*/  LDCU UR4, c[0x0][0x388] ;  /* 0x00007100ff0477ac */ /* 0x000f620008000800 */
[----:B0123--:R-:W-:Y:S02]  /*6240*/  IMAD.MOV.U32 R2, RZ, RZ, RZ ;  /* 0x000000ffff027224 */ /* 0x00ffe400078e00ff */
[----:B------:R-:W-:Y:S01]  /*6250*/  IMAD.MOV.U32 R0, RZ, RZ, RZ ;  /* 0x000000ffff007224 */ /* 0x000fe200078e00ff */
[----:B-----5:R-:W-:-:S09]  /*6260*/  UISETP.NE.AND UP0, UPT, UR4, URZ, UPT ;  /* 0x000000ff0400728c */ /* 0x020fd2000bf05270 */
[----:B------:R-:W-:Y:S05]  /*6270*/  BRA.U !UP0, `(.L_x_17310) ;  /* 0x0000001108dc7547 */ /* 0x000fea000b800000 */
[----:B------:R-:W0:Y:S01]  /*6280*/  LDCU.64 UR4, c[0x0][0x390] ;  /* 0x00007200ff0477ac */ /* 0x000e220008000a00 */
[----:B------:R-:W-:Y:S01]  /*6290*/  MOV R2, RZ ;  /* 0x000000ff00027202 */ /* 0x000fe20000000f00 */
[----:B------:R-:W-:Y:S01]  /*62a0*/  IMAD.MOV.U32 R3, RZ, RZ, R19 ;  /* 0x000000ffff037224 */ /* 0x000fe200078e0013 */
        /* <DEDUP_REMOVED lines=308> */
.L_x_17310:
        /* <DEDUP_REMOVED lines=16> */
.L_x_17314:
[----:B------:R3:W5:Y:S01]  /*76f0*/  LDG.E.U8 R4, desc[UR36][R2.64] ;  /* 0x0000002402047981 */ /* 0x000762000c1e1100 */
[----:B------:R-:W-:Y:S05]  /*7700*/  BRA `(.L_x_17315) ;  /* 0x0000000800e87947 */ /* 0x000fea0003800000 */
.L_x_17313:
        /* <DEDUP_REMOVED lines=8> */
.L_x_17317:
[----:B------:R2:W5:Y:S01]  /*7790*/  LDG.E R4, desc[UR36][R2.64] ;  /* 0x0000002402047981 */ /* 0x000562000c1e1900 */
[----:B------:R-:W-:Y:S05]  /*77a0*/  BRA `(.L_x_17315) ;  /* 0x0000000800c07947 */ /* 0x000fea0003800000 */
.L_x_17316:
[----:B------:R0:W5:Y:S01]  /*77b0*/  LDG.E.S16 R4, desc[UR36][R2.64] ;  /* 0x0000002402047981 */ /* 0x000162000c1e1700 */
[----:B------:R-:W-:Y:S05]  /*77c0*/  BRA `(.L_x_17315) ;  /* 0x0000000800b87947 */ /* 0x000fea0003800000 */
.L_x_17312:
        /* <DEDUP_REMOVED lines=9> */
.L_x_17319:
[----:B------:R-:W2:Y:S02]  /*7860*/  LDG.E.U16 R2, desc[UR36][R2.64] ;  /* 0x0000002402027981 */ /* 0x000ea4000c1e1500 */
[----:B--2---:R-:W-:-:S06]  /*7870*/  HADD2.F32 R4, -RZ, R2.H0_H0 ;  /* 0x20000002ff047230 */ /* 0x004fcc0000004100 */
[----:B------:R-:W0:Y:S01]  /*7880*/  F2I.FTZ.TRUNC.NTZ R4, R4 ;  /* 0x0000000400047305 */ /* 0x000e22000021f100 */
[----:B------:R-:W-:Y:S05]  /*7890*/  BRA `(.L_x_17315) ;  /* 0x0000000800847947 */ /* 0x000fea0003800000 */
.L_x_17318:
        /* <DEDUP_REMOVED lines=9> */
.L_x_17321:
[----:B------:R-:W2:Y:S02]  /*7930*/  LDG.E.U16 R2, desc[UR36][R2.64] ;  /* 0x0000002402027981 */ /* 0x000ea4000c1e1500 */
[----:B--2---:R-:W-:-:S06]  /*7940*/  HADD2.F32 R4, -RZ, R2.H0_H0 ;  /* 0x20000002ff047230 */ /* 0x004fcc0000004100 */
[----:B------:R-:W0:Y:S01]  /*7950*/  F2I.FTZ.TRUNC.NTZ R4, R4 ;  /* 0x0000000400047305 */ /* 0x000e22000021f100 */
[----:B------:R-:W-:Y:S05]  /*7960*/  BRA `(.L_x_17315) ;  /* 0x0000000800507947 */ /* 0x000fea0003800000 */
.L_x_17320:
[----:B------:R-:W2:Y:S02]  /*7970*/  LDG.E.64 R2, desc[UR36][R2.64] ;  /* 0x0000002402027981 */ /* 0x000ea4000c1e1b00 */
[----:B--2---:R0:W1:Y:S02]  /*7980*/  F2I.F64.TRUNC R4, R2 ;  /* 0x0000000200047311 */ /* 0x004064000030d100 */
[----:B01----:R-:W-:Y:S05]  /*7990*/  BRA `(.L_x_17315) ;  /* 0x0000000800447947 */ /* 0x003fea0003800000 */
.L_x_17311:
        /* <DEDUP_REMOVED lines=12> */
.L_x_17324:
[----:B------:R-:W2:Y:S02]  /*7a60*/  LDG.E.64 R2, desc[UR36][R2.64] ;  /* 0x0000002402027981 */ /* 0x000ea4000c1e1b00 */
[----:B--2---:R0:W1:Y:S02]  /*7a70*/  F2I.F64.TRUNC R4, R2 ;  /* 0x0000000200047311 */ /* 0x004064000030d100 */
[----:B01----:R-:W-:Y:S05]  /*7a80*/  BRA `(.L_x_17315) ;  /* 0x0000000800087947 */ /* 0x003fea0003800000 */
.L_x_17323:
        /* <DEDUP_REMOVED lines=26> */
.L_x_17326:
[----:B------:R-:W2:Y:S02]  /*7c30*/  LDG.E.U8 R2, desc[UR36][R2.64] ;  /* 0x0000002402027981 */ /* 0x000ea4000c1e1100 */
[C---:B--2---:R-:W-:Y:S01]  /*7c40*/  IMAD.SHL.U32 R4, R2.reuse, 0x2000000, RZ ;  /* 0x0200000002047824 */ /* 0x044fe200078e00ff */
        /* <DEDUP_REMOVED lines=12> */
.L_x_17325:
[----:B------:R-:W2:Y:S02]  /*7d10*/  LDG.E.U16 R4, desc[UR36][R2.64] ;  /* 0x0000002402047981 */ /* 0x000ea4000c1e1500 */
[----:B--2---:R-:W-:-:S06]  /*7d20*/  IMAD.U32 R4, R4, 0x10000, RZ ;  /* 0x0001000004047824 */ /* 0x004fcc00078e00ff */
[----:B------:R-:W0:Y:S01]  /*7d30*/  F2I.FTZ.TRUNC.NTZ R4, R4 ;  /* 0x0000000400047305 */ /* 0x000e22000021f100 */
[----:B------:R-:W-:Y:S05]  /*7d40*/  BRA `(.L_x_17315) ;  /* 0x0000000400587947 */ /* 0x000fea0003800000 */
.L_x_17322:
        /* <DEDUP_REMOVED lines=10> */
.L_x_17329:
        /* <DEDUP_REMOVED lines=21> */
.L_x_17333:
[----:B------:R-:W-:Y:S05]  /*7f40*/  BSYNC.RECONVERGENT B1 ;  /* 0x0000000000017941 */ /* 0x000fea0003800200 */
.L_x_17332:
[----:B------:R-:W-:Y:S01]  /*7f50*/  IMAD.SHL.U32 R2, R2, 0x100000, RZ ;  /* 0x0010000002027824 */ /* 0x000fe200078e00ff */
[----:B------:R-:W-:-:S04]  /*7f60*/  LEA R3, R3, 0x3b800000, 0x17 ;  /* 0x3b80000003037811 */ /* 0x000fc800078eb8ff */
[----:B------:R-:W-:-:S07]  /*7f70*/  LOP3.LUT R4, R3, R2, R7, 0xfe, !PT ;  /* 0x0000000203047212 */ /* 0x000fce00078efe07 */
.L_x_17331:
[----:B------:R-:W-:Y:S05]  /*7f80*/  BSYNC.RECONVERGENT B0 ;  /* 0x0000000000007941 */ /* 0x000fea0003800200 */
.L_x_17330:
[----:B------:R-:W0:Y:S01]  /*7f90*/  F2I.FTZ.TRUNC.NTZ R4, R4 ;  /* 0x0000000400047305 */ /* 0x000e22000021f100 */
[----:B------:R-:W-:Y:S05]  /*7fa0*/  BRA `(.L_x_17315) ;  /* 0x0000000000c07947 */ /* 0x000fea0003800000 */
.L_x_17328:
        /* <DEDUP_REMOVED lines=21> */
.L_x_17337:
[----:B------:R-:W-:Y:S05]  /*8100*/  BSYNC.RECONVERGENT B1 ;  /* 0x0000000000017941 */ /* 0x000fea0003800200 */
.L_x_17336:
[----:B------:R-:W-:Y:S02]  /*8110*/  SHF.L.U32 R2, R2, 0x15, RZ ;  /* 0x0000001502027819 */ /* 0x000fe400000006ff */
[----:B------:R-:W-:-:S04]  /*8120*/  LEA R3, R3, 0x37800000, 0x17 ;  /* 0x3780000003037811 */ /* 0x000fc800078eb8ff */
[----:B------:R-:W-:-:S07]  /*8130*/  LOP3.LUT R4, R3, R2, R7, 0xfe, !PT ;  /* 0x0000000203047212 */ /* 0x000fce00078efe07 */
.L_x_17335:
[----:B------:R-:W-:Y:S05]  /*8140*/  BSYNC.RECONVERGENT B0 ;  /* 0x0000000000007941 */ /* 0x000fea0003800200 */
.L_x_17334:
[----:B------:R-:W0:Y:S01]  /*8150*/  F2I.FTZ.TRUNC.NTZ R4, R4 ;  /* 0x0000000400047305 */ /* 0x000e22000021f100 */
[----:B------:R-:W-:Y:S05]  /*8160*/  BRA `(.L_x_17315) ;  /* 0x0000000000507947 */ /* 0x000fea0003800000 */
.L_x_17327:
        /* <DEDUP_REMOVED lines=14> */
.L_x_17341:
[----:B------:R-:W-:Y:S05]  /*8250*/  BSYNC.RECONVERGENT B0 ;  /* 0x0000000000007941 */ /* 0x000fea0003800200 */
.L_x_17340:
[----:B------:R-:W0:Y:S01]  /*8260*/  F2I.FTZ.TRUNC.NTZ R4, R4 ;  /* 0x0000000400047305 */ /* 0x000e22000021f100 */
[----:B------:R-:W-:Y:S05]  /*8270*/  BRA `(.L_x_17315) ;  /* 0x00000000000c7947 */ /* 0x000fea0003800000 */
.L_x_17339:
[----:B------:R0:W5:Y:S01]  /*8280*/  LDG.E R4, desc[UR36][R2.64] ;  /* 0x0000002402047981 */ /* 0x000162000c1e1900 */
[----:B------:R-:W-:Y:S05]  /*8290*/  BRA `(.L_x_17315) ;  /* 0x0000000000047947 */ /* 0x000fea0003800000 */
.L_x_17338:
[----:B------:R0:W5:Y:S02]  /*82a0*/  LDG.E R4, desc[UR36][R2.64] ;  /* 0x0000002402047981 */ /* 0x000164000c1e1900 */
.L_x_17315:
[-C--:B01---5:R-:W-:Y:S01]  /*82b0*/  IABS R7, R4.reuse ;  /* 0x0000000400077213 */ /* 0x0a3fe20000000000 */
[----:B------:R-:W0:Y:S01]  /*82c0*/  LDC R11, c[0x0][0x594] ;  /* 0x00016500ff0b7b82 */ /* 0x000e220000000800 */
[----:B------:R-:W-:Y:S01]  /*82d0*/  IABS R8, R4 ;  /* 0x0000000400087213 */ /* 0x000fe20000000000 */
[----:B------:R-:W1:Y:S01]  /*82e0*/  LDCU.64 UR6, c[0x0][0x580] ;  /* 0x0000b000ff0677ac */ /* 0x000e620008000a00 */
[----:B------:R-:W4:Y:S02]  /*82f0*/  I2F.RP R5, R7 ;  /* 0x0000000700057306 */ /* 0x000f240000209400 */
[----:B------:R-:W-:Y:S01]  /*8300*/  IADD3 R8, PT, PT, RZ, -R8, RZ ;  /* 0x80000008ff087210 */ /* 0x000fe20007ffe0ff */
[----:B------:R-:W-:-:S04]  /*8310*/  UPRMT UR4, UR41, 0x9910, URZ ;  /* 0x0000991029047896 */ /* 0x000fc800080000ff */
[----:B------:R-:W-:Y:S01]  /*8320*/  UISETP.GT.AND UP0, UPT, UR4, 0x9, UPT ;  /* 0x000000090400788c */ /* 0x000fe2000bf04270 */
[----:B----4-:R-:W2:Y:S02]  /*8330*/  MUFU.RCP R5, R5 ;  /* 0x0000000500057308 */ /* 0x010ea40000001000 */
[----:B--23--:R-:W-:-:S06]  /*8340*/  VIADD R2, R5, 0xffffffe ;  /* 0x0ffffffe05027836 */ /* 0x00cfcc0000000000 */
[----:B------:R2:W3:Y:S02]  /*8350*/  F2I.FTZ.U32.TRUNC.NTZ R3, R2 ;  /* 0x0000000200037305 */ /* 0x0004e4000021f000 */
[----:B--2---:R-:W-:Y:S02]  /*8360*/  IMAD.MOV.U32 R2, RZ, RZ, RZ ;  /* 0x000000ffff027224 */ /* 0x004fe400078e00ff */
        /* <DEDUP_REMOVED lines=14> */
[----:B------:R-:W-:Y:S01]  /*8450*/  @P0 VIADD R3, R3, 0x1 ;  /* 0x0000000103030836 */ /* 0x000fe20000000000 */
[----:B-1----:R-:W-:-:S04]  /*8460*/  IADD3 R2, P0, PT, R0, UR6, RZ ;  /* 0x0000000600027c10 */ /* 0x002fc8000ff1e0ff */
        /* <DEDUP_REMOVED lines=15> */
.L_x_17345:
[----:B------:R0:W-:Y:S01]  /*8560*/  STG.E.U8 desc[UR36][R2.64], R9 ;  /* 0x0000000902007986 */ /* 0x0001e2000c101124 */
[----:B------:R-:W-:Y:S05]  /*8570*/  BRA `(.L_x_17347) ;  /* 0x0000000c00407947 */ /* 0x000fea0003800000 */
.L_x_17344:
[----:B------:R-:W-:-:S09]  /*8580*/  UISETP.NE.AND UP0, UPT, UR4, 0x2, UPT ;  /* 0x000000020400788c */ /* 0x000fd2000bf05270 */
[----:B------:R-:W-:Y:S05]  /*8590*/  BRA.U !UP0, `(.L_x_17348) ;  /* 0x0000000108287547 */ /* 0x000fea000b800000 */
[----:B------:R-:W-:-:S09]  /*85a0*/  UISETP.NE.AND UP0, UPT, UR4, 0x3, UPT ;  /* 0x000000030400788c */ /* 0x000fd2000bf05270 */
[----:B------:R-:W-:Y:S05]  /*85b0*/  BRA.U !UP0, `(.L_x_17349) ;  /* 0x0000000108187547 */ /* 0x000fea000b800000 */
[----:B------:R-:W-:-:S09]  /*85c0*/  UISETP.NE.AND UP0, UPT, UR4, 0x4, UPT ;  /* 0x000000040400788c */ /* 0x000fd2000bf05270 */
[----:B------:R-:W-:Y:S05]  /*85d0*/  BRA.U UP0, `(.L_x_17346) ;  /* 0x0000000900447547 */ /* 0x000fea000b800000 */
[----:B------:R-:W-:Y:S02]  /*85e0*/  SHF.R.S32.HI R5, RZ, 0x1f, R9 ;  /* 0x0000001fff057819 */ /* 0x000fe40000011409 */
[----:B------:R-:W-:-:S05]  /*85f0*/  MOV R4, R9 ;  /* 0x0000000900047202 */ /* 0x000fca0000000f00 */
[----:B------:R0:W-:Y:S01]  /*8600*/  STG.E.64 desc[UR36][R2.64], R4 ;  /* 0x0000000402007986 */ /* 0x0001e2000c101b24 */
[----:B------:R-:W-:Y:S05]  /*8610*/  BRA `(.L_x_17347) ;  /* 0x0000000c00187947 */ /* 0x000fea0003800000 */
.L_x_17349:
[----:B------:R0:W-:Y:S01]  /*8620*/  STG.E desc[UR36][R2.64], R9 ;  /* 0x0000000902007986 */ /* 0x0001e2000c101924 */
[----:B------:R-:W-:Y:S05]  /*8630*/  BRA `(.L_x_17347) ;  /* 0x0000000c00107947 */ /* 0x000fea0003800000 */
.L_x_17348:
[----:B------:R0:W-:Y:S01]  /*8640*/  STG.E.U16 desc[UR36][R2.64], R9 ;  /* 0x0000000902007986 */ /* 0x0001e2000c101524 */
[----:B------:R-:W-:Y:S05]  /*8650*/  BRA `(.L_x_17347) ;  /* 0x0000000c00087947 */ /* 0x000fea0003800000 */
.L_x_17343:
        /* <DEDUP_REMOVED lines=9> */
.L_x_17351:
[----:B------:R-:W-:-:S04]  /*86f0*/  I2FP.F32.S32 R0, R9 ;  /* 0x0000000900007245 */ /* 0x000fc80000201400 */
[----:B------:R-:W-:-:S05]  /*8700*/  F2FP.F16.F32.PACK_AB R0, RZ, R0 ;  /* 0x00000000ff00723e */ /* 0x000fca00000000ff */
[----:B------:R0:W-:Y:S01]  /*8710*/  STG.E.U16 desc[UR36][R2.64], R0 ;  /* 0x0000000002007986 */ /* 0x0001e2000c101524 */
[----:B------:R-:W-:Y:S05]  /*8720*/  BRA `(.L_x_17347) ;  /* 0x0000000800d47947 */ /* 0x000fea0003800000 */
.L_x_17350:
        /* <DEDUP_REMOVED lines=10> */
.L_x_17353:
[----:B------:R-:W-:-:S04]  /*87d0*/  I2FP.F32.S32 R9, R9 ;  /* 0x0000000900097245 */ /* 0x000fc80000201400 */
[----:B------:R-:W-:-:S04]  /*87e0*/  F2FP.F16.F32.PACK_AB R5, RZ, R9 ;  /* 0x00000009ff05723e */ /* 0x000fc800000000ff */
[----:B------:R-:W-:-:S05]  /*87f0*/  PRMT R5, R5, 0x5410, RZ ;  /* 0x0000541005057816 */ /* 0x000fca00000000ff */
[----:B------:R0:W-:Y:S01]  /*8800*/  STG.E desc[UR36][R2.64], R5 ;  /* 0x0000000502007986 */ /* 0x0001e2000c101924 */
[----:B------:R-:W-:Y:S05]  /*8810*/  BRA `(.L_x_17347) ;  /* 0x0000000800987947 */ /* 0x000fea0003800000 */
.L_x_17352:
[----:B------:R-:W0:Y:S02]  /*8820*/  I2F.F64 R4, R9 ;  /* 0x0000000900047312 */ /* 0x000e240000201c00 */
[----:B0-----:R0:W-:Y:S01]  /*8830*/  STG.E.64 desc[UR36][R2.64], R4 ;  /* 0x0000000402007986 */ /* 0x0011e2000c101b24 */
[----:B------:R-:W-:Y:S05]  /*8840*/  BRA `(.L_x_17347) ;  /* 0x00000008008c7947 */ /* 0x000fea0003800000 */
.L_x_17342:
        /* <DEDUP_REMOVED lines=12> */
.L_x_17357:
        /* <DEDUP_REMOVED lines=18> */
.L_x_17360:
[----:B------:R-:W-:-:S04]  /*8a30*/  SHF.R.U32.HI R5, RZ, 0x18, R5 ;  /* 0x00000018ff057819 */ /* 0x000fc80000011605 */
[----:B------:R-:W-:-:S07]  /*8a40*/  LOP3.LUT R0, R0, 0x80, R5, 0xf8, !PT ;  /* 0x0000008000007812 */ /* 0x000fce00078ef805 */
.L_x_17359:
[----:B------:R-:W-:Y:S05]  /*8a50*/  BSYNC.RECONVERGENT B0 ;  /* 0x0000000000007941 */ /* 0x000fea0003800200 */
.L_x_17358:
[----:B------:R0:W-:Y:S01]  /*8a60*/  STG.E.U8 desc[UR36][R2.64], R0 ;  /* 0x0000000002007986 */ /* 0x0001e2000c101124 */
[----:B------:R-:W-:Y:S05]  /*8a70*/  BRA `(.L_x_17347) ;  /* 0x0000000800007947 */ /* 0x000fea0003800000 */
.L_x_17356:
        /* <DEDUP_REMOVED lines=18> */
.L_x_17363:
[----:B------:R-:W-:-:S04]  /*8ba0*/  SHF.R.U32.HI R5, RZ, 0x18, R5 ;  /* 0x00000018ff057819 */ /* 0x000fc80000011605 */
[----:B------:R-:W-:-:S07]  /*8bb0*/  LOP3.LUT R0, R0, 0x80, R5, 0xf8, !PT ;  /* 0x0000008000007812 */ /* 0x000fce00078ef805 */
.L_x_17362:
[----:B------:R-:W-:Y:S05]  /*8bc0*/  BSYNC.RECONVERGENT B0 ;  /* 0x0000000000007941 */ /* 0x000fea0003800200 */
.L_x_17361:
[----:B------:R0:W-:Y:S01]  /*8bd0*/  STG.E.U8 desc[UR36][R2.64], R0 ;  /* 0x0000000002007986 */ /* 0x0001e2000c101124 */
[----:B------:R-:W-:Y:S05]  /*8be0*/  BRA `(.L_x_17347) ;  /* 0x0000000400a47947 */ /* 0x000fea0003800000 */
.L_x_17355:
[----:B------:R-:W-:-:S09]  /*8bf0*/  UISETP.NE.AND UP0, UPT, UR4, 0x1c, UPT ;  /* 0x0000001c0400788c */ /* 0x000fd2000bf05270 */
[----:B------:R-:W-:Y:S05]  /*8c00*/  BRA.U !UP0, `(.L_x_17364) ;  /* 0x0000000108607547 */ /* 0x000fea000b800000 */
[----:B------:R-:W-:-:S09]  /*8c10*/  UISETP.NE.AND UP0, UPT, UR4, 0x1d, UPT ;  /* 0x0000001d0400788c */ /* 0x000fd2000bf05270 */
[----:B------:R-:W-:Y:S05]  /*8c20*/  BRA.U !UP0, `(.L_x_17365) ;  /* 0x0000000108487547 */ /* 0x000fea000b800000 */
[----:B------:R-:W-:-:S09]  /*8c30*/  UISETP.NE.AND UP0, UPT, UR4, 0x2c, UPT ;  /* 0x0000002c0400788c */ /* 0x000fd2000bf05270 */
[----:B------:R-:W-:Y:S05]  /*8c40*/  BRA.U UP0, `(.L_x_17346) ;  /* 0x0000000100a87547 */ /* 0x000fea000b800000 */
[----:B------:R-:W-:Y:S01]  /*8c50*/  I2FP.F32.S32 R9, R9 ;  /* 0x0000000900097245 */ /* 0x000fe20000201400 */
[----:B------:R-:W-:-:S03]  /*8c60*/  HFMA2 R5, -RZ, RZ, 0, 1.5199184417724609375e-05 ;  /* 0x000000ffff057431 */ /* 0x000fc600000001ff */
        /* <DEDUP_REMOVED lines=14> */
.L_x_17365:
[--C-:B------:R-:W-:Y:S01]  /*8d50*/  SHF.R.S32.HI R5, RZ, 0x1f, R9.reuse ;  /* 0x0000001fff057819 */ /* 0x100fe20000011409 */
[----:B------:R-:W-:-:S05]  /*8d60*/  IMAD.MOV.U32 R4, RZ, RZ, R9 ;  /* 0x000000ffff047224 */ /* 0x000fca00078e0009 */
[----:B------:R0:W-:Y:S01]  /*8d70*/  STG.E.64 desc[UR36][R2.64], R4 ;  /* 0x0000000402007986 */ /* 0x0001e2000c101b24 */
[----:B------:R-:W-:Y:S05]  /*8d80*/  BRA `(.L_x_17347) ;  /* 0x00000004003c7947 */ /* 0x000fea0003800000 */
.L_x_17364:
[----:B------:R0:W-:Y:S01]  /*8d90*/  STG.E desc[UR36][R2.64], R9 ;  /* 0x0000000902007986 */ /* 0x0001e2000c101924 */
[----:B------:R-:W-:Y:S05]  /*8da0*/  BRA `(.L_x_17347) ;  /* 0x0000000400347947 */ /* 0x000fea0003800000 */
.L_x_17354:
        /* <DEDUP_REMOVED lines=10> */
.L_x_17367:
[----:B------:R-:W-:Y:S01]  /*8e50*/  CS2R R6, SRZ ;  /* 0x0000000000067805 */ /* 0x000fe2000001ff00 */
[----:B------:R-:W0:Y:S04]  /*8e60*/  I2F.F64 R4, R9 ;  /* 0x0000000900047312 */ /* 0x000e280000201c00 */
[----:B0-----:R4:W-:Y:S01]  /*8e70*/  STG.E.128 desc[UR36][R2.64], R4 ;  /* 0x0000000402007986 */ /* 0x0019e2000c101d24 */
[----:B------:R-:W-:Y:S05]  /*8e80*/  BRA `(.L_x_17347) ;  /* 0x0000000000fc7947 */ /* 0x000fea0003800000 */
.L_x_17366:
[----:B------:R-:W-:-:S09]  /*8e90*/  UISETP.NE.AND UP0, UPT, UR4, 0xf, UPT ;  /* 0x0000000f0400788c */ /* 0x000fd2000bf05270 */
[----:B------:R-:W-:Y:S05]  /*8ea0*/  BRA.U !UP0, `(.L_x_17368) ;  /* 0x0000000108e87547 */ /* 0x000fea000b800000 */
[----:B------:R-:W-:-:S09]  /*8eb0*/  UISETP.NE.AND UP0, UPT, UR4, 0x17, UPT ;  /* 0x000000170400788c */ /* 0x000fd2000bf05270 */
[----:B------:R-:W-:Y:S05]  /*8ec0*/  BRA.U !UP0, `(.L_x_17369) ;  /* 0x0000000108907547 */ /* 0x000fea000b800000 */
[----:B------:R-:W-:-:S09]  /*8ed0*/  UISETP.NE.AND UP0, UPT, UR4, 0x18, UPT ;  /* 0x000000180400788c */ /* 0x000fd2000bf05270 */
[----:B------:R-:W-:Y:S05]  /*8ee0*/  BRA.U !UP0, `(.L_x_17370) ;  /* 0x0000000108447547 */ /* 0x000fea000b800000 */
.L_x_17346:
        /* <DEDUP_REMOVED lines=16> */
.L_x_17371:
[----:B------:R-:W-:Y:S05]  /*8ff0*/  BRA `(.L_x_17347) ;  /* 0x0000000000a07947 */ /* 0x000fea0003800000 */
.L_x_17370:
        /* <DEDUP_REMOVED lines=13> */
.L_x_17373:
[----:B------:R-:W-:Y:S05]  /*90d0*/  BSYNC.RECONVERGENT B0 ;  /* 0x0000000000007941 */ /* 0x000fea0003800200 */
.L_x_17372:
[----:B------:R-:W-:-:S05]  /*90e0*/  LOP3.LUT R5, R0, 0x80, R5, 0xf8, !PT ;  /* 0x0000008000057812 */ /* 0x000fca00078ef805 */
[----:B------:R2:W-:Y:S01]  /*90f0*/  STG.E.U8 desc[UR36][R2.64], R5 ;  /* 0x0000000502007986 */ /* 0x0005e2000c101124 */
[----:B------:R-:W-:Y:S05]  /*9100*/  BRA `(.L_x_17347) ;  /* 0x00000000005c7947 */ /* 0x000fea0003800000 */
.L_x_17369:
        /* <DEDUP_REMOVED lines=12> */
.L_x_17375:
[----:B------:R-:W-:Y:S02]  /*91d0*/  ISETP.GT.U32.AND P0, PT, R4, 0x7f800000, PT ;  /* 0x7f8000000400780c */ /* 0x000fe40003f04070 */
[----:B------:R-:W-:-:S04]  /*91e0*/  MOV R0, 0x7f ;  /* 0x0000007f00007802 */ /* 0x000fc80000000f00 */
[----:B------:R-:W-:-:S07]  /*91f0*/  SEL R0, R0, 0x7c, P0 ;  /* 0x0000007c00007807 */ /* 0x000fce0000000000 */
.L_x_17376:
[----:B------:R-:W-:Y:S05]  /*9200*/  BSYNC.RECONVERGENT B0 ;  /* 0x0000000000007941 */ /* 0x000fea0003800200 */
.L_x_17374:
[----:B------:R-:W-:-:S04]  /*9210*/  SHF.R.U32.HI R5, RZ, 0x18, R5 ;  /* 0x00000018ff057819 */ /* 0x000fc80000011605 */
[----:B------:R-:W-:-:S05]  /*9220*/  LOP3.LUT R5, R0, 0x80, R5, 0xf8, !PT ;  /* 0x0000008000057812 */ /* 0x000fca00078ef805 */
[----:B------:R1:W-:Y:S01]  /*9230*/  STG.E.U8 desc[UR36][R2.64], R5 ;  /* 0x0000000502007986 */ /* 0x0003e2000c101124 */
[----:B------:R-:W-:Y:S05]  /*9240*/  BRA `(.L_x_17347) ;  /* 0x00000000000c7947 */ /* 0x000fea0003800000 */
.L_x_17368:
[----:B------:R-:W-:-:S04]  /*9250*/  I2FP.F32.S32 R0, R9 ;  /* 0x0000000900007245 */ /* 0x000fc80000201400 */
[----:B------:R-:W-:-:S05]  /*9260*/  F2FP.BF16.F32.PACK_AB R0, RZ, R0 ;  /* 0x00000000ff00723e */ /* 0x000fca00000010ff */
[----:B------:R0:W-:Y:S02]  /*9270*/  STG.E.U16 desc[UR36][R2.64], R0 ;  /* 0x0000000002007986 */ /* 0x0001e4000c101524 */
.L_x_17347:
[----:B------:R-:W-:-:S07]  /*9280*/  VIADD R19, R19, 0x80 ;  /* 0x0000008013137836 */ /* 0x000fce0000000000 */
.L_x_17309:
[----:B------:R-:W5:Y:S02]  /*9290*/  LDCU UR4, c[0x0][0x380] ;  /* 0x00007000ff0477ac */ /* 0x000f640008000800 */
[----:B-----5:R-:W-:-:S13]  /*92a0*/  ISETP.GE.AND P0, PT, R19, UR4, PT ;  /* 0x0000000413007c0c */ /* 0x020fda000bf06270 */
[----:B------:R-:W-:Y:S05]  /*92b0*/  @P0 EXIT ;  /* 0x000000000000094d */ /* 0x000fea0003800000 */
[----:B------:R-:W5:Y:S01]  /*92c0*/  LDCU UR4, c[0x0][0x388] ;  /* 0x00007100ff0477ac */ /* 0x000f620008000800 */
[----:B01234-:R-:W-:Y:S02]  /*92d0*/  HFMA2 R2, -RZ, RZ, 0, 0 ;  /* 0x00000000ff027431 */ /* 0x01ffe400000001ff */
        /* <DEDUP_REMOVED lines=314> */
.L_x_17377:
[----:B------:R-:W0:Y:S01]  /*a680*/  LDCU.128 UR8, c[0x0][0x580] ;  /* 0x0000b000ff0877ac */ /* 0x000e220008000c00 */
[----:B------:R-:W-:-:S04]  /*a690*/  UPRMT UR4, UR42, 0x9910, URZ ;  /* 0x000099102a047896 */ /* 0x000fc800080000ff */
[----:B------:R-:W-:Y:S01]  /*a6a0*/  UISETP.GT.AND UP0, UPT, UR4, 0x9, UPT ;  /* 0x000000090400788c */ /* 0x000fe2000bf04270 */
[----:B0-----:R-:W-:Y:S02]  /*a6b0*/  IADD3 R2, P0, PT, R2, UR8, RZ ;  /* 0x0000000802027c10 */ /* 0x001fe4000ff1e0ff */
[----:B------:R-:W-:-:S03]  /*a6c0*/  IADD3 R4, P1, PT, R0, UR10, RZ ;  /* 0x0000000a00047c10 */ /* 0x000fc6000ff3e0ff */
        /* <DEDUP_REMOVED lines=13> */
.L_x_17381:
[----:B------:R0:W5:Y:S01]  /*a7a0*/  LDG.E.U8 R0, desc[UR36][R4.64] ;  /* 0x0000002404007981 */ /* 0x000162000c1e1100 */
[----:B------:R-:W-:Y:S05]  /*a7b0*/  BRA `(.L_x_17382) ;  /* 0x0000000800e47947 */ /* 0x000fea0003800000 */
.L_x_17380:
        /* <DEDUP_REMOVED lines=8> */
.L_x_17384:
[----:B------:R0:W5:Y:S01]  /*a840*/  LDG.E R0, desc[UR36][R4.64] ;  /* 0x0000002404007981 */ /* 0x000162000c1e1900 */
[----:B------:R-:W-:Y:S05]  /*a850*/  BRA `(.L_x_17382) ;  /* 0x0000000800bc7947 */ /* 0x000fea0003800000 */
.L_x_17383:
[----:B------:R4:W5:Y:S01]  /*a860*/  LDG.E.S16 R0, desc[UR36][R4.64] ;  /* 0x0000002404007981 */ /* 0x000962000c1e1700 */
[----:B------:R-:W-:Y:S05]  /*a870*/  BRA `(.L_x_17382) ;  /* 0x0000000800b47947 */ /* 0x000fea0003800000 */
.L_x_17379:
        /* <DEDUP_REMOVED lines=9> */
.L_x_17386:
[----:B------:R-:W2:Y:S02]  /*a910*/  LDG.E.U16 R4, desc[UR36][R4.64] ;  /* 0x0000002404047981 */ /* 0x000ea4000c1e1500 */
[----:B--2---:R-:W-:-:S06]  /*a920*/  HADD2.F32 R0, -RZ, R4.H0_H0 ;  /* 0x20000004ff007230 */ /* 0x004fcc0000004100 */
[----:B------:R-:W1:Y:S01]  /*a930*/  F2I.FTZ.TRUNC.NTZ R0, R0 ;  /* 0x0000000000007305 */ /* 0x000e62000021f100 */
[----:B------:R-:W-:Y:S05]  /*a940*/  BRA `(.L_x_17382) ;  /* 0x0000000800807947 */ /* 0x000fea0003800000 */
.L_x_17385:
[----:B------:R-:W-:-:S09]  /*a950*/  UISETP.NE.AND UP0, UPT, UR4, 0x7, UPT ;  /* 0x000000070400788c */ /* 0x000fd2000bf05270 */
[----:B------:R-:W-:Y:S05]  /*a960*/  BRA.U !UP0, `(.L_x_17387) ;  /* 0x00000001082c7547 */ /* 0x000fea000b800000 */
[----:B------:R-:W-:-:S09]  /*a970*/  UISETP.NE.AND UP0, UPT, UR4, 0x8, UPT ;  /* 0x000000080400788c */ /* 0x000fd2000bf05270 */
[----:B------:R-:W-:Y:S05]  /*a980*/  BRA.U !UP0, `(.L_x_17388) ;  /* 0x0000000108147547 */ /* 0x000fea000b800000 */
[----:B------:R-:W-:-:S09]  /*a990*/  UISETP.NE.AND UP0, UPT, UR4, 0x9, UPT ;  /* 0x000000090400788c */ /* 0x000fd2000bf05270 */
[----:B------:R-:W-:Y:S05]  /*a9a0*/  BRA.U UP0, `(.L_x_17176) ;  /* 0xffffff75007c7547 */ /* 0x000fea000b83ffff */
[----:B------:R-:W2:Y:S02]  /*a9b0*/  LDG.E R0, desc[UR36][R4.64] ;  /* 0x0000002404007981 */ /* 0x000ea4000c1e1900 */
[----:B--2---:R-:W2:Y:S01]  /*a9c0*/  F2I.FTZ.TRUNC.NTZ R0, R0 ;  /* 0x0000000000007305 */ /* 0x004ea2000021f100 */
[----:B------:R-:W-:Y:S05]  /*a9d0*/  BRA `(.L_x_17382) ;  /* 0x00000008005c7947 */ /* 0x000fea0003800000 */
.L_x_17388:
[----:B------:R-:W2:Y:S02]  /*a9e0*/  LDG.E.U16 R4, desc[UR36][R4.64] ;  /* 0x0000002404047981 */ /* 0x000ea4000c1e1500 */
[----:B--2---:R-:W-:-:S06]  /*a9f0*/  HADD2.F32 R0, -RZ, R4.H0_H0 ;  /* 0x20000004ff007230 */ /* 0x004fcc0000004100 */
[----:B------:R-:W3:Y:S01]  /*aa00*/  F2I.FTZ.TRUNC.NTZ R0, R0 ;  /* 0x0000000000007305 */ /* 0x000ee2000021f100 */
[----:B------:R-:W-:Y:S05]  /*aa10*/  BRA `(.L_x_17382) ;  /* 0x00000008004c7947 */ /* 0x000fea0003800000 */
.L_x_17387:
[----:B------:R-:W2:Y:S02]  /*aa20*/  LDG.E.64 R4, desc[UR36][R4.64] ;  /* 0x0000002404047981 */ /* 0x000ea4000c1e1b00 */
[----:B--2---:R2:W3:Y:S02]  /*aa30*/  F2I.F64.TRUNC R0, R4 ;  /* 0x0000000400007311 */ /* 0x0044e4000030d100 */
[----:B--23--:R-:W-:Y:S05]  /*aa40*/  BRA `(.L_x_17382) ;  /* 0x0000000800407947 */ /* 0x00cfea0003800000 */
.L_x_17378:
        /* <DEDUP_REMOVED lines=12> */
.L_x_17391:
[----:B------:R-:W2:Y:S02]  /*ab10*/  LDG.E.64 R4, desc[UR36][R4.64] ;  /* 0x0000002404047981 */ /* 0x000ea4000c1e1b00 */
[----:B--2---:R0:W1:Y:S02]  /*ab20*/  F2I.F64.TRUNC R0, R4 ;  /* 0x0000000400007311 */ /* 0x004064000030d100 */
[----:B01----:R-:W-:Y:S05]  /*ab30*/  BRA `(.L_x_17382) ;  /* 0x0000000800047947 */ /* 0x003fea0003800000 */
.L_x_17390:
        /* <DEDUP_REMOVED lines=26> */
.L_x_17393:
        /* <DEDUP_REMOVED lines=13> */
.L_x_17392:
[----:B------:R-:W2:Y:S02]  /*adb0*/  LDG.E.U16 R0, desc[UR36][R4.64] ;  /* 0x0000002404007981 */ /* 0x000ea4000c1e1500 */
[----:B--2---:R-:W-:-:S06]  /*adc0*/  SHF.L.U32 R0, R0, 0x10, RZ ;  /* 0x0000001000007819 */ /* 0x004fcc00000006ff */
[----:B------:R-:W0:Y:S01]  /*add0*/  F2I.FTZ.TRUNC.NTZ R0, R0 ;  /* 0x0000000000007305 */ /* 0x000e22000021f100 */
[----:B------:R-:W-:Y:S05]  /*ade0*/  BRA `(.L_x_17382) ;  /* 0x0000000400587947 */ /* 0x000fea0003800000 */
.L_x_17389:
        /* <DEDUP_REMOVED lines=10> */
.L_x_17396:
        /* <DEDUP_REMOVED lines=21> */
.L_x_17400:
[----:B------:R-:W-:Y:S05]  /*afe0*/  BSYNC.RECONVERGENT B1 ;  /* 0x0000000000017941 */ /* 0x000fea0003800200 */
.L_x_17399:
[----:B------:R-:W-:Y:S01]  /*aff0*/  IMAD.SHL.U32 R0, R0, 0x100000, RZ ;  /* 0x0010000000007824 */ /* 0x000fe200078e00ff */
[----:B------:R-:W-:-:S04]  /*b000*/  LEA R4, R4, 0x3b800000, 0x17 ;  /* 0x3b80000004047811 */ /* 0x000fc800078eb8ff */
[----:B------:R-:W-:-:S07]  /*b010*/  LOP3.LUT R0, R4, R0, R9, 0xfe, !PT ;  /* 0x0000000004007212 */ /* 0x000fce00078efe09 */
.L_x_17398:
[----:B------:R-:W-:Y:S05]  /*b020*/  BSYNC.RECONVERGENT B0 ;  /* 0x0000000000007941 */ /* 0x000fea0003800200 */
.L_x_17397:
[----:B------:R-:W0:Y:S01]  /*b030*/  F2I.FTZ.TRUNC.NTZ R0, R0 ;  /* 0x0000000000007305 */ /* 0x000e22000021f100 */
[----:B------:R-:W-:Y:S05]  /*b040*/  BRA `(.L_x_17382) ;  /* 0x0000000000c07947 */ /* 0x000fea0003800000 */
.L_x_17395:
        /* <DEDUP_REMOVED lines=21> */
.L_x_17404:
[----:B------:R-:W-:Y:S05]  /*b1a0*/  BSYNC.RECONVERGENT B1 ;  /* 0x0000000000017941 */ /* 0x000fea0003800200 */
.L_x_17403:
[----:B------:R-:W-:Y:S01]  /*b1b0*/  IMAD.SHL.U32 R0, R0, 0x200000, RZ ;  /* 0x0020000000007824 */ /* 0x000fe200078e00ff */
[----:B------:R-:W-:-:S04]  /*b1c0*/  LEA R4, R4, 0x37800000, 0x17 ;  /* 0x3780000004047811 */ /* 0x000fc800078eb8ff */
[----:B------:R-:W-:-:S07]  /*b1d0*/  LOP3.LUT R0, R4, R0, R9, 0xfe, !PT ;  /* 0x0000000004007212 */ /* 0x000fce00078efe09 */
.L_x_17402:
[----:B------:R-:W-:Y:S05]  /*b1e0*/  BSYNC.RECONVERGENT B0 ;  /* 0x0000000000007941 */ /* 0x000fea0003800200 */
.L_x_17401:
[----:B------:R-:W0:Y:S01]  /*b1f0*/  F2I.FTZ.TRUNC.NTZ R0, R0 ;  /* 0x0000000000007305 */ /* 0x000e22000021f100 */
[----:B------:R-:W-:Y:S05]  /*b200*/  BRA `(.L_x_17382) ;  /* 0x0000000000507947 */ /* 0x000fea0003800000 */
.L_x_17394:
        /* <DEDUP_REMOVED lines=14> */
.L_x_17408:
[----:B------:R-:W-:Y:S05]  /*b2f0*/  BSYNC.RECONVERGENT B0 ;  /* 0x0000000000007941 */ /* 0x000fea0003800200 */
.L_x_17407:
[----:B------:R-:W0:Y:S01]  /*b300*/  F2I.FTZ.TRUNC.NTZ R0, R0 ;  /* 0x0000000000007305 */ /* 0x000e22000021f100 */
[----:B------:R-:W-:Y:S05]  /*b310*/  BRA `(.L_x_17382) ;  /* 0x00000000000c7947 */ /* 0x000fea0003800000 */
.L_x_17406:
[----:B------:R0:W5:Y:S01]  /*b320*/  LDG.E R0, desc[UR36][R4.64] ;  /* 0x0000002404007981 */ /* 0x000162000c1e1900 */
[----:B------:R-:W-:Y:S05]  /*b330*/  BRA `(.L_x_17382) ;  /* 0x0000000000047947 */ /* 0x000fea0003800000 */
.L_x_17405:
[----:B------:R0:W5:Y:S02]  /*b340*/  LDG.E R0, desc[UR36][R4.64] ;  /* 0x0000002404007981 */ /* 0x000164000c1e1900 */
.L_x_17382:
[----:B------:R-:W-:Y:S05]  /*b350*/  BSYNC.RECONVERGENT B6 ;  /* 0x0000000000067941 */ /* 0x000fea0003800200 */
.L_x_17169:
[-C--:B0123-5:R-:W-:Y:S01]  /*b360*/  IABS R7, R0.reuse ;  /* 0x0000000000077213 */ /* 0x0affe20000000000 */
[----:B------:R-:W0:Y:S01]  /*b370*/  LDC R11, c[0x0][0x594] ;  /* 0x00016500ff0b7b82 */ /* 0x000e220000000800 */
[----:B------:R-:W-:Y:S01]  /*b380*/  IABS R10, R0 ;  /* 0x00000000000a7213 */ /* 0x000fe20000000000 */
[----:B------:R-:W-:Y:S01]  /*b390*/  UPRMT UR4, UR41, 0x9910, URZ ;  /* 0x0000991029047896 */ /* 0x000fe200080000ff */
[----:B------:R-:W1:Y:S03]  /*b3a0*/  I2F.RP R6, R7 ;  /* 0x0000000700067306 */ /* 0x000e660000209400 */
[----:B------:R-:W-:Y:S01]  /*b3b0*/  IMAD.MOV R10, RZ, RZ, -R10 ;  /* 0x000000ffff0a7224 */ /* 0x000fe200078e0a0a */
[----:B------:R-:W-:-:S04]  /*b3c0*/  UISETP.GT.AND UP0, UPT, UR4, 0x9, UPT ;  /* 0x000000090400788c */ /* 0x000fc8000bf04270 */
[----:B-1----:R-:W4:Y:S02]  /*b3d0*/  MUFU.RCP R6, R6 ;  /* 0x0000000600067308 */ /* 0x002f240000001000 */
[----:B----4-:R-:W-:Y:S01]  /*b3e0*/  VIADD R4, R6, 0xffffffe ;  /* 0x0ffffffe06047836 */ /* 0x010fe20000000000 */
[----:B0-----:R-:W-:-:S05]  /*b3f0*/  IABS R6, R11 ;  /* 0x0000000b00067213 */ /* 0x001fca0000000000 */
[----:B------:R0:W1:Y:S02]  /*b400*/  F2I.FTZ.U32.TRUNC.NTZ R5, R4 ;  /* 0x0000000400057305 */ /* 0x000064000021f000 */
[----:B0-----:R-:W-:Y:S01]  /*b410*/  IMAD.MOV.U32 R4, RZ, RZ, RZ ;  /* 0x000000ffff047224 */ /* 0x001fe200078e00ff */
[----:B-1----:R-:W-:-:S05]  /*b420*/  IADD3 R8, PT, PT, RZ, -R5, RZ ;  /* 0x80000005ff087210 */ /* 0x002fca0007ffe0ff */
[----:B------:R-:W-:-:S04]  /*b430*/  IMAD R9, R8, R7, RZ ;  /* 0x0000000708097224 */ /* 0x000fc800078e02ff */
[----:B------:R-:W-:Y:S01]  /*b440*/  IMAD.HI.U32 R5, R5, R9, R4 ;  /* 0x0000000905057227 */ /* 0x000fe200078e0004 */
[----:B------:R-:W-:-:S05]  /*b450*/  MOV R4, R10 ;  /* 0x0000000a00047202 */ /* 0x000fca0000000f00 */
        /* <DEDUP_REMOVED lines=9> */
[----:B------:R-:W-:-:S05]  /*b4f0*/  @P0 IADD3 R5, PT, PT, R5, 0x1, RZ ;  /* 0x0000000105050810 */ /* 0x000fca0007ffe0ff */
[----:B------:R-:W-:-:S04]  /*b500*/  IMAD.MOV.U32 R4, RZ, RZ, R5 ;  /* 0x000000ffff047224 */ /* 0x000fc800078e0005 */
        /* <DEDUP_REMOVED lines=13> */
.L_x_17412:
[----:B------:R-:W-:Y:S01]  /*b5e0*/  STG.E.U8 desc[UR36][R2.64], R4 ;  /* 0x0000000402007986 */ /* 0x000fe2000c101124 */
[----:B------:R-:W-:Y:S05]  /*b5f0*/  EXIT ;  /* 0x000000000000794d */ /* 0x000fea0003800000 */
.L_x_17411:
        /* <DEDUP_REMOVED lines=9> */
.L_x_17415:
[----:B------:R-:W-:Y:S01]  /*b690*/  STG.E desc[UR36][R2.64], R4 ;  /* 0x0000000402007986 */ /* 0x000fe2000c101924 */
[----:B------:R-:W-:Y:S05]  /*b6a0*/  EXIT ;  /* 0x000000000000794d */ /* 0x000fea0003800000 */
.L_x_17414:
[----:B------:R-:W-:Y:S01]  /*b6b0*/  STG.E.U16 desc[UR36][R2.64], R4 ;  /* 0x0000000402007986 */ /* 0x000fe2000c101524 */
[----:B------:R-:W-:Y:S05]  /*b6c0*/  EXIT ;  /* 0x000000000000794d */ /* 0x000fea0003800000 */
.L_x_17410:
        /* <DEDUP_REMOVED lines=9> */
.L_x_17417:
[----:B------:R-:W-:-:S04]  /*b760*/  I2FP.F32.S32 R0, R4 ;  /* 0x0000000400007245 */ /* 0x000fc80000201400 */
[----:B------:R-:W-:-:S05]  /*b770*/  F2FP.F16.F32.PACK_AB R0, RZ, R0 ;  /* 0x00000000ff00723e */ /* 0x000fca00000000ff */
[----:B------:R-:W-:Y:S01]  /*b780*/  STG.E.U16 desc[UR36][R2.64], R0 ;  /* 0x0000000002007986 */ /* 0x000fe2000c101524 */
[----:B------:R-:W-:Y:S05]  /*b790*/  EXIT ;  /* 0x000000000000794d */ /* 0x000fea0003800000 */
.L_x_17416:
        /* <DEDUP_REMOVED lines=8> */
[----:B------:R-:W-:Y:S01]  /*b820*/  STG.E.64 desc[UR36][R2.64], R4 ;  /* 0x0000000402007986 */ /* 0x000fe2000c101b24 */
[----:B------:R-:W-:Y:S05]  /*b830*/  EXIT ;  /* 0x000000000000794d */ /* 0x000fea0003800000 */
.L_x_17419:
[----:B------:R-:W-:-:S04]  /*b840*/  I2FP.F32.S32 R4, R4 ;  /* 0x0000000400047245 */ /* 0x000fc80000201400 */
[----:B------:R-:W-:-:S04]  /*b850*/  F2FP.F16.F32.PACK_AB R5, RZ, R4 ;  /* 0x00000004ff05723e */ /* 0x000fc800000000ff */
[----:B------:R-:W-:-:S05]  /*b860*/  PRMT R5, R5, 0x5410, RZ ;  /* 0x0000541005057816 */ /* 0x000fca00000000ff */
[----:B------:R-:W-:Y:S01]  /*b870*/  STG.E desc[UR36][R2.64], R5 ;  /* 0x0000000502007986 */ /* 0x000fe2000c101924 */
[----:B------:R-:W-:Y:S05]  /*b880*/  EXIT ;  /* 0x000000000000794d */ /* 0x000fea0003800000 */
.L_x_17418:
[----:B------:R-:W0:Y:S02]  /*b890*/  I2F.F64 R4, R4 ;  /* 0x0000000400047312 */ /* 0x000e240000201c00 */
[----:B0-----:R-:W-:Y:S01]  /*b8a0*/  STG.E.64 desc[UR36][R2.64], R4 ;  /* 0x0000000402007986 */ /* 0x001fe2000c101b24 */
[----:B------:R-:W-:Y:S05]  /*b8b0*/  EXIT ;  /* 0x000000000000794d */ /* 0x000fea0003800000 */
.L_x_17409:
        /* <DEDUP_REMOVED lines=12> */
.L_x_17423:
        /* <DEDUP_REMOVED lines=18> */
.L_x_17426:
[----:B------:R-:W-:-:S04]  /*baa0*/  SHF.R.U32.HI R5, RZ, 0x18, R5 ;  /* 0x00000018ff057819 */ /* 0x000fc80000011605 */
[----:B------:R-:W-:-:S07]  /*bab0*/  LOP3.LUT R0, R0, 0x80, R5, 0xf8, !PT ;  /* 0x0000008000007812 */ /* 0x000fce00078ef805 */
.L_x_17425:
[----:B------:R-:W-:Y:S05]  /*bac0*/  BSYNC.RECONVERGENT B0 ;  /* 0x0000000000007941 */ /* 0x000fea0003800200 */
.L_x_17424:
[----:B------:R-:W-:Y:S01]  /*bad0*/  STG.E.U8 desc[UR36][R2.64], R0 ;  /* 0x0000000002007986 */ /* 0x000fe2000c101124 */
[----:B------:R-:W-:Y:S05]  /*bae0*/  EXIT ;  /* 0x000000000000794d */ /* 0x000fea0003800000 */
.L_x_17422:
        /* <DEDUP_REMOVED lines=18> */
.L_x_17429:
[----:B------:R-:W-:-:S04]  /*bc10*/  SHF.R.U32.HI R5, RZ, 0x18, R5 ;  /* 0x00000018ff057819 */ /* 0x000fc80000011605 */
[----:B------:R-:W-:-:S07]  /*bc20*/  LOP3.LUT R0, R0, 0x80, R5, 0xf8, !PT ;  /* 0x0000008000007812 */ /* 0x000fce00078ef805 */
.L_x_17428:
[----:B------:R-:W-:Y:S05]  /*bc30*/  BSYNC.RECONVERGENT B0 ;  /* 0x0000000000007941 */ /* 0x000fea0003800200 */
.L_x_17427:
[----:B------:R-:W-:Y:S01]  /*bc40*/  STG.E.U8 desc[UR36][R2.64], R0 ;  /* 0x0000000002007986 */ /* 0x000fe2000c101124 */
[----:B------:R-:W-:Y:S05]  /*bc50*/  EXIT ;  /* 0x000000000000794d */ /* 0x000fea0003800000 */
.L_x_17421:
        /* <DEDUP_REMOVED lines=22> */
.L_x_17431:
[----:B------:R-:W-:-:S05]  /*bdc0*/  SHF.R.S32.HI R5, RZ, 0x1f, R4 ;  /* 0x0000001fff057819 */ /* 0x000fca0000011404 */
[----:B------:R-:W-:Y:S01]  /*bdd0*/  STG.E.64 desc[UR36][R2.64], R4 ;  /* 0x0000000402007986 */ /* 0x000fe2000c101b24 */
[----:B------:R-:W-:Y:S05]  /*bde0*/  EXIT ;  /* 0x000000000000794d */ /* 0x000fea0003800000 */
.L_x_17430:
[----:B------:R-:W-:Y:S01]  /*bdf0*/  STG.E desc[UR36][R2.64], R4 ;  /* 0x0000000402007986 */ /* 0x000fe2000c101924 */
[----:B------:R-:W-:Y:S05]  /*be00*/  EXIT ;  /* 0x000000000000794d */ /* 0x000fea0003800000 */
.L_x_17420:
        /* <DEDUP_REMOVED lines=10> */
.L_x_17433:
[----:B------:R-:W-:Y:S01]  /*beb0*/  CS2R R6, SRZ ;  /* 0x0000000000067805 */ /* 0x000fe2000001ff00 */
[----:B------:R-:W0:Y:S04]  /*bec0*/  I2F.F64 R4, R4 ;  /* 0x0000000400047312 */ /* 0x000e280000201c00 */
[----:B0-----:R-:W-:Y:S01]  /*bed0*/  STG.E.128 desc[UR36][R2.64], R4 ;  /* 0x0000000402007986 */ /* 0x001fe2000c101d24 */
[----:B------:R-:W-:Y:S05]  /*bee0*/  EXIT ;  /* 0x000000000000794d */ /* 0x000fea0003800000 */
.L_x_17432:
[----:B------:R-:W-:-:S09]  /*bef0*/  UISETP.NE.AND UP0, UPT, UR4, 0xf, UPT ;  /* 0x0000000f0400788c */ /* 0x000fd2000bf05270 */
[----:B------:R-:W-:Y:S05]  /*bf00*/  BRA.U !UP0, `(.L_x_17434) ;  /* 0x0000000108e87547 */ /* 0x000fea000b800000 */
[----:B------:R-:W-:-:S09]  /*bf10*/  UISETP.NE.AND UP0, UPT, UR4, 0x17, UPT ;  /* 0x000000170400788c */ /* 0x000fd2000bf05270 */
[----:B------:R-:W-:Y:S05]  /*bf20*/  BRA.U !UP0, `(.L_x_17435) ;  /* 0x0000000108907547 */ /* 0x000fea000b800000 */
[----:B------:R-:W-:-:S09]  /*bf30*/  UISETP.NE.AND UP0, UPT, UR4, 0x18, UPT ;  /* 0x000000180400788c */ /* 0x000fd2000bf05270 */
[----:B------:R-:W-:Y:S05]  /*bf40*/  BRA.U !UP0, `(.L_x_17436) ;  /* 0x0000000108447547 */ /* 0x000fea000b800000 */
.L_x_17413:
        /* <DEDUP_REMOVED lines=16> */
.L_x_17437:
[----:B------:R-:W-:Y:S05]  /*c050*/  EXIT ;  /* 0x000000000000794d */ /* 0x000fea0003800000 */
.L_x_17436:
        /* <DEDUP_REMOVED lines=13> */
.L_x_17439:
[----:B------:R-:W-:Y:S05]  /*c130*/  BSYNC.RECONVERGENT B0 ;  /* 0x0000000000007941 */ /* 0x000fea0003800200 */
.L_x_17438:
[----:B------:R-:W-:-:S05]  /*c140*/  LOP3.LUT R5, R0, 0x80, R5, 0xf8, !PT ;  /* 0x0000008000057812 */ /* 0x000fca00078ef805 */
[----:B------:R-:W-:Y:S01]  /*c150*/  STG.E.U8 desc[UR36][R2.64], R5 ;  /* 0x0000000502007986 */ /* 0x000fe2000c101124 */
[----:B------:R-:W-:Y:S05]  /*c160*/  EXIT ;  /* 0x000000000000794d */ /* 0x000fea0003800000 */
.L_x_17435:
        /* <DEDUP_REMOVED lines=12> */
.L_x_17441:
[----:B------:R-:W-:Y:S01]  /*c230*/  IMAD.MOV.U32 R0, RZ, RZ, 0x7f ;  /* 0x0000007fff007424 */ /* 0x000fe200078e00ff */
[----:B------:R-:W-:-:S04]  /*c240*/  ISETP.GT.U32.AND P0, PT, R4, 0x7f800000, PT ;  /* 0x7f8000000400780c */ /* 0x000fc80003f04070 */
[----:B------:R-:W-:-:S09]  /*c250*/  SEL R0, R0, 0x7c, P0 ;  /* 0x0000007c00007807 */ /* 0x000fd20000000000 */
.L_x_17442:
[----:B------:R-:W-:Y:S05]  /*c260*/  BSYNC.RECONVERGENT B0 ;  /* 0x0000000000007941 */ /* 0x000fea0003800200 */
.L_x_17440:
[----:B------:R-:W-:-:S04]  /*c270*/  SHF.R.U32.HI R5, RZ, 0x18, R5 ;  /* 0x00000018ff057819 */ /* 0x000fc80000011605 */
[----:B------:R-:W-:-:S05]  /*c280*/  LOP3.LUT R5, R0, 0x80, R5, 0xf8, !PT ;  /* 0x0000008000057812 */ /* 0x000fca00078ef805 */
[----:B------:R-:W-:Y:S01]  /*c290*/  STG.E.U8 desc[UR36][R2.64], R5 ;  /* 0x0000000502007986 */ /* 0x000fe2000c101124 */
[----:B------:R-:W-:Y:S05]  /*c2a0*/  EXIT ;  /* 0x000000000000794d */ /* 0x000fea0003800000 */
.L_x_17434:
[----:B------:R-:W-:-:S04]  /*c2b0*/  I2FP.F32.S32 R0, R4 ;  /* 0x0000000400007245 */ /* 0x000fc80000201400 */
[----:B------:R-:W-:-:S05]  /*c2c0*/  F2FP.BF16.F32.PACK_AB R0, RZ, R0 ;  /* 0x00000000ff00723e */ /* 0x000fca00000010ff */
[----:B------:R-:W-:Y:S01]  /*c2d0*/  STG.E.U16 desc[UR36][R2.64], R0 ;  /* 0x0000000002007986 */ /* 0x000fe2000c101524 */
[----:B------:R-:W-:Y:S05]  /*c2e0*/  EXIT ;  /* 0x000000000000794d */ /* 0x000fea0003800000 */
.L_x_17443:
        /* <DEDUP_REMOVED lines=9> */
.L_x_22479:


//--------------------- .text._ZN2at6native27unrolled_elementwise_kernelINS0_13AUnaryFunctorIiiiZZZNS0_15binary_internal21div_trunc_kernel_cudaERNS_18TensorIteratorBaseEENKUlvE_clEvENKUlvE1_clEvEUliiE_EESt5arrayIPcLm2EELi4E23TrivialOffsetCalculatorILi1EjESE_NS0_6memory12LoadWithCastILi1EEENSF_13StoreWithCastILi1EEEEEviT_T0_T2_T3_T4_T5_ --------------------------
	.section	.text._ZN2at6native27unrolled_elementwise_kernelINS0_13AUnaryFunctorIiiiZZZNS0_15binary_internal21div_trunc_kernel_cudaERNS_18TensorIteratorBaseEENKUlvE_clEvENKUlvE1_clEvEUliiE_EESt5arrayIPcLm2EELi4E23TrivialOffsetCalculatorILi1EjESE_NS0_6memory12LoadWithCastILi1EEENSF_13StoreWithCastILi1EEEEEviT_T0_T2_T3_T4_T5_,"ax",@progbits
	.align	128
        .global         _ZN2at6native27unrolled_elementwise_kernelINS0_13AUnaryFunctorIiiiZZZNS0_15binary_internal21div_trunc_kernel_cudaERNS_18TensorIteratorBaseEENKUlvE_clEvENKUlvE1_clEvEUliiE_EESt5arrayIPcLm2EELi4E23TrivialOffsetCalculatorILi1EjESE_NS0_6memory12LoadWithCastILi1EEENSF_13StoreWithCastILi1EEEEEviT_T0_T2_T3_T4_T5_
        .type           _ZN2at6native27unrolled_elementwise_kernelINS0_13AUnaryFunctorIiiiZZZNS0_15binary_internal21div_trunc_kernel_cudaERNS_18TensorIteratorBaseEENKUlvE_clEvENKUlvE1_clEvEUliiE_EESt5arrayIPcLm2EELi4E23TrivialOffsetCalculatorILi1EjESE_NS0_6memory12LoadWithCastILi1EEENSF_13StoreWithCastILi1EEEEEviT_T0_T2_T3_T4_T5_,@function
        .size           _ZN2at6native27unrolled_elementwise_kernelINS0_13AUnaryFunctorIiiiZZZNS0_15binary_internal21div_trunc_kernel_cudaERNS_18TensorIteratorBaseEENKUlvE_clEvENKUlvE1_clEvEUliiE_EESt5arrayIPcLm2EELi4E23TrivialOffsetCalculatorILi1EjESE_NS0_6memory12LoadWithCastILi1EEENSF_13StoreWithCastILi1EEEEEviT_T0_T2_T3_T4_T5_,(.L_x_22480 - _ZN2at6native27unrolled_elementwise_kernelINS0_13AUnaryFunctorIiiiZZZNS0_15binary_internal21div_trunc_kernel_cudaERNS_18TensorIteratorBaseEENKUlvE_clEvENKUlvE1_clEvEUliiE_EESt5arrayIPcLm2EELi4E23TrivialOffsetCalculatorILi1EjESE_NS0_6memory12LoadWithCastILi1EEENSF_13StoreWithCastILi1EEEEEviT_T0_T2_T3_T4_T5_)
        .other          _ZN2at6native27unrolled_elementwise_kernelINS0_13AUnaryFunctorIiiiZZZNS0_15binary_internal21div_trunc_kernel_cudaERNS_18TensorIteratorBaseEENKUlvE_clEvENKUlvE1_clEvEUliiE_EESt5arrayIPcLm2EELi4E23TrivialOffsetCalculatorILi1EjESE_NS0_6memory12LoadWithCastILi1EEENSF_13StoreWithCastILi1EEEEEviT_T0_T2_T3_T4_T5_,@"STO_CUDA_ENTRY STV_DEFAULT"
_ZN2at6native27unrolled_elementwise_kernelINS0_13AUnaryFunctorIiiiZZZNS0_15binary_internal21div_trunc_kernel_cudaERNS_18TensorIteratorBaseEENKUlvE_clEvENKUlvE1_clEvEUliiE_EESt5arrayIPcLm2EELi4E23TrivialOffsetCalculatorILi1EjESE_NS0_6memory12LoadWithCastILi1EEENSF_13StoreWithCastILi1EEEEEviT_T0_T2_T3_T4_T5_:
.text._ZN2at6native27unrolled_elementwise_kernelINS0_13AUnaryFunctorIiiiZZZNS0_15binary_internal21div_trunc_kernel_cudaERNS_18TensorIteratorBaseEENKUlvE_clEvENKUlvE1_clEvEUliiE_EESt5arrayIPcLm2EELi4E23TrivialOffsetCalculatorILi1EjESE_NS0_6memory12LoadWithCastILi1EEENSF_13StoreWithCastILi1EEEEEviT_T0_T2_T3_T4_T5_:
        /* <DEDUP_REMOVED lines=31> */
.L_x_17449:
[----:B------:R3:W5:Y:S01]  /*01f0*/  LDG.E.U8 R25, desc[UR36][R4.64] ;  /* 0x0000002404197981 */ /* 0x000762000c1e1100 */
[----:B------:R-:W-:Y:S05]  /*0200*/  BRA `(.L_x_17451) ;  /* 0x0000000c00307947 */ /* 0x000fea0003800000 */
.L_x_17448:
        /* <DEDUP_REMOVED lines=8> */
.L_x_17453:
[----:B------:R1:W5:Y:S01]  /*0290*/  LDG.E R25, desc[UR36][R4.64] ;  /* 0x0000002404197981 */ /* 0x000362000c1e1900 */
[----:B------:R-:W-:Y:S05]  /*02a0*/  BRA `(.L_x_17451) ;  /* 0x0000000c00087947 */ /* 0x000fea0003800000 */
.L_x_17452:
[----:B------:R2:W5:Y:S01]  /*02b0*/  LDG.E.S16 R25, desc[UR36][R4.64] ;  /* 0x0000002404197981 */ /* 0x000562000c1e1700 */
[----:B------:R-:W-:Y:S05]  /*02c0*/  BRA `(.L_x_17451) ;  /* 0x0000000c00007947 */ /* 0x000fea0003800000 */
.L_x_17447:
        /* <DEDUP_REMOVED lines=9> */
.L_x_17455:
[----:B------:R-:W2:Y:S02]  /*0360*/  LDG.E.U16 R4, desc[UR36][R4.64] ;  /* 0x0000002404047981 */ /* 0x000ea4000c1e1500 */
[----:B--2---:R-:W-:-:S06]  /*0370*/  HADD2.F32 R25, -RZ, R4.H0_H0 ;  /* 0x20000004ff197230 */ /* 0x004fcc0000004100 */
[----:B------:R-:W0:Y:S01]  /*0380*/  F2I.FTZ.TRUNC.NTZ R25, R25 ;  /* 0x0000001900197305 */ /* 0x000e22000021f100 */
[----:B------:R-:W-:Y:S05]  /*0390*/  BRA `(.L_x_17451) ;  /* 0x0000000800cc7947 */ /* 0x000fea0003800000 */
.L_x_17454:
        /* <DEDUP_REMOVED lines=9> */
.L_x_17457:
[----:B------:R-:W2:Y:S02]  /*0430*/  LDG.E.U16 R4, desc[UR36][R4.64] ;  /* 0x0000002404047981 */ /* 0x000ea4000c1e1500 */
[----:B--2---:R-:W-:-:S06]  /*0440*/  HADD2.F32 R25, -RZ, R4.H0_H0 ;  /* 0x20000004ff197230 */ /* 0x004fcc0000004100 */
[----:B------:R-:W0:Y:S01]  /*0450*/  F2I.FTZ.TRUNC.NTZ R25, R25 ;  /* 0x0000001900197305 */ /* 0x000e22000021f100 */
[----:B------:R-:W-:Y:S05]  /*0460*/  BRA `(.L_x_17451) ;  /* 0x0000000800987947 */ /* 0x000fea0003800000 */
.L_x_17456:
[----:B------:R-:W2:Y:S02]  /*0470*/  LDG.E.64 R4, desc[UR36][R4.64] ;  /* 0x0000002404047981 */ /* 0x000ea4000c1e1b00 */
[----:B--2---:R0:W1:Y:S02]  /*0480*/  F2I.F64.TRUNC R25, R4 ;  /* 0x0000000400197311 */ /* 0x004064000030d100 */
[----:B01----:R-:W-:Y:S05]  /*0490*/  BRA `(.L_x_17451) ;  /* 0x00000008008c7947 */ /* 0x003fea0003800000 */
.L_x_17446:
        /* <DEDUP_REMOVED lines=12> */
.L_x_17460:
[----:B------:R-:W2:Y:S02]  /*0560*/  LDG.E.64 R4, desc[UR36][R4.64] ;  /* 0x0000002404047981 */ /* 0x000ea4000c1e1b00 */
[----:B--2---:R0:W1:Y:S02]  /*0570*/  F2I.F64.TRUNC R25, R4 ;  /* 0x0000000400197311 */ /* 0x004064000030d100 */
[----:B01----:R-:W-:Y:S05]  /*0580*/  BRA `(.L_x_17451) ;  /* 0x0000000800507947 */ /* 0x003fea0003800000 */
.L_x_17459:
        /* <DEDUP_REMOVED lines=26> */
.L_x_17462:
        /* <DEDUP_REMOVED lines=14> */
.L_x_17461:
[----:B------:R-:W2:Y:S02]  /*0810*/  LDG.E.U16 R25, desc[UR36][R4.64] ;  /* 0x0000002404197981 */ /* 0x000ea4000c1e1500 */
[----:B--2---:R-:W-:-:S06]  /*0820*/  IMAD.U32 R25, R25, 0x10000, RZ ;  /* 0x0001000019197824 */ /* 0x004fcc00078e00ff */
[----:B------:R-:W0:Y:S01]  /*0830*/  F2I.FTZ.TRUNC.NTZ R25, R25 ;  /* 0x0000001900197305 */ /* 0x000e22000021f100 */
[----:B------:R-:W-:Y:S05]  /*0840*/  BRA `(.L_x_17451) ;  /* 0x0000000400a07947 */ /* 0x000fea0003800000 */
.L_x_17458:
        /* <DEDUP_REMOVED lines=10> */
.L_x_17465:
        /* <DEDUP_REMOVED lines=21> */
.L_x_17469:
[----:B------:R-:W-:Y:S05]  /*0a40*/  BSYNC.RECONVERGENT B1 ;  /* 0x0000000000017941 */ /* 0x000fea0003800200 */
.L_x_17468:
[----:B------:R-:W-:Y:S01]  /*0a50*/  IMAD.SHL.U32 R0, R0, 0x100000, RZ ;  /* 0x0010000000007824 */ /* 0x000fe200078e00ff */
[----:B------:R-:W-:-:S04]  /*0a60*/  LEA R3, R3, 0x3b800000, 0x17 ;  /* 0x3b80000003037811 */ /* 0x000fc800078eb8ff */
[----:B------:R-:W-:-:S07]  /*0a70*/  LOP3.LUT R25, R3, R0, R25, 0xfe, !PT ;  /* 0x0000000003197212 */ /* 0x000fce00078efe19 */
.L_x_17467:
[----:B------:R-:W-:Y:S05]  /*0a80*/  BSYNC.RECONVERGENT B0 ;  /* 0x0000000000007941 */ /* 0x000fea0003800200 */
.L_x_17466:
[----:B------:R-:W0:Y:S01]  /*0a90*/  F2I.FTZ.TRUNC.NTZ R25, R25 ;  /* 0x0000001900197305 */ /* 0x000e22000021f100 */
[----:B------:R-:W-:Y:S05]  /*0aa0*/  BRA `(.L_x_17451) ;  /* 0x0000000400087947 */ /* 0x000fea0003800000 */
.L_x_17464:
        /* <DEDUP_REMOVED lines=21> */
.L_x_17473:
[----:B------:R-:W-:Y:S05]  /*0c00*/  BSYNC.RECONVERGENT B1 ;  /* 0x0000000000017941 */ /* 0x000fea0003800200 */
.L_x_17472:
[----:B------:R-:W-:Y:S01]  /*0c10*/  IMAD.SHL.U32 R0, R0, 0x200000, RZ ;  /* 0x0020000000007824 */ /* 0x000fe200078e00ff */
[----:B------:R-:W-:-:S04]  /*0c20*/  LEA R3, R3, 0x37800000, 0x17 ;  /* 0x3780000003037811 */ /* 0x000fc800078eb8ff */
[----:B------:R-:W-:-:S07]  /*0c30*/  LOP3.LUT R25, R3, R0, R25, 0xfe, !PT ;  /* 0x0000000003197212 */ /* 0x000fce00078efe19 */
.L_x_17471:
[----:B------:R-:W-:Y:S05]  /*0c40*/  BSYNC.RECONVERGENT B0 ;  /* 0x0000000000007941 */ /* 0x000fea0003800200 */
.L_x_17470:
[----:B------:R-:W0:Y:S01]  /*0c50*/  F2I.FTZ.TRUNC.NTZ R25, R25 ;  /* 0x0000001900197305 */ /* 0x000e22000021f100 */
[----:B------:R-:W-:Y:S05]  /*0c60*/  BRA `(.L_x_17451) ;  /* 0x0000000000987947 */ /* 0x000fea0003800000 */
.L_x_17463:
[----:B------:R-:W-:-:S09]  /*0c70*/  UISETP.NE.AND UP0, UPT, UR4, 0x1c, UPT ;  /* 0x0000001c0400788c */ /* 0x000fd2000bf05270 */
[----:B------:R-:W-:Y:S05]  /*0c80*/  BRA.U !UP0, `(.L_x_17474) ;  /* 0x00000001088c7547 */ /* 0x000fea000b800000 */
[----:B------:R-:W-:-:S09]  /*0c90*/  UISETP.NE.AND UP0, UPT, UR4, 0x1d, UPT ;  /* 0x0000001d0400788c */ /* 0x000fd2000bf05270 */
[----:B------:R-:W-:Y:S05]  /*0ca0*/  BRA.U !UP0, `(.L_x_17475) ;  /* 0x00000001087c7547 */ /* 0x000fea000b800000 */
[----:B------:R-:W-:-:S09]  /*0cb0*/  UISETP.NE.AND UP0, UPT, UR4, 0x2c, UPT ;  /* 0x0000002c0400788c */ /* 0x000fd2000bf05270 */
[----:B------:R-:W-:Y:S05]  /*0cc0*/  BRA.U !UP0, `(.L_x_17476) ;  /* 0x0000000108487547 */ /* 0x000fea000b800000 */
.L_x_17450:
        /* <DEDUP_REMOVED lines=16> */
.L_x_17477:
[----:B------:R-:W-:Y:S01]  /*0dd0*/  IMAD.MOV.U32 R25, RZ, RZ, RZ ;  /* 0x000000ffff197224 */ /* 0x000fe200078e00ff */
[----:B------:R-:W-:Y:S06]  /*0de0*/  BRA `(.L_x_17451) ;  /* 0x0000000000387947 */ /* 0x000fec0003800000 */
.L_x_17476:
        /* <DEDUP_REMOVED lines=8> */
.L_x_17479:
[----:B------:R-:W-:Y:S05]  /*0e70*/  BSYNC.RECONVERGENT B0 ;  /* 0x0000000000007941 */ /* 0x000fea0003800200 */
.L_x_17478:
[----:B------:R-:W0:Y:S01]  /*0e80*/  F2I.FTZ.TRUNC.NTZ R25, R25 ;  /* 0x0000001900197305 */ /* 0x000e22000021f100 */
[----:B------:R-:W-:Y:S05]  /*0e90*/  BRA `(.L_x_17451) ;  /* 0x00000000000c7947 */ /* 0x000fea0003800000 */
.L_x_17475:
[----:B------:R0:W5:Y:S01]  /*0ea0*/  LDG.E R25, desc[UR36][R4.64] ;  /* 0x0000002404197981 */ /* 0x000162000c1e1900 */
[----:B------:R-:W-:Y:S05]  /*0eb0*/  BRA `(.L_x_17451) ;  /* 0x0000000000047947 */ /* 0x000fea0003800000 */
.L_x_17474:
[----:B------:R0:W5:Y:S02]  /*0ec0*/  LDG.E R25, desc[UR36][R4.64] ;  /* 0x0000002404197981 */ /* 0x000164000c1e1900 */
.L_x_17451:
[----:B------:R-:W-:-:S07]  /*0ed0*/  VIADD R19, R17, 0x80 ;  /* 0x0000008011137836 */ /* 0x000fce0000000000 */
.L_x_17445:
[----:B------:R-:W-:Y:S05]  /*0ee0*/  BSYNC.RECONVERGENT B6 ;  /* 0x0000000000067941 */ /* 0x000fea0003800200 */
.L_x_17444:
        /* <DEDUP_REMOVED lines=23> */
.L_x_17485:
[----:B------:R0:W5:Y:S01]  /*1060*/  LDG.E.U8 R24, desc[UR36][R4.64] ;  /* 0x0000002404187981 */ /* 0x000162000c1e1100 */
[----:B------:R-:W-:Y:S05]  /*1070*/  BRA `(.L_x_17487) ;  /* 0x0000000c00307947 */ /* 0x000fea0003800000 */
.L_x_17484:
        /* <DEDUP_REMOVED lines=8> */
.L_x_17489:
[----:B------:R0:W5:Y:S01]  /*1100*/  LDG.E R24, desc[UR36][R4.64] ;  /* 0x0000002404187981 */ /* 0x000162000c1e1900 */
[----:B------:R-:W-:Y:S05]  /*1110*/  BRA `(.L_x_17487) ;  /* 0x0000000c00087947 */ /* 0x000fea0003800000 */
.L_x_17488:
[----:B------:R0:W5:Y:S01]  /*1120*/  LDG.E.S16 R24, desc[UR36][R4.64] ;  /* 0x0000002404187981 */ /* 0x000162000c1e1700 */
[----:B------:R-:W-:Y:S05]  /*1130*/  BRA `(.L_x_17487) ;  /* 0x0000000c00007947 */ /* 0x000fea0003800000 */
.L_x_17483:
        /* <DEDUP_REMOVED lines=9> */
.L_x_17491:
[----:B------:R-:W2:Y:S02]  /*11d0*/  LDG.E.U16 R4, desc[UR36][R4.64] ;  /* 0x0000002404047981 */ /* 0x000ea4000c1e1500 */
[----:B--2---:R-:W-:-:S06]  /*11e0*/  HADD2.F32 R24, -RZ, R4.H0_H0 ;  /* 0x20000004ff187230 */ /* 0x004fcc0000004100 */
[----:B------:R-:W0:Y:S01]  /*11f0*/  F2I.FTZ.TRUNC.NTZ R24, R24 ;  /* 0x0000001800187305 */ /* 0x000e22000021f100 */
[----:B------:R-:W-:Y:S05]  /*1200*/  BRA `(.L_x_17487) ;  /* 0x0000000800cc7947 */ /* 0x000fea0003800000 */
.L_x_17490:
        /* <DEDUP_REMOVED lines=9> */
.L_x_17493:
[----:B------:R-:W2:Y:S02]  /*12a0*/  LDG.E.U16 R4, desc[UR36][R4.64] ;  /* 0x0000002404047981 */ /* 0x000ea4000c1e1500 */
[----:B--2---:R-:W-:-:S06]  /*12b0*/  HADD2.F32 R24, -RZ, R4.H0_H0 ;  /* 0x20000004ff187230 */ /* 0x004fcc0000004100 */
[----:B------:R-:W0:Y:S01]  /*12c0*/  F2I.FTZ.TRUNC.NTZ R24, R24 ;  /* 0x0000001800187305 */ /* 0x000e22000021f100 */
[----:B------:R-:W-:Y:S05]  /*12d0*/  BRA `(.L_x_17487) ;  /* 0x0000000800987947 */ /* 0x000fea0003800000 */
.L_x_17492:
[----:B------:R-:W2:Y:S02]  /*12e0*/  LDG.E.64 R4, desc[UR36][R4.64] ;  /* 0x0000002404047981 */ /* 0x000ea4000c1e1b00 */
[----:B--2---:R0:W1:Y:S02]  /*12f0*/  F2I.F64.TRUNC R24, R4 ;  /* 0x0000000400187311 */ /* 0x004064000030d100 */
[----:B01----:R-:W-:Y:S05]  /*1300*/  BRA `(.L_x_17487) ;  /* 0x00000008008c7947 */ /* 0x003fea0003800000 */
.L_x_17482:
        /* <DEDUP_REMOVED lines=12> */
.L_x_17496:
[----:B------:R-:W2:Y:S02]  /*13d0*/  LDG.E.64 R4, desc[UR36][R4.64] ;  /* 0x0000002404047981 */ /* 0x000ea4000c1e1b00 */
[----:B--2---:R0:W1:Y:S02]  /*13e0*/  F2I.F64.TRUNC R24, R4 ;  /* 0x0000000400187311 */ /* 0x004064000030d100 */
[----:B01----:R-:W-:Y:S05]  /*13f0*/  BRA `(.L_x_17487) ;  /* 0x0000000800507947 */ /* 0x003fea0003800000 */
.L_x_17495:
        /* <DEDUP_REMOVED lines=26> */
.L_x_17498:
        /* <DEDUP_REMOVED lines=14> */
.L_x_17497:
[----:B------:R-:W2:Y:S02]  /*1680*/  LDG.E.U16 R24, desc[UR36][R4.64] ;  /* 0x0000002404187981 */ /* 0x000ea4000c1e1500 */
[----:B--2---:R-:W-:-:S06]  /*1690*/  IMAD.U32 R24, R24, 0x10000, RZ ;  /* 0x0001000018187824 */ /* 0x004fcc00078e00ff */
[----:B------:R-:W4:Y:S01]  /*16a0*/  F2I.FTZ.TRUNC.NTZ R24, R24 ;  /* 0x0000001800187305 */ /* 0x000f22000021f100 */
[----:B------:R-:W-:Y:S05]  /*16b0*/  BRA `(.L_x_17487) ;  /* 0x0000000400a07947 */ /* 0x000fea0003800000 */
.L_x_17494:
        /* <DEDUP_REMOVED lines=10> */
.L_x_17501:
        /* <DEDUP_REMOVED lines=21> */
.L_x_17505:
[----:B------:R-:W-:Y:S05]  /*18b0*/  BSYNC.RECONVERGENT B1 ;  /* 0x0000000000017941 */ /* 0x000fea0003800200 */
.L_x_17504:
[----:B------:R-:W-:Y:S01]  /*18c0*/  IMAD.SHL.U32 R0, R0, 0x100000, RZ ;  /* 0x0010000000007824 */ /* 0x000fe200078e00ff */
[----:B------:R-:W-:-:S04]  /*18d0*/  LEA R3, R3, 0x3b800000, 0x17 ;  /* 0x3b80000003037811 */ /* 0x000fc800078eb8ff */
[----:B------:R-:W-:-:S07]  /*18e0*/  LOP3.LUT R24, R3, R0, R7, 0xfe, !PT ;  /* 0x0000000003187212 */ /* 0x000fce00078efe07 */
.L_x_17503:
[----:B------:R-:W-:Y:S05]  /*18f0*/  BSYNC.RECONVERGENT B0 ;  /* 0x0000000000007941 */ /* 0x000fea0003800200 */
.L_x_17502:
[----:B------:R-:W0:Y:S01]  /*1900*/  F2I.FTZ.TRUNC.NTZ R24, R24 ;  /* 0x0000001800187305 */ /* 0x000e22000021f100 */
[----:B------:R-:W-:Y:S05]  /*1910*/  BRA `(.L_x_17487) ;  /* 0x0000000400087947 */ /* 0x000fea0003800000 */
.L_x_17500:
        /* <DEDUP_REMOVED lines=21> */
.L_x_17509:
[----:B------:R-:W-:Y:S05]  /*1a70*/  BSYNC.RECONVERGENT B1 ;  /* 0x0000000000017941 */ /* 0x000fea0003800200 */
.L_x_17508:
[----:B------:R-:W-:Y:S01]  /*1a80*/  IMAD.SHL.U32 R0, R0, 0x200000, RZ ;  /* 0x0020000000007824 */ /* 0x000fe200078e00ff */
[----:B------:R-:W-:-:S04]  /*1a90*/  LEA R3, R3, 0x37800000, 0x17 ;  /* 0x3780000003037811 */ /* 0x000fc800078eb8ff */
[----:B------:R-:W-:-:S07]  /*1aa0*/  LOP3.LUT R24, R3, R0, R7, 0xfe, !PT ;  /* 0x0000000003187212 */ /* 0x000fce00078efe07 */
.L_x_17507:
[----:B------:R-:W-:Y:S05]  /*1ab0*/  BSYNC.RECONVERGENT B0 ;  /* 0x0000000000007941 */ /* 0x000fea0003800200 */
.L_x_17506:
[----:B------:R-:W0:Y:S01]  /*1ac0*/  F2I.FTZ.TRUNC.NTZ R24, R24 ;  /* 0x0000001800187305 */ /* 0x000e22000021f100 */
[----:B------:R-:W-:Y:S05]  /*1ad0*/  BRA `(.L_x_17487) ;  /* 0x0000000000987947 */ /* 0x000fea0003800000 */
.L_x_17499:
        /* <DEDUP_REMOVED lines=14> */
.L_x_17513:
[----:B------:R-:W-:Y:S05]  /*1bc0*/  BSYNC.RECONVERGENT B0 ;  /* 0x0000000000007941 */ /* 0x000fea0003800200 */
.L_x_17512:
[----:B------:R-:W0:Y:S01]  /*1bd0*/  F2I.FTZ.TRUNC.NTZ R24, R24 ;  /* 0x0000001800187305 */ /* 0x000e22000021f100 */
[----:B------:R-:W-:Y:S05]  /*1be0*/  BRA `(.L_x_17487) ;  /* 0x0000000000547947 */ /* 0x000fea0003800000 */
.L_x_17486:
        /* <DEDUP_REMOVED lines=16> */
.L_x_17514:
[----:B------:R-:W-:Y:S01]  /*1cf0*/  IMAD.MOV.U32 R24, RZ, RZ, RZ ;  /* 0x000000ffff187224 */ /* 0x000fe200078e00ff */
[----:B------:R-:W-:Y:S06]  /*1d00*/  BRA `(.L_x_17487) ;  /* 0x00000000000c7947 */ /* 0x000fec0003800000 */
.L_x_17511:
[----:B------:R0:W5:Y:S01]  /*1d10*/  LDG.E R24, desc[UR36][R4.64] ;  /* 0x0000002404187981 */ /* 0x000162000c1e1900 */
[----:B------:R-:W-:Y:S05]  /*1d20*/  BRA `(.L_x_17487) ;  /* 0x0000000000047947 */ /* 0x000fea0003800000 */
.L_x_17510:
[----:B------:R0:W5:Y:S02]  /*1d30*/  LDG.E R24, desc[UR36][R4.64] ;  /* 0x0000002404187981 */ /* 0x000164000c1e1900 */
.L_x_17487:
[----:B------:R-:W-:-:S07]  /*1d40*/  VIADD R19, R19, 0x80 ;  /* 0x0000008013137836 */ /* 0x000fce0000000000 */
.L_x_17481:
[----:B------:R-:W-:Y:S05]  /*1d50*/  BSYNC.RECONVERGENT B6 ;  /* 0x0000000000067941 */ /* 0x000fea0003800200 */
.L_x_17480:
        /* <DEDUP_REMOVED lines=23> */
.L_x_17520:
[----:B------:R0:W5:Y:S01]  /*1ed0*/  LDG.E.U8 R22, desc[UR36][R4.64] ;  /* 0x0000002404167981 */ /* 0x000162000c1e1100 */
[----:B------:R-:W-:Y:S05]  /*1ee0*/  BRA `(.L_x_17522) ;  /* 0x0000000c00307947 */ /* 0x000fea0003800000 */
.L_x_17519:
        /* <DEDUP_REMOVED lines=8> */
.L_x_17524:
[----:B------:R0:W5:Y:S01]  /*1f70*/  LDG.E R22, desc[UR36][R4.64] ;  /* 0x0000002404167981 */ /* 0x000162000c1e1900 */
[----:B------:R-:W-:Y:S05]  /*1f80*/  BRA `(.L_x_17522) ;  /* 0x0000000c00087947 */ /* 0x000fea0003800000 */
.L_x_17523:
[----:B------:R0:W5:Y:S01]  /*1f90*/  LDG.E.S16 R22, desc[UR36][R4.64] ;  /* 0x0000002404167981 */ /* 0x000162000c1e1700 */
[----:B------:R-:W-:Y:S05]  /*1fa0*/  BRA `(.L_x_17522) ;  /* 0x0000000c00007947 */ /* 0x000fea0003800000 */
.L_x_17518:
        /* <DEDUP_REMOVED lines=9> */
.L_x_17526:
[----:B------:R-:W2:Y:S02]  /*2040*/  LDG.E.U16 R4, desc[UR36][R4.64] ;  /* 0x0000002404047981 */ /* 0x000ea4000c1e1500 */
[----:B--2---:R-:W-:-:S06]  /*2050*/  HADD2.F32 R22, -RZ, R4.H0_H0 ;  /* 0x20000004ff167230 */ /* 0x004fcc0000004100 */
[----:B------:R-:W0:Y:S01]  /*2060*/  F2I.FTZ.TRUNC.NTZ R22, R22 ;  /* 0x0000001600167305 */ /* 0x000e22000021f100 */
[----:B------:R-:W-:Y:S05]  /*2070*/  BRA `(.L_x_17522) ;  /* 0x0000000800cc7947 */ /* 0x000fea0003800000 */
.L_x_17525:
        /* <DEDUP_REMOVED lines=9> */
.L_x_17528:
[----:B------:R-:W2:Y:S02]  /*2110*/  LDG.E.U16 R4, desc[UR36][R4.64] ;  /* 0x0000002404047981 */ /* 0x000ea4000c1e1500 */
[----:B--2---:R-:W-:-:S06]  /*2120*/  HADD2.F32 R22, -RZ, R4.H0_H0 ;  /* 0x20000004ff167230 */ /* 0x004fcc0000004100 */
[----:B------:R-:W0:Y:S01]  /*2130*/  F2I.FTZ.TRUNC.NTZ R22, R22 ;  /* 0x0000001600167305 */ /* 0x000e22000021f100 */
[----:B------:R-:W-:Y:S05]  /*2140*/  BRA `(.L_x_17522) ;  /* 0x0000000800987947 */ /* 0x000fea0003800000 */
.L_x_17527:
[----:B------:R-:W2:Y:S02]  /*2150*/  LDG.E.64 R22, desc[UR36][R4.64] ;  /* 0x0000002404167981 */ /* 0x000ea4000c1e1b00 */
[----:B--2---:R0:W1:Y:S02]  /*2160*/  F2I.F64.TRUNC R22, R22 ;  /* 0x0000001600167311 */ /* 0x004064000030d100 */
[----:B01----:R-:W-:Y:S05]  /*2170*/  BRA `(.L_x_17522) ;  /* 0x00000008008c7947 */ /* 0x003fea0003800000 */
.L_x_17517:
        /* <DEDUP_REMOVED lines=12> */
.L_x_17531:
[----:B------:R-:W2:Y:S02]  /*2240*/  LDG.E.64 R4, desc[UR36][R4.64] ;  /* 0x0000002404047981 */ /* 0x000ea4000c1e1b00 */
[----:B--2---:R0:W1:Y:S02]  /*2250*/  F2I.F64.TRUNC R22, R4 ;  /* 0x0000000400167311 */ /* 0x004064000030d100 */
[----:B01----:R-:W-:Y:S05]  /*2260*/  BRA `(.L_x_17522) ;  /* 0x0000000800507947 */ /* 0x003fea0003800000 */
.L_x_17530:
        /* <DEDUP_REMOVED lines=26> */
.L_x_17533:
        /* <DEDUP_REMOVED lines=14> */
.L_x_17532:
[----:B------:R-:W2:Y:S02]  /*24f0*/  LDG.E.U16 R22, desc[UR36][R4.64] ;  /* 0x0000002404167981 */ /* 0x000ea4000c1e1500 */
[----:B--2---:R-:W-:-:S06]  /*2500*/  IMAD.U32 R22, R22, 0x10000, RZ ;  /* 0x0001000016167824 */ /* 0x004fcc00078e00ff */
[----:B------:R-:W0:Y:S01]  /*2510*/  F2I.FTZ.TRUNC.NTZ R22, R22 ;  /* 0x0000001600167305 */ /* 0x000e22000021f100 */
[----:B------:R-:W-:Y:S05]  /*2520*/  BRA `(.L_x_17522) ;  /* 0x0000000400a07947 */ /* 0x000fea0003800000 */
.L_x_17529:
        /* <DEDUP_REMOVED lines=10> */
.L_x_17536:
        /* <DEDUP_REMOVED lines=21> */
.L_x_17540:
[----:B------:R-:W-:Y:S05]  /*2720*/  BSYNC.RECONVERGENT B1 ;  /* 0x0000000000017941 */ /* 0x000fea0003800200 */
.L_x_17539:
[----:B------:R-:W-:Y:S01]  /*2730*/  IMAD.SHL.U32 R0, R0, 0x100000, RZ ;  /* 0x0010000000007824 */ /* 0x000fe200078e00ff */
[----:B------:R-:W-:-:S04]  /*2740*/  LEA R3, R3, 0x3b800000, 0x17 ;  /* 0x3b80000003037811 */ /* 0x000fc800078eb8ff */
[----:B------:R-:W-:-:S07]  /*2750*/  LOP3.LUT R22, R3, R0, R7, 0xfe, !PT ;  /* 0x0000000003167212 */ /* 0x000fce00078efe07 */
.L_x_17538:
[----:B------:R-:W-:Y:S05]  /*2760*/  BSYNC.RECONVERGENT B0 ;  /* 0x0000000000007941 */ /* 0x000fea0003800200 */
.L_x_17537:
[----:B------:R-:W1:Y:S01]  /*2770*/  F2I.FTZ.TRUNC.NTZ R22, R22 ;  /* 0x0000001600167305 */ /* 0x000e62000021f100 */
[----:B------:R-:W-:Y:S05]  /*2780*/  BRA `(.L_x_17522) ;  /* 0x0000000400087947 */ /* 0x000fea0003800000 */
.L_x_17535:
        /* <DEDUP_REMOVED lines=21> */
.L_x_17544:
[----:B------:R-:W-:Y:S05]  /*28e0*/  BSYNC.RECONVERGENT B1 ;  /* 0x0000000000017941 */ /* 0x000fea0003800200 */
.L_x_17543:
[----:B------:R-:W-:Y:S01]  /*28f0*/  IMAD.SHL.U32 R0, R0, 0x200000, RZ ;  /* 0x0020000000007824 */ /* 0x000fe200078e00ff */
[----:B------:R-:W-:-:S04]  /*2900*/  LEA R3, R3, 0x37800000, 0x17 ;  /* 0x3780000003037811 */ /* 0x000fc800078eb8ff */
[----:B------:R-:W-:-:S07]  /*2910*/  LOP3.LUT R22, R3, R0, R7, 0xfe, !PT ;  /* 0x0000000003167212 */ /* 0x000fce00078efe07 */
.L_x_17542:
[----:B------:R-:W-:Y:S05]  /*2920*/  BSYNC.RECONVERGENT B0 ;  /* 0x0000000000007941 */ /* 0x000fea0003800200 */
.L_x_17541:
[----:B------:R-:W2:Y:S01]  /*2930*/  F2I.FTZ.TRUNC.NTZ R22, R22 ;  /* 0x0000001600167305 */ /* 0x000ea2000021f100 */
[----:B------:R-:W-:Y:S05]  /*2940*/  BRA `(.L_x_17522) ;  /* 0x0000000000987947 */ /* 0x000fea0003800000 */
.L_x_17534:
        /* <DEDUP_REMOVED lines=14> */
.L_x_17548:
[----:B------:R-:W-:Y:S05]  /*2a30*/  BSYNC.RECONVERGENT B0 ;  /* 0x0000000000007941 */ /* 0x000fea0003800200 */
.L_x_17547:
[----:B------:R-:W4:Y:S01]  /*2a40*/  F2I.FTZ.TRUNC.NTZ R22, R22 ;  /* 0x0000001600167305 */ /* 0x000f22000021f100 */
[----:B------:R-:W-:Y:S05]  /*2a50*/  BRA `(.L_x_17522) ;  /* 0x0000000000547947 */ /* 0x000fea0003800000 */
.L_x_17521:
        /* <DEDUP_REMOVED lines=16> */
.L_x_17549:
[----:B------:R-:W-:Y:S01]  /*2b60*/  IMAD.MOV.U32 R22, RZ, RZ, RZ ;  /* 0x000000ffff167224 */ /* 0x000fe200078e00ff */
[----:B------:R-:W-:Y:S06]  /*2b70*/  BRA `(.L_x_17522) ;  /* 0x00000000000c7947 */ /* 0x000fec0003800000 */
.L_x_17546:
[----:B------:R0:W5:Y:S01]  /*2b80*/  LDG.E R22, desc[UR36][R4.64] ;  /* 0x0000002404167981 */ /* 0x000162000c1e1900 */
[----:B------:R-:W-:Y:S05]  /*2b90*/  BRA `(.L_x_17522) ;  /* 0x0000000000047947 */ /* 0x000fea0003800000 */
.L_x_17545:
[----:B------:R3:W5:Y:S02]  /*2ba0*/  LDG.E R22, desc[UR36][R4.64] ;  /* 0x0000002404167981 */ /* 0x000764000c1e1900 */
.L_x_17522:
[----:B------:R-:W-:-:S07]  /*2bb0*/  VIADD R19, R19, 0x80 ;  /* 0x0000008013137836 */ /* 0x000fce0000000000 */
.L_x_17516:
[----:B------:R-:W-:Y:S05]  /*2bc0*/  BSYNC.RECONVERGENT B6 ;  /* 0x0000000000067941 */ /* 0x000fea0003800200 */
.L_x_17515:
        /* <DEDUP_REMOVED lines=23> */
.L_x_17555:
[----:B------:R0:W5:Y:S01]  /*2d40*/  LDG.E.U8 R23, desc[UR36][R4.64] ;  /* 0x0000002404177981 */ /* 0x000162000c1e1100 */
[----:B------:R-:W-:Y:S05]  /*2d50*/  BRA `(.L_x_17551) ;  /* 0x0000000c002c7947 */ /* 0x000fea0003800000 */
.L_x_17554:
        /* <DEDUP_REMOVED lines=8> */
.L_x_17558:
[----:B------:R0:W5:Y:S01]  /*2de0*/  LDG.E R23, desc[UR36][R4.64] ;  /* 0x0000002404177981 */ /* 0x000162000c1e1900 */
[----:B------:R-:W-:Y:S05]  /*2df0*/  BRA `(.L_x_17551) ;  /* 0x0000000c00047947 */ /* 0x000fea0003800000 */
.L_x_17557:
[----:B------:R0:W5:Y:S01]  /*2e00*/  LDG.E.S16 R23, desc[UR36][R4.64] ;  /* 0x0000002404177981 */ /* 0x000162000c1e1700 */
[----:B------:R-:W-:Y:S05]  /*2e10*/  BRA `(.L_x_17551) ;  /* 0x0000000800fc7947 */ /* 0x000fea0003800000 */
.L_x_17553:
        /* <DEDUP_REMOVED lines=9> */
.L_x_17560:
[----:B------:R-:W2:Y:S02]  /*2eb0*/  LDG.E.U16 R4, desc[UR36][R4.64] ;  /* 0x0000002404047981 */ /* 0x000ea4000c1e1500 */
[----:B--2---:R-:W-:-:S06]  /*2ec0*/  HADD2.F32 R23, -RZ, R4.H0_H0 ;  /* 0x20000004ff177230 */ /* 0x004fcc0000004100 */
[----:B------:R-:W0:Y:S01]  /*2ed0*/  F2I.FTZ.TRUNC.NTZ R23, R23 ;  /* 0x0000001700177305 */ /* 0x000e22000021f100 */
[----:B------:R-:W-:Y:S05]  /*2ee0*/  BRA `(.L_x_17551) ;  /* 0x0000000800c87947 */ /* 0x000fea0003800000 */
.L_x_17559:
        /* <DEDUP_REMOVED lines=9> */
.L_x_17562:
[----:B------:R-:W2:Y:S02]  /*2f80*/  LDG.E.U16 R4, desc[UR36][R4.64] ;  /* 0x0000002404047981 */ /* 0x000ea4000c1e1500 */
[----:B--2---:R-:W-:-:S06]  /*2f90*/  HADD2.F32 R23, -RZ, R4.H0_H0 ;  /* 0x20000004ff177230 */ /* 0x004fcc0000004100 */
[----:B------:R-:W0:Y:S01]  /*2fa0*/  F2I.FTZ.TRUNC.NTZ R23, R23 ;  /* 0x0000001700177305 */ /* 0x000e22000021f100 */
[----:B------:R-:W-:Y:S05]  /*2fb0*/  BRA `(.L_x_17551) ;  /* 0x0000000800947947 */ /* 0x000fea0003800000 */
.L_x_17561:
[----:B------:R-:W2:Y:S02]  /*2fc0*/  LDG.E.64 R4, desc[UR36][R4.64] ;  /* 0x0000002404047981 */ /* 0x000ea4000c1e1b00 */
[----:B--2---:R0:W1:Y:S02]  /*2fd0*/  F2I.F64.TRUNC R23, R4 ;  /* 0x0000000400177311 */ /* 0x004064000030d100 */
[----:B01----:R-:W-:Y:S05]  /*2fe0*/  BRA `(.L_x_17551) ;  /* 0x0000000800887947 */ /* 0x003fea0003800000 */
.L_x_17552:
        /* <DEDUP_REMOVED lines=12> */
.L_x_17565:
[----:B------:R-:W2:Y:S02]  /*30b0*/  LDG.E.64 R4, desc[UR36][R4.64] ;  /* 0x0000002404047981 */ /* 0x000ea4000c1e1b00 */
[----:B--2---:R0:W1:Y:S02]  /*30c0*/  F2I.F64.TRUNC R23, R4 ;  /* 0x0000000400177311 */ /* 0x004064000030d100 */
[----:B01----:R-:W-:Y:S05]  /*30d0*/  BRA `(.L_x_17551) ;  /* 0x00000008004c7947 */ /* 0x003fea0003800000 */
.L_x_17564:
        /* <DEDUP_REMOVED lines=26> */
.L_x_17567:
        /* <DEDUP_REMOVED lines=14> */
.L_x_17566:
[----:B------:R-:W2:Y:S02]  /*3360*/  LDG.E.U16 R23, desc[UR36][R4.64] ;  /* 0x0000002404177981 */ /* 0x000ea4000c1e1500 */
[----:B--2---:R-:W-:-:S06]  /*3370*/  IMAD.U32 R23, R23, 0x10000, RZ ;  /* 0x0001000017177824 */ /* 0x004fcc00078e00ff */
[----:B------:R-:W0:Y:S01]  /*3380*/  F2I.FTZ.TRUNC.NTZ R23, R23 ;  /* 0x0000001700177305 */ /* 0x000e22000021f100 */
[----:B------:R-:W-:Y:S05]  /*3390*/  BRA `(.L_x_17551) ;  /* 0x00000004009c7947 */ /* 0x000fea0003800000 */
.L_x_17563:
        /* <DEDUP_REMOVED lines=10> */
.L_x_17570:
        /* <DEDUP_REMOVED lines=21> */
.L_x_17574:
[----:B------:R-:W-:Y:S05]  /*3590*/  BSYNC.RECONVERGENT B1 ;  /* 0x0000000000017941 */ /* 0x000fea0003800200 */
.L_x_17573:
[----:B------:R-:W-:Y:S01]  /*35a0*/  IMAD.SHL.U32 R0, R0, 0x100000, RZ ;  /* 0x0010000000007824 */ /* 0x000fe200078e00ff */
[----:B------:R-:W-:-:S04]  /*35b0*/  LEA R3, R3, 0x3b800000, 0x17 ;  /* 0x3b80000003037811 */ /* 0x000fc800078eb8ff */
[----:B------:R-:W-:-:S07]  /*35c0*/  LOP3.LUT R23, R3, R0, R23, 0xfe, !PT ;  /* 0x0000000003177212 */ /* 0x000fce00078efe17 */
.L_x_17572:
[----:B------:R-:W-:Y:S05]  /*35d0*/  BSYNC.RECONVERGENT B0 ;  /* 0x0000000000007941 */ /* 0x000fea0003800200 */
.L_x_17571:
[----:B------:R-:W0:Y:S01]  /*35e0*/  F2I.FTZ.TRUNC.NTZ R23, R23 ;  /* 0x0000001700177305 */ /* 0x000e22000021f100 */
[----:B------:R-:W-:Y:S05]  /*35f0*/  BRA `(.L_x_17551) ;  /* 0x0000000400047947 */ /* 0x000fea0003800000 */
.L_x_17569:
        /* <DEDUP_REMOVED lines=21> */
.L_x_17578:
[----:B------:R-:W-:Y:S05]  /*3750*/  BSYNC.RECONVERGENT B1 ;  /* 0x0000000000017941 */ /* 0x000fea0003800200 */
.L_x_17577:
[----:B------:R-:W-:Y:S01]  /*3760*/  IMAD.SHL.U32 R0, R0, 0x200000, RZ ;  /* 0x0020000000007824 */ /* 0x000fe200078e00ff */
[----:B------:R-:W-:-:S04]  /*3770*/  LEA R3, R3, 0x37800000, 0x17 ;  /* 0x3780000003037811 */ /* 0x000fc800078eb8ff */
[----:B------:R-:W-:-:S07]  /*3780*/  LOP3.LUT R23, R3, R0, R23, 0xfe, !PT ;  /* 0x0000000003177212 */ /* 0x000fce00078efe17 */
.L_x_17576:
[----:B------:R-:W-:Y:S05]  /*3790*/  BSYNC.RECONVERGENT B0 ;  /* 0x0000000000007941 */ /* 0x000fea0003800200 */
.L_x_17575:
[----:B------:R-:W0:Y:S01]  /*37a0*/  F2I.FTZ.TRUNC.NTZ R23, R23 ;  /* 0x0000001700177305 */ /* 0x000e22000021f100 */
[----:B------:R-:W-:Y:S05]  /*37b0*/  BRA `(.L_x_17551) ;  /* 0x0000000000947947 */ /* 0x000fea0003800000 */
.L_x_17568:
        /* <DEDUP_REMOVED lines=14> */
.L_x_17582:
[----:B------:R-:W-:Y:S05]  /*38a0*/  BSYNC.RECONVERGENT B0 ;  /* 0x0000000000007941 */ /* 0x000fea0003800200 */
.L_x_17581:
[----:B------:R-:W0:Y:S01]  /*38b0*/  F2I.FTZ.TRUNC.NTZ R23, R23 ;  /* 0x0000001700177305 */ /* 0x000e22000021f100 */
[----:B------:R-:W-:Y:S05]  /*38c0*/  BRA `(.L_x_17551) ;  /* 0x0000000000507947 */ /* 0x000fea0003800000 */
.L_x_17556:
        /* <DEDUP_REMOVED lines=16> */
.L_x_17583:
[----:B------:R-:W-:Y:S05]  /*39d0*/  BRA `(.L_x_17551) ;  /* 0x00000000000c7947 */ /* 0x000fea0003800000 */
.L_x_17580:
[----:B------:R0:W5:Y:S01]  /*39e0*/  LDG.E R23, desc[UR36][R4.64] ;  /* 0x0000002404177981 */ /* 0x000162000c1e1900 */
[----:B------:R-:W-:Y:S05]  /*39f0*/  BRA `(.L_x_17551) ;  /* 0x0000000000047947 */ /* 0x000fea0003800000 */
.L_x_17579:
[----:B------:R0:W5:Y:S02]  /*3a00*/  LDG.E R23, desc[UR36][R4.64] ;  /* 0x0000002404177981 */ /* 0x000164000c1e1900 */
.L_x_17551:
[----:B------:R-:W-:Y:S05]  /*3a10*/  BSYNC.RECONVERGENT B6 ;  /* 0x0000000000067941 */ /* 0x000fea0003800200 */
.L_x_17550:
        /* <DEDUP_REMOVED lines=10> */
[-C--:B-----5:R-:W-:Y:S01]  /*3ac0*/  IABS R3, R25.reuse ;  /* 0x0000001900037213 */ /* 0x0a0fe20000000000 */
[----:B------:R-:W0:Y:S01]  /*3ad0*/  LDC R6, c[0x0][0x388] ;  /* 0x0000e200ff067b82 */ /* 0x000e220000000800 */
[----:B------:R-:W-:Y:S02]  /*3ae0*/  IABS R9, R25 ;  /* 0x0000001900097213 */ /* 0x000fe40000000000 */
[----:B------:R-:W1:Y:S03]  /*3af0*/  I2F.RP R0, R3 ;  /* 0x0000000300007306 */ /* 0x000e660000209400 */
[----:B------:R-:W-:-:S05]  /*3b00*/  IMAD.MOV R9, RZ, RZ, -R9 ;  /* 0x000000ffff097224 */ /* 0x000fca00078e0a09 */
[----:B-1----:R-:W1:Y:S02]  /*3b10*/  MUFU.RCP R0, R0 ;  /* 0x0000000000007308 */ /* 0x002e640000001000 */
[----:B-1----:R-:W-:Y:S01]  /*3b20*/  VIADD R4, R0, 0xffffffe ;  /* 0x0ffffffe00047836 */ /* 0x002fe20000000000 */
[----:B0-----:R-:W-:-:S05]  /*3b30*/  IABS R0, R6 ;  /* 0x0000000600007213 */ /* 0x001fca0000000000 */
[----:B------:R0:W1:Y:S02]  /*3b40*/  F2I.FTZ.U32.TRUNC.NTZ R5, R4 ;  /* 0x0000000400057305 */ /* 0x000064000021f000 */
[----:B0-----:R-:W-:Y:S02]  /*3b50*/  IMAD.MOV.U32 R4, RZ, RZ, RZ ;  /* 0x000000ffff047224 */ /* 0x001fe400078e00ff */
[----:B-1----:R-:W-:-:S04]  /*3b60*/  IMAD.MOV R8, RZ, RZ, -R5 ;  /* 0x000000ffff087224 */ /* 0x002fc800078e0a05 */
[----:B------:R-:W-:-:S04]  /*3b70*/  IMAD R7, R8, R3, RZ ;  /* 0x0000000308077224 */ /* 0x000fc800078e02ff */
[----:B------:R-:W-:-:S04]  /*3b80*/  IMAD.HI.U32 R5, R5, R7, R4 ;  /* 0x0000000705057227 */ /* 0x000fc800078e0004 */
[----:B------:R-:W-:Y:S02]  /*3b90*/  IMAD.MOV.U32 R4, RZ, RZ, R9 ;  /* 0x000000ffff047224 */ /* 0x000fe400078e0009 */
[----:B------:R-:W-:-:S04]  /*3ba0*/  IMAD.HI.U32 R5, R5, R0, RZ ;  /* 0x0000000005057227 */ /* 0x000fc800078e00ff */
[----:B------:R-:W-:-:S05]  /*3bb0*/  IMAD R0, R5, R4, R0 ;  /* 0x0000000405007224 */ /* 0x000fca00078e0200 */
[----:B------:R-:W-:-:S13]  /*3bc0*/  ISETP.GT.U32.AND P6, PT, R3, R0, PT ;  /* 0x000000000300720c */ /* 0x000fda0003fc4070 */
[----:B------:R-:W-:Y:S02]  /*3bd0*/  @!P6 IMAD.IADD R0, R0, 0x1, -R3 ;  /* 0x000000010000e824 */ /* 0x000fe400078e0a03 */
[----:B------:R-:W-:Y:S01]  /*3be0*/  @!P6 VIADD R5, R5, 0x1 ;  /* 0x000000010505e836 */ /* 0x000fe20000000000 */
[C---:B------:R-:W-:Y:S02]  /*3bf0*/  ISETP.NE.AND P6, PT, R25.reuse, RZ, PT ;  /* 0x000000ff1900720c */ /* 0x040fe40003fc5270 */
[----:B------:R-:W-:Y:S02]  /*3c00*/  ISETP.GE.U32.AND P4, PT, R0, R3, PT ;  /* 0x000000030000720c */ /* 0x000fe40003f86070 */
[----:B------:R-:W-:-:S04]  /*3c10*/  LOP3.LUT R0, R25, R6, RZ, 0x3c, !PT ;  /* 0x0000000619007212 */ /* 0x000fc800078e3cff */
[----:B------:R-:W-:-:S07]  /*3c20*/  ISETP.GE.AND P5, PT, R0, RZ, PT ;  /* 0x000000ff0000720c */ /* 0x000fce0003fa6270 */
[----:B------:R-:W-:-:S06]  /*3c30*/  @P4 VIADD R5, R5, 0x1 ;  /* 0x0000000105054836 */ /* 0x000fcc0000000000 */
[----:B------:R-:W-:Y:S01]  /*3c40*/  @!P5 IMAD.MOV R5, RZ, RZ, -R5 ;  /* 0x000000ffff05d224 */ /* 0x000fe200078e0a05 */
[----:B------:R-:W-:-:S07]  /*3c50*/  @!P6 LOP3.LUT R5, RZ, R25, RZ, 0x33, !PT ;  /* 0x00000019ff05e212 */ /* 0x000fce00078e33ff */
.L_x_17585:
[----:B------:R-:W-:Y:S05]  /*3c60*/  BSYNC.RECONVERGENT B0 ;  /* 0x0000000000007941 */ /* 0x000fea0003800200 */
.L_x_17584:
[----:B------:R-:W-:Y:S04]  /*3c70*/  BSSY.RECONVERGENT B0, `(.L_x_17586) ;  /* 0x000001c000007945 */ /* 0x000fe80003800200 */
[----:B------:R-:W-:Y:S05]  /*3c80*/  @P3 BRA `(.L_x_17587) ;  /* 0x0000000000683947 */ /* 0x000fea0003800000 */
        /* <DEDUP_REMOVED lines=26> */
.L_x_17587:
[----:B------:R-:W-:Y:S05]  /*3e30*/  BSYNC.RECONVERGENT B0 ;  /* 0x0000000000007941 */ /* 0x000fea0003800200 */
.L_x_17586:
        /* <DEDUP_REMOVED lines=28> */
.L_x_17589:
[----:B------:R-:W-:Y:S05]  /*4000*/  BSYNC.RECONVERGENT B0 ;  /* 0x0000000000007941 */ /* 0x000fea0003800200 */
.L_x_17588:
        /* <DEDUP_REMOVED lines=28> */
.L_x_17591:
[----:B------:R-:W-:Y:S05]  /*41d0*/  BSYNC.RECONVERGENT B0 ;  /* 0x0000000000007941 */ /* 0x000fea0003800200 */
.L_x_17590:
        /* <DEDUP_REMOVED lines=23> */
.L_x_17597:
[----:B------:R4:W-:Y:S01]  /*4350*/  STG.E.U8 desc[UR36][R8.64], R5 ;  /* 0x0000000508007986 */ /* 0x0009e2000c101124 */
[----:B------:R-:W-:Y:S01]  /*4360*/  IMAD.MOV.U32 R17, RZ, RZ, R19 ;  /* 0x000000ffff117224 */ /* 0x000fe200078e0013 */
[----:B------:R-:W-:Y:S06]  /*4370*/  BRA `(.L_x_17593) ;  /* 0x0000000c00947947 */ /* 0x000fec0003800000 */
.L_x_17596:
        /* <DEDUP_REMOVED lines=11> */
.L_x_17600:
[----:B------:R2:W-:Y:S01]  /*4430*/  STG.E desc[UR36][R8.64], R5 ;  /* 0x0000000508007986 */ /* 0x0005e2000c101924 */
[----:B------:R-:W-:Y:S01]  /*4440*/  IMAD.MOV.U32 R17, RZ, RZ, R19 ;  /* 0x000000ffff117224 */ /* 0x000fe200078e0013 */
[----:B------:R-:W-:Y:S06]  /*4450*/  BRA `(.L_x_17593) ;  /* 0x0000000c005c7947 */ /* 0x000fec0003800000 */
.L_x_17599:
[----:B------:R0:W-:Y:S01]  /*4460*/  STG.E.U16 desc[UR36][R8.64], R5 ;  /* 0x0000000508007986 */ /* 0x0001e2000c101524 */
[----:B------:R-:W-:Y:S01]  /*4470*/  IMAD.MOV.U32 R17, RZ, RZ, R19 ;  /* 0x000000ffff117224 */ /* 0x000fe200078e0013 */
[----:B------:R-:W-:Y:S06]  /*4480*/  BRA `(.L_x_17593) ;  /* 0x0000000c00507947 */ /* 0x000fec0003800000 */
.L_x_17595:
        /* <DEDUP_REMOVED lines=10> */
.L_x_17602:
[----:B------:R-:W-:Y:S01]  /*4530*/  I2FP.F32.S32 R0, R5 ;  /* 0x0000000500007245 */ /* 0x000fe20000201400 */
[----:B------:R-:W-:-:S03]  /*4540*/  IMAD.MOV.U32 R17, RZ, RZ, R19 ;  /* 0x000000ffff117224 */ /* 0x000fc600078e0013 */
[----:B------:R-:W-:-:S05]  /*4550*/  F2FP.F16.F32.PACK_AB R0, RZ, R0 ;  /* 0x00000000ff00723e */ /* 0x000fca00000000ff */
[----:B------:R0:W-:Y:S01]  /*4560*/  STG.E.U16 desc[UR36][R8.64], R0 ;  /* 0x0000000008007986 */ /* 0x0001e2000c101524 */
[----:B------:R-:W-:Y:S05]  /*4570*/  BRA `(.L_x_17593) ;  /* 0x0000000c00147947 */ /* 0x000fea0003800000 */
.L_x_17601:
        /* <DEDUP_REMOVED lines=11> */
.L_x_17604:
[----:B------:R-:W-:Y:S01]  /*4630*/  I2FP.F32.S32 R5, R5 ;  /* 0x0000000500057245 */ /* 0x000fe20000201400 */
[----:B------:R-:W-:-:S03]  /*4640*/  IMAD.MOV.U32 R17, RZ, RZ, R19 ;  /* 0x000000ffff117224 */ /* 0x000fc600078e0013 */
[----:B------:R-:W-:-:S04]  /*4650*/  F2FP.F16.F32.PACK_AB R3, RZ, R5 ;  /* 0x00000005ff03723e */ /* 0x000fc800000000ff */
[----:B------:R-:W-:-:S05]  /*4660*/  PRMT R3, R3, 0x5410, RZ ;  /* 0x0000541003037816 */ /* 0x000fca00000000ff */
[----:B------:R0:W-:Y:S01]  /*4670*/  STG.E desc[UR36][R8.64], R3 ;  /* 0x0000000308007986 */ /* 0x0001e2000c101924 */
[----:B------:R-:W-:Y:S05]  /*4680*/  BRA `(.L_x_17593) ;  /* 0x0000000800d07947 */ /* 0x000fea0003800000 */
.L_x_17603:
[----:B------:R-:W0:Y:S01]  /*4690*/  I2F.F64 R4, R5 ;  /* 0x0000000500047312 */ /* 0x000e220000201c00 */
[----:B------:R-:W-:Y:S01]  /*46a0*/  IMAD.MOV.U32 R17, RZ, RZ, R19 ;  /* 0x000000ffff117224 */ /* 0x000fe200078e0013 */
[----:B0-----:R0:W-:Y:S01]  /*46b0*/  STG.E.64 desc[UR36][R8.64], R4 ;  /* 0x0000000408007986 */ /* 0x0011e2000c101b24 */
[----:B------:R-:W-:Y:S05]  /*46c0*/  BRA `(.L_x_17593) ;  /* 0x0000000800c07947 */ /* 0x000fea0003800000 */
.L_x_17594:
        /* <DEDUP_REMOVED lines=13> */
.L_x_17607:
[----:B------:R-:W-:Y:S01]  /*47a0*/  CS2R R6, SRZ ;  /* 0x0000000000067805 */ /* 0x000fe2000001ff00 */
[----:B------:R-:W0:Y:S01]  /*47b0*/  I2F.F64 R4, R5 ;  /* 0x0000000500047312 */ /* 0x000e220000201c00 */
[----:B------:R-:W-:-:S03]  /*47c0*/  IMAD.MOV.U32 R17, RZ, RZ, R19 ;  /* 0x000000ffff117224 */ /* 0x000fc600078e0013 */
[----:B0-----:R0:W-:Y:S01]  /*47d0*/  STG.E.128 desc[UR36][R8.64], R4 ;  /* 0x0000000408007986 */ /* 0x0011e2000c101d24 */
[----:B------:R-:W-:Y:S05]  /*47e0*/  BRA `(.L_x_17593) ;  /* 0x0000000800787947 */ /* 0x000fea0003800000 */
.L_x_17606:
        /* <DEDUP_REMOVED lines=19> */
.L_x_17611:
[----:B------:R-:W-:Y:S05]  /*4920*/  BSYNC.RECONVERGENT B0 ;  /* 0x0000000000007941 */ /* 0x000fea0003800200 */
.L_x_17610:
[----:B------:R-:W-:Y:S01]  /*4930*/  LOP3.LUT R5, R0, 0x80, R5, 0xf8, !PT ;  /* 0x0000008000057812 */ /* 0x000fe200078ef805 */
[----:B------:R-:W-:-:S04]  /*4940*/  IMAD.MOV.U32 R17, RZ, RZ, R19 ;  /* 0x000000ffff117224 */ /* 0x000fc800078e0013 */
[----:B------:R0:W-:Y:S01]  /*4950*/  STG.E.U8 desc[UR36][R8.64], R5 ;  /* 0x0000000508007986 */ /* 0x0001e2000c101124 */
[----:B------:R-:W-:Y:S05]  /*4960*/  BRA `(.L_x_17593) ;  /* 0x0000000800187947 */ /* 0x000fea0003800000 */
.L_x_17609:
        /* <DEDUP_REMOVED lines=15> */
.L_x_17613:
[----:B------:R-:W-:Y:S05]  /*4a60*/  BSYNC.RECONVERGENT B0 ;  /* 0x0000000000007941 */ /* 0x000fea0003800200 */
.L_x_17612:
[----:B------:R-:W-:Y:S01]  /*4a70*/  LOP3.LUT R5, R0, 0x80, R5, 0xf8, !PT ;  /* 0x0000008000057812 */ /* 0x000fe200078ef805 */
[----:B------:R-:W-:-:S04]  /*4a80*/  IMAD.MOV.U32 R17, RZ, RZ, R19 ;  /* 0x000000ffff117224 */ /* 0x000fc800078e0013 */
[----:B------:R0:W-:Y:S01]  /*4a90*/  STG.E.U8 desc[UR36][R8.64], R5 ;  /* 0x0000000508007986 */ /* 0x0001e2000c101124 */
[----:B------:R-:W-:Y:S05]  /*4aa0*/  BRA `(.L_x_17593) ;  /* 0x0000000400c87947 */ /* 0x000fea0003800000 */
.L_x_17608:
[----:B------:R-:W-:Y:S01]  /*4ab0*/  I2FP.F32.S32 R0, R5 ;  /* 0x0000000500007245 */ /* 0x000fe20000201400 */
[----:B------:R-:W-:-:S03]  /*4ac0*/  IMAD.MOV.U32 R17, RZ, RZ, R19 ;  /* 0x000000ffff117224 */ /* 0x000fc600078e0013 */
[----:B------:R-:W-:-:S05]  /*4ad0*/  F2FP.BF16.F32.PACK_AB R0, RZ, R0 ;  /* 0x00000000ff00723e */ /* 0x000fca00000010ff */
[----:B------:R0:W-:Y:S01]  /*4ae0*/  STG.E.U16 desc[UR36][R8.64], R0 ;  /* 0x0000000008007986 */ /* 0x0001e2000c101524 */
[----:B------:R-:W-:Y:S05]  /*4af0*/  BRA `(.L_x_17593) ;  /* 0x0000000400b47947 */ /* 0x000fea0003800000 */
.L_x_17605:
        /* <DEDUP_REMOVED lines=11> */
.L_x_17616:
        /* <DEDUP_REMOVED lines=13> */
.L_x_17619:
[----:B------:R-:W-:-:S04]  /*4c80*/  SHF.R.U32.HI R0, RZ, 0x14, R3 ;  /* 0x00000014ff007819 */ /* 0x000fc80000011603 */
[----:B------:R-:W-:-:S04]  /*4c90*/  LOP3.LUT R0, R0, 0x1, RZ, 0xc0, !PT ;  /* 0x0000000100007812 */ /* 0x000fc800078ec0ff */
[----:B------:R-:W-:-:S04]  /*4ca0*/  IADD3 R0, PT, PT, R3, 0x487ffff, R0 ;  /* 0x0487ffff03007810 */ /* 0x000fc80007ffe000 */
[----:B------:R-:W-:-:S04]  /*4cb0*/  SHF.R.U32.HI R0, RZ, 0x14, R0 ;  /* 0x00000014ff007819 */ /* 0x000fc80000011600 */
[----:B------:R-:W-:-:S07]  /*4cc0*/  LOP3.LUT R0, R0, 0xff, RZ, 0xc0, !PT ;  /* 0x000000ff00007812 */ /* 0x000fce00078ec0ff */
.L_x_17620:
[----:B------:R-:W-:-:S04]  /*4cd0*/  SHF.R.U32.HI R3, RZ, 0x18, R3 ;  /* 0x00000018ff037819 */ /* 0x000fc80000011603 */
[----:B------:R-:W-:-:S04]  /*4ce0*/  LOP3.LUT R0, R0, 0x80, R3, 0xf8, !PT ;  /* 0x0000008000007812 */ /* 0x000fc800078ef803 */
[----:B------:R-:W-:-:S07]  /*4cf0*/  PRMT R4, R0, 0x7610, R4 ;  /* 0x0000761000047816 */ /* 0x000fce0000000004 */
.L_x_17618:
[----:B------:R-:W-:Y:S05]  /*4d00*/  BSYNC.RECONVERGENT B0 ;  /* 0x0000000000007941 */ /* 0x000fea0003800200 */
.L_x_17617:
[----:B------:R0:W-:Y:S01]  /*4d10*/  STG.E.U8 desc[UR36][R8.64], R4 ;  /* 0x0000000408007986 */ /* 0x0001e2000c101124 */
[----:B------:R-:W-:Y:S01]  /*4d20*/  IMAD.MOV.U32 R17, RZ, RZ, R19 ;  /* 0x000000ffff117224 */ /* 0x000fe200078e0013 */
[----:B------:R-:W-:Y:S06]  /*4d30*/  BRA `(.L_x_17593) ;  /* 0x0000000400247947 */ /* 0x000fec0003800000 */
.L_x_17615:
        /* <DEDUP_REMOVED lines=13> */
.L_x_17623:
[----:B------:R-:W-:-:S04]  /*4e10*/  SHF.R.U32.HI R0, RZ, 0x15, R3 ;  /* 0x00000015ff007819 */ /* 0x000fc80000011603 */
[----:B------:R-:W-:-:S04]  /*4e20*/  LOP3.LUT R0, R0, 0x1, RZ, 0xc0, !PT ;  /* 0x0000000100007812 */ /* 0x000fc800078ec0ff */
[----:B------:R-:W-:-:S04]  /*4e30*/  IADD3 R0, PT, PT, R3, 0x88fffff, R0 ;  /* 0x088fffff03007810 */ /* 0x000fc80007ffe000 */
[----:B------:R-:W-:-:S04]  /*4e40*/  SHF.R.U32.HI R0, RZ, 0x15, R0 ;  /* 0x00000015ff007819 */ /* 0x000fc80000011600 */
[----:B------:R-:W-:-:S07]  /*4e50*/  LOP3.LUT R0, R0, 0xff, RZ, 0xc0, !PT ;  /* 0x000000ff00007812 */ /* 0x000fce00078ec0ff */
.L_x_17624:
[----:B------:R-:W-:-:S04]  /*4e60*/  SHF.R.U32.HI R3, RZ, 0x18, R3 ;  /* 0x00000018ff037819 */ /* 0x000fc80000011603 */
[----:B------:R-:W-:-:S04]  /*4e70*/  LOP3.LUT R0, R0, 0x80, R3, 0xf8, !PT ;  /* 0x0000008000007812 */ /* 0x000fc800078ef803 */
[----:B------:R-:W-:-:S07]  /*4e80*/  PRMT R4, R0, 0x7610, R4 ;  /* 0x0000761000047816 */ /* 0x000fce0000000004 */
.L_x_17622:
[----:B------:R-:W-:Y:S05]  /*4e90*/  BSYNC.RECONVERGENT B0 ;  /* 0x0000000000007941 */ /* 0x000fea0003800200 */
.L_x_17621:
[----:B------:R0:W-:Y:S01]  /*4ea0*/  STG.E.U8 desc[UR36][R8.64], R4 ;  /* 0x0000000408007986 */ /* 0x0001e2000c101124 */
[----:B------:R-:W-:Y:S01]  /*4eb0*/  IMAD.MOV.U32 R17, RZ, RZ, R19 ;  /* 0x000000ffff117224 */ /* 0x000fe200078e0013 */
[----:B------:R-:W-:Y:S06]  /*4ec0*/  BRA `(.L_x_17593) ;  /* 0x0000000000c07947 */ /* 0x000fec0003800000 */
.L_x_17614:
[----:B------:R-:W-:-:S13]  /*4ed0*/  ISETP.NE.AND P0, PT, R0, 0x1c, PT ;  /* 0x0000001c0000780c */ /* 0x000fda0003f05270 */
[----:B------:R-:W-:Y:S05]  /*4ee0*/  @!P0 BRA `(.L_x_17625) ;  /* 0x0000000000b08947 */ /* 0x000fea0003800000 */
[----:B------:R-:W-:-:S13]  /*4ef0*/  ISETP.NE.AND P0, PT, R0, 0x1d, PT ;  /* 0x0000001d0000780c */ /* 0x000fda0003f05270 */
[----:B------:R-:W-:Y:S05]  /*4f00*/  @!P0 BRA `(.L_x_17626) ;  /* 0x0000000000948947 */ /* 0x000fea0003800000 */
[----:B------:R-:W-:-:S13]  /*4f10*/  ISETP.NE.AND P0, PT, R0, 0x2c, PT ;  /* 0x0000002c0000780c */ /* 0x000fda0003f05270 */
[----:B------:R-:W-:Y:S05]  /*4f20*/  @!P0 BRA `(.L_x_17627) ;  /* 0x0000000000488947 */ /* 0x000fea0003800000 */
.L_x_17598:
        /* <DEDUP_REMOVED lines=16> */
.L_x_17628:
[----:B------:R-:W-:Y:S01]  /*5030*/  IMAD.MOV.U32 R17, RZ, RZ, R19 ;  /* 0x000000ffff117224 */ /* 0x000fe200078e0013 */
[----:B------:R-:W-:Y:S06]  /*5040*/  BRA `(.L_x_17593) ;  /* 0x0000000000607947 */ /* 0x000fec0003800000 */
.L_x_17627:
        /* <DEDUP_REMOVED lines=17> */
.L_x_17626:
[--C-:B------:R-:W-:Y:S01]  /*5160*/  SHF.R.S32.HI R7, RZ, 0x1f, R5.reuse ;  /* 0x0000001fff077819 */ /* 0x100fe20000011405 */
[----:B------:R-:W-:Y:S02]  /*5170*/  IMAD.MOV.U32 R6, RZ, RZ, R5 ;  /* 0x000000ffff067224 */ /* 0x000fe400078e0005 */
[----:B------:R-:W-:-:S03]  /*5180*/  IMAD.MOV.U32 R17, RZ, RZ, R19 ;  /* 0x000000ffff117224 */ /* 0x000fc600078e0013 */
[----:B------:R0:W-:Y:S01]  /*5190*/  STG.E.64 desc[UR36][R8.64], R6 ;  /* 0x0000000608007986 */ /* 0x0001e2000c101b24 */
[----:B------:R-:W-:Y:S05]  /*51a0*/  BRA `(.L_x_17593) ;  /* 0x0000000000087947 */ /* 0x000fea0003800000 */
.L_x_17625:
[----:B------:R0:W-:Y:S01]  /*51b0*/  STG.E desc[UR36][R8.64], R5 ;  /* 0x0000000508007986 */ /* 0x0001e2000c101924 */
[----:B------:R-:W-:-:S07]  /*51c0*/  IMAD.MOV.U32 R17, RZ, RZ, R19 ;  /* 0x000000ffff117224 */ /* 0x000fce00078e0013 */
.L_x_17593:
[----:B------:R-:W-:Y:S05]  /*51d0*/  BSYNC.RECONVERGENT B6 ;  /* 0x0000000000067941 */ /* 0x000fea0003800200 */
.L_x_17592:
        /* <DEDUP_REMOVED lines=23> */
.L_x_17634:
[----:B------:R3:W-:Y:S01]  /*5350*/  STG.E.U8 desc[UR36][R8.64], R26 ;  /* 0x0000001a08007986 */ /* 0x0007e2000c101124 */
[----:B------:R-:W-:Y:S05]  /*5360*/  BRA `(.L_x_17636) ;  /* 0x0000000c00387947 */ /* 0x000fea0003800000 */
.L_x_17633:
        /* <DEDUP_REMOVED lines=9> */
.L_x_17638:
[----:B------:R2:W-:Y:S01]  /*5400*/  STG.E desc[UR36][R8.64], R26 ;  /* 0x0000001a08007986 */ /* 0x0005e2000c101924 */
[----:B------:R-:W-:Y:S05]  /*5410*/  BRA `(.L_x_17636) ;  /* 0x0000000c000c7947 */ /* 0x000fea0003800000 */
.L_x_17637:
[----:B------:R0:W-:Y:S01]  /*5420*/  STG.E.U16 desc[UR36][R8.64], R26 ;  /* 0x0000001a08007986 */ /* 0x0001e2000c101524 */
[----:B------:R-:W-:Y:S05]  /*5430*/  BRA `(.L_x_17636) ;  /* 0x0000000c00047947 */ /* 0x000fea0003800000 */
.L_x_17632:
        /* <DEDUP_REMOVED lines=9> */
.L_x_17640:
[----:B------:R-:W-:-:S04]  /*54d0*/  I2FP.F32.S32 R0, R26 ;  /* 0x0000001a00007245 */ /* 0x000fc80000201400 */
[----:B------:R-:W-:-:S05]  /*54e0*/  F2FP.F16.F32.PACK_AB R0, RZ, R0 ;  /* 0x00000000ff00723e */ /* 0x000fca00000000ff */
[----:B------:R0:W-:Y:S01]  /*54f0*/  STG.E.U16 desc[UR36][R8.64], R0 ;  /* 0x0000000008007986 */ /* 0x0001e2000c101524 */
[----:B------:R-:W-:Y:S05]  /*5500*/  BRA `(.L_x_17636) ;  /* 0x0000000800d07947 */ /* 0x000fea0003800000 */
.L_x_17639:
        /* <DEDUP_REMOVED lines=10> */
.L_x_17642:
[----:B------:R-:W-:-:S04]  /*55b0*/  I2FP.F32.S32 R26, R26 ;  /* 0x0000001a001a7245 */ /* 0x000fc80000201400 */
[----:B------:R-:W-:-:S04]  /*55c0*/  F2FP.F16.F32.PACK_AB R3, RZ, R26 ;  /* 0x0000001aff03723e */ /* 0x000fc800000000ff */
[----:B------:R-:W-:-:S05]  /*55d0*/  PRMT R3, R3, 0x5410, RZ ;  /* 0x0000541003037816 */ /* 0x000fca00000000ff */
[----:B------:R0:W-:Y:S01]  /*55e0*/  STG.E desc[UR36][R8.64], R3 ;  /* 0x0000000308007986 */ /* 0x0001e2000c101924 */
[----:B------:R-:W-:Y:S05]  /*55f0*/  BRA `(.L_x_17636) ;  /* 0x0000000800947947 */ /* 0x000fea0003800000 */
.L_x_17641:
[----:B------:R-:W0:Y:S02]  /*5600*/  I2F.F64 R26, R26 ;  /* 0x0000001a001a7312 */ /* 0x000e240000201c00 */
[----:B0-----:R0:W-:Y:S01]  /*5610*/  STG.E.64 desc[UR36][R8.64], R26 ;  /* 0x0000001a08007986 */ /* 0x0011e2000c101b24 */
[----:B------:R-:W-:Y:S05]  /*5620*/  BRA `(.L_x_17636) ;  /* 0x0000000800887947 */ /* 0x000fea0003800000 */
.L_x_17631:
        /* <DEDUP_REMOVED lines=12> */
.L_x_17646:
        /* <DEDUP_REMOVED lines=17> */
.L_x_17649:
[----:B------:R-:W-:-:S04]  /*5800*/  SHF.R.U32.HI R3, RZ, 0x18, R5 ;  /* 0x00000018ff037819 */ /* 0x000fc80000011605 */
[----:B------:R-:W-:-:S04]  /*5810*/  LOP3.LUT R0, R0, 0x80, R3, 0xf8, !PT ;  /* 0x0000008000007812 */ /* 0x000fc800078ef803 */
[----:B------:R-:W-:-:S07]  /*5820*/  PRMT R4, R0, 0x7610, R4 ;  /* 0x0000761000047816 */ /* 0x000fce0000000004 */
.L_x_17648:
[----:B------:R-:W-:Y:S05]  /*5830*/  BSYNC.RECONVERGENT B0 ;  /* 0x0000000000007941 */ /* 0x000fea0003800200 */
.L_x_17647:
[----:B------:R0:W-:Y:S01]  /*5840*/  STG.E.U8 desc[UR36][R8.64], R4 ;  /* 0x0000000408007986 */ /* 0x0001e2000c101124 */
[----:B------:R-:W-:Y:S05]  /*5850*/  BRA `(.L_x_17636) ;  /* 0x0000000400fc7947 */ /* 0x000fea0003800000 */
.L_x_17645:
        /* <DEDUP_REMOVED lines=17> */
.L_x_17652:
[----:B------:R-:W-:-:S04]  /*5970*/  SHF.R.U32.HI R3, RZ, 0x18, R5 ;  /* 0x00000018ff037819 */ /* 0x000fc80000011605 */
[----:B------:R-:W-:-:S04]  /*5980*/  LOP3.LUT R0, R0, 0x80, R3, 0xf8, !PT ;  /* 0x0000008000007812 */ /* 0x000fc800078ef803 */
[----:B------:R-:W-:-:S07]  /*5990*/  PRMT R4, R0, 0x7610, R4 ;  /* 0x0000761000047816 */ /* 0x000fce0000000004 */
.L_x_17651:
[----:B------:R-:W-:Y:S05]  /*59a0*/  BSYNC.RECONVERGENT B0 ;  /* 0x0000000000007941 */ /* 0x000fea0003800200 */
.L_x_17650:
[----:B------:R0:W-:Y:S01]  /*59b0*/  STG.E.U8 desc[UR36][R8.64], R4 ;  /* 0x0000000408007986 */ /* 0x0001e2000c101124 */
[----:B------:R-:W-:Y:S05]  /*59c0*/  BRA `(.L_x_17636) ;  /* 0x0000000400a07947 */ /* 0x000fea0003800000 */
.L_x_17644:
        /* <DEDUP_REMOVED lines=22> */
.L_x_17654:
[----:B------:R-:W-:-:S05]  /*5b30*/  SHF.R.S32.HI R27, RZ, 0x1f, R26 ;  /* 0x0000001fff1b7819 */ /* 0x000fca000001141a */
[----:B------:R0:W-:Y:S01]  /*5b40*/  STG.E.64 desc[UR36][R8.64], R26 ;  /* 0x0000001a08007986 */ /* 0x0001e2000c101b24 */
[----:B------:R-:W-:Y:S05]  /*5b50*/  BRA `(.L_x_17636) ;  /* 0x00000004003c7947 */ /* 0x000fea0003800000 */
.L_x_17653:
[----:B------:R0:W-:Y:S01]  /*5b60*/  STG.E desc[UR36][R8.64], R26 ;  /* 0x0000001a08007986 */ /* 0x0001e2000c101924 */
[----:B------:R-:W-:Y:S05]  /*5b70*/  BRA `(.L_x_17636) ;  /* 0x0000000400347947 */ /* 0x000fea0003800000 */
.L_x_17643:
        /* <DEDUP_REMOVED lines=10> */
.L_x_17656:
[----:B------:R-:W-:Y:S01]  /*5c20*/  CS2R R6, SRZ ;  /* 0x0000000000067805 */ /* 0x000fe2000001ff00 */
[----:B------:R-:W0:Y:S04]  /*5c30*/  I2F.F64 R4, R26 ;  /* 0x0000001a00047312 */ /* 0x000e280000201c00 */
[----:B0-----:R0:W-:Y:S01]  /*5c40*/  STG.E.128 desc[UR36][R8.64], R4 ;  /* 0x0000000408007986 */ /* 0x0011e2000c101d24 */
[----:B------:R-:W-:Y:S05]  /*5c50*/  BRA `(.L_x_17636) ;  /* 0x0000000000fc7947 */ /* 0x000fea0003800000 */
.L_x_17655:
[----:B------:R-:W-:-:S13]  /*5c60*/  ISETP.NE.AND P0, PT, R0, 0xf, PT ;  /* 0x0000000f0000780c */ /* 0x000fda0003f05270 */
[----:B------:R-:W-:Y:S05]  /*5c70*/  @!P0 BRA `(.L_x_17657) ;  /* 0x0000000000e88947 */ /* 0x000fea0003800000 */
[----:B------:R-:W-:-:S13]  /*5c80*/  ISETP.NE.AND P0, PT, R0, 0x17, PT ;  /* 0x000000170000780c */ /* 0x000fda0003f05270 */
[----:B------:R-:W-:Y:S05]  /*5c90*/  @!P0 BRA `(.L_x_17658) ;  /* 0x0000000000908947 */ /* 0x000fea0003800000 */
[----:B------:R-:W-:-:S13]  /*5ca0*/  ISETP.NE.AND P0, PT, R0, 0x18, PT ;  /* 0x000000180000780c */ /* 0x000fda0003f05270 */
[----:B------:R-:W-:Y:S05]  /*5cb0*/  @!P0 BRA `(.L_x_17659) ;  /* 0x0000000000448947 */ /* 0x000fea0003800000 */
.L_x_17635:
        /* <DEDUP_REMOVED lines=16> */
.L_x_17660:
[----:B------:R-:W-:Y:S05]  /*5dc0*/  BRA `(.L_x_17636) ;  /* 0x0000000000a07947 */ /* 0x000fea0003800000 */
.L_x_17659:
        /* <DEDUP_REMOVED lines=13> */
.L_x_17662:
[----:B------:R-:W-:Y:S05]  /*5ea0*/  BSYNC.RECONVERGENT B0 ;  /* 0x0000000000007941 */ /* 0x000fea0003800200 */
.L_x_17661:
[----:B------:R-:W-:-:S05]  /*5eb0*/  LOP3.LUT R3, R0, 0x80, R3, 0xf8, !PT ;  /* 0x0000008000037812 */ /* 0x000fca00078ef803 */
[----:B------:R0:W-:Y:S01]  /*5ec0*/  STG.E.U8 desc[UR36][R8.64], R3 ;  /* 0x0000000308007986 */ /* 0x0001e2000c101124 */
[----:B------:R-:W-:Y:S05]  /*5ed0*/  BRA `(.L_x_17636) ;  /* 0x00000000005c7947 */ /* 0x000fea0003800000 */
.L_x_17658:
        /* <DEDUP_REMOVED lines=12> */
.L_x_17664:
[----:B------:R-:W-:Y:S01]  /*5fa0*/  IMAD.MOV.U32 R0, RZ, RZ, 0x7f ;  /* 0x0000007fff007424 */ /* 0x000fe200078e00ff */
[----:B------:R-:W-:-:S04]  /*5fb0*/  ISETP.GT.U32.AND P0, PT, R4, 0x7f800000, PT ;  /* 0x7f8000000400780c */ /* 0x000fc80003f04070 */
[----:B------:R-:W-:-:S09]  /*5fc0*/  SEL R0, R0, 0x7c, P0 ;  /* 0x0000007c00007807 */ /* 0x000fd20000000000 */
.L_x_17665:
[----:B------:R-:W-:Y:S05]  /*5fd0*/  BSYNC.RECONVERGENT B0 ;  /* 0x0000000000007941 */ /* 0x000fea0003800200 */
.L_x_17663:
[----:B------:R-:W-:-:S04]  /*5fe0*/  SHF.R.U32.HI R3, RZ, 0x18, R3 ;  /* 0x00000018ff037819 */ /* 0x000fc80000011603 */
[----:B------:R-:W-:-:S05]  /*5ff0*/  LOP3.LUT R3, R0, 0x80, R3, 0xf8, !PT ;  /* 0x0000008000037812 */ /* 0x000fca00078ef803 */
[----:B------:R0:W-:Y:S01]  /*6000*/  STG.E.U8 desc[UR36][R8.64], R3 ;  /* 0x0000000308007986 */ /* 0x0001e2000c101124 */
[----:B------:R-:W-:Y:S05]  /*6010*/  BRA `(.L_x_17636) ;  /* 0x00000000000c7947 */ /* 0x000fea0003800000 */
.L_x_17657:
[----:B------:R-:W-:-:S04]  /*6020*/  I2FP.F32.S32 R0, R26 ;  /* 0x0000001a00007245 */ /* 0x000fc80000201400 */
[----:B------:R-:W-:-:S05]  /*6030*/  F2FP.BF16.F32.PACK_AB R0, RZ, R0 ;  /* 0x00000000ff00723e */ /* 0x000fca00000010ff */
[----:B------:R0:W-:Y:S02]  /*6040*/  STG.E.U16 desc[UR36][R8.64], R0 ;  /* 0x0000000008007986 */ /* 0x0001e4000c101524 */
.L_x_17636:
        /* <DEDUP_REMOVED lines=23> */
.L_x_17669:
[----:B-----5:R0:W-:Y:S01]  /*61c0*/  STG.E.U8 desc[UR36][R8.64], R24 ;  /* 0x0000001808007986 */ /* 0x0201e2000c101124 */
[----:B------:R-:W-:Y:S05]  /*61d0*/  BRA `(.L_x_17671) ;  /* 0x0000000c00387947 */ /* 0x000fea0003800000 */
.L_x_17668:
        /* <DEDUP_REMOVED lines=9> */
.L_x_17673:
[----:B-----5:R0:W-:Y:S01]  /*6270*/  STG.E desc[UR36][R8.64], R24 ;  /* 0x0000001808007986 */ /* 0x0201e2000c101924 */
[----:B------:R-:W-:Y:S05]  /*6280*/  BRA `(.L_x_17671) ;  /* 0x0000000c000c7947 */ /* 0x000fea0003800000 */
.L_x_17672:
[----:B-----5:R0:W-:Y:S01]  /*6290*/  STG.E.U16 desc[UR36][R8.64], R24 ;  /* 0x0000001808007986 */ /* 0x0201e2000c101524 */
[----:B------:R-:W-:Y:S05]  /*62a0*/  BRA `(.L_x_17671) ;  /* 0x0000000c00047947 */ /* 0x000fea0003800000 */
.L_x_17667:
        /* <DEDUP_REMOVED lines=9> */
.L_x_17675:
[----:B-----5:R-:W-:-:S04]  /*6340*/  I2FP.F32.S32 R0, R24 ;  /* 0x0000001800007245 */ /* 0x020fc80000201400 */
[----:B------:R-:W-:-:S05]  /*6350*/  F2FP.F16.F32.PACK_AB R0, RZ, R0 ;  /* 0x00000000ff00723e */ /* 0x000fca00000000ff */
[----:B------:R0:W-:Y:S01]  /*6360*/  STG.E.U16 desc[UR36][R8.64], R0 ;  /* 0x0000000008007986 */ /* 0x0001e2000c101524 */
[----:B------:R-:W-:Y:S05]  /*6370*/  BRA `(.L_x_17671) ;  /* 0x0000000800d07947 */ /* 0x000fea0003800000 */
.L_x_17674:
        /* <DEDUP_REMOVED lines=10> */
.L_x_17677:
[----:B-----5:R-:W-:-:S04]  /*6420*/  I2FP.F32.S32 R24, R24 ;  /* 0x0000001800187245 */ /* 0x020fc80000201400 */
[----:B------:R-:W-:-:S04]  /*6430*/  F2FP.F16.F32.PACK_AB R3, RZ, R24 ;  /* 0x00000018ff03723e */ /* 0x000fc800000000ff */
[----:B------:R-:W-:-:S05]  /*6440*/  PRMT R3, R3, 0x5410, RZ ;  /* 0x0000541003037816 */ /* 0x000fca00000000ff */
[----:B------:R0:W-:Y:S01]  /*6450*/  STG.E desc[UR36][R8.64], R3 ;  /* 0x0000000308007986 */ /* 0x0001e2000c101924 */
[----:B------:R-:W-:Y:S05]  /*6460*/  BRA `(.L_x_17671) ;  /* 0x0000000800947947 */ /* 0x000fea0003800000 */
.L_x_17676:
[----:B-----5:R-:W0:Y:S02]  /*6470*/  I2F.F64 R24, R24 ;  /* 0x0000001800187312 */ /* 0x020e240000201c00 */
[----:B0-----:R0:W-:Y:S01]  /*6480*/  STG.E.64 desc[UR36][R8.64], R24 ;  /* 0x0000001808007986 */ /* 0x0011e2000c101b24 */
[----:B------:R-:W-:Y:S05]  /*6490*/  BRA `(.L_x_17671) ;  /* 0x0000000800887947 */ /* 0x000fea0003800000 */
.L_x_17666:
        /* <DEDUP_REMOVED lines=12> */
.L_x_17681:
        /* <DEDUP_REMOVED lines=17> */
.L_x_17684:
[----:B------:R-:W-:-:S04]  /*6670*/  SHF.R.U32.HI R3, RZ, 0x18, R5 ;  /* 0x00000018ff037819 */ /* 0x000fc80000011605 */
[----:B------:R-:W-:-:S04]  /*6680*/  LOP3.LUT R0, R0, 0x80, R3, 0xf8, !PT ;  /* 0x0000008000007812 */ /* 0x000fc800078ef803 */
[----:B------:R-:W-:-:S07]  /*6690*/  PRMT R4, R0, 0x7610, R4 ;  /* 0x0000761000047816 */ /* 0x000fce0000000004 */
.L_x_17683:
[----:B------:R-:W-:Y:S05]  /*66a0*/  BSYNC.RECONVERGENT B0 ;  /* 0x0000000000007941 */ /* 0x000fea0003800200 */
.L_x_17682:
[----:B------:R0:W-:Y:S01]  /*66b0*/  STG.E.U8 desc[UR36][R8.64], R4 ;  /* 0x0000000408007986 */ /* 0x0001e2000c101124 */
[----:B------:R-:W-:Y:S05]  /*66c0*/  BRA `(.L_x_17671) ;  /* 0x0000000400fc7947 */ /* 0x000fea0003800000 */
.L_x_17680:
        /* <DEDUP_REMOVED lines=17> */
.L_x_17687:
[----:B------:R-:W-:-:S04]  /*67e0*/  SHF.R.U32.HI R3, RZ, 0x18, R5 ;  /* 0x00000018ff037819 */ /* 0x000fc80000011605 */
[----:B------:R-:W-:-:S04]  /*67f0*/  LOP3.LUT R0, R0, 0x80, R3, 0xf8, !PT ;  /* 0x0000008000007812 */ /* 0x000fc800078ef803 */
[----:B------:R-:W-:-:S07]  /*6800*/  PRMT R4, R0, 0x7610, R4 ;  /* 0x0000761000047816 */ /* 0x000fce0000000004 */
.L_x_17686:
[----:B------:R-:W-:Y:S05]  /*6810*/  BSYNC.RECONVERGENT B0 ;  /* 0x0000000000007941 */ /* 0x000fea0003800200 */
.L_x_17685:
[----:B------:R0:W-:Y:S01]  /*6820*/  STG.E.U8 desc[UR36][R8.64], R4 ;  /* 0x0000000408007986 */ /* 0x0001e2000c101124 */
[----:B------:R-:W-:Y:S05]  /*6830*/  BRA `(.L_x_17671) ;  /* 0x0000000400a07947 */ /* 0x000fea0003800000 */
.L_x_17679:
        /* <DEDUP_REMOVED lines=22> */
.L_x_17689:
[----:B-----5:R-:W-:-:S05]  /*69a0*/  SHF.R.S32.HI R25, RZ, 0x1f, R24 ;  /* 0x0000001fff197819 */ /* 0x020fca0000011418 */
[----:B------:R0:W-:Y:S01]  /*69b0*/  STG.E.64 desc[UR36][R8.64], R24 ;  /* 0x0000001808007986 */ /* 0x0001e2000c101b24 */
[----:B------:R-:W-:Y:S05]  /*69c0*/  BRA `(.L_x_17671) ;  /* 0x00000004003c7947 */ /* 0x000fea0003800000 */
.L_x_17688:
[----:B-----5:R0:W-:Y:S01]  /*69d0*/  STG.E desc[UR36][R8.64], R24 ;  /* 0x0000001808007986 */ /* 0x0201e2000c101924 */
[----:B------:R-:W-:Y:S05]  /*69e0*/  BRA `(.L_x_17671) ;  /* 0x0000000400347947 */ /* 0x000fea0003800000 */
.L_x_17678:
        /* <DEDUP_REMOVED lines=10> */
.L_x_17691:
[----:B------:R-:W-:Y:S01]  /*6a90*/  CS2R R6, SRZ ;  /* 0x0000000000067805 */ /* 0x000fe2000001ff00 */
[----:B-----5:R-:W0:Y:S04]  /*6aa0*/  I2F.F64 R4, R24 ;  /* 0x0000001800047312 */ /* 0x020e280000201c00 */
[----:B0-----:R4:W-:Y:S01]  /*6ab0*/  STG.E.128 desc[UR36][R8.64], R4 ;  /* 0x0000000408007986 */ /* 0x0019e2000c101d24 */
[----:B------:R-:W-:Y:S05]  /*6ac0*/  BRA `(.L_x_17671) ;  /* 0x0000000000fc7947 */ /* 0x000fea0003800000 */
.L_x_17690:
[----:B------:R-:W-:-:S13]  /*6ad0*/  ISETP.NE.AND P0, PT, R0, 0xf, PT ;  /* 0x0000000f0000780c */ /* 0x000fda0003f05270 */
[----:B------:R-:W-:Y:S05]  /*6ae0*/  @!P0 BRA `(.L_x_17692) ;  /* 0x0000000000e88947 */ /* 0x000fea0003800000 */
[----:B------:R-:W-:-:S13]  /*6af0*/  ISETP.NE.AND P0, PT, R0, 0x17, PT ;  /* 0x000000170000780c */ /* 0x000fda0003f05270 */
[----:B------:R-:W-:Y:S05]  /*6b00*/  @!P0 BRA `(.L_x_17693) ;  /* 0x0000000000908947 */ /* 0x000fea0003800000 */
[----:B------:R-:W-:-:S13]  /*6b10*/  ISETP.NE.AND P0, PT, R0, 0x18, PT ;  /* 0x000000180000780c */ /* 0x000fda0003f05270 */
[----:B------:R-:W-:Y:S05]  /*6b20*/  @!P0 BRA `(.L_x_17694) ;  /* 0x0000000000448947 */ /* 0x000fea0003800000 */
.L_x_17670:
        /* <DEDUP_REMOVED lines=16> */
.L_x_17695:
[----:B------:R-:W-:Y:S05]  /*6c30*/  BRA `(.L_x_17671) ;  /* 0x0000000000a07947 */ /* 0x000fea0003800000 */
.L_x_17694:
        /* <DEDUP_REMOVED lines=13> */
.L_x_17697:
[----:B------:R-:W-:Y:S05]  /*6d10*/  BSYNC.RECONVERGENT B0 ;  /* 0x0000000000007941 */ /* 0x000fea0003800200 */
.L_x_17696:
[----:B------:R-:W-:-:S05]  /*6d20*/  LOP3.LUT R3, R0, 0x80, R3, 0xf8, !PT ;  /* 0x0000008000037812 */ /* 0x000fca00078ef803 */
[----:B------:R1:W-:Y:S01]  /*6d30*/  STG.E.U8 desc[UR36][R8.64], R3 ;  /* 0x0000000308007986 */ /* 0x0003e2000c101124 */
[----:B------:R-:W-:Y:S05]  /*6d40*/  BRA `(.L_x_17671) ;  /* 0x00000000005c7947 */ /* 0x000fea0003800000 */
.L_x_17693:
        /* <DEDUP_REMOVED lines=12> */
.L_x_17699:
[----:B------:R-:W-:Y:S01]  /*6e10*/  IMAD.MOV.U32 R0, RZ, RZ, 0x7f ;  /* 0x0000007fff007424 */ /* 0x000fe200078e00ff */
[----:B------:R-:W-:-:S04]  /*6e20*/  ISETP.GT.U32.AND P0, PT, R4, 0x7f800000, PT ;  /* 0x7f8000000400780c */ /* 0x000fc80003f04070 */
[----:B------:R-:W-:-:S09]  /*6e30*/  SEL R0, R0, 0x7c, P0 ;  /* 0x0000007c00007807 */ /* 0x000fd20000000000 */
.L_x_17700:
[----:B------:R-:W-:Y:S05]  /*6e40*/  BSYNC.RECONVERGENT B0 ;  /* 0x0000000000007941 */ /* 0x000fea0003800200 */
.L_x_17698:
[----:B------:R-:W-:-:S04]  /*6e50*/  SHF.R.U32.HI R3, RZ, 0x18, R3 ;  /* 0x00000018ff037819 */ /* 0x000fc80000011603 */
[----:B------:R-:W-:-:S05]  /*6e60*/  LOP3.LUT R3, R0, 0x80, R3, 0xf8, !PT ;  /* 0x0000008000037812 */ /* 0x000fca00078ef803 */
[----:B------:R2:W-:Y:S01]  /*6e70*/  STG.E.U8 desc[UR36][R8.64], R3 ;  /* 0x0000000308007986 */ /* 0x0005e2000c101124 */
[----:B------:R-:W-:Y:S05]  /*6e80*/  BRA `(.L_x_17671) ;  /* 0x00000000000c7947 */ /* 0x000fea0003800000 */
.L_x_17692:
[----:B-----5:R-:W-:-:S04]  /*6e90*/  I2FP.F32.S32 R0, R24 ;  /* 0x0000001800007245 */ /* 0x020fc80000201400 */
[----:B------:R-:W-:-:S05]  /*6ea0*/  F2FP.BF16.F32.PACK_AB R0, RZ, R0 ;  /* 0x00000000ff00723e */ /* 0x000fca00000010ff */
[----:B------:R0:W-:Y:S02]  /*6eb0*/  STG.E.U16 desc[UR36][R8.64], R0 ;  /* 0x0000000008007986 */ /* 0x0001e4000c101524 */
.L_x_17671:
[----:B------:R-:W-:-:S07]  /*6ec0*/  VIADD R17, R17, 0x80 ;  /* 0x0000008011117836 */ /* 0x000fce0000000000 */
.L_x_17630:
[----:B------:R-:W-:Y:S05]  /*6ed0*/  BSYNC.RECONVERGENT B6 ;  /* 0x0000000000067941 */ /* 0x000fea0003800200 */
.L_x_17629:
        /* <DEDUP_REMOVED lines=21> */
.L_x_17704:
[----:B-----5:R-:W-:Y:S01]  /*7030*/  STG.E.U8 desc[UR36][R2.64], R22 ;  /* 0x0000001602007986 */ /* 0x020fe2000c101124 */
[----:B------:R-:W-:Y:S05]  /*7040*/  EXIT ;  /* 0x000000000000794d */ /* 0x000fea0003800000 */
.L_x_17703:
        /* <DEDUP_REMOVED lines=9> */
.L_x_17707:
[----:B-----5:R-:W-:Y:S01]  /*70e0*/  STG.E desc[UR36][R2.64], R22 ;  /* 0x0000001602007986 */ /* 0x020fe2000c101924 */
[----:B------:R-:W-:Y:S05]  /*70f0*/  EXIT ;  /* 0x000000000000794d */ /* 0x000fea0003800000 */
.L_x_17706:
[----:B-----5:R-:W-:Y:S01]  /*7100*/  STG.E.U16 desc[UR36][R2.64], R22 ;  /* 0x0000001602007986 */ /* 0x020fe2000c101524 */
[----:B------:R-:W-:Y:S05]  /*7110*/  EXIT ;  /* 0x000000000000794d */ /* 0x000fea0003800000 */
.L_x_17702:
        /* <DEDUP_REMOVED lines=9> */
.L_x_17709:
[----:B-----5:R-:W-:-:S04]  /*71b0*/  I2FP.F32.S32 R0, R22 ;  /* 0x0000001600007245 */ /* 0x020fc80000201400 */
[----:B------:R-:W-:-:S05]  /*71c0*/  F2FP.F16.F32.PACK_AB R0, RZ, R0 ;  /* 0x00000000ff00723e */ /* 0x000fca00000000ff */
[----:B------:R-:W-:Y:S01]  /*71d0*/  STG.E.U16 desc[UR36][R2.64], R0 ;  /* 0x0000000002007986 */ /* 0x000fe2000c101524 */
[----:B------:R-:W-:Y:S05]  /*71e0*/  EXIT ;  /* 0x000000000000794d */ /* 0x000fea0003800000 */
.L_x_17708:
        /* <DEDUP_REMOVED lines=10> */
.L_x_17711:
[----:B-----5:R-:W-:-:S04]  /*7290*/  I2FP.F32.S32 R22, R22 ;  /* 0x0000001600167245 */ /* 0x020fc80000201400 */
[----:B------:R-:W-:-:S04]  /*72a0*/  F2FP.F16.F32.PACK_AB R5, RZ, R22 ;  /* 0x00000016ff05723e */ /* 0x000fc800000000ff */
[----:B------:R-:W-:-:S05]  /*72b0*/  PRMT R5, R5, 0x5410, RZ ;  /* 0x0000541005057816 */ /* 0x000fca00000000ff */
[----:B------:R-:W-:Y:S01]  /*72c0*/  STG.E desc[UR36][R2.64], R5 ;  /* 0x0000000502007986 */ /* 0x000fe2000c101924 */
[----:B------:R-:W-:Y:S05]  /*72d0*/  EXIT ;  /* 0x000000000000794d */ /* 0x000fea0003800000 */
.L_x_17710:
[----:B-----5:R-:W0:Y:S02]  /*72e0*/  I2F.F64 R22, R22 ;  /* 0x0000001600167312 */ /* 0x020e240000201c00 */
[----:B0-----:R-:W-:Y:S01]  /*72f0*/  STG.E.64 desc[UR36][R2.64], R22 ;  /* 0x0000001602007986 */ /* 0x001fe2000c101b24 */
[----:B------:R-:W-:Y:S05]  /*7300*/  EXIT ;  /* 0x000000000000794d */ /* 0x000fea0003800000 */
.L_x_17701:
        /* <DEDUP_REMOVED lines=12> */
.L_x_17715:
        /* <DEDUP_REMOVED lines=18> */
.L_x_17718:
[----:B------:R-:W-:-:S04]  /*74f0*/  SHF.R.U32.HI R5, RZ, 0x18, R5 ;  /* 0x00000018ff057819 */ /* 0x000fc80000011605 */
[----:B------:R-:W-:-:S07]  /*7500*/  LOP3.LUT R0, R0, 0x80, R5, 0xf8, !PT ;  /* 0x0000008000007812 */ /* 0x000fce00078ef805 */
.L_x_17717:
[----:B------:R-:W-:Y:S05]  /*7510*/  BSYNC.RECONVERGENT B0 ;  /* 0x0000000000007941 */ /* 0x000fea0003800200 */
.L_x_17716:
[----:B------:R-:W-:Y:S01]  /*7520*/  STG.E.U8 desc[UR36][R2.64], R0 ;  /* 0x0000000002007986 */ /* 0x000fe2000c101124 */
[----:B------:R-:W-:Y:S05]  /*7530*/  EXIT ;  /* 0x000000000000794d */ /* 0x000fea0003800000 */
.L_x_17714:
        /* <DEDUP_REMOVED lines=18> */
.L_x_17721:
[----:B------:R-:W-:-:S04]  /*7660*/  SHF.R.U32.HI R5, RZ, 0x18, R5 ;  /* 0x00000018ff057819 */ /* 0x000fc80000011605 */
[----:B------:R-:W-:-:S07]  /*7670*/  LOP3.LUT R0, R0, 0x80, R5, 0xf8, !PT ;  /* 0x0000008000007812 */ /* 0x000fce00078ef805 */
.L_x_17720:
[----:B------:R-:W-:Y:S05]  /*7680*/  BSYNC.RECONVERGENT B0 ;  /* 0x0000000000007941 */ /* 0x000fea0003800200 */
.L_x_17719:
[----:B------:R-:W-:Y:S01]  /*7690*/  STG.E.U8 desc[UR36][R2.64], R0 ;  /* 0x0000000002007986 */ /* 0x000fe2000c101124 */
[----:B------:R-:W-:Y:S05]  /*76a0*/  EXIT ;  /* 0x000000000000794d */ /* 0x000fea0003800000 */
.L_x_17713:
        /* <DEDUP_REMOVED lines=22> */
.L_x_17723:
[----:B-----5:R-:W-:-:S05]  /*7810*/  SHF.R.S32.HI R23, RZ, 0x1f, R22 ;  /* 0x0000001fff177819 */ /* 0x020fca0000011416 */
[----:B------:R-:W-:Y:S01]  /*7820*/  STG.E.64 desc[UR36][R2.64], R22 ;  /* 0x0000001602007986 */ /* 0x000fe2000c101b24 */
[----:B------:R-:W-:Y:S05]  /*7830*/  EXIT ;  /* 0x000000000000794d */ /* 0x000fea0003800000 */
.L_x_17722:
[----:B-----5:R-:W-:Y:S01]  /*7840*/  STG.E desc[UR36][R2.64], R22 ;  /* 0x0000001602007986 */ /* 0x020fe2000c101924 */
[----:B------:R-:W-:Y:S05]  /*7850*/  EXIT ;  /* 0x000000000000794d */ /* 0x000fea0003800000 */
.L_x_17712:
        /* <DEDUP_REMOVED lines=10> */
.L_x_17725:
[----:B------:R-:W-:Y:S01]  /*7900*/  CS2R R6, SRZ ;  /* 0x0000000000067805 */ /* 0x000fe2000001ff00 */
[----:B-----5:R-:W0:Y:S04]  /*7910*/  I2F.F64 R4, R22 ;  /* 0x0000001600047312 */ /* 0x020e280000201c00 */
[----:B0-----:R-:W-:Y:S01]  /*7920*/  STG.E.128 desc[UR36][R2.64], R4 ;  /* 0x0000000402007986 */ /* 0x001fe2000c101d24 */
[----:B------:R-:W-:Y:S05]  /*7930*/  EXIT ;  /* 0x000000000000794d */ /* 0x000fea0003800000 */
.L_x_17724:
[----:B------:R-:W-:-:S13]  /*7940*/  ISETP.NE.AND P0, PT, R0, 0xf, PT ;  /* 0x0000000f0000780c */ /* 0x000fda0003f05270 */
[----:B------:R-:W-:Y:S05]  /*7950*/  @!P0 BRA `(.L_x_17726) ;  /* 0x0000000000e88947 */ /* 0x000fea0003800000 */
[----:B------:R-:W-:-:S13]  /*7960*/  ISETP.NE.AND P0, PT, R0, 0x17, PT ;  /* 0x000000170000780c */ /* 0x000fda0003f05270 */
[----:B------:R-:W-:Y:S05]  /*7970*/  @!P0 BRA `(.L_x_17727) ;  /* 0x0000000000908947 */ /* 0x000fea0003800000 */
[----:B------:R-:W-:-:S13]  /*7980*/  ISETP.NE.AND P0, PT, R0, 0x18, PT ;  /* 0x000000180000780c */ /* 0x000fda0003f05270 */
[----:B------:R-:W-:Y:S05]  /*7990*/  @!P0 BRA `(.L_x_17728) ;  /* 0x0000000000448947 */ /* 0x000fea0003800000 */
.L_x_17705:
        /* <DEDUP_REMOVED lines=16> */
.L_x_17729:
[----:B------:R-:W-:Y:S05]  /*7aa0*/  EXIT ;  /* 0x000000000000794d */ /* 0x000fea0003800000 */
.L_x_17728:
        /* <DEDUP_REMOVED lines=13> */
.L_x_17731:
[----:B------:R-:W-:Y:S05]  /*7b80*/  BSYNC.RECONVERGENT B0 ;  /* 0x0000000000007941 */ /* 0x000fea0003800200 */
.L_x_17730:
[----:B------:R-:W-:-:S05]  /*7b90*/  LOP3.LUT R5, R0, 0x80, R5, 0xf8, !PT ;  /* 0x0000008000057812 */ /* 0x000fca00078ef805 */
[----:B------:R-:W-:Y:S01]  /*7ba0*/  STG.E.U8 desc[UR36][R2.64], R5 ;  /* 0x0000000502007986 */ /* 0x000fe2000c101124 */
[----:B------:R-:W-:Y:S05]  /*7bb0*/  EXIT ;  /* 0x000000000000794d */ /* 0x000fea0003800000 */
.L_x_17727:
        /* <DEDUP_REMOVED lines=12> */
.L_x_17733:
[----:B------:R-:W-:Y:S01]  /*7c80*/  IMAD.MOV.U32 R0, RZ, RZ, 0x7f ;  /* 0x0000007fff007424 */ /* 0x000fe200078e00ff */
[----:B------:R-:W-:-:S04]  /*7c90*/  ISETP.GT.U32.AND P0, PT, R4, 0x7f800000, PT ;  /* 0x7f8000000400780c */ /* 0x000fc80003f04070 */
[----:B------:R-:W-:-:S09]  /*7ca0*/  SEL R0, R0, 0x7c, P0 ;  /* 0x0000007c00007807 */ /* 0x000fd20000000000 */
.L_x_17734:
[----:B------:R-:W-:Y:S05]  /*7cb0*/  BSYNC.RECONVERGENT B0 ;  /* 0x0000000000007941 */ /* 0x000fea0003800200 */
.L_x_17732:
[----:B------:R-:W-:-:S04]  /*7cc0*/  SHF.R.U32.HI R5, RZ, 0x18, R5 ;  /* 0x00000018ff057819 */ /* 0x000fc80000011605 */
[----:B------:R-:W-:-:S05]  /*7cd0*/  LOP3.LUT R5, R0, 0x80, R5, 0xf8, !PT ;  /* 0x0000008000057812 */ /* 0x000fca00078ef805 */
[----:B------:R-:W-:Y:S01]  /*7ce0*/  STG.E.U8 desc[UR36][R2.64], R5 ;  /* 0x0000000502007986 */ /* 0x000fe2000c101124 */
[----:B------:R-:W-:Y:S05]  /*7cf0*/  EXIT ;  /* 0x000000000000794d */ /* 0x000fea0003800000 */
.L_x_17726:
[----:B-----5:R-:W-:-:S04]  /*7d00*/  I2FP.F32.S32 R0, R22 ;  /* 0x0000001600007245 */ /* 0x020fc80000201400 */
[----:B------:R-:W-:-:S05]  /*7d10*/  F2FP.BF16.F32.PACK_AB R0, RZ, R0 ;  /* 0x00000000ff00723e */ /* 0x000fca00000010ff */
[----:B------:R-:W-:Y:S01]  /*7d20*/  STG.E.U16 desc[UR36][R2.64], R0 ;  /* 0x0000000002007986 */ /* 0x000fe2000c101524 */
[----:B------:R-:W-:Y:S05]  /*7d30*/  EXIT ;  /* 0x000000000000794d */ /* 0x000fea0003800000 */
.L_x_17735:
        /* <DEDUP_REMOVED lines=12> */
.L_x_22480:


//--------------------- .text._ZN2at6native18elementwise_kernelILi128ELi2EZNS0_22gpu_kernel_impl_nocastINS0_13AUnaryFunctorIiiiZZZNS0_15binary_internal21div_trunc_kernel_cudaERNS_18TensorIteratorBaseEENKUlvE_clEvENKUlvE1_clEvEUliiE_EEEEvS6_RKT_EUliE_EEviT1_ --------------------------
	.section	.text._ZN2at6native18elementwise_kernelILi128ELi2EZNS0_22gpu_kernel_impl_nocastINS0_13AUnaryFunctorIiiiZZZNS0_15binary_internal21div_trunc_kernel_cudaERNS_18TensorIteratorBaseEENKUlvE_clEvENKUlvE1_clEvEUliiE_EEEEvS6_RKT_EUliE_EEviT1_,"ax",@progbits
	.align	128
        .global         _ZN2at6native18elementwise_kernelILi128ELi2EZNS0_22gpu_kernel_impl_nocastINS0_13AUnaryFunctorIiiiZZZNS0_15binary_internal21div_trunc_kernel_cudaERNS_18TensorIteratorBaseEENKUlvE_clEvENKUlvE1_clEvEUliiE_EEEEvS6_RKT_EUliE_EEviT1_
        .type           _ZN2at6native18elementwise_kernelILi128ELi2EZNS0_22gpu_kernel_impl_nocastINS0_13AUnaryFunctorIiiiZZZNS0_15binary_internal21div_trunc_kernel_cudaERNS_18TensorIteratorBaseEENKUlvE_clEvENKUlvE1_clEvEUliiE_EEEEvS6_RKT_EUliE_EEviT1_,@function
        .size           _ZN2at6native18elementwise_kernelILi128ELi2EZNS0_22gpu_kernel_impl_nocastINS0_13AUnaryFunctorIiiiZZZNS0_15binary_internal21div_trunc_kernel_cudaERNS_18TensorIteratorBaseEENKUlvE_clEvENKUlvE1_clEvEUliiE_EEEEvS6_RKT_EUliE_EEviT1_,(.L_x_22481 - _ZN2at6native18elementwise_kernelILi128ELi2EZNS0_22gpu_kernel_impl_nocastINS0_13AUnaryFunctorIiiiZZZNS0_15binary_internal21div_trunc_kernel_cudaERNS_18TensorIteratorBaseEENKUlvE_clEvENKUlvE1_clEvEUliiE_EEEEvS6_RKT_EUliE_EEviT1_)
        .other          _ZN2at6native18elementwise_kernelILi128ELi2EZNS0_22gpu_kernel_impl_nocastINS0_13AUnaryFunctorIiiiZZZNS0_15binary_internal21div_trunc_kernel_cudaERNS_18TensorIteratorBaseEENKUlvE_clEvENKUlvE1_clEvEUliiE_EEEEvS6_RKT_EUliE_EEviT1_,@"STO_CUDA_ENTRY STV_DEFAULT"
_ZN2at6native18elementwise_kernelILi128ELi2EZNS0_22gpu_kernel_impl_nocastINS0_13AUnaryFunctorIiiiZZZNS0_15binary_internal21div_trunc_kernel_cudaERNS_18TensorIteratorBaseEENKUlvE_clEvENKUlvE1_clEvEUliiE_EEEEvS6_RKT_EUliE_EEviT1_:
.text._ZN2at6native18elementwise_kernelILi128ELi2EZNS0_22gpu_kernel_impl_nocastINS0_13AUnaryFunctorIiiiZZZNS0_15binary_internal21div_trunc_kernel_cudaERNS_18TensorIteratorBaseEENKUlvE_clEvENKUlvE1_clEvEUliiE_EEEEvS6_RKT_EUliE_EEviT1_:
        /* <DEDUP_REMOVED lines=15> */
[----:B0-----:R1:W2:Y:S01]  /*00f0*/  LDG.E R0, desc[UR6][R4.64] ;  /* 0x0000000604007981 */ /* 0x0012a2000c1e1900 */
[----:B------:R-:W-:Y:S01]  /*0100*/  VIADD R3, R3, 0x80 ;  /* 0x0000008003037836 */ /* 0x000fe20000000000 */
[----:B-1----:R-:W-:-:S02]  /*0110*/  IABS R4, R11 ;  /* 0x0000000b00047213 */ /* 0x002fc40000000000 */
[----:B--2---:R-:W-:-:S04]  /*0120*/  IABS R9, R0 ;  /* 0x0000000000097213 */ /* 0x004fc80000000000 */
[----:B------:R-:W0:Y:S08]  /*0130*/  I2F.RP R2, R9 ;  /* 0x0000000900027306 */ /* 0x000e300000209400 */
[----:B0-----:R-:W0:Y:S02]  /*0140*/  MUFU.RCP R2, R2 ;  /* 0x0000000200027308 */ /* 0x001e240000001000 */
[----:B0-----:R-:W-:-:S06]  /*0150*/  IADD3 R6, PT, PT, R2, 0xffffffe, RZ ;  /* 0x0ffffffe02067810 */ /* 0x001fcc0007ffe0ff */
[----:B------:R0:W1:Y:S02]  /*0160*/  F2I.FTZ.U32.TRUNC.NTZ R7, R6 ;  /* 0x0000000600077305 */ /* 0x000064000021f000 */
[----:B0-----:R-:W-:Y:S01]  /*0170*/  IMAD.MOV.U32 R6, RZ, RZ, RZ ;  /* 0x000000ffff067224 */ /* 0x001fe200078e00ff */
[----:B-1----:R-:W-:-:S05]  /*0180*/  IADD3 R8, PT, PT, RZ, -R7, RZ ;  /* 0x80000007ff087210 */ /* 0x002fca0007ffe0ff */
[----:B------:R-:W-:Y:S01]  /*0190*/  IMAD R5, R8, R9, RZ ;  /* 0x0000000908057224 */ /* 0x000fe200078e02ff */
[----:B------:R-:W-:-:S03]  /*01a0*/  IABS R8, R0 ;  /* 0x0000000000087213 */ /* 0x000fc60000000000 */
[----:B------:R-:W-:Y:S01]  /*01b0*/  IMAD.HI.U32 R7, R7, R5, R6 ;  /* 0x0000000507077227 */ /* 0x000fe200078e0006 */
[----:B------:R-:W-:-:S05]  /*01c0*/  IADD3 R2, PT, PT, RZ, -R8, RZ ;  /* 0x80000008ff027210 */ /* 0x000fca0007ffe0ff */
[----:B------:R-:W-:-:S04]  /*01d0*/  IMAD.HI.U32 R7, R7, R4, RZ ;  /* 0x0000000407077227 */ /* 0x000fc800078e00ff */
[----:B------:R-:W-:Y:S02]  /*01e0*/  IMAD R2, R7, R2, R4 ;  /* 0x0000000207027224 */ /* 0x000fe400078e0204 */
[----:B------:R-:W0:Y:S03]  /*01f0*/  LDC.64 R4, c[0x0][0x580] ;  /* 0x00016000ff047b82 */ /* 0x000e260000000a00 */
[----:B------:R-:W-:-:S13]  /*0200*/  ISETP.GT.U32.AND P2, PT, R9, R2, PT ;  /* 0x000000020900720c */ /* 0x000fda0003f44070 */
[-C--:B------:R-:W-:Y:S01]  /*0210*/  @!P2 IADD3 R2, PT, PT, R2, -R9.reuse, RZ ;  /* 0x800000090202a210 */ /* 0x080fe20007ffe0ff */
[----:B------:R-:W-:Y:S01]  /*0220*/  @!P2 VIADD R7, R7, 0x1 ;  /* 0x000000010707a836 */ /* 0x000fe20000000000 */
[----:B------:R-:W-:Y:S02]  /*0230*/  ISETP.NE.AND P2, PT, R0, RZ, PT ;  /* 0x000000ff0000720c */ /* 0x000fe40003f45270 */
[----:B------:R-:W-:Y:S02]  /*0240*/  ISETP.GE.U32.AND P0, PT, R2, R9, PT ;  /* 0x000000090200720c */ /* 0x000fe40003f06070 */
[----:B------:R-:W-:-:S04]  /*0250*/  LOP3.LUT R2, R0, R11, RZ, 0x3c, !PT ;  /* 0x0000000b00027212 */ /* 0x000fc800078e3cff */
[----:B------:R-:W-:-:S07]  /*0260*/  ISETP.GE.AND P1, PT, R2, RZ, PT ;  /* 0x000000ff0200720c */ /* 0x000fce0003f26270 */
[----:B------:R-:W-:-:S06]  /*0270*/  @P0 IADD3 R7, PT, PT, R7, 0x1, RZ ;  /* 0x0000000107070810 */ /* 0x000fcc0007ffe0ff */
[----:B------:R-:W-:Y:S02]  /*0280*/  @!P1 IADD3 R7, PT, PT, -R7, RZ, RZ ;  /* 0x000000ff07079210 */ /* 0x000fe40007ffe1ff */
[----:B------:R-:W-:-:S05]  /*0290*/  @!P2 LOP3.LUT R7, RZ, R0, RZ, 0x33, !PT ;  /* 0x00000000ff07a212 */ /* 0x000fca00078e33ff */
[----:B0-----:R0:W-:Y:S02]  /*02a0*/  STG.E desc[UR6][R4.64], R7 ;  /* 0x0000000704007986 */ /* 0x0011e4000c101906 */
.L_x_17738:
[----:B------:R-:W-:Y:S05]  /*02b0*/  BSYNC.RECONVERGENT B0 ;  /* 0x0000000000007941 */ /* 0x000fea0003800200 */
.L_x_17737:
[----:B------:R-:W-:-:S13]  /*02c0*/  ISETP.GE.AND P0, PT, R3, UR4, PT ;  /* 0x0000000403007c0c */ /* 0x000fda000bf06270 */
[----:B------:R-:W-:Y:S05]  /*02d0*/  @P0 EXIT ;  /* 0x000000000000094d */ /* 0x000fea0003800000 */
[----:B------:R-:W1:Y:S08]  /*02e0*/  LDC.64 R2, c[0x0][0x588] ;  /* 0x00016200ff027b82 */ /* 0x000e700000000a00 */
[----:B------:R-:W2:Y:S01]  /*02f0*/  LDC R9, c[0x0][0x594] ;  /* 0x00016500ff097b82 */ /* 0x000ea20000000800 */
[----:B-1----:R-:W0:Y:S01]  /*0300*/  LDG.E R0, desc[UR6][R2.64] ;  /* 0x0000000602007981 */ /* 0x002e22000c1e1900 */
[----:B--2---:R-:W-:-:S02]  /*0310*/  IABS R10, R9 ;  /* 0x00000009000a7213 */ /* 0x004fc40000000000 */
[-C--:B0-----:R-:W-:Y:S02]  /*0320*/  IABS R7, R0.reuse ;  /* 0x0000000000077213 */ /* 0x081fe40000000000 */
[----:B------:R-:W-:Y:S02]  /*0330*/  IABS R2, R0 ;  /* 0x0000000000027213 */ /* 0x000fe40000000000 */
[----:B------:R-:W0:Y:S02]  /*0340*/  I2F.RP R6, R7 ;  /* 0x0000000700067306 */ /* 0x000e240000209400 */
[----:B------:R-:W-:-:S06]  /*0350*/  IADD3 R2, PT, PT, RZ, -R2, RZ ;  /* 0x80000002ff027210 */ /* 0x000fcc0007ffe0ff */
[----:B0-----:R-:W0:Y:S02]  /*0360*/  MUFU.RCP R6, R6 ;  /* 0x0000000600067308 */ /* 0x001e240000001000 */
[----:B0-----:R-:W-:-:S06]  /*0370*/  IADD3 R4, PT, PT, R6, 0xffffffe, RZ ;  /* 0x0ffffffe06047810 */ /* 0x001fcc0007ffe0ff */
[----:B------:R0:W1:Y:S02]  /*0380*/  F2I.FTZ.U32.TRUNC.NTZ R5, R4 ;  /* 0x0000000400057305 */ /* 0x000064000021f000 */
[----:B0-----:R-:W-:Y:S01]  /*0390*/  HFMA2 R4, -RZ, RZ, 0, 0 ;  /* 0x00000000ff047431 */ /* 0x001fe200000001ff */
[----:B-1----:R-:W-:-:S05]  /*03a0*/  IADD3 R8, PT, PT, RZ, -R5, RZ ;  /* 0x80000005ff087210 */ /* 0x002fca0007ffe0ff */
[----:B------:R-:W-:Y:S02]  /*03b0*/  IMAD R3, R8, R7, RZ ;  /* 0x0000000708037224 */ /* 0x000fe400078e02ff */
[----:B------:R-:W-:Y:S02]  /*03c0*/  IMAD.MOV.U32 R8, RZ, RZ, R10 ;  /* 0x000000ffff087224 */ /* 0x000fe400078e000a */
[----:B------:R-:W-:Y:S01]  /*03d0*/  IMAD.HI.U32 R5, R5, R3, R4 ;  /* 0x0000000305057227 */ /* 0x000fe200078e0004 */
[----:B------:R-:W-:-:S04]  /*03e0*/  LOP3.LUT R4, R0, R9, RZ, 0x3c, !PT ;  /* 0x0000000900047212 */ /* 0x000fc800078e3cff */
        /* <DEDUP_REMOVED lines=12> */
[----:B0-----:R-:W-:Y:S01]  /*04b0*/  STG.E desc[UR6][R2.64], R5 ;  /* 0x0000000502007986 */ /* 0x001fe2000c101906 */
[----:B------:R-:W-:Y:S05]  /*04c0*/  EXIT ;  /* 0x000000000000794d */ /* 0x000fea0003800000 */
.L_x_17736:
        /* <DEDUP_REMOVED lines=305> */
.L_x_17741:
[----:B------:R-:W0:Y:S01]  /*17e0*/  LDCU.128 UR8, c[0x0][0x580] ;  /* 0x0000b000ff0877ac */ /* 0x000e220008000c00 */
[----:B------:R-:W1:Y:S01]  /*17f0*/  LDC R13, c[0x0][0x594] ;  /* 0x00016500ff0d7b82 */ /* 0x000e620000000800 */
[----:B0-----:R-:W-:-:S04]  /*1800*/  IADD3 R6, P0, PT, R4, UR10, RZ ;  /* 0x0000000a04067c10 */ /* 0x001fc8000ff1e0ff */
[----:B------:R-:W-:-:S05]  /*1810*/  IADD3.X R7, PT, PT, RZ, UR11, RZ, P0, !PT ;  /* 0x0000000bff077c10 */ /* 0x000fca00087fe4ff */
[----:B------:R-:W2:Y:S01]  /*1820*/  LDG.E R6, desc[UR6][R6.64] ;  /* 0x0000000606067981 */ /* 0x000ea2000c1e1900 */
[----:B-1----:R-:W-:Y:S02]  /*1830*/  IABS R12, R13 ;  /* 0x0000000d000c7213 */ /* 0x002fe40000000000 */
[----:B------:R-:W-:Y:S02]  /*1840*/  IADD3 R3, PT, PT, R3, 0x80, RZ ;  /* 0x0000008003037810 */ /* 0x000fe40007ffe0ff */
[-C--:B--2---:R-:W-:Y:S02]  /*1850*/  IABS R11, R6.reuse ;  /* 0x00000006000b7213 */ /* 0x084fe40000000000 */
[----:B------:R-:W-:Y:S02]  /*1860*/  IABS R14, R6 ;  /* 0x00000006000e7213 */ /* 0x000fe40000000000 */
[----:B------:R-:W0:Y:S08]  /*1870*/  I2F.RP R4, R11 ;  /* 0x0000000b00047306 */ /* 0x000e300000209400 */
[----:B0-----:R-:W0:Y:S02]  /*1880*/  MUFU.RCP R4, R4 ;  /* 0x0000000400047308 */ /* 0x001e240000001000 */
[----:B0-----:R-:W-:-:S02]  /*1890*/  IADD3 R8, PT, PT, R4, 0xffffffe, RZ ;  /* 0x0ffffffe04087810 */ /* 0x001fc40007ffe0ff */
[----:B------:R-:W-:-:S04]  /*18a0*/  IADD3 R4, PT, PT, RZ, -R14, RZ ;  /* 0x8000000eff047210 */ /* 0x000fc80007ffe0ff */
[----:B------:R0:W1:Y:S02]  /*18b0*/  F2I.FTZ.U32.TRUNC.NTZ R9, R8 ;  /* 0x0000000800097305 */ /* 0x000064000021f000 */
[----:B0-----:R-:W-:Y:S01]  /*18c0*/  MOV R8, RZ ;  /* 0x000000ff00087202 */ /* 0x001fe20000000f00 */
        /* <DEDUP_REMOVED lines=13> */
[----:B------:R-:W-:Y:S02]  /*19a0*/  @P0 IADD3 R9, PT, PT, R9, 0x1, RZ ;  /* 0x0000000109090810 */ /* 0x000fe40007ffe0ff */
[----:B------:R-:W-:-:S04]  /*19b0*/  IADD3 R4, P0, PT, R5, UR8, RZ ;  /* 0x0000000805047c10 */ /* 0x000fc8000ff1e0ff */
[----:B------:R-:W-:Y:S01]  /*19c0*/  @!P1 IADD3 R9, PT, PT, -R9, RZ, RZ ;  /* 0x000000ff09099210 */ /* 0x000fe20007ffe1ff */
[----:B------:R-:W-:Y:S01]  /*19d0*/  IMAD.X R5, RZ, RZ, UR9, P0 ;  /* 0x00000009ff057e24 */ /* 0x000fe200080e06ff */
[----:B------:R-:W-:-:S05]  /*19e0*/  @!P2 LOP3.LUT R9, RZ, R6, RZ, 0x33, !PT ;  /* 0x00000006ff09a212 */ /* 0x000fca00078e33ff */
[----:B------:R0:W-:Y:S02]  /*19f0*/  STG.E desc[UR6][R4.64], R9 ;  /* 0x0000000904007986 */ /* 0x0001e4000c101906 */
.L_x_17740:
[----:B------:R-:W-:Y:S05]  /*1a00*/  BSYNC.RECONVERGENT B0 ;  /* 0x0000000000007941 */ /* 0x000fea0003800200 */
.L_x_17739:
        /* <DEDUP_REMOVED lines=295> */
[----:B------:R-:W-:Y:S02]  /*2c80*/  IMAD R2, R4, UR5, R2 ;  /* 0x0000000504027c24 */ /* 0x000fe4000f8e0202 */
[----:B------:R-:W-:-:S04]  /*2c90*/  @P0 IMAD.MOV R6, RZ, RZ, -R0 ;  /* 0x000000ffff060224 */ /* 0x000fc800078e0a00 */
[----:B0-----:R-:W-:-:S04]  /*2ca0*/  @P0 IMAD R6, R11, R6, R7 ;  /* 0x000000060b060224 */ /* 0x001fc800078e0207 */
[C---:B---3--:R-:W-:Y:S02]  /*2cb0*/  @P0 IMAD R3, R6.reuse, R12, R3 ;  /* 0x0000000c06030224 */ /* 0x048fe400078e0203 */
[----:B------:R-:W-:-:S07]  /*2cc0*/  @P0 IMAD R2, R6, R13, R2 ;  /* 0x0000000d06020224 */ /* 0x000fce00078e0202 */
.L_x_17742:
[----:B------:R-:W0:Y:S01]  /*2cd0*/  LDCU.128 UR8, c[0x0][0x580] ;  /* 0x0000b000ff0877ac */ /* 0x000e220008000c00 */
[----:B------:R-:W1:Y:S01]  /*2ce0*/  LDC R11, c[0x0][0x594] ;  /* 0x00016500ff0b7b82 */ /* 0x000e620000000800 */
[----:B0-----:R-:W-:-:S04]  /*2cf0*/  IADD3 R4, P0, PT, R2, UR10, RZ ;  /* 0x0000000a02047c10 */ /* 0x001fc8000ff1e0ff */
[----:B------:R-:W-:-:S05]  /*2d00*/  IADD3.X R5, PT, PT, RZ, UR11, RZ, P0, !PT ;  /* 0x0000000bff057c10 */ /* 0x000fca00087fe4ff */
[----:B------:R-:W2:Y:S01]  /*2d10*/  LDG.E R4, desc[UR6][R4.64] ;  /* 0x0000000604047981 */ /* 0x000ea2000c1e1900 */
[----:B-1----:R-:W-:Y:S02]  /*2d20*/  IABS R8, R11 ;  /* 0x0000000b00087213 */ /* 0x002fe40000000000 */
[-C--:B--2---:R-:W-:Y:S02]  /*2d30*/  IABS R9, R4.reuse ;  /* 0x0000000400097213 */ /* 0x084fe40000000000 */
[----:B------:R-:W-:Y:S02]  /*2d40*/  IABS R10, R4 ;  /* 0x00000004000a7213 */ /* 0x000fe40000000000 */
[----:B------:R-:W0:Y:S08]  /*2d50*/  I2F.RP R0, R9 ;  /* 0x0000000900007306 */ /* 0x000e300000209400 */
[----:B0-----:R-:W0:Y:S02]  /*2d60*/  MUFU.RCP R0, R0 ;  /* 0x0000000000007308 */ /* 0x001e240000001000 */
[----:B0-----:R-:W-:-:S02]  /*2d70*/  IADD3 R6, PT, PT, R0, 0xffffffe, RZ ;  /* 0x0ffffffe00067810 */ /* 0x001fc40007ffe0ff */
[----:B------:R-:W-:-:S04]  /*2d80*/  IADD3 R0, PT, PT, RZ, -R10, RZ ;  /* 0x8000000aff007210 */ /* 0x000fc80007ffe0ff */
        /* <DEDUP_REMOVED lines=19> */
[----:B------:R-:W-:-:S05]  /*2ec0*/  @!P2 LOP3.LUT R7, RZ, R4, RZ, 0x33, !PT ;  /* 0x00000004ff07a212 */ /* 0x000fca00078e33ff */
[----:B------:R-:W-:Y:S01]  /*2ed0*/  STG.E desc[UR6][R2.64], R7 ;  /* 0x0000000702007986 */ /* 0x000fe2000c101906 */
[----:B------:R-:W-:Y:S05]  /*2ee0*/  EXIT ;  /* 0x000000000000794d */ /* 0x000fea0003800000 */
.L_x_17743:
        /* <DEDUP_REMOVED lines=9> */
.L_x_22481:


//--------------------- .text._ZN2at6native27unrolled_elementwise_kernelINS0_13AUnaryFunctorIiiiZZZNS0_15binary_internal21div_trunc_kernel_cudaERNS_18TensorIteratorBaseEENKUlvE_clEvENKUlvE1_clEvEUliiE_EESt5arrayIPcLm2EELi4E23TrivialOffsetCalculatorILi1EjESE_NS0_6memory15LoadWithoutCastENSF_16StoreWithoutCastEEEviT_T0_T2_T3_T4_T5_ --------------------------
	.section	.text._ZN2at6native27unrolled_elementwise_kernelINS0_13AUnaryFunctorIiiiZZZNS0_15binary_internal21div_trunc_kernel_cudaERNS_18TensorIteratorBaseEENKUlvE_clEvENKUlvE1_clEvEUliiE_EESt5arrayIPcLm2EELi4E23TrivialOffsetCalculatorILi1EjESE_NS0_6memory15LoadWithoutCastENSF_16StoreWithoutCastEEEviT_T0_T2_T3_T4_T5_,"ax",@progbits
	.align	128
        .global         _ZN2at6native27unrolled_elementwise_kernelINS0_13AUnaryFunctorIiiiZZZNS0_15binary_internal21div_trunc_kernel_cudaERNS_18TensorIteratorBaseEENKUlvE_clEvENKUlvE1_clEvEUliiE_EESt5arrayIPcLm2EELi4E23TrivialOffsetCalculatorILi1EjESE_NS0_6memory15LoadWithoutCastENSF_16StoreWithoutCastEEEviT_T0_T2_T3_T4_T5_
        .type           _ZN2at6native27unrolled_elementwise_kernelINS0_13AUnaryFunctorIiiiZZZNS0_15binary_internal21div_trunc_kernel_cudaERNS_18TensorIteratorBaseEENKUlvE_clEvENKUlvE1_clEvEUliiE_EESt5arrayIPcLm2EELi4E23TrivialOffsetCalculatorILi1EjESE_NS0_6memory15LoadWithoutCastENSF_16StoreWithoutCastEEEviT_T0_T2_T3_T4_T5_,@function
        .size           _ZN2at6native27unrolled_elementwise_kernelINS0_13AUnaryFunctorIiiiZZZNS0_15binary_internal21div_trunc_kernel_cudaERNS_18TensorIteratorBaseEENKUlvE_clEvENKUlvE1_clEvEUliiE_EESt5arrayIPcLm2EELi4E23TrivialOffsetCalculatorILi1EjESE_NS0_6memory15LoadWithoutCastENSF_16StoreWithoutCastEEEviT_T0_T2_T3_T4_T5_,(.L_x_22482 - _ZN2at6native27unrolled_elementwise_kernelINS0_13AUnaryFunctorIiiiZZZNS0_15binary_internal21div_trunc_kernel_cudaERNS_18TensorIteratorBaseEENKUlvE_clEvENKUlvE1_clEvEUliiE_EESt5arrayIPcLm2EELi4E23TrivialOffsetCalculatorILi1EjESE_NS0_6memory15LoadWithoutCastENSF_16StoreWithoutCastEEEviT_T0_T2_T3_T4_T5_)
        .other          _ZN2at6native27unrolled_elementwise_kernelINS0_13AUnaryFunctorIiiiZZZNS0_15binary_internal21div_trunc_kernel_cudaERNS_18TensorIteratorBaseEENKUlvE_clEvENKUlvE1_clEvEUliiE_EESt5arrayIPcLm2EELi4E23TrivialOffsetCalculatorILi1EjESE_NS0_6memory15LoadWithoutCastENSF_16StoreWithoutCastEEEviT_T0_T2_T3_T4_T5_,@"STO_CUDA_ENTRY STV_DEFAULT"
_ZN2at6native27unrolled_elementwise_kernelINS0_13AUnaryFunctorIiiiZZZNS0_15binary_internal21div_trunc_kernel_cudaERNS_18TensorIteratorBaseEENKUlvE_clEvENKUlvE1_clEvEUliiE_EESt5arrayIPcLm2EELi4E23TrivialOffsetCalculatorILi1EjESE_NS0_6memory15LoadWithoutCastENSF_16StoreWithoutCastEEEviT_T0_T2_T3_T4_T5_:
.text._ZN2at6native27unrolled_elementwise_kernelINS0_13AUnaryFunctorIiiiZZZNS0_15binary_internal21div_trunc_kernel_cudaERNS_18TensorIteratorBaseEENKUlvE_clEvENKUlvE1_clEvEUliiE_EESt5arrayIPcLm2EELi4E23TrivialOffsetCalculatorILi1EjESE_NS0_6memory15LoadWithoutCastENSF_16StoreWithoutCastEEEviT_T0_T2_T3_T4_T5_:
        /* <DEDUP_REMOVED lines=18> */
[----:B------:R-:W-:Y:S02]  /*0120*/  @!P3 VIADD R4, R4, 0x80 ;  /* 0x000000800404b836 */ /* 0x000fe40000000000 */
[----:B0-----:R-:W-:-:S03]  /*0130*/  @!P1 IMAD.WIDE.U32 R12, R9, 0x4, R12 ;  /* 0x00000004090c9825 */ /* 0x001fc600078e000c */
[----:B------:R-:W-:Y:S01]  /*0140*/  ISETP.GE.AND P2, PT, R4, R7, PT ;  /* 0x000000070400720c */ /* 0x000fe20003f46270 */
[----:B--2---:R-:W-:-:S12]  /*0150*/  @!P3 IMAD.WIDE.U32 R18, R19, 0x4, R2 ;  /* 0x000000041312b825 */ /* 0x004fd800078e0002 */
[----:B------:R-:W0:Y:S01]  /*0160*/  @!P2 LDC.64 R14, c[0x0][0x398] ;  /* 0x0000e600ff0eab82 */ /* 0x000e220000000a00 */
[C---:B------:R-:W-:Y:S01]  /*0170*/  @!P2 LEA R11, R5.reuse, R4, 0x9 ;  /* 0x00000004050ba211 */ /* 0x040fe200078e48ff */
[----:B------:R-:W-:Y:S02]  /*0180*/  HFMA2 R4, -RZ, RZ, 0, 0 ;  /* 0x00000000ff047431 */ /* 0x000fe400000001ff */
[----:B------:R-:W-:Y:S02]  /*0190*/  @!P0 IMAD R9, R5, 0x200, R0 ;  /* 0x0000020005098824 */ /* 0x000fe400078e0200 */
[----:B------:R-:W-:Y:S01]  /*01a0*/  IMAD.MOV.U32 R10, RZ, RZ, RZ ;  /* 0x000000ffff0a7224 */ /* 0x000fe200078e00ff */
[----:B------:R-:W-:Y:S01]  /*01b0*/  IADD3 R20, PT, PT, R0, 0x80, RZ ;  /* 0x0000008000147810 */ /* 0x000fe20007ffe0ff */
[----:B-1----:R1:W5:Y:S01]  /*01c0*/  @!P1 LDG.E R8, desc[UR4][R12.64] ;  /* 0x000000040c089981 */ /* 0x002362000c1e1900 */
[----:B------:R-:W2:Y:S03]  /*01d0*/  @!P0 LDC.64 R2, c[0x0][0x398] ;  /* 0x0000e600ff028b82 */ /* 0x000ea60000000a00 */
[----:B------:R3:W5:Y:S01]  /*01e0*/  @!P3 LDG.E R6, desc[UR4][R18.64] ;  /* 0x000000041206b981 */ /* 0x000762000c1e1900 */
[----:B------:R-:W-:Y:S01]  /*01f0*/  BSSY.RECONVERGENT B0, `(.L_x_17744) ;  /* 0x000002b000007945 */ /* 0x000fe20003800200 */
[----:B0-----:R-:W-:-:S04]  /*0200*/  @!P2 IMAD.WIDE.U32 R14, R11, 0x4, R14 ;  /* 0x000000040b0ea825 */ /* 0x001fc800078e000e */
[----:B--2---:R-:W-:Y:S01]  /*0210*/  @!P0 IMAD.WIDE.U32 R2, R9, 0x4, R2 ;  /* 0x0000000409028825 */ /* 0x004fe200078e0002 */
[----:B------:R-:W5:Y:S04]  /*0220*/  @!P2 LDG.E R4, desc[UR4][R14.64] ;  /* 0x000000040e04a981 */ /* 0x000f68000c1e1900 */
[----:B------:R0:W5:Y:S01]  /*0230*/  @!P0 LDG.E R10, desc[UR4][R2.64] ;  /* 0x00000004020a8981 */ /* 0x000162000c1e1900 */
[----:B------:R-:W-:-:S13]  /*0240*/  ISETP.GE.AND P0, PT, R0, R7, PT ;  /* 0x000000070000720c */ /* 0x000fda0003f06270 */
[----:B------:R-:W0:Y:S01]  /*0250*/  @!P0 LDC.64 R16, c[0x0][0x390] ;  /* 0x0000e400ff108b82 */ /* 0x000e220000000a00 */
[C---:B-1----:R-:W-:Y:S01]  /*0260*/  VIADD R12, R0.reuse, 0x100 ;  /* 0x00000100000c7836 */ /* 0x042fe20000000000 */
[----:B------:R-:W-:Y:S01]  /*0270*/  @!P0 LEA R9, R5, R0, 0x9 ;  /* 0x0000000005098211 */ /* 0x000fe200078e48ff */
[----:B---3--:R-:W-:Y:S02]  /*0280*/  VIADD R18, R0, 0x180 ;  /* 0x0000018000127836 */ /* 0x008fe40000000000 */
[----:B------:R-:W-:Y:S01]  /*0290*/  @!P0 IMAD.MOV.U32 R0, RZ, RZ, R20 ;  /* 0x000000ffff008224 */ /* 0x000fe200078e0014 */
[-C--:B------:R-:W-:Y:S02]  /*02a0*/  ISETP.GE.AND P4, PT, R20, R7.reuse, PT ;  /* 0x000000071400720c */ /* 0x080fe40003f86270 */
[-C--:B------:R-:W-:Y:S02]  /*02b0*/  ISETP.GE.AND P1, PT, R12, R7.reuse, PT ;  /* 0x000000070c00720c */ /* 0x080fe40003f26270 */
[----:B------:R-:W-:-:S02]  /*02c0*/  ISETP.GE.AND P2, PT, R18, R7, PT ;  /* 0x000000071200720c */ /* 0x000fc40003f46270 */
[----:B------:R-:W-:Y:S01]  /*02d0*/  ISETP.GE.AND P3, PT, R0, R7, PT ;  /* 0x000000070000720c */ /* 0x000fe20003f66270 */
[----:B0-----:R-:W-:Y:S01]  /*02e0*/  @!P0 IMAD.WIDE.U32 R2, R9, 0x4, R16 ;  /* 0x0000000409028825 */ /* 0x001fe200078e0010 */
[----:B------:R-:W-:Y:S11]  /*02f0*/  @P0 BRA `(.L_x_17745) ;  /* 0x0000000000680947 */ /* 0x000ff60003800000 */
[-C--:B-----5:R-:W-:Y:S01]  /*0300*/  IABS R14, R10.reuse ;  /* 0x0000000a000e7213 */ /* 0x0a0fe20000000000 */
[----:B------:R-:W0:Y:S01]  /*0310*/  LDC R15, c[0x0][0x388] ;  /* 0x0000e200ff0f7b82 */ /* 0x000e220000000800 */
[----:B------:R-:W-:Y:S02]  /*0320*/  IABS R17, R10 ;  /* 0x0000000a00117213 */ /* 0x000fe40000000000 */
[----:B------:R-:W1:Y:S03]  /*0330*/  I2F.RP R9, R14 ;  /* 0x0000000e00097306 */ /* 0x000e660000209400 */
[----:B------:R-:W-:-:S05]  /*0340*/  IMAD.MOV R17, RZ, RZ, -R17 ;  /* 0x000000ffff117224 */ /* 0x000fca00078e0a11 */
[----:B-1----:R-:W1:Y:S01]  /*0350*/  MUFU.RCP R9, R9 ;  /* 0x0000000900097308 */ /* 0x002e620000001000 */
[----:B0-----:R-:W-:Y:S01]  /*0360*/  IABS R16, R15 ;  /* 0x0000000f00107213 */ /* 0x001fe20000000000 */
[----:B-1----:R-:W-:-:S06]  /*0370*/  VIADD R12, R9, 0xffffffe ;  /* 0x0ffffffe090c7836 */ /* 0x002fcc0000000000 */
        /* <DEDUP_REMOVED lines=18> */
.L_x_17745:
[----:B------:R-:W-:Y:S05]  /*04a0*/  BSYNC.RECONVERGENT B0 ;  /* 0x0000000000007941 */ /* 0x000fea0003800200 */
.L_x_17744:
        /* <DEDUP_REMOVED lines=25> */
[----:B------:R-:W-:-:S06]  /*0640*/  @P4 IADD3 R10, PT, PT, R10, 0x1, RZ ;  /* 0x000000010a0a4810 */ /* 0x000fcc0007ffe0ff */
[----:B------:R-:W-:Y:S01]  /*0650*/  @!P5 IMAD.MOV R10, RZ, RZ, -R10 ;  /* 0x000000ffff0ad224 */ /* 0x000fe200078e0a0a */
[----:B------:R-:W-:-:S07]  /*0660*/  @!P6 LOP3.LUT R10, RZ, R8, RZ, 0x33, !PT ;  /* 0x00000008ff0ae212 */ /* 0x000fce00078e33ff */
.L_x_17747:
[----:B------:R-:W-:Y:S05]  /*0670*/  BSYNC.RECONVERGENT B0 ;  /* 0x0000000000007941 */ /* 0x000fea0003800200 */
.L_x_17746:
[----:B------:R-:W-:Y:S04]  /*0680*/  BSSY.RECONVERGENT B0, `(.L_x_17748) ;  /* 0x000001c000007945 */ /* 0x000fe80003800200 */
[----:B------:R-:W-:Y:S05]  /*0690*/  @P1 BRA `(.L_x_17749) ;  /* 0x0000000000681947 */ /* 0x000fea0003800000 */
        /* <DEDUP_REMOVED lines=26> */
.L_x_17749:
[----:B------:R-:W-:Y:S05]  /*0840*/  BSYNC.RECONVERGENT B0 ;  /* 0x0000000000007941 */ /* 0x000fea0003800200 */
.L_x_17748:
[----:B------:R-:W-:Y:S04]  /*0850*/  BSSY.RECONVERGENT B0, `(.L_x_17750) ;  /* 0x000001c000007945 */ /* 0x000fe80003800200 */
[----:B------:R-:W-:Y:S05]  /*0860*/  @P2 BRA `(.L_x_17751) ;  /* 0x0000000000682947 */ /* 0x000fea0003800000 */
[-C--:B-----5:R-:W-:Y:S01]  /*0870*/  IABS R11, R4.reuse ;  /* 0x00000004000b7213 */ /* 0x0a0fe20000000000 */
[----:B------:R-:W0:Y:S01]  /*0880*/  LDC R17, c[0x0][0x388] ;  /* 0x0000e200ff117b82 */ /* 0x000e220000000800 */
[----:B------:R-:W-:Y:S02]  /*0890*/  IABS R16, R4 ;  /* 0x0000000400107213 */ /* 0x000fe40000000000 */
[----:B------:R-:W1:Y:S08]  /*08a0*/  I2F.RP R6, R11 ;  /* 0x0000000b00067306 */ /* 0x000e700000209400 */
[----:B-1----:R-:W1:Y:S02]  /*08b0*/  MUFU.RCP R6, R6 ;  /* 0x0000000600067308 */ /* 0x002e640000001000 */
[----:B-1----:R-:W-:-:S02]  /*08c0*/  VIADD R12, R6, 0xffffffe ;  /* 0x0ffffffe060c7836 */ /* 0x002fc40000000000 */
[----:B------:R-:W-:-:S04]  /*08d0*/  IMAD.MOV R6, RZ, RZ, -R16 ;  /* 0x000000ffff067224 */ /* 0x000fc800078e0a10 */
[----:B------:R1:W2:Y:S02]  /*08e0*/  F2I.FTZ.U32.TRUNC.NTZ R13, R12 ;  /* 0x0000000c000d7305 */ /* 0x0002a4000021f000 */
[----:B-1----:R-:W-:Y:S01]  /*08f0*/  IMAD.MOV.U32 R12, RZ, RZ, RZ ;  /* 0x000000ffff0c7224 */ /* 0x002fe200078e00ff */
[----:B--2---:R-:W-:-:S05]  /*0900*/  IADD3 R14, PT, PT, RZ, -R13, RZ ;  /* 0x8000000dff0e7210 */ /* 0x004fca0007ffe0ff */
[----:B------:R-:W-:Y:S01]  /*0910*/  IMAD R15, R14, R11, RZ ;  /* 0x0000000b0e0f7224 */ /* 0x000fe200078e02ff */
[----:B0-----:R-:W-:-:S03]  /*0920*/  IABS R14, R17 ;  /* 0x00000011000e7213 */ /* 0x001fc60000000000 */
        /* <DEDUP_REMOVED lines=10> */
[----:B------:R-:W-:-:S05]  /*09d0*/  @P1 VIADD R13, R13, 0x1 ;  /* 0x000000010d0d1836 */ /* 0x000fca0000000000 */
[----:B------:R-:W-:-:S05]  /*09e0*/  MOV R11, R13 ;  /* 0x0000000d000b7202 */ /* 0x000fca0000000f00 */
[----:B------:R-:W-:Y:S01]  /*09f0*/  @!P4 IMAD.MOV R11, RZ, RZ, -R11 ;  /* 0x000000ffff0bc224 */ /* 0x000fe200078e0a0b */
[----:B------:R-:W-:-:S07]  /*0a00*/  @!P2 LOP3.LUT R11, RZ, R4, RZ, 0x33, !PT ;  /* 0x00000004ff0ba212 */ /* 0x000fce00078e33ff */
.L_x_17751:
[----:B------:R-:W-:Y:S05]  /*0a10*/  BSYNC.RECONVERGENT B0 ;  /* 0x0000000000007941 */ /* 0x000fea0003800200 */
.L_x_17750:
[----:B------:R0:W-:Y:S01]  /*0a20*/  @!P0 STG.E desc[UR4][R2.64], R9 ;  /* 0x0000000902008986 */ /* 0x0001e2000c101904 */
        /* <DEDUP_REMOVED lines=8> */
[----:B0-----:R-:W-:-:S04]  /*0ab0*/  IMAD.WIDE.U32 R12, R13, 0x4, R2 ;  /* 0x000000040d0c7825 */ /* 0x001fc800078e0002 */
[----:B------:R-:W-:Y:S01]  /*0ac0*/  @!P0 IMAD.WIDE.U32 R2, R9, 0x4, R2 ;  /* 0x0000000409028825 */ /* 0x000fe200078e0002 */
[----:B-----5:R1:W-:Y:S04]  /*0ad0*/  STG.E desc[UR4][R12.64], R10 ;  /* 0x0000000a0c007986 */ /* 0x0203e8000c101904 */
[----:B------:R1:W-:Y:S02]  /*0ae0*/  @!P0 STG.E desc[UR4][R2.64], R8 ;  /* 0x0000000802008986 */ /* 0x0003e4000c101904 */
.L_x_17753:
[----:B------:R-:W-:Y:S05]  /*0af0*/  BSYNC.RECONVERGENT B0 ;  /* 0x0000000000007941 */ /* 0x000fea0003800200 */
.L_x_17752:
[----:B------:R-:W-:-:S13]  /*0b00*/  ISETP.GE.AND P0, PT, R0, R7, PT ;  /* 0x000000070000720c */ /* 0x000fda0003f06270 */
[----:B------:R-:W-:Y:S05]  /*0b10*/  @P0 EXIT ;  /* 0x000000000000094d */ /* 0x000fea0003800000 */
[----:B01----:R-:W0:Y:S01]  /*0b20*/  LDC.64 R2, c[0x0][0x390] ;  /* 0x0000e400ff027b82 */ /* 0x003e220000000a00 */
[----:B------:R-:W-:-:S05]  /*0b30*/  LEA R5, R5, R0, 0x9 ;  /* 0x0000000005057211 */ /* 0x000fca00078e48ff */
[----:B0-----:R-:W-:-:S05]  /*0b40*/  IMAD.WIDE.U32 R2, R5, 0x4, R2 ;  /* 0x0000000405027825 */ /* 0x001fca00078e0002 */
[----:B------:R-:W-:Y:S01]  /*0b50*/  STG.E desc[UR4][R2.64], R11 ;  /* 0x0000000b02007986 */ /* 0x000fe2000c101904 */
[----:B------:R-:W-:Y:S05]  /*0b60*/  EXIT ;  /* 0x000000000000794d */ /* 0x000fea0003800000 */
.L_x_17754:
        /* <DEDUP_REMOVED lines=9> */
.L_x_22482:


//--------------------- .text._ZN2at6native29vectorized_elementwise_kernelILi2ENS0_13AUnaryFunctorIiiiZZZNS0_15binary_internal21div_trunc_kernel_cudaERNS_18TensorIteratorBaseEENKUlvE_clEvENKUlvE1_clEvEUliiE_EESt5arrayIPcLm2EEEEviT0_T1_ --------------------------
	.section	.text._ZN2at6native29vectorized_elementwise_kernelILi2ENS0_13AUnaryFunctorIiiiZZZNS0_15binary_internal21div_trunc_kernel_cudaERNS_18TensorIteratorBaseEENKUlvE_clEvENKUlvE1_clEvEUliiE_EESt5arrayIPcLm2EEEEviT0_T1_,"ax",@progbits
	.align	128
        .global         _ZN2at6native29vectorized_elementwise_kernelILi2ENS0_13AUnaryFunctorIiiiZZZNS0_15binary_internal21div_trunc_kernel_cudaERNS_18TensorIteratorBaseEENKUlvE_clEvENKUlvE1_clEvEUliiE_EESt5arrayIPcLm2EEEEviT0_T1_
        .type           _ZN2at6native29vectorized_elementwise_kernelILi2ENS0_13AUnaryFunctorIiiiZZZNS0_15binary_internal21div_trunc_kernel_cudaERNS_18TensorIteratorBaseEENKUlvE_clEvENKUlvE1_clEvEUliiE_EESt5arrayIPcLm2EEEEviT0_T1_,@function
        .size           _ZN2at6native29vectorized_elementwise_kernelILi2ENS0_13AUnaryFunctorIiiiZZZNS0_15binary_internal21div_trunc_kernel_cudaERNS_18TensorIteratorBaseEENKUlvE_clEvENKUlvE1_clEvEUliiE_EESt5arrayIPcLm2EEEEviT0_T1_,(.L_x_22483 - _ZN2at6native29vectorized_elementwise_kernelILi2ENS0_13AUnaryFunctorIiiiZZZNS0_15binary_internal21div_trunc_kernel_cudaERNS_18TensorIteratorBaseEENKUlvE_clEvENKUlvE1_clEvEUliiE_EESt5arrayIPcLm2EEEEviT0_T1_)
        .other          _ZN2at6native29vectorized_elementwise_kernelILi2ENS0_13AUnaryFunctorIiiiZZZNS0_15binary_internal21div_trunc_kernel_cudaERNS_18TensorIteratorBaseEENKUlvE_clEvENKUlvE1_clEvEUliiE_EESt5arrayIPcLm2EEEEviT0_T1_,@"STO_CUDA_ENTRY STV_DEFAULT"
_ZN2at6native29vectorized_elementwise_kernelILi2ENS0_13AUnaryFunctorIiiiZZZNS0_15binary_internal21div_trunc_kernel_cudaERNS_18TensorIteratorBaseEENKUlvE_clEvENKUlvE1_clEvEUliiE_EESt5arrayIPcLm2EEEEviT0_T1_:
.text._ZN2at6native29vectorized_elementwise_kernelILi2ENS0_13AUnaryFunctorIiiiZZZNS0_15binary_internal21div_trunc_kernel_cudaERNS_18TensorIteratorBaseEENKUlvE_clEvENKUlvE1_clEvEUliiE_EESt5arrayIPcLm2EEEEviT0_T1_:
        /* <DEDUP_REMOVED lines=39> */
[----:B-1----:R-:W-:Y:S02]  /*0270*/  @!P5 IMAD.WIDE.U32 R22, R23, 0x4, R6 ;  /* 0x000000041716d825 */ /* 0x002fe400078e0006 */
[----:B------:R-:W1:Y:S10]  /*0280*/  @!P1 LDC.64 R6, c[0x0][0x398] ;  /* 0x0000e600ff069b82 */ /* 0x000e740000000a00 */
[----:B0-----:R-:W0:Y:S01]  /*0290*/  @!P6 LDC.64 R10, c[0x0][0x398] ;  /* 0x0000e600ff0aeb82 */ /* 0x001e220000000a00 */
[----:B---3--:R-:W-:-:S04]  /*02a0*/  @!P3 IMAD.WIDE.U32 R26, R17, 0x4, R8 ;  /* 0x00000004111ab825 */ /* 0x008fc800078e0008 */
[----:B------:R-:W-:Y:S02]  /*02b0*/  @!P6 IMAD.IADD R9, R0, 0x1, R15 ;  /* 0x000000010009e824 */ /* 0x000fe400078e020f */
[----:B--2---:R-:W-:Y:S01]  /*02c0*/  @!P4 IMAD.WIDE.U32 R24, R25, 0x4, R4 ;  /* 0x000000041918c825 */ /* 0x004fe200078e0004 */
[----:B------:R-:W-:-:S03]  /*02d0*/  CS2R R4, SRZ ;  /* 0x0000000000047805 */ /* 0x000fc6000001ff00 */
[----:B------:R-:W-:Y:S02]  /*02e0*/  IMAD.MOV.U32 R8, RZ, RZ, RZ ;  /* 0x000000ffff087224 */ /* 0x000fe400078e00ff */
[----:B-1----:R-:W-:Y:S01]  /*02f0*/  @!P1 IMAD.WIDE.U32 R16, R21, 0x4, R6 ;  /* 0x0000000415109825 */ /* 0x002fe200078e0006 */
[----:B------:R1:W5:Y:S03]  /*0300*/  @!P5 LDG.E R4, desc[UR4][R22.64] ;  /* 0x000000041604d981 */ /* 0x000366000c1e1900 */
[----:B----4-:R-:W-:Y:S01]  /*0310*/  @!P2 IMAD.WIDE.U32 R12, R19, 0x4, R12 ;  /* 0x00000004130ca825 */ /* 0x010fe200078e000c */
[----:B------:R1:W5:Y:S01]  /*0320*/  @!P4 LDG.E R5, desc[UR4][R24.64] ;  /* 0x000000041805c981 */ /* 0x000362000c1e1900 */
[----:B------:R-:W2:Y:S03]  /*0330*/  @!P0 LDC.64 R18, c[0x0][0x398] ;  /* 0x0000e600ff128b82 */ /* 0x000ea60000000a00 */
[----:B------:R1:W5:Y:S01]  /*0340*/  @!P3 LDG.E R8, desc[UR4][R26.64] ;  /* 0x000000041a08b981 */ /* 0x000362000c1e1900 */
[----:B0-----:R-:W-:Y:S01]  /*0350*/  @!P6 IMAD.WIDE.U32 R20, R9, 0x4, R10 ;  /* 0x000000040914e825 */ /* 0x001fe200078e000a */
[----:B------:R-:W-:-:S03]  /*0360*/  CS2R R10, SRZ ;  /* 0x00000000000a7805 */ /* 0x000fc6000001ff00 */
[----:B------:R-:W-:-:S03]  /*0370*/  IMAD.MOV.U32 R9, RZ, RZ, RZ ;  /* 0x000000ffff097224 */ /* 0x000fc600078e00ff */
[----:B------:R1:W5:Y:S04]  /*0380*/  @!P2 LDG.E R11, desc[UR4][R12.64] ;  /* 0x000000040c0ba981 */ /* 0x000368000c1e1900 */
[----:B------:R1:W5:Y:S04]  /*0390*/  @!P1 LDG.E R9, desc[UR4][R16.64] ;  /* 0x0000000410099981 */ /* 0x000368000c1e1900 */
[----:B------:R1:W5:Y:S01]  /*03a0*/  @!P6 LDG.E R10, desc[UR4][R20.64] ;  /* 0x00000004140ae981 */ /* 0x000362000c1e1900 */
[----:B------:R-:W-:Y:S01]  /*03b0*/  @!P0 IADD3 R7, PT, PT, R0, R3, RZ ;  /* 0x0000000300078210 */ /* 0x000fe20007ffe0ff */
[----:B------:R-:W-:-:S04]  /*03c0*/  IMAD.MOV.U32 R15, RZ, RZ, RZ ;  /* 0x000000ffff0f7224 */ /* 0x000fc800078e00ff */
[----:B--2---:R-:W-:-:S05]  /*03d0*/  @!P0 IMAD.WIDE.U32 R18, R7, 0x4, R18 ;  /* 0x0000000407128825 */ /* 0x004fca00078e0012 */
[----:B------:R1:W5:Y:S01]  /*03e0*/  @!P0 LDG.E R15, desc[UR4][R18.64] ;  /* 0x00000004120f8981 */ /* 0x000362000c1e1900 */
[----:B------:R-:W-:-:S13]  /*03f0*/  ISETP.GE.U32.AND P0, PT, R3, R2, PT ;  /* 0x000000020300720c */ /* 0x000fda0003f06070 */
[----:B------:R-:W0:Y:S01]  /*0400*/  @!P0 LDC.64 R6, c[0x0][0x390] ;  /* 0x0000e400ff068b82 */ /* 0x000e220000000a00 */
[----:B------:R-:W-:Y:S04]  /*0410*/  BSSY.RECONVERGENT B0, `(.L_x_17756) ;  /* 0x000001b000007945 */ /* 0x000fe80003800200 */
[----:B-1----:R-:W-:Y:S05]  /*0420*/  @P0 BRA `(.L_x_17757) ;  /* 0x0000000000640947 */ /* 0x002fea0003800000 */
[-C--:B-----5:R-:W-:Y:S01]  /*0430*/  IABS R16, R15.reuse ;  /* 0x0000000f00107213 */ /* 0x0a0fe20000000000 */
[----:B------:R-:W1:Y:S01]  /*0440*/  LDC R20, c[0x0][0x388] ;  /* 0x0000e200ff147b82 */ /* 0x000e620000000800 */
[----:B------:R-:W-:Y:S02]  /*0450*/  IABS R21, R15 ;  /* 0x0000000f00157213 */ /* 0x000fe40000000000 */
[----:B------:R-:W2:Y:S08]  /*0460*/  I2F.RP R17, R16 ;  /* 0x0000001000117306 */ /* 0x000eb00000209400 */
[----:B--2---:R-:W2:Y:S01]  /*0470*/  MUFU.RCP R17, R17 ;  /* 0x0000001100117308 */ /* 0x004ea20000001000 */
[----:B-1----:R-:W-:Y:S01]  /*0480*/  IABS R18, R20 ;  /* 0x0000001400127213 */ /* 0x002fe20000000000 */
[----:B--2---:R-:W-:Y:S01]  /*0490*/  VIADD R12, R17, 0xffffffe ;  /* 0x0ffffffe110c7836 */ /* 0x004fe20000000000 */
[----:B------:R-:W-:-:S05]  /*04a0*/  IADD3 R17, PT, PT, RZ, -R21, RZ ;  /* 0x80000015ff117210 */ /* 0x000fca0007ffe0ff */
[----:B------:R1:W2:Y:S02]  /*04b0*/  F2I.FTZ.U32.TRUNC.NTZ R13, R12 ;  /* 0x0000000c000d7305 */ /* 0x0002a4000021f000 */
[----:B-1----:R-:W-:Y:S02]  /*04c0*/  IMAD.MOV.U32 R12, RZ, RZ, RZ ;  /* 0x000000ffff0c7224 */ /* 0x002fe400078e00ff */
[----:B--2---:R-:W-:-:S04]  /*04d0*/  IMAD.MOV R19, RZ, RZ, -R13 ;  /* 0x000000ffff137224 */ /* 0x004fc800078e0a0d */
        /* <DEDUP_REMOVED lines=14> */
.L_x_17757:
[----:B------:R-:W-:Y:S05]  /*05c0*/  BSYNC.RECONVERGENT B0 ;  /* 0x0000000000007941 */ /* 0x000fea0003800200 */
.L_x_17756:
[C---:B-----5:R-:W-:Y:S01]  /*05d0*/  VIADD R15, R3.reuse, 0x80 ;  /* 0x00000080030f7836 */ /* 0x060fe20000000000 */
[C---:B------:R-:W-:Y:S01]  /*05e0*/  IADD3 R19, PT, PT, R3.reuse, 0x180, RZ ;  /* 0x0000018003137810 */ /* 0x040fe20007ffe0ff */
[----:B------:R-:W-:Y:S01]  /*05f0*/  VIADD R17, R3, 0x100 ;  /* 0x0000010003117836 */ /* 0x000fe20000000000 */
[----:B------:R-:W-:Y:S02]  /*0600*/  BSSY.RECONVERGENT B0, `(.L_x_17758) ;  /* 0x0000020000007945 */ /* 0x000fe40003800200 */
[-C--:B------:R-:W-:Y:S02]  /*0610*/  ISETP.GE.U32.AND P1, PT, R15, R2.reuse, PT ;  /* 0x000000020f00720c */ /* 0x080fe40003f26070 */
[-C--:B------:R-:W-:Y:S02]  /*0620*/  ISETP.GE.U32.AND P5, PT, R17, R2.reuse, PT ;  /* 0x000000021100720c */ /* 0x080fe40003fa6070 */
[----:B------:R-:W-:-:S09]  /*0630*/  ISETP.GE.U32.AND P6, PT, R19, R2, PT ;  /* 0x000000021300720c */ /* 0x000fd20003fc6070 */
[----:B------:R-:W-:Y:S05]  /*0640*/  @P1 BRA `(.L_x_17759) ;  /* 0x00000000006c1947 */ /* 0x000fea0003800000 */
[-C--:B------:R-:W-:Y:S01]  /*0650*/  IABS R12, R14.reuse ;  /* 0x0000000e000c7213 */ /* 0x080fe20000000000 */
[----:B------:R-:W1:Y:S01]  /*0660*/  LDC R21, c[0x0][0x388] ;  /* 0x0000e200ff157b82 */ /* 0x000e620000000800 */
[----:B------:R-:W-:Y:S02]  /*0670*/  IABS R20, R14 ;  /* 0x0000000e00147213 */ /* 0x000fe40000000000 */
[----:B------:R-:W2:Y:S03]  /*0680*/  I2F.RP R18, R12 ;  /* 0x0000000c00127306 */ /* 0x000ea60000209400 */
[----:B------:R-:W-:-:S05]  /*0690*/  IMAD.MOV R20, RZ, RZ, -R20 ;  /* 0x000000ffff147224 */ /* 0x000fca00078e0a14 */
[----:B--2---:R-:W2:Y:S02]  /*06a0*/  MUFU.RCP R18, R18 ;  /* 0x0000001200127308 */ /* 0x004ea40000001000 */
[----:B--2---:R-:W-:Y:S01]  /*06b0*/  VIADD R16, R18, 0xffffffe ;  /* 0x0ffffffe12107836 */ /* 0x004fe20000000000 */
[----:B-1----:R-:W-:-:S05]  /*06c0*/  IABS R18, R21 ;  /* 0x0000001500127213 */ /* 0x002fca0000000000 */
[----:B------:R1:W2:Y:S02]  /*06d0*/  F2I.FTZ.U32.TRUNC.NTZ R17, R16 ;  /* 0x0000001000117305 */ /* 0x0002a4000021f000 */
[----:B-1----:R-:W-:Y:S02]  /*06e0*/  HFMA2 R16, -RZ, RZ, 0, 0 ;  /* 0x00000000ff107431 */ /* 0x002fe400000001ff */
[----:B--2---:R-:W-:-:S04]  /*06f0*/  IMAD.MOV R19, RZ, RZ, -R17 ;  /* 0x000000ffff137224 */ /* 0x004fc800078e0a11 */
        /* <DEDUP_REMOVED lines=12> */
[----:B------:R-:W-:-:S05]  /*07c0*/  @P1 IADD3 R17, PT, PT, R17, 0x1, RZ ;  /* 0x0000000111111810 */ /* 0x000fca0007ffe0ff */
[----:B------:R-:W-:-:S04]  /*07d0*/  IMAD.MOV.U32 R12, RZ, RZ, R17 ;  /* 0x000000ffff0c7224 */ /* 0x000fc800078e0011 */
[----:B------:R-:W-:Y:S01]  /*07e0*/  @!P3 IMAD.MOV R12, RZ, RZ, -R12 ;  /* 0x000000ffff0cb224 */ /* 0x000fe200078e0a0c */
[----:B------:R-:W-:-:S07]  /*07f0*/  @!P2 LOP3.LUT R12, RZ, R14, RZ, 0x33, !PT ;  /* 0x0000000eff0ca212 */ /* 0x000fce00078e33ff */
.L_x_17759:
[----:B------:R-:W-:Y:S05]  /*0800*/  BSYNC.RECONVERGENT B0 ;  /* 0x0000000000007941 */ /* 0x000fea0003800200 */
.L_x_17758:
[C---:B------:R-:W-:Y:S01]  /*0810*/  VIADD R17, R3.reuse, 0x200 ;  /* 0x0000020003117836 */ /* 0x040fe20000000000 */
[C---:B------:R-:W-:Y:S01]  /*0820*/  IADD3 R19, PT, PT, R3.reuse, 0x280, RZ ;  /* 0x0000028003137810 */ /* 0x040fe20007ffe0ff */
[C---:B------:R-:W-:Y:S01]  /*0830*/  VIADD R21, R3.reuse, 0x300 ;  /* 0x0000030003157836 */ /* 0x040fe20000000000 */
[----:B------:R-:W-:Y:S01]  /*0840*/  BSSY.RECONVERGENT B0, `(.L_x_17760) ;  /* 0x0000024000007945 */ /* 0x000fe20003800200 */
[----:B------:R-:W-:Y:S01]  /*0850*/  VIADD R23, R3, 0x380 ;  /* 0x0000038003177836 */ /* 0x000fe20000000000 */
[-C--:B------:R-:W-:Y:S01]  /*0860*/  ISETP.GE.U32.AND P1, PT, R17, R2.reuse, PT ;  /* 0x000000021100720c */ /* 0x080fe20003f26070 */
[----:B------:R-:W-:Y:S01]  /*0870*/  @!P0 IMAD.IADD R17, R0, 0x1, R3 ;  /* 0x0000000100118824 */ /* 0x000fe200078e0203 */
[-C--:B------:R-:W-:Y:S02]  /*0880*/  ISETP.GE.U32.AND P2, PT, R19, R2.reuse, PT ;  /* 0x000000021300720c */ /* 0x080fe40003f46070 */
[-C--:B------:R-:W-:Y:S01]  /*0890*/  ISETP.GE.U32.AND P3, PT, R21, R2.reuse, PT ;  /* 0x000000021500720c */ /* 0x080fe20003f66070 */
[----:B0-----:R-:W-:Y:S01]  /*08a0*/  @!P0 IMAD.WIDE.U32 R6, R17, 0x4, R6 ;  /* 0x0000000411068825 */ /* 0x001fe200078e0006 */
[----:B------:R-:W-:Y:S01]  /*08b0*/  ISETP.GE.U32.AND P4, PT, R23, R2, PT ;  /* 0x000000021700720c */ /* 0x000fe20003f86070 */
[----:B------:R-:W-:-:S12]  /*08c0*/  @P5 BRA `(.L_x_17761) ;  /* 0x00000000006c5947 */ /* 0x000fd80003800000 */
[-C--:B------:R-:W-:Y:S01]  /*08d0*/  IABS R14, R4.reuse ;  /* 0x00000004000e7213 */ /* 0x080fe20000000000 */
[----:B------:R-:W0:Y:S01]  /*08e0*/  LDC R21, c[0x0][0x388] ;  /* 0x0000e200ff157b82 */ /* 0x000e220000000800 */
[----:B------:R-:W-:Y:S02]  /*08f0*/  IABS R20, R4 ;  /* 0x0000000400147213 */ /* 0x000fe40000000000 */
[----:B------:R-:W1:Y:S03]  /*0900*/  I2F.RP R18, R14 ;  /* 0x0000000e00127306 */ /* 0x000e660000209400 */
[----:B------:R-:W-:-:S05]  /*0910*/  IMAD.MOV R20, RZ, RZ, -R20 ;  /* 0x000000ffff147224 */ /* 0x000fca00078e0a14 */
[----:B-1----:R-:W1:Y:S02]  /*0920*/  MUFU.RCP R18, R18 ;  /* 0x0000001200127308 */ /* 0x002e640000001000 */
[----:B-1----:R-:W-:Y:S02]  /*0930*/  IADD3 R16, PT, PT, R18, 0xffffffe, RZ ;  /* 0x0ffffffe12107810 */ /* 0x002fe40007ffe0ff */
[----:B0-----:R-:W-:-:S04]  /*0940*/  IABS R18, R21 ;  /* 0x0000001500127213 */ /* 0x001fc80000000000 */
[----:B------:R0:W1:Y:S02]  /*0950*/  F2I.FTZ.U32.TRUNC.NTZ R17, R16 ;  /* 0x0000001000117305 */ /* 0x000064000021f000 */
[----:B0-----:R-:W-:Y:S02]  /*0960*/  IMAD.MOV.U32 R16, RZ, RZ, RZ ;  /* 0x000000ffff107224 */ /* 0x001fe400078e00ff */
[----:B-1----:R-:W-:-:S04]  /*0970*/  IMAD.MOV R19, RZ, RZ, -R17 ;  /* 0x000000ffff137224 */ /* 0x002fc800078e0a11 */
        /* <DEDUP_REMOVED lines=9> */
[----:B------:R-:W-:-:S11]  /*0a10*/  LOP3.LUT R14, R4, R21, RZ, 0x3c, !PT ;  /* 0x00000015040e7212 */ /* 0x000fd600078e3cff */
[----:B------:R-:W-:Y:S01]  /*0a20*/  @P5 VIADD R17, R17, 0x1 ;  /* 0x0000000111115836 */ /* 0x000fe20000000000 */
[----:B------:R-:W-:-:S04]  /*0a30*/  ISETP.GE.AND P5, PT, R14, RZ, PT ;  /* 0x000000ff0e00720c */ /* 0x000fc80003fa6270 */
[----:B------:R-:W-:-:S09]  /*0a40*/  MOV R14, R17 ;  /* 0x00000011000e7202 */ /* 0x000fd20000000f00 */
[----:B------:R-:W-:Y:S01]  /*0a50*/  @!P5 IMAD.MOV R14, RZ, RZ, -R14 ;  /* 0x000000ffff0ed224 */ /* 0x000fe200078e0a0e */
[----:B------:R-:W-:-:S13]  /*0a60*/  ISETP.NE.AND P5, PT, R4, RZ, PT ;  /* 0x000000ff0400720c */ /* 0x000fda0003fa5270 */
[----:B------:R-:W-:-:S07]  /*0a70*/  @!P5 LOP3.LUT R14, RZ, R4, RZ, 0x33, !PT ;  /* 0x00000004ff0ed212 */ /* 0x000fce00078e33ff */
.L_x_17761:
[----:B------:R-:W-:Y:S05]  /*0a80*/  BSYNC.RECONVERGENT B0 ;  /* 0x0000000000007941 */ /* 0x000fea0003800200 */
.L_x_17760:
[----:B------:R-:W-:Y:S04]  /*0a90*/  BSSY.RECONVERGENT B0, `(.L_x_17762) ;  /* 0x000001c000007945 */ /* 0x000fe80003800200 */
[----:B------:R-:W-:Y:S05]  /*0aa0*/  @P6 BRA `(.L_x_17763) ;  /* 0x0000000000686947 */ /* 0x000fea0003800000 */
[-C--:B------:R-:W-:Y:S01]  /*0ab0*/  IABS R4, R5.reuse ;  /* 0x0000000500047213 */ /* 0x080fe20000000000 */
[----:B------:R-:W0:Y:S01]  /*0ac0*/  LDC R20, c[0x0][0x388] ;  /* 0x0000e200ff147b82 */ /* 0x000e220000000800 */
[----:B------:R-:W-:Y:S02]  /*0ad0*/  IABS R21, R5 ;  /* 0x0000000500157213 */ /* 0x000fe40000000000 */
[----:B------:R-:W1:Y:S02]  /*0ae0*/  I2F.RP R18, R4 ;  /* 0x0000000400127306 */ /* 0x000e640000209400 */
[----:B------:R-:W-:-:S06]  /*0af0*/  IADD3 R21, PT, PT, RZ, -R21, RZ ;  /* 0x80000015ff157210 */ /* 0x000fcc0007ffe0ff */
        /* <DEDUP_REMOVED lines=18> */
[----:B------:R-:W-:-:S05]  /*0c20*/  ISETP.NE.AND P6, PT, R5, RZ, PT ;  /* 0x000000ff0500720c */ /* 0x000fca0003fc5270 */
[----:B------:R-:W-:-:S08]  /*0c30*/  @!P5 IMAD.MOV R16, RZ, RZ, -R16 ;  /* 0x000000ffff10d224 */ /* 0x000fd000078e0a10 */
[----:B------:R-:W-:-:S07]  /*0c40*/  @!P6 LOP3.LUT R16, RZ, R5, RZ, 0x33, !PT ;  /* 0x00000005ff10e212 */ /* 0x000fce00078e33ff */
.L_x_17763:
[----:B------:R-:W-:Y:S05]  /*0c50*/  BSYNC.RECONVERGENT B0 ;  /* 0x0000000000007941 */ /* 0x000fea0003800200 */
.L_x_17762:
[----:B------:R-:W-:Y:S04]  /*0c60*/  BSSY.RECONVERGENT B0, `(.L_x_17764) ;  /* 0x000001d000007945 */ /* 0x000fe80003800200 */
[----:B------:R-:W-:Y:S05]  /*0c70*/  @P1 BRA `(.L_x_17765) ;  /* 0x00000000006c1947 */ /* 0x000fea0003800000 */
[-C--:B------:R-:W-:Y:S01]  /*0c80*/  IABS R17, R8.reuse ;  /* 0x0000000800117213 */ /* 0x080fe20000000000 */
        /* <DEDUP_REMOVED lines=26> */
.L_x_17765:
[----:B------:R-:W-:Y:S05]  /*0e30*/  BSYNC.RECONVERGENT B0 ;  /* 0x0000000000007941 */ /* 0x000fea0003800200 */
.L_x_17764:
        /* <DEDUP_REMOVED lines=17> */
[----:B------:R-:W-:Y:S01]  /*0f50*/  IMAD R19, R5, R4, R18 ;  /* 0x0000000405137224 */ /* 0x000fe200078e0212 */
[----:B------:R-:W-:-:S04]  /*0f60*/  LOP3.LUT R4, R11, R20, RZ, 0x3c, !PT ;  /* 0x000000140b047212 */ /* 0x000fc800078e3cff */
[----:B------:R-:W-:Y:S02]  /*0f70*/  ISETP.GT.U32.AND P2, PT, R8, R19, PT ;  /* 0x000000130800720c */ /* 0x000fe40003f44070 */
[----:B------:R-:W-:-:S11]  /*0f80*/  ISETP.GE.AND P5, PT, R4, RZ, PT ;  /* 0x000000ff0400720c */ /* 0x000fd60003fa6270 */
        /* <DEDUP_REMOVED lines=8> */
.L_x_17767:
[----:B------:R-:W-:Y:S05]  /*1010*/  BSYNC.RECONVERGENT B0 ;  /* 0x0000000000007941 */ /* 0x000fea0003800200 */
.L_x_17766:
        /* <DEDUP_REMOVED lines=11> */
[----:B0-----:R-:W-:Y:S02]  /*10d0*/  HFMA2 R4, -RZ, RZ, 0, 0 ;  /* 0x00000000ff047431 */ /* 0x001fe400000001ff */
        /* <DEDUP_REMOVED lines=9> */
[C---:B------:R-:W-:Y:S02]  /*1170*/  ISETP.NE.AND P2, PT, R9.reuse, RZ, PT ;  /* 0x000000ff0900720c */ /* 0x040fe40003f45270 */
[----:B------:R-:W-:Y:S02]  /*1180*/  ISETP.GE.U32.AND P1, PT, R4, R11, PT ;  /* 0x0000000b0400720c */ /* 0x000fe40003f26070 */
[----:B------:R-:W-:-:S04]  /*1190*/  LOP3.LUT R4, R9, R20, RZ, 0x3c, !PT ;  /* 0x0000001409047212 */ /* 0x000fc800078e3cff */
[----:B------:R-:W-:-:S07]  /*11a0*/  ISETP.GE.AND P3, PT, R4, RZ, PT ;  /* 0x000000ff0400720c */ /* 0x000fce0003f66270 */
[----:B------:R-:W-:-:S04]  /*11b0*/  @P1 VIADD R5, R5, 0x1 ;  /* 0x0000000105051836 */ /* 0x000fc80000000000 */
[----:B------:R-:W-:-:S05]  /*11c0*/  IMAD.MOV.U32 R11, RZ, RZ, R5 ;  /* 0x000000ffff0b7224 */ /* 0x000fca00078e0005 */
[----:B------:R-:W-:Y:S02]  /*11d0*/  @!P3 IADD3 R11, PT, PT, -R11, RZ, RZ ;  /* 0x000000ff0b0bb210 */ /* 0x000fe40007ffe1ff */
[----:B------:R-:W-:-:S07]  /*11e0*/  @!P2 LOP3.LUT R11, RZ, R9, RZ, 0x33, !PT ;  /* 0x00000009ff0ba212 */ /* 0x000fce00078e33ff */
.L_x_17769:
[----:B------:R-:W-:Y:S05]  /*11f0*/  BSYNC.RECONVERGENT B0 ;  /* 0x0000000000007941 */ /* 0x000fea0003800200 */
.L_x_17768:
        /* <DEDUP_REMOVED lines=16> */
[----:B------:R-:W-:Y:S01]  /*1300*/  IMAD.HI.U32 R4, R5, R18, RZ ;  /* 0x0000001205047227 */ /* 0x000fe200078e00ff */
[----:B------:R-:W-:-:S03]  /*1310*/  LOP3.LUT R5, R10, R21, RZ, 0x3c, !PT ;  /* 0x000000150a057212 */ /* 0x000fc600078e3cff */
[----:B------:R-:W-:Y:S01]  /*1320*/  IMAD R18, R4, R19, R18 ;  /* 0x0000001304127224 */ /* 0x000fe200078e0212 */
[----:B------:R-:W-:-:S04]  /*1330*/  ISETP.GE.AND P3, PT, R5, RZ, PT ;  /* 0x000000ff0500720c */ /* 0x000fc80003f66270 */
[----:B------:R-:W-:-:S13]  /*1340*/  ISETP.GT.U32.AND P2, PT, R9, R18, PT ;  /* 0x000000120900720c */ /* 0x000fda0003f44070 */
[-C--:B------:R-:W-:Y:S01]  /*1350*/  @!P2 IADD3 R18, PT, PT, R18, -R9.reuse, RZ ;  /* 0x800000091212a210 */ /* 0x080fe20007ffe0ff */
[----:B------:R-:W-:Y:S01]  /*1360*/  @!P2 VIADD R4, R4, 0x1 ;  /* 0x000000010404a836 */ /* 0x000fe20000000000 */
[----:B------:R-:W-:Y:S02]  /*1370*/  ISETP.NE.AND P2, PT, R10, RZ, PT ;  /* 0x000000ff0a00720c */ /* 0x000fe40003f45270 */
[----:B------:R-:W-:-:S13]  /*1380*/  ISETP.GE.U32.AND P1, PT, R18, R9, PT ;  /* 0x000000091200720c */ /* 0x000fda0003f26070 */
[----:B------:R-:W-:-:S05]  /*1390*/  @P1 VIADD R4, R4, 0x1 ;  /* 0x0000000104041836 */ /* 0x000fca0000000000 */
[----:B------:R-:W-:Y:S02]  /*13a0*/  @!P3 IADD3 R4, PT, PT, -R4, RZ, RZ ;  /* 0x000000ff0404b210 */ /* 0x000fe40007ffe1ff */
[----:B------:R-:W-:-:S07]  /*13b0*/  @!P2 LOP3.LUT R4, RZ, R10, RZ, 0x33, !PT ;  /* 0x0000000aff04a212 */ /* 0x000fce00078e33ff */
.L_x_17771:
[----:B------:R-:W-:Y:S05]  /*13c0*/  BSYNC.RECONVERGENT B0 ;  /* 0x0000000000007941 */ /* 0x000fea0003800200 */
.L_x_17770:
        /* <DEDUP_REMOVED lines=18> */
.L_x_17774:
[----:B------:R-:W-:-:S13]  /*14f0*/  ISETP.GE.U32.AND P0, PT, R3, R2, PT ;  /* 0x000000020300720c */ /* 0x000fda0003f06070 */
[----:B------:R-:W-:Y:S05]  /*1500*/  @P0 BRA `(.L_x_17776) ;  /* 0x0000000000300947 */ /* 0x000fea0003800000 */
[----:B0-----:R-:W0:Y:S01]  /*1510*/  LDC.64 R6, c[0x0][0x390] ;  /* 0x0000e400ff067b82 */ /* 0x001e220000000a00 */
[----:B------:R-:W-:Y:S01]  /*1520*/  IADD3 R5, PT, PT, R0, R3, RZ ;  /* 0x0000000300057210 */ /* 0x000fe20007ffe0ff */
[----:B------:R-:W-:-:S04]  /*1530*/  VIADD R3, R3, 0x80 ;  /* 0x0000008003037836 */ /* 0x000fc80000000000 */
[----:B0-----:R-:W-:-:S05]  /*1540*/  IMAD.WIDE.U32 R6, R5, 0x4, R6 ;  /* 0x0000000405067825 */ /* 0x001fca00078e0006 */
[----:B------:R1:W-:Y:S02]  /*1550*/  STG.E desc[UR4][R6.64], R16 ;  /* 0x0000001006007986 */ /* 0x0003e4000c101904 */
.L_x_17775:
[----:B------:R-:W-:-:S13]  /*1560*/  ISETP.GE.U32.AND P0, PT, R3, R2, PT ;  /* 0x000000020300720c */ /* 0x000fda0003f06070 */
[----:B------:R-:W-:Y:S05]  /*1570*/  @P0 BRA `(.L_x_17777) ;  /* 0x0000000000340947 */ /* 0x000fea0003800000 */
[----:B01----:R-:W0:Y:S01]  /*1580*/  LDC.64 R6, c[0x0][0x390] ;  /* 0x0000e400ff067b82 */ /* 0x003e220000000a00 */
[----:B------:R-:W-:Y:S01]  /*1590*/  IMAD.IADD R5, R0, 0x1, R3 ;  /* 0x0000000100057824 */ /* 0x000fe200078e0203 */
[----:B------:R-:W-:-:S03]  /*15a0*/  IADD3 R3, PT, PT, R3, 0x80, RZ ;  /* 0x0000008003037810 */ /* 0x000fc60007ffe0ff */
[----:B0-----:R-:W-:-:S05]  /*15b0*/  IMAD.WIDE.U32 R6, R5, 0x4, R6 ;  /* 0x0000000405067825 */ /* 0x001fca00078e0006 */
[----:B------:R1:W-:Y:S02]  /*15c0*/  STG.E desc[UR4][R6.64], R17 ;  /* 0x0000001106007986 */ /* 0x0003e4000c101904 */
.L_x_17776:
        /* <DEDUP_REMOVED lines=8> */
.L_x_17777:
[----:B------:R-:W-:Y:S05]  /*1650*/  BSYNC.RELIABLE B1 ;  /* 0x0000000000017941 */ /* 0x000fea0003800100 */
.L_x_17773:
[----:B------:R-:W-:-:S13]  /*1660*/  ISETP.GE.U32.AND P0, PT, R3, R2, PT ;  /* 0x000000020300720c */ /* 0x000fda0003f06070 */
[----:B012---:R-:W0:Y:S01]  /*1670*/  @!P0 LDC.64 R6, c[0x0][0x390] ;  /* 0x0000e400ff068b82 */ /* 0x007e220000000a00 */
[----:B------:R-:W-:Y:S01]  /*1680*/  @!P0 IADD3 R5, PT, PT, R0, R3, RZ ;  /* 0x0000000300058210 */ /* 0x000fe20007ffe0ff */
[----:B------:R-:W-:-:S04]  /*1690*/  @!P0 VIADD R3, R3, 0x80 ;  /* 0x0000008003038836 */ /* 0x000fc80000000000 */
[----:B0-----:R-:W-:-:S05]  /*16a0*/  @!P0 IMAD.WIDE.U32 R6, R5, 0x4, R6 ;  /* 0x0000000405068825 */ /* 0x001fca00078e0006 */
[----:B------:R2:W-:Y:S02]  /*16b0*/  @!P0 STG.E desc[UR4][R6.64], R11 ;  /* 0x0000000b06008986 */ /* 0x0005e4000c101904 */
.L_x_17778:
[----:B------:R-:W-:Y:S05]  /*16c0*/  BSYNC.RECONVERGENT B0 ;  /* 0x0000000000007941 */ /* 0x000fea0003800200 */
.L_x_17772:
        /* <DEDUP_REMOVED lines=8> */
.L_x_17755:
[----:B------:R-:W0:Y:S01]  /*1750*/  S2R R10, SR_TID.X ;  /* 0x00000000000a7919 */ /* 0x000e220000002100 */
[----:B------:R-:W1:Y:S02]  /*1760*/  LDC.64 R2, c[0x0][0x398] ;  /* 0x0000e600ff027b82 */ /* 0x000e640000000a00 */
[----:B-1----:R-:W-:-:S04]  /*1770*/  IMAD.WIDE.U32 R2, R0, 0x4, R2 ;  /* 0x0000000400027825 */ /* 0x002fc800078e0002 */
[----:B0-----:R-:W-:-:S05]  /*1780*/  IMAD.WIDE.U32 R12, R10, 0x8, R2 ;  /* 0x000000080a0c7825 */ /* 0x001fca00078e0002 */
[----:B------:R-:W2:Y:S04]  /*1790*/  LDG.E.64 R6, desc[UR4][R12.64] ;  /* 0x000000040c067981 */ /* 0x000ea8000c1e1b00 */
[----:B------:R-:W3:Y:S04]  /*17a0*/  LDG.E.64 R8, desc[UR4][R12.64+0x400] ;  /* 0x000400040c087981 */ /* 0x000ee8000c1e1b00 */
[----:B------:R-:W4:Y:S04]  /*17b0*/  LDG.E.64 R4, desc[UR4][R12.64+0x800] ;  /* 0x000800040c047981 */ /* 0x000f28000c1e1b00 */
[----:B------:R0:W5:Y:S01]  /*17c0*/  LDG.E.64 R2, desc[UR4][R12.64+0xc00] ;  /* 0x000c00040c027981 */ /* 0x000162000c1e1b00 */
[----:B--2---:R-:W-:-:S02]  /*17d0*/  IABS R24, R6 ;  /* 0x0000000600187213 */ /* 0x004fc40000000000 */
[----:B------:R-:W-:Y:S02]  /*17e0*/  IABS R22, R7 ;  /* 0x0000000700167213 */ /* 0x000fe40000000000 */
[----:B------:R-:W1:Y:S01]  /*17f0*/  I2F.RP R16, R24 ;  /* 0x0000001800107306 */ /* 0x000e620000209400 */
[----:B---3--:R-:W-:Y:S02]  /*1800*/  IABS R23, R8 ;  /* 0x0000000800177213 */ /* 0x008fe40000000000 */
[----:B------:R-:W-:-:S04]  /*1810*/  IABS R11, R9 ;  /* 0x00000009000b7213 */ /* 0x000fc80000000000 */
[----:B0-----:R-:W-:Y:S01]  /*1820*/  MOV R13, R11 ;  /* 0x0000000b000d7202 */ /* 0x001fe20000000f00 */
[----:B------:R-:W0:Y:S01]  /*1830*/  I2F.RP R18, R22 ;  /* 0x0000001600127306 */ /* 0x000e220000209400 */
[----:B----4-:R-:W-:-:S07]  /*1840*/  IABS R11, R4 ;  /* 0x00000004000b7213 */ /* 0x010fce0000000000 */
[----:B-1----:R-:W1:Y:S08]  /*1850*/  MUFU.RCP R16, R16 ;  /* 0x0000001000107308 */ /* 0x002e700000001000 */
[----:B------:R-:W-:Y:S08]  /*1860*/  I2F.RP R19, R23 ;  /* 0x0000001700137306 */ /* 0x000ff00000209400 */
[----:B0-----:R-:W0:Y:S01]  /*1870*/  MUFU.RCP R18, R18 ;  /* 0x0000001200127308 */ /* 0x001e220000001000 */
[----:B-1----:R-:W-:-:S07]  /*1880*/  VIADD R20, R16, 0xffffffe ;  /* 0x0ffffffe10147836 */ /* 0x002fce0000000000 */
[----:B------:R-:W1:Y:S08]  /*1890*/  I2F.RP R25, R13 ;  /* 0x0000000d00197306 */ /* 0x000e700000209400 */
[----:B------:R-:W-:Y:S01]  /*18a0*/  I2F.RP R12, R11 ;  /* 0x0000000b000c7306 */ /* 0x000fe20000209400 */
[----:B0-----:R-:W-:-:S07]  /*18b0*/  VIADD R15, R18, 0xffffffe ;  /* 0x0ffffffe120f7836 */ /* 0x001fce0000000000 */
[----:B------:R-:W0:Y:S08]  /*18c0*/  MUFU.RCP R19, R19 ;  /* 0x0000001300137308 */ /* 0x000e300000001000 */
[----:B-1----:R-:W1:Y:S08]  /*18d0*/  MUFU.RCP R14, R25 ;  /* 0x00000019000e7308 */ /* 0x002e700000001000 */
[----:B------:R2:W3:Y:S01]  /*18e0*/  F2I.FTZ.U32.TRUNC.NTZ R21, R20 ;  /* 0x0000001400157305 */ /* 0x0004e2000021f000 */
[----:B0-----:R-:W-:-:S07]  /*18f0*/  IADD3 R16, PT, PT, R19, 0xffffffe, RZ ;  /* 0x0ffffffe13107810 */ /* 0x001fce0007ffe0ff */
[----:B------:R-:W0:Y:S01]  /*1900*/  MUFU.RCP R12, R12 ;  /* 0x0000000c000c7308 */ /* 0x000e220000001000 */
[----:B--2---:R-:W-:Y:S02]  /*1910*/  IMAD.MOV.U32 R20, RZ, RZ, RZ ;  /* 0x000000ffff147224 */ /* 0x004fe400078e00ff */
[----:B-1----:R-:W-:Y:S02]  /*1920*/  VIADD R14, R14, 0xffffffe ;  /* 0x0ffffffe0e0e7836 */ /* 0x002fe40000000000 */
[----:B---3--:R-:W-:-:S03]  /*1930*/  IMAD.MOV R27, RZ, RZ, -R21 ;  /* 0x000000ffff1b7224 */ /* 0x008fc600078e0a15 */
[----:B------:R-:W1:Y:S01]  /*1940*/  F2I.FTZ.U32.TRUNC.NTZ R15, R15 ;  /* 0x0000000f000f7305 */ /* 0x000e62000021f000 */
[----:B------:R-:W-:-:S04]  /*1950*/  IMAD R25, R27, R24, RZ ;  /* 0x000000181b197224 */ /* 0x000fc800078e02ff */
[----:B------:R-:W-:-:S03]  /*1960*/  IMAD.HI.U32 R26, R21, R25, R20 ;  /* 0x00000019151a7227 */ /* 0x000fc600078e0014 */
[----:B------:R-:W2:Y:S01]  /*1970*/  F2I.FTZ.U32.TRUNC.NTZ R17, R16 ;  /* 0x0000001000117305 */ /* 0x000ea2000021f000 */
[----:B0-----:R-:W-:Y:S01]  /*1980*/  IADD3 R18, PT, PT, R12, 0xffffffe, RZ ;  /* 0x0ffffffe0c127810 */ /* 0x001fe20007ffe0ff */
[----:B-1----:R-:W-:-:S06]  /*1990*/  IMAD.MOV R12, RZ, RZ, -R15 ;  /* 0x000000ffff0c7224 */ /* 0x002fcc00078e0a0f */
[----:B------:R0:W1:Y:S01]  /*19a0*/  F2I.FTZ.U32.TRUNC.NTZ R19, R14 ;  /* 0x0000000e00137305 */ /* 0x000062000021f000 */
[----:B------:R-:W-:Y:S02]  /*19b0*/  IMAD.MOV.U32 R25, RZ, RZ, R12 ;  /* 0x000000ffff197224 */ /* 0x000fe400078e000c */
[----:B------:R-:W3:Y:S01]  /*19c0*/  LDC R12, c[0x0][0x388] ;  /* 0x0000e200ff0c7b82 */ /* 0x000ee20000000800 */
[----:B--2---:R-:W-:-:S04]  /*19d0*/  IADD3 R16, PT, PT, RZ, -R17, RZ ;  /* 0x80000011ff107210 */ /* 0x004fc80007ffe0ff */
[----:B------:R1:W2:Y:S01]  /*19e0*/  F2I.FTZ.U32.TRUNC.NTZ R21, R18 ;  /* 0x0000001200157305 */ /* 0x0002a2000021f000 */
[----:B------:R-:W-:Y:S02]  /*19f0*/  IMAD R25, R25, R22, RZ ;  /* 0x0000001619197224 */ /* 0x000fe400078e02ff */
[----:B0-----:R-:W-:Y:S02]  /*1a00*/  IMAD.MOV.U32 R14, RZ, RZ, RZ ;  /* 0x000000ffff0e7224 */ /* 0x001fe400078e00ff */
[----:B------:R-:W-:Y:S02]  /*1a10*/  IMAD R27, R16, R23, RZ ;  /* 0x00000017101b7224 */ /* 0x000fe400078e02ff */
[----:B------:R-:W-:Y:S02]  /*1a20*/  HFMA2 R16, -RZ, RZ, 0, 0 ;  /* 0x00000000ff107431 */ /* 0x000fe400000001ff */
[----:B------:R-:W-:-:S04]  /*1a30*/  IMAD.HI.U32 R14, R15, R25, R14 ;  /* 0x000000190f0e7227 */ /* 0x000fc800078e000e */
[----:B-1----:R-:W-:Y:S02]  /*1a40*/  IMAD.MOV R18, RZ, RZ, -R19 ;  /* 0x000000ffff127224 */ /* 0x002fe400078e0a13 */
[----:B------:R-:W-:-:S04]  /*1a50*/  IMAD.HI.U32 R16, R17, R27, R16 ;  /* 0x0000001b11107227 */ /* 0x000fc800078e0010 */
[----:B--2---:R-:W-:Y:S02]  /*1a60*/  IMAD.MOV R20, RZ, RZ, -R21 ;  /* 0x000000ffff147224 */ /* 0x004fe400078e0a15 */
[----:B------:R-:W-:Y:S01]  /*1a70*/  IMAD R15, R18, R13, RZ ;  /* 0x0000000d120f7224 */ /* 0x000fe200078e02ff */
[----:B------:R-:W-:Y:S01]  /*1a80*/  MOV R18, RZ ;  /* 0x000000ff00127202 */ /* 0x000fe20000000f00 */
[----:B------:R-:W-:Y:S02]  /*1a90*/  IMAD R17, R20, R11, RZ ;  /* 0x0000000b14117224 */ /* 0x000fe400078e02ff */
[----:B------:R-:W-:Y:S02]  /*1aa0*/  IMAD.MOV.U32 R20, RZ, RZ, RZ ;  /* 0x000000ffff147224 */ /* 0x000fe400078e00ff */
[----:B------:R-:W-:Y:S01]  /*1ab0*/  IMAD.HI.U32 R28, R19, R15, R18 ;  /* 0x0000000f131c7227 */ /* 0x000fe200078e0012 */
[----:B------:R-:W-:Y:S02]  /*1ac0*/  IABS R15, R6 ;  /* 0x00000006000f7213 */ /* 0x000fe40000000000 */
[----:B------:R-:W-:Y:S01]  /*1ad0*/  IABS R19, R5 ;  /* 0x0000000500137213 */ /* 0x000fe20000000000 */
[----:B------:R-:W-:Y:S01]  /*1ae0*/  IMAD.HI.U32 R18, R21, R17, R20 ;  /* 0x0000001115127227 */ /* 0x000fe200078e0014 */
[----:B---3--:R-:W-:-:S03]  /*1af0*/  IABS R21, R12 ;  /* 0x0000000c00157213 */ /* 0x008fc60000000000 */
[----:B------:R-:W-:Y:S02]  /*1b00*/  IMAD.MOV R20, RZ, RZ, -R15 ;  /* 0x000000ffff147224 */ /* 0x000fe400078e0a0f */
[----:B------:R-:W-:-:S04]  /*1b10*/  IMAD.HI.U32 R17, R26, R21, RZ ;  /* 0x000000151a117227 */ /* 0x000fc800078e00ff */
[----:B------:R-:W-:Y:S01]  /*1b20*/  IMAD R15, R17, R20, R21 ;  /* 0x00000014110f7224 */ /* 0x000fe200078e0215 */
[----:B------:R-:W-:Y:S01]  /*1b30*/  MOV R20, R19 ;  /* 0x0000001300147202 */ /* 0x000fe20000000f00 */
[----:B------:R-:W-:Y:S01]  /*1b40*/  IMAD.HI.U32 R26, R14, R21, RZ ;  /* 0x000000150e1a7227 */ /* 0x000fe200078e00ff */
[----:B------:R-:W-:Y:S02]  /*1b50*/  IABS R19, R7 ;  /* 0x0000000700137213 */ /* 0x000fe40000000000 */
[----:B------:R-:W-:Y:S01]  /*1b60*/  ISETP.GT.U32.AND P2, PT, R24, R15, PT ;  /* 0x0000000f1800720c */ /* 0x000fe20003f44070 */
[----:B------:R-:W0:Y:S01]  /*1b70*/  I2F.RP R25, R20 ;  /* 0x0000001400197306 */ /* 0x000e220000209400 */
[----:B------:R-:W-:-:S04]  /*1b80*/  IMAD.HI.U32 R16, R16, R21, RZ ;  /* 0x0000001510107227 */ /* 0x000fc800078e00ff */
[----:B------:R-:W-:Y:S02]  /*1b90*/  IMAD.MOV R19, RZ, RZ, -R19 ;  /* 0x000000ffff137224 */ /* 0x000fe400078e0a13 */
[----:B------:R-:W-:-:S04]  /*1ba0*/  IMAD.HI.U32 R28, R28, R21, RZ ;  /* 0x000000151c1c7227 */ /* 0x000fc800078e00ff */
[----:B------:R-:W-:Y:S01]  /*1bb0*/  IMAD R19, R26, R19, R21 ;  /* 0x000000131a137224 */ /* 0x000fe200078e0215 */
[----:B------:R-:W-:Y:S01]  /*1bc0*/  @!P2 IADD3 R17, PT, PT, R17, 0x1, RZ ;  /* 0x000000011111a810 */ /* 0x000fe20007ffe0ff */
[----:B------:R-:W-:-:S03]  /*1bd0*/  @!P2 IMAD.IADD R15, R15, 0x1, -R24 ;  /* 0x000000010f0fa824 */ /* 0x000fc600078e0a18 */
[----:B------:R-:W-:Y:S02]  /*1be0*/  ISETP.GT.U32.AND P3, PT, R22, R19, PT ;  /* 0x000000131600720c */ /* 0x000fe40003f64070 */
[----:B------:R-:W-:Y:S02]  /*1bf0*/  ISETP.GE.U32.AND P6, PT, R15, R24, PT ;  /* 0x000000180f00720c */ /* 0x000fe40003fc6070 */
[----:B0-----:R-:W0:Y:S01]  /*1c00*/  MUFU.RCP R15, R25 ;  /* 0x00000019000f7308 */ /* 0x001e220000001000 */
[----:B------:R-:W-:-:S04]  /*1c10*/  IABS R24, R8 ;  /* 0x0000000800187213 */ /* 0x000fc80000000000 */
[----:B------:R-:W-:Y:S02]  /*1c20*/  IADD3 R14, PT, PT, RZ, -R24, RZ ;  /* 0x80000018ff0e7210 */ /* 0x000fe40007ffe0ff */
[----:B-----5:R-:W-:Y:S02]  /*1c30*/  IABS R24, R3 ;  /* 0x0000000300187213 */ /* 0x020fe40000000000 */
[----:B------:R-:W-:Y:S02]  /*1c40*/  @!P3 IMAD.IADD R19, R19, 0x1, -R22 ;  /* 0x000000011313b824 */ /* 0x000fe400078e0a16 */
[----:B------:R-:W-:Y:S01]  /*1c50*/  IMAD R14, R16, R14, R21 ;  /* 0x0000000e100e7224 */ /* 0x000fe200078e0215 */
[----:B------:R-:W-:Y:S01]  /*1c60*/  I2F.RP R25, R24 ;  /* 0x0000001800197306 */ /* 0x000fe20000209400 */
[----:B------:R-:W-:Y:S01]  /*1c70*/  @P6 VIADD R17, R17, 0x1 ;  /* 0x0000000111116836 */ /* 0x000fe20000000000 */
[----:B------:R-:W-:Y:S01]  /*1c80*/  ISETP.GE.U32.AND P4, PT, R19, R22, PT ;  /* 0x000000161300720c */ /* 0x000fe20003f86070 */
[----:B------:R-:W-:Y:S01]  /*1c90*/  @!P3 VIADD R26, R26, 0x1 ;  /* 0x000000011a1ab836 */ /* 0x000fe20000000000 */
[----:B------:R-:W-:Y:S01]  /*1ca0*/  ISETP.GT.U32.AND P5, PT, R23, R14, PT ;  /* 0x0000000e1700720c */ /* 0x000fe20003fa4070 */
[----:B0-----:R-:W-:Y:S01]  /*1cb0*/  VIADD R15, R15, 0xffffffe ;  /* 0x0ffffffe0f0f7836 */ /* 0x001fe20000000000 */
[----:B------:R-:W-:-:S05]  /*1cc0*/  ISETP.NE.AND P6, PT, R6, RZ, PT ;  /* 0x000000ff0600720c */ /* 0x000fca0003fc5270 */
[----:B------:R-:W0:Y:S04]  /*1cd0*/  F2I.FTZ.U32.TRUNC.NTZ R15, R15 ;  /* 0x0000000f000f7305 */ /* 0x000e28000021f000 */
[----:B------:R-:W-:Y:S01]  /*1ce0*/  @P4 VIADD R26, R26, 0x1 ;  /* 0x000000011a1a4836 */ /* 0x000fe20000000000 */
[----:B------:R-:W-:Y:S01]  /*1cf0*/  ISETP.NE.AND P4, PT, R7, RZ, PT ;  /* 0x000000ff0700720c */ /* 0x000fe20003f85270 */
[----:B------:R-:W-:Y:S01]  /*1d00*/  @!P5 IMAD.IADD R14, R14, 0x1, -R23 ;  /* 0x000000010e0ed824 */ /* 0x000fe200078e0a17 */
[----:B------:R-:W-:Y:S02]  /*1d10*/  @!P5 IADD3 R16, PT, PT, R16, 0x1, RZ ;  /* 0x000000011010d810 */ /* 0x000fe40007ffe0ff */
[----:B------:R-:W-:Y:S02]  /*1d20*/  ISETP.NE.AND P5, PT, R8, RZ, PT ;  /* 0x000000ff0800720c */ /* 0x000fe40003fa5270 */
[----:B------:R-:W-:-:S02]  /*1d30*/  ISETP.GE.U32.AND P0, PT, R14, R23, PT ;  /* 0x000000170e00720c */ /* 0x000fc40003f06070 */
[----:B------:R-:W-:Y:S02]  /*1d40*/  IABS R14, R9 ;  /* 0x00000009000e7213 */ /* 0x000fe40000000000 */
[----:B0-----:R-:W-:-:S03]  /*1d50*/  IADD3 R19, PT, PT, RZ, -R15, RZ ;  /* 0x8000000fff137210 */ /* 0x001fc60007ffe0ff */
[----:B------:R-:W-:Y:S02]  /*1d60*/  IMAD.MOV R23, RZ, RZ, -R14 ;  /* 0x000000ffff177224 */ /* 0x000fe400078e0a0e */
[----:B------:R-:W-:Y:S02]  /*1d70*/  HFMA2 R14, -RZ, RZ, 0, 0 ;  /* 0x00000000ff0e7431 */ /* 0x000fe400000001ff */
[----:B------:R-:W-:Y:S02]  /*1d80*/  IMAD R19, R19, R20, RZ ;  /* 0x0000001413137224 */ /* 0x000fe400078e02ff */
[----:B------:R-:W-:Y:S02]  /*1d90*/  @P0 IADD3 R16, PT, PT, R16, 0x1, RZ ;  /* 0x0000000110100810 */ /* 0x000fe40007ffe0ff */
[----:B------:R-:W-:Y:S01]  /*1da0*/  IMAD.HI.U32 R22, R15, R19, R14 ;  /* 0x000000130f167227 */ /* 0x000fe200078e000e */
[----:B------:R-:W-:-:S03]  /*1db0*/  IABS R14, R2 ;  /* 0x00000002000e7213 */ /* 0x000fc60000000000 */
[----:B------:R-:W-:Y:S02]  /*1dc0*/  IMAD.MOV.U32 R15, RZ, RZ, R23 ;  /* 0x000000ffff0f7224 */ /* 0x000fe400078e0017 */
[----:B------:R-:W-:Y:S01]  /*1dd0*/  IMAD.MOV.U32 R23, RZ, RZ, R14 ;  /* 0x000000ffff177224 */ /* 0x000fe200078e000e */
[----:B------:R-:W-:Y:S01]  /*1de0*/  LOP3.LUT R14, R6, R12, RZ, 0x3c, !PT ;  /* 0x0000000c060e7212 */ /* 0x000fe200078e3cff */
[----:B------:R-:W-:Y:S02]  /*1df0*/  IMAD R15, R28, R15, R21 ;  /* 0x0000000f1c0f7224 */ /* 0x000fe400078e0215 */
[----:B------:R-:W0:Y:S01]  /*1e00*/  I2F.RP R19, R23 ;  /* 0x0000001700137306 */ /* 0x000e220000209400 */
[----:B------:R-:W-:Y:S01]  /*1e10*/  ISETP.GE.AND P2, PT, R14, RZ, PT ;  /* 0x000000ff0e00720c */ /* 0x000fe20003f46270 */
[----:B------:R-:W-:Y:S01]  /*1e20*/  IMAD.MOV.U32 R14, RZ, RZ, R17 ;  /* 0x000000ffff0e7224 */ /* 0x000fe200078e0011 */
[----:B------:R-:W-:Y:S01]  /*1e30*/  ISETP.GT.U32.AND P1, PT, R13, R15, PT ;  /* 0x0000000f0d00720c */ /* 0x000fe20003f24070 */
[----:B------:R-:W-:-:S10]  /*1e40*/  IMAD.HI.U32 R22, R22, R21, RZ ;  /* 0x0000001516167227 */ /* 0x000fd400078e00ff */
[----:B------:R-:W-:Y:S01]  /*1e50*/  @!P2 IMAD.MOV R14, RZ, RZ, -R14 ;  /* 0x000000ffff0ea224 */ /* 0x000fe200078e0a0e */
[----:B0-----:R-:W0:Y:S01]  /*1e60*/  MUFU.RCP R19, R19 ;  /* 0x0000001300137308 */ /* 0x001e220000001000 */
[-C--:B------:R-:W-:Y:S01]  /*1e70*/  @!P1 IADD3 R15, PT, PT, R15, -R13.reuse, RZ ;  /* 0x8000000d0f0f9210 */ /* 0x080fe20007ffe0ff */
[----:B------:R-:W-:Y:S01]  /*1e80*/  @!P1 VIADD R28, R28, 0x1 ;  /* 0x000000011c1c9836 */ /* 0x000fe20000000000 */
[----:B------:R-:W-:Y:S02]  /*1e90*/  @!P6 LOP3.LUT R14, RZ, R6, RZ, 0x33, !PT ;  /* 0x00000006ff0ee212 */ /* 0x000fe400078e33ff */
[----:B------:R-:W-:Y:S02]  /*1ea0*/  ISETP.GE.U32.AND P2, PT, R15, R13, PT ;  /* 0x0000000d0f00720c */ /* 0x000fe40003f46070 */
[-C--:B------:R-:W-:Y:S01]  /*1eb0*/  LOP3.LUT R13, R7, R12.reuse, RZ, 0x3c, !PT ;  /* 0x0000000c070d7212 */ /* 0x080fe200078e3cff */
[----:B------:R-:W1:Y:S01]  /*1ec0*/  MUFU.RCP R15, R25 ;  /* 0x00000019000f7308 */ /* 0x000e620000001000 */
[----:B------:R-:W-:-:S02]  /*1ed0*/  LOP3.LUT R6, R8, R12, RZ, 0x3c, !PT ;  /* 0x0000000c08067212 */ /* 0x000fc400078e3cff */
[----:B------:R-:W-:Y:S02]  /*1ee0*/  ISETP.GE.AND P6, PT, R13, RZ, PT ;  /* 0x000000ff0d00720c */ /* 0x000fe40003fc6270 */
[----:B------:R-:W-:Y:S02]  /*1ef0*/  IABS R13, R4 ;  /* 0x00000004000d7213 */ /* 0x000fe40000000000 */
[----:B------:R-:W-:Y:S02]  /*1f00*/  ISETP.GE.AND P3, PT, R6, RZ, PT ;  /* 0x000000ff0600720c */ /* 0x000fe40003f66270 */
[----:B------:R-:W-:Y:S01]  /*1f10*/  IADD3 R6, PT, PT, RZ, -R13, RZ ;  /* 0x8000000dff067210 */ /* 0x000fe20007ffe0ff */
[----:B0-----:R-:W-:Y:S01]  /*1f20*/  VIADD R17, R19, 0xffffffe ;  /* 0x0ffffffe13117836 */ /* 0x001fe20000000000 */
[----:B------:R-:W-:Y:S01]  /*1f30*/  ISETP.NE.AND P1, PT, R9, RZ, PT ;  /* 0x000000ff0900720c */ /* 0x000fe20003f25270 */
[----:B------:R-:W-:-:S04]  /*1f40*/  IMAD.HI.U32 R13, R18, R21, RZ ;  /* 0x00000015120d7227 */ /* 0x000fc800078e00ff */
[----:B------:R-:W0:Y:S01]  /*1f50*/  F2I.FTZ.U32.TRUNC.NTZ R17, R17 ;  /* 0x0000001100117305 */ /* 0x000e22000021f000 */
[----:B------:R-:W-:Y:S01]  /*1f60*/  IMAD R18, R13, R6, R21 ;  /* 0x000000060d127224 */ /* 0x000fe200078e0215 */
[----:B------:R-:W-:Y:S01]  /*1f70*/  LOP3.LUT R6, R9, R12, RZ, 0x3c, !PT ;  /* 0x0000000c09067212 */ /* 0x000fe200078e3cff */
[----:B-1----:R-:W-:Y:S02]  /*1f80*/  VIADD R19, R15, 0xffffffe ;  /* 0x0ffffffe0f137836 */ /* 0x002fe40000000000 */
[----:B------:R-:W-:Y:S01]  /*1f90*/  IMAD.MOV.U32 R15, RZ, RZ, R26 ;  /* 0x000000ffff0f7224 */ /* 0x000fe200078e001a */
[----:B------:R-:W-:Y:S01]  /*1fa0*/  ISETP.GT.U32.AND P0, PT, R11, R18, PT ;  /* 0x000000120b00720c */ /* 0x000fe20003f04070 */
[----:B------:R-:W-:Y:S02]  /*1fb0*/  @P2 VIADD R28, R28, 0x1 ;  /* 0x000000011c1c2836 */ /* 0x000fe40000000000 */
[----:B------:R-:W1:Y:S01]  /*1fc0*/  F2I.FTZ.U32.TRUNC.NTZ R19, R19 ;  /* 0x0000001300137305 */ /* 0x000e62000021f000 */
[----:B------:R-:W-:Y:S01]  /*1fd0*/  @!P6 IMAD.MOV R15, RZ, RZ, -R15 ;  /* 0x000000ffff0fe224 */ /* 0x000fe200078e0a0f */
[----:B------:R-:W-:-:S02]  /*1fe0*/  ISETP.GE.AND P6, PT, R6, RZ, PT ;  /* 0x000000ff0600720c */ /* 0x000fc40003fc6270 */
[----:B------:R-:W-:Y:S02]  /*1ff0*/  MOV R6, R16 ;  /* 0x0000001000067202 */ /* 0x000fe40000000f00 */
[----:B0-----:R-:W-:Y:S02]  /*2000*/  IADD3 R16, PT, PT, RZ, -R17, RZ ;  /* 0x80000011ff107210 */ /* 0x001fe40007ffe0ff */
[----:B------:R-:W-:Y:S01]  /*2010*/  @!P4 LOP3.LUT R15, RZ, R7, RZ, 0x33, !PT ;  /* 0x00000007ff0fc212 */ /* 0x000fe200078e33ff */
[----:B------:R-:W-:Y:S01]  /*2020*/  @!P3 IMAD.MOV R6, RZ, RZ, -R6 ;  /* 0x000000ffff06b224 */ /* 0x000fe200078e0a06 */
[----:B------:R-:W-:Y:S01]  /*2030*/  @!P5 LOP3.LUT R6, RZ, R8, RZ, 0x33, !PT ;  /* 0x00000008ff06d212 */ /* 0x000fe200078e33ff */
[----:B------:R-:W-:Y:S01]  /*2040*/  IMAD.MOV.U32 R7, RZ, RZ, R28 ;  /* 0x000000ffff077224 */ /* 0x000fe200078e001c */
[----:B------:R-:W-:Y:S01]  /*2050*/  MOV R8, R16 ;  /* 0x0000001000087202 */ /* 0x000fe20000000f00 */
[----:B------:R-:W-:Y:S02]  /*2060*/  @!P0 IMAD.IADD R18, R18, 0x1, -R11 ;  /* 0x0000000112128824 */ /* 0x000fe400078e0a0b */
[----:B------:R-:W-:-:S02]  /*2070*/  HFMA2 R16, -RZ, RZ, 0, 0 ;  /* 0x00000000ff107431 */ /* 0x000fc400000001ff */
[----:B-1----:R-:W-:Y:S02]  /*2080*/  IMAD.MOV R25, RZ, RZ, -R19 ;  /* 0x000000ffff197224 */ /* 0x002fe400078e0a13 */
[----:B------:R-:W-:Y:S01]  /*2090*/  @!P6 IMAD.MOV R7, RZ, RZ, -R7 ;  /* 0x000000ffff07e224 */ /* 0x000fe200078e0a07 */
[----:B------:R-:W-:Y:S01]  /*20a0*/  @!P1 LOP3.LUT R7, RZ, R9, RZ, 0x33, !PT ;  /* 0x00000009ff079212 */ /* 0x000fe200078e33ff */
[----:B------:R-:W-:Y:S01]  /*20b0*/  IMAD R9, R8, R23, RZ ;  /* 0x0000001708097224 */ /* 0x000fe200078e02ff */
[----:B------:R-:W-:Y:S01]  /*20c0*/  ISETP.GE.U32.AND P6, PT, R18, R11, PT ;  /* 0x0000000b1200720c */ /* 0x000fe20003fc6070 */
[----:B------:R-:W-:Y:S01]  /*20d0*/  IMAD R11, R25, R24, RZ ;  /* 0x00000018190b7224 */ /* 0x000fe200078e02ff */
[----:B------:R-:W-:Y:S01]  /*20e0*/  IABS R8, R5 ;  /* 0x0000000500087213 */ /* 0x000fe20000000000 */
[----:B------:R-:W-:Y:S02]  /*20f0*/  IMAD.MOV.U32 R18, RZ, RZ, RZ ;  /* 0x000000ffff127224 */ /* 0x000fe400078e00ff */
[----:B------:R-:W-:Y:S01]  /*2100*/  IMAD.HI.U32 R16, R17, R9, R16 ;  /* 0x0000000911107227 */ /* 0x000fe200078e0010 */
[----:B------:R-:W-:-:S03]  /*2110*/  IABS R17, R2 ;  /* 0x0000000200117213 */ /* 0x000fc60000000000 */
[----:B------:R-:W-:Y:S01]  /*2120*/  IMAD.HI.U32 R18, R19, R11, R18 ;  /* 0x0000000b13127227 */ /* 0x000fe200078e0012 */
[----:B------:R-:W-:Y:S02]  /*2130*/  IABS R19, R3 ;  /* 0x0000000300137213 */ /* 0x000fe40000000000 */
[----:B------:R-:W-:Y:S01]  /*2140*/  IADD3 R26, PT, PT, RZ, -R17, RZ ;  /* 0x80000011ff1a7210 */ /* 0x000fe20007ffe0ff */
[----:B------:R-:W-:Y:S02]  /*2150*/  IMAD.MOV R11, RZ, RZ, -R8 ;  /* 0x000000ffff0b7224 */ /* 0x000fe400078e0a08 */
[----:B------:R-:W0:Y:S01]  /*2160*/  LDC.64 R8, c[0x0][0x390] ;  /* 0x0000e400ff087b82 */ /* 0x000e220000000a00 */
[----:B------:R-:W-:-:S04]  /*2170*/  IMAD.HI.U32 R16, R16, R21, RZ ;  /* 0x0000001510107227 */ /* 0x000fc800078e00ff */
[----:B------:R-:W-:Y:S02]  /*2180*/  IMAD R11, R22, R11, R21 ;  /* 0x0000000b160b7224 */ /* 0x000fe400078e0215 */
[----:B------:R-:W-:Y:S02]  /*2190*/  IMAD.MOV R17, RZ, RZ, -R19 ;  /* 0x000000ffff117224 */ /* 0x000fe400078e0a13 */
[----:B------:R-:W-:Y:S01]  /*21a0*/  IMAD.HI.U32 R18, R18, R21, RZ ;  /* 0x0000001512127227 */ /* 0x000fe200078e00ff */
[----:B------:R-:W-:-:S03]  /*21b0*/  ISETP.GT.U32.AND P1, PT, R20, R11, PT ;  /* 0x0000000b1400720c */ /* 0x000fc60003f24070 */
[--C-:B------:R-:W-:Y:S02]  /*21c0*/  IMAD R26, R16, R26, R21.reuse ;  /* 0x0000001a101a7224 */ /* 0x100fe400078e0215 */
[----:B------:R-:W-:Y:S02]  /*21d0*/  IMAD R21, R18, R17, R21 ;  /* 0x0000001112157224 */ /* 0x000fe400078e0215 */
[----:B------:R-:W-:Y:S01]  /*21e0*/  @!P0 VIADD R13, R13, 0x1 ;  /* 0x000000010d0d8836 */ /* 0x000fe20000000000 */
[----:B------:R-:W-:Y:S02]  /*21f0*/  ISETP.GT.U32.AND P2, PT, R23, R26, PT ;  /* 0x0000001a1700720c */ /* 0x000fe40003f44070 */
[----:B------:R-:W-:Y:S02]  /*2200*/  ISETP.GT.U32.AND P4, PT, R24, R21, PT ;  /* 0x000000151800720c */ /* 0x000fe40003f84070 */
[----:B------:R-:W-:Y:S01]  /*2210*/  @P6 IADD3 R13, PT, PT, R13, 0x1, RZ ;  /* 0x000000010d0d6810 */ /* 0x000fe20007ffe0ff */
[----:B------:R-:W-:-:S02]  /*2220*/  @!P1 IMAD.IADD R11, R11, 0x1, -R20 ;  /* 0x000000010b0b9824 */ /* 0x000fc400078e0a14 */
[----:B0-----:R-:W-:Y:S01]  /*2230*/  IMAD.WIDE.U32 R8, R0, 0x4, R8 ;  /* 0x0000000400087825 */ /* 0x001fe200078e0008 */
[----:B------:R-:W-:Y:S02]  /*2240*/  LOP3.LUT R0, R4, R12, RZ, 0x3c, !PT ;  /* 0x0000000c04007212 */ /* 0x000fe400078e3cff */
[----:B------:R-:W-:Y:S01]  /*2250*/  ISETP.GE.U32.AND P5, PT, R11, R20, PT ;  /* 0x000000140b00720c */ /* 0x000fe20003fa6070 */
[----:B------:R-:W-:Y:S01]  /*2260*/  @!P1 VIADD R22, R22, 0x1 ;  /* 0x0000000116169836 */ /* 0x000fe20000000000 */
[----:B------:R-:W-:Y:S01]  /*2270*/  ISETP.GE.AND P3, PT, R0, RZ, PT ;  /* 0x000000ff0000720c */ /* 0x000fe20003f66270 */
[----:B------:R-:W-:Y:S01]  /*2280*/  @!P2 VIADD R16, R16, 0x1 ;  /* 0x000000011010a836 */ /* 0x000fe20000000000 */
[-C--:B------:R-:W-:Y:S01]  /*2290*/  @!P2 IADD3 R26, PT, PT, R26, -R23.reuse, RZ ;  /* 0x800000171a1aa210 */ /* 0x080fe20007ffe0ff */
[----:B------:R-:W-:Y:S01]  /*22a0*/  @!P4 IMAD.IADD R21, R21, 0x1, -R24 ;  /* 0x000000011515c824 */ /* 0x000fe200078e0a18 */
[----:B------:R-:W-:Y:S01]  /*22b0*/  LOP3.LUT R0, R5, R12, RZ, 0x3c, !PT ;  /* 0x0000000c05007212 */ /* 0x000fe200078e3cff */
[----:B------:R-:W-:Y:S01]  /*22c0*/  IMAD.WIDE.U32 R8, R10, 0x8, R8 ;  /* 0x000000080a087825 */ /* 0x000fe200078e0008 */
[----:B------:R-:W-:-:S02]  /*22d0*/  ISETP.GE.U32.AND P0, PT, R26, R23, PT ;  /* 0x000000171a00720c */ /* 0x000fc40003f06070 */
[----:B------:R-:W-:Y:S02]  /*22e0*/  ISETP.GE.U32.AND P1, PT, R21, R24, PT ;  /* 0x000000181500720c */ /* 0x000fe40003f26070 */
[----:B------:R-:W-:Y:S01]  /*22f0*/  ISETP.GE.AND P6, PT, R0, RZ, PT ;  /* 0x000000ff0000720c */ /* 0x000fe20003fc6270 */
[----:B------:R-:W-:Y:S01]  /*2300*/  STG.E.64 desc[UR4][R8.64], R14 ;  /* 0x0000000e08007986 */ /* 0x000fe2000c101b04 */
[-C--:B------:R-:W-:Y:S02]  /*2310*/  LOP3.LUT R0, R2, R12.reuse, RZ, 0x3c, !PT ;  /* 0x0000000c02007212 */ /* 0x080fe400078e3cff */
[----:B------:R-:W-:Y:S01]  /*2320*/  LOP3.LUT R12, R3, R12, RZ, 0x3c, !PT ;  /* 0x0000000c030c7212 */ /* 0x000fe200078e3cff */
[----:B------:R-:W-:Y:S01]  /*2330*/  STG.E.64 desc[UR4][R8.64+0x400], R6 ;  /* 0x0004000608007986 */ /* 0x000fe2000c101b04 */
[----:B------:R-:W-:Y:S02]  /*2340*/  @P5 IADD3 R22, PT, PT, R22, 0x1, RZ ;  /* 0x0000000116165810 */ /* 0x000fe40007ffe0ff */
[----:B------:R-:W-:Y:S01]  /*2350*/  ISETP.GE.AND P5, PT, R12, RZ, PT ;  /* 0x000000ff0c00720c */ /* 0x000fe20003fa6270 */
[----:B------:R-:W-:Y:S01]  /*2360*/  IMAD.MOV.U32 R12, RZ, RZ, R13 ;  /* 0x000000ffff0c7224 */ /* 0x000fe200078e000d */
[----:B------:R-:W-:Y:S01]  /*2370*/  @!P4 IADD3 R18, PT, PT, R18, 0x1, RZ ;  /* 0x000000011212c810 */ /* 0x000fe20007ffe0ff */
[----:B------:R-:W-:Y:S01]  /*2380*/  @P0 VIADD R16, R16, 0x1 ;  /* 0x0000000110100836 */ /* 0x000fe20000000000 */
[----:B------:R-:W-:Y:S01]  /*2390*/  ISETP.GE.AND P2, PT, R0, RZ, PT ;  /* 0x000000ff0000720c */ /* 0x000fe20003f46270 */
[----:B------:R-:W-:Y:S01]  /*23a0*/  @!P3 IMAD.MOV R12, RZ, RZ, -R12 ;  /* 0x000000ffff0cb224 */ /* 0x000fe200078e0a0c */
[----:B------:R-:W-:Y:S01]  /*23b0*/  ISETP.NE.AND P0, PT, R4, RZ, PT ;  /* 0x000000ff0400720c */ /* 0x000fe20003f05270 */
[----:B------:R-:W-:Y:S01]  /*23c0*/  @P1 VIADD R18, R18, 0x1 ;  /* 0x0000000112121836 */ /* 0x000fe20000000000 */
[----:B------:R-:W-:-:S02]  /*23d0*/  ISETP.NE.AND P4, PT, R5, RZ, PT ;  /* 0x000000ff0500720c */ /* 0x000fc40003f85270 */
[----:B------:R-:W-:Y:S01]  /*23e0*/  ISETP.NE.AND P3, PT, R2, RZ, PT ;  /* 0x000000ff0200720c */ /* 0x000fe20003f65270 */
[----:B------:R-:W-:Y:S01]  /*23f0*/  IMAD.MOV.U32 R17, RZ, RZ, R18 ;  /* 0x000000ffff117224 */ /* 0x000fe200078e0012 */
[----:B------:R-:W-:Y:S02]  /*2400*/  ISETP.NE.AND P1, PT, R3, RZ, PT ;  /* 0x000000ff0300720c */ /* 0x000fe40003f25270 */
[----:B------:R-:W-:Y:S01]  /*2410*/  MOV R13, R22 ;  /* 0x00000016000d7202 */ /* 0x000fe20000000f00 */
[----:B------:R-:W-:Y:S02]  /*2420*/  @!P5 IMAD.MOV R17, RZ, RZ, -R17 ;  /* 0x000000ffff11d224 */ /* 0x000fe400078e0a11 */
[----:B------:R-:W-:Y:S02]  /*2430*/  @!P2 IADD3 R16, PT, PT, -R16, RZ, RZ ;  /* 0x000000ff1010a210 */ /* 0x000fe40007ffe1ff */
[----:B------:R-:W-:Y:S01]  /*2440*/  @!P6 IMAD.MOV R13, RZ, RZ, -R13 ;  /* 0x000000ffff0de224 */ /* 0x000fe200078e0a0d */
[----:B------:R-:W-:-:S02]  /*2450*/  @!P0 LOP3.LUT R12, RZ, R4, RZ, 0x33, !PT ;  /* 0x00000004ff0c8212 */ /* 0x000fc400078e33ff */
[----:B------:R-:W-:Y:S02]  /*2460*/  @!P4 LOP3.LUT R13, RZ, R5, RZ, 0x33, !PT ;  /* 0x00000005ff0dc212 */ /* 0x000fe400078e33ff */
[----:B------:R-:W-:Y:S02]  /*2470*/  @!P3 LOP3.LUT R16, RZ, R2, RZ, 0x33, !PT ;  /* 0x00000002ff10b212 */ /* 0x000fe400078e33ff */
[----:B------:R-:W-:Y:S01]  /*2480*/  @!P1 LOP3.LUT R17, RZ, R3, RZ, 0x33, !PT ;  /* 0x00000003ff119212 */ /* 0x000fe200078e33ff */
[----:B------:R-:W-:Y:S04]  /*2490*/  STG.E.64 desc[UR4][R8.64+0x800], R12 ;  /* 0x0008000c08007986 */ /* 0x000fe8000c101b04 */
[----:B------:R-:W-:Y:S01]  /*24a0*/  STG.E.64 desc[UR4][R8.64+0xc00], R16 ;  /* 0x000c001008007986 */ /* 0x000fe2000c101b04 */
[----:B------:R-:W-:Y:S05]  /*24b0*/  EXIT ;  /* 0x000000000000794d */ /* 0x000fea0003800000 */
.L_x_17779:
        /* <DEDUP_REMOVED lines=12> */
.L_x_22483:


//--------------------- .text._ZN2at6native29vectorized_elementwise_kernelILi4ENS0_13AUnaryFunctorIiiiZZZNS0_15binary_internal21div_trunc_kernel_cudaERNS_18TensorIteratorBaseEENKUlvE_clEvENKUlvE1_clEvEUliiE_EESt5arrayIPcLm2EEEEviT0_T1_ --------------------------
	.section	.text._ZN2at6native29vectorized_elementwise_kernelILi4ENS0_13AUnaryFunctorIiiiZZZNS0_15binary_internal21div_trunc_kernel_cudaERNS_18TensorIteratorBaseEENKUlvE_clEvENKUlvE1_clEvEUliiE_EESt5arrayIPcLm2EEEEviT0_T1_,"ax",@progbits
	.align	128
        .global         _ZN2at6native29vectorized_elementwise_kernelILi4ENS0_13AUnaryFunctorIiiiZZZNS0_15binary_internal21div_trunc_kernel_cudaERNS_18TensorIteratorBaseEENKUlvE_clEvENKUlvE1_clEvEUliiE_EESt5arrayIPcLm2EEEEviT0_T1_
        .type           _ZN2at6native29vectorized_elementwise_kernelILi4ENS0_13AUnaryFunctorIiiiZZZNS0_15binary_internal21div_trunc_kernel_cudaERNS_18TensorIteratorBaseEENKUlvE_clEvENKUlvE1_clEvEUliiE_EESt5arrayIPcLm2EEEEviT0_T1_,@function
        .size           _ZN2at6native29vectorized_elementwise_kernelILi4ENS0_13AUnaryFunctorIiiiZZZNS0_15binary_internal21div_trunc_kernel_cudaERNS_18TensorIteratorBaseEENKUlvE_clEvENKUlvE1_clEvEUliiE_EESt5arrayIPcLm2EEEEviT0_T1_,(.L_x_22484 - _ZN2at6native29vectorized_elementwise_kernelILi4ENS0_13AUnaryFunctorIiiiZZZNS0_15binary_internal21div_trunc_kernel_cudaERNS_18TensorIteratorBaseEENKUlvE_clEvENKUlvE1_clEvEUliiE_EESt5arrayIPcLm2EEEEviT0_T1_)
        .other          _ZN2at6native29vectorized_elementwise_kernelILi4ENS0_13AUnaryFunctorIiiiZZZNS0_15binary_internal21div_trunc_kernel_cudaERNS_18TensorIteratorBaseEENKUlvE_clEvENKUlvE1_clEvEUliiE_EESt5arrayIPcLm2EEEEviT0_T1_,@"STO_CUDA_ENTRY STV_DEFAULT"
_ZN2at6native29vectorized_elementwise_kernelILi4ENS0_13AUnaryFunctorIiiiZZZNS0_15binary_internal21div_trunc_kernel_cudaERNS_18TensorIteratorBaseEENKUlvE_clEvENKUlvE1_clEvEUliiE_EESt5arrayIPcLm2EEEEviT0_T1_:
.text._ZN2at6native29vectorized_elementwise_kernelILi4ENS0_13AUnaryFunctorIiiiZZZNS0_15binary_internal21div_trunc_kernel_cudaERNS_18TensorIteratorBaseEENKUlvE_clEvENKUlvE1_clEvEUliiE_EESt5arrayIPcLm2EEEEviT0_T1_:
        /* <DEDUP_REMOVED lines=41> */
[----:B------:R-:W1:Y:S08]  /*0290*/  @!P1 LDC.64 R6, c[0x0][0x398] ;  /* 0x0000e600ff069b82 */ /* 0x000e700000000a00 */
[----:B------:R-:W2:Y:S01]  /*02a0*/  @!P6 LDC.64 R8, c[0x0][0x398] ;  /* 0x0000e600ff08eb82 */ /* 0x000ea20000000a00 */
[----:B0-----:R-:W-:Y:S01]  /*02b0*/  @!P6 IADD3 R23, PT, PT, R16, R15, RZ ;  /* 0x0000000f1017e210 */ /* 0x001fe20007ffe0ff */
[----:B---3--:R-:W-:-:S04]  /*02c0*/  @!P3 IMAD.WIDE.U32 R26, R5, 0x4, R12 ;  /* 0x00000004051ab825 */ /* 0x008fc800078e000c */
[----:B----4-:R-:W-:-:S04]  /*02d0*/  @!P2 IMAD.WIDE.U32 R12, R17, 0x4, R10 ;  /* 0x00000004110ca825 */ /* 0x010fc800078e000a */
[----:B------:R-:W-:Y:S02]  /*02e0*/  IMAD.MOV.U32 R4, RZ, RZ, RZ ;  /* 0x000000ffff047224 */ /* 0x000fe400078e00ff */
[----:B------:R-:W-:Y:S02]  /*02f0*/  IMAD.MOV.U32 R5, RZ, RZ, RZ ;  /* 0x000000ffff057224 */ /* 0x000fe400078e00ff */
[----:B------:R-:W-:Y:S02]  /*0300*/  IMAD.MOV.U32 R10, RZ, RZ, RZ ;  /* 0x000000ffff0a7224 */ /* 0x000fe400078e00ff */
[----:B-1----:R-:W-:Y:S01]  /*0310*/  @!P1 IMAD.WIDE.U32 R18, R19, 0x4, R6 ;  /* 0x0000000413129825 */ /* 0x002fe200078e0006 */
[----:B------:R-:W5:Y:S04]  /*0320*/  @!P4 LDG.E R4, desc[UR4][R24.64] ;  /* 0x000000041804c981 */ /* 0x000f68000c1e1900 */
[----:B------:R-:W5:Y:S01]  /*0330*/  @!P3 LDG.E R5, desc[UR4][R26.64] ;  /* 0x000000041a05b981 */ /* 0x000f62000c1e1900 */
[----:B--2---:R-:W-:Y:S01]  /*0340*/  @!P6 IMAD.WIDE.U32 R22, R23, 0x4, R8 ;  /* 0x000000041716e825 */ /* 0x004fe200078e0008 */
[----:B------:R-:W-:-:S02]  /*0350*/  CS2R R8, SRZ ;  /* 0x0000000000087805 */ /* 0x000fc4000001ff00 */
[----:B------:R-:W5:Y:S04]  /*0360*/  @!P2 LDG.E R10, desc[UR4][R12.64] ;  /* 0x000000040c0aa981 */ /* 0x000f68000c1e1900 */
[----:B------:R-:W5:Y:S04]  /*0370*/  @!P1 LDG.E R8, desc[UR4][R18.64] ;  /* 0x0000000412089981 */ /* 0x000f68000c1e1900 */
[----:B------:R-:W5:Y:S01]  /*0380*/  @!P6 LDG.E R9, desc[UR4][R22.64] ;  /* 0x000000041609e981 */ /* 0x000f62000c1e1900 */
[----:B------:R-:W-:-:S06]  /*0390*/  IMAD.MOV.U32 R2, RZ, RZ, RZ ;  /* 0x000000ffff027224 */ /* 0x000fcc00078e00ff */
[----:B------:R0:W5:Y:S02]  /*03a0*/  @!P5 LDG.E R2, desc[UR4][R20.64] ;  /* 0x000000041402d981 */ /* 0x000164000c1e1900 */
[----:B0-----:R-:W0:Y:S01]  /*03b0*/  @!P0 LDC.64 R20, c[0x0][0x398] ;  /* 0x0000e600ff148b82 */ /* 0x001e220000000a00 */
[----:B------:R-:W-:Y:S02]  /*03c0*/  @!P0 IMAD.IADD R7, R16, 0x1, R3 ;  /* 0x0000000110078824 */ /* 0x000fe400078e0203 */
[----:B------:R-:W-:Y:S02]  /*03d0*/  IMAD.MOV.U32 R15, RZ, RZ, RZ ;  /* 0x000000ffff0f7224 */ /* 0x000fe400078e00ff */
[----:B0-----:R-:W-:-:S05]  /*03e0*/  @!P0 IMAD.WIDE.U32 R20, R7, 0x4, R20 ;  /* 0x0000000407148825 */ /* 0x001fca00078e0014 */
[----:B------:R0:W5:Y:S01]  /*03f0*/  @!P0 LDG.E R15, desc[UR4][R20.64] ;  /* 0x00000004140f8981 */ /* 0x000162000c1e1900 */
[----:B------:R-:W-:-:S13]  /*0400*/  ISETP.GE.U32.AND P0, PT, R3, R0, PT ;  /* 0x000000000300720c */ /* 0x000fda0003f06070 */
[----:B------:R-:W1:Y:S01]  /*0410*/  @!P0 LDC.64 R6, c[0x0][0x390] ;  /* 0x0000e400ff068b82 */ /* 0x000e620000000a00 */
[----:B------:R-:W-:Y:S04]  /*0420*/  BSSY.RECONVERGENT B0, `(.L_x_17781) ;  /* 0x000001d000007945 */ /* 0x000fe80003800200 */
[----:B0-----:R-:W-:Y:S05]  /*0430*/  @P0 BRA `(.L_x_17782) ;  /* 0x00000000006c0947 */ /* 0x001fea0003800000 */
[-C--:B-----5:R-:W-:Y:S01]  /*0440*/  IABS R11, R15.reuse ;  /* 0x0000000f000b7213 */ /* 0x0a0fe20000000000 */
[----:B------:R-:W0:Y:S01]  /*0450*/  LDC R20, c[0x0][0x388] ;  /* 0x0000e200ff147b82 */ /* 0x000e220000000800 */
[----:B------:R-:W-:Y:S02]  /*0460*/  IABS R21, R15 ;  /* 0x0000000f00157213 */ /* 0x000fe40000000000 */
[----:B------:R-:W2:Y:S03]  /*0470*/  I2F.RP R17, R11 ;  /* 0x0000000b00117306 */ /* 0x000ea60000209400 */
[----:B------:R-:W-:-:S05]  /*0480*/  IMAD.MOV R21, RZ, RZ, -R21 ;  /* 0x000000ffff157224 */ /* 0x000fca00078e0a15 */
[----:B--2---:R-:W2:Y:S02]  /*0490*/  MUFU.RCP R17, R17 ;  /* 0x0000001100117308 */ /* 0x004ea40000001000 */
[----:B--2---:R-:W-:-:S06]  /*04a0*/  IADD3 R12, PT, PT, R17, 0xffffffe, RZ ;  /* 0x0ffffffe110c7810 */ /* 0x004fcc0007ffe0ff */
[----:B------:R2:W3:Y:S02]  /*04b0*/  F2I.FTZ.U32.TRUNC.NTZ R13, R12 ;  /* 0x0000000c000d7305 */ /* 0x0004e4000021f000 */
[----:B--2---:R-:W-:Y:S02]  /*04c0*/  IMAD.MOV.U32 R12, RZ, RZ, RZ ;  /* 0x000000ffff0c7224 */ /* 0x004fe400078e00ff */
[----:B---3--:R-:W-:-:S04]  /*04d0*/  IMAD.MOV R18, RZ, RZ, -R13 ;  /* 0x000000ffff127224 */ /* 0x008fc800078e0a0d */
[----:B------:R-:W-:Y:S01]  /*04e0*/  IMAD R19, R18, R11, RZ ;  /* 0x0000000b12137224 */ /* 0x000fe200078e02ff */
[----:B0-----:R-:W-:-:S03]  /*04f0*/  IABS R18, R20 ;  /* 0x0000001400127213 */ /* 0x001fc60000000000 */
        /* <DEDUP_REMOVED lines=11> */
[----:B------:R-:W-:-:S05]  /*05b0*/  @P1 VIADD R13, R13, 0x1 ;  /* 0x000000010d0d1836 */ /* 0x000fca0000000000 */
[----:B------:R-:W-:-:S05]  /*05c0*/  MOV R11, R13 ;  /* 0x0000000d000b7202 */ /* 0x000fca0000000f00 */
[----:B------:R-:W-:Y:S01]  /*05d0*/  @!P3 IMAD.MOV R11, RZ, RZ, -R11 ;  /* 0x000000ffff0bb224 */ /* 0x000fe200078e0a0b */
[----:B------:R-:W-:-:S07]  /*05e0*/  @!P2 LOP3.LUT R11, RZ, R15, RZ, 0x33, !PT ;  /* 0x0000000fff0ba212 */ /* 0x000fce00078e33ff */
.L_x_17782:
[----:B------:R-:W-:Y:S05]  /*05f0*/  BSYNC.RECONVERGENT B0 ;  /* 0x0000000000007941 */ /* 0x000fea0003800200 */
.L_x_17781:
[C---:B------:R-:W-:Y:S01]  /*0600*/  VIADD R13, R3.reuse, 0x80 ;  /* 0x00000080030d7836 */ /* 0x040fe20000000000 */
[C---:B------:R-:W-:Y:S01]  /*0610*/  IADD3 R17, PT, PT, R3.reuse, 0x180, RZ ;  /* 0x0000018003117810 */ /* 0x040fe20007ffe0ff */
[----:B-----5:R-:W-:Y:S01]  /*0620*/  VIADD R15, R3, 0x100 ;  /* 0x00000100030f7836 */ /* 0x020fe20000000000 */
[----:B------:R-:W-:Y:S02]  /*0630*/  BSSY.RECONVERGENT B0, `(.L_x_17783) ;  /* 0x0000020000007945 */ /* 0x000fe40003800200 */
[-C--:B------:R-:W-:Y:S02]  /*0640*/  ISETP.GE.U32.AND P1, PT, R13, R0.reuse, PT ;  /* 0x000000000d00720c */ /* 0x080fe40003f26070 */
[-C--:B------:R-:W-:Y:S02]  /*0650*/  ISETP.GE.U32.AND P5, PT, R15, R0.reuse, PT ;  /* 0x000000000f00720c */ /* 0x080fe40003fa6070 */
[----:B------:R-:W-:-:S09]  /*0660*/  ISETP.GE.U32.AND P6, PT, R17, R0, PT ;  /* 0x000000001100720c */ /* 0x000fd20003fc6070 */
[----:B------:R-:W-:Y:S05]  /*0670*/  @P1 BRA `(.L_x_17784) ;  /* 0x00000000006c1947 */ /* 0x000fea0003800000 */
[-C--:B------:R-:W-:Y:S01]  /*0680*/  IABS R12, R14.reuse ;  /* 0x0000000e000c7213 */ /* 0x080fe20000000000 */
[----:B------:R-:W0:Y:S01]  /*0690*/  LDC R21, c[0x0][0x388] ;  /* 0x0000e200ff157b82 */ /* 0x000e220000000800 */
[----:B------:R-:W-:Y:S02]  /*06a0*/  IABS R22, R14 ;  /* 0x0000000e00167213 */ /* 0x000fe40000000000 */
[----:B------:R-:W2:Y:S03]  /*06b0*/  I2F.RP R15, R12 ;  /* 0x0000000c000f7306 */ /* 0x000ea60000209400 */
[----:B------:R-:W-:-:S05]  /*06c0*/  IMAD.MOV R22, RZ, RZ, -R22 ;  /* 0x000000ffff167224 */ /* 0x000fca00078e0a16 */
[----:B--2---:R-:W2:Y:S01]  /*06d0*/  MUFU.RCP R15, R15 ;  /* 0x0000000f000f7308 */ /* 0x004ea20000001000 */
[----:B0-----:R-:W-:Y:S01]  /*06e0*/  IABS R20, R21 ;  /* 0x0000001500147213 */ /* 0x001fe20000000000 */
[----:B--2---:R-:W-:-:S06]  /*06f0*/  VIADD R18, R15, 0xffffffe ;  /* 0x0ffffffe0f127836 */ /* 0x004fcc0000000000 */
        /* <DEDUP_REMOVED lines=19> */
.L_x_17784:
[----:B------:R-:W-:Y:S05]  /*0830*/  BSYNC.RECONVERGENT B0 ;  /* 0x0000000000007941 */ /* 0x000fea0003800200 */
.L_x_17783:
        /* <DEDUP_REMOVED lines=9> */
[----:B-1----:R-:W-:Y:S01]  /*08d0*/  @!P0 IMAD.WIDE.U32 R6, R15, 0x4, R6 ;  /* 0x000000040f068825 */ /* 0x002fe200078e0006 */
        /* <DEDUP_REMOVED lines=16> */
[----:B------:R-:W-:Y:S01]  /*09e0*/  IMAD.HI.U32 R14, R15, R18, RZ ;  /* 0x000000120f0e7227 */ /* 0x000fe200078e00ff */
[----:B------:R-:W-:-:S03]  /*09f0*/  LOP3.LUT R15, R2, R21, RZ, 0x3c, !PT ;  /* 0x00000015020f7212 */ /* 0x000fc600078e3cff */
[----:B------:R-:W-:-:S05]  /*0a00*/  IMAD R18, R14, R19, R18 ;  /* 0x000000130e127224 */ /* 0x000fca00078e0212 */
[----:B------:R-:W-:-:S13]  /*0a10*/  ISETP.GT.U32.AND P5, PT, R17, R18, PT ;  /* 0x000000121100720c */ /* 0x000fda0003fa4070 */
[----:B------:R-:W-:Y:S02]  /*0a20*/  @!P5 IMAD.IADD R18, R18, 0x1, -R17 ;  /* 0x000000011212d824 */ /* 0x000fe400078e0a11 */
[----:B------:R-:W-:-:S03]  /*0a30*/  @!P5 VIADD R14, R14, 0x1 ;  /* 0x000000010e0ed836 */ /* 0x000fc60000000000 */
[----:B------:R-:W-:-:S13]  /*0a40*/  ISETP.GE.U32.AND P5, PT, R18, R17, PT ;  /* 0x000000111200720c */ /* 0x000fda0003fa6070 */
[----:B------:R-:W-:Y:S01]  /*0a50*/  @P5 VIADD R14, R14, 0x1 ;  /* 0x000000010e0e5836 */ /* 0x000fe20000000000 */
[----:B------:R-:W-:-:S13]  /*0a60*/  ISETP.GE.AND P5, PT, R15, RZ, PT ;  /* 0x000000ff0f00720c */ /* 0x000fda0003fa6270 */
[----:B------:R-:W-:Y:S02]  /*0a70*/  @!P5 IADD3 R14, PT, PT, -R14, RZ, RZ ;  /* 0x000000ff0e0ed210 */ /* 0x000fe40007ffe1ff */
[----:B------:R-:W-:-:S13]  /*0a80*/  ISETP.NE.AND P5, PT, R2, RZ, PT ;  /* 0x000000ff0200720c */ /* 0x000fda0003fa5270 */
[----:B------:R-:W-:-:S07]  /*0a90*/  @!P5 LOP3.LUT R14, RZ, R2, RZ, 0x33, !PT ;  /* 0x00000002ff0ed212 */ /* 0x000fce00078e33ff */
.L_x_17786:
[----:B------:R-:W-:Y:S05]  /*0aa0*/  BSYNC.RECONVERGENT B0 ;  /* 0x0000000000007941 */ /* 0x000fea0003800200 */
.L_x_17785:
[----:B------:R-:W-:Y:S04]  /*0ab0*/  BSSY.RECONVERGENT B0, `(.L_x_17787) ;  /* 0x000001d000007945 */ /* 0x000fe80003800200 */
[----:B------:R-:W-:Y:S05]  /*0ac0*/  @P6 BRA `(.L_x_17788) ;  /* 0x00000000006c6947 */ /* 0x000fea0003800000 */
[-C--:B------:R-:W-:Y:S01]  /*0ad0*/  IABS R2, R4.reuse ;  /* 0x0000000400027213 */ /* 0x080fe20000000000 */
        /* <DEDUP_REMOVED lines=22> */
[----:B------:R-:W-:-:S03]  /*0c40*/  ISETP.NE.AND P6, PT, R4, RZ, PT ;  /* 0x000000ff0400720c */ /* 0x000fc60003fc5270 */
[----:B------:R-:W-:-:S04]  /*0c50*/  IMAD.MOV.U32 R2, RZ, RZ, R19 ;  /* 0x000000ffff027224 */ /* 0x000fc800078e0013 */
[----:B------:R-:W-:-:S06]  /*0c60*/  @!P5 IMAD.MOV R2, RZ, RZ, -R2 ;  /* 0x000000ffff02d224 */ /* 0x000fcc00078e0a02 */
[----:B------:R-:W-:-:S07]  /*0c70*/  @!P6 LOP3.LUT R2, RZ, R4, RZ, 0x33, !PT ;  /* 0x00000004ff02e212 */ /* 0x000fce00078e33ff */
.L_x_17788:
[----:B------:R-:W-:Y:S05]  /*0c80*/  BSYNC.RECONVERGENT B0 ;  /* 0x0000000000007941 */ /* 0x000fea0003800200 */
.L_x_17787:
        /* <DEDUP_REMOVED lines=28> */
.L_x_17790:
[----:B------:R-:W-:Y:S05]  /*0e50*/  BSYNC.RECONVERGENT B0 ;  /* 0x0000000000007941 */ /* 0x000fea0003800200 */
.L_x_17789:
        /* <DEDUP_REMOVED lines=28> */
[----:B------:R-:W-:-:S07]  /*1020*/  @!P2 LOP3.LUT R17, RZ, R10, RZ, 0x33, !PT ;  /* 0x0000000aff11a212 */ /* 0x000fce00078e33ff */
.L_x_17792:
[----:B------:R-:W-:Y:S05]  /*1030*/  BSYNC.RECONVERGENT B0 ;  /* 0x0000000000007941 */ /* 0x000fea0003800200 */
.L_x_17791:
        /* <DEDUP_REMOVED lines=17> */
[----:B------:R-:W-:Y:S01]  /*1150*/  IMAD R19, R5, R4, R18 ;  /* 0x0000000405137224 */ /* 0x000fe200078e0212 */
[----:B------:R-:W-:-:S04]  /*1160*/  LOP3.LUT R4, R8, R21, RZ, 0x3c, !PT ;  /* 0x0000001508047212 */ /* 0x000fc800078e3cff */
[----:B------:R-:W-:Y:S02]  /*1170*/  ISETP.GT.U32.AND P2, PT, R10, R19, PT ;  /* 0x000000130a00720c */ /* 0x000fe40003f44070 */
[----:B------:R-:W-:-:S11]  /*1180*/  ISETP.GE.AND P3, PT, R4, RZ, PT ;  /* 0x000000ff0400720c */ /* 0x000fd60003f66270 */
        /* <DEDUP_REMOVED lines=8> */
.L_x_17794:
[----:B------:R-:W-:Y:S05]  /*1210*/  BSYNC.RECONVERGENT B0 ;  /* 0x0000000000007941 */ /* 0x000fea0003800200 */
.L_x_17793:
        /* <DEDUP_REMOVED lines=25> */
[----:B------:R-:W-:-:S06]  /*13b0*/  @P1 VIADD R4, R4, 0x1 ;  /* 0x0000000104041836 */ /* 0x000fcc0000000000 */
[----:B------:R-:W-:Y:S02]  /*13c0*/  @!P3 IADD3 R4, PT, PT, -R4, RZ, RZ ;  /* 0x000000ff0404b210 */ /* 0x000fe40007ffe1ff */
[----:B------:R-:W-:-:S07]  /*13d0*/  @!P2 LOP3.LUT R4, RZ, R9, RZ, 0x33, !PT ;  /* 0x00000009ff04a212 */ /* 0x000fce00078e33ff */
.L_x_17796:
[----:B------:R-:W-:Y:S05]  /*13e0*/  BSYNC.RECONVERGENT B0 ;  /* 0x0000000000007941 */ /* 0x000fea0003800200 */
.L_x_17795:
        /* <DEDUP_REMOVED lines=18> */
.L_x_17799:
[----:B------:R-:W-:-:S13]  /*1510*/  ISETP.GE.U32.AND P0, PT, R3, R0, PT ;  /* 0x000000000300720c */ /* 0x000fda0003f06070 */
[----:B------:R-:W-:Y:S05]  /*1520*/  @P0 BRA `(.L_x_17801) ;  /* 0x0000000000300947 */ /* 0x000fea0003800000 */
[----:B0-----:R-:W0:Y:S01]  /*1530*/  LDC.64 R6, c[0x0][0x390] ;  /* 0x0000e400ff067b82 */ /* 0x001e220000000a00 */
[----:B------:R-:W-:Y:S01]  /*1540*/  IADD3 R5, PT, PT, R16, R3, RZ ;  /* 0x0000000310057210 */ /* 0x000fe20007ffe0ff */
[----:B------:R-:W-:-:S04]  /*1550*/  VIADD R3, R3, 0x80 ;  /* 0x0000008003037836 */ /* 0x000fc80000000000 */
[----:B0-----:R-:W-:-:S05]  /*1560*/  IMAD.WIDE.U32 R6, R5, 0x4, R6 ;  /* 0x0000000405067825 */ /* 0x001fca00078e0006 */
[----:B------:R1:W-:Y:S02]  /*1570*/  STG.E desc[UR4][R6.64], R2 ;  /* 0x0000000206007986 */ /* 0x0003e4000c101904 */
.L_x_17800:
[----:B------:R-:W-:-:S13]  /*1580*/  ISETP.GE.U32.AND P0, PT, R3, R0, PT ;  /* 0x000000000300720c */ /* 0x000fda0003f06070 */
[----:B------:R-:W-:Y:S05]  /*1590*/  @P0 BRA `(.L_x_17802) ;  /* 0x0000000000340947 */ /* 0x000fea0003800000 */
[----:B01----:R-:W0:Y:S01]  /*15a0*/  LDC.64 R6, c[0x0][0x390] ;  /* 0x0000e400ff067b82 */ /* 0x003e220000000a00 */
[----:B------:R-:W-:Y:S01]  /*15b0*/  IMAD.IADD R5, R16, 0x1, R3 ;  /* 0x0000000110057824 */ /* 0x000fe200078e0203 */
[----:B------:R-:W-:-:S03]  /*15c0*/  IADD3 R3, PT, PT, R3, 0x80, RZ ;  /* 0x0000008003037810 */ /* 0x000fc60007ffe0ff */
[----:B0-----:R-:W-:-:S05]  /*15d0*/  IMAD.WIDE.U32 R6, R5, 0x4, R6 ;  /* 0x0000000405067825 */ /* 0x001fca00078e0006 */
[----:B------:R1:W-:Y:S02]  /*15e0*/  STG.E desc[UR4][R6.64], R15 ;  /* 0x0000000f06007986 */ /* 0x0003e4000c101904 */
.L_x_17801:
        /* <DEDUP_REMOVED lines=8> */
.L_x_17802:
[----:B------:R-:W-:Y:S05]  /*1670*/  BSYNC.RELIABLE B1 ;  /* 0x0000000000017941 */ /* 0x000fea0003800100 */
.L_x_17798:
[----:B------:R-:W-:-:S13]  /*1680*/  ISETP.GE.U32.AND P0, PT, R3, R0, PT ;  /* 0x000000000300720c */ /* 0x000fda0003f06070 */
[----:B012---:R-:W0:Y:S01]  /*1690*/  @!P0 LDC.64 R6, c[0x0][0x390] ;  /* 0x0000e400ff068b82 */ /* 0x007e220000000a00 */
[----:B------:R-:W-:Y:S01]  /*16a0*/  @!P0 IADD3 R5, PT, PT, R16, R3, RZ ;  /* 0x0000000310058210 */ /* 0x000fe20007ffe0ff */
[----:B------:R-:W-:-:S04]  /*16b0*/  @!P0 VIADD R3, R3, 0x80 ;  /* 0x0000008003038836 */ /* 0x000fc80000000000 */
[----:B0-----:R-:W-:-:S05]  /*16c0*/  @!P0 IMAD.WIDE.U32 R6, R5, 0x4, R6 ;  /* 0x0000000405068825 */ /* 0x001fca00078e0006 */
[----:B------:R2:W-:Y:S02]  /*16d0*/  @!P0 STG.E desc[UR4][R6.64], R10 ;  /* 0x0000000a06008986 */ /* 0x0005e4000c101904 */
.L_x_17803:
[----:B------:R-:W-:Y:S05]  /*16e0*/  BSYNC.RECONVERGENT B0 ;  /* 0x0000000000007941 */ /* 0x000fea0003800200 */
.L_x_17797:
        /* <DEDUP_REMOVED lines=8> */
.L_x_17780:
[----:B------:R-:W0:Y:S01]  /*1770*/  S2R R2, SR_TID.X ;  /* 0x0000000000027919 */ /* 0x000e220000002100 */
[----:B------:R-:W1:Y:S02]  /*1780*/  LDC.64 R4, c[0x0][0x398] ;  /* 0x0000e600ff047b82 */ /* 0x000e640000000a00 */
[----:B-1----:R-:W-:-:S04]  /*1790*/  IMAD.WIDE.U32 R4, R16, 0x4, R4 ;  /* 0x0000000410047825 */ /* 0x002fc800078e0004 */
[----:B0-----:R-:W-:-:S05]  /*17a0*/  IMAD.WIDE.U32 R6, R2, 0x10, R4 ;  /* 0x0000001002067825 */ /* 0x001fca00078e0004 */
[----:B------:R-:W2:Y:S04]  /*17b0*/  LDG.E.128 R8, desc[UR4][R6.64] ;  /* 0x0000000406087981 */ /* 0x000ea8000c1e1d00 */
[----:B------:R-:W3:Y:S01]  /*17c0*/  LDG.E.128 R12, desc[UR4][R6.64+0x800] ;  /* 0x00080004060c7981 */ /* 0x000ee2000c1e1d00 */
[----:B--2---:R-:W-:Y:S02]  /*17d0*/  IABS R25, R8 ;  /* 0x0000000800197213 */ /* 0x004fe40000000000 */
[----:B------:R-:W-:Y:S02]  /*17e0*/  IABS R17, R9 ;  /* 0x0000000900117213 */ /* 0x000fe40000000000 */
[----:B------:R-:W0:Y:S01]  /*17f0*/  I2F.RP R18, R25 ;  /* 0x0000001900127306 */ /* 0x000e220000209400 */
[----:B------:R-:W-:-:S02]  /*1800*/  IABS R5, R10 ;  /* 0x0000000a00057213 */ /* 0x000fc40000000000 */
[----:B---3--:R-:W-:Y:S02]  /*1810*/  IABS R0, R12 ;  /* 0x0000000c00007213 */ /* 0x008fe40000000000 */
[----:B------:R-:W-:-:S03]  /*1820*/  IABS R4, R11 ;  /* 0x0000000b00047213 */ /* 0x000fc60000000000 */
[----:B------:R-:W1:Y:S08]  /*1830*/  I2F.RP R20, R17 ;  /* 0x0000001100147306 */ /* 0x000e700000209400 */
[----:B0-----:R-:W0:Y:S08]  /*1840*/  MUFU.RCP R18, R18 ;  /* 0x0000001200127308 */ /* 0x001e300000001000 */
[----:B------:R-:W-:Y:S08]  /*1850*/  I2F.RP R21, R5 ;  /* 0x0000000500157306 */ /* 0x000ff00000209400 */
[----:B-1----:R-:W1:Y:S01]  /*1860*/  MUFU.RCP R20, R20 ;  /* 0x0000001400147308 */ /* 0x002e620000001000 */
[----:B0-----:R-:W-:-:S07]  /*1870*/  IADD3 R22, PT, PT, R18, 0xffffffe, RZ ;  /* 0x0ffffffe12167810 */ /* 0x001fce0007ffe0ff */
[----:B------:R-:W0:Y:S08]  /*1880*/  I2F.RP R3, R0 ;  /* 0x0000000000037306 */ /* 0x000e300000209400 */
[----:B------:R-:W-:Y:S01]  /*1890*/  I2F.RP R24, R4 ;  /* 0x0000000400187306 */ /* 0x000fe20000209400 */
[----:B-1----:R-:W-:-:S07]  /*18a0*/  VIADD R7, R20, 0xffffffe ;  /* 0x0ffffffe14077836 */ /* 0x002fce0000000000 */
[----:B------:R-:W1:Y:S08]  /*18b0*/  MUFU.RCP R21, R21 ;  /* 0x0000001500157308 */ /* 0x000e700000001000 */
[----:B------:R2:W3:Y:S08]  /*18c0*/  F2I.FTZ.U32.TRUNC.NTZ R23, R22 ;  /* 0x0000001600177305 */ /* 0x0004f0000021f000 */
[----:B0-----:R-:W0:Y:S01]  /*18d0*/  MUFU.RCP R3, R3 ;  /* 0x0000000300037308 */ /* 0x001e220000001000 */
[----:B--2---:R-:W-:-:S02]  /*18e0*/  IMAD.MOV.U32 R22, RZ, RZ, RZ ;  /* 0x000000ffff167224 */ /* 0x004fc400078e00ff */
[----:B-1----:R-:W-:Y:S01]  /*18f0*/  VIADD R18, R21, 0xffffffe ;  /* 0x0ffffffe15127836 */ /* 0x002fe20000000000 */
[----:B---3--:R-:W-:-:S04]  /*1900*/  IADD3 R20, PT, PT, RZ, -R23, RZ ;  /* 0x80000017ff147210 */ /* 0x008fc80007ffe0ff */
[----:B------:R1:W2:Y:S01]  /*1910*/  MUFU.RCP R6, R24 ;  /* 0x0000001800067308 */ /* 0x0002a20000001000 */
[----:B------:R-:W-:-:S07]  /*1920*/  IMAD R27, R20, R25, RZ ;  /* 0x00000019141b7224 */ /* 0x000fce00078e02ff */
[----:B------:R-:W3:Y:S01]  /*1930*/  F2I.FTZ.U32.TRUNC.NTZ R7, R7 ;  /* 0x0000000700077305 */ /* 0x000ee2000021f000 */
[----:B-1----:R-:W-:-:S04]  /*1940*/  IMAD.HI.U32 R24, R23, R27, R22 ;  /* 0x0000001b17187227 */ /* 0x002fc800078e0016 */
[----:B0-----:R-:W-:-:S03]  /*1950*/  VIADD R20, R3, 0xffffffe ;  /* 0x0ffffffe03147836 */ /* 0x001fc60000000000 */
[----:B------:R0:W1:Y:S01]  /*1960*/  F2I.FTZ.U32.TRUNC.NTZ R19, R18 ;  /* 0x0000001200137305 */ /* 0x000062000021f000 */
[----:B--2---:R-:W-:Y:S01]  /*1970*/  VIADD R6, R6, 0xffffffe ;  /* 0x0ffffffe06067836 */ /* 0x004fe20000000000 */
[----:B---3--:R-:W-:-:S06]  /*1980*/  IADD3 R3, PT, PT, RZ, -R7, RZ ;  /* 0x80000007ff037210 */ /* 0x008fcc0007ffe0ff */
[----:B------:R2:W3:Y:S01]  /*1990*/  F2I.FTZ.U32.TRUNC.NTZ R21, R6 ;  /* 0x0000000600157305 */ /* 0x0004e2000021f000 */
[----:B0-----:R-:W-:Y:S02]  /*19a0*/  MOV R18, R3 ;  /* 0x0000000300127202 */ /* 0x001fe40000000f00 */
[----:B------:R-:W0:Y:S01]  /*19b0*/  LDC R3, c[0x0][0x388] ;  /* 0x0000e200ff037b82 */ /* 0x000e220000000800 */
[----:B-1----:R-:W-:-:S04]  /*19c0*/  IMAD.MOV R22, RZ, RZ, -R19 ;  /* 0x000000ffff167224 */ /* 0x002fc800078e0a13 */
[----:B------:R-:W1:Y:S01]  /*19d0*/  F2I.FTZ.U32.TRUNC.NTZ R23, R20 ;  /* 0x0000001400177305 */ /* 0x000e62000021f000 */
[----:B------:R-:W-:Y:S02]  /*19e0*/  IMAD R27, R18, R17, RZ ;  /* 0x00000011121b7224 */ /* 0x000fe400078e02ff */
[----:B--2---:R-:W-:Y:S02]  /*19f0*/  IMAD.MOV.U32 R6, RZ, RZ, RZ ;  /* 0x000000ffff067224 */ /* 0x004fe400078e00ff */
[----:B------:R-:W-:Y:S02]  /*1a00*/  IMAD R29, R22, R5, RZ ;  /* 0x00000005161d7224 */ /* 0x000fe400078e02ff */
[----:B------:R-:W-:Y:S02]  /*1a10*/  HFMA2 R22, -RZ, RZ, 0, 0 ;  /* 0x00000000ff167431 */ /* 0x000fe400000001ff */
[----:B------:R-:W-:Y:S02]  /*1a20*/  IMAD.MOV.U32 R18, RZ, RZ, RZ ;  /* 0x000000ffff127224 */ /* 0x000fe400078e00ff */
[----:B------:R-:W-:Y:S01]  /*1a30*/  IMAD.HI.U32 R6, R7, R27, R6 ;  /* 0x0000001b07067227 */ /* 0x000fe200078e0006 */
[----:B---3--:R-:W-:-:S03]  /*1a40*/  IADD3 R7, PT, PT, RZ, -R21, RZ ;  /* 0x80000015ff077210 */ /* 0x008fc60007ffe0ff */
[----:B------:R-:W-:Y:S01]  /*1a50*/  IMAD.HI.U32 R26, R19, R29, R18 ;  /* 0x0000001d131a7227 */ /* 0x000fe200078e0012 */
[----:B------:R-:W-:-:S03]  /*1a60*/  IABS R18, R13 ;  /* 0x0000000d00127213 */ /* 0x000fc60000000000 */
[--C-:B-1----:R-:W-:Y:S02]  /*1a70*/  IMAD.MOV R19, RZ, RZ, -R23.reuse ;  /* 0x000000ffff137224 */ /* 0x102fe400078e0a17 */
[----:B------:R-:W-:Y:S02]  /*1a80*/  IMAD R7, R7, R4, RZ ;  /* 0x0000000407077224 */ /* 0x000fe400078e02ff */
[----:B------:R-:W-:Y:S02]  /*1a90*/  IMAD R19, R19, R0, RZ ;  /* 0x0000000013137224 */ /* 0x000fe400078e02ff */
[----:B------:R-:W-:Y:S02]  /*1aa0*/  IMAD.MOV.U32 R20, RZ, RZ, RZ ;  /* 0x000000ffff147224 */ /* 0x000fe400078e00ff */
[----:B------:R-:W-:Y:S01]  /*1ab0*/  IMAD.HI.U32 R22, R23, R19, R22 ;  /* 0x0000001317167227 */ /* 0x000fe200078e0016 */
[----:B0-----:R-:W-:Y:S01]  /*1ac0*/  IABS R19, R3 ;  /* 0x0000000300137213 */ /* 0x001fe20000000000 */
[----:B------:R-:W0:Y:S02]  /*1ad0*/  I2F.RP R23, R18 ;  /* 0x0000001200177306 */ /* 0x000e240000209400 */
[----:B------:R-:W-:Y:S01]  /*1ae0*/  IMAD.HI.U32 R20, R21, R7, R20 ;  /* 0x0000000715147227 */ /* 0x000fe200078e0014 */
[----:B------:R-:W-:-:S03]  /*1af0*/  IABS R7, R8 ;  /* 0x0000000800077213 */ /* 0x000fc60000000000 */
[----:B------:R-:W-:-:S04]  /*1b00*/  IMAD.HI.U32 R24, R24, R19, RZ ;  /* 0x0000001318187227 */ /* 0x000fc800078e00ff */
[----:B------:R-:W-:Y:S01]  /*1b10*/  IMAD.MOV R28, RZ, RZ, -R7 ;  /* 0x000000ffff1c7224 */ /* 0x000fe200078e0a07 */
[----:B------:R-:W-:Y:S01]  /*1b20*/  IABS R7, R9 ;  /* 0x0000000900077213 */ /* 0x000fe20000000000 */
[-C--:B------:R-:W-:Y:S01]  /*1b30*/  IMAD.HI.U32 R21, R6, R19.reuse, RZ ;  /* 0x0000001306157227 */ /* 0x080fe200078e00ff */
[----:B0-----:R-:W0:Y:S03]  /*1b40*/  MUFU.RCP R23, R23 ;  /* 0x0000001700177308 */ /* 0x001e260000001000 */
[----:B------:R-:W-:Y:S02]  /*1b50*/  IMAD R28, R24, R28, R19 ;  /* 0x0000001c181c7224 */ /* 0x000fe400078e0213 */
[----:B------:R-:W-:-:S03]  /*1b60*/  IMAD.HI.U32 R26, R26, R19, RZ ;  /* 0x000000131a1a7227 */ /* 0x000fc600078e00ff */
[----:B------:R-:W-:Y:S01]  /*1b70*/  ISETP.GT.U32.AND P1, PT, R25, R28, PT ;  /* 0x0000001c1900720c */ /* 0x000fe20003f24070 */
[----:B------:R-:W-:-:S04]  /*1b80*/  IMAD.HI.U32 R20, R20, R19, RZ ;  /* 0x0000001314147227 */ /* 0x000fc800078e00ff */
[----:B------:R-:W-:-:S08]  /*1b90*/  IMAD.HI.U32 R22, R22, R19, RZ ;  /* 0x0000001316167227 */ /* 0x000fd000078e00ff */
[----:B------:R-:W-:Y:S02]  /*1ba0*/  @!P1 IMAD.IADD R28, R28, 0x1, -R25 ;  /* 0x000000011c1c9824 */ /* 0x000fe400078e0a19 */
[----:B------:R-:W-:-:S03]  /*1bb0*/  @!P1 VIADD R24, R24, 0x1 ;  /* 0x0000000118189836 */ /* 0x000fc60000000000 */
[----:B------:R-:W-:Y:S02]  /*1bc0*/  ISETP.GE.U32.AND P4, PT, R28, R25, PT ;  /* 0x000000191c00720c */ /* 0x000fe40003f86070 */
[----:B------:R-:W-:Y:S01]  /*1bd0*/  IADD3 R28, PT, PT, RZ, -R7, RZ ;  /* 0x80000007ff1c7210 */ /* 0x000fe20007ffe0ff */
[----:B0-----:R-:W-:Y:S01]  /*1be0*/  VIADD R7, R23, 0xffffffe ;  /* 0x0ffffffe17077836 */ /* 0x001fe20000000000 */
[----:B------:R-:W-:-:S03]  /*1bf0*/  IABS R25, R15 ;  /* 0x0000000f00197213 */ /* 0x000fc60000000000 */
[----:B------:R-:W-:Y:S01]  /*1c00*/  IMAD R6, R21, R28, R19 ;  /* 0x0000001c15067224 */ /* 0x000fe200078e0213 */
[----:B------:R-:W0:Y:S04]  /*1c10*/  I2F.RP R27, R25 ;  /* 0x00000019001b7306 */ /* 0x000e280000209400 */
[----:B------:R-:W-:Y:S01]  /*1c20*/  ISETP.GT.U32.AND P6, PT, R17, R6, PT ;  /* 0x000000061100720c */ /* 0x000fe20003fc4070 */
[----:B------:R-:W-:-:S03]  /*1c30*/  @P4 VIADD R24, R24, 0x1 ;  /* 0x0000000118184836 */ /* 0x000fc60000000000 */
[----:B------:R-:W1:Y:S08]  /*1c40*/  F2I.FTZ.U32.TRUNC.NTZ R7, R7 ;  /* 0x0000000700077305 */ /* 0x000e70000021f000 */
[----:B0-----:R-:W-:Y:S01]  /*1c50*/  MUFU.RCP R27, R27 ;  /* 0x0000001b001b7308 */ /* 0x001fe20000001000 */
[----:B------:R-:W-:Y:S01]  /*1c60*/  @!P6 IADD3 R6, PT, PT, R6, -R17, RZ ;  /* 0x800000110606e210 */ /* 0x000fe20007ffe0ff */
[----:B------:R-:W-:Y:S01]  /*1c70*/  @!P6 VIADD R21, R21, 0x1 ;  /* 0x000000011515e836 */ /* 0x000fe20000000000 */
[----:B------:R-:W-:-:S02]  /*1c80*/  ISETP.NE.AND P6, PT, R9, RZ, PT ;  /* 0x000000ff0900720c */ /* 0x000fc40003fc5270 */
[----:B------:R-:W-:Y:S01]  /*1c90*/  ISETP.GE.U32.AND P3, PT, R6, R17, PT ;  /* 0x000000110600720c */ /* 0x000fe20003f66070 */
[----:B------:R-:W-:Y:S01]  /*1ca0*/  IMAD.MOV.U32 R6, RZ, RZ, RZ ;  /* 0x000000ffff067224 */ /* 0x000fe200078e00ff */
[----:B------:R-:W-:Y:S01]  /*1cb0*/  IABS R17, R14 ;  /* 0x0000000e00117213 */ /* 0x000fe20000000000 */
[----:B-1----:R-:W-:-:S04]  /*1cc0*/  IMAD.MOV R23, RZ, RZ, -R7 ;  /* 0x000000ffff177224 */ /* 0x002fc800078e0a07 */
[----:B------:R-:W-:-:S04]  /*1cd0*/  IMAD R23, R23, R18, RZ ;  /* 0x0000001217177224 */ /* 0x000fc800078e02ff */
[----:B------:R-:W-:Y:S01]  /*1ce0*/  IMAD.HI.U32 R28, R7, R23, R6 ;  /* 0x00000017071c7227 */ /* 0x000fe200078e0006 */
[----:B------:R-:W-:Y:S01]  /*1cf0*/  IABS R6, R10 ;  /* 0x0000000a00067213 */ /* 0x000fe20000000000 */
[----:B------:R-:W0:Y:S02]  /*1d00*/  I2F.RP R23, R17 ;  /* 0x0000001100177306 */ /* 0x000e240000209400 */
[----:B------:R-:W-:Y:S02]  /*1d10*/  @P3 VIADD R21, R21, 0x1 ;  /* 0x0000000115153836 */ /* 0x000fe40000000000 */
[----:B------:R-:W-:Y:S02]  /*1d20*/  IMAD.MOV R6, RZ, RZ, -R6 ;  /* 0x000000ffff067224 */ /* 0x000fe400078e0a06 */
[----:B------:R-:W-:-:S04]  /*1d30*/  IMAD.HI.U32 R28, R28, R19, RZ ;  /* 0x000000131c1c7227 */ /* 0x000fc800078e00ff */
[----:B------:R-:W-:-:S05]  /*1d40*/  IMAD R6, R26, R6, R19 ;  /* 0x000000061a067224 */ /* 0x000fca00078e0213 */
[----:B------:R-:W-:Y:S01]  /*1d50*/  ISETP.GT.U32.AND P5, PT, R5, R6, PT ;  /* 0x000000060500720c */ /* 0x000fe20003fa4070 */
[----:B0-----:R-:W0:-:S12]  /*1d60*/  MUFU.RCP R23, R23 ;  /* 0x0000001700177308 */ /* 0x001e180000001000 */
[-C--:B------:R-:W-:Y:S02]  /*1d70*/  @!P5 IADD3 R6, PT, PT, R6, -R5.reuse, RZ ;  /* 0x800000050606d210 */ /* 0x080fe40007ffe0ff */
[----:B------:R-:W-:Y:S02]  /*1d80*/  @!P5 IADD3 R26, PT, PT, R26, 0x1, RZ ;  /* 0x000000011a1ad810 */ /* 0x000fe40007ffe0ff */
[----:B------:R-:W-:Y:S02]  /*1d90*/  ISETP.GE.U32.AND P2, PT, R6, R5, PT ;  /* 0x000000050600720c */ /* 0x000fe40003f46070 */
[----:B------:R-:W-:-:S05]  /*1da0*/  IABS R5, R11 ;  /* 0x0000000b00057213 */ /* 0x000fca0000000000 */
[----:B------:R-:W-:Y:S02]  /*1db0*/  IMAD.MOV R7, RZ, RZ, -R5 ;  /* 0x000000ffff077224 */ /* 0x000fe400078e0a05 */
[----:B0-----:R-:W-:Y:S02]  /*1dc0*/  VIADD R5, R23, 0xffffffe ;  /* 0x0ffffffe17057836 */ /* 0x001fe40000000000 */
[----:B------:R-:W-:Y:S02]  /*1dd0*/  IMAD R7, R20, R7, R19 ;  /* 0x0000000714077224 */ /* 0x000fe400078e0213 */
[----:B------:R-:W-:Y:S01]  /*1de0*/  @P2 VIADD R26, R26, 0x1 ;  /* 0x000000011a1a2836 */ /* 0x000fe20000000000 */
[----:B------:R-:W-:Y:S01]  /*1df0*/  ISETP.NE.AND P2, PT, R11, RZ, PT ;  /* 0x000000ff0b00720c */ /* 0x000fe20003f45270 */
[----:B------:R-:W0:Y:S01]  /*1e00*/  F2I.FTZ.U32.TRUNC.NTZ R5, R5 ;  /* 0x0000000500057305 */ /* 0x000e22000021f000 */
[----:B------:R-:W-:-:S13]  /*1e10*/  ISETP.GT.U32.AND P0, PT, R4, R7, PT ;  /* 0x000000070400720c */ /* 0x000fda0003f04070 */
[----:B------:R-:W-:Y:S01]  /*1e20*/  @!P0 IMAD.IADD R7, R7, 0x1, -R4 ;  /* 0x0000000107078824 */ /* 0x000fe200078e0a04 */
[----:B0-----:R-:W-:Y:S01]  /*1e30*/  IADD3 R6, PT, PT, RZ, -R5, RZ ;  /* 0x80000005ff067210 */ /* 0x001fe20007ffe0ff */
[----:B------:R-:W-:Y:S01]  /*1e40*/  @!P0 VIADD R20, R20, 0x1 ;  /* 0x0000000114148836 */ /* 0x000fe20000000000 */
[----:B------:R-:W-:Y:S02]  /*1e50*/  ISETP.NE.AND P0, PT, R10, RZ, PT ;  /* 0x000000ff0a00720c */ /* 0x000fe40003f05270 */
[----:B------:R-:W-:Y:S01]  /*1e60*/  ISETP.GE.U32.AND P1, PT, R7, R4, PT ;  /* 0x000000040700720c */ /* 0x000fe20003f26070 */
[----:B------:R-:W-:Y:S01]  /*1e70*/  IMAD R23, R6, R17, RZ ;  /* 0x0000001106177224 */ /* 0x000fe200078e02ff */
[----:B------:R-:W-:Y:S02]  /*1e80*/  MOV R4, RZ ;  /* 0x000000ff00047202 */ /* 0x000fe40000000f00 */
[----:B------:R-:W-:-:S03]  /*1e90*/  IADD3 R6, PT, PT, R27, 0xffffffe, RZ ;  /* 0x0ffffffe1b067810 */ /* 0x000fc60007ffe0ff */
[----:B------:R-:W-:Y:S01]  /*1ea0*/  IMAD.HI.U32 R23, R5, R23, R4 ;  /* 0x0000001705177227 */ /* 0x000fe200078e0004 */
[-C--:B------:R-:W-:Y:S01]  /*1eb0*/  LOP3.LUT R4, R8, R3.reuse, RZ, 0x3c, !PT ;  /* 0x0000000308047212 */ /* 0x080fe200078e3cff */
[----:B------:R0:W1:Y:S01]  /*1ec0*/  F2I.FTZ.U32.TRUNC.NTZ R7, R6 ;  /* 0x0000000600077305 */ /* 0x000062000021f000 */
[-C--:B------:R-:W-:Y:S02]  /*1ed0*/  LOP3.LUT R5, R9, R3.reuse, RZ, 0x3c, !PT ;  /* 0x0000000309057212 */ /* 0x080fe400078e3cff */
[----:B------:R-:W-:Y:S01]  /*1ee0*/  ISETP.GE.AND P4, PT, R4, RZ, PT ;  /* 0x000000ff0400720c */ /* 0x000fe20003f86270 */
[----:B------:R-:W-:Y:S01]  /*1ef0*/  IMAD.MOV.U32 R4, RZ, RZ, R24 ;  /* 0x000000ffff047224 */ /* 0x000fe200078e0018 */
[----:B------:R-:W-:Y:S02]  /*1f00*/  @P1 IADD3 R20, PT, PT, R20, 0x1, RZ ;  /* 0x0000000114141810 */ /* 0x000fe40007ffe0ff */
[----:B0-----:R-:W-:-:S09]  /*1f10*/  LOP3.LUT R6, R11, R3, RZ, 0x3c, !PT ;  /* 0x000000030b067212 */ /* 0x001fd200078e3cff */
[----:B------:R-:W-:Y:S01]  /*1f20*/  @!P4 IMAD.MOV R4, RZ, RZ, -R4 ;  /* 0x000000ffff04c224 */ /* 0x000fe200078e0a04 */
[----:B------:R-:W-:-:S13]  /*1f30*/  ISETP.NE.AND P4, PT, R8, RZ, PT ;  /* 0x000000ff0800720c */ /* 0x000fda0003f85270 */
[----:B------:R-:W-:Y:S02]  /*1f40*/  @!P4 LOP3.LUT R4, RZ, R8, RZ, 0x33, !PT ;  /* 0x00000008ff04c212 */ /* 0x000fe400078e33ff */
[----:B------:R-:W-:Y:S02]  /*1f50*/  ISETP.GE.AND P4, PT, R5, RZ, PT ;  /* 0x000000ff0500720c */ /* 0x000fe40003f86270 */
[----:B------:R-:W-:Y:S02]  /*1f60*/  LOP3.LUT R5, R10, R3, RZ, 0x3c, !PT ;  /* 0x000000030a057212 */ /* 0x000fe400078e3cff */
[----:B-1----:R-:W-:Y:S02]  /*1f70*/  IADD3 R8, PT, PT, RZ, -R7, RZ ;  /* 0x80000007ff087210 */ /* 0x002fe40007ffe0ff */
[----:B------:R-:W-:Y:S01]  /*1f80*/  ISETP.GE.AND P3, PT, R5, RZ, PT ;  /* 0x000000ff0500720c */ /* 0x000fe20003f66270 */
[----:B------:R-:W-:Y:S02]  /*1f90*/  IMAD.MOV.U32 R5, RZ, RZ, R21 ;  /* 0x000000ffff057224 */ /* 0x000fe400078e0015 */
[----:B------:R-:W-:Y:S01]  /*1fa0*/  IMAD R21, R8, R25, RZ ;  /* 0x0000001908157224 */ /* 0x000fe200078e02ff */
[----:B------:R-:W-:-:S03]  /*1fb0*/  IABS R8, R13 ;  /* 0x0000000d00087213 */ /* 0x000fc60000000000 */
[----:B------:R-:W-:Y:S02]  /*1fc0*/  @!P4 IADD3 R5, PT, PT, -R5, RZ, RZ ;  /* 0x000000ff0505c210 */ /* 0x000fe40007ffe1ff */
[----:B------:R-:W-:Y:S01]  /*1fd0*/  ISETP.GE.AND P4, PT, R6, RZ, PT ;  /* 0x000000ff0600720c */ /* 0x000fe20003f86270 */
[----:B------:R-:W-:Y:S01]  /*1fe0*/  IMAD.MOV.U32 R6, RZ, RZ, RZ ;  /* 0x000000ffff067224 */ /* 0x000fe200078e00ff */
[----:B------:R-:W-:-:S03]  /*1ff0*/  @!P6 LOP3.LUT R5, RZ, R9, RZ, 0x33, !PT ;  /* 0x00000009ff05e212 */ /* 0x000fc600078e33ff */
[----:B------:R-:W-:Y:S01]  /*2000*/  IMAD.HI.U32 R24, R7, R21, R6 ;  /* 0x0000001507187227 */ /* 0x000fe200078e0006 */
[----:B------:R-:W-:-:S03]  /*2010*/  IABS R6, R12 ;  /* 0x0000000c00067213 */ /* 0x000fc60000000000 */
[----:B------:R-:W-:Y:S02]  /*2020*/  IMAD.MOV.U32 R7, RZ, RZ, R20 ;  /* 0x000000ffff077224 */ /* 0x000fe400078e0014 */
[----:B------:R-:W-:Y:S02]  /*2030*/  IMAD.MOV R9, RZ, RZ, -R6 ;  /* 0x000000ffff097224 */ /* 0x000fe400078e0a06 */
[----:B------:R-:W-:Y:S02]  /*2040*/  IMAD.MOV.U32 R6, RZ, RZ, R26 ;  /* 0x000000ffff067224 */ /* 0x000fe400078e001a */
[----:B------:R-:W-:Y:S02]  /*2050*/  IMAD R9, R22, R9, R19 ;  /* 0x0000000916097224 */ /* 0x000fe400078e0213 */
[----:B------:R-:W-:Y:S01]  /*2060*/  @!P4 IMAD.MOV R7, RZ, RZ, -R7 ;  /* 0x000000ffff07c224 */ /* 0x000fe200078e0a07 */
[----:B------:R-:W-:Y:S02]  /*2070*/  @!P3 IADD3 R6, PT, PT, -R6, RZ, RZ ;  /* 0x000000ff0606b210 */ /* 0x000fe40007ffe1ff */
[----:B------:R-:W-:-:S02]  /*2080*/  ISETP.GT.U32.AND P6, PT, R0, R9, PT ;  /* 0x000000090000720c */ /* 0x000fc40003fc4070 */
[----:B------:R-:W-:Y:S02]  /*2090*/  @!P0 LOP3.LUT R6, RZ, R10, RZ, 0x33, !PT ;  /* 0x0000000aff068212 */ /* 0x000fe400078e33ff */
[----:B------:R-:W-:Y:S02]  /*20a0*/  @!P2 LOP3.LUT R7, RZ, R11, RZ, 0x33, !PT ;  /* 0x0000000bff07a212 */ /* 0x000fe400078e33ff */
[----:B------:R-:W-:Y:S02]  /*20b0*/  IABS R10, R14 ;  /* 0x0000000e000a7213 */ /* 0x000fe40000000000 */
[----:B------:R-:W-:-:S03]  /*20c0*/  IABS R11, R15 ;  /* 0x0000000f000b7213 */ /* 0x000fc60000000000 */
[----:B------:R-:W-:Y:S02]  /*20d0*/  IMAD.MOV R20, RZ, RZ, -R10 ;  /* 0x000000ffff147224 */ /* 0x000fe400078e0a0a */
[----:B------:R-:W-:Y:S02]  /*20e0*/  @!P6 IMAD.IADD R9, R9, 0x1, -R0 ;  /* 0x000000010909e824 */ /* 0x000fe400078e0a00 */
[----:B------:R-:W-:Y:S02]  /*20f0*/  IMAD.MOV R26, RZ, RZ, -R11 ;  /* 0x000000ffff1a7224 */ /* 0x000fe400078e0a0b */
[-C--:B------:R-:W-:Y:S01]  /*2100*/  IMAD.HI.U32 R10, R23, R19.reuse, RZ ;  /* 0x00000013170a7227 */ /* 0x080fe200078e00ff */
[----:B------:R-:W-:Y:S02]  /*2110*/  ISETP.GE.U32.AND P5, PT, R9, R0, PT ;  /* 0x000000000900720c */ /* 0x000fe40003fa6070 */
[----:B------:R-:W-:Y:S01]  /*2120*/  IADD3 R0, PT, PT, RZ, -R8, RZ ;  /* 0x80000008ff007210 */ /* 0x000fe20007ffe0ff */
[----:B------:R-:W-:Y:S01]  /*2130*/  IMAD.HI.U32 R11, R24, R19, RZ ;  /* 0x00000013180b7227 */ /* 0x000fe200078e00ff */
[----:B------:R-:W0:Y:S03]  /*2140*/  LDC.64 R8, c[0x0][0x390] ;  /* 0x0000e400ff087b82 */ /* 0x000e260000000a00 */
[----:B------:R-:W-:-:S02]  /*2150*/  IMAD R23, R28, R0, R19 ;  /* 0x000000001c177224 */ /* 0x000fc400078e0213 */
[--C-:B------:R-:W-:Y:S02]  /*2160*/  IMAD R0, R10, R20, R19.reuse ;  /* 0x000000140a007224 */ /* 0x100fe400078e0213 */
[----:B------:R-:W-:Y:S01]  /*2170*/  IMAD R24, R11, R26, R19 ;  /* 0x0000001a0b187224 */ /* 0x000fe200078e0213 */
[----:B------:R-:W-:Y:S01]  /*2180*/  ISETP.GT.U32.AND P2, PT, R18, R23, PT ;  /* 0x000000171200720c */ /* 0x000fe20003f44070 */
[----:B------:R-:W-:Y:S01]  /*2190*/  @!P6 VIADD R22, R22, 0x1 ;  /* 0x000000011616e836 */ /* 0x000fe20000000000 */
[----:B------:R-:W-:Y:S02]  /*21a0*/  ISETP.GT.U32.AND P0, PT, R17, R0, PT ;  /* 0x000000001100720c */ /* 0x000fe40003f04070 */
[----:B------:R-:W-:Y:S01]  /*21b0*/  ISETP.GT.U32.AND P3, PT, R25, R24, PT ;  /* 0x000000181900720c */ /* 0x000fe20003f64070 */
[----:B------:R-:W-:Y:S01]  /*21c0*/  @P5 VIADD R22, R22, 0x1 ;  /* 0x0000000116165836 */ /* 0x000fe20000000000 */
[----:B------:R-:W-:-:S04]  /*21d0*/  LOP3.LUT R19, R12, R3, RZ, 0x3c, !PT ;  /* 0x000000030c137212 */ /* 0x000fc800078e3cff */
[----:B------:R-:W-:-:S03]  /*21e0*/  ISETP.GE.AND P1, PT, R19, RZ, PT ;  /* 0x000000ff1300720c */ /* 0x000fc60003f26270 */
[-C--:B------:R-:W-:Y:S01]  /*21f0*/  @!P2 IADD3 R23, PT, PT, R23, -R18.reuse, RZ ;  /* 0x800000121717a210 */ /* 0x080fe20007ffe0ff */
[----:B------:R-:W-:Y:S01]  /*2200*/  @!P2 VIADD R28, R28, 0x1 ;  /* 0x000000011c1ca836 */ /* 0x000fe20000000000 */
[----:B------:R-:W-:Y:S01]  /*2210*/  @!P0 IADD3 R10, PT, PT, R10, 0x1, RZ ;  /* 0x000000010a0a8810 */ /* 0x000fe20007ffe0ff */
[----:B------:R-:W-:Y:S01]  /*2220*/  @!P0 IMAD.IADD R0, R0, 0x1, -R17 ;  /* 0x0000000100008824 */ /* 0x000fe200078e0a11 */
[----:B------:R-:W-:Y:S01]  /*2230*/  @!P3 IADD3 R24, PT, PT, R24, -R25, RZ ;  /* 0x800000191818b210 */ /* 0x000fe20007ffe0ff */
[----:B0-----:R-:W-:Y:S01]  /*2240*/  IMAD.WIDE.U32 R20, R16, 0x4, R8 ;  /* 0x0000000410147825 */ /* 0x001fe200078e0008 */
[----:B------:R-:W-:Y:S02]  /*2250*/  ISETP.GE.U32.AND P4, PT, R23, R18, PT ;  /* 0x000000121700720c */ /* 0x000fe40003f86070 */
[----:B------:R-:W-:Y:S01]  /*2260*/  ISETP.GE.U32.AND P6, PT, R0, R17, PT ;  /* 0x000000110000720c */ /* 0x000fe20003fc6070 */
[----:B------:R-:W-:Y:S01]  /*2270*/  IMAD.MOV.U32 R8, RZ, RZ, R22 ;  /* 0x000000ffff087224 */ /* 0x000fe200078e0016 */
[----:B------:R-:W-:Y:S01]  /*2280*/  ISETP.GE.U32.AND P5, PT, R24, R25, PT ;  /* 0x000000191800720c */ /* 0x000fe20003fa6070 */
[----:B------:R-:W-:Y:S01]  /*2290*/  @!P3 VIADD R11, R11, 0x1 ;  /* 0x000000010b0bb836 */ /* 0x000fe20000000000 */
[----:B------:R-:W-:Y:S01]  /*22a0*/  LOP3.LUT R0, R13, R3, RZ, 0x3c, !PT ;  /* 0x000000030d007212 */ /* 0x000fe200078e3cff */
[----:B------:R-:W-:Y:S01]  /*22b0*/  IMAD.WIDE.U32 R20, R2, 0x10, R20 ;  /* 0x0000001002147825 */ /* 0x000fe200078e0014 */
[----:B------:R-:W-:-:S02]  /*22c0*/  @!P1 IADD3 R8, PT, PT, -R8, RZ, RZ ;  /* 0x000000ff08089210 */ /* 0x000fc40007ffe1ff */
[----:B------:R-:W-:Y:S02]  /*22d0*/  ISETP.GE.AND P2, PT, R0, RZ, PT ;  /* 0x000000ff0000720c */ /* 0x000fe40003f46270 */
[-C--:B------:R-:W-:Y:S01]  /*22e0*/  LOP3.LUT R0, R14, R3.reuse, RZ, 0x3c, !PT ;  /* 0x000000030e007212 */ /* 0x080fe200078e3cff */
[----:B------:R-:W-:Y:S01]  /*22f0*/  @P4 VIADD R28, R28, 0x1 ;  /* 0x000000011c1c4836 */ /* 0x000fe20000000000 */
[----:B------:R-:W-:Y:S01]  /*2300*/  LOP3.LUT R3, R15, R3, RZ, 0x3c, !PT ;  /* 0x000000030f037212 */ /* 0x000fe200078e3cff */
[----:B------:R-:W-:Y:S01]  /*2310*/  STG.E.128 desc[UR4][R20.64], R4 ;  /* 0x0000000414007986 */ /* 0x000fe2000c101d04 */
[----:B------:R-:W-:Y:S01]  /*2320*/  ISETP.GE.AND P4, PT, R0, RZ, PT ;  /* 0x000000ff0000720c */ /* 0x000fe20003f86270 */
[----:B------:R-:W-:Y:S01]  /*2330*/  @P5 VIADD R11, R11, 0x1 ;  /* 0x000000010b0b5836 */ /* 0x000fe20000000000 */
[----:B------:R-:W-:Y:S01]  /*2340*/  ISETP.GE.AND P0, PT, R3, RZ, PT ;  /* 0x000000ff0300720c */ /* 0x000fe20003f06270 */
[----:B------:R-:W-:Y:S01]  /*2350*/  IMAD.MOV.U32 R9, RZ, RZ, R28 ;  /* 0x000000ffff097224 */ /* 0x000fe200078e001c */
[----:B------:R-:W-:-:S02]  /*2360*/  @P6 IADD3 R10, PT, PT, R10, 0x1, RZ ;  /* 0x000000010a0a6810 */ /* 0x000fc40007ffe0ff */
[----:B------:R-:W-:Y:S01]  /*2370*/  ISETP.NE.AND P6, PT, R12, RZ, PT ;  /* 0x000000ff0c00720c */ /* 0x000fe20003fc5270 */
[----:B------:R-:W-:Y:S01]  /*2380*/  @!P2 IMAD.MOV R9, RZ, RZ, -R9 ;  /* 0x000000ffff09a224 */ /* 0x000fe200078e0a09 */
[----:B------:R-:W-:Y:S02]  /*2390*/  ISETP.NE.AND P3, PT, R13, RZ, PT ;  /* 0x000000ff0d00720c */ /* 0x000fe40003f65270 */
[----:B------:R-:W-:Y:S02]  /*23a0*/  ISETP.NE.AND P5, PT, R14, RZ, PT ;  /* 0x000000ff0e00720c */ /* 0x000fe40003fa5270 */
[----:B------:R-:W-:Y:S02]  /*23b0*/  ISETP.NE.AND P1, PT, R15, RZ, PT ;  /* 0x000000ff0f00720c */ /* 0x000fe40003f25270 */
[----:B------:R-:W-:Y:S01]  /*23c0*/  @!P4 IADD3 R10, PT, PT, -R10, RZ, RZ ;  /* 0x000000ff0a0ac210 */ /* 0x000fe20007ffe1ff */
[----:B------:R-:W-:-:S04]  /*23d0*/  @!P0 IMAD.MOV R11, RZ, RZ, -R11 ;  /* 0x000000ffff0b8224 */ /* 0x000fc800078e0a0b */
[----:B------:R-:W-:Y:S02]  /*23e0*/  @!P6 LOP3.LUT R8, RZ, R12, RZ, 0x33, !PT ;  /* 0x0000000cff08e212 */ /* 0x000fe400078e33ff */
[----:B------:R-:W-:Y:S02]  /*23f0*/  @!P3 LOP3.LUT R9, RZ, R13, RZ, 0x33, !PT ;  /* 0x0000000dff09b212 */ /* 0x000fe400078e33ff */
[----:B------:R-:W-:Y:S02]  /*2400*/  @!P5 LOP3.LUT R10, RZ, R14, RZ, 0x33, !PT ;  /* 0x0000000eff0ad212 */ /* 0x000fe400078e33ff */
[----:B------:R-:W-:-:S05]  /*2410*/  @!P1 LOP3.LUT R11, RZ, R15, RZ, 0x33, !PT ;  /* 0x0000000fff0b9212 */ /* 0x000fca00078e33ff */
[----:B------:R-:W-:Y:S01]  /*2420*/  STG.E.128 desc[UR4][R20.64+0x800], R8 ;  /* 0x0008000814007986 */ /* 0x000fe2000c101d04 */
[----:B------:R-:W-:Y:S05]  /*2430*/  EXIT ;  /* 0x000000000000794d */ /* 0x000fea0003800000 */
.L_x_17804:
        /* <DEDUP_REMOVED lines=12> */
.L_x_22484:


//--------------------- .text._ZN2at6native29vectorized_elementwise_kernelILi8ENS0_13AUnaryFunctorIiiiZZZNS0_15binary_internal21div_trunc_kernel_cudaERNS_18TensorIteratorBaseEENKUlvE_clEvENKUlvE1_clEvEUliiE_EESt5arrayIPcLm2EEEEviT0_T1_ --------------------------
	.section	.text._ZN2at6native29vectorized_elementwise_kernelILi8ENS0_13AUnaryFunctorIiiiZZZNS0_15binary_internal21div_trunc_kernel_cudaERNS_18TensorIteratorBaseEENKUlvE_clEvENKUlvE1_clEvEUliiE_EESt5arrayIPcLm2EEEEviT0_T1_,"ax",@progbits
	.align	128
        .global         _ZN2at6native29vectorized_elementwise_kernelILi8ENS0_13AUnaryFunctorIiiiZZZNS0_15binary_internal21div_trunc_kernel_cudaERNS_18TensorIteratorBaseEENKUlvE_clEvENKUlvE1_clEvEUliiE_EESt5arrayIPcLm2EEEEviT0_T1_
        .type           _ZN2at6native29vectorized_elementwise_kernelILi8ENS0_13AUnaryFunctorIiiiZZZNS0_15binary_internal21div_trunc_kernel_cudaERNS_18TensorIteratorBaseEENKUlvE_clEvENKUlvE1_clEvEUliiE_EESt5arrayIPcLm2EEEEviT0_T1_,@function
        .size           _ZN2at6native29vectorized_elementwise_kernelILi8ENS0_13AUnaryFunctorIiiiZZZNS0_15binary_internal21div_trunc_kernel_cudaERNS_18TensorIteratorBaseEENKUlvE_clEvENKUlvE1_clEvEUliiE_EESt5arrayIPcLm2EEEEviT0_T1_,(.L_x_22485 - _ZN2at6native29vectorized_elementwise_kernelILi8ENS0_13AUnaryFunctorIiiiZZZNS0_15binary_internal21div_trunc_kernel_cudaERNS_18TensorIteratorBaseEENKUlvE_clEvENKUlvE1_clEvEUliiE_EESt5arrayIPcLm2EEEEviT0_T1_)
        .other          _ZN2at6native29vectorized_elementwise_kernelILi8ENS0_13AUnaryFunctorIiiiZZZNS0_15binary_internal21div_trunc_kernel_cudaERNS_18TensorIteratorBaseEENKUlvE_clEvENKUlvE1_clEvEUliiE_EESt5arrayIPcLm2EEEEviT0_T1_,@"STO_CUDA_ENTRY STV_DEFAULT"
_ZN2at6native29vectorized_elementwise_kernelILi8ENS0_13AUnaryFunctorIiiiZZZNS0_15binary_internal21div_trunc_kernel_cudaERNS_18TensorIteratorBaseEENKUlvE_clEvENKUlvE1_clEvEUliiE_EESt5arrayIPcLm2EEEEviT0_T1_:
.text._ZN2at6native29vectorized_elementwise_kernelILi8ENS0_13AUnaryFunctorIiiiZZZNS0_15binary_internal21div_trunc_kernel_cudaERNS_18TensorIteratorBaseEENKUlvE_clEvENKUlvE1_clEvEUliiE_EESt5arrayIPcLm2EEEEviT0_T1_:
[----:B------:R-:W-:Y:S01]  /*0000*/  LDC R1, c[0x0][0x37c] ;  /* 0x0000df00ff017b82 */ /* 0x000fe20000000800 */
[----:B------:R-:W-:Y:S05]  /*0010*/  EXIT ;  /* 0x000000000000794d */ /* 0x000fea0003800000 */
.L_x_17805:
        /* <DEDUP_REMOVED lines=14> */
.L_x_22485:


//--------------------- .text._ZN2at6native18elementwise_kernelILi128ELi4EZNS0_15gpu_kernel_implINS0_13BinaryFunctorIaaaZZZNS0_15binary_internal21div_trunc_kernel_cudaERNS_18TensorIteratorBaseEENKUlvE_clEvENKUlvE0_clEvEUlaaE_EEEEvS6_RKT_EUliE_EEviT1_ --------------------------
	.section	.text._ZN2at6native18elementwise_kernelILi128ELi4EZNS0_15gpu_kernel_implINS0_13BinaryFunctorIaaaZZZNS0_15binary_internal21div_trunc_kernel_cudaERNS_18TensorIteratorBaseEENKUlvE_clEvENKUlvE0_clEvEUlaaE_EEEEvS6_RKT_EUliE_EEviT1_,"ax",@progbits
	.align	128
        .global         _ZN2at6native18elementwise_kernelILi128ELi4EZNS0_15gpu_kernel_implINS0_13BinaryFunctorIaaaZZZNS0_15binary_internal21div_trunc_kernel_cudaERNS_18TensorIteratorBaseEENKUlvE_clEvENKUlvE0_clEvEUlaaE_EEEEvS6_RKT_EUliE_EEviT1_
        .type           _ZN2at6native18elementwise_kernelILi128ELi4EZNS0_15gpu_kernel_implINS0_13BinaryFunctorIaaaZZZNS0_15binary_internal21div_trunc_kernel_cudaERNS_18TensorIteratorBaseEENKUlvE_clEvENKUlvE0_clEvEUlaaE_EEEEvS6_RKT_EUliE_EEviT1_,@function
        .size           _ZN2at6native18elementwise_kernelILi128ELi4EZNS0_15gpu_kernel_implINS0_13BinaryFunctorIaaaZZZNS0_15binary_internal21div_trunc_kernel_cudaERNS_18TensorIteratorBaseEENKUlvE_clEvENKUlvE0_clEvEUlaaE_EEEEvS6_RKT_EUliE_EEviT1_,(.L_x_22275 - _ZN2at6native18elementwise_kernelILi128ELi4EZNS0_15gpu_kernel_implINS0_13BinaryFunctorIaaaZZZNS0_15binary_internal21div_trunc_kernel_cudaERNS_18TensorIteratorBaseEENKUlvE_clEvENKUlvE0_clEvEUlaaE_EEEEvS6_RKT_EUliE_EEviT1_)
        .other          _ZN2at6native18elementwise_kernelILi128ELi4EZNS0_15gpu_kernel_implINS0_13BinaryFunctorIaaaZZZNS0_15binary_internal21div_trunc_kernel_cudaERNS_18TensorIteratorBaseEENKUlvE_clEvENKUlvE0_clEvEUlaaE_EEEEvS6_RKT_EUliE_EEviT1_,@"STO_CUDA_ENTRY STV_DEFAULT"
_ZN2at6native18elementwise_kernelILi128ELi4EZNS0_15gpu_kernel_implINS0_13BinaryFunctorIaaaZZZNS0_15binary_internal21div_trunc_kernel_cudaERNS_18TensorIteratorBaseEENKUlvE_clEvENKUlvE0_clEvEUlaaE_EEEEvS6_RKT_EUliE_EEviT1_:
.text._ZN2at6native18elementwise_kernelILi128ELi4EZNS0_15gpu_kernel_implINS0_13BinaryFunctorIaaaZZZNS0_15binary_internal21div_trunc_kernel_cudaERNS_18TensorIteratorBaseEENKUlvE_clEvENKUlvE0_clEvEUlaaE_EEEEvS6_RKT_EUliE_EEviT1_:
        /* <DEDUP_REMOVED lines=371> */
.L_x_17808:
        /* <DEDUP_REMOVED lines=14> */
[----:B------:R0:W5:Y:S01]  /*1810*/  LDG.E.U8 R19, desc[UR36][R2.64] ;  /* 0x0000002402137981 */ /* 0x000162000c1e1100 */
[----:B------:R-:W-:Y:S05]  /*1820*/  BRA `(.L_x_17814) ;  /* 0x0000000c00547947 */ /* 0x000fea0003800000 */
.L_x_17812:
[----:B------:R0:W5:Y:S01]  /*1830*/  LDG.E.U8 R19, desc[UR36][R2.64] ;  /* 0x0000002402137981 */ /* 0x000162000c1e1100 */
[----:B------:R-:W-:Y:S05]  /*1840*/  BRA `(.L_x_17814) ;  /* 0x0000000c004c7947 */ /* 0x000fea0003800000 */
.L_x_17811:
[----:B------:R-:W-:-:S09]  /*1850*/  UISETP.NE.AND UP0, UPT, UR4, 0x2, UPT ;  /* 0x000000020400788c */ /* 0x000fd2000bf05270 */
[----:B------:R-:W-:Y:S05]  /*1860*/  BRA.U !UP0, `(.L_x_17815) ;  /* 0x0000000108207547 */ /* 0x000fea000b800000 */
[----:B------:R-:W-:-:S09]  /*1870*/  UISETP.NE.AND UP0, UPT, UR4, 0x3, UPT ;  /* 0x000000030400788c */ /* 0x000fd2000bf05270 */
[----:B------:R-:W-:Y:S05]  /*1880*/  BRA.U !UP0, `(.L_x_17816) ;  /* 0x0000000108107547 */ /* 0x000fea000b800000 */
[----:B------:R-:W-:-:S09]  /*1890*/  UISETP.NE.AND UP0, UPT, UR4, 0x4, UPT ;  /* 0x000000040400788c */ /* 0x000fd2000bf05270 */
[----:B------:R-:W-:Y:S05]  /*18a0*/  BRA.U UP0, `(.L_x_17813) ;  /* 0x0000000900b07547 */ /* 0x000fea000b800000 */
[----:B------:R0:W5:Y:S01]  /*18b0*/  LDG.E.U8 R19, desc[UR36][R2.64] ;  /* 0x0000002402137981 */ /* 0x000162000c1e1100 */
[----:B------:R-:W-:Y:S05]  /*18c0*/  BRA `(.L_x_17814) ;  /* 0x0000000c002c7947 */ /* 0x000fea0003800000 */
.L_x_17816:
[----:B------:R0:W5:Y:S01]  /*18d0*/  LDG.E.U8 R19, desc[UR36][R2.64] ;  /* 0x0000002402137981 */ /* 0x000162000c1e1100 */
[----:B------:R-:W-:Y:S05]  /*18e0*/  BRA `(.L_x_17814) ;  /* 0x0000000c00247947 */ /* 0x000fea0003800000 */
.L_x_17815:
[----:B------:R0:W5:Y:S01]  /*18f0*/  LDG.E.U16 R19, desc[UR36][R2.64] ;  /* 0x0000002402137981 */ /* 0x000162000c1e1500 */
[----:B------:R-:W-:Y:S05]  /*1900*/  BRA `(.L_x_17814) ;  /* 0x0000000c001c7947 */ /* 0x000fea0003800000 */
.L_x_17810:
        /* <DEDUP_REMOVED lines=9> */
.L_x_17818:
[----:B------:R-:W2:Y:S02]  /*19a0*/  LDG.E.U16 R0, desc[UR36][R2.64] ;  /* 0x0000002402007981 */ /* 0x000ea4000c1e1500 */
[----:B--2---:R-:W-:-:S06]  /*19b0*/  HADD2.F32 R0, -RZ, R0.H0_H0 ;  /* 0x20000000ff007230 */ /* 0x004fcc0000004100 */
[----:B------:R-:W0:Y:S02]  /*19c0*/  F2I.FTZ.TRUNC.NTZ R0, R0 ;  /* 0x0000000000007305 */ /* 0x000e24000021f100 */
[----:B0-----:R-:W-:Y:S01]  /*19d0*/  PRMT R19, R0, 0x7610, R19 ;  /* 0x0000761000137816 */ /* 0x001fe20000000013 */
[----:B------:R-:W-:Y:S06]  /*19e0*/  BRA `(.L_x_17814) ;  /* 0x0000000800e47947 */ /* 0x000fec0003800000 */
.L_x_17817:
        /* <DEDUP_REMOVED lines=9> */
.L_x_17820:
[----:B------:R-:W2:Y:S02]  /*1a80*/  LDG.E.U16 R2, desc[UR36][R2.64] ;  /* 0x0000002402027981 */ /* 0x000ea4000c1e1500 */
[----:B--2---:R-:W-:-:S06]  /*1a90*/  HADD2.F32 R0, -RZ, R2.H0_H0 ;  /* 0x20000002ff007230 */ /* 0x004fcc0000004100 */
[----:B------:R-:W0:Y:S02]  /*1aa0*/  F2I.FTZ.TRUNC.NTZ R0, R0 ;  /* 0x0000000000007305 */ /* 0x000e24000021f100 */
[----:B0-----:R-:W-:Y:S01]  /*1ab0*/  PRMT R19, R0, 0x7610, R19 ;  /* 0x0000761000137816 */ /* 0x001fe20000000013 */
[----:B------:R-:W-:Y:S06]  /*1ac0*/  BRA `(.L_x_17814) ;  /* 0x0000000800ac7947 */ /* 0x000fec0003800000 */
.L_x_17819:
[----:B------:R-:W2:Y:S02]  /*1ad0*/  LDG.E.64 R2, desc[UR36][R2.64] ;  /* 0x0000002402027981 */ /* 0x000ea4000c1e1b00 */
[----:B--2---:R0:W1:Y:S02]  /*1ae0*/  F2I.F64.TRUNC R19, R2 ;  /* 0x0000000200137311 */ /* 0x004064000030d100 */
[----:B01----:R-:W-:Y:S05]  /*1af0*/  BRA `(.L_x_17814) ;  /* 0x0000000800a07947 */ /* 0x003fea0003800000 */
.L_x_17809:
        /* <DEDUP_REMOVED lines=12> */
.L_x_17823:
[----:B------:R-:W2:Y:S02]  /*1bc0*/  LDG.E.64 R2, desc[UR36][R2.64] ;  /* 0x0000002402027981 */ /* 0x000ea4000c1e1b00 */
[----:B--2---:R3:W4:Y:S02]  /*1bd0*/  F2I.F64.TRUNC R19, R2 ;  /* 0x0000000200137311 */ /* 0x004724000030d100 */
[----:B---34-:R-:W-:Y:S05]  /*1be0*/  BRA `(.L_x_17814) ;  /* 0x0000000800647947 */ /* 0x018fea0003800000 */
.L_x_17822:
        /* <DEDUP_REMOVED lines=27> */
.L_x_17825:
        /* <DEDUP_REMOVED lines=14> */
.L_x_17824:
[----:B------:R-:W2:Y:S02]  /*1e80*/  LDG.E.U16 R0, desc[UR36][R2.64] ;  /* 0x0000002402007981 */ /* 0x000ea4000c1e1500 */
[----:B--2---:R-:W-:-:S06]  /*1e90*/  IMAD.U32 R0, R0, 0x10000, RZ ;  /* 0x0001000000007824 */ /* 0x004fcc00078e00ff */
[----:B------:R-:W0:Y:S02]  /*1ea0*/  F2I.FTZ.TRUNC.NTZ R0, R0 ;  /* 0x0000000000007305 */ /* 0x000e24000021f100 */
[----:B0-----:R-:W-:Y:S01]  /*1eb0*/  PRMT R19, R0, 0x7610, R19 ;  /* 0x0000761000137816 */ /* 0x001fe20000000013 */
[----:B------:R-:W-:Y:S06]  /*1ec0*/  BRA `(.L_x_17814) ;  /* 0x0000000400ac7947 */ /* 0x000fec0003800000 */
.L_x_17821:
        /* <DEDUP_REMOVED lines=10> */
.L_x_17828:
        /* <DEDUP_REMOVED lines=21> */
.L_x_17832:
[----:B------:R-:W-:Y:S05]  /*20c0*/  BSYNC.RECONVERGENT B1 ;  /* 0x0000000000017941 */ /* 0x000fea0003800200 */
.L_x_17831:
[----:B------:R-:W-:Y:S01]  /*20d0*/  IMAD.SHL.U32 R0, R0, 0x100000, RZ ;  /* 0x0010000000007824 */ /* 0x000fe200078e00ff */
[----:B------:R-:W-:-:S04]  /*20e0*/  LEA R2, R2, 0x3b800000, 0x17 ;  /* 0x3b80000002027811 */ /* 0x000fc800078eb8ff */
[----:B------:R-:W-:-:S07]  /*20f0*/  LOP3.LUT R0, R2, R0, R7, 0xfe, !PT ;  /* 0x0000000002007212 */ /* 0x000fce00078efe07 */
.L_x_17830:
[----:B------:R-:W-:Y:S05]  /*2100*/  BSYNC.RECONVERGENT B0 ;  /* 0x0000000000007941 */ /* 0x000fea0003800200 */
.L_x_17829:
[----:B------:R-:W0:Y:S02]  /*2110*/  F2I.FTZ.TRUNC.NTZ R0, R0 ;  /* 0x0000000000007305 */ /* 0x000e24000021f100 */
[----:B0-----:R-:W-:Y:S01]  /*2120*/  PRMT R19, R0, 0x7610, R19 ;  /* 0x0000761000137816 */ /* 0x001fe20000000013 */
[----:B------:R-:W-:Y:S06]  /*2130*/  BRA `(.L_x_17814) ;  /* 0x0000000400107947 */ /* 0x000fec0003800000 */
.L_x_17827:
        /* <DEDUP_REMOVED lines=21> */
.L_x_17836:
[----:B------:R-:W-:Y:S05]  /*2290*/  BSYNC.RECONVERGENT B1 ;  /* 0x0000000000017941 */ /* 0x000fea0003800200 */
.L_x_17835:
[----:B------:R-:W-:Y:S01]  /*22a0*/  IMAD.SHL.U32 R0, R0, 0x200000, RZ ;  /* 0x0020000000007824 */ /* 0x000fe200078e00ff */
[----:B------:R-:W-:-:S04]  /*22b0*/  LEA R2, R2, 0x37800000, 0x17 ;  /* 0x3780000002027811 */ /* 0x000fc800078eb8ff */
[----:B------:R-:W-:-:S07]  /*22c0*/  LOP3.LUT R0, R2, R0, R7, 0xfe, !PT ;  /* 0x0000000002007212 */ /* 0x000fce00078efe07 */
.L_x_17834:
[----:B------:R-:W-:Y:S05]  /*22d0*/  BSYNC.RECONVERGENT B0 ;  /* 0x0000000000007941 */ /* 0x000fea0003800200 */
.L_x_17833:
[----:B------:R-:W0:Y:S02]  /*22e0*/  F2I.FTZ.TRUNC.NTZ R0, R0 ;  /* 0x0000000000007305 */ /* 0x000e24000021f100 */
[----:B0-----:R-:W-:Y:S01]  /*22f0*/  PRMT R19, R0, 0x7610, R19 ;  /* 0x0000761000137816 */ /* 0x001fe20000000013 */
[----:B------:R-:W-:Y:S06]  /*2300*/  BRA `(.L_x_17814) ;  /* 0x00000000009c7947 */ /* 0x000fec0003800000 */
.L_x_17826:
[----:B------:R-:W-:-:S09]  /*2310*/  UISETP.NE.AND UP0, UPT, UR4, 0x1c, UPT ;  /* 0x0000001c0400788c */ /* 0x000fd2000bf05270 */
[----:B------:R-:W-:Y:S05]  /*2320*/  BRA.U !UP0, `(.L_x_17837) ;  /* 0x0000000108907547 */ /* 0x000fea000b800000 */
[----:B------:R-:W-:-:S09]  /*2330*/  UISETP.NE.AND UP0, UPT, UR4, 0x1d, UPT ;  /* 0x0000001d0400788c */ /* 0x000fd2000bf05270 */
[----:B------:R-:W-:Y:S05]  /*2340*/  BRA.U !UP0, `(.L_x_17838) ;  /* 0x0000000108807547 */ /* 0x000fea000b800000 */
[----:B------:R-:W-:-:S09]  /*2350*/  UISETP.NE.AND UP0, UPT, UR4, 0x2c, UPT ;  /* 0x0000002c0400788c */ /* 0x000fd2000bf05270 */
[----:B------:R-:W-:Y:S05]  /*2360*/  BRA.U !UP0, `(.L_x_17839) ;  /* 0x0000000108487547 */ /* 0x000fea000b800000 */
.L_x_17813:
        /* <DEDUP_REMOVED lines=15> */
[----:B--2---:R-:W-:Y:S05]  /*2460*/  CALL.ABS.NOINC R2 ;  /* 0x0000000002007343 */ /* 0x004fea0003c00000 */
.L_x_17840:
[----:B------:R-:W-:Y:S01]  /*2470*/  PRMT R19, RZ, 0x7610, R19 ;  /* 0x00007610ff137816 */ /* 0x000fe20000000013 */
[----:B------:R-:W-:Y:S06]  /*2480*/  BRA `(.L_x_17814) ;  /* 0x00000000003c7947 */ /* 0x000fec0003800000 */
.L_x_17839:
        /* <DEDUP_REMOVED lines=8> */
.L_x_17842:
[----:B------:R-:W-:Y:S05]  /*2510*/  BSYNC.RECONVERGENT B0 ;  /* 0x0000000000007941 */ /* 0x000fea0003800200 */
.L_x_17841:
[----:B------:R-:W0:Y:S02]  /*2520*/  F2I.FTZ.TRUNC.NTZ R0, R0 ;  /* 0x0000000000007305 */ /* 0x000e24000021f100 */
[----:B0-----:R-:W-:Y:S01]  /*2530*/  PRMT R19, R0, 0x7610, R19 ;  /* 0x0000761000137816 */ /* 0x001fe20000000013 */
[----:B------:R-:W-:Y:S06]  /*2540*/  BRA `(.L_x_17814) ;  /* 0x00000000000c7947 */ /* 0x000fec0003800000 */
.L_x_17838:
[----:B------:R2:W5:Y:S01]  /*2550*/  LDG.E.U8 R19, desc[UR36][R2.64] ;  /* 0x0000002402137981 */ /* 0x000562000c1e1100 */
[----:B------:R-:W-:Y:S05]  /*2560*/  BRA `(.L_x_17814) ;  /* 0x0000000000047947 */ /* 0x000fea0003800000 */
.L_x_17837:
[----:B------:R1:W5:Y:S02]  /*2570*/  LDG.E.U8 R19, desc[UR36][R2.64] ;  /* 0x0000002402137981 */ /* 0x000364000c1e1100 */
.L_x_17814:
        /* <DEDUP_REMOVED lines=16> */
.L_x_17846:
[----:B------:R3:W5:Y:S01]  /*2680*/  LDG.E.U8 R0, desc[UR36][R2.64] ;  /* 0x0000002402007981 */ /* 0x000762000c1e1100 */
[----:B------:R-:W-:Y:S05]  /*2690*/  BRA `(.L_x_17848) ;  /* 0x0000000c004c7947 */ /* 0x000fea0003800000 */
.L_x_17845:
        /* <DEDUP_REMOVED lines=8> */
.L_x_17850:
[----:B------:R1:W5:Y:S01]  /*2720*/  LDG.E.U8 R0, desc[UR36][R2.64] ;  /* 0x0000002402007981 */ /* 0x000362000c1e1100 */
[----:B------:R-:W-:Y:S05]  /*2730*/  BRA `(.L_x_17848) ;  /* 0x0000000c00247947 */ /* 0x000fea0003800000 */
.L_x_17849:
[----:B------:R2:W5:Y:S01]  /*2740*/  LDG.E.U16 R0, desc[UR36][R2.64] ;  /* 0x0000002402007981 */ /* 0x000562000c1e1500 */
[----:B------:R-:W-:Y:S05]  /*2750*/  BRA `(.L_x_17848) ;  /* 0x0000000c001c7947 */ /* 0x000fea0003800000 */
.L_x_17844:
        /* <DEDUP_REMOVED lines=9> */
.L_x_17852:
[----:B------:R-:W2:Y:S02]  /*27f0*/  LDG.E.U16 R4, desc[UR36][R2.64] ;  /* 0x0000002402047981 */ /* 0x000ea4000c1e1500 */
[----:B--2---:R-:W-:-:S06]  /*2800*/  HADD2.F32 R4, -RZ, R4.H0_H0 ;  /* 0x20000004ff047230 */ /* 0x004fcc0000004100 */
[----:B------:R-:W0:Y:S02]  /*2810*/  F2I.FTZ.TRUNC.NTZ R4, R4 ;  /* 0x0000000400047305 */ /* 0x000e24000021f100 */
[----:B0-----:R-:W-:Y:S01]  /*2820*/  PRMT R0, R4, 0x7610, R0 ;  /* 0x0000761004007816 */ /* 0x001fe20000000000 */
[----:B------:R-:W-:Y:S06]  /*2830*/  BRA `(.L_x_17848) ;  /* 0x0000000800e47947 */ /* 0x000fec0003800000 */
.L_x_17851:
        /* <DEDUP_REMOVED lines=9> */
.L_x_17854:
[----:B------:R-:W2:Y:S02]  /*28d0*/  LDG.E.U16 R2, desc[UR36][R2.64] ;  /* 0x0000002402027981 */ /* 0x000ea4000c1e1500 */
[----:B--2---:R-:W-:-:S06]  /*28e0*/  HADD2.F32 R4, -RZ, R2.H0_H0 ;  /* 0x20000002ff047230 */ /* 0x004fcc0000004100 */
[----:B------:R-:W0:Y:S02]  /*28f0*/  F2I.FTZ.TRUNC.NTZ R4, R4 ;  /* 0x0000000400047305 */ /* 0x000e24000021f100 */
[----:B0-----:R-:W-:Y:S01]  /*2900*/  PRMT R0, R4, 0x7610, R0 ;  /* 0x0000761004007816 */ /* 0x001fe20000000000 */
[----:B------:R-:W-:Y:S06]  /*2910*/  BRA `(.L_x_17848) ;  /* 0x0000000800ac7947 */ /* 0x000fec0003800000 */
.L_x_17853:
[----:B------:R-:W2:Y:S02]  /*2920*/  LDG.E.64 R2, desc[UR36][R2.64] ;  /* 0x0000002402027981 */ /* 0x000ea4000c1e1b00 */
[----:B--2---:R0:W1:Y:S02]  /*2930*/  F2I.F64.TRUNC R0, R2 ;  /* 0x0000000200007311 */ /* 0x004064000030d100 */
[----:B01----:R-:W-:Y:S05]  /*2940*/  BRA `(.L_x_17848) ;  /* 0x0000000800a07947 */ /* 0x003fea0003800000 */
.L_x_17843:
        /* <DEDUP_REMOVED lines=12> */
.L_x_17857:
[----:B------:R-:W2:Y:S02]  /*2a10*/  LDG.E.64 R2, desc[UR36][R2.64] ;  /* 0x0000002402027981 */ /* 0x000ea4000c1e1b00 */
[----:B--2---:R0:W1:Y:S02]  /*2a20*/  F2I.F64.TRUNC R0, R2 ;  /* 0x0000000200007311 */ /* 0x004064000030d100 */
[----:B01----:R-:W-:Y:S05]  /*2a30*/  BRA `(.L_x_17848) ;  /* 0x0000000800647947 */ /* 0x003fea0003800000 */
.L_x_17856:
        /* <DEDUP_REMOVED lines=27> */
.L_x_17859:
        /* <DEDUP_REMOVED lines=14> */
.L_x_17858:
[----:B------:R-:W2:Y:S02]  /*2cd0*/  LDG.E.U16 R4, desc[UR36][R2.64] ;  /* 0x0000002402047981 */ /* 0x000ea4000c1e1500 */
[----:B--2---:R-:W-:-:S06]  /*2ce0*/  IMAD.U32 R4, R4, 0x10000, RZ ;  /* 0x0001000004047824 */ /* 0x004fcc00078e00ff */
[----:B------:R-:W0:Y:S02]  /*2cf0*/  F2I.FTZ.TRUNC.NTZ R4, R4 ;  /* 0x0000000400047305 */ /* 0x000e24000021f100 */
[----:B0-----:R-:W-:Y:S01]  /*2d00*/  PRMT R0, R4, 0x7610, R0 ;  /* 0x0000761004007816 */ /* 0x001fe20000000000 */
[----:B------:R-:W-:Y:S06]  /*2d10*/  BRA `(.L_x_17848) ;  /* 0x0000000400ac7947 */ /* 0x000fec0003800000 */
.L_x_17855:
        /* <DEDUP_REMOVED lines=10> */
.L_x_17862:
        /* <DEDUP_REMOVED lines=21> */
.L_x_17866:
[----:B------:R-:W-:Y:S05]  /*2f10*/  BSYNC.RECONVERGENT B1 ;  /* 0x0000000000017941 */ /* 0x000fea0003800200 */
.L_x_17865:
[----:B------:R-:W-:Y:S01]  /*2f20*/  IMAD.SHL.U32 R0, R0, 0x100000, RZ ;  /* 0x0010000000007824 */ /* 0x000fe200078e00ff */
[----:B------:R-:W-:-:S04]  /*2f30*/  LEA R2, R2, 0x3b800000, 0x17 ;  /* 0x3b80000002027811 */ /* 0x000fc800078eb8ff */
[----:B------:R-:W-:-:S07]  /*2f40*/  LOP3.LUT R4, R2, R0, R7, 0xfe, !PT ;  /* 0x0000000002047212 */ /* 0x000fce00078efe07 */
.L_x_17864:
[----:B------:R-:W-:Y:S05]  /*2f50*/  BSYNC.RECONVERGENT B0 ;  /* 0x0000000000007941 */ /* 0x000fea0003800200 */
.L_x_17863:
[----:B------:R-:W0:Y:S02]  /*2f60*/  F2I.FTZ.TRUNC.NTZ R4, R4 ;  /* 0x0000000400047305 */ /* 0x000e24000021f100 */
[----:B0-----:R-:W-:Y:S01]  /*2f70*/  PRMT R0, R4, 0x7610, R0 ;  /* 0x0000761004007816 */ /* 0x001fe20000000000 */
[----:B------:R-:W-:Y:S06]  /*2f80*/  BRA `(.L_x_17848) ;  /* 0x0000000400107947 */ /* 0x000fec0003800000 */
.L_x_17861:
        /* <DEDUP_REMOVED lines=21> */
.L_x_17870:
[----:B------:R-:W-:Y:S05]  /*30e0*/  BSYNC.RECONVERGENT B1 ;  /* 0x0000000000017941 */ /* 0x000fea0003800200 */
.L_x_17869:
[----:B------:R-:W-:Y:S01]  /*30f0*/  IMAD.SHL.U32 R0, R0, 0x200000, RZ ;  /* 0x0020000000007824 */ /* 0x000fe200078e00ff */
[----:B------:R-:W-:-:S04]  /*3100*/  LEA R2, R2, 0x37800000, 0x17 ;  /* 0x3780000002027811 */ /* 0x000fc800078eb8ff */
[----:B------:R-:W-:-:S07]  /*3110*/  LOP3.LUT R4, R2, R0, R7, 0xfe, !PT ;  /* 0x0000000002047212 */ /* 0x000fce00078efe07 */
.L_x_17868:
[----:B------:R-:W-:Y:S05]  /*3120*/  BSYNC.RECONVERGENT B0 ;  /* 0x0000000000007941 */ /* 0x000fea0003800200 */
.L_x_17867:
[----:B------:R-:W0:Y:S02]  /*3130*/  F2I.FTZ.TRUNC.NTZ R4, R4 ;  /* 0x0000000400047305 */ /* 0x000e24000021f100 */
[----:B0-----:R-:W-:Y:S01]  /*3140*/  PRMT R0, R4, 0x7610, R0 ;  /* 0x0000761004007816 */ /* 0x001fe20000000000 */
[----:B------:R-:W-:Y:S06]  /*3150*/  BRA `(.L_x_17848) ;  /* 0x00000000009c7947 */ /* 0x000fec0003800000 */
.L_x_17860:
[----:B------:R-:W-:-:S09]  /*3160*/  UISETP.NE.AND UP0, UPT, UR4, 0x1c, UPT ;  /* 0x0000001c0400788c */ /* 0x000fd2000bf05270 */
[----:B------:R-:W-:Y:S05]  /*3170*/  BRA.U !UP0, `(.L_x_17871) ;  /* 0x0000000108907547 */ /* 0x000fea000b800000 */
[----:B------:R-:W-:-:S09]  /*3180*/  UISETP.NE.AND UP0, UPT, UR4, 0x1d, UPT ;  /* 0x0000001d0400788c */ /* 0x000fd2000bf05270 */
[----:B------:R-:W-:Y:S05]  /*3190*/  BRA.U !UP0, `(.L_x_17872) ;  /* 0x0000000108807547 */ /* 0x000fea000b800000 */
[----:B------:R-:W-:-:S09]  /*31a0*/  UISETP.NE.AND UP0, UPT, UR4, 0x2c, UPT ;  /* 0x0000002c0400788c */ /* 0x000fd2000bf05270 */
[----:B------:R-:W-:Y:S05]  /*31b0*/  BRA.U !UP0, `(.L_x_17873) ;  /* 0x0000000108487547 */ /* 0x000fea000b800000 */
.L_x_17847:
        /* <DEDUP_REMOVED lines=16> */
.L_x_17874:
[----:B------:R-:W-:Y:S01]  /*32c0*/  PRMT R0, RZ, 0x7610, R0 ;  /* 0x00007610ff007816 */ /* 0x000fe20000000000 */
[----:B------:R-:W-:Y:S06]  /*32d0*/  BRA `(.L_x_17848) ;  /* 0x00000000003c7947 */ /* 0x000fec0003800000 */
.L_x_17873:
        /* <DEDUP_REMOVED lines=8> */
.L_x_17876:
[----:B------:R-:W-:Y:S05]  /*3360*/  BSYNC.RECONVERGENT B0 ;  /* 0x0000000000007941 */ /* 0x000fea0003800200 */
.L_x_17875:
[----:B------:R-:W0:Y:S02]  /*3370*/  F2I.FTZ.TRUNC.NTZ R4, R4 ;  /* 0x0000000400047305 */ /* 0x000e24000021f100 */
[----:B0-----:R-:W-:Y:S01]  /*3380*/  PRMT R0, R4, 0x7610, R0 ;  /* 0x0000761004007816 */ /* 0x001fe20000000000 */
[----:B------:R-:W-:Y:S06]  /*3390*/  BRA `(.L_x_17848) ;  /* 0x00000000000c7947 */ /* 0x000fec0003800000 */
.L_x_17872:
[----:B------:R0:W5:Y:S01]  /*33a0*/  LDG.E.U8 R0, desc[UR36][R2.64] ;  /* 0x0000002402007981 */ /* 0x000162000c1e1100 */
[----:B------:R-:W-:Y:S05]  /*33b0*/  BRA `(.L_x_17848) ;  /* 0x0000000000047947 */ /* 0x000fea0003800000 */
.L_x_17871:
[----:B------:R0:W5:Y:S02]  /*33c0*/  LDG.E.U8 R0, desc[UR36][R2.64] ;  /* 0x0000002402007981 */ /* 0x000164000c1e1100 */
.L_x_17848:
[----:B------:R-:W0:Y:S01]  /*33d0*/  LDCU.64 UR4, c[0x0][0x5e8] ;  /* 0x0000bd00ff0477ac */ /* 0x000e220008000a00 */
[----:B-1---5:R-:W-:Y:S02]  /*33e0*/  PRMT R9, R0, 0x8880, RZ ;  /* 0x0000888000097816 */ /* 0x022fe400000000ff */
[----:B----4-:R-:W-:Y:S02]  /*33f0*/  PRMT R4, R19, 0x8880, RZ ;  /* 0x0000888013047816 */ /* 0x010fe400000000ff */
[----:B------:R-:W-:Y:S02]  /*3400*/  MOV R0, 0x3440 ;  /* 0x0000344000007802 */ /* 0x000fe40000000f00 */
[----:B0-23--:R-:W-:-:S04]  /*3410*/  IADD3 R2, P0, PT, R16, UR4, RZ ;  /* 0x0000000410027c10 */ /* 0x00dfc8000ff1e0ff */
[----:B------:R-:W-:-:S09]  /*3420*/  IADD3.X R3, PT, PT, RZ, UR5, RZ, P0, !PT ;  /* 0x00000005ff037c10 */ /* 0x000fd200087fe4ff */
[----:B------:R-:W-:Y:S05]  /*3430*/  CALL.REL.NOINC `($__internal_36_$__cuda_sm20_div_s16) ;  /* 0x000000d400a07944 */ /* 0x000fea0003c00000 */
        /* <DEDUP_REMOVED lines=13> */
.L_x_17880:
[----:B------:R3:W-:Y:S01]  /*3510*/  STG.E.U8 desc[UR36][R2.64], R7 ;  /* 0x0000000702007986 */ /* 0x0007e2000c101124 */
[----:B------:R-:W-:Y:S05]  /*3520*/  BRA `(.L_x_17882) ;  /* 0x0000000c00847947 */ /* 0x000fea0003800000 */
.L_x_17879:
[----:B------:R-:W-:-:S09]  /*3530*/  UISETP.NE.AND UP0, UPT, UR4, 0x2, UPT ;  /* 0x000000020400788c */ /* 0x000fd2000bf05270 */
[----:B------:R-:W-:Y:S05]  /*3540*/  BRA.U !UP0, `(.L_x_17883) ;  /* 0x0000000108387547 */ /* 0x000fea000b800000 */
[----:B------:R-:W-:-:S09]  /*3550*/  UISETP.NE.AND UP0, UPT, UR4, 0x3, UPT ;  /* 0x000000030400788c */ /* 0x000fd2000bf05270 */
[----:B------:R-:W-:Y:S05]  /*3560*/  BRA.U !UP0, `(.L_x_17884) ;  /* 0x0000000108207547 */ /* 0x000fea000b800000 */
[----:B------:R-:W-:-:S09]  /*3570*/  UISETP.NE.AND UP0, UPT, UR4, 0x4, UPT ;  /* 0x000000040400788c */ /* 0x000fd2000bf05270 */
[----:B------:R-:W-:Y:S05]  /*3580*/  BRA.U UP0, `(.L_x_17881) ;  /* 0x0000000900c47547 */ /* 0x000fea000b800000 */
[----:B------:R-:W-:-:S04]  /*3590*/  LOP3.LUT R7, R7, 0xffff, RZ, 0xc0, !PT ;  /* 0x0000ffff07077812 */ /* 0x000fc800078ec0ff */
[----:B------:R-:W-:-:S05]  /*35a0*/  PRMT R7, R7, 0x8880, RZ ;  /* 0x0000888007077816 */ /* 0x000fca00000000ff */
[----:B------:R-:W-:-:S05]  /*35b0*/  IMAD.MOV.U32 R4, RZ, RZ, R7 ;  /* 0x000000ffff047224 */ /* 0x000fca00078e0007 */
[----:B------:R-:W-:-:S05]  /*35c0*/  SHF.R.S32.HI R5, RZ, 0x1f, R4 ;  /* 0x0000001fff057819 */ /* 0x000fca0000011404 */
[----:B------:R0:W-:Y:S01]  /*35d0*/  STG.E.64 desc[UR36][R2.64], R4 ;  /* 0x0000000402007986 */ /* 0x0001e2000c101b24 */
[----:B------:R-:W-:Y:S05]  /*35e0*/  BRA `(.L_x_17882) ;  /* 0x0000000c00547947 */ /* 0x000fea0003800000 */
.L_x_17884:
[----:B------:R-:W-:-:S04]  /*35f0*/  LOP3.LUT R7, R7, 0xffff, RZ, 0xc0, !PT ;  /* 0x0000ffff07077812 */ /* 0x000fc800078ec0ff */
[----:B------:R-:W-:-:S05]  /*3600*/  PRMT R5, R7, 0x8880, RZ ;  /* 0x0000888007057816 */ /* 0x000fca00000000ff */
[----:B------:R1:W-:Y:S01]  /*3610*/  STG.E desc[UR36][R2.64], R5 ;  /* 0x0000000502007986 */ /* 0x0003e2000c101924 */
[----:B------:R-:W-:Y:S05]  /*3620*/  BRA `(.L_x_17882) ;  /* 0x0000000c00447947 */ /* 0x000fea0003800000 */
.L_x_17883:
[----:B------:R-:W-:-:S04]  /*3630*/  PRMT R5, R7, 0x8880, RZ ;  /* 0x0000888007057816 */ /* 0x000fc800000000ff */
[----:B------:R-:W-:-:S05]  /*3640*/  PRMT R5, R5, 0x7710, RZ ;  /* 0x0000771005057816 */ /* 0x000fca00000000ff */
[----:B------:R2:W-:Y:S01]  /*3650*/  STG.E.U16 desc[UR36][R2.64], R5 ;  /* 0x0000000502007986 */ /* 0x0005e2000c101524 */
[----:B------:R-:W-:Y:S05]  /*3660*/  BRA `(.L_x_17882) ;  /* 0x0000000c00347947 */ /* 0x000fea0003800000 */
.L_x_17878:
[----:B------:R-:W-:-:S09]  /*3670*/  UISETP.GT.AND UP0, UPT, UR4, 0x6, UPT ;  /* 0x000000060400788c */ /* 0x000fd2000bf04270 */
[----:B------:R-:W-:Y:S05]  /*3680*/  BRA.U UP0, `(.L_x_17885) ;  /* 0x00000001002c7547 */ /* 0x000fea000b800000 */
[----:B------:R-:W-:-:S09]  /*3690*/  UISETP.NE.AND UP0, UPT, UR4, 0x5, UPT ;  /* 0x000000050400788c */ /* 0x000fd2000bf05270 */
[----:B------:R-:W-:Y:S05]  /*36a0*/  BRA.U !UP0, `(.L_x_17886) ;  /* 0x0000000108147547 */ /* 0x000fea000b800000 */
[----:B------:R-:W-:-:S09]  /*36b0*/  UISETP.NE.AND UP0, UPT, UR4, 0x6, UPT ;  /* 0x000000060400788c */ /* 0x000fd2000bf05270 */
[----:B------:R-:W-:Y:S05]  /*36c0*/  BRA.U UP0, `(.L_x_17881) ;  /* 0x0000000900747547 */ /* 0x000fea000b800000 */
[----:B------:R-:W0:Y:S02]  /*36d0*/  I2F.S8 R5, R7 ;  /* 0x0000000700057306 */ /* 0x000e240000001400 */
[----:B0-----:R0:W-:Y:S01]  /*36e0*/  STG.E desc[UR36][R2.64], R5 ;  /* 0x0000000502007986 */ /* 0x0011e2000c101924 */
[----:B------:R-:W-:Y:S05]  /*36f0*/  BRA `(.L_x_17882) ;  /* 0x0000000c00107947 */ /* 0x000fea0003800000 */
.L_x_17886:
[----:B------:R-:W0:Y:S02]  /*3700*/  I2F.S8 R0, R7 ;  /* 0x0000000700007306 */ /* 0x000e240000001400 */
[----:B0-----:R-:W-:-:S05]  /*3710*/  F2FP.F16.F32.PACK_AB R0, RZ, R0 ;  /* 0x00000000ff00723e */ /* 0x001fca00000000ff */
[----:B------:R0:W-:Y:S01]  /*3720*/  STG.E.U16 desc[UR36][R2.64], R0 ;  /* 0x0000000002007986 */ /* 0x0001e2000c101524 */
[----:B------:R-:W-:Y:S05]  /*3730*/  BRA `(.L_x_17882) ;  /* 0x0000000c00007947 */ /* 0x000fea0003800000 */
.L_x_17885:
[----:B------:R-:W-:-:S09]  /*3740*/  UISETP.NE.AND UP0, UPT, UR4, 0x7, UPT ;  /* 0x000000070400788c */ /* 0x000fd2000bf05270 */
[----:B------:R-:W-:Y:S05]  /*3750*/  BRA.U !UP0, `(.L_x_17887) ;  /* 0x0000000108347547 */ /* 0x000fea000b800000 */
[----:B------:R-:W-:-:S09]  /*3760*/  UISETP.NE.AND UP0, UPT, UR4, 0x8, UPT ;  /* 0x000000080400788c */ /* 0x000fd2000bf05270 */
[----:B------:R-:W-:Y:S05]  /*3770*/  BRA.U !UP0, `(.L_x_17888) ;  /* 0x0000000108187547 */ /* 0x000fea000b800000 */
[----:B------:R-:W-:-:S09]  /*3780*/  UISETP.NE.AND UP0, UPT, UR4, 0x9, UPT ;  /* 0x000000090400788c */ /* 0x000fd2000bf05270 */
[----:B------:R-:W-:Y:S05]  /*3790*/  BRA.U UP0, `(.L_x_17881) ;  /* 0x0000000900407547 */ /* 0x000fea000b800000 */
[----:B------:R-:W0:Y:S01]  /*37a0*/  I2F.S8 R4, R7 ;  /* 0x0000000700047306 */ /* 0x000e220000001400 */
[----:B------:R-:W-:-:S05]  /*37b0*/  IMAD.MOV.U32 R5, RZ, RZ, RZ ;  /* 0x000000ffff057224 */ /* 0x000fca00078e00ff */
[----:B0-----:R0:W-:Y:S01]  /*37c0*/  STG.E.64 desc[UR36][R2.64], R4 ;  /* 0x0000000402007986 */ /* 0x0011e2000c101b24 */
[----:B------:R-:W-:Y:S05]  /*37d0*/  BRA `(.L_x_17882) ;  /* 0x0000000800d87947 */ /* 0x000fea0003800000 */
.L_x_17888:
[----:B------:R-:W0:Y:S02]  /*37e0*/  I2F.S8 R7, R7 ;  /* 0x0000000700077306 */ /* 0x000e240000001400 */
[----:B0-----:R-:W-:-:S04]  /*37f0*/  F2FP.F16.F32.PACK_AB R5, RZ, R7 ;  /* 0x00000007ff05723e */ /* 0x001fc800000000ff */
[----:B------:R-:W-:-:S05]  /*3800*/  PRMT R5, R5, 0x5410, RZ ;  /* 0x0000541005057816 */ /* 0x000fca00000000ff */
[----:B------:R0:W-:Y:S01]  /*3810*/  STG.E desc[UR36][R2.64], R5 ;  /* 0x0000000502007986 */ /* 0x0001e2000c101924 */
[----:B------:R-:W-:Y:S05]  /*3820*/  BRA `(.L_x_17882) ;  /* 0x0000000800c47947 */ /* 0x000fea0003800000 */
.L_x_17887:
[----:B------:R-:W-:-:S04]  /*3830*/  PRMT R4, R7, 0x8880, RZ ;  /* 0x0000888007047816 */ /* 0x000fc800000000ff */
[----:B------:R-:W-:-:S06]  /*3840*/  PRMT R4, R4, 0x7710, RZ ;  /* 0x0000771004047816 */ /* 0x000fcc00000000ff */
[----:B------:R-:W0:Y:S02]  /*3850*/  I2F.F64.S16 R4, R4 ;  /* 0x0000000400047312 */ /* 0x000e240000101c00 */
[----:B0-----:R0:W-:Y:S01]  /*3860*/  STG.E.64 desc[UR36][R2.64], R4 ;  /* 0x0000000402007986 */ /* 0x0011e2000c101b24 */
[----:B------:R-:W-:Y:S05]  /*3870*/  BRA `(.L_x_17882) ;  /* 0x0000000800b07947 */ /* 0x000fea0003800000 */
.L_x_17877:
        /* <DEDUP_REMOVED lines=8> */
[----:B------:R-:W-:-:S04]  /*3900*/  LOP3.LUT P0, RZ, R7, 0xff, RZ, 0xc0, !PT ;  /* 0x000000ff07ff7812 */ /* 0x000fc8000780c0ff */
[----:B------:R-:W-:-:S05]  /*3910*/  SEL R5, RZ, 0x1, !P0 ;  /* 0x00000001ff057807 */ /* 0x000fca0004000000 */
[----:B------:R0:W-:Y:S01]  /*3920*/  STG.E.U8 desc[UR36][R2.64], R5 ;  /* 0x0000000502007986 */ /* 0x0001e2000c101124 */
[----:B------:R-:W-:Y:S05]  /*3930*/  BRA `(.L_x_17882) ;  /* 0x0000000800807947 */ /* 0x000fea0003800000 */
.L_x_17891:
[----:B------:R-:W-:Y:S02]  /*3940*/  PRMT R4, R7, 0x8880, RZ ;  /* 0x0000888007047816 */ /* 0x000fe400000000ff */
[----:B------:R-:W-:Y:S02]  /*3950*/  CS2R R6, SRZ ;  /* 0x0000000000067805 */ /* 0x000fe4000001ff00 */
[----:B------:R-:W-:-:S06]  /*3960*/  PRMT R4, R4, 0x7710, RZ ;  /* 0x0000771004047816 */ /* 0x000fcc00000000ff */
[----:B------:R-:W0:Y:S02]  /*3970*/  I2F.F64.S16 R4, R4 ;  /* 0x0000000400047312 */ /* 0x000e240000101c00 */
[----:B0-----:R0:W-:Y:S01]  /*3980*/  STG.E.128 desc[UR36][R2.64], R4 ;  /* 0x0000000402007986 */ /* 0x0011e2000c101d24 */
[----:B------:R-:W-:Y:S05]  /*3990*/  BRA `(.L_x_17882) ;  /* 0x0000000800687947 */ /* 0x000fea0003800000 */
.L_x_17890:
[----:B------:R-:W-:-:S09]  /*39a0*/  UISETP.NE.AND UP0, UPT, UR4, 0xf, UPT ;  /* 0x0000000f0400788c */ /* 0x000fd2000bf05270 */
[----:B------:R-:W-:Y:S05]  /*39b0*/  BRA.U !UP0, `(.L_x_17892) ;  /* 0x0000000108a07547 */ /* 0x000fea000b800000 */
[----:B------:R-:W-:-:S09]  /*39c0*/  UISETP.NE.AND UP0, UPT, UR4, 0x17, UPT ;  /* 0x000000170400788c */ /* 0x000fd2000bf05270 */
[----:B------:R-:W-:Y:S05]  /*39d0*/  BRA.U !UP0, `(.L_x_17893) ;  /* 0x00000001084c7547 */ /* 0x000fea000b800000 */
[----:B------:R-:W-:-:S09]  /*39e0*/  UISETP.NE.AND UP0, UPT, UR4, 0x18, UPT ;  /* 0x000000180400788c */ /* 0x000fd2000bf05270 */
[----:B------:R-:W-:Y:S05]  /*39f0*/  BRA.U UP0, `(.L_x_17881) ;  /* 0x0000000500a87547 */ /* 0x000fea000b800000 */
[----:B------:R-:W0:Y:S01]  /*3a00*/  I2F.S8 R7, R7 ;  /* 0x0000000700077306 */ /* 0x000e220000001400 */
        /* <DEDUP_REMOVED lines=12> */
.L_x_17895:
[----:B------:R-:W-:Y:S05]  /*3ad0*/  BSYNC.RECONVERGENT B0 ;  /* 0x0000000000007941 */ /* 0x000fea0003800200 */
.L_x_17894:
[----:B------:R-:W-:-:S05]  /*3ae0*/  LOP3.LUT R5, R0, 0x80, R5, 0xf8, !PT ;  /* 0x0000008000057812 */ /* 0x000fca00078ef805 */
[----:B------:R0:W-:Y:S01]  /*3af0*/  STG.E.U8 desc[UR36][R2.64], R5 ;  /* 0x0000000502007986 */ /* 0x0001e2000c101124 */
[----:B------:R-:W-:Y:S05]  /*3b00*/  BRA `(.L_x_17882) ;  /* 0x00000008000c7947 */ /* 0x000fea0003800000 */
.L_x_17893:
[----:B------:R-:W0:Y:S01]  /*3b10*/  I2F.S8 R7, R7 ;  /* 0x0000000700077306 */ /* 0x000e220000001400 */
        /* <DEDUP_REMOVED lines=14> */
.L_x_17897:
[----:B------:R-:W-:Y:S05]  /*3c00*/  BSYNC.RECONVERGENT B0 ;  /* 0x0000000000007941 */ /* 0x000fea0003800200 */
.L_x_17896:
[----:B------:R-:W-:-:S05]  /*3c10*/  LOP3.LUT R5, R0, 0x80, R5, 0xf8, !PT ;  /* 0x0000008000057812 */ /* 0x000fca00078ef805 */
[----:B------:R0:W-:Y:S01]  /*3c20*/  STG.E.U8 desc[UR36][R2.64], R5 ;  /* 0x0000000502007986 */ /* 0x0001e2000c101124 */
[----:B------:R-:W-:Y:S05]  /*3c30*/  BRA `(.L_x_17882) ;  /* 0x0000000400c07947 */ /* 0x000fea0003800000 */
.L_x_17892:
[----:B------:R-:W0:Y:S02]  /*3c40*/  I2F.S8 R0, R7 ;  /* 0x0000000700007306 */ /* 0x000e240000001400 */
[----:B0-----:R-:W-:-:S05]  /*3c50*/  F2FP.BF16.F32.PACK_AB R0, RZ, R0 ;  /* 0x00000000ff00723e */ /* 0x001fca00000010ff */
[----:B------:R0:W-:Y:S01]  /*3c60*/  STG.E.U16 desc[UR36][R2.64], R0 ;  /* 0x0000000002007986 */ /* 0x0001e2000c101524 */
[----:B------:R-:W-:Y:S05]  /*3c70*/  BRA `(.L_x_17882) ;  /* 0x0000000400b07947 */ /* 0x000fea0003800000 */
.L_x_17889:
        /* <DEDUP_REMOVED lines=8> */
[----:B------:R-:W-:-:S04]  /*3d00*/  PRMT R5, R7, 0x8880, RZ ;  /* 0x0000888007057816 */ /* 0x000fc800000000ff */
[----:B------:R-:W-:-:S05]  /*3d10*/  PRMT R5, R5, 0x7710, RZ ;  /* 0x0000771005057816 */ /* 0x000fca00000000ff */
[----:B------:R0:W-:Y:S01]  /*3d20*/  STG.E.U16 desc[UR36][R2.64], R5 ;  /* 0x0000000502007986 */ /* 0x0001e2000c101524 */
[----:B------:R-:W-:Y:S05]  /*3d30*/  BRA `(.L_x_17882) ;  /* 0x0000000400807947 */ /* 0x000fea0003800000 */
.L_x_17900:
[----:B------:R-:W0:Y:S01]  /*3d40*/  I2F.S8 R5, R7 ;  /* 0x0000000700057306 */ /* 0x000e220000001400 */
[----:B------:R-:W-:Y:S01]  /*3d50*/  BSSY.RECONVERGENT B0, `(.L_x_17901) ;  /* 0x0000014000007945 */ /* 0x000fe20003800200 */
[----:B------:R-:W-:Y:S02]  /*3d60*/  MOV R0, 0x80 ;  /* 0x0000008000007802 */ /* 0x000fe40000000f00 */
        /* <DEDUP_REMOVED lines=10> */
.L_x_17903:
[----:B------:R-:W-:-:S04]  /*3e10*/  SHF.R.U32.HI R0, RZ, 0x14, R5 ;  /* 0x00000014ff007819 */ /* 0x000fc80000011605 */
[----:B------:R-:W-:-:S04]  /*3e20*/  LOP3.LUT R0, R0, 0x1, RZ, 0xc0, !PT ;  /* 0x0000000100007812 */ /* 0x000fc800078ec0ff */
[----:B------:R-:W-:-:S04]  /*3e30*/  IADD3 R0, PT, PT, R5, 0x487ffff, R0 ;  /* 0x0487ffff05007810 */ /* 0x000fc80007ffe000 */
[----:B------:R-:W-:-:S04]  /*3e40*/  SHF.R.U32.HI R0, RZ, 0x14, R0 ;  /* 0x00000014ff007819 */ /* 0x000fc80000011600 */
[----:B------:R-:W-:-:S07]  /*3e50*/  LOP3.LUT R4, R0, 0xff, RZ, 0xc0, !PT ;  /* 0x000000ff00047812 */ /* 0x000fce00078ec0ff */
.L_x_17904:
[----:B------:R-:W-:-:S04]  /*3e60*/  SHF.R.U32.HI R5, RZ, 0x18, R5 ;  /* 0x00000018ff057819 */ /* 0x000fc80000011605 */
[----:B------:R-:W-:-:S04]  /*3e70*/  LOP3.LUT R4, R4, 0x80, R5, 0xf8, !PT ;  /* 0x0000008004047812 */ /* 0x000fc800078ef805 */
[----:B------:R-:W-:-:S07]  /*3e80*/  PRMT R0, R4, 0x7610, R0 ;  /* 0x0000761004007816 */ /* 0x000fce0000000000 */
.L_x_17902:
[----:B------:R-:W-:Y:S05]  /*3e90*/  BSYNC.RECONVERGENT B0 ;  /* 0x0000000000007941 */ /* 0x000fea0003800200 */
.L_x_17901:
[----:B------:R0:W-:Y:S01]  /*3ea0*/  STG.E.U8 desc[UR36][R2.64], R0 ;  /* 0x0000000002007986 */ /* 0x0001e2000c101124 */
[----:B------:R-:W-:Y:S05]  /*3eb0*/  BRA `(.L_x_17882) ;  /* 0x0000000400207947 */ /* 0x000fea0003800000 */
.L_x_17899:
[----:B------:R-:W0:Y:S01]  /*3ec0*/  I2F.S8 R5, R7 ;  /* 0x0000000700057306 */ /* 0x000e220000001400 */
        /* <DEDUP_REMOVED lines=12> */
.L_x_17907:
[----:B------:R-:W-:-:S04]  /*3f90*/  SHF.R.U32.HI R0, RZ, 0x15, R5 ;  /* 0x00000015ff007819 */ /* 0x000fc80000011605 */
[----:B------:R-:W-:-:S04]  /*3fa0*/  LOP3.LUT R0, R0, 0x1, RZ, 0xc0, !PT ;  /* 0x0000000100007812 */ /* 0x000fc800078ec0ff */
[----:B------:R-:W-:-:S04]  /*3fb0*/  IADD3 R0, PT, PT, R5, 0x88fffff, R0 ;  /* 0x088fffff05007810 */ /* 0x000fc80007ffe000 */
[----:B------:R-:W-:-:S04]  /*3fc0*/  SHF.R.U32.HI R0, RZ, 0x15, R0 ;  /* 0x00000015ff007819 */ /* 0x000fc80000011600 */
[----:B------:R-:W-:-:S07]  /*3fd0*/  LOP3.LUT R4, R0, 0xff, RZ, 0xc0, !PT ;  /* 0x000000ff00047812 */ /* 0x000fce00078ec0ff */
.L_x_17908:
[----:B------:R-:W-:-:S04]  /*3fe0*/  SHF.R.U32.HI R5, RZ, 0x18, R5 ;  /* 0x00000018ff057819 */ /* 0x000fc80000011605 */
[----:B------:R-:W-:-:S04]  /*3ff0*/  LOP3.LUT R4, R4, 0x80, R5, 0xf8, !PT ;  /* 0x0000008004047812 */ /* 0x000fc800078ef805 */
[----:B------:R-:W-:-:S07]  /*4000*/  PRMT R0, R4, 0x7610, R0 ;  /* 0x0000761004007816 */ /* 0x000fce0000000000 */
.L_x_17906:
[----:B------:R-:W-:Y:S05]  /*4010*/  BSYNC.RECONVERGENT B0 ;  /* 0x0000000000007941 */ /* 0x000fea0003800200 */
.L_x_17905:
[----:B------:R0:W-:Y:S01]  /*4020*/  STG.E.U8 desc[UR36][R2.64], R0 ;  /* 0x0000000002007986 */ /* 0x0001e2000c101124 */
[----:B------:R-:W-:Y:S05]  /*4030*/  BRA `(.L_x_17882) ;  /* 0x0000000000c07947 */ /* 0x000fea0003800000 */
.L_x_17898:
[----:B------:R-:W-:-:S09]  /*4040*/  UISETP.NE.AND UP0, UPT, UR4, 0x1c, UPT ;  /* 0x0000001c0400788c */ /* 0x000fd2000bf05270 */
[----:B------:R-:W-:Y:S05]  /*4050*/  BRA.U !UP0, `(.L_x_17909) ;  /* 0x0000000108ac7547 */ /* 0x000fea000b800000 */
[----:B------:R-:W-:-:S09]  /*4060*/  UISETP.NE.AND UP0, UPT, UR4, 0x1d, UPT ;  /* 0x0000001d0400788c */ /* 0x000fd2000bf05270 */
[----:B------:R-:W-:Y:S05]  /*4070*/  BRA.U !UP0, `(.L_x_17910) ;  /* 0x00000001088c7547 */ /* 0x000fea000b800000 */
[----:B------:R-:W-:-:S09]  /*4080*/  UISETP.NE.AND UP0, UPT, UR4, 0x2c, UPT ;  /* 0x0000002c0400788c */ /* 0x000fd2000bf05270 */
[----:B------:R-:W-:Y:S05]  /*4090*/  BRA.U !UP0, `(.L_x_17911) ;  /* 0x0000000108447547 */ /* 0x000fea000b800000 */
.L_x_17881:
        /* <DEDUP_REMOVED lines=9> */
[----:B------:R-:W-:-:S02]  /*4130*/  IMAD.U32 R5, RZ, RZ, UR7 ;  /* 0x00000007ff057e24 */ /* 0x000fc4000f8e00ff */
[----:B---3--:R-:W-:Y:S01]  /*4140*/  IMAD.U32 R6, RZ, RZ, UR8 ;  /* 0x00000008ff067e24 */ /* 0x008fe2000f8e00ff */
[----:B------:R-:W-:Y:S01]  /*4150*/  MOV R7, UR9 ;  /* 0x0000000900077c02 */ /* 0x000fe20008000f00 */
[----:B----4-:R-:W-:Y:S02]  /*4160*/  IMAD.U32 R10, RZ, RZ, UR4 ;  /* 0x00000004ff0a7e24 */ /* 0x010fe4000f8e00ff */
[----:B-1----:R-:W-:-:S07]  /*4170*/  IMAD.U32 R11, RZ, RZ, UR5 ;  /* 0x00000005ff0b7e24 */ /* 0x002fce000f8e00ff */
[----:B------:R-:W-:-:S07]  /*4180*/  LEPC R20, `(.L_x_17912) ;  /* 0x000000001014794e */ /* 0x000fce0000000000 */
[----:B--2---:R-:W-:Y:S05]  /*4190*/  CALL.ABS.NOINC R2 ;  /* 0x0000000002007343 */ /* 0x004fea0003c00000 */
.L_x_17912:
[----:B------:R-:W-:Y:S05]  /*41a0*/  BRA `(.L_x_17882) ;  /* 0x0000000000647947 */ /* 0x000fea0003800000 */
.L_x_17911:
[----:B------:R-:W0:Y:S02]  /*41b0*/  I2F.S8 R6, R7 ;  /* 0x0000000700067306 */ /* 0x000e240000001400 */
        /* <DEDUP_REMOVED lines=15> */
.L_x_17910:
[----:B------:R-:W-:-:S04]  /*42b0*/  LOP3.LUT R7, R7, 0xffff, RZ, 0xc0, !PT ;  /* 0x0000ffff07077812 */ /* 0x000fc800078ec0ff */
[----:B------:R-:W-:-:S04]  /*42c0*/  PRMT R7, R7, 0x8880, RZ ;  /* 0x0000888007077816 */ /* 0x000fc800000000ff */
[----:B------:R-:W-:-:S04]  /*42d0*/  MOV R4, R7 ;  /* 0x0000000700047202 */ /* 0x000fc80000000f00 */
[----:B------:R-:W-:-:S05]  /*42e0*/  SHF.R.S32.HI R5, RZ, 0x1f, R4 ;  /* 0x0000001fff057819 */ /* 0x000fca0000011404 */
[----:B------:R0:W-:Y:S01]  /*42f0*/  STG.E.64 desc[UR36][R2.64], R4 ;  /* 0x0000000402007986 */ /* 0x0001e2000c101b24 */
[----:B------:R-:W-:Y:S05]  /*4300*/  BRA `(.L_x_17882) ;  /* 0x00000000000c7947 */ /* 0x000fea0003800000 */
.L_x_17909:
[----:B------:R-:W-:-:S04]  /*4310*/  LOP3.LUT R7, R7, 0xffff, RZ, 0xc0, !PT ;  /* 0x0000ffff07077812 */ /* 0x000fc800078ec0ff */
[----:B------:R-:W-:-:S05]  /*4320*/  PRMT R5, R7, 0x8880, RZ ;  /* 0x0000888007057816 */ /* 0x000fca00000000ff */
[----:B------:R0:W-:Y:S02]  /*4330*/  STG.E desc[UR36][R2.64], R5 ;  /* 0x0000000502007986 */ /* 0x0001e4000c101924 */
.L_x_17882:
[----:B------:R-:W-:-:S07]  /*4340*/  VIADD R17, R17, 0x80 ;  /* 0x0000008011117836 */ /* 0x000fce0000000000 */
.L_x_17807:
[----:B------:R-:W-:Y:S05]  /*4350*/  BSYNC.RECONVERGENT B6 ;  /* 0x0000000000067941 */ /* 0x000fea0003800200 */
.L_x_17806:
[----:B------:R-:W5:Y:S01]  /*4360*/  LDCU UR4, c[0x0][0x380] ;  /* 0x00007000ff0477ac */ /* 0x000f620008000800 */
[----:B------:R-:W-:Y:S01]  /*4370*/  BSSY.RECONVERGENT B6, `(.L_x_17913) ;  /* 0x0000426000067945 */ /* 0x000fe20003800200 */
[----:B-----5:R-:W-:-:S13]  /*4380*/  ISETP.GE.AND P0, PT, R17, UR4, PT ;  /* 0x0000000411007c0c */ /* 0x020fda000bf06270 */
[----:B------:R-:W-:Y:S05]  /*4390*/  @P0 BRA `(.L_x_17914) ;  /* 0x00000040008c0947 */ /* 0x000fea0003800000 */
[----:B------:R-:W5:Y:S01]  /*43a0*/  LDCU UR4, c[0x0][0x388] ;  /* 0x00007100ff0477ac */ /* 0x000f620008000800 */
[----:B------:R-:W-:Y:S02]  /*43b0*/  IMAD.MOV.U32 R18, RZ, RZ, RZ ;  /* 0x000000ffff127224 */ /* 0x000fe400078e00ff */
        /* <DEDUP_REMOVED lines=352> */
.L_x_17915:
        /* <DEDUP_REMOVED lines=16> */
.L_x_17919:
[----:B------:R3:W5:Y:S01]  /*5ac0*/  LDG.E.U8 R19, desc[UR36][R2.64] ;  /* 0x0000002402137981 */ /* 0x000762000c1e1100 */
[----:B------:R-:W-:Y:S05]  /*5ad0*/  BRA `(.L_x_17921) ;  /* 0x0000000c004c7947 */ /* 0x000fea0003800000 */
.L_x_17918:
        /* <DEDUP_REMOVED lines=8> */
.L_x_17923:
[----:B------:R0:W5:Y:S01]  /*5b60*/  LDG.E.U8 R19, desc[UR36][R2.64] ;  /* 0x0000002402137981 */ /* 0x000162000c1e1100 */
[----:B------:R-:W-:Y:S05]  /*5b70*/  BRA `(.L_x_17921) ;  /* 0x0000000c00247947 */ /* 0x000fea0003800000 */
.L_x_17922:
[----:B------:R0:W5:Y:S01]  /*5b80*/  LDG.E.U16 R19, desc[UR36][R2.64] ;  /* 0x0000002402137981 */ /* 0x000162000c1e1500 */
[----:B------:R-:W-:Y:S05]  /*5b90*/  BRA `(.L_x_17921) ;  /* 0x0000000c001c7947 */ /* 0x000fea0003800000 */
.L_x_17917:
        /* <DEDUP_REMOVED lines=9> */
.L_x_17925:
[----:B------:R-:W2:Y:S02]  /*5c30*/  LDG.E.U16 R0, desc[UR36][R2.64] ;  /* 0x0000002402007981 */ /* 0x000ea4000c1e1500 */
[----:B--2---:R-:W-:-:S06]  /*5c40*/  HADD2.F32 R0, -RZ, R0.H0_H0 ;  /* 0x20000000ff007230 */ /* 0x004fcc0000004100 */
[----:B------:R-:W0:Y:S02]  /*5c50*/  F2I.FTZ.TRUNC.NTZ R0, R0 ;  /* 0x0000000000007305 */ /* 0x000e24000021f100 */
[----:B0-----:R-:W-:Y:S01]  /*5c60*/  PRMT R19, R0, 0x7610, R19 ;  /* 0x0000761000137816 */ /* 0x001fe20000000013 */
[----:B------:R-:W-:Y:S06]  /*5c70*/  BRA `(.L_x_17921) ;  /* 0x0000000800e47947 */ /* 0x000fec0003800000 */
.L_x_17924:
        /* <DEDUP_REMOVED lines=9> */
.L_x_17927:
[----:B------:R-:W2:Y:S02]  /*5d10*/  LDG.E.U16 R2, desc[UR36][R2.64] ;  /* 0x0000002402027981 */ /* 0x000ea4000c1e1500 */
[----:B--2---:R-:W-:-:S06]  /*5d20*/  HADD2.F32 R0, -RZ, R2.H0_H0 ;  /* 0x20000002ff007230 */ /* 0x004fcc0000004100 */
[----:B------:R-:W0:Y:S02]  /*5d30*/  F2I.FTZ.TRUNC.NTZ R0, R0 ;  /* 0x0000000000007305 */ /* 0x000e24000021f100 */
[----:B0-----:R-:W-:Y:S01]  /*5d40*/  PRMT R19, R0, 0x7610, R19 ;  /* 0x0000761000137816 */ /* 0x001fe20000000013 */
[----:B------:R-:W-:Y:S06]  /*5d50*/  BRA `(.L_x_17921) ;  /* 0x0000000800ac7947 */ /* 0x000fec0003800000 */
.L_x_17926:
[----:B------:R-:W2:Y:S02]  /*5d60*/  LDG.E.64 R2, desc[UR36][R2.64] ;  /* 0x0000002402027981 */ /* 0x000ea4000c1e1b00 */
[----:B--2---:R0:W1:Y:S02]  /*5d70*/  F2I.F64.TRUNC R19, R2 ;  /* 0x0000000200137311 */ /* 0x004064000030d100 */
[----:B01----:R-:W-:Y:S05]  /*5d80*/  BRA `(.L_x_17921) ;  /* 0x0000000800a07947 */ /* 0x003fea0003800000 */
.L_x_17916:
        /* <DEDUP_REMOVED lines=12> */
.L_x_17930:
[----:B------:R-:W2:Y:S02]  /*5e50*/  LDG.E.64 R2, desc[UR36][R2.64] ;  /* 0x0000002402027981 */ /* 0x000ea4000c1e1b00 */
[----:B--2---:R0:W1:Y:S02]  /*5e60*/  F2I.F64.TRUNC R19, R2 ;  /* 0x0000000200137311 */ /* 0x004064000030d100 */
[----:B01----:R-:W-:Y:S05]  /*5e70*/  BRA `(.L_x_17921) ;  /* 0x0000000800647947 */ /* 0x003fea0003800000 */
.L_x_17929:
        /* <DEDUP_REMOVED lines=27> */
.L_x_17932:
        /* <DEDUP_REMOVED lines=14> */
.L_x_17931:
[----:B------:R-:W2:Y:S02]  /*6110*/  LDG.E.U16 R0, desc[UR36][R2.64] ;  /* 0x0000002402007981 */ /* 0x000ea4000c1e1500 */
[----:B--2---:R-:W-:-:S06]  /*6120*/  SHF.L.U32 R0, R0, 0x10, RZ ;  /* 0x0000001000007819 */ /* 0x004fcc00000006ff */
[----:B------:R-:W0:Y:S02]  /*6130*/  F2I.FTZ.TRUNC.NTZ R0, R0 ;  /* 0x0000000000007305 */ /* 0x000e24000021f100 */
[----:B0-----:R-:W-:Y:S01]  /*6140*/  PRMT R19, R0, 0x7610, R19 ;  /* 0x0000761000137816 */ /* 0x001fe20000000013 */
[----:B------:R-:W-:Y:S06]  /*6150*/  BRA `(.L_x_17921) ;  /* 0x0000000400ac7947 */ /* 0x000fec0003800000 */
.L_x_17928:
        /* <DEDUP_REMOVED lines=10> */
.L_x_17935:
        /* <DEDUP_REMOVED lines=21> */
.L_x_17939:
[----:B------:R-:W-:Y:S05]  /*6350*/  BSYNC.RECONVERGENT B1 ;  /* 0x0000000000017941 */ /* 0x000fea0003800200 */
.L_x_17938:
[----:B------:R-:W-:Y:S02]  /*6360*/  SHF.L.U32 R0, R0, 0x14, RZ ;  /* 0x0000001400007819 */ /* 0x000fe400000006ff */
[----:B------:R-:W-:-:S04]  /*6370*/  LEA R2, R2, 0x3b800000, 0x17 ;  /* 0x3b80000002027811 */ /* 0x000fc800078eb8ff */
[----:B------:R-:W-:-:S07]  /*6380*/  LOP3.LUT R0, R2, R0, R7, 0xfe, !PT ;  /* 0x0000000002007212 */ /* 0x000fce00078efe07 */
.L_x_17937:
[----:B------:R-:W-:Y:S05]  /*6390*/  BSYNC.RECONVERGENT B0 ;  /* 0x0000000000007941 */ /* 0x000fea0003800200 */
.L_x_17936:
[----:B------:R-:W0:Y:S02]  /*63a0*/  F2I.FTZ.TRUNC.NTZ R0, R0 ;  /* 0x0000000000007305 */ /* 0x000e24000021f100 */
[----:B0-----:R-:W-:Y:S01]  /*63b0*/  PRMT R19, R0, 0x7610, R19 ;  /* 0x0000761000137816 */ /* 0x001fe20000000013 */
[----:B------:R-:W-:Y:S06]  /*63c0*/  BRA `(.L_x_17921) ;  /* 0x0000000400107947 */ /* 0x000fec0003800000 */
.L_x_17934:
        /* <DEDUP_REMOVED lines=21> */
.L_x_17943:
[----:B------:R-:W-:Y:S05]  /*6520*/  BSYNC.RECONVERGENT B1 ;  /* 0x0000000000017941 */ /* 0x000fea0003800200 */
.L_x_17942:
[----:B------:R-:W-:Y:S02]  /*6530*/  SHF.L.U32 R0, R0, 0x15, RZ ;  /* 0x0000001500007819 */ /* 0x000fe400000006ff */
[----:B------:R-:W-:-:S04]  /*6540*/  LEA R2, R2, 0x37800000, 0x17 ;  /* 0x3780000002027811 */ /* 0x000fc800078eb8ff */
[----:B------:R-:W-:-:S07]  /*6550*/  LOP3.LUT R0, R2, R0, R7, 0xfe, !PT ;  /* 0x0000000002007212 */ /* 0x000fce00078efe07 */
.L_x_17941:
[----:B------:R-:W-:Y:S05]  /*6560*/  BSYNC.RECONVERGENT B0 ;  /* 0x0000000000007941 */ /* 0x000fea0003800200 */
.L_x_17940:
[----:B------:R-:W0:Y:S02]  /*6570*/  F2I.FTZ.TRUNC.NTZ R0, R0 ;  /* 0x0000000000007305 */ /* 0x000e24000021f100 */
[----:B0-----:R-:W-:Y:S01]  /*6580*/  PRMT R19, R0, 0x7610, R19 ;  /* 0x0000761000137816 */ /* 0x001fe20000000013 */
[----:B------:R-:W-:Y:S06]  /*6590*/  BRA `(.L_x_17921) ;  /* 0x00000000009c7947 */ /* 0x000fec0003800000 */
.L_x_17933:
        /* <DEDUP_REMOVED lines=14> */
.L_x_17947:
[----:B------:R-:W-:Y:S05]  /*6680*/  BSYNC.RECONVERGENT B0 ;  /* 0x0000000000007941 */ /* 0x000fea0003800200 */
.L_x_17946:
[----:B------:R-:W0:Y:S02]  /*6690*/  F2I.FTZ.TRUNC.NTZ R0, R0 ;  /* 0x0000000000007305 */ /* 0x000e24000021f100 */
[----:B0-----:R-:W-:Y:S01]  /*66a0*/  PRMT R19, R0, 0x7610, R19 ;  /* 0x0000761000137816 */ /* 0x001fe20000000013 */
[----:B------:R-:W-:Y:S06]  /*66b0*/  BRA `(.L_x_17921) ;  /* 0x0000000000547947 */ /* 0x000fec0003800000 */
.L_x_17920:
        /* <DEDUP_REMOVED lines=16> */
.L_x_17948:
[----:B------:R-:W-:Y:S01]  /*67c0*/  PRMT R19, RZ, 0x7610, R19 ;  /* 0x00007610ff137816 */ /* 0x000fe20000000013 */
[----:B------:R-:W-:Y:S06]  /*67d0*/  BRA `(.L_x_17921) ;  /* 0x00000000000c7947 */ /* 0x000fec0003800000 */
.L_x_17945:
[----:B------:R1:W5:Y:S01]  /*67e0*/  LDG.E.U8 R19, desc[UR36][R2.64] ;  /* 0x0000002402137981 */ /* 0x000362000c1e1100 */
[----:B------:R-:W-:Y:S05]  /*67f0*/  BRA `(.L_x_17921) ;  /* 0x0000000000047947 */ /* 0x000fea0003800000 */
.L_x_17944:
[----:B------:R2:W5:Y:S02]  /*6800*/  LDG.E.U8 R19, desc[UR36][R2.64] ;  /* 0x0000002402137981 */ /* 0x000564000c1e1100 */
.L_x_17921:
        /* <DEDUP_REMOVED lines=16> */
.L_x_17952:
[----:B------:R0:W5:Y:S01]  /*6910*/  LDG.E.U8 R0, desc[UR36][R2.64] ;  /* 0x0000002402007981 */ /* 0x000162000c1e1100 */
[----:B------:R-:W-:Y:S05]  /*6920*/  BRA `(.L_x_17954) ;  /* 0x0000000c004c7947 */ /* 0x000fea0003800000 */
.L_x_17951:
        /* <DEDUP_REMOVED lines=8> */
.L_x_17956:
[----:B------:R4:W5:Y:S01]  /*69b0*/  LDG.E.U8 R0, desc[UR36][R2.64] ;  /* 0x0000002402007981 */ /* 0x000962000c1e1100 */
[----:B------:R-:W-:Y:S05]  /*69c0*/  BRA `(.L_x_17954) ;  /* 0x0000000c00247947 */ /* 0x000fea0003800000 */
.L_x_17955:
[----:B------:R3:W5:Y:S01]  /*69d0*/  LDG.E.U16 R0, desc[UR36][R2.64] ;  /* 0x0000002402007981 */ /* 0x000762000c1e1500 */
[----:B------:R-:W-:Y:S05]  /*69e0*/  BRA `(.L_x_17954) ;  /* 0x0000000c001c7947 */ /* 0x000fea0003800000 */
.L_x_17950:
        /* <DEDUP_REMOVED lines=9> */
.L_x_17958:
[----:B------:R-:W2:Y:S02]  /*6a80*/  LDG.E.U16 R4, desc[UR36][R2.64] ;  /* 0x0000002402047981 */ /* 0x000ea4000c1e1500 */
[----:B--2---:R-:W-:-:S06]  /*6a90*/  HADD2.F32 R4, -RZ, R4.H0_H0 ;  /* 0x20000004ff047230 */ /* 0x004fcc0000004100 */
[----:B------:R-:W0:Y:S02]  /*6aa0*/  F2I.FTZ.TRUNC.NTZ R4, R4 ;  /* 0x0000000400047305 */ /* 0x000e24000021f100 */
[----:B0-----:R-:W-:Y:S01]  /*6ab0*/  PRMT R0, R4, 0x7610, R0 ;  /* 0x0000761004007816 */ /* 0x001fe20000000000 */
[----:B------:R-:W-:Y:S06]  /*6ac0*/  BRA `(.L_x_17954) ;  /* 0x0000000800e47947 */ /* 0x000fec0003800000 */
.L_x_17957:
        /* <DEDUP_REMOVED lines=9> */
.L_x_17960:
[----:B------:R-:W2:Y:S02]  /*6b60*/  LDG.E.U16 R2, desc[UR36][R2.64] ;  /* 0x0000002402027981 */ /* 0x000ea4000c1e1500 */
[----:B--2---:R-:W-:-:S06]  /*6b70*/  HADD2.F32 R4, -RZ, R2.H0_H0 ;  /* 0x20000002ff047230 */ /* 0x004fcc0000004100 */
[----:B------:R-:W0:Y:S02]  /*6b80*/  F2I.FTZ.TRUNC.NTZ R4, R4 ;  /* 0x0000000400047305 */ /* 0x000e24000021f100 */
[----:B0-----:R-:W-:Y:S01]  /*6b90*/  PRMT R0, R4, 0x7610, R0 ;  /* 0x0000761004007816 */ /* 0x001fe20000000000 */
[----:B------:R-:W-:Y:S06]  /*6ba0*/  BRA `(.L_x_17954) ;  /* 0x0000000800ac7947 */ /* 0x000fec0003800000 */
.L_x_17959:
[----:B------:R-:W2:Y:S02]  /*6bb0*/  LDG.E.64 R2, desc[UR36][R2.64] ;  /* 0x0000002402027981 */ /* 0x000ea4000c1e1b00 */
[----:B--2---:R0:W1:Y:S02]  /*6bc0*/  F2I.F64.TRUNC R0, R2 ;  /* 0x0000000200007311 */ /* 0x004064000030d100 */
[----:B01----:R-:W-:Y:S05]  /*6bd0*/  BRA `(.L_x_17954) ;  /* 0x0000000800a07947 */ /* 0x003fea0003800000 */
.L_x_17949:
        /* <DEDUP_REMOVED lines=12> */
.L_x_17963:
[----:B------:R-:W2:Y:S02]  /*6ca0*/  LDG.E.64 R2, desc[UR36][R2.64] ;  /* 0x0000002402027981 */ /* 0x000ea4000c1e1b00 */
[----:B--2---:R3:W4:Y:S02]  /*6cb0*/  F2I.F64.TRUNC R0, R2 ;  /* 0x0000000200007311 */ /* 0x004724000030d100 */
[----:B---34-:R-:W-:Y:S05]  /*6cc0*/  BRA `(.L_x_17954) ;  /* 0x0000000800647947 */ /* 0x018fea0003800000 */
.L_x_17962:
        /* <DEDUP_REMOVED lines=27> */
.L_x_17965:
        /* <DEDUP_REMOVED lines=14> */
.L_x_17964:
[----:B------:R-:W2:Y:S02]  /*6f60*/  LDG.E.U16 R4, desc[UR36][R2.64] ;  /* 0x0000002402047981 */ /* 0x000ea4000c1e1500 */
[----:B--2---:R-:W-:-:S06]  /*6f70*/  IMAD.U32 R4, R4, 0x10000, RZ ;  /* 0x0001000004047824 */ /* 0x004fcc00078e00ff */
[----:B------:R-:W0:Y:S02]  /*6f80*/  F2I.FTZ.TRUNC.NTZ R4, R4 ;  /* 0x0000000400047305 */ /* 0x000e24000021f100 */
[----:B0-----:R-:W-:Y:S01]  /*6f90*/  PRMT R0, R4, 0x7610, R0 ;  /* 0x0000761004007816 */ /* 0x001fe20000000000 */
[----:B------:R-:W-:Y:S06]  /*6fa0*/  BRA `(.L_x_17954) ;  /* 0x0000000400ac7947 */ /* 0x000fec0003800000 */
.L_x_17961:
        /* <DEDUP_REMOVED lines=10> */
.L_x_17968:
        /* <DEDUP_REMOVED lines=21> */
.L_x_17972:
[----:B------:R-:W-:Y:S05]  /*71a0*/  BSYNC.RECONVERGENT B1 ;  /* 0x0000000000017941 */ /* 0x000fea0003800200 */
.L_x_17971:
[----:B------:R-:W-:Y:S01]  /*71b0*/  IMAD.SHL.U32 R0, R0, 0x100000, RZ ;  /* 0x0010000000007824 */ /* 0x000fe200078e00ff */
[----:B------:R-:W-:-:S04]  /*71c0*/  LEA R2, R2, 0x3b800000, 0x17 ;  /* 0x3b80000002027811 */ /* 0x000fc800078eb8ff */
[----:B------:R-:W-:-:S07]  /*71d0*/  LOP3.LUT R4, R2, R0, R7, 0xfe, !PT ;  /* 0x0000000002047212 */ /* 0x000fce00078efe07 */
.L_x_17970:
[----:B------:R-:W-:Y:S05]  /*71e0*/  BSYNC.RECONVERGENT B0 ;  /* 0x0000000000007941 */ /* 0x000fea0003800200 */
.L_x_17969:
[----:B------:R-:W0:Y:S02]  /*71f0*/  F2I.FTZ.TRUNC.NTZ R4, R4 ;  /* 0x0000000400047305 */ /* 0x000e24000021f100 */
[----:B0-----:R-:W-:Y:S01]  /*7200*/  PRMT R0, R4, 0x7610, R0 ;  /* 0x0000761004007816 */ /* 0x001fe20000000000 */
[----:B------:R-:W-:Y:S06]  /*7210*/  BRA `(.L_x_17954) ;  /* 0x0000000400107947 */ /* 0x000fec0003800000 */
.L_x_17967:
        /* <DEDUP_REMOVED lines=21> */
.L_x_17976:
[----:B------:R-:W-:Y:S05]  /*7370*/  BSYNC.RECONVERGENT B1 ;  /* 0x0000000000017941 */ /* 0x000fea0003800200 */
.L_x_17975:
[----:B------:R-:W-:Y:S01]  /*7380*/  IMAD.SHL.U32 R0, R0, 0x200000, RZ ;  /* 0x0020000000007824 */ /* 0x000fe200078e00ff */
[----:B------:R-:W-:-:S04]  /*7390*/  LEA R2, R2, 0x37800000, 0x17 ;  /* 0x3780000002027811 */ /* 0x000fc800078eb8ff */
[----:B------:R-:W-:-:S07]  /*73a0*/  LOP3.LUT R4, R2, R0, R7, 0xfe, !PT ;  /* 0x0000000002047212 */ /* 0x000fce00078efe07 */
.L_x_17974:
[----:B------:R-:W-:Y:S05]  /*73b0*/  BSYNC.RECONVERGENT B0 ;  /* 0x0000000000007941 */ /* 0x000fea0003800200 */
.L_x_17973:
[----:B------:R-:W0:Y:S02]  /*73c0*/  F2I.FTZ.TRUNC.NTZ R4, R4 ;  /* 0x0000000400047305 */ /* 0x000e24000021f100 */
[----:B0-----:R-:W-:Y:S01]  /*73d0*/  PRMT R0, R4, 0x7610, R0 ;  /* 0x0000761004007816 */ /* 0x001fe20000000000 */
[----:B------:R-:W-:Y:S06]  /*73e0*/  BRA `(.L_x_17954) ;  /* 0x00000000009c7947 */ /* 0x000fec0003800000 */
.L_x_17966:
        /* <DEDUP_REMOVED lines=14> */
.L_x_17980:
[----:B------:R-:W-:Y:S05]  /*74d0*/  BSYNC.RECONVERGENT B0 ;  /* 0x0000000000007941 */ /* 0x000fea0003800200 */
.L_x_17979:
[----:B------:R-:W0:Y:S02]  /*74e0*/  F2I.FTZ.TRUNC.NTZ R4, R4 ;  /* 0x0000000400047305 */ /* 0x000e24000021f100 */
[----:B0-----:R-:W-:Y:S01]  /*74f0*/  PRMT R0, R4, 0x7610, R0 ;  /* 0x0000761004007816 */ /* 0x001fe20000000000 */
[----:B------:R-:W-:Y:S06]  /*7500*/  BRA `(.L_x_17954) ;  /* 0x0000000000547947 */ /* 0x000fec0003800000 */
.L_x_17953:
        /* <DEDUP_REMOVED lines=16> */
.L_x_17981:
[----:B------:R-:W-:Y:S01]  /*7610*/  PRMT R0, RZ, 0x7610, R0 ;  /* 0x00007610ff007816 */ /* 0x000fe20000000000 */
[----:B------:R-:W-:Y:S06]  /*7620*/  BRA `(.L_x_17954) ;  /* 0x00000000000c7947 */ /* 0x000fec0003800000 */
.L_x_17978:
[----:B------:R1:W5:Y:S01]  /*7630*/  LDG.E.U8 R0, desc[UR36][R2.64] ;  /* 0x0000002402007981 */ /* 0x000362000c1e1100 */
[----:B------:R-:W-:Y:S05]  /*7640*/  BRA `(.L_x_17954) ;  /* 0x0000000000047947 */ /* 0x000fea0003800000 */
.L_x_17977:
[----:B------:R2:W5:Y:S02]  /*7650*/  LDG.E.U8 R0, desc[UR36][R2.64] ;  /* 0x0000002402007981 */ /* 0x000564000c1e1100 */
.L_x_17954:
[----:B------:R-:W0:Y:S01]  /*7660*/  LDCU.64 UR4, c[0x0][0x5e8] ;  /* 0x0000bd00ff0477ac */ /* 0x000e220008000a00 */
[----:B-1---5:R-:W-:Y:S02]  /*7670*/  PRMT R9, R0, 0x8880, RZ ;  /* 0x0000888000097816 */ /* 0x022fe400000000ff */
[----:B------:R-:W-:Y:S02]  /*7680*/  PRMT R4, R19, 0x8880, RZ ;  /* 0x0000888013047816 */ /* 0x000fe400000000ff */
[----:B------:R-:W-:Y:S02]  /*7690*/  MOV R0, 0x76d0 ;  /* 0x000076d000007802 */ /* 0x000fe40000000f00 */
[----:B0-234-:R-:W-:-:S05]  /*76a0*/  IADD3 R2, P0, PT, R16, UR4, RZ ;  /* 0x0000000410027c10 */ /* 0x01dfca000ff1e0ff */
[----:B------:R-:W-:-:S08]  /*76b0*/  IMAD.X R3, RZ, RZ, UR5, P0 ;  /* 0x00000005ff037e24 */ /* 0x000fd000080e06ff */
        /* <DEDUP_REMOVED lines=14> */
.L_x_17985:
[----:B------:R0:W-:Y:S01]  /*77a0*/  STG.E.U8 desc[UR36][R2.64], R7 ;  /* 0x0000000702007986 */ /* 0x0001e2000c101124 */
[----:B------:R-:W-:Y:S05]  /*77b0*/  BRA `(.L_x_17987) ;  /* 0x0000000c00807947 */ /* 0x000fea0003800000 */
.L_x_17984:
        /* <DEDUP_REMOVED lines=12> */
.L_x_17989:
[----:B------:R-:W-:-:S04]  /*7880*/  LOP3.LUT R7, R7, 0xffff, RZ, 0xc0, !PT ;  /* 0x0000ffff07077812 */ /* 0x000fc800078ec0ff */
[----:B------:R-:W-:-:S05]  /*7890*/  PRMT R5, R7, 0x8880, RZ ;  /* 0x0000888007057816 */ /* 0x000fca00000000ff */
[----:B------:R0:W-:Y:S01]  /*78a0*/  STG.E desc[UR36][R2.64], R5 ;  /* 0x0000000502007986 */ /* 0x0001e2000c101924 */
[----:B------:R-:W-:Y:S05]  /*78b0*/  BRA `(.L_x_17987) ;  /* 0x0000000c00407947 */ /* 0x000fea0003800000 */
.L_x_17988:
[----:B------:R-:W-:-:S04]  /*78c0*/  PRMT R5, R7, 0x8880, RZ ;  /* 0x0000888007057816 */ /* 0x000fc800000000ff */
[----:B------:R-:W-:-:S05]  /*78d0*/  PRMT R5, R5, 0x7710, RZ ;  /* 0x0000771005057816 */ /* 0x000fca00000000ff */
[----:B------:R0:W-:Y:S01]  /*78e0*/  STG.E.U16 desc[UR36][R2.64], R5 ;  /* 0x0000000502007986 */ /* 0x0001e2000c101524 */
[----:B------:R-:W-:Y:S05]  /*78f0*/  BRA `(.L_x_17987) ;  /* 0x0000000c00307947 */ /* 0x000fea0003800000 */
.L_x_17983:
        /* <DEDUP_REMOVED lines=9> */
.L_x_17991:
[----:B------:R-:W0:Y:S02]  /*7990*/  I2F.S8 R0, R7 ;  /* 0x0000000700007306 */ /* 0x000e240000001400 */
[----:B0-----:R-:W-:-:S05]  /*79a0*/  F2FP.F16.F32.PACK_AB R0, RZ, R0 ;  /* 0x00000000ff00723e */ /* 0x001fca00000000ff */
[----:B------:R0:W-:Y:S01]  /*79b0*/  STG.E.U16 desc[UR36][R2.64], R0 ;  /* 0x0000000002007986 */ /* 0x0001e2000c101524 */
[----:B------:R-:W-:Y:S05]  /*79c0*/  BRA `(.L_x_17987) ;  /* 0x0000000800fc7947 */ /* 0x000fea0003800000 */
.L_x_17990:
        /* <DEDUP_REMOVED lines=10> */
.L_x_17993:
[----:B------:R-:W0:Y:S02]  /*7a70*/  I2F.S8 R7, R7 ;  /* 0x0000000700077306 */ /* 0x000e240000001400 */
[----:B0-----:R-:W-:-:S04]  /*7a80*/  F2FP.F16.F32.PACK_AB R5, RZ, R7 ;  /* 0x00000007ff05723e */ /* 0x001fc800000000ff */
[----:B------:R-:W-:-:S05]  /*7a90*/  PRMT R5, R5, 0x5410, RZ ;  /* 0x0000541005057816 */ /* 0x000fca00000000ff */
[----:B------:R0:W-:Y:S01]  /*7aa0*/  STG.E desc[UR36][R2.64], R5 ;  /* 0x0000000502007986 */ /* 0x0001e2000c101924 */
[----:B------:R-:W-:Y:S05]  /*7ab0*/  BRA `(.L_x_17987) ;  /* 0x0000000800c07947 */ /* 0x000fea0003800000 */
.L_x_17992:
[----:B------:R-:W-:-:S04]  /*7ac0*/  PRMT R4, R7, 0x8880, RZ ;  /* 0x0000888007047816 */ /* 0x000fc800000000ff */
[----:B------:R-:W-:-:S06]  /*7ad0*/  PRMT R4, R4, 0x7710, RZ ;  /* 0x0000771004047816 */ /* 0x000fcc00000000ff */
[----:B------:R-:W0:Y:S02]  /*7ae0*/  I2F.F64.S16 R4, R4 ;  /* 0x0000000400047312 */ /* 0x000e240000101c00 */
[----:B0-----:R0:W-:Y:S01]  /*7af0*/  STG.E.64 desc[UR36][R2.64], R4 ;  /* 0x0000000402007986 */ /* 0x0011e2000c101b24 */
[----:B------:R-:W-:Y:S05]  /*7b00*/  BRA `(.L_x_17987) ;  /* 0x0000000800ac7947 */ /* 0x000fea0003800000 */
.L_x_17982:
        /* <DEDUP_REMOVED lines=14> */
.L_x_17997:
[----:B------:R-:W0:Y:S01]  /*7bf0*/  I2F.S8 R5, R7 ;  /* 0x0000000700057306 */ /* 0x000e220000001400 */
        /* <DEDUP_REMOVED lines=17> */
.L_x_18000:
[----:B------:R-:W-:-:S04]  /*7d10*/  SHF.R.U32.HI R5, RZ, 0x18, R5 ;  /* 0x00000018ff057819 */ /* 0x000fc80000011605 */
[----:B------:R-:W-:-:S07]  /*7d20*/  LOP3.LUT R0, R0, 0x80, R5, 0xf8, !PT ;  /* 0x0000008000007812 */ /* 0x000fce00078ef805 */
.L_x_17999:
[----:B------:R-:W-:Y:S05]  /*7d30*/  BSYNC.RECONVERGENT B0 ;  /* 0x0000000000007941 */ /* 0x000fea0003800200 */
.L_x_17998:
[----:B------:R0:W-:Y:S01]  /*7d40*/  STG.E.U8 desc[UR36][R2.64], R0 ;  /* 0x0000000002007986 */ /* 0x0001e2000c101124 */
[----:B------:R-:W-:Y:S05]  /*7d50*/  BRA `(.L_x_17987) ;  /* 0x0000000800187947 */ /* 0x000fea0003800000 */
.L_x_17996:
        /* <DEDUP_REMOVED lines=18> */
.L_x_18003:
[----:B------:R-:W-:-:S04]  /*7e80*/  SHF.R.U32.HI R5, RZ, 0x18, R5 ;  /* 0x00000018ff057819 */ /* 0x000fc80000011605 */
[----:B------:R-:W-:-:S07]  /*7e90*/  LOP3.LUT R0, R0, 0x80, R5, 0xf8, !PT ;  /* 0x0000008000007812 */ /* 0x000fce00078ef805 */
.L_x_18002:
[----:B------:R-:W-:Y:S05]  /*7ea0*/  BSYNC.RECONVERGENT B0 ;  /* 0x0000000000007941 */ /* 0x000fea0003800200 */
.L_x_18001:
[----:B------:R0:W-:Y:S01]  /*7eb0*/  STG.E.U8 desc[UR36][R2.64], R0 ;  /* 0x0000000002007986 */ /* 0x0001e2000c101124 */
[----:B------:R-:W-:Y:S05]  /*7ec0*/  BRA `(.L_x_17987) ;  /* 0x0000000400bc7947 */ /* 0x000fea0003800000 */
.L_x_17995:
[----:B------:R-:W-:-:S09]  /*7ed0*/  UISETP.NE.AND UP0, UPT, UR4, 0x1c, UPT ;  /* 0x0000001c0400788c */ /* 0x000fd2000bf05270 */
[----:B------:R-:W-:Y:S05]  /*7ee0*/  BRA.U !UP0, `(.L_x_18004) ;  /* 0x0000000108687547 */ /* 0x000fea000b800000 */
[----:B------:R-:W-:-:S09]  /*7ef0*/  UISETP.NE.AND UP0, UPT, UR4, 0x1d, UPT ;  /* 0x0000001d0400788c */ /* 0x000fd2000bf05270 */
[----:B------:R-:W-:Y:S05]  /*7f00*/  BRA.U !UP0, `(.L_x_18005) ;  /* 0x0000000108487547 */ /* 0x000fea000b800000 */
[----:B------:R-:W-:-:S09]  /*7f10*/  UISETP.NE.AND UP0, UPT, UR4, 0x2c, UPT ;  /* 0x0000002c0400788c */ /* 0x000fd2000bf05270 */
[----:B------:R-:W-:Y:S05]  /*7f20*/  BRA.U UP0, `(.L_x_17986) ;  /* 0x0000000100c07547 */ /* 0x000fea000b800000 */
        /* <DEDUP_REMOVED lines=16> */
.L_x_18005:
[----:B------:R-:W-:-:S04]  /*8030*/  LOP3.LUT R7, R7, 0xffff, RZ, 0xc0, !PT ;  /* 0x0000ffff07077812 */ /* 0x000fc800078ec0ff */
[----:B------:R-:W-:-:S05]  /*8040*/  PRMT R7, R7, 0x8880, RZ ;  /* 0x0000888007077816 */ /* 0x000fca00000000ff */
[----:B------:R-:W-:-:S05]  /*8050*/  IMAD.MOV.U32 R4, RZ, RZ, R7 ;  /* 0x000000ffff047224 */ /* 0x000fca00078e0007 */
[----:B------:R-:W-:-:S05]  /*8060*/  SHF.R.S32.HI R5, RZ, 0x1f, R4 ;  /* 0x0000001fff057819 */ /* 0x000fca0000011404 */
[----:B------:R0:W-:Y:S01]  /*8070*/  STG.E.64 desc[UR36][R2.64], R4 ;  /* 0x0000000402007986 */ /* 0x0001e2000c101b24 */
[----:B------:R-:W-:Y:S05]  /*8080*/  BRA `(.L_x_17987) ;  /* 0x00000004004c7947 */ /* 0x000fea0003800000 */
.L_x_18004:
[----:B------:R-:W-:-:S04]  /*8090*/  LOP3.LUT R7, R7, 0xffff, RZ, 0xc0, !PT ;  /* 0x0000ffff07077812 */ /* 0x000fc800078ec0ff */
[----:B------:R-:W-:-:S05]  /*80a0*/  PRMT R5, R7, 0x8880, RZ ;  /* 0x0000888007057816 */ /* 0x000fca00000000ff */
[----:B------:R0:W-:Y:S01]  /*80b0*/  STG.E desc[UR36][R2.64], R5 ;  /* 0x0000000502007986 */ /* 0x0001e2000c101924 */
[----:B------:R-:W-:Y:S05]  /*80c0*/  BRA `(.L_x_17987) ;  /* 0x00000004003c7947 */ /* 0x000fea0003800000 */
.L_x_17994:
        /* <DEDUP_REMOVED lines=10> */
.L_x_18007:
[----:B------:R-:W-:Y:S02]  /*8170*/  PRMT R4, R7, 0x8880, RZ ;  /* 0x0000888007047816 */ /* 0x000fe400000000ff */
[----:B------:R-:W-:Y:S02]  /*8180*/  CS2R R6, SRZ ;  /* 0x0000000000067805 */ /* 0x000fe4000001ff00 */
[----:B------:R-:W-:-:S06]  /*8190*/  PRMT R4, R4, 0x7710, RZ ;  /* 0x0000771004047816 */ /* 0x000fcc00000000ff */
[----:B------:R-:W0:Y:S02]  /*81a0*/  I2F.F64.S16 R4, R4 ;  /* 0x0000000400047312 */ /* 0x000e240000101c00 */
[----:B0-----:R4:W-:Y:S01]  /*81b0*/  STG.E.128 desc[UR36][R2.64], R4 ;  /* 0x0000000402007986 */ /* 0x0019e2000c101d24 */
[----:B------:R-:W-:Y:S05]  /*81c0*/  BRA `(.L_x_17987) ;  /* 0x0000000000fc7947 */ /* 0x000fea0003800000 */
.L_x_18006:
[----:B------:R-:W-:-:S09]  /*81d0*/  UISETP.NE.AND UP0, UPT, UR4, 0xf, UPT ;  /* 0x0000000f0400788c */ /* 0x000fd2000bf05270 */
[----:B------:R-:W-:Y:S05]  /*81e0*/  BRA.U !UP0, `(.L_x_18008) ;  /* 0x0000000108e87547 */ /* 0x000fea000b800000 */
[----:B------:R-:W-:-:S09]  /*81f0*/  UISETP.NE.AND UP0, UPT, UR4, 0x17, UPT ;  /* 0x000000170400788c */ /* 0x000fd2000bf05270 */
[----:B------:R-:W-:Y:S05]  /*8200*/  BRA.U !UP0, `(.L_x_18009) ;  /* 0x0000000108907547 */ /* 0x000fea000b800000 */
[----:B------:R-:W-:-:S09]  /*8210*/  UISETP.NE.AND UP0, UPT, UR4, 0x18, UPT ;  /* 0x000000180400788c */ /* 0x000fd2000bf05270 */
[----:B------:R-:W-:Y:S05]  /*8220*/  BRA.U !UP0, `(.L_x_18010) ;  /* 0x0000000108447547 */ /* 0x000fea000b800000 */
.L_x_17986:
        /* <DEDUP_REMOVED lines=16> */
.L_x_18011:
[----:B------:R-:W-:Y:S05]  /*8330*/  BRA `(.L_x_17987) ;  /* 0x0000000000a07947 */ /* 0x000fea0003800000 */
.L_x_18010:
[----:B------:R-:W0:Y:S01]  /*8340*/  I2F.S8 R7, R7 ;  /* 0x0000000700077306 */ /* 0x000e220000001400 */
        /* <DEDUP_REMOVED lines=12> */
.L_x_18013:
[----:B------:R-:W-:Y:S05]  /*8410*/  BSYNC.RECONVERGENT B0 ;  /* 0x0000000000007941 */ /* 0x000fea0003800200 */
.L_x_18012:
[----:B------:R-:W-:-:S05]  /*8420*/  LOP3.LUT R5, R0, 0x80, R5, 0xf8, !PT ;  /* 0x0000008000057812 */ /* 0x000fca00078ef805 */
[----:B------:R2:W-:Y:S01]  /*8430*/  STG.E.U8 desc[UR36][R2.64], R5 ;  /* 0x0000000502007986 */ /* 0x0005e2000c101124 */
[----:B------:R-:W-:Y:S05]  /*8440*/  BRA `(.L_x_17987) ;  /* 0x00000000005c7947 */ /* 0x000fea0003800000 */
.L_x_18009:
[----:B------:R-:W0:Y:S01]  /*8450*/  I2F.S8 R5, R7 ;  /* 0x0000000700057306 */ /* 0x000e220000001400 */
        /* <DEDUP_REMOVED lines=11> */
.L_x_18015:
[----:B------:R-:W-:Y:S01]  /*8510*/  IMAD.MOV.U32 R0, RZ, RZ, 0x7f ;  /* 0x0000007fff007424 */ /* 0x000fe200078e00ff */
[----:B------:R-:W-:-:S04]  /*8520*/  ISETP.GT.U32.AND P0, PT, R4, 0x7f800000, PT ;  /* 0x7f8000000400780c */ /* 0x000fc80003f04070 */
[----:B------:R-:W-:-:S09]  /*8530*/  SEL R0, R0, 0x7c, P0 ;  /* 0x0000007c00007807 */ /* 0x000fd20000000000 */
.L_x_18016:
[----:B------:R-:W-:Y:S05]  /*8540*/  BSYNC.RECONVERGENT B0 ;  /* 0x0000000000007941 */ /* 0x000fea0003800200 */
.L_x_18014:
[----:B------:R-:W-:-:S04]  /*8550*/  SHF.R.U32.HI R5, RZ, 0x18, R5 ;  /* 0x00000018ff057819 */ /* 0x000fc80000011605 */
[----:B------:R-:W-:-:S05]  /*8560*/  LOP3.LUT R5, R0, 0x80, R5, 0xf8, !PT ;  /* 0x0000008000057812 */ /* 0x000fca00078ef805 */
[----:B------:R1:W-:Y:S01]  /*8570*/  STG.E.U8 desc[UR36][R2.64], R5 ;  /* 0x0000000502007986 */ /* 0x0003e2000c101124 */
[----:B------:R-:W-:Y:S05]  /*8580*/  BRA `(.L_x_17987) ;  /* 0x00000000000c7947 */ /* 0x000fea0003800000 */
.L_x_18008:
[----:B------:R-:W0:Y:S02]  /*8590*/  I2F.S8 R0, R7 ;  /* 0x0000000700007306 */ /* 0x000e240000001400 */
[----:B0-----:R-:W-:-:S05]  /*85a0*/  F2FP.BF16.F32.PACK_AB R0, RZ, R0 ;  /* 0x00000000ff00723e */ /* 0x001fca00000010ff */
[----:B------:R0:W-:Y:S02]  /*85b0*/  STG.E.U16 desc[UR36][R2.64], R0 ;  /* 0x0000000002007986 */ /* 0x0001e4000c101524 */
.L_x_17987:
[----:B------:R-:W-:-:S07]  /*85c0*/  VIADD R17, R17, 0x80 ;  /* 0x0000008011117836 */ /* 0x000fce0000000000 */
.L_x_17914:
[----:B------:R-:W-:Y:S05]  /*85d0*/  BSYNC.RECONVERGENT B6 ;  /* 0x0000000000067941 */ /* 0x000fea0003800200 */
.L_x_17913:
[----:B------:R-:W5:Y:S01]  /*85e0*/  LDCU UR4, c[0x0][0x380] ;  /* 0x00007000ff0477ac */ /* 0x000f620008000800 */
[----:B------:R-:W-:Y:S01]  /*85f0*/  BSSY.RECONVERGENT B6, `(.L_x_18017) ;  /* 0x0000426000067945 */ /* 0x000fe20003800200 */
[----:B-----5:R-:W-:-:S13]  /*8600*/  ISETP.GE.AND P0, PT, R17, UR4, PT ;  /* 0x0000000411007c0c */ /* 0x020fda000bf06270 */
[----:B------:R-:W-:Y:S05]  /*8610*/  @P0 BRA `(.L_x_18018) ;  /* 0x00000040008c0947 */ /* 0x000fea0003800000 */
[----:B------:R-:W5:Y:S01]  /*8620*/  LDCU UR4, c[0x0][0x388] ;  /* 0x00007100ff0477ac */ /* 0x000f620008000800 */
[----:B------:R-:W-:Y:S01]  /*8630*/  MOV R18, RZ ;  /* 0x000000ff00127202 */ /* 0x000fe20000000f00 */
        /* <DEDUP_REMOVED lines=352> */
.L_x_18019:
        /* <DEDUP_REMOVED lines=16> */
.L_x_18023:
[----:B------:R0:W5:Y:S01]  /*9d40*/  LDG.E.U8 R19, desc[UR36][R2.64] ;  /* 0x0000002402137981 */ /* 0x000162000c1e1100 */
[----:B------:R-:W-:Y:S05]  /*9d50*/  BRA `(.L_x_18025) ;  /* 0x0000000c004c7947 */ /* 0x000fea0003800000 */
.L_x_18022:
        /* <DEDUP_REMOVED lines=8> */
.L_x_18027:
[----:B------:R0:W5:Y:S01]  /*9de0*/  LDG.E.U8 R19, desc[UR36][R2.64] ;  /* 0x0000002402137981 */ /* 0x000162000c1e1100 */
[----:B------:R-:W-:Y:S05]  /*9df0*/  BRA `(.L_x_18025) ;  /* 0x0000000c00247947 */ /* 0x000fea0003800000 */
.L_x_18026:
[----:B------:R0:W5:Y:S01]  /*9e00*/  LDG.E.U16 R19, desc[UR36][R2.64] ;  /* 0x0000002402137981 */ /* 0x000162000c1e1500 */
[----:B------:R-:W-:Y:S05]  /*9e10*/  BRA `(.L_x_18025) ;  /* 0x0000000c001c7947 */ /* 0x000fea0003800000 */
.L_x_18021:
        /* <DEDUP_REMOVED lines=9> */
.L_x_18029:
[----:B------:R-:W2:Y:S02]  /*9eb0*/  LDG.E.U16 R0, desc[UR36][R2.64] ;  /* 0x0000002402007981 */ /* 0x000ea4000c1e1500 */
[----:B--2---:R-:W-:-:S06]  /*9ec0*/  HADD2.F32 R0, -RZ, R0.H0_H0 ;  /* 0x20000000ff007230 */ /* 0x004fcc0000004100 */
[----:B------:R-:W0:Y:S02]  /*9ed0*/  F2I.FTZ.TRUNC.NTZ R0, R0 ;  /* 0x0000000000007305 */ /* 0x000e24000021f100 */
[----:B0-----:R-:W-:Y:S01]  /*9ee0*/  PRMT R19, R0, 0x7610, R19 ;  /* 0x0000761000137816 */ /* 0x001fe20000000013 */
[----:B------:R-:W-:Y:S06]  /*9ef0*/  BRA `(.L_x_18025) ;  /* 0x0000000800e47947 */ /* 0x000fec0003800000 */
.L_x_18028:
        /* <DEDUP_REMOVED lines=9> */
.L_x_18031:
[----:B------:R-:W2:Y:S02]  /*9f90*/  LDG.E.U16 R2, desc[UR36][R2.64] ;  /* 0x0000002402027981 */ /* 0x000ea4000c1e1500 */
[----:B--2---:R-:W-:-:S06]  /*9fa0*/  HADD2.F32 R0, -RZ, R2.H0_H0 ;  /* 0x20000002ff007230 */ /* 0x004fcc0000004100 */
[----:B------:R-:W0:Y:S02]  /*9fb0*/  F2I.FTZ.TRUNC.NTZ R0, R0 ;  /* 0x0000000000007305 */ /* 0x000e24000021f100 */
[----:B0-----:R-:W-:Y:S01]  /*9fc0*/  PRMT R19, R0, 0x7610, R19 ;  /* 0x0000761000137816 */ /* 0x001fe20000000013 */
[----:B------:R-:W-:Y:S06]  /*9fd0*/  BRA `(.L_x_18025) ;  /* 0x0000000800ac7947 */ /* 0x000fec0003800000 */
.L_x_18030:
[----:B------:R-:W2:Y:S02]  /*9fe0*/  LDG.E.64 R2, desc[UR36][R2.64] ;  /* 0x0000002402027981 */ /* 0x000ea4000c1e1b00 */
[----:B--2---:R0:W1:Y:S02]  /*9ff0*/  F2I.F64.TRUNC R19, R2 ;  /* 0x0000000200137311 */ /* 0x004064000030d100 */
[----:B01----:R-:W-:Y:S05]  /*a000*/  BRA `(.L_x_18025) ;  /* 0x0000000800a07947 */ /* 0x003fea0003800000 */
.L_x_18020:
        /* <DEDUP_REMOVED lines=12> */
.L_x_18034:
[----:B------:R-:W2:Y:S02]  /*a0d0*/  LDG.E.64 R2, desc[UR36][R2.64] ;  /* 0x0000002402027981 */ /* 0x000ea4000c1e1b00 */
[----:B--2---:R3:W4:Y:S02]  /*a0e0*/  F2I.F64.TRUNC R19, R2 ;  /* 0x0000000200137311 */ /* 0x004724000030d100 */
[----:B---34-:R-:W-:Y:S05]  /*a0f0*/  BRA `(.L_x_18025) ;  /* 0x0000000800647947 */ /* 0x018fea0003800000 */
.L_x_18033:
        /* <DEDUP_REMOVED lines=27> */
.L_x_18036:
        /* <DEDUP_REMOVED lines=14> */
.L_x_18035:
[----:B------:R-:W2:Y:S02]  /*a390*/  LDG.E.U16 R0, desc[UR36][R2.64] ;  /* 0x0000002402007981 */ /* 0x000ea4000c1e1500 */
[----:B--2---:R-:W-:-:S06]  /*a3a0*/  IMAD.U32 R0, R0, 0x10000, RZ ;  /* 0x0001000000007824 */ /* 0x004fcc00078e00ff */
[----:B------:R-:W0:Y:S02]  /*a3b0*/  F2I.FTZ.TRUNC.NTZ R0, R0 ;  /* 0x0000000000007305 */ /* 0x000e24000021f100 */
[----:B0-----:R-:W-:Y:S01]  /*a3c0*/  PRMT R19, R0, 0x7610, R19 ;  /* 0x0000761000137816 */ /* 0x001fe20000000013 */
[----:B------:R-:W-:Y:S06]  /*a3d0*/  BRA `(.L_x_18025) ;  /* 0x0000000400ac7947 */ /* 0x000fec0003800000 */
.L_x_18032:
        /* <DEDUP_REMOVED lines=10> */
.L_x_18039:
        /* <DEDUP_REMOVED lines=21> */
.L_x_18043:
[----:B------:R-:W-:Y:S05]  /*a5d0*/  BSYNC.RECONVERGENT B1 ;  /* 0x0000000000017941 */ /* 0x000fea0003800200 */
.L_x_18042:
[----:B------:R-:W-:Y:S01]  /*a5e0*/  IMAD.SHL.U32 R0, R0, 0x100000, RZ ;  /* 0x0010000000007824 */ /* 0x000fe200078e00ff */
[----:B------:R-:W-:-:S04]  /*a5f0*/  LEA R2, R2, 0x3b800000, 0x17 ;  /* 0x3b80000002027811 */ /* 0x000fc800078eb8ff */
[----:B------:R-:W-:-:S07]  /*a600*/  LOP3.LUT R0, R2, R0, R7, 0xfe, !PT ;  /* 0x0000000002007212 */ /* 0x000fce00078efe07 */
.L_x_18041:
[----:B------:R-:W-:Y:S05]  /*a610*/  BSYNC.RECONVERGENT B0 ;  /* 0x0000000000007941 */ /* 0x000fea0003800200 */
.L_x_18040:
[----:B------:R-:W0:Y:S02]  /*a620*/  F2I.FTZ.TRUNC.NTZ R0, R0 ;  /* 0x0000000000007305 */ /* 0x000e24000021f100 */
[----:B0-----:R-:W-:Y:S01]  /*a630*/  PRMT R19, R0, 0x7610, R19 ;  /* 0x0000761000137816 */ /* 0x001fe20000000013 */
[----:B------:R-:W-:Y:S06]  /*a640*/  BRA `(.L_x_18025) ;  /* 0x0000000400107947 */ /* 0x000fec0003800000 */
.L_x_18038:
        /* <DEDUP_REMOVED lines=21> */
.L_x_18047:
[----:B------:R-:W-:Y:S05]  /*a7a0*/  BSYNC.RECONVERGENT B1 ;  /* 0x0000000000017941 */ /* 0x000fea0003800200 */
.L_x_18046:
[----:B------:R-:W-:Y:S01]  /*a7b0*/  IMAD.SHL.U32 R0, R0, 0x200000, RZ ;  /* 0x0020000000007824 */ /* 0x000fe200078e00ff */
[----:B------:R-:W-:-:S04]  /*a7c0*/  LEA R2, R2, 0x37800000, 0x17 ;  /* 0x3780000002027811 */ /* 0x000fc800078eb8ff */
[----:B------:R-:W-:-:S07]  /*a7d0*/  LOP3.LUT R0, R2, R0, R7, 0xfe, !PT ;  /* 0x0000000002007212 */ /* 0x000fce00078efe07 */
.L_x_18045:
[----:B------:R-:W-:Y:S05]  /*a7e0*/  BSYNC.RECONVERGENT B0 ;  /* 0x0000000000007941 */ /* 0x000fea0003800200 */
.L_x_18044:
[----:B------:R-:W0:Y:S02]  /*a7f0*/  F2I.FTZ.TRUNC.NTZ R0, R0 ;  /* 0x0000000000007305 */ /* 0x000e24000021f100 */
[----:B0-----:R-:W-:Y:S01]  /*a800*/  PRMT R19, R0, 0x7610, R19 ;  /* 0x0000761000137816 */ /* 0x001fe20000000013 */
[----:B------:R-:W-:Y:S06]  /*a810*/  BRA `(.L_x_18025) ;  /* 0x00000000009c7947 */ /* 0x000fec0003800000 */
.L_x_18037:
        /* <DEDUP_REMOVED lines=14> */
.L_x_18051:
[----:B------:R-:W-:Y:S05]  /*a900*/  BSYNC.RECONVERGENT B0 ;  /* 0x0000000000007941 */ /* 0x000fea0003800200 */
.L_x_18050:
[----:B------:R-:W0:Y:S02]  /*a910*/  F2I.FTZ.TRUNC.NTZ R0, R0 ;  /* 0x0000000000007305 */ /* 0x000e24000021f100 */
[----:B0-----:R-:W-:Y:S01]  /*a920*/  PRMT R19, R0, 0x7610, R19 ;  /* 0x0000761000137816 */ /* 0x001fe20000000013 */
[----:B------:R-:W-:Y:S06]  /*a930*/  BRA `(.L_x_18025) ;  /* 0x0000000000547947 */ /* 0x000fec0003800000 */
.L_x_18024:
        /* <DEDUP_REMOVED lines=16> */
.L_x_18052:
[----:B------:R-:W-:Y:S01]  /*aa40*/  PRMT R19, RZ, 0x7610, R19 ;  /* 0x00007610ff137816 */ /* 0x000fe20000000013 */
[----:B------:R-:W-:Y:S06]  /*aa50*/  BRA `(.L_x_18025) ;  /* 0x00000000000c7947 */ /* 0x000fec0003800000 */
.L_x_18049:
[----:B------:R2:W5:Y:S01]  /*aa60*/  LDG.E.U8 R19, desc[UR36][R2.64] ;  /* 0x0000002402137981 */ /* 0x000562000c1e1100 */
[----:B------:R-:W-:Y:S05]  /*aa70*/  BRA `(.L_x_18025) ;  /* 0x0000000000047947 */ /* 0x000fea0003800000 */
.L_x_18048:
[----:B------:R1:W5:Y:S02]  /*aa80*/  LDG.E.U8 R19, desc[UR36][R2.64] ;  /* 0x0000002402137981 */ /* 0x000364000c1e1100 */
.L_x_18025:
        /* <DEDUP_REMOVED lines=16> */
.L_x_18056:
[----:B------:R0:W5:Y:S01]  /*ab90*/  LDG.E.U8 R0, desc[UR36][R2.64] ;  /* 0x0000002402007981 */ /* 0x000162000c1e1100 */
[----:B------:R-:W-:Y:S05]  /*aba0*/  BRA `(.L_x_18058) ;  /* 0x0000000c004c7947 */ /* 0x000fea0003800000 */
.L_x_18055:
        /* <DEDUP_REMOVED lines=8> */
.L_x_18060:
[----:B------:R0:W5:Y:S01]  /*ac30*/  LDG.E.U8 R0, desc[UR36][R2.64] ;  /* 0x0000002402007981 */ /* 0x000162000c1e1100 */
[----:B------:R-:W-:Y:S05]  /*ac40*/  BRA `(.L_x_18058) ;  /* 0x0000000c00247947 */ /* 0x000fea0003800000 */
.L_x_18059:
[----:B------:R0:W5:Y:S01]  /*ac50*/  LDG.E.U16 R0, desc[UR36][R2.64] ;  /* 0x0000002402007981 */ /* 0x000162000c1e1500 */
[----:B------:R-:W-:Y:S05]  /*ac60*/  BRA `(.L_x_18058) ;  /* 0x0000000c001c7947 */ /* 0x000fea0003800000 */
.L_x_18054:
        /* <DEDUP_REMOVED lines=9> */
.L_x_18062:
[----:B------:R-:W2:Y:S02]  /*ad00*/  LDG.E.U16 R4, desc[UR36][R2.64] ;  /* 0x0000002402047981 */ /* 0x000ea4000c1e1500 */
[----:B--2---:R-:W-:-:S06]  /*ad10*/  HADD2.F32 R4, -RZ, R4.H0_H0 ;  /* 0x20000004ff047230 */ /* 0x004fcc0000004100 */
[----:B------:R-:W0:Y:S02]  /*ad20*/  F2I.FTZ.TRUNC.NTZ R4, R4 ;  /* 0x0000000400047305 */ /* 0x000e24000021f100 */
[----:B0-----:R-:W-:Y:S01]  /*ad30*/  PRMT R0, R4, 0x7610, R0 ;  /* 0x0000761004007816 */ /* 0x001fe20000000000 */
[----:B------:R-:W-:Y:S06]  /*ad40*/  BRA `(.L_x_18058) ;  /* 0x0000000800e47947 */ /* 0x000fec0003800000 */
.L_x_18061:
[----:B------:R-:W-:-:S09]  /*ad50*/  UISETP.NE.AND UP0, UPT, UR4, 0x7, UPT ;  /* 0x000000070400788c */ /* 0x000fd2000bf05270 */
[----:B------:R-:W-:Y:S05]  /*ad60*/  BRA.U !UP0, `(.L_x_18063) ;  /* 0x0000000108307547 */ /* 0x000fea000b800000 */
[----:B------:R-:W-:-:S09]  /*ad70*/  UISETP.NE.AND UP0, UPT, UR4, 0x8, UPT ;  /* 0x000000080400788c */ /* 0x000fd2000bf05270 */
[----:B------:R-:W-:Y:S05]  /*ad80*/  BRA.U !UP0, `(.L_x_18064) ;  /* 0x0000000108147547 */ /* 0x000fea000b800000 */
[----:B------:R-:W-:-:S09]  /*ad90*/  UISETP.NE.AND UP0, UPT, UR4, 0x9, UPT ;  /* 0x000000090400788c */ /* 0x000fd2000bf05270 */
[----:B------:R-:W-:Y:S05]  /*ada0*/  BRA.U UP0, `(.L_x_18057) ;  /* 0x0000000900787547 */ /* 0x000fea000b800000 */
[----:B------:R-:W2:Y:S02]  /*adb0*/  LDG.E R2, desc[UR36][R2.64] ;  /* 0x0000002402027981 */ /* 0x000ea4000c1e1900 */
[----:B--2---:R3:W0:Y:S01]  /*adc0*/  F2I.FTZ.TRUNC.NTZ R0, R2 ;  /* 0x0000000200007305 */ /* 0x004622000021f100 */
[----:B------:R-:W-:Y:S05]  /*add0*/  BRA `(.L_x_18058) ;  /* 0x0000000800c07947 */ /* 0x000fea0003800000 */
.L_x_18064:
[----:B------:R-:W2:Y:S02]  /*ade0*/  LDG.E.U16 R2, desc[UR36][R2.64] ;  /* 0x0000002402027981 */ /* 0x000ea4000c1e1500 */
[----:B--2---:R-:W-:-:S06]  /*adf0*/  HADD2.F32 R4, -RZ, R2.H0_H0 ;  /* 0x20000002ff047230 */ /* 0x004fcc0000004100 */
[----:B------:R-:W0:Y:S02]  /*ae00*/  F2I.FTZ.TRUNC.NTZ R4, R4 ;  /* 0x0000000400047305 */ /* 0x000e24000021f100 */
[----:B0-----:R-:W-:Y:S01]  /*ae10*/  PRMT R0, R4, 0x7610, R0 ;  /* 0x0000761004007816 */ /* 0x001fe20000000000 */
[----:B------:R-:W-:Y:S06]  /*ae20*/  BRA `(.L_x_18058) ;  /* 0x0000000800ac7947 */ /* 0x000fec0003800000 */
.L_x_18063:
[----:B------:R-:W2:Y:S02]  /*ae30*/  LDG.E.64 R2, desc[UR36][R2.64] ;  /* 0x0000002402027981 */ /* 0x000ea4000c1e1b00 */
[----:B--2---:R3:W0:Y:S02]  /*ae40*/  F2I.F64.TRUNC R0, R2 ;  /* 0x0000000200007311 */ /* 0x004624000030d100 */
[----:B0--3--:R-:W-:Y:S05]  /*ae50*/  BRA `(.L_x_18058) ;  /* 0x0000000800a07947 */ /* 0x009fea0003800000 */
.L_x_18053:
        /* <DEDUP_REMOVED lines=12> */
.L_x_18067:
[----:B------:R-:W2:Y:S02]  /*af20*/  LDG.E.64 R2, desc[UR36][R2.64] ;  /* 0x0000002402027981 */ /* 0x000ea4000c1e1b00 */
[----:B--2---:R3:W0:Y:S02]  /*af30*/  F2I.F64.TRUNC R0, R2 ;  /* 0x0000000200007311 */ /* 0x004624000030d100 */
[----:B0--3--:R-:W-:Y:S05]  /*af40*/  BRA `(.L_x_18058) ;  /* 0x0000000800647947 */ /* 0x009fea0003800000 */
.L_x_18066:
        /* <DEDUP_REMOVED lines=27> */
.L_x_18069:
        /* <DEDUP_REMOVED lines=14> */
.L_x_18068:
[----:B------:R-:W2:Y:S02]  /*b1e0*/  LDG.E.U16 R4, desc[UR36][R2.64] ;  /* 0x0000002402047981 */ /* 0x000ea4000c1e1500 */
[----:B--2---:R-:W-:-:S06]  /*b1f0*/  IMAD.U32 R4, R4, 0x10000, RZ ;  /* 0x0001000004047824 */ /* 0x004fcc00078e00ff */
[----:B------:R-:W0:Y:S02]  /*b200*/  F2I.FTZ.TRUNC.NTZ R4, R4 ;  /* 0x0000000400047305 */ /* 0x000e24000021f100 */
[----:B0-----:R-:W-:Y:S01]  /*b210*/  PRMT R0, R4, 0x7610, R0 ;  /* 0x0000761004007816 */ /* 0x001fe20000000000 */
[----:B------:R-:W-:Y:S06]  /*b220*/  BRA `(.L_x_18058) ;  /* 0x0000000400ac7947 */ /* 0x000fec0003800000 */
.L_x_18065:
        /* <DEDUP_REMOVED lines=10> */
.L_x_18072:
        /* <DEDUP_REMOVED lines=21> */
.L_x_18076:
[----:B------:R-:W-:Y:S05]  /*b420*/  BSYNC.RECONVERGENT B1 ;  /* 0x0000000000017941 */ /* 0x000fea0003800200 */
.L_x_18075:
[----:B------:R-:W-:Y:S01]  /*b430*/  IMAD.SHL.U32 R0, R0, 0x100000, RZ ;  /* 0x0010000000007824 */ /* 0x000fe200078e00ff */
[----:B------:R-:W-:-:S04]  /*b440*/  LEA R2, R2, 0x3b800000, 0x17 ;  /* 0x3b80000002027811 */ /* 0x000fc800078eb8ff */
[----:B------:R-:W-:-:S07]  /*b450*/  LOP3.LUT R4, R2, R0, R7, 0xfe, !PT ;  /* 0x0000000002047212 */ /* 0x000fce00078efe07 */
.L_x_18074:
[----:B------:R-:W-:Y:S05]  /*b460*/  BSYNC.RECONVERGENT B0 ;  /* 0x0000000000007941 */ /* 0x000fea0003800200 */
.L_x_18073:
[----:B------:R-:W0:Y:S02]  /*b470*/  F2I.FTZ.TRUNC.NTZ R4, R4 ;  /* 0x0000000400047305 */ /* 0x000e24000021f100 */
[----:B0-----:R-:W-:Y:S01]  /*b480*/  PRMT R0, R4, 0x7610, R0 ;  /* 0x0000761004007816 */ /* 0x001fe20000000000 */
[----:B------:R-:W-:Y:S06]  /*b490*/  BRA `(.L_x_18058) ;  /* 0x0000000400107947 */ /* 0x000fec0003800000 */
.L_x_18071:
        /* <DEDUP_REMOVED lines=21> */
.L_x_18080:
[----:B------:R-:W-:Y:S05]  /*b5f0*/  BSYNC.RECONVERGENT B1 ;  /* 0x0000000000017941 */ /* 0x000fea0003800200 */
.L_x_18079:
[----:B------:R-:W-:Y:S01]  /*b600*/  IMAD.SHL.U32 R0, R0, 0x200000, RZ ;  /* 0x0020000000007824 */ /* 0x000fe200078e00ff */
[----:B------:R-:W-:-:S04]  /*b610*/  LEA R2, R2, 0x37800000, 0x17 ;  /* 0x3780000002027811 */ /* 0x000fc800078eb8ff */
[----:B------:R-:W-:-:S07]  /*b620*/  LOP3.LUT R4, R2, R0, R7, 0xfe, !PT ;  /* 0x0000000002047212 */ /* 0x000fce00078efe07 */
.L_x_18078:
[----:B------:R-:W-:Y:S05]  /*b630*/  BSYNC.RECONVERGENT B0 ;  /* 0x0000000000007941 */ /* 0x000fea0003800200 */
.L_x_18077:
[----:B------:R-:W0:Y:S02]  /*b640*/  F2I.FTZ.TRUNC.NTZ R4, R4 ;  /* 0x0000000400047305 */ /* 0x000e24000021f100 */
[----:B0-----:R-:W-:Y:S01]  /*b650*/  PRMT R0, R4, 0x7610, R0 ;  /* 0x0000761004007816 */ /* 0x001fe20000000000 */
[----:B------:R-:W-:Y:S06]  /*b660*/  BRA `(.L_x_18058) ;  /* 0x00000000009c7947 */ /* 0x000fec0003800000 */
.L_x_18070:
        /* <DEDUP_REMOVED lines=14> */
.L_x_18084:
[----:B------:R-:W-:Y:S05]  /*b750*/  BSYNC.RECONVERGENT B0 ;  /* 0x0000000000007941 */ /* 0x000fea0003800200 */
.L_x_18083:
[----:B------:R-:W0:Y:S02]  /*b760*/  F2I.FTZ.TRUNC.NTZ R4, R4 ;  /* 0x0000000400047305 */ /* 0x000e24000021f100 */
[----:B0-----:R-:W-:Y:S01]  /*b770*/  PRMT R0, R4, 0x7610, R0 ;  /* 0x0000761004007816 */ /* 0x001fe20000000000 */
[----:B------:R-:W-:Y:S06]  /*b780*/  BRA `(.L_x_18058) ;  /* 0x0000000000547947 */ /* 0x000fec0003800000 */
.L_x_18057:
        /* <DEDUP_REMOVED lines=15> */
[----:B--2-45:R-:W-:Y:S05]  /*b880*/  CALL.ABS.NOINC R2 ;  /* 0x0000000002007343 */ /* 0x034fea0003c00000 */
.L_x_18085:
[----:B------:R-:W-:Y:S01]  /*b890*/  PRMT R0, RZ, 0x7610, R0 ;  /* 0x00007610ff007816 */ /* 0x000fe20000000000 */
[----:B------:R-:W-:Y:S06]  /*b8a0*/  BRA `(.L_x_18058) ;  /* 0x00000000000c7947 */ /* 0x000fec0003800000 */
.L_x_18082:
[----:B------:R2:W5:Y:S01]  /*b8b0*/  LDG.E.U8 R0, desc[UR36][R2.64] ;  /* 0x0000002402007981 */ /* 0x000562000c1e1100 */
[----:B------:R-:W-:Y:S05]  /*b8c0*/  BRA `(.L_x_18058) ;  /* 0x0000000000047947 */ /* 0x000fea0003800000 */
.L_x_18081:
[----:B------:R1:W5:Y:S02]  /*b8d0*/  LDG.E.U8 R0, desc[UR36][R2.64] ;  /* 0x0000002402007981 */ /* 0x000364000c1e1100 */
.L_x_18058:
[----:B------:R-:W2:Y:S01]  /*b8e0*/  LDCU.64 UR4, c[0x0][0x5e8] ;  /* 0x0000bd00ff0477ac */ /* 0x000ea20008000a00 */
[----:B01---5:R-:W-:Y:S02]  /*b8f0*/  PRMT R9, R0, 0x8880, RZ ;  /* 0x0000888000097816 */ /* 0x023fe400000000ff */
[----:B----4-:R-:W-:Y:S02]  /*b900*/  PRMT R4, R19, 0x8880, RZ ;  /* 0x0000888013047816 */ /* 0x010fe400000000ff */
[----:B------:R-:W-:Y:S02]  /*b910*/  MOV R0, 0xb950 ;  /* 0x0000b95000007802 */ /* 0x000fe40000000f00 */
[----:B--23--:R-:W-:-:S05]  /*b920*/  IADD3 R2, P0, PT, R16, UR4, RZ ;  /* 0x0000000410027c10 */ /* 0x00cfca000ff1e0ff */
        /* <DEDUP_REMOVED lines=15> */
.L_x_18089:
[----:B------:R0:W-:Y:S01]  /*ba20*/  STG.E.U8 desc[UR36][R2.64], R7 ;  /* 0x0000000702007986 */ /* 0x0001e2000c101124 */
[----:B------:R-:W-:Y:S05]  /*ba30*/  BRA `(.L_x_18091) ;  /* 0x0000000c00807947 */ /* 0x000fea0003800000 */
.L_x_18088:
[----:B------:R-:W-:-:S09]  /*ba40*/  UISETP.NE.AND UP0, UPT, UR4, 0x2, UPT ;  /* 0x000000020400788c */ /* 0x000fd2000bf05270 */
[----:B------:R-:W-:Y:S05]  /*ba50*/  BRA.U !UP0, `(.L_x_18092) ;  /* 0x0000000108387547 */ /* 0x000fea000b800000 */
[----:B------:R-:W-:-:S09]  /*ba60*/  UISETP.NE.AND UP0, UPT, UR4, 0x3, UPT ;  /* 0x000000030400788c */ /* 0x000fd2000bf05270 */
[----:B------:R-:W-:Y:S05]  /*ba70*/  BRA.U !UP0, `(.L_x_18093) ;  /* 0x0000000108207547 */ /* 0x000fea000b800000 */
[----:B------:R-:W-:-:S09]  /*ba80*/  UISETP.NE.AND UP0, UPT, UR4, 0x4, UPT ;  /* 0x000000040400788c */ /* 0x000fd2000bf05270 */
[----:B------:R-:W-:Y:S05]  /*ba90*/  BRA.U UP0, `(.L_x_18090) ;  /* 0x0000000900847547 */ /* 0x000fea000b800000 */
[----:B------:R-:W-:-:S04]  /*baa0*/  LOP3.LUT R7, R7, 0xffff, RZ, 0xc0, !PT ;  /* 0x0000ffff07077812 */ /* 0x000fc800078ec0ff */
[----:B------:R-:W-:-:S04]  /*bab0*/  PRMT R7, R7, 0x8880, RZ ;  /* 0x0000888007077816 */ /* 0x000fc800000000ff */
[----:B------:R-:W-:-:S04]  /*bac0*/  MOV R4, R7 ;  /* 0x0000000700047202 */ /* 0x000fc80000000f00 */
[----:B------:R-:W-:-:S05]  /*bad0*/  SHF.R.S32.HI R5, RZ, 0x1f, R4 ;  /* 0x0000001fff057819 */ /* 0x000fca0000011404 */
[----:B------:R0:W-:Y:S01]  /*bae0*/  STG.E.64 desc[UR36][R2.64], R4 ;  /* 0x0000000402007986 */ /* 0x0001e2000c101b24 */
[----:B------:R-:W-:Y:S05]  /*baf0*/  BRA `(.L_x_18091) ;  /* 0x0000000c00507947 */ /* 0x000fea0003800000 */
.L_x_18093:
[----:B------:R-:W-:-:S04]  /*bb00*/  LOP3.LUT R7, R7, 0xffff, RZ, 0xc0, !PT ;  /* 0x0000ffff07077812 */ /* 0x000fc800078ec0ff */
[----:B------:R-:W-:-:S05]  /*bb10*/  PRMT R5, R7, 0x8880, RZ ;  /* 0x0000888007057816 */ /* 0x000fca00000000ff */
[----:B------:R0:W-:Y:S01]  /*bb20*/  STG.E desc[UR36][R2.64], R5 ;  /* 0x0000000502007986 */ /* 0x0001e2000c101924 */
[----:B------:R-:W-:Y:S05]  /*bb30*/  BRA `(.L_x_18091) ;  /* 0x0000000c00407947 */ /* 0x000fea0003800000 */
.L_x_18092:
[----:B------:R-:W-:-:S04]  /*bb40*/  PRMT R5, R7, 0x8880, RZ ;  /* 0x0000888007057816 */ /* 0x000fc800000000ff */
[----:B------:R-:W-:-:S05]  /*bb50*/  PRMT R5, R5, 0x7710, RZ ;  /* 0x0000771005057816 */ /* 0x000fca00000000ff */
[----:B------:R0:W-:Y:S01]  /*bb60*/  STG.E.U16 desc[UR36][R2.64], R5 ;  /* 0x0000000502007986 */ /* 0x0001e2000c101524 */
[----:B------:R-:W-:Y:S05]  /*bb70*/  BRA `(.L_x_18091) ;  /* 0x0000000c00307947 */ /* 0x000fea0003800000 */
.L_x_18087:
        /* <DEDUP_REMOVED lines=9> */
.L_x_18095:
[----:B------:R-:W0:Y:S02]  /*bc10*/  I2F.S8 R0, R7 ;  /* 0x0000000700007306 */ /* 0x000e240000001400 */
[----:B0-----:R-:W-:-:S05]  /*bc20*/  F2FP.F16.F32.PACK_AB R0, RZ, R0 ;  /* 0x00000000ff00723e */ /* 0x001fca00000000ff */
[----:B------:R0:W-:Y:S01]  /*bc30*/  STG.E.U16 desc[UR36][R2.64], R0 ;  /* 0x0000000002007986 */ /* 0x0001e2000c101524 */
[----:B------:R-:W-:Y:S05]  /*bc40*/  BRA `(.L_x_18091) ;  /* 0x0000000800fc7947 */ /* 0x000fea0003800000 */
.L_x_18094:
        /* <DEDUP_REMOVED lines=10> */
.L_x_18097:
[----:B------:R-:W0:Y:S02]  /*bcf0*/  I2F.S8 R7, R7 ;  /* 0x0000000700077306 */ /* 0x000e240000001400 */
[----:B0-----:R-:W-:-:S04]  /*bd00*/  F2FP.F16.F32.PACK_AB R5, RZ, R7 ;  /* 0x00000007ff05723e */ /* 0x001fc800000000ff */
[----:B------:R-:W-:-:S05]  /*bd10*/  PRMT R5, R5, 0x5410, RZ ;  /* 0x0000541005057816 */ /* 0x000fca00000000ff */
[----:B------:R0:W-:Y:S01]  /*bd20*/  STG.E desc[UR36][R2.64], R5 ;  /* 0x0000000502007986 */ /* 0x0001e2000c101924 */
[----:B------:R-:W-:Y:S05]  /*bd30*/  BRA `(.L_x_18091) ;  /* 0x0000000800c07947 */ /* 0x000fea0003800000 */
.L_x_18096:
[----:B------:R-:W-:-:S04]  /*bd40*/  PRMT R4, R7, 0x8880, RZ ;  /* 0x0000888007047816 */ /* 0x000fc800000000ff */
[----:B------:R-:W-:-:S06]  /*bd50*/  PRMT R4, R4, 0x7710, RZ ;  /* 0x0000771004047816 */ /* 0x000fcc00000000ff */
[----:B------:R-:W0:Y:S02]  /*bd60*/  I2F.F64.S16 R4, R4 ;  /* 0x0000000400047312 */ /* 0x000e240000101c00 */
[----:B0-----:R0:W-:Y:S01]  /*bd70*/  STG.E.64 desc[UR36][R2.64], R4 ;  /* 0x0000000402007986 */ /* 0x0011e2000c101b24 */
[----:B------:R-:W-:Y:S05]  /*bd80*/  BRA `(.L_x_18091) ;  /* 0x0000000800ac7947 */ /* 0x000fea0003800000 */
.L_x_18086:
        /* <DEDUP_REMOVED lines=14> */
.L_x_18101:
        /* <DEDUP_REMOVED lines=18> */
.L_x_18104:
[----:B------:R-:W-:-:S04]  /*bf90*/  SHF.R.U32.HI R5, RZ, 0x18, R5 ;  /* 0x00000018ff057819 */ /* 0x000fc80000011605 */
[----:B------:R-:W-:-:S07]  /*bfa0*/  LOP3.LUT R0, R0, 0x80, R5, 0xf8, !PT ;  /* 0x0000008000007812 */ /* 0x000fce00078ef805 */
.L_x_18103:
[----:B------:R-:W-:Y:S05]  /*bfb0*/  BSYNC.RECONVERGENT B0 ;  /* 0x0000000000007941 */ /* 0x000fea0003800200 */
.L_x_18102:
[----:B------:R0:W-:Y:S01]  /*bfc0*/  STG.E.U8 desc[UR36][R2.64], R0 ;  /* 0x0000000002007986 */ /* 0x0001e2000c101124 */
[----:B------:R-:W-:Y:S05]  /*bfd0*/  BRA `(.L_x_18091) ;  /* 0x0000000800187947 */ /* 0x000fea0003800000 */
.L_x_18100:
        /* <DEDUP_REMOVED lines=18> */
.L_x_18107:
[----:B------:R-:W-:-:S04]  /*c100*/  SHF.R.U32.HI R5, RZ, 0x18, R5 ;  /* 0x00000018ff057819 */ /* 0x000fc80000011605 */
[----:B------:R-:W-:-:S07]  /*c110*/  LOP3.LUT R0, R0, 0x80, R5, 0xf8, !PT ;  /* 0x0000008000007812 */ /* 0x000fce00078ef805 */
.L_x_18106:
[----:B------:R-:W-:Y:S05]  /*c120*/  BSYNC.RECONVERGENT B0 ;  /* 0x0000000000007941 */ /* 0x000fea0003800200 */
.L_x_18105:
[----:B------:R0:W-:Y:S01]  /*c130*/  STG.E.U8 desc[UR36][R2.64], R0 ;  /* 0x0000000002007986 */ /* 0x0001e2000c101124 */
[----:B------:R-:W-:Y:S05]  /*c140*/  BRA `(.L_x_18091) ;  /* 0x0000000400bc7947 */ /* 0x000fea0003800000 */
.L_x_18099:
        /* <DEDUP_REMOVED lines=22> */
.L_x_18109:
[----:B------:R-:W-:-:S04]  /*c2b0*/  LOP3.LUT R7, R7, 0xffff, RZ, 0xc0, !PT ;  /* 0x0000ffff07077812 */ /* 0x000fc800078ec0ff */
[----:B------:R-:W-:-:S04]  /*c2c0*/  PRMT R7, R7, 0x8880, RZ ;  /* 0x0000888007077816 */ /* 0x000fc800000000ff */
[----:B------:R-:W-:-:S04]  /*c2d0*/  MOV R4, R7 ;  /* 0x0000000700047202 */ /* 0x000fc80000000f00 */
[----:B------:R-:W-:-:S05]  /*c2e0*/  SHF.R.S32.HI R5, RZ, 0x1f, R4 ;  /* 0x0000001fff057819 */ /* 0x000fca0000011404 */
[----:B------:R0:W-:Y:S01]  /*c2f0*/  STG.E.64 desc[UR36][R2.64], R4 ;  /* 0x0000000402007986 */ /* 0x0001e2000c101b24 */
[----:B------:R-:W-:Y:S05]  /*c300*/  BRA `(.L_x_18091) ;  /* 0x00000004004c7947 */ /* 0x000fea0003800000 */
.L_x_18108:
[----:B------:R-:W-:-:S04]  /*c310*/  LOP3.LUT R7, R7, 0xffff, RZ, 0xc0, !PT ;  /* 0x0000ffff07077812 */ /* 0x000fc800078ec0ff */
[----:B------:R-:W-:-:S05]  /*c320*/  PRMT R5, R7, 0x8880, RZ ;  /* 0x0000888007057816 */ /* 0x000fca00000000ff */
[----:B------:R0:W-:Y:S01]  /*c330*/  STG.E desc[UR36][R2.64], R5 ;  /* 0x0000000502007986 */ /* 0x0001e2000c101924 */
[----:B------:R-:W-:Y:S05]  /*c340*/  BRA `(.L_x_18091) ;  /* 0x00000004003c7947 */ /* 0x000fea0003800000 */
.L_x_18098:
        /* <DEDUP_REMOVED lines=10> */
.L_x_18111:
[----:B------:R-:W-:Y:S02]  /*c3f0*/  PRMT R4, R7, 0x8880, RZ ;  /* 0x0000888007047816 */ /* 0x000fe400000000ff */
[----:B------:R-:W-:Y:S02]  /*c400*/  CS2R R6, SRZ ;  /* 0x0000000000067805 */ /* 0x000fe4000001ff00 */
[----:B------:R-:W-:-:S06]  /*c410*/  PRMT R4, R4, 0x7710, RZ ;  /* 0x0000771004047816 */ /* 0x000fcc00000000ff */
[----:B------:R-:W0:Y:S02]  /*c420*/  I2F.F64.S16 R4, R4 ;  /* 0x0000000400047312 */ /* 0x000e240000101c00 */
[----:B0-----:R4:W-:Y:S01]  /*c430*/  STG.E.128 desc[UR36][R2.64], R4 ;  /* 0x0000000402007986 */ /* 0x0019e2000c101d24 */
[----:B------:R-:W-:Y:S05]  /*c440*/  BRA `(.L_x_18091) ;  /* 0x0000000000fc7947 */ /* 0x000fea0003800000 */
.L_x_18110:
[----:B------:R-:W-:-:S09]  /*c450*/  UISETP.NE.AND UP0, UPT, UR4, 0xf, UPT ;  /* 0x0000000f0400788c */ /* 0x000fd2000bf05270 */
[----:B------:R-:W-:Y:S05]  /*c460*/  BRA.U !UP0, `(.L_x_18112) ;  /* 0x0000000108e87547 */ /* 0x000fea000b800000 */
[----:B------:R-:W-:-:S09]  /*c470*/  UISETP.NE.AND UP0, UPT, UR4, 0x17, UPT ;  /* 0x000000170400788c */ /* 0x000fd2000bf05270 */
[----:B------:R-:W-:Y:S05]  /*c480*/  BRA.U !UP0, `(.L_x_18113) ;  /* 0x0000000108907547 */ /* 0x000fea000b800000 */
[----:B------:R-:W-:-:S09]  /*c490*/  UISETP.NE.AND UP0, UPT, UR4, 0x18, UPT ;  /* 0x000000180400788c */ /* 0x000fd2000bf05270 */
[----:B------:R-:W-:Y:S05]  /*c4a0*/  BRA.U !UP0, `(.L_x_18114) ;  /* 0x0000000108447547 */ /* 0x000fea000b800000 */
.L_x_18090:
        /* <DEDUP_REMOVED lines=11> */
[----:B------:R-:W-:Y:S01]  /*c560*/  IMAD.U32 R7, RZ, RZ, UR7 ;  /* 0x00000007ff077e24 */ /* 0x000fe2000f8e00ff */
[----:B----4-:R-:W-:Y:S01]  /*c570*/  MOV R10, UR8 ;  /* 0x00000008000a7c02 */ /* 0x010fe20008000f00 */
[----:B-1----:R-:W-:-:S07]  /*c580*/  IMAD.U32 R11, RZ, RZ, UR9 ;  /* 0x00000009ff0b7e24 */ /* 0x002fce000f8e00ff */
[----:B------:R-:W-:-:S07]  /*c590*/  LEPC R20, `(.L_x_18115) ;  /* 0x000000001014794e */ /* 0x000fce0000000000 */
[----:B--2---:R-:W-:Y:S05]  /*c5a0*/  CALL.ABS.NOINC R2 ;  /* 0x0000000002007343 */ /* 0x004fea0003c00000 */
.L_x_18115:
[----:B------:R-:W-:Y:S05]  /*c5b0*/  BRA `(.L_x_18091) ;  /* 0x0000000000a07947 */ /* 0x000fea0003800000 */
.L_x_18114:
[----:B------:R-:W0:Y:S01]  /*c5c0*/  I2F.S8 R7, R7 ;  /* 0x0000000700077306 */ /* 0x000e220000001400 */
        /* <DEDUP_REMOVED lines=12> */
.L_x_18117:
[----:B------:R-:W-:Y:S05]  /*c690*/  BSYNC.RECONVERGENT B0 ;  /* 0x0000000000007941 */ /* 0x000fea0003800200 */
.L_x_18116:
[----:B------:R-:W-:-:S05]  /*c6a0*/  LOP3.LUT R5, R0, 0x80, R5, 0xf8, !PT ;  /* 0x0000008000057812 */ /* 0x000fca00078ef805 */
[----:B------:R1:W-:Y:S01]  /*c6b0*/  STG.E.U8 desc[UR36][R2.64], R5 ;  /* 0x0000000502007986 */ /* 0x0003e2000c101124 */
[----:B------:R-:W-:Y:S05]  /*c6c0*/  BRA `(.L_x_18091) ;  /* 0x00000000005c7947 */ /* 0x000fea0003800000 */
.L_x_18113:
        /* <DEDUP_REMOVED lines=12> */
.L_x_18119:
[----:B------:R-:W-:Y:S01]  /*c790*/  IMAD.MOV.U32 R0, RZ, RZ, 0x7f ;  /* 0x0000007fff007424 */ /* 0x000fe200078e00ff */
[----:B------:R-:W-:-:S04]  /*c7a0*/  ISETP.GT.U32.AND P0, PT, R4, 0x7f800000, PT ;  /* 0x7f8000000400780c */ /* 0x000fc80003f04070 */
[----:B------:R-:W-:-:S09]  /*c7b0*/  SEL R0, R0, 0x7c, P0 ;  /* 0x0000007c00007807 */ /* 0x000fd20000000000 */
.L_x_18120:
[----:B------:R-:W-:Y:S05]  /*c7c0*/  BSYNC.RECONVERGENT B0 ;  /* 0x0000000000007941 */ /* 0x000fea0003800200 */
.L_x_18118:
[----:B------:R-:W-:-:S04]  /*c7d0*/  SHF.R.U32.HI R5, RZ, 0x18, R5 ;  /* 0x00000018ff057819 */ /* 0x000fc80000011605 */
[----:B------:R-:W-:-:S05]  /*c7e0*/  LOP3.LUT R5, R0, 0x80, R5, 0xf8, !PT ;  /* 0x0000008000057812 */ /* 0x000fca00078ef805 */
[----:B------:R0:W-:Y:S01]  /*c7f0*/  STG.E.U8 desc[UR36][R2.64], R5 ;  /* 0x0000000502007986 */ /* 0x0001e2000c101124 */
[----:B------:R-:W-:Y:S05]  /*c800*/  BRA `(.L_x_18091) ;  /* 0x00000000000c7947 */ /* 0x000fea0003800000 */
.L_x_18112:
[----:B------:R-:W0:Y:S02]  /*c810*/  I2F.S8 R0, R7 ;  /* 0x0000000700007306 */ /* 0x000e240000001400 */
[----:B0-----:R-:W-:-:S05]  /*c820*/  F2FP.BF16.F32.PACK_AB R0, RZ, R0 ;  /* 0x00000000ff00723e */ /* 0x001fca00000010ff */
[----:B------:R2:W-:Y:S02]  /*c830*/  STG.E.U16 desc[UR36][R2.64], R0 ;  /* 0x0000000002007986 */ /* 0x0005e4000c101524 */
.L_x_18091:
[----:B------:R-:W-:-:S07]  /*c840*/  VIADD R17, R17, 0x80 ;  /* 0x0000008011117836 */ /* 0x000fce0000000000 */
.L_x_18018:
[----:B------:R-:W-:Y:S05]  /*c850*/  BSYNC.RECONVERGENT B6 ;  /* 0x0000000000067941 */ /* 0x000fea0003800200 */
.L_x_18017:
[----:B------:R-:W5:Y:S02]  /*c860*/  LDCU UR4, c[0x0][0x380] ;  /* 0x00007000ff0477ac */ /* 0x000f640008000800 */
[----:B-----5:R-:W-:-:S13]  /*c870*/  ISETP.GE.AND P0, PT, R17, UR4, PT ;  /* 0x0000000411007c0c */ /* 0x020fda000bf06270 */
[----:B------:R-:W-:Y:S05]  /*c880*/  @P0 EXIT ;  /* 0x000000000000094d */ /* 0x000fea0003800000 */
[----:B------:R-:W5:Y:S01]  /*c890*/  LDCU UR4, c[0x0][0x388] ;  /* 0x00007100ff0477ac */ /* 0x000f620008000800 */
[----:B------:R-:W-:Y:S01]  /*c8a0*/  IMAD.MOV.U32 R18, RZ, RZ, RZ ;  /* 0x000000ffff127224 */ /* 0x000fe200078e00ff */
[----:B------:R-:W-:Y:S01]  /*c8b0*/  MOV R16, RZ ;  /* 0x000000ff00107202 */ /* 0x000fe20000000f00 */
[----:B0-2---:R-:W-:Y:S01]  /*c8c0*/  IMAD.MOV.U32 R0, RZ, RZ, RZ ;  /* 0x000000ffff007224 */ /* 0x005fe200078e00ff */
[----:B-----5:R-:W-:-:S09]  /*c8d0*/  UISETP.NE.AND UP0, UPT, UR4, URZ, UPT ;  /* 0x000000ff0400728c */ /* 0x020fd2000bf05270 */
[----:B------:R-:W-:Y:S05]  /*c8e0*/  BRA.U !UP0, `(.L_x_18121) ;  /* 0x0000001508707547 */ /* 0x000fea000b800000 */
[----:B------:R-:W1:Y:S01]  /*c8f0*/  LDCU.64 UR4, c[0x0][0x390] ;  /* 0x00007200ff0477ac */ /* 0x000e620008000a00 */
[----:B------:R-:W-:Y:S01]  /*c900*/  IMAD.MOV.U32 R16, RZ, RZ, RZ ;  /* 0x000000ffff107224 */ /* 0x000fe200078e00ff */
[----:B------:R-:W0:Y:S01]  /*c910*/  LDCU UR6, c[0x0][0x38c] ;  /* 0x00007180ff0677ac */ /* 0x000e220008000800 */
[----:B------:R-:W2:Y:S01]  /*c920*/  LDCU.64 UR8, c[0x0][0x4b8] ;  /* 0x00009700ff0877ac */ /* 0x000ea20008000a00 */
[----:B------:R-:W-:Y:S01]  /*c930*/  UISETP.NE.AND UP0, UPT, UR41, URZ, UPT ;  /* 0x000000ff2900728c */ /* 0x000fe2000bf05270 */
[----:B-1-34-:R-:W-:Y:S01]  /*c940*/  IMAD.HI.U32 R2, R17, UR4, R16 ;  /* 0x0000000411027c27 */ /* 0x01afe2000f8e0010 */
[----:B------:R-:W1:Y:S04]  /*c950*/  LDCU UR4, c[0x0][0x4c0] ;  /* 0x00009800ff0477ac */ /* 0x000e680008000800 */
[----:B------:R-:W-:-:S05]  /*c960*/  SHF.R.U32.HI R3, RZ, UR5, R2 ;  /* 0x00000005ff037c19 */ /* 0x000fca0008011602 */
[----:B------:R-:W-:-:S04]  /*c970*/  IMAD.MOV R0, RZ, RZ, -R3 ;  /* 0x000000ffff007224 */ /* 0x000fc800078e0a03 */
[----:B0-----:R-:W-:-:S04]  /*c980*/  IMAD R17, R0, UR6, R17 ;  /* 0x0000000600117c24 */ /* 0x001fc8000f8e0211 */
[C---:B--2---:R-:W-:Y:S02]  /*c990*/  IMAD R16, R17.reuse, UR8, RZ ;  /* 0x0000000811107c24 */ /* 0x044fe4000f8e02ff */
        /* <DEDUP_REMOVED lines=337> */
.L_x_18121:
[----:B------:R-:W0:Y:S01]  /*deb0*/  LDCU.64 UR6, c[0x0][0x5e8] ;  /* 0x0000bd00ff0677ac */ /* 0x000e220008000a00 */
[----:B------:R-:W1:Y:S01]  /*dec0*/  LDCU.64 UR8, c[0x0][0x5f0] ;  /* 0x0000be00ff0877ac */ /* 0x000e620008000a00 */
[----:B------:R-:W-:-:S04]  /*ded0*/  UPRMT UR4, UR39, 0x9910, URZ ;  /* 0x0000991027047896 */ /* 0x000fc800080000ff */
[----:B------:R-:W-:Y:S01]  /*dee0*/  UISETP.GT.AND UP0, UPT, UR4, 0x9, UPT ;  /* 0x000000090400788c */ /* 0x000fe2000bf04270 */
[----:B0-----:R-:W-:Y:S02]  /*def0*/  IADD3 R16, P0, PT, R16, UR6, RZ ;  /* 0x0000000610107c10 */ /* 0x001fe4000ff1e0ff */
[----:B-1-34-:R-:W-:-:S03]  /*df00*/  IADD3 R2, P1, PT, R0, UR8, RZ ;  /* 0x0000000800027c10 */ /* 0x01afc6000ff3e0ff */
        /* <DEDUP_REMOVED lines=13> */
.L_x_18125:
[----:B------:R4:W5:Y:S01]  /*dfe0*/  LDG.E.U8 R19, desc[UR36][R2.64] ;  /* 0x0000002402137981 */ /* 0x000962000c1e1100 */
[----:B------:R-:W-:Y:S05]  /*dff0*/  BRA `(.L_x_18127) ;  /* 0x0000000c004c7947 */ /* 0x000fea0003800000 */
.L_x_18124:
        /* <DEDUP_REMOVED lines=8> */
.L_x_18129:
[----:B------:R0:W5:Y:S01]  /*e080*/  LDG.E.U8 R19, desc[UR36][R2.64] ;  /* 0x0000002402137981 */ /* 0x000162000c1e1100 */
[----:B------:R-:W-:Y:S05]  /*e090*/  BRA `(.L_x_18127) ;  /* 0x0000000c00247947 */ /* 0x000fea0003800000 */
.L_x_18128:
[----:B------:R0:W5:Y:S01]  /*e0a0*/  LDG.E.U16 R19, desc[UR36][R2.64] ;  /* 0x0000002402137981 */ /* 0x000162000c1e1500 */
[----:B------:R-:W-:Y:S05]  /*e0b0*/  BRA `(.L_x_18127) ;  /* 0x0000000c001c7947 */ /* 0x000fea0003800000 */
.L_x_18123:
        /* <DEDUP_REMOVED lines=9> */
.L_x_18131:
[----:B------:R-:W2:Y:S02]  /*e150*/  LDG.E.U16 R0, desc[UR36][R2.64] ;  /* 0x0000002402007981 */ /* 0x000ea4000c1e1500 */
[----:B--2---:R-:W-:-:S06]  /*e160*/  HADD2.F32 R0, -RZ, R0.H0_H0 ;  /* 0x20000000ff007230 */ /* 0x004fcc0000004100 */
[----:B------:R-:W0:Y:S02]  /*e170*/  F2I.FTZ.TRUNC.NTZ R0, R0 ;  /* 0x0000000000007305 */ /* 0x000e24000021f100 */
[----:B0-----:R-:W-:Y:S01]  /*e180*/  PRMT R19, R0, 0x7610, R19 ;  /* 0x0000761000137816 */ /* 0x001fe20000000013 */
[----:B------:R-:W-:Y:S06]  /*e190*/  BRA `(.L_x_18127) ;  /* 0x0000000800e47947 */ /* 0x000fec0003800000 */
.L_x_18130:
        /* <DEDUP_REMOVED lines=9> */
.L_x_18133:
[----:B------:R-:W2:Y:S02]  /*e230*/  LDG.E.U16 R2, desc[UR36][R2.64] ;  /* 0x0000002402027981 */ /* 0x000ea4000c1e1500 */
[----:B--2---:R-:W-:-:S06]  /*e240*/  HADD2.F32 R0, -RZ, R2.H0_H0 ;  /* 0x20000002ff007230 */ /* 0x004fcc0000004100 */
[----:B------:R-:W0:Y:S02]  /*e250*/  F2I.FTZ.TRUNC.NTZ R0, R0 ;  /* 0x0000000000007305 */ /* 0x000e24000021f100 */
[----:B0-----:R-:W-:Y:S01]  /*e260*/  PRMT R19, R0, 0x7610, R19 ;  /* 0x0000761000137816 */ /* 0x001fe20000000013 */
[----:B------:R-:W-:Y:S06]  /*e270*/  BRA `(.L_x_18127) ;  /* 0x0000000800ac7947 */ /* 0x000fec0003800000 */
.L_x_18132:
[----:B------:R-:W2:Y:S02]  /*e280*/  LDG.E.64 R2, desc[UR36][R2.64] ;  /* 0x0000002402027981 */ /* 0x000ea4000c1e1b00 */
[----:B--2---:R0:W1:Y:S02]  /*e290*/  F2I.F64.TRUNC R19, R2 ;  /* 0x0000000200137311 */ /* 0x004064000030d100 */
[----:B01----:R-:W-:Y:S05]  /*e2a0*/  BRA `(.L_x_18127) ;  /* 0x0000000800a07947 */ /* 0x003fea0003800000 */
.L_x_18122:
        /* <DEDUP_REMOVED lines=12> */
.L_x_18136:
[----:B------:R-:W2:Y:S02]  /*e370*/  LDG.E.64 R2, desc[UR36][R2.64] ;  /* 0x0000002402027981 */ /* 0x000ea4000c1e1b00 */
[----:B--2---:R0:W1:Y:S02]  /*e380*/  F2I.F64.TRUNC R19, R2 ;  /* 0x0000000200137311 */ /* 0x004064000030d100 */
[----:B01----:R-:W-:Y:S05]  /*e390*/  BRA `(.L_x_18127) ;  /* 0x0000000800647947 */ /* 0x003fea0003800000 */
.L_x_18135:
        /* <DEDUP_REMOVED lines=27> */
.L_x_18138:
        /* <DEDUP_REMOVED lines=14> */
.L_x_18137:
[----:B------:R-:W2:Y:S02]  /*e630*/  LDG.E.U16 R0, desc[UR36][R2.64] ;  /* 0x0000002402007981 */ /* 0x000ea4000c1e1500 */
[----:B--2---:R-:W-:-:S06]  /*e640*/  IMAD.U32 R0, R0, 0x10000, RZ ;  /* 0x0001000000007824 */ /* 0x004fcc00078e00ff */
[----:B------:R-:W0:Y:S02]  /*e650*/  F2I.FTZ.TRUNC.NTZ R0, R0 ;  /* 0x0000000000007305 */ /* 0x000e24000021f100 */
[----:B0-----:R-:W-:Y:S01]  /*e660*/  PRMT R19, R0, 0x7610, R19 ;  /* 0x0000761000137816 */ /* 0x001fe20000000013 */
[----:B------:R-:W-:Y:S06]  /*e670*/  BRA `(.L_x_18127) ;  /* 0x0000000400ac7947 */ /* 0x000fec0003800000 */
.L_x_18134:
        /* <DEDUP_REMOVED lines=10> */
.L_x_18141:
        /* <DEDUP_REMOVED lines=21> */
.L_x_18145:
[----:B------:R-:W-:Y:S05]  /*e870*/  BSYNC.RECONVERGENT B1 ;  /* 0x0000000000017941 */ /* 0x000fea0003800200 */
.L_x_18144:
[----:B------:R-:W-:Y:S01]  /*e880*/  IMAD.SHL.U32 R0, R0, 0x100000, RZ ;  /* 0x0010000000007824 */ /* 0x000fe200078e00ff */
[----:B------:R-:W-:-:S04]  /*e890*/  LEA R2, R2, 0x3b800000, 0x17 ;  /* 0x3b80000002027811 */ /* 0x000fc800078eb8ff */
[----:B------:R-:W-:-:S07]  /*e8a0*/  LOP3.LUT R0, R2, R0, R7, 0xfe, !PT ;  /* 0x0000000002007212 */ /* 0x000fce00078efe07 */
.L_x_18143:
[----:B------:R-:W-:Y:S05]  /*e8b0*/  BSYNC.RECONVERGENT B0 ;  /* 0x0000000000007941 */ /* 0x000fea0003800200 */
.L_x_18142:
[----:B------:R-:W0:Y:S02]  /*e8c0*/  F2I.FTZ.TRUNC.NTZ R0, R0 ;  /* 0x0000000000007305 */ /* 0x000e24000021f100 */
[----:B0-----:R-:W-:Y:S01]  /*e8d0*/  PRMT R19, R0, 0x7610, R19 ;  /* 0x0000761000137816 */ /* 0x001fe20000000013 */
[----:B------:R-:W-:Y:S06]  /*e8e0*/  BRA `(.L_x_18127) ;  /* 0x0000000400107947 */ /* 0x000fec0003800000 */
.L_x_18140:
        /* <DEDUP_REMOVED lines=21> */
.L_x_18149:
[----:B------:R-:W-:Y:S05]  /*ea40*/  BSYNC.RECONVERGENT B1 ;  /* 0x0000000000017941 */ /* 0x000fea0003800200 */
.L_x_18148:
[----:B------:R-:W-:Y:S01]  /*ea50*/  IMAD.SHL.U32 R0, R0, 0x200000, RZ ;  /* 0x0020000000007824 */ /* 0x000fe200078e00ff */
[----:B------:R-:W-:-:S04]  /*ea60*/  LEA R2, R2, 0x37800000, 0x17 ;  /* 0x3780000002027811 */ /* 0x000fc800078eb8ff */
[----:B------:R-:W-:-:S07]  /*ea70*/  LOP3.LUT R0, R2, R0, R7, 0xfe, !PT ;  /* 0x0000000002007212 */ /* 0x000fce00078efe07 */
.L_x_18147:
[----:B------:R-:W-:Y:S05]  /*ea80*/  BSYNC.RECONVERGENT B0 ;  /* 0x0000000000007941 */ /* 0x000fea0003800200 */
.L_x_18146:
[----:B------:R-:W0:Y:S02]  /*ea90*/  F2I.FTZ.TRUNC.NTZ R0, R0 ;  /* 0x0000000000007305 */ /* 0x000e24000021f100 */
[----:B0-----:R-:W-:Y:S01]  /*eaa0*/  PRMT R19, R0, 0x7610, R19 ;  /* 0x0000761000137816 */ /* 0x001fe20000000013 */
[----:B------:R-:W-:Y:S06]  /*eab0*/  BRA `(.L_x_18127) ;  /* 0x00000000009c7947 */ /* 0x000fec0003800000 */
.L_x_18139:
        /* <DEDUP_REMOVED lines=14> */
.L_x_18153:
[----:B------:R-:W-:Y:S05]  /*eba0*/  BSYNC.RECONVERGENT B0 ;  /* 0x0000000000007941 */ /* 0x000fea0003800200 */
.L_x_18152:
[----:B------:R-:W0:Y:S02]  /*ebb0*/  F2I.FTZ.TRUNC.NTZ R0, R0 ;  /* 0x0000000000007305 */ /* 0x000e24000021f100 */
[----:B0-----:R-:W-:Y:S01]  /*ebc0*/  PRMT R19, R0, 0x7610, R19 ;  /* 0x0000761000137816 */ /* 0x001fe20000000013 */
[----:B------:R-:W-:Y:S06]  /*ebd0*/  BRA `(.L_x_18127) ;  /* 0x0000000000547947 */ /* 0x000fec0003800000 */
.L_x_18126:
        /* <DEDUP_REMOVED lines=16> */
.L_x_18154:
[----:B------:R-:W-:Y:S01]  /*ece0*/  PRMT R19, RZ, 0x7610, R19 ;  /* 0x00007610ff137816 */ /* 0x000fe20000000013 */
[----:B------:R-:W-:Y:S06]  /*ecf0*/  BRA `(.L_x_18127) ;  /* 0x00000000000c7947 */ /* 0x000fec0003800000 */
.L_x_18151:
[----:B------:R0:W5:Y:S01]  /*ed00*/  LDG.E.U8 R19, desc[UR36][R2.64] ;  /* 0x0000002402137981 */ /* 0x000162000c1e1100 */
[----:B------:R-:W-:Y:S05]  /*ed10*/  BRA `(.L_x_18127) ;  /* 0x0000000000047947 */ /* 0x000fea0003800000 */
.L_x_18150:
[----:B------:R1:W5:Y:S02]  /*ed20*/  LDG.E.U8 R19, desc[UR36][R2.64] ;  /* 0x0000002402137981 */ /* 0x000364000c1e1100 */
.L_x_18127:
[----:B------:R-:W0:Y:S01]  /*ed30*/  LDCU.64 UR6, c[0x0][0x5f8] ;  /* 0x0000bf00ff0677ac */ /* 0x000e220008000a00 */
[----:B------:R-:W-:-:S04]  /*ed40*/  UPRMT UR4, UR42, 0x9910, URZ ;  /* 0x000099102a047896 */ /* 0x000fc800080000ff */
[----:B------:R-:W-:Y:S01]  /*ed50*/  UISETP.GT.AND UP0, UPT, UR4, 0x9, UPT ;  /* 0x000000090400788c */ /* 0x000fe2000bf04270 */
[----:B01234-:R-:W-:-:S04]  /*ed60*/  IADD3 R2, P0, PT, R18, UR6, RZ ;  /* 0x0000000612027c10 */ /* 0x01ffc8000ff1e0ff */
        /* <DEDUP_REMOVED lines=12> */
.L_x_18158:
[----:B------:R0:W5:Y:S01]  /*ee30*/  LDG.E.U8 R0, desc[UR36][R2.64] ;  /* 0x0000002402007981 */ /* 0x000162000c1e1100 */
[----:B------:R-:W-:Y:S05]  /*ee40*/  BRA `(.L_x_18160) ;  /* 0x0000000c004c7947 */ /* 0x000fea0003800000 */
.L_x_18157:
        /* <DEDUP_REMOVED lines=8> */
.L_x_18162:
[----:B------:R0:W5:Y:S01]  /*eed0*/  LDG.E.U8 R0, desc[UR36][R2.64] ;  /* 0x0000002402007981 */ /* 0x000162000c1e1100 */
[----:B------:R-:W-:Y:S05]  /*eee0*/  BRA `(.L_x_18160) ;  /* 0x0000000c00247947 */ /* 0x000fea0003800000 */
.L_x_18161:
[----:B------:R0:W5:Y:S01]  /*eef0*/  LDG.E.U16 R0, desc[UR36][R2.64] ;  /* 0x0000002402007981 */ /* 0x000162000c1e1500 */
[----:B------:R-:W-:Y:S05]  /*ef00*/  BRA `(.L_x_18160) ;  /* 0x0000000c001c7947 */ /* 0x000fea0003800000 */
.L_x_18156:
        /* <DEDUP_REMOVED lines=9> */
.L_x_18164:
[----:B------:R-:W2:Y:S02]  /*efa0*/  LDG.E.U16 R4, desc[UR36][R2.64] ;  /* 0x0000002402047981 */ /* 0x000ea4000c1e1500 */
[----:B--2---:R-:W-:-:S06]  /*efb0*/  HADD2.F32 R4, -RZ, R4.H0_H0 ;  /* 0x20000004ff047230 */ /* 0x004fcc0000004100 */
[----:B------:R-:W0:Y:S02]  /*efc0*/  F2I.FTZ.TRUNC.NTZ R4, R4 ;  /* 0x0000000400047305 */ /* 0x000e24000021f100 */
[----:B0-----:R-:W-:Y:S01]  /*efd0*/  PRMT R0, R4, 0x7610, R0 ;  /* 0x0000761004007816 */ /* 0x001fe20000000000 */
[----:B------:R-:W-:Y:S06]  /*efe0*/  BRA `(.L_x_18160) ;  /* 0x0000000800e47947 */ /* 0x000fec0003800000 */
.L_x_18163:
        /* <DEDUP_REMOVED lines=9> */
.L_x_18166:
[----:B------:R-:W2:Y:S02]  /*f080*/  LDG.E.U16 R2, desc[UR36][R2.64] ;  /* 0x0000002402027981 */ /* 0x000ea4000c1e1500 */
[----:B--2---:R-:W-:-:S06]  /*f090*/  HADD2.F32 R4, -RZ, R2.H0_H0 ;  /* 0x20000002ff047230 */ /* 0x004fcc0000004100 */
[----:B------:R-:W0:Y:S02]  /*f0a0*/  F2I.FTZ.TRUNC.NTZ R4, R4 ;  /* 0x0000000400047305 */ /* 0x000e24000021f100 */
[----:B0-----:R-:W-:Y:S01]  /*f0b0*/  PRMT R0, R4, 0x7610, R0 ;  /* 0x0000761004007816 */ /* 0x001fe20000000000 */
[----:B------:R-:W-:Y:S06]  /*f0c0*/  BRA `(.L_x_18160) ;  /* 0x0000000800ac7947 */ /* 0x000fec0003800000 */
.L_x_18165:
[----:B------:R-:W2:Y:S02]  /*f0d0*/  LDG.E.64 R2, desc[UR36][R2.64] ;  /* 0x0000002402027981 */ /* 0x000ea4000c1e1b00 */
[----:B--2---:R0:W1:Y:S02]  /*f0e0*/  F2I.F64.TRUNC R0, R2 ;  /* 0x0000000200007311 */ /* 0x004064000030d100 */
[----:B01----:R-:W-:Y:S05]  /*f0f0*/  BRA `(.L_x_18160) ;  /* 0x0000000800a07947 */ /* 0x003fea0003800000 */
.L_x_18155:
        /* <DEDUP_REMOVED lines=12> */
.L_x_18169:
[----:B------:R-:W2:Y:S02]  /*f1c0*/  LDG.E.64 R2, desc[UR36][R2.64] ;  /* 0x0000002402027981 */ /* 0x000ea4000c1e1b00 */
[----:B--2---:R3:W4:Y:S02]  /*f1d0*/  F2I.F64.TRUNC R0, R2 ;  /* 0x0000000200007311 */ /* 0x004724000030d100 */
[----:B---34-:R-:W-:Y:S05]  /*f1e0*/  BRA `(.L_x_18160) ;  /* 0x0000000800647947 */ /* 0x018fea0003800000 */
.L_x_18168:
        /* <DEDUP_REMOVED lines=27> */
.L_x_18171:
        /* <DEDUP_REMOVED lines=14> */
.L_x_18170:
[----:B------:R-:W2:Y:S02]  /*f480*/  LDG.E.U16 R4, desc[UR36][R2.64] ;  /* 0x0000002402047981 */ /* 0x000ea4000c1e1500 */
[----:B--2---:R-:W-:-:S06]  /*f490*/  SHF.L.U32 R4, R4, 0x10, RZ ;  /* 0x0000001004047819 */ /* 0x004fcc00000006ff */
[----:B------:R-:W0:Y:S02]  /*f4a0*/  F2I.FTZ.TRUNC.NTZ R4, R4 ;  /* 0x0000000400047305 */ /* 0x000e24000021f100 */
[----:B0-----:R-:W-:Y:S01]  /*f4b0*/  PRMT R0, R4, 0x7610, R0 ;  /* 0x0000761004007816 */ /* 0x001fe20000000000 */
[----:B------:R-:W-:Y:S06]  /*f4c0*/  BRA `(.L_x_18160) ;  /* 0x0000000400ac7947 */ /* 0x000fec0003800000 */
.L_x_18167:
        /* <DEDUP_REMOVED lines=10> */
.L_x_18174:
        /* <DEDUP_REMOVED lines=21> */
.L_x_18178:
[----:B------:R-:W-:Y:S05]  /*f6c0*/  BSYNC.RECONVERGENT B1 ;  /* 0x0000000000017941 */ /* 0x000fea0003800200 */
.L_x_18177:
[----:B------:R-:W-:Y:S02]  /*f6d0*/  SHF.L.U32 R0, R0, 0x14, RZ ;  /* 0x0000001400007819 */ /* 0x000fe400000006ff */
[----:B------:R-:W-:-:S04]  /*f6e0*/  LEA R2, R2, 0x3b800000, 0x17 ;  /* 0x3b80000002027811 */ /* 0x000fc800078eb8ff */
[----:B------:R-:W-:-:S07]  /*f6f0*/  LOP3.LUT R4, R2, R0, R7, 0xfe, !PT ;  /* 0x0000000002047212 */ /* 0x000fce00078efe07 */
.L_x_18176:
[----:B------:R-:W-:Y:S05]  /*f700*/  BSYNC.RECONVERGENT B0 ;  /* 0x0000000000007941 */ /* 0x000fea0003800200 */
.L_x_18175:
[----:B------:R-:W0:Y:S02]  /*f710*/  F2I.FTZ.TRUNC.NTZ R4, R4 ;  /* 0x0000000400047305 */ /* 0x000e24000021f100 */
[----:B0-----:R-:W-:Y:S01]  /*f720*/  PRMT R0, R4, 0x7610, R0 ;  /* 0x0000761004007816 */ /* 0x001fe20000000000 */
[----:B------:R-:W-:Y:S06]  /*f730*/  BRA `(.L_x_18160) ;  /* 0x0000000400107947 */ /* 0x000fec0003800000 */
.L_x_18173:
        /* <DEDUP_REMOVED lines=21> */
.L_x_18182:
[----:B------:R-:W-:Y:S05]  /*f890*/  BSYNC.RECONVERGENT B1 ;  /* 0x0000000000017941 */ /* 0x000fea0003800200 */
.L_x_18181:
[----:B------:R-:W-:Y:S02]  /*f8a0*/  SHF.L.U32 R0, R0, 0x15, RZ ;  /* 0x0000001500007819 */ /* 0x000fe400000006ff */
[----:B------:R-:W-:-:S04]  /*f8b0*/  LEA R2, R2, 0x37800000, 0x17 ;  /* 0x3780000002027811 */ /* 0x000fc800078eb8ff */
[----:B------:R-:W-:-:S07]  /*f8c0*/  LOP3.LUT R4, R2, R0, R7, 0xfe, !PT ;  /* 0x0000000002047212 */ /* 0x000fce00078efe07 */
.L_x_18180:
[----:B------:R-:W-:Y:S05]  /*f8d0*/  BSYNC.RECONVERGENT B0 ;  /* 0x0000000000007941 */ /* 0x000fea0003800200 */
.L_x_18179:
[----:B------:R-:W0:Y:S02]  /*f8e0*/  F2I.FTZ.TRUNC.NTZ R4, R4 ;  /* 0x0000000400047305 */ /* 0x000e24000021f100 */
[----:B0-----:R-:W-:Y:S01]  /*f8f0*/  PRMT R0, R4, 0x7610, R0 ;  /* 0x0000761004007816 */ /* 0x001fe20000000000 */
[----:B------:R-:W-:Y:S06]  /*f900*/  BRA `(.L_x_18160) ;  /* 0x00000000009c7947 */ /* 0x000fec0003800000 */
.L_x_18172:
        /* <DEDUP_REMOVED lines=14> */
.L_x_18186:
[----:B------:R-:W-:Y:S05]  /*f9f0*/  BSYNC.RECONVERGENT B0 ;  /* 0x0000000000007941 */ /* 0x000fea0003800200 */
.L_x_18185:
[----:B------:R-:W0:Y:S02]  /*fa00*/  F2I.FTZ.TRUNC.NTZ R4, R4 ;  /* 0x0000000400047305 */ /* 0x000e24000021f100 */
[----:B0-----:R-:W-:Y:S01]  /*fa10*/  PRMT R0, R4, 0x7610, R0 ;  /* 0x0000761004007816 */ /* 0x001fe20000000000 */
[----:B------:R-:W-:Y:S06]  /*fa20*/  BRA `(.L_x_18160) ;  /* 0x0000000000547947 */ /* 0x000fec0003800000 */
.L_x_18159:
        /* <DEDUP_REMOVED lines=15> */
[----:B--2--5:R-:W-:Y:S05]  /*fb20*/  CALL.ABS.NOINC R2 ;  /* 0x0000000002007343 */ /* 0x024fea0003c00000 */
.L_x_18187:
[----:B------:R-:W-:Y:S01]  /*fb30*/  PRMT R0, RZ, 0x7610, R0 ;  /* 0x00007610ff007816 */ /* 0x000fe20000000000 */
[----:B------:R-:W-:Y:S06]  /*fb40*/  BRA `(.L_x_18160) ;  /* 0x00000000000c7947 */ /* 0x000fec0003800000 */
.L_x_18184:
[----:B------:R2:W5:Y:S01]  /*fb50*/  LDG.E.U8 R0, desc[UR36][R2.64] ;  /* 0x0000002402007981 */ /* 0x000562000c1e1100 */
[----:B------:R-:W-:Y:S05]  /*fb60*/  BRA `(.L_x_18160) ;  /* 0x0000000000047947 */ /* 0x000fea0003800000 */
.L_x_18183:
[----:B------:R1:W5:Y:S02]  /*fb70*/  LDG.E.U8 R0, desc[UR36][R2.64] ;  /* 0x0000002402007981 */ /* 0x000364000c1e1100 */
.L_x_18160:
[----:B-1--45:R-:W-:Y:S02]  /*fb80*/  PRMT R9, R0, 0x8880, RZ ;  /* 0x0000888000097816 */ /* 0x032fe400000000ff */
[----:B------:R-:W-:Y:S02]  /*fb90*/  PRMT R4, R19, 0x8880, RZ ;  /* 0x0000888013047816 */ /* 0x000fe400000000ff */
[----:B------:R-:W-:-:S07]  /*fba0*/  MOV R0, 0xfbc0 ;  /* 0x0000fbc000007802 */ /* 0x000fce0000000f00 */
[----:B0-23--:R-:W-:Y:S05]  /*fbb0*/  CALL.REL.NOINC `($__internal_36_$__cuda_sm20_div_s16) ;  /* 0x0000000c00c07944 */ /* 0x00dfea0003c00000 */
        /* <DEDUP_REMOVED lines=13> */
.L_x_18191:
[----:B------:R-:W-:Y:S01]  /*fc90*/  STG.E.U8 desc[UR36][R16.64], R7 ;  /* 0x0000000710007986 */ /* 0x000fe2000c101124 */
[----:B------:R-:W-:Y:S05]  /*fca0*/  EXIT ;  /* 0x000000000000794d */ /* 0x000fea0003800000 */
.L_x_18190:
        /* <DEDUP_REMOVED lines=10> */
[----:B------:R-:W-:Y:S01]  /*fd50*/  STG.E.64 desc[UR36][R16.64], R2 ;  /* 0x0000000210007986 */ /* 0x000fe2000c101b24 */
[----:B------:R-:W-:Y:S05]  /*fd60*/  EXIT ;  /* 0x000000000000794d */ /* 0x000fea0003800000 */
.L_x_18194:
[----:B------:R-:W-:-:S04]  /*fd70*/  LOP3.LUT R7, R7, 0xffff, RZ, 0xc0, !PT ;  /* 0x0000ffff07077812 */ /* 0x000fc800078ec0ff */
[----:B------:R-:W-:-:S05]  /*fd80*/  PRMT R3, R7, 0x8880, RZ ;  /* 0x0000888007037816 */ /* 0x000fca00000000ff */
[----:B------:R-:W-:Y:S01]  /*fd90*/  STG.E desc[UR36][R16.64], R3 ;  /* 0x0000000310007986 */ /* 0x000fe2000c101924 */
[----:B------:R-:W-:Y:S05]  /*fda0*/  EXIT ;  /* 0x000000000000794d */ /* 0x000fea0003800000 */
.L_x_18193:
[----:B------:R-:W-:-:S04]  /*fdb0*/  PRMT R3, R7, 0x8880, RZ ;  /* 0x0000888007037816 */ /* 0x000fc800000000ff */
[----:B------:R-:W-:-:S05]  /*fdc0*/  PRMT R3, R3, 0x7710, RZ ;  /* 0x0000771003037816 */ /* 0x000fca00000000ff */
[----:B------:R-:W-:Y:S01]  /*fdd0*/  STG.E.U16 desc[UR36][R16.64], R3 ;  /* 0x0000000310007986 */ /* 0x000fe2000c101524 */
[----:B------:R-:W-:Y:S05]  /*fde0*/  EXIT ;  /* 0x000000000000794d */ /* 0x000fea0003800000 */
.L_x_18189:
[----:B------:R-:W-:-:S09]  /*fdf0*/  UISETP.GT.AND UP0, UPT, UR4, 0x6, UPT ;  /* 0x000000060400788c */ /* 0x000fd2000bf04270 */
[----:B------:R-:W-:Y:S05]  /*fe00*/  BRA.U UP0, `(.L_x_18195) ;  /* 0x00000001002c7547 */ /* 0x000fea000b800000 */
[----:B------:R-:W-:-:S09]  /*fe10*/  UISETP.NE.AND UP0, UPT, UR4, 0x5, UPT ;  /* 0x000000050400788c */ /* 0x000fd2000bf05270 */
[----:B------:R-:W-:Y:S05]  /*fe20*/  BRA.U !UP0, `(.L_x_18196) ;  /* 0x0000000108147547 */ /* 0x000fea000b800000 */
[----:B------:R-:W-:-:S09]  /*fe30*/  UISETP.NE.AND UP0, UPT, UR4, 0x6, UPT ;  /* 0x000000060400788c */ /* 0x000fd2000bf05270 */
[----:B------:R-:W-:Y:S05]  /*fe40*/  BRA.U UP0, `(.L_x_18192) ;  /* 0x0000000900347547 */ /* 0x000fea000b800000 */
[----:B------:R-:W0:Y:S02]  /*fe50*/  I2F.S8 R3, R7 ;  /* 0x0000000700037306 */ /* 0x000e240000001400 */
[----:B0-----:R-:W-:Y:S01]  /*fe60*/  STG.E desc[UR36][R16.64], R3 ;  /* 0x0000000310007986 */ /* 0x001fe2000c101924 */
[----:B------:R-:W-:Y:S05]  /*fe70*/  EXIT ;  /* 0x000000000000794d */ /* 0x000fea0003800000 */
.L_x_18196:
[----:B------:R-:W0:Y:S02]  /*fe80*/  I2F.S8 R0, R7 ;  /* 0x0000000700007306 */ /* 0x000e240000001400 */
[----:B0-----:R-:W-:-:S05]  /*fe90*/  F2FP.F16.F32.PACK_AB R0, RZ, R0 ;  /* 0x00000000ff00723e */ /* 0x001fca00000000ff */
[----:B------:R-:W-:Y:S01]  /*fea0*/  STG.E.U16 desc[UR36][R16.64], R0 ;  /* 0x0000000010007986 */ /* 0x000fe2000c101524 */
[----:B------:R-:W-:Y:S05]  /*feb0*/  EXIT ;  /* 0x000000000000794d */ /* 0x000fea0003800000 */
.L_x_18195:
        /* <DEDUP_REMOVED lines=8> */
[----:B0-----:R-:W-:Y:S01]  /*ff40*/  STG.E.64 desc[UR36][R16.64], R2 ;  /* 0x0000000210007986 */ /* 0x001fe2000c101b24 */
[----:B------:R-:W-:Y:S05]  /*ff50*/  EXIT ;  /* 0x000000000000794d */ /* 0x000fea0003800000 */
.L_x_18198:
[----:B------:R-:W0:Y:S02]  /*ff60*/  I2F.S8 R7, R7 ;  /* 0x0000000700077306 */ /* 0x000e240000001400 */
[----:B0-----:R-:W-:-:S04]  /*ff70*/  F2FP.F16.F32.PACK_AB R3, RZ, R7 ;  /* 0x00000007ff03723e */ /* 0x001fc800000000ff */
[----:B------:R-:W-:-:S05]  /*ff80*/  PRMT R3, R3, 0x5410, RZ ;  /* 0x0000541003037816 */ /* 0x000fca00000000ff */
[----:B------:R-:W-:Y:S01]  /*ff90*/  STG.E desc[UR36][R16.64], R3 ;  /* 0x0000000310007986 */ /* 0x000fe2000c101924 */
[----:B------:R-:W-:Y:S05]  /*ffa0*/  EXIT ;  /* 0x000000000000794d */ /* 0x000fea0003800000 */
.L_x_18197:
[----:B------:R-:W-:-:S04]  /*ffb0*/  PRMT R2, R7, 0x8880, RZ ;  /* 0x0000888007027816 */ /* 0x000fc800000000ff */
[----:B------:R-:W-:-:S06]  /*ffc0*/  PRMT R2, R2, 0x7710, RZ ;  /* 0x0000771002027816 */ /* 0x000fcc00000000ff */
[----:B------:R-:W0:Y:S02]  /*ffd0*/  I2F.F64.S16 R2, R2 ;  /* 0x0000000200027312 */ /* 0x000e240000101c00 */
[----:B0-----:R-:W-:Y:S01]  /*ffe0*/  STG.E.64 desc[UR36][R16.64], R2 ;  /* 0x0000000210007986 */ /* 0x001fe2000c101b24 */
[----:B------:R-:W-:Y:S05]  /*fff0*/  EXIT ;  /* 0x000000000000794d */ /* 0x000fea0003800000 */
.L_x_18188:
        /* <DEDUP_REMOVED lines=12> */
[----:B------:R-:W-:Y:S01]  /*100c0*/  STG.E.U16 desc[UR36][R16.64], R3 ;  /* 0x0000000310007986 */ /* 0x000fe2000c101524 */
[----:B------:R-:W-:Y:S05]  /*100d0*/  EXIT ;  /* 0x000000000000794d */ /* 0x000fea0003800000 */
.L_x_18202:
        /* <DEDUP_REMOVED lines=17> */
.L_x_18205:
[----:B------:R-:W-:-:S04]  /*101f0*/  SHF.R.U32.HI R3, RZ, 0x18, R3 ;  /* 0x00000018ff037819 */ /* 0x000fc80000011603 */
[----:B------:R-:W-:-:S04]  /*10200*/  LOP3.LUT R0, R0, 0x80, R3, 0xf8, !PT ;  /* 0x0000008000007812 */ /* 0x000fc800078ef803 */
[----:B------:R-:W-:-:S07]  /*10210*/  PRMT R8, R0, 0x7610, R8 ;  /* 0x0000761000087816 */ /* 0x000fce0000000008 */
.L_x_18204:
[----:B------:R-:W-:Y:S05]  /*10220*/  BSYNC.RECONVERGENT B0 ;  /* 0x0000000000007941 */ /* 0x000fea0003800200 */
.L_x_18203:
[----:B------:R-:W-:Y:S01]  /*10230*/  STG.E.U8 desc[UR36][R16.64], R8 ;  /* 0x0000000810007986 */ /* 0x000fe2000c101124 */
[----:B------:R-:W-:Y:S05]  /*10240*/  EXIT ;  /* 0x000000000000794d */ /* 0x000fea0003800000 */
.L_x_18201:
        /* <DEDUP_REMOVED lines=17> */
.L_x_18208:
[----:B------:R-:W-:-:S04]  /*10360*/  SHF.R.U32.HI R3, RZ, 0x18, R3 ;  /* 0x00000018ff037819 */ /* 0x000fc80000011603 */
[----:B------:R-:W-:-:S04]  /*10370*/  LOP3.LUT R0, R0, 0x80, R3, 0xf8, !PT ;  /* 0x0000008000007812 */ /* 0x000fc800078ef803 */
[----:B------:R-:W-:-:S07]  /*10380*/  PRMT R8, R0, 0x7610, R8 ;  /* 0x0000761000087816 */ /* 0x000fce0000000008 */
.L_x_18207:
[----:B------:R-:W-:Y:S05]  /*10390*/  BSYNC.RECONVERGENT B0 ;  /* 0x0000000000007941 */ /* 0x000fea0003800200 */
.L_x_18206:
[----:B------:R-:W-:Y:S01]  /*103a0*/  STG.E.U8 desc[UR36][R16.64], R8 ;  /* 0x0000000810007986 */ /* 0x000fe2000c101124 */
[----:B------:R-:W-:Y:S05]  /*103b0*/  EXIT ;  /* 0x000000000000794d */ /* 0x000fea0003800000 */
.L_x_18200:
        /* <DEDUP_REMOVED lines=22> */
.L_x_18210:
[----:B------:R-:W-:-:S04]  /*10520*/  LOP3.LUT R7, R7, 0xffff, RZ, 0xc0, !PT ;  /* 0x0000ffff07077812 */ /* 0x000fc800078ec0ff */
[----:B------:R-:W-:-:S04]  /*10530*/  PRMT R7, R7, 0x8880, RZ ;  /* 0x0000888007077816 */ /* 0x000fc800000000ff */
[----:B------:R-:W-:-:S04]  /*10540*/  MOV R2, R7 ;  /* 0x0000000700027202 */ /* 0x000fc80000000f00 */
[----:B------:R-:W-:-:S05]  /*10550*/  SHF.R.S32.HI R3, RZ, 0x1f, R2 ;  /* 0x0000001fff037819 */ /* 0x000fca0000011402 */
[----:B------:R-:W-:Y:S01]  /*10560*/  STG.E.64 desc[UR36][R16.64], R2 ;  /* 0x0000000210007986 */ /* 0x000fe2000c101b24 */
[----:B------:R-:W-:Y:S05]  /*10570*/  EXIT ;  /* 0x000000000000794d */ /* 0x000fea0003800000 */
.L_x_18209:
[----:B------:R-:W-:-:S04]  /*10580*/  LOP3.LUT R7, R7, 0xffff, RZ, 0xc0, !PT ;  /* 0x0000ffff07077812 */ /* 0x000fc800078ec0ff */
[----:B------:R-:W-:-:S05]  /*10590*/  PRMT R3, R7, 0x8880, RZ ;  /* 0x0000888007037816 */ /* 0x000fca00000000ff */
[----:B------:R-:W-:Y:S01]  /*105a0*/  STG.E desc[UR36][R16.64], R3 ;  /* 0x0000000310007986 */ /* 0x000fe2000c101924 */
[----:B------:R-:W-:Y:S05]  /*105b0*/  EXIT ;  /* 0x000000000000794d */ /* 0x000fea0003800000 */
.L_x_18199:
        /* <DEDUP_REMOVED lines=8> */
[----:B------:R-:W-:Y:S01]  /*10640*/  STG.E.U8 desc[UR36][R16.64], R3 ;  /* 0x0000000310007986 */ /* 0x000fe2000c101124 */
[----:B------:R-:W-:Y:S05]  /*10650*/  EXIT ;  /* 0x000000000000794d */ /* 0x000fea0003800000 */
.L_x_18212:
[----:B------:R-:W-:Y:S02]  /*10660*/  PRMT R4, R7, 0x8880, RZ ;  /* 0x0000888007047816 */ /* 0x000fe400000000ff */
[----:B------:R-:W-:Y:S02]  /*10670*/  CS2R R6, SRZ ;  /* 0x0000000000067805 */ /* 0x000fe4000001ff00 */
[----:B------:R-:W-:-:S06]  /*10680*/  PRMT R4, R4, 0x7710, RZ ;  /* 0x0000771004047816 */ /* 0x000fcc00000000ff */
[----:B------:R-:W0:Y:S02]  /*10690*/  I2F.F64.S16 R4, R4 ;  /* 0x0000000400047312 */ /* 0x000e240000101c00 */
[----:B0-----:R-:W-:Y:S01]  /*106a0*/  STG.E.128 desc[UR36][R16.64], R4 ;  /* 0x0000000410007986 */ /* 0x001fe2000c101d24 */
[----:B------:R-:W-:Y:S05]  /*106b0*/  EXIT ;  /* 0x000000000000794d */ /* 0x000fea0003800000 */
.L_x_18211:
[----:B------:R-:W-:-:S09]  /*106c0*/  UISETP.NE.AND UP0, UPT, UR4, 0xf, UPT ;  /* 0x0000000f0400788c */ /* 0x000fd2000bf05270 */
[----:B------:R-:W-:Y:S05]  /*106d0*/  BRA.U !UP0, `(.L_x_18213) ;  /* 0x0000000108e87547 */ /* 0x000fea000b800000 */
[----:B------:R-:W-:-:S09]  /*106e0*/  UISETP.NE.AND UP0, UPT, UR4, 0x17, UPT ;  /* 0x000000170400788c */ /* 0x000fd2000bf05270 */
[----:B------:R-:W-:Y:S05]  /*106f0*/  BRA.U !UP0, `(.L_x_18214) ;  /* 0x0000000108907547 */ /* 0x000fea000b800000 */
[----:B------:R-:W-:-:S09]  /*10700*/  UISETP.NE.AND UP0, UPT, UR4, 0x18, UPT ;  /* 0x000000180400788c */ /* 0x000fd2000bf05270 */
[----:B------:R-:W-:Y:S05]  /*10710*/  BRA.U !UP0, `(.L_x_18215) ;  /* 0x0000000108447547 */ /* 0x000fea000b800000 */
.L_x_18192:
        /* <DEDUP_REMOVED lines=16> */
.L_x_18216:
[----:B------:R-:W-:Y:S05]  /*10820*/  EXIT ;  /* 0x000000000000794d */ /* 0x000fea0003800000 */
.L_x_18215:
        /* <DEDUP_REMOVED lines=13> */
.L_x_18218:
[----:B------:R-:W-:Y:S05]  /*10900*/  BSYNC.RECONVERGENT B0 ;  /* 0x0000000000007941 */ /* 0x000fea0003800200 */
.L_x_18217:
[----:B------:R-:W-:-:S05]  /*10910*/  LOP3.LUT R3, R0, 0x80, R3, 0xf8, !PT ;  /* 0x0000008000037812 */ /* 0x000fca00078ef803 */
[----:B------:R-:W-:Y:S01]  /*10920*/  STG.E.U8 desc[UR36][R16.64], R3 ;  /* 0x0000000310007986 */ /* 0x000fe2000c101124 */
[----:B------:R-:W-:Y:S05]  /*10930*/  EXIT ;  /* 0x000000000000794d */ /* 0x000fea0003800000 */
.L_x_18214:
        /* <DEDUP_REMOVED lines=12> */
.L_x_18220:
[----:B------:R-:W-:Y:S01]  /*10a00*/  IMAD.MOV.U32 R0, RZ, RZ, 0x7f ;  /* 0x0000007fff007424 */ /* 0x000fe200078e00ff */
[----:B------:R-:W-:-:S04]  /*10a10*/  ISETP.GT.U32.AND P0, PT, R2, 0x7f800000, PT ;  /* 0x7f8000000200780c */ /* 0x000fc80003f04070 */
[----:B------:R-:W-:-:S09]  /*10a20*/  SEL R0, R0, 0x7c, P0 ;  /* 0x0000007c00007807 */ /* 0x000fd20000000000 */
.L_x_18221:
[----:B------:R-:W-:Y:S05]  /*10a30*/  BSYNC.RECONVERGENT B0 ;  /* 0x0000000000007941 */ /* 0x000fea0003800200 */
.L_x_18219:
[----:B------:R-:W-:-:S04]  /*10a40*/  SHF.R.U32.HI R3, RZ, 0x18, R3 ;  /* 0x00000018ff037819 */ /* 0x000fc80000011603 */
[----:B------:R-:W-:-:S05]  /*10a50*/  LOP3.LUT R3, R0, 0x80, R3, 0xf8, !PT ;  /* 0x0000008000037812 */ /* 0x000fca00078ef803 */
[----:B------:R-:W-:Y:S01]  /*10a60*/  STG.E.U8 desc[UR36][R16.64], R3 ;  /* 0x0000000310007986 */ /* 0x000fe2000c101124 */
[----:B------:R-:W-:Y:S05]  /*10a70*/  EXIT ;  /* 0x000000000000794d */ /* 0x000fea0003800000 */
.L_x_18213:
[----:B------:R-:W0:Y:S02]  /*10a80*/  I2F.S8 R0, R7 ;  /* 0x0000000700007306 */ /* 0x000e240000001400 */
[----:B0-----:R-:W-:-:S05]  /*10a90*/  F2FP.BF16.F32.PACK_AB R0, RZ, R0 ;  /* 0x00000000ff00723e */ /* 0x001fca00000010ff */
[----:B------:R-:W-:Y:S01]  /*10aa0*/  STG.E.U16 desc[UR36][R16.64], R0 ;  /* 0x0000000010007986 */ /* 0x000fe2000c101524 */
[----:B------:R-:W-:Y:S05]  /*10ab0*/  EXIT ;  /* 0x000000000000794d */ /* 0x000fea0003800000 */
        .weak           $__internal_36_$__cuda_sm20_div_s16
        .type           $__internal_36_$__cuda_sm20_div_s16,@function
        .size           $__internal_36_$__cuda_sm20_div_s16,(.L_x_22275 - $__internal_36_$__cuda_sm20_div_s16)
$__internal_36_$__cuda_sm20_div_s16:
[----:B------:R-:W-:Y:S02]  /*10ac0*/  IABS R10, R9 ;  /* 0x00000009000a7213 */ /* 0x000fe40000000000 */
[----:B------:R-:W-:Y:S02]  /*10ad0*/  MOV R6, 0x4b800000 ;  /* 0x4b80000000067802 */ /* 0x000fe40000000f00 */
[----:B------:R-:W0:Y:S01]  /*10ae0*/  I2F.U16 R5, R10 ;  /* 0x0000000a00057306 */ /* 0x000e220000101000 */
[-C--:B------:R-:W-:Y:S02]  /*10af0*/  IABS R8, R4.reuse ;  /* 0x0000000400087213 */ /* 0x080fe40000000000 */
[----:B------:R-:W-:-:S04]  /*10b00*/  LOP3.LUT R4, R9, R4, RZ, 0x3c, !PT ;  /* 0x0000000409047212 */ /* 0x000fc800078e3cff */
[----:B------:R-:W-:Y:S02]  /*10b10*/  SHF.R.U32.HI R4, RZ, 0x1f, R4 ;  /* 0x0000001fff047819 */ /* 0x000fe40000011604 */
[C---:B0-----:R-:W-:Y:S02]  /*10b20*/  FSETP.GEU.AND P1, PT, |R5|.reuse, 1.175494350822287508e-38, PT ;  /* 0x008000000500780b */ /* 0x041fe40003f2e200 */
[----:B------:R-:W-:Y:S02]  /*10b30*/  FSETP.GT.AND P0, PT, |R5|, 8.50705917302346158658e+37, PT ;  /* 0x7e8000000500780b */ /* 0x000fe40003f04200 */
[----:B------:R-:W-:-:S04]  /*10b40*/  FSEL R6, R6, 1, !P1 ;  /* 0x3f80000006067808 */ /* 0x000fc80004800000 */
[----:B------:R-:W-:Y:S02]  /*10b50*/  FSEL R6, R6, 0.25, !P0 ;  /* 0x3e80000006067808 */ /* 0x000fe40004000000 */
[----:B------:R-:W-:-:S03]  /*10b60*/  ISETP.NE.AND P0, PT, R9, RZ, PT ;  /* 0x000000ff0900720c */ /* 0x000fc60003f05270 */
[----:B------:R-:W-:Y:S02]  /*10b70*/  FMUL R7, R5, R6 ;  /* 0x0000000605077220 */ /* 0x000fe40000400000 */
[----:B------:R-:W-:Y:S08]  /*10b80*/  I2F.U16.RZ R5, R8 ;  /* 0x0000000800057306 */ /* 0x000ff0000010d000 */
[----:B------:R-:W0:Y:S02]  /*10b90*/  MUFU.RCP R7, R7 ;  /* 0x0000000700077308 */ /* 0x000e240000001000 */
[----:B0-----:R-:W-:-:S04]  /*10ba0*/  FMUL R6, R6, R7 ;  /* 0x0000000706067220 */ /* 0x001fc80000400000 */
[----:B------:R-:W-:-:S04]  /*10bb0*/  VIADD R6, R6, 0x2 ;  /* 0x0000000206067836 */ /* 0x000fc80000000000 */
[----:B------:R-:W-:Y:S01]  /*10bc0*/  FMUL.RZ R6, R5, R6 ;  /* 0x0000000605067220 */ /* 0x000fe2000040c000 */
[----:B------:R-:W-:-:S05]  /*10bd0*/  IMAD.MOV R5, RZ, RZ, -R4 ;  /* 0x000000ffff057224 */ /* 0x000fca00078e0a04 */
[----:B------:R-:W0:Y:S02]  /*10be0*/  F2I.U32.TRUNC.NTZ R6, R6 ;  /* 0x0000000600067305 */ /* 0x000e24000020f000 */
[----:B0-----:R-:W-:-:S05]  /*10bf0*/  LOP3.LUT R5, R5, 0xffff, R6, 0x78, !PT ;  /* 0x0000ffff05057812 */ /* 0x001fca00078e7806 */
[----:B------:R-:W-:Y:S01]  /*10c00*/  IMAD.IADD R7, R4, 0x1, R5 ;  /* 0x0000000104077824 */ /* 0x000fe200078e0205 */
[----:B------:R-:W-:Y:S01]  /*10c10*/  @!P0 MOV R7, 0xffffffff ;  /* 0xffffffff00078802 */ /* 0x000fe20000000f00 */
[----:B------:R-:W-:Y:S02]  /*10c20*/  IMAD.MOV.U32 R4, RZ, RZ, R0 ;  /* 0x000000ffff047224 */ /* 0x000fe400078e0000 */
[----:B------:R-:W-:-:S04]  /*10c30*/  IMAD.MOV.U32 R5, RZ, RZ, 0x0 ;  /* 0x00000000ff057424 */ /* 0x000fc800078e00ff */
[----:B------:R-:W-:Y:S05]  /*10c40*/  RET.REL.NODEC R4 `(_ZN2at6native18elementwise_kernelILi128ELi4EZNS0_15gpu_kernel_implINS0_13BinaryFunctorIaaaZZZNS0_15binary_internal21div_trunc_kernel_cudaERNS_18TensorIteratorBaseEENKUlvE_clEvENKUlvE0_clEvEUlaaE_EEEEvS6_RKT_EUliE_EEviT1_) ;  /* 0xfffffef004ec7950 */ /* 0x000fea0003c3ffff */
.L_x_18222:
        /* <DEDUP_REMOVED lines=11> */
.L_x_22275:


//--------------------- .text._ZN2at6native27unrolled_elementwise_kernelINS0_13BinaryFunctorIaaaZZZNS0_15binary_internal21div_trunc_kernel_cudaERNS_18TensorIteratorBaseEENKUlvE_clEvENKUlvE0_clEvEUlaaE_EESt5arrayIPcLm3EELi4E23TrivialOffsetCalculatorILi2EjESD_ILi1EjENS0_6memory12LoadWithCastILi2EEENSG_13StoreWithCastILi1EEEEEviT_T0_T2_T3_T4_T5_ --------------------------
	.section	.text._ZN2at6native27unrolled_elementwise_kernelINS0_13BinaryFunctorIaaaZZZNS0_15binary_internal21div_trunc_kernel_cudaERNS_18TensorIteratorBaseEENKUlvE_clEvENKUlvE0_clEvEUlaaE_EESt5arrayIPcLm3EELi4E23TrivialOffsetCalculatorILi2EjESD_ILi1EjENS0_6memory12LoadWithCastILi2EEENSG_13StoreWithCastILi1EEEEEviT_T0_T2_T3_T4_T5_,"ax",@progbits
	.align	128
        .global         _ZN2at6native27unrolled_elementwise_kernelINS0_13BinaryFunctorIaaaZZZNS0_15binary_internal21div_trunc_kernel_cudaERNS_18TensorIteratorBaseEENKUlvE_clEvENKUlvE0_clEvEUlaaE_EESt5arrayIPcLm3EELi4E23TrivialOffsetCalculatorILi2EjESD_ILi1EjENS0_6memory12LoadWithCastILi2EEENSG_13StoreWithCastILi1EEEEEviT_T0_T2_T3_T4_T5_
        .type           _ZN2at6native27unrolled_elementwise_kernelINS0_13BinaryFunctorIaaaZZZNS0_15binary_internal21div_trunc_kernel_cudaERNS_18TensorIteratorBaseEENKUlvE_clEvENKUlvE0_clEvEUlaaE_EESt5arrayIPcLm3EELi4E23TrivialOffsetCalculatorILi2EjESD_ILi1EjENS0_6memory12LoadWithCastILi2EEENSG_13StoreWithCastILi1EEEEEviT_T0_T2_T3_T4_T5_,@function
        .size           _ZN2at6native27unrolled_elementwise_kernelINS0_13BinaryFunctorIaaaZZZNS0_15binary_internal21div_trunc_kernel_cudaERNS_18TensorIteratorBaseEENKUlvE_clEvENKUlvE0_clEvEUlaaE_EESt5arrayIPcLm3EELi4E23TrivialOffsetCalculatorILi2EjESD_ILi1EjENS0_6memory12LoadWithCastILi2EEENSG_13StoreWithCastILi1EEEEEviT_T0_T2_T3_T4_T5_,(.L_x_22276 - _ZN2at6native27unrolled_elementwise_kernelINS0_13BinaryFunctorIaaaZZZNS0_15binary_internal21div_trunc_kernel_cudaERNS_18TensorIteratorBaseEENKUlvE_clEvENKUlvE0_clEvEUlaaE_EESt5arrayIPcLm3EELi4E23TrivialOffsetCalculatorILi2EjESD_ILi1EjENS0_6memory12LoadWithCastILi2EEENSG_13StoreWithCastILi1EEEEEviT_T0_T2_T3_T4_T5_)
        .other          _ZN2at6native27unrolled_elementwise_kernelINS0_13BinaryFunctorIaaaZZZNS0_15binary_internal21div_trunc_kernel_cudaERNS_18TensorIteratorBaseEENKUlvE_clEvENKUlvE0_clEvEUlaaE_EESt5arrayIPcLm3EELi4E23TrivialOffsetCalculatorILi2EjESD_ILi1EjENS0_6memory12LoadWithCastILi2EEENSG_13StoreWithCastILi1EEEEEviT_T0_T2_T3_T4_T5_,@"STO_CUDA_ENTRY STV_DEFAULT"
_ZN2at6native27unrolled_elementwise_kernelINS0_13BinaryFunctorIaaaZZZNS0_15binary_internal21div_trunc_kernel_cudaERNS_18TensorIteratorBaseEENKUlvE_clEvENKUlvE0_clEvEUlaaE_EESt5arrayIPcLm3EELi4E23TrivialOffsetCalculatorILi2EjESD_ILi1EjENS0_6memory12LoadWithCastILi2EEENSG_13StoreWithCastILi1EEEEEviT_T0_T2_T3_T4_T5_:
.text._ZN2at6native27unrolled_elementwise_kernelINS0_13BinaryFunctorIaaaZZZNS0_15binary_internal21div_trunc_kernel_cudaERNS_18TensorIteratorBaseEENKUlvE_clEvENKUlvE0_clEvEUlaaE_EESt5arrayIPcLm3EELi4E23TrivialOffsetCalculatorILi2EjESD_ILi1EjENS0_6memory12LoadWithCastILi2EEENSG_13StoreWithCastILi1EEEEEviT_T0_T2_T3_T4_T5_:
        /* <DEDUP_REMOVED lines=33> */
.L_x_18228:
[----:B------:R3:W5:Y:S01]  /*0210*/  LDG.E.U8 R18, desc[UR36][R4.64] ;  /* 0x0000002404127981 */ /* 0x000762000c1e1100 */
[----:B------:R-:W-:Y:S05]  /*0220*/  BRA `(.L_x_18230) ;  /* 0x0000000c00507947 */ /* 0x000fea0003800000 */
.L_x_18227:
        /* <DEDUP_REMOVED lines=8> */
.L_x_18232:
[----:B------:R1:W5:Y:S01]  /*02b0*/  LDG.E.U8 R18, desc[UR36][R4.64] ;  /* 0x0000002404127981 */ /* 0x000362000c1e1100 */
[----:B------:R-:W-:Y:S05]  /*02c0*/  BRA `(.L_x_18230) ;  /* 0x0000000c00287947 */ /* 0x000fea0003800000 */
.L_x_18231:
[----:B------:R2:W5:Y:S01]  /*02d0*/  LDG.E.U16 R18, desc[UR36][R4.64] ;  /* 0x0000002404127981 */ /* 0x000562000c1e1500 */
[----:B------:R-:W-:Y:S05]  /*02e0*/  BRA `(.L_x_18230) ;  /* 0x0000000c00207947 */ /* 0x000fea0003800000 */
.L_x_18226:
        /* <DEDUP_REMOVED lines=9> */
.L_x_18234:
[----:B------:R-:W2:Y:S02]  /*0380*/  LDG.E.U16 R0, desc[UR36][R4.64] ;  /* 0x0000002404007981 */ /* 0x000ea4000c1e1500 */
[----:B--2---:R-:W-:-:S06]  /*0390*/  HADD2.F32 R0, -RZ, R0.H0_H0 ;  /* 0x20000000ff007230 */ /* 0x004fcc0000004100 */
[----:B------:R-:W0:Y:S02]  /*03a0*/  F2I.FTZ.TRUNC.NTZ R0, R0 ;  /* 0x0000000000007305 */ /* 0x000e24000021f100 */
[----:B0-----:R-:W-:Y:S01]  /*03b0*/  PRMT R18, R0, 0x7610, R18 ;  /* 0x0000761000127816 */ /* 0x001fe20000000012 */
[----:B------:R-:W-:Y:S06]  /*03c0*/  BRA `(.L_x_18230) ;  /* 0x0000000800e87947 */ /* 0x000fec0003800000 */
.L_x_18233:
        /* <DEDUP_REMOVED lines=9> */
.L_x_18236:
[----:B------:R-:W2:Y:S02]  /*0460*/  LDG.E.U16 R4, desc[UR36][R4.64] ;  /* 0x0000002404047981 */ /* 0x000ea4000c1e1500 */
[----:B--2---:R-:W-:-:S06]  /*0470*/  HADD2.F32 R0, -RZ, R4.H0_H0 ;  /* 0x20000004ff007230 */ /* 0x004fcc0000004100 */
[----:B------:R-:W0:Y:S02]  /*0480*/  F2I.FTZ.TRUNC.NTZ R0, R0 ;  /* 0x0000000000007305 */ /* 0x000e24000021f100 */
[----:B0-----:R-:W-:Y:S01]  /*0490*/  PRMT R18, R0, 0x7610, R18 ;  /* 0x0000761000127816 */ /* 0x001fe20000000012 */
[----:B------:R-:W-:Y:S06]  /*04a0*/  BRA `(.L_x_18230) ;  /* 0x0000000800b07947 */ /* 0x000fec0003800000 */
.L_x_18235:
[----:B------:R-:W2:Y:S02]  /*04b0*/  LDG.E.64 R4, desc[UR36][R4.64] ;  /* 0x0000002404047981 */ /* 0x000ea4000c1e1b00 */
[----:B--2---:R0:W1:Y:S02]  /*04c0*/  F2I.F64.TRUNC R18, R4 ;  /* 0x0000000400127311 */ /* 0x004064000030d100 */
[----:B01----:R-:W-:Y:S05]  /*04d0*/  BRA `(.L_x_18230) ;  /* 0x0000000800a47947 */ /* 0x003fea0003800000 */
.L_x_18225:
        /* <DEDUP_REMOVED lines=12> */
.L_x_18239:
[----:B------:R-:W2:Y:S02]  /*05a0*/  LDG.E.64 R4, desc[UR36][R4.64] ;  /* 0x0000002404047981 */ /* 0x000ea4000c1e1b00 */
[----:B--2---:R0:W1:Y:S02]  /*05b0*/  F2I.F64.TRUNC R18, R4 ;  /* 0x0000000400127311 */ /* 0x004064000030d100 */
[----:B01----:R-:W-:Y:S05]  /*05c0*/  BRA `(.L_x_18230) ;  /* 0x0000000800687947 */ /* 0x003fea0003800000 */
.L_x_18238:
        /* <DEDUP_REMOVED lines=27> */
.L_x_18241:
        /* <DEDUP_REMOVED lines=15> */
.L_x_18240:
[----:B------:R-:W2:Y:S02]  /*0870*/  LDG.E.U16 R0, desc[UR36][R4.64] ;  /* 0x0000002404007981 */ /* 0x000ea4000c1e1500 */
[----:B--2---:R-:W-:-:S06]  /*0880*/  IMAD.U32 R0, R0, 0x10000, RZ ;  /* 0x0001000000007824 */ /* 0x004fcc00078e00ff */
[----:B------:R-:W0:Y:S02]  /*0890*/  F2I.FTZ.TRUNC.NTZ R0, R0 ;  /* 0x0000000000007305 */ /* 0x000e24000021f100 */
[----:B0-----:R-:W-:Y:S01]  /*08a0*/  PRMT R18, R0, 0x7610, R18 ;  /* 0x0000761000127816 */ /* 0x001fe20000000012 */
[----:B------:R-:W-:Y:S06]  /*08b0*/  BRA `(.L_x_18230) ;  /* 0x0000000400ac7947 */ /* 0x000fec0003800000 */
.L_x_18237:
        /* <DEDUP_REMOVED lines=10> */
.L_x_18244:
        /* <DEDUP_REMOVED lines=21> */
.L_x_18248:
[----:B------:R-:W-:Y:S05]  /*0ab0*/  BSYNC.RECONVERGENT B1 ;  /* 0x0000000000017941 */ /* 0x000fea0003800200 */
.L_x_18247:
[----:B------:R-:W-:Y:S01]  /*0ac0*/  IMAD.SHL.U32 R0, R0, 0x100000, RZ ;  /* 0x0010000000007824 */ /* 0x000fe200078e00ff */
[----:B------:R-:W-:-:S04]  /*0ad0*/  LEA R3, R3, 0x3b800000, 0x17 ;  /* 0x3b80000003037811 */ /* 0x000fc800078eb8ff */
[----:B------:R-:W-:-:S07]  /*0ae0*/  LOP3.LUT R0, R3, R0, R7, 0xfe, !PT ;  /* 0x0000000003007212 */ /* 0x000fce00078efe07 */
.L_x_18246:
[----:B------:R-:W-:Y:S05]  /*0af0*/  BSYNC.RECONVERGENT B0 ;  /* 0x0000000000007941 */ /* 0x000fea0003800200 */
.L_x_18245:
[----:B------:R-:W0:Y:S02]  /*0b00*/  F2I.FTZ.TRUNC.NTZ R0, R0 ;  /* 0x0000000000007305 */ /* 0x000e24000021f100 */
[----:B0-----:R-:W-:Y:S01]  /*0b10*/  PRMT R18, R0, 0x7610, R18 ;  /* 0x0000761000127816 */ /* 0x001fe20000000012 */
[----:B------:R-:W-:Y:S06]  /*0b20*/  BRA `(.L_x_18230) ;  /* 0x0000000400107947 */ /* 0x000fec0003800000 */
.L_x_18243:
        /* <DEDUP_REMOVED lines=21> */
.L_x_18252:
[----:B------:R-:W-:Y:S05]  /*0c80*/  BSYNC.RECONVERGENT B1 ;  /* 0x0000000000017941 */ /* 0x000fea0003800200 */
.L_x_18251:
[----:B------:R-:W-:Y:S01]  /*0c90*/  IMAD.SHL.U32 R0, R0, 0x200000, RZ ;  /* 0x0020000000007824 */ /* 0x000fe200078e00ff */
[----:B------:R-:W-:-:S04]  /*0ca0*/  LEA R3, R3, 0x37800000, 0x17 ;  /* 0x3780000003037811 */ /* 0x000fc800078eb8ff */
[----:B------:R-:W-:-:S07]  /*0cb0*/  LOP3.LUT R0, R3, R0, R7, 0xfe, !PT ;  /* 0x0000000003007212 */ /* 0x000fce00078efe07 */
.L_x_18250:
[----:B------:R-:W-:Y:S05]  /*0cc0*/  BSYNC.RECONVERGENT B0 ;  /* 0x0000000000007941 */ /* 0x000fea0003800200 */
.L_x_18249:
[----:B------:R-:W0:Y:S02]  /*0cd0*/  F2I.FTZ.TRUNC.NTZ R0, R0 ;  /* 0x0000000000007305 */ /* 0x000e24000021f100 */
[----:B0-----:R-:W-:Y:S01]  /*0ce0*/  PRMT R18, R0, 0x7610, R18 ;  /* 0x0000761000127816 */ /* 0x001fe20000000012 */
[----:B------:R-:W-:Y:S06]  /*0cf0*/  BRA `(.L_x_18230) ;  /* 0x00000000009c7947 */ /* 0x000fec0003800000 */
.L_x_18242:
[----:B------:R-:W-:-:S09]  /*0d00*/  UISETP.NE.AND UP0, UPT, UR4, 0x1c, UPT ;  /* 0x0000001c0400788c */ /* 0x000fd2000bf05270 */
[----:B------:R-:W-:Y:S05]  /*0d10*/  BRA.U !UP0, `(.L_x_18253) ;  /* 0x0000000108907547 */ /* 0x000fea000b800000 */
[----:B------:R-:W-:-:S09]  /*0d20*/  UISETP.NE.AND UP0, UPT, UR4, 0x1d, UPT ;  /* 0x0000001d0400788c */ /* 0x000fd2000bf05270 */
[----:B------:R-:W-:Y:S05]  /*0d30*/  BRA.U !UP0, `(.L_x_18254) ;  /* 0x0000000108807547 */ /* 0x000fea000b800000 */
[----:B------:R-:W-:-:S09]  /*0d40*/  UISETP.NE.AND UP0, UPT, UR4, 0x2c, UPT ;  /* 0x0000002c0400788c */ /* 0x000fd2000bf05270 */
[----:B------:R-:W-:Y:S05]  /*0d50*/  BRA.U !UP0, `(.L_x_18255) ;  /* 0x0000000108487547 */ /* 0x000fea000b800000 */
.L_x_18229:
        /* <DEDUP_REMOVED lines=16> */
.L_x_18256:
[----:B------:R-:W-:Y:S01]  /*0e60*/  PRMT R18, RZ, 0x7610, R18 ;  /* 0x00007610ff127816 */ /* 0x000fe20000000012 */
[----:B------:R-:W-:Y:S06]  /*0e70*/  BRA `(.L_x_18230) ;  /* 0x00000000003c7947 */ /* 0x000fec0003800000 */
.L_x_18255:
        /* <DEDUP_REMOVED lines=8> */
.L_x_18258:
[----:B------:R-:W-:Y:S05]  /*0f00*/  BSYNC.RECONVERGENT B0 ;  /* 0x0000000000007941 */ /* 0x000fea0003800200 */
.L_x_18257:
[----:B------:R-:W0:Y:S02]  /*0f10*/  F2I.FTZ.TRUNC.NTZ R0, R0 ;  /* 0x0000000000007305 */ /* 0x000e24000021f100 */
[----:B0-----:R-:W-:Y:S01]  /*0f20*/  PRMT R18, R0, 0x7610, R18 ;  /* 0x0000761000127816 */ /* 0x001fe20000000012 */
[----:B------:R-:W-:Y:S06]  /*0f30*/  BRA `(.L_x_18230) ;  /* 0x00000000000c7947 */ /* 0x000fec0003800000 */
.L_x_18254:
[----:B------:R0:W5:Y:S01]  /*0f40*/  LDG.E.U8 R18, desc[UR36][R4.64] ;  /* 0x0000002404127981 */ /* 0x000162000c1e1100 */
[----:B------:R-:W-:Y:S05]  /*0f50*/  BRA `(.L_x_18230) ;  /* 0x0000000000047947 */ /* 0x000fea0003800000 */
.L_x_18253:
[----:B------:R0:W5:Y:S02]  /*0f60*/  LDG.E.U8 R18, desc[UR36][R4.64] ;  /* 0x0000002404127981 */ /* 0x000164000c1e1100 */
.L_x_18230:
        /* <DEDUP_REMOVED lines=18> */
.L_x_18262:
[----:B------:R1:W5:Y:S01]  /*1090*/  LDG.E.U8 R0, desc[UR36][R4.64] ;  /* 0x0000002404007981 */ /* 0x000362000c1e1100 */
[----:B------:R-:W-:Y:S05]  /*10a0*/  BRA `(.L_x_18264) ;  /* 0x0000000c00507947 */ /* 0x000fea0003800000 */
.L_x_18261:
        /* <DEDUP_REMOVED lines=8> */
.L_x_18266:
[----:B------:R3:W5:Y:S01]  /*1130*/  LDG.E.U8 R0, desc[UR36][R4.64] ;  /* 0x0000002404007981 */ /* 0x000762000c1e1100 */
[----:B------:R-:W-:Y:S05]  /*1140*/  BRA `(.L_x_18264) ;  /* 0x0000000c00287947 */ /* 0x000fea0003800000 */
.L_x_18265:
[----:B------:R2:W5:Y:S01]  /*1150*/  LDG.E.U16 R0, desc[UR36][R4.64] ;  /* 0x0000002404007981 */ /* 0x000562000c1e1500 */
[----:B------:R-:W-:Y:S05]  /*1160*/  BRA `(.L_x_18264) ;  /* 0x0000000c00207947 */ /* 0x000fea0003800000 */
.L_x_18260:
        /* <DEDUP_REMOVED lines=9> */
.L_x_18268:
[----:B------:R-:W2:Y:S02]  /*1200*/  LDG.E.U16 R3, desc[UR36][R4.64] ;  /* 0x0000002404037981 */ /* 0x000ea4000c1e1500 */
[----:B--2---:R-:W-:-:S06]  /*1210*/  HADD2.F32 R3, -RZ, R3.H0_H0 ;  /* 0x20000003ff037230 */ /* 0x004fcc0000004100 */
[----:B------:R-:W0:Y:S02]  /*1220*/  F2I.FTZ.TRUNC.NTZ R3, R3 ;  /* 0x0000000300037305 */ /* 0x000e24000021f100 */
[----:B0-----:R-:W-:Y:S01]  /*1230*/  PRMT R0, R3, 0x7610, R0 ;  /* 0x0000761003007816 */ /* 0x001fe20000000000 */
[----:B------:R-:W-:Y:S06]  /*1240*/  BRA `(.L_x_18264) ;  /* 0x0000000800e87947 */ /* 0x000fec0003800000 */
.L_x_18267:
        /* <DEDUP_REMOVED lines=9> */
.L_x_18270:
[----:B------:R-:W2:Y:S02]  /*12e0*/  LDG.E.U16 R4, desc[UR36][R4.64] ;  /* 0x0000002404047981 */ /* 0x000ea4000c1e1500 */
[----:B--2---:R-:W-:-:S06]  /*12f0*/  HADD2.F32 R3, -RZ, R4.H0_H0 ;  /* 0x20000004ff037230 */ /* 0x004fcc0000004100 */
[----:B------:R-:W0:Y:S02]  /*1300*/  F2I.FTZ.TRUNC.NTZ R3, R3 ;  /* 0x0000000300037305 */ /* 0x000e24000021f100 */
[----:B0-----:R-:W-:Y:S01]  /*1310*/  PRMT R0, R3, 0x7610, R0 ;  /* 0x0000761003007816 */ /* 0x001fe20000000000 */
[----:B------:R-:W-:Y:S06]  /*1320*/  BRA `(.L_x_18264) ;  /* 0x0000000800b07947 */ /* 0x000fec0003800000 */
.L_x_18269:
[----:B------:R-:W2:Y:S02]  /*1330*/  LDG.E.64 R4, desc[UR36][R4.64] ;  /* 0x0000002404047981 */ /* 0x000ea4000c1e1b00 */
[----:B--2---:R0:W1:Y:S02]  /*1340*/  F2I.F64.TRUNC R0, R4 ;  /* 0x0000000400007311 */ /* 0x004064000030d100 */
[----:B01----:R-:W-:Y:S05]  /*1350*/  BRA `(.L_x_18264) ;  /* 0x0000000800a47947 */ /* 0x003fea0003800000 */
.L_x_18259:
        /* <DEDUP_REMOVED lines=12> */
.L_x_18273:
[----:B------:R-:W2:Y:S02]  /*1420*/  LDG.E.64 R4, desc[UR36][R4.64] ;  /* 0x0000002404047981 */ /* 0x000ea4000c1e1b00 */
[----:B--2---:R0:W1:Y:S02]  /*1430*/  F2I.F64.TRUNC R0, R4 ;  /* 0x0000000400007311 */ /* 0x004064000030d100 */
[----:B01----:R-:W-:Y:S05]  /*1440*/  BRA `(.L_x_18264) ;  /* 0x0000000800687947 */ /* 0x003fea0003800000 */
.L_x_18272:
        /* <DEDUP_REMOVED lines=27> */
.L_x_18275:
        /* <DEDUP_REMOVED lines=15> */
.L_x_18274:
[----:B------:R-:W2:Y:S02]  /*16f0*/  LDG.E.U16 R3, desc[UR36][R4.64] ;  /* 0x0000002404037981 */ /* 0x000ea4000c1e1500 */
[----:B--2---:R-:W-:-:S06]  /*1700*/  IMAD.U32 R3, R3, 0x10000, RZ ;  /* 0x0001000003037824 */ /* 0x004fcc00078e00ff */
[----:B------:R-:W0:Y:S02]  /*1710*/  F2I.FTZ.TRUNC.NTZ R3, R3 ;  /* 0x0000000300037305 */ /* 0x000e24000021f100 */
[----:B0-----:R-:W-:Y:S01]  /*1720*/  PRMT R0, R3, 0x7610, R0 ;  /* 0x0000761003007816 */ /* 0x001fe20000000000 */
[----:B------:R-:W-:Y:S06]  /*1730*/  BRA `(.L_x_18264) ;  /* 0x0000000400ac7947 */ /* 0x000fec0003800000 */
.L_x_18271:
        /* <DEDUP_REMOVED lines=10> */
.L_x_18278:
        /* <DEDUP_REMOVED lines=21> */
.L_x_18282:
[----:B------:R-:W-:Y:S05]  /*1930*/  BSYNC.RECONVERGENT B1 ;  /* 0x0000000000017941 */ /* 0x000fea0003800200 */
.L_x_18281:
[----:B------:R-:W-:Y:S01]  /*1940*/  IMAD.SHL.U32 R0, R0, 0x100000, RZ ;  /* 0x0010000000007824 */ /* 0x000fe200078e00ff */
[----:B------:R-:W-:-:S04]  /*1950*/  LEA R3, R3, 0x3b800000, 0x17 ;  /* 0x3b80000003037811 */ /* 0x000fc800078eb8ff */
[----:B------:R-:W-:-:S07]  /*1960*/  LOP3.LUT R3, R3, R0, R7, 0xfe, !PT ;  /* 0x0000000003037212 */ /* 0x000fce00078efe07 */
.L_x_18280:
[----:B------:R-:W-:Y:S05]  /*1970*/  BSYNC.RECONVERGENT B0 ;  /* 0x0000000000007941 */ /* 0x000fea0003800200 */
.L_x_18279:
[----:B------:R-:W0:Y:S02]  /*1980*/  F2I.FTZ.TRUNC.NTZ R3, R3 ;  /* 0x0000000300037305 */ /* 0x000e24000021f100 */
[----:B0-----:R-:W-:Y:S01]  /*1990*/  PRMT R0, R3, 0x7610, R0 ;  /* 0x0000761003007816 */ /* 0x001fe20000000000 */
[----:B------:R-:W-:Y:S06]  /*19a0*/  BRA `(.L_x_18264) ;  /* 0x0000000400107947 */ /* 0x000fec0003800000 */
.L_x_18277:
        /* <DEDUP_REMOVED lines=21> */
.L_x_18286:
[----:B------:R-:W-:Y:S05]  /*1b00*/  BSYNC.RECONVERGENT B1 ;  /* 0x0000000000017941 */ /* 0x000fea0003800200 */
.L_x_18285:
[----:B------:R-:W-:Y:S01]  /*1b10*/  IMAD.SHL.U32 R0, R0, 0x200000, RZ ;  /* 0x0020000000007824 */ /* 0x000fe200078e00ff */
[----:B------:R-:W-:-:S04]  /*1b20*/  LEA R3, R3, 0x37800000, 0x17 ;  /* 0x3780000003037811 */ /* 0x000fc800078eb8ff */
[----:B------:R-:W-:-:S07]  /*1b30*/  LOP3.LUT R3, R3, R0, R7, 0xfe, !PT ;  /* 0x0000000003037212 */ /* 0x000fce00078efe07 */
.L_x_18284:
[----:B------:R-:W-:Y:S05]  /*1b40*/  BSYNC.RECONVERGENT B0 ;  /* 0x0000000000007941 */ /* 0x000fea0003800200 */
.L_x_18283:
[----:B------:R-:W0:Y:S02]  /*1b50*/  F2I.FTZ.TRUNC.NTZ R3, R3 ;  /* 0x0000000300037305 */ /* 0x000e24000021f100 */
[----:B0-----:R-:W-:Y:S01]  /*1b60*/  PRMT R0, R3, 0x7610, R0 ;  /* 0x0000761003007816 */ /* 0x001fe20000000000 */
[----:B------:R-:W-:Y:S06]  /*1b70*/  BRA `(.L_x_18264) ;  /* 0x00000000009c7947 */ /* 0x000fec0003800000 */
.L_x_18276:
[----:B------:R-:W-:-:S09]  /*1b80*/  UISETP.NE.AND UP0, UPT, UR4, 0x1c, UPT ;  /* 0x0000001c0400788c */ /* 0x000fd2000bf05270 */
[----:B------:R-:W-:Y:S05]  /*1b90*/  BRA.U !UP0, `(.L_x_18287) ;  /* 0x0000000108907547 */ /* 0x000fea000b800000 */
[----:B------:R-:W-:-:S09]  /*1ba0*/  UISETP.NE.AND UP0, UPT, UR4, 0x1d, UPT ;  /* 0x0000001d0400788c */ /* 0x000fd2000bf05270 */
[----:B------:R-:W-:Y:S05]  /*1bb0*/  BRA.U !UP0, `(.L_x_18288) ;  /* 0x0000000108807547 */ /* 0x000fea000b800000 */
[----:B------:R-:W-:-:S09]  /*1bc0*/  UISETP.NE.AND UP0, UPT, UR4, 0x2c, UPT ;  /* 0x0000002c0400788c */ /* 0x000fd2000bf05270 */
[----:B------:R-:W-:Y:S05]  /*1bd0*/  BRA.U !UP0, `(.L_x_18289) ;  /* 0x0000000108487547 */ /* 0x000fea000b800000 */
.L_x_18263:
        /* <DEDUP_REMOVED lines=16> */
.L_x_18290:
[----:B------:R-:W-:Y:S01]  /*1ce0*/  PRMT R0, RZ, 0x7610, R0 ;  /* 0x00007610ff007816 */ /* 0x000fe20000000000 */
[----:B------:R-:W-:Y:S06]  /*1cf0*/  BRA `(.L_x_18264) ;  /* 0x00000000003c7947 */ /* 0x000fec0003800000 */
.L_x_18289:
        /* <DEDUP_REMOVED lines=8> */
.L_x_18292:
[----:B------:R-:W-:Y:S05]  /*1d80*/  BSYNC.RECONVERGENT B0 ;  /* 0x0000000000007941 */ /* 0x000fea0003800200 */
.L_x_18291:
[----:B------:R-:W0:Y:S02]  /*1d90*/  F2I.FTZ.TRUNC.NTZ R3, R3 ;  /* 0x0000000300037305 */ /* 0x000e24000021f100 */
[----:B0-----:R-:W-:Y:S01]  /*1da0*/  PRMT R0, R3, 0x7610, R0 ;  /* 0x0000761003007816 */ /* 0x001fe20000000000 */
[----:B------:R-:W-:Y:S06]  /*1db0*/  BRA `(.L_x_18264) ;  /* 0x00000000000c7947 */ /* 0x000fec0003800000 */
.L_x_18288:
[----:B------:R0:W5:Y:S01]  /*1dc0*/  LDG.E.U8 R0, desc[UR36][R4.64] ;  /* 0x0000002404007981 */ /* 0x000162000c1e1100 */
[----:B------:R-:W-:Y:S05]  /*1dd0*/  BRA `(.L_x_18264) ;  /* 0x0000000000047947 */ /* 0x000fea0003800000 */
.L_x_18287:
[----:B------:R0:W5:Y:S02]  /*1de0*/  LDG.E.U8 R0, desc[UR36][R4.64] ;  /* 0x0000002404007981 */ /* 0x000164000c1e1100 */
.L_x_18264:
[----:B-----5:R-:W-:Y:S01]  /*1df0*/  PRMT R18, R18, 0x8880, RZ ;  /* 0x0000888012127816 */ /* 0x020fe200000000ff */
[----:B------:R-:W-:Y:S01]  /*1e00*/  VIADD R23, R25, 0x80 ;  /* 0x0000008019177836 */ /* 0x000fe20000000000 */
[----:B-1----:R-:W-:Y:S02]  /*1e10*/  PRMT R0, R0, 0x8880, RZ ;  /* 0x0000888000007816 */ /* 0x002fe400000000ff */
[----:B------:R-:W-:Y:S02]  /*1e20*/  PRMT R26, R18, 0x7710, RZ ;  /* 0x00007710121a7816 */ /* 0x000fe400000000ff */
[----:B------:R-:W-:-:S07]  /*1e30*/  PRMT R24, R0, 0x7710, RZ ;  /* 0x0000771000187816 */ /* 0x000fce00000000ff */
.L_x_18224:
[----:B------:R-:W-:Y:S05]  /*1e40*/  BSYNC.RECONVERGENT B6 ;  /* 0x0000000000067941 */ /* 0x000fea0003800200 */
.L_x_18223:
[----:B------:R-:W-:Y:S01]  /*1e50*/  ISETP.GE.AND P0, PT, R23, R16, PT ;  /* 0x000000101700720c */ /* 0x000fe20003f06270 */
[----:B------:R-:W-:Y:S01]  /*1e60*/  BSSY.RECONVERGENT B6, `(.L_x_18293) ;  /* 0x00001da000067945 */ /* 0x000fe20003800200 */
[----:B------:R-:W-:Y:S02]  /*1e70*/  PRMT R22, RZ, 0x7610, R22 ;  /* 0x00007610ff167816 */ /* 0x000fe40000000016 */
[----:B------:R-:W-:-:S09]  /*1e80*/  PRMT R19, RZ, 0x7610, R19 ;  /* 0x00007610ff137816 */ /* 0x000fd20000000013 */
        /* <DEDUP_REMOVED lines=20> */
.L_x_18298:
[----:B------:R3:W5:Y:S01]  /*1fd0*/  LDG.E.U8 R17, desc[UR36][R4.64] ;  /* 0x0000002404117981 */ /* 0x000762000c1e1100 */
[----:B------:R-:W-:Y:S05]  /*1fe0*/  BRA `(.L_x_18300) ;  /* 0x0000000c00507947 */ /* 0x000fea0003800000 */
.L_x_18297:
        /* <DEDUP_REMOVED lines=8> */
.L_x_18302:
[----:B------:R0:W5:Y:S01]  /*2070*/  LDG.E.U8 R17, desc[UR36][R4.64] ;  /* 0x0000002404117981 */ /* 0x000162000c1e1100 */
[----:B------:R-:W-:Y:S05]  /*2080*/  BRA `(.L_x_18300) ;  /* 0x0000000c00287947 */ /* 0x000fea0003800000 */
.L_x_18301:
[----:B------:R0:W5:Y:S01]  /*2090*/  LDG.E.U16 R17, desc[UR36][R4.64] ;  /* 0x0000002404117981 */ /* 0x000162000c1e1500 */
[----:B------:R-:W-:Y:S05]  /*20a0*/  BRA `(.L_x_18300) ;  /* 0x0000000c00207947 */ /* 0x000fea0003800000 */
.L_x_18296:
        /* <DEDUP_REMOVED lines=9> */
.L_x_18304:
[----:B------:R-:W2:Y:S02]  /*2140*/  LDG.E.U16 R0, desc[UR36][R4.64] ;  /* 0x0000002404007981 */ /* 0x000ea4000c1e1500 */
[----:B--2---:R-:W-:-:S06]  /*2150*/  HADD2.F32 R0, -RZ, R0.H0_H0 ;  /* 0x20000000ff007230 */ /* 0x004fcc0000004100 */
[----:B------:R-:W0:Y:S02]  /*2160*/  F2I.FTZ.TRUNC.NTZ R0, R0 ;  /* 0x0000000000007305 */ /* 0x000e24000021f100 */
[----:B0-----:R-:W-:Y:S01]  /*2170*/  PRMT R17, R0, 0x7610, R17 ;  /* 0x0000761000117816 */ /* 0x001fe20000000011 */
[----:B------:R-:W-:Y:S06]  /*2180*/  BRA `(.L_x_18300) ;  /* 0x0000000800e87947 */ /* 0x000fec0003800000 */
.L_x_18303:
        /* <DEDUP_REMOVED lines=9> */
.L_x_18306:
[----:B------:R-:W2:Y:S02]  /*2220*/  LDG.E.U16 R4, desc[UR36][R4.64] ;  /* 0x0000002404047981 */ /* 0x000ea4000c1e1500 */
[----:B--2---:R-:W-:-:S06]  /*2230*/  HADD2.F32 R0, -RZ, R4.H0_H0 ;  /* 0x20000004ff007230 */ /* 0x004fcc0000004100 */
[----:B------:R-:W0:Y:S02]  /*2240*/  F2I.FTZ.TRUNC.NTZ R0, R0 ;  /* 0x0000000000007305 */ /* 0x000e24000021f100 */
[----:B0-----:R-:W-:Y:S01]  /*2250*/  PRMT R17, R0, 0x7610, R17 ;  /* 0x0000761000117816 */ /* 0x001fe20000000011 */
[----:B------:R-:W-:Y:S06]  /*2260*/  BRA `(.L_x_18300) ;  /* 0x0000000800b07947 */ /* 0x000fec0003800000 */
.L_x_18305:
[----:B------:R-:W2:Y:S02]  /*2270*/  LDG.E.64 R4, desc[UR36][R4.64] ;  /* 0x0000002404047981 */ /* 0x000ea4000c1e1b00 */
[----:B--2---:R0:W1:Y:S02]  /*2280*/  F2I.F64.TRUNC R17, R4 ;  /* 0x0000000400117311 */ /* 0x004064000030d100 */
[----:B01----:R-:W-:Y:S05]  /*2290*/  BRA `(.L_x_18300) ;  /* 0x0000000800a47947 */ /* 0x003fea0003800000 */
.L_x_18295:
        /* <DEDUP_REMOVED lines=12> */
.L_x_18309:
[----:B------:R-:W2:Y:S02]  /*2360*/  LDG.E.64 R4, desc[UR36][R4.64] ;  /* 0x0000002404047981 */ /* 0x000ea4000c1e1b00 */
[----:B--2---:R0:W1:Y:S02]  /*2370*/  F2I.F64.TRUNC R17, R4 ;  /* 0x0000000400117311 */ /* 0x004064000030d100 */
[----:B01----:R-:W-:Y:S05]  /*2380*/  BRA `(.L_x_18300) ;  /* 0x0000000800687947 */ /* 0x003fea0003800000 */
.L_x_18308:
        /* <DEDUP_REMOVED lines=27> */
.L_x_18311:
        /* <DEDUP_REMOVED lines=15> */
.L_x_18310:
[----:B------:R-:W2:Y:S02]  /*2630*/  LDG.E.U16 R0, desc[UR36][R4.64] ;  /* 0x0000002404007981 */ /* 0x000ea4000c1e1500 */
[----:B--2---:R-:W-:-:S06]  /*2640*/  IMAD.U32 R0, R0, 0x10000, RZ ;  /* 0x0001000000007824 */ /* 0x004fcc00078e00ff */
[----:B------:R-:W0:Y:S02]  /*2650*/  F2I.FTZ.TRUNC.NTZ R0, R0 ;  /* 0x0000000000007305 */ /* 0x000e24000021f100 */
[----:B0-----:R-:W-:Y:S01]  /*2660*/  PRMT R17, R0, 0x7610, R17 ;  /* 0x0000761000117816 */ /* 0x001fe20000000011 */
[----:B------:R-:W-:Y:S06]  /*2670*/  BRA `(.L_x_18300) ;  /* 0x0000000400ac7947 */ /* 0x000fec0003800000 */
.L_x_18307:
        /* <DEDUP_REMOVED lines=10> */
.L_x_18314:
        /* <DEDUP_REMOVED lines=21> */
.L_x_18318:
[----:B------:R-:W-:Y:S05]  /*2870*/  BSYNC.RECONVERGENT B1 ;  /* 0x0000000000017941 */ /* 0x000fea0003800200 */
.L_x_18317:
[----:B------:R-:W-:Y:S01]  /*2880*/  IMAD.SHL.U32 R0, R0, 0x100000, RZ ;  /* 0x0010000000007824 */ /* 0x000fe200078e00ff */
[----:B------:R-:W-:-:S04]  /*2890*/  LEA R3, R3, 0x3b800000, 0x17 ;  /* 0x3b80000003037811 */ /* 0x000fc800078eb8ff */
[----:B------:R-:W-:-:S07]  /*28a0*/  LOP3.LUT R0, R3, R0, R7, 0xfe, !PT ;  /* 0x0000000003007212 */ /* 0x000fce00078efe07 */
.L_x_18316:
[----:B------:R-:W-:Y:S05]  /*28b0*/  BSYNC.RECONVERGENT B0 ;  /* 0x0000000000007941 */ /* 0x000fea0003800200 */
.L_x_18315:
[----:B------:R-:W0:Y:S02]  /*28c0*/  F2I.FTZ.TRUNC.NTZ R0, R0 ;  /* 0x0000000000007305 */ /* 0x000e24000021f100 */
[----:B0-----:R-:W-:Y:S01]  /*28d0*/  PRMT R17, R0, 0x7610, R17 ;  /* 0x0000761000117816 */ /* 0x001fe20000000011 */
[----:B------:R-:W-:Y:S06]  /*28e0*/  BRA `(.L_x_18300) ;  /* 0x0000000400107947 */ /* 0x000fec0003800000 */
.L_x_18313:
        /* <DEDUP_REMOVED lines=21> */
.L_x_18322:
[----:B------:R-:W-:Y:S05]  /*2a40*/  BSYNC.RECONVERGENT B1 ;  /* 0x0000000000017941 */ /* 0x000fea0003800200 */
.L_x_18321:
[----:B------:R-:W-:Y:S01]  /*2a50*/  IMAD.SHL.U32 R0, R0, 0x200000, RZ ;  /* 0x0020000000007824 */ /* 0x000fe200078e00ff */
[----:B------:R-:W-:-:S04]  /*2a60*/  LEA R3, R3, 0x37800000, 0x17 ;  /* 0x3780000003037811 */ /* 0x000fc800078eb8ff */
[----:B------:R-:W-:-:S07]  /*2a70*/  LOP3.LUT R0, R3, R0, R7, 0xfe, !PT ;  /* 0x0000000003007212 */ /* 0x000fce00078efe07 */
.L_x_18320:
[----:B------:R-:W-:Y:S05]  /*2a80*/  BSYNC.RECONVERGENT B0 ;  /* 0x0000000000007941 */ /* 0x000fea0003800200 */
.L_x_18319:
[----:B------:R-:W0:Y:S02]  /*2a90*/  F2I.FTZ.TRUNC.NTZ R0, R0 ;  /* 0x0000000000007305 */ /* 0x000e24000021f100 */
[----:B0-----:R-:W-:Y:S01]  /*2aa0*/  PRMT R17, R0, 0x7610, R17 ;  /* 0x0000761000117816 */ /* 0x001fe20000000011 */
[----:B------:R-:W-:Y:S06]  /*2ab0*/  BRA `(.L_x_18300) ;  /* 0x00000000009c7947 */ /* 0x000fec0003800000 */
.L_x_18312:
        /* <DEDUP_REMOVED lines=14> */
.L_x_18326:
[----:B------:R-:W-:Y:S05]  /*2ba0*/  BSYNC.RECONVERGENT B0 ;  /* 0x0000000000007941 */ /* 0x000fea0003800200 */
.L_x_18325:
[----:B------:R-:W0:Y:S02]  /*2bb0*/  F2I.FTZ.TRUNC.NTZ R0, R0 ;  /* 0x0000000000007305 */ /* 0x000e24000021f100 */
[----:B0-----:R-:W-:Y:S01]  /*2bc0*/  PRMT R17, R0, 0x7610, R17 ;  /* 0x0000761000117816 */ /* 0x001fe20000000011 */
[----:B------:R-:W-:Y:S06]  /*2bd0*/  BRA `(.L_x_18300) ;  /* 0x0000000000547947 */ /* 0x000fec0003800000 */
.L_x_18299:
        /* <DEDUP_REMOVED lines=16> */
.L_x_18327:
[----:B------:R-:W-:Y:S01]  /*2ce0*/  PRMT R17, RZ, 0x7610, R17 ;  /* 0x00007610ff117816 */ /* 0x000fe20000000011 */
[----:B------:R-:W-:Y:S06]  /*2cf0*/  BRA `(.L_x_18300) ;  /* 0x00000000000c7947 */ /* 0x000fec0003800000 */
.L_x_18324:
[----:B------:R0:W5:Y:S01]  /*2d00*/  LDG.E.U8 R17, desc[UR36][R4.64] ;  /* 0x0000002404117981 */ /* 0x000162000c1e1100 */
[----:B------:R-:W-:Y:S05]  /*2d10*/  BRA `(.L_x_18300) ;  /* 0x0000000000047947 */ /* 0x000fea0003800000 */
.L_x_18323:
[----:B------:R1:W5:Y:S02]  /*2d20*/  LDG.E.U8 R17, desc[UR36][R4.64] ;  /* 0x0000002404117981 */ /* 0x000364000c1e1100 */
.L_x_18300:
        /* <DEDUP_REMOVED lines=18> */
.L_x_18331:
[----:B------:R0:W5:Y:S01]  /*2e50*/  LDG.E.U8 R0, desc[UR36][R4.64] ;  /* 0x0000002404007981 */ /* 0x000162000c1e1100 */
[----:B------:R-:W-:Y:S05]  /*2e60*/  BRA `(.L_x_18333) ;  /* 0x0000000c00507947 */ /* 0x000fea0003800000 */
.L_x_18330:
        /* <DEDUP_REMOVED lines=8> */
.L_x_18335:
[----:B------:R0:W5:Y:S01]  /*2ef0*/  LDG.E.U8 R0, desc[UR36][R4.64] ;  /* 0x0000002404007981 */ /* 0x000162000c1e1100 */
[----:B------:R-:W-:Y:S05]  /*2f00*/  BRA `(.L_x_18333) ;  /* 0x0000000c00287947 */ /* 0x000fea0003800000 */
.L_x_18334:
[----:B------:R0:W5:Y:S01]  /*2f10*/  LDG.E.U16 R0, desc[UR36][R4.64] ;  /* 0x0000002404007981 */ /* 0x000162000c1e1500 */
[----:B------:R-:W-:Y:S05]  /*2f20*/  BRA `(.L_x_18333) ;  /* 0x0000000c00207947 */ /* 0x000fea0003800000 */
.L_x_18329:
        /* <DEDUP_REMOVED lines=9> */
.L_x_18337:
[----:B------:R-:W2:Y:S02]  /*2fc0*/  LDG.E.U16 R3, desc[UR36][R4.64] ;  /* 0x0000002404037981 */ /* 0x000ea4000c1e1500 */
[----:B--2---:R-:W-:-:S06]  /*2fd0*/  HADD2.F32 R3, -RZ, R3.H0_H0 ;  /* 0x20000003ff037230 */ /* 0x004fcc0000004100 */
[----:B------:R-:W0:Y:S02]  /*2fe0*/  F2I.FTZ.TRUNC.NTZ R3, R3 ;  /* 0x0000000300037305 */ /* 0x000e24000021f100 */
[----:B0-----:R-:W-:Y:S01]  /*2ff0*/  PRMT R0, R3, 0x7610, R0 ;  /* 0x0000761003007816 */ /* 0x001fe20000000000 */
[----:B------:R-:W-:Y:S06]  /*3000*/  BRA `(.L_x_18333) ;  /* 0x0000000800e87947 */ /* 0x000fec0003800000 */
.L_x_18336:
        /* <DEDUP_REMOVED lines=9> */
.L_x_18339:
[----:B------:R-:W2:Y:S02]  /*30a0*/  LDG.E.U16 R4, desc[UR36][R4.64] ;  /* 0x0000002404047981 */ /* 0x000ea4000c1e1500 */
[----:B--2---:R-:W-:-:S06]  /*30b0*/  HADD2.F32 R3, -RZ, R4.H0_H0 ;  /* 0x20000004ff037230 */ /* 0x004fcc0000004100 */
[----:B------:R-:W0:Y:S02]  /*30c0*/  F2I.FTZ.TRUNC.NTZ R3, R3 ;  /* 0x0000000300037305 */ /* 0x000e24000021f100 */
[----:B0-----:R-:W-:Y:S01]  /*30d0*/  PRMT R0, R3, 0x7610, R0 ;  /* 0x0000761003007816 */ /* 0x001fe20000000000 */
[----:B------:R-:W-:Y:S06]  /*30e0*/  BRA `(.L_x_18333) ;  /* 0x0000000800b07947 */ /* 0x000fec0003800000 */
.L_x_18338:
[----:B------:R-:W2:Y:S02]  /*30f0*/  LDG.E.64 R4, desc[UR36][R4.64] ;  /* 0x0000002404047981 */ /* 0x000ea4000c1e1b00 */
[----:B--2---:R0:W1:Y:S02]  /*3100*/  F2I.F64.TRUNC R0, R4 ;  /* 0x0000000400007311 */ /* 0x004064000030d100 */
[----:B01----:R-:W-:Y:S05]  /*3110*/  BRA `(.L_x_18333) ;  /* 0x0000000800a47947 */ /* 0x003fea0003800000 */
.L_x_18328:
        /* <DEDUP_REMOVED lines=12> */
.L_x_18342:
[----:B------:R-:W2:Y:S02]  /*31e0*/  LDG.E.64 R4, desc[UR36][R4.64] ;  /* 0x0000002404047981 */ /* 0x000ea4000c1e1b00 */
[----:B--2---:R3:W4:Y:S02]  /*31f0*/  F2I.F64.TRUNC R0, R4 ;  /* 0x0000000400007311 */ /* 0x004724000030d100 */
[----:B---34-:R-:W-:Y:S05]  /*3200*/  BRA `(.L_x_18333) ;  /* 0x0000000800687947 */ /* 0x018fea0003800000 */
.L_x_18341:
        /* <DEDUP_REMOVED lines=27> */
.L_x_18344:
        /* <DEDUP_REMOVED lines=15> */
.L_x_18343:
[----:B------:R-:W2:Y:S02]  /*34b0*/  LDG.E.U16 R3, desc[UR36][R4.64] ;  /* 0x0000002404037981 */ /* 0x000ea4000c1e1500 */
[----:B--2---:R-:W-:-:S06]  /*34c0*/  IMAD.U32 R3, R3, 0x10000, RZ ;  /* 0x0001000003037824 */ /* 0x004fcc00078e00ff */
[----:B------:R-:W0:Y:S02]  /*34d0*/  F2I.FTZ.TRUNC.NTZ R3, R3 ;  /* 0x0000000300037305 */ /* 0x000e24000021f100 */
[----:B0-----:R-:W-:Y:S01]  /*34e0*/  PRMT R0, R3, 0x7610, R0 ;  /* 0x0000761003007816 */ /* 0x001fe20000000000 */
[----:B------:R-:W-:Y:S06]  /*34f0*/  BRA `(.L_x_18333) ;  /* 0x0000000400ac7947 */ /* 0x000fec0003800000 */
.L_x_18340:
        /* <DEDUP_REMOVED lines=10> */
.L_x_18347:
        /* <DEDUP_REMOVED lines=21> */
.L_x_18351:
[----:B------:R-:W-:Y:S05]  /*36f0*/  BSYNC.RECONVERGENT B1 ;  /* 0x0000000000017941 */ /* 0x000fea0003800200 */
.L_x_18350:
[----:B------:R-:W-:Y:S01]  /*3700*/  IMAD.SHL.U32 R0, R0, 0x100000, RZ ;  /* 0x0010000000007824 */ /* 0x000fe200078e00ff */
[----:B------:R-:W-:-:S04]  /*3710*/  LEA R3, R3, 0x3b800000, 0x17 ;  /* 0x3b80000003037811 */ /* 0x000fc800078eb8ff */
[----:B------:R-:W-:-:S07]  /*3720*/  LOP3.LUT R3, R3, R0, R7, 0xfe, !PT ;  /* 0x0000000003037212 */ /* 0x000fce00078efe07 */
.L_x_18349:
[----:B------:R-:W-:Y:S05]  /*3730*/  BSYNC.RECONVERGENT B0 ;  /* 0x0000000000007941 */ /* 0x000fea0003800200 */
.L_x_18348:
[----:B------:R-:W0:Y:S02]  /*3740*/  F2I.FTZ.TRUNC.NTZ R3, R3 ;  /* 0x0000000300037305 */ /* 0x000e24000021f100 */
[----:B0-----:R-:W-:Y:S01]  /*3750*/  PRMT R0, R3, 0x7610, R0 ;  /* 0x0000761003007816 */ /* 0x001fe20000000000 */
[----:B------:R-:W-:Y:S06]  /*3760*/  BRA `(.L_x_18333) ;  /* 0x0000000400107947 */ /* 0x000fec0003800000 */
.L_x_18346:
        /* <DEDUP_REMOVED lines=21> */
.L_x_18355:
[----:B------:R-:W-:Y:S05]  /*38c0*/  BSYNC.RECONVERGENT B1 ;  /* 0x0000000000017941 */ /* 0x000fea0003800200 */
.L_x_18354:
[----:B------:R-:W-:Y:S01]  /*38d0*/  IMAD.SHL.U32 R0, R0, 0x200000, RZ ;  /* 0x0020000000007824 */ /* 0x000fe200078e00ff */
[----:B------:R-:W-:-:S04]  /*38e0*/  LEA R3, R3, 0x37800000, 0x17 ;  /* 0x3780000003037811 */ /* 0x000fc800078eb8ff */
[----:B------:R-:W-:-:S07]  /*38f0*/  LOP3.LUT R3, R3, R0, R7, 0xfe, !PT ;  /* 0x0000000003037212 */ /* 0x000fce00078efe07 */
.L_x_18353:
[----:B------:R-:W-:Y:S05]  /*3900*/  BSYNC.RECONVERGENT B0 ;  /* 0x0000000000007941 */ /* 0x000fea0003800200 */
.L_x_18352:
[----:B------:R-:W0:Y:S02]  /*3910*/  F2I.FTZ.TRUNC.NTZ R3, R3 ;  /* 0x0000000300037305 */ /* 0x000e24000021f100 */
[----:B0-----:R-:W-:Y:S01]  /*3920*/  PRMT R0, R3, 0x7610, R0 ;  /* 0x0000761003007816 */ /* 0x001fe20000000000 */
[----:B------:R-:W-:Y:S06]  /*3930*/  BRA `(.L_x_18333) ;  /* 0x00000000009c7947 */ /* 0x000fec0003800000 */
.L_x_18345:
        /* <DEDUP_REMOVED lines=14> */
.L_x_18359:
[----:B------:R-:W-:Y:S05]  /*3a20*/  BSYNC.RECONVERGENT B0 ;  /* 0x0000000000007941 */ /* 0x000fea0003800200 */
.L_x_18358:
[----:B------:R-:W0:Y:S02]  /*3a30*/  F2I.FTZ.TRUNC.NTZ R3, R3 ;  /* 0x0000000300037305 */ /* 0x000e24000021f100 */
[----:B0-----:R-:W-:Y:S01]  /*3a40*/  PRMT R0, R3, 0x7610, R0 ;  /* 0x0000761003007816 */ /* 0x001fe20000000000 */
[----:B------:R-:W-:Y:S06]  /*3a50*/  BRA `(.L_x_18333) ;  /* 0x0000000000547947 */ /* 0x000fec0003800000 */
.L_x_18332:
        /* <DEDUP_REMOVED lines=16> */
.L_x_18360:
[----:B------:R-:W-:Y:S01]  /*3b60*/  PRMT R0, RZ, 0x7610, R0 ;  /* 0x00007610ff007816 */ /* 0x000fe20000000000 */
[----:B------:R-:W-:Y:S06]  /*3b70*/  BRA `(.L_x_18333) ;  /* 0x00000000000c7947 */ /* 0x000fec0003800000 */
.L_x_18357:
[----:B------:R1:W5:Y:S01]  /*3b80*/  LDG.E.U8 R0, desc[UR36][R4.64] ;  /* 0x0000002404007981 */ /* 0x000362000c1e1100 */
[----:B------:R-:W-:Y:S05]  /*3b90*/  BRA `(.L_x_18333) ;  /* 0x0000000000047947 */ /* 0x000fea0003800000 */
.L_x_18356:
[----:B------:R2:W5:Y:S02]  /*3ba0*/  LDG.E.U8 R0, desc[UR36][R4.64] ;  /* 0x0000002404007981 */ /* 0x000564000c1e1100 */
.L_x_18333:
[----:B-----5:R-:W-:Y:S01]  /*3bb0*/  PRMT R17, R17, 0x8880, RZ ;  /* 0x0000888011117816 */ /* 0x020fe200000000ff */
[----:B------:R-:W-:Y:S01]  /*3bc0*/  VIADD R23, R23, 0x80 ;  /* 0x0000008017177836 */ /* 0x000fe20000000000 */
[----:B-1--4-:R-:W-:Y:S02]  /*3bd0*/  PRMT R0, R0, 0x8880, RZ ;  /* 0x0000888000007816 */ /* 0x012fe400000000ff */
[----:B------:R-:W-:Y:S02]  /*3be0*/  PRMT R22, R17, 0x7710, RZ ;  /* 0x0000771011167816 */ /* 0x000fe400000000ff */
[----:B------:R-:W-:-:S07]  /*3bf0*/  PRMT R19, R0, 0x7710, RZ ;  /* 0x0000771000137816 */ /* 0x000fce00000000ff */
.L_x_18294:
[----:B------:R-:W-:Y:S05]  /*3c00*/  BSYNC.RECONVERGENT B6 ;  /* 0x0000000000067941 */ /* 0x000fea0003800200 */
.L_x_18293:
        /* <DEDUP_REMOVED lines=24> */
.L_x_18366:
[----:B------:R3:W5:Y:S01]  /*3d90*/  LDG.E.U8 R17, desc[UR36][R4.64] ;  /* 0x0000002404117981 */ /* 0x000762000c1e1100 */
[----:B------:R-:W-:Y:S05]  /*3da0*/  BRA `(.L_x_18368) ;  /* 0x0000000c00507947 */ /* 0x000fea0003800000 */
.L_x_18365:
        /* <DEDUP_REMOVED lines=8> */
.L_x_18370:
[----:B------:R0:W5:Y:S01]  /*3e30*/  LDG.E.U8 R17, desc[UR36][R4.64] ;  /* 0x0000002404117981 */ /* 0x000162000c1e1100 */
[----:B------:R-:W-:Y:S05]  /*3e40*/  BRA `(.L_x_18368) ;  /* 0x0000000c00287947 */ /* 0x000fea0003800000 */
.L_x_18369:
[----:B------:R0:W5:Y:S01]  /*3e50*/  LDG.E.U16 R17, desc[UR36][R4.64] ;  /* 0x0000002404117981 */ /* 0x000162000c1e1500 */
[----:B------:R-:W-:Y:S05]  /*3e60*/  BRA `(.L_x_18368) ;  /* 0x0000000c00207947 */ /* 0x000fea0003800000 */
.L_x_18364:
        /* <DEDUP_REMOVED lines=9> */
.L_x_18372:
[----:B------:R-:W2:Y:S02]  /*3f00*/  LDG.E.U16 R0, desc[UR36][R4.64] ;  /* 0x0000002404007981 */ /* 0x000ea4000c1e1500 */
[----:B--2---:R-:W-:-:S06]  /*3f10*/  HADD2.F32 R0, -RZ, R0.H0_H0 ;  /* 0x20000000ff007230 */ /* 0x004fcc0000004100 */
[----:B------:R-:W0:Y:S02]  /*3f20*/  F2I.FTZ.TRUNC.NTZ R0, R0 ;  /* 0x0000000000007305 */ /* 0x000e24000021f100 */
[----:B0-----:R-:W-:Y:S01]  /*3f30*/  PRMT R17, R0, 0x7610, R17 ;  /* 0x0000761000117816 */ /* 0x001fe20000000011 */
[----:B------:R-:W-:Y:S06]  /*3f40*/  BRA `(.L_x_18368) ;  /* 0x0000000800e87947 */ /* 0x000fec0003800000 */
.L_x_18371:
        /* <DEDUP_REMOVED lines=9> */
.L_x_18374:
[----:B------:R-:W2:Y:S02]  /*3fe0*/  LDG.E.U16 R4, desc[UR36][R4.64] ;  /* 0x0000002404047981 */ /* 0x000ea4000c1e1500 */
[----:B--2---:R-:W-:-:S06]  /*3ff0*/  HADD2.F32 R0, -RZ, R4.H0_H0 ;  /* 0x20000004ff007230 */ /* 0x004fcc0000004100 */
[----:B------:R-:W0:Y:S02]  /*4000*/  F2I.FTZ.TRUNC.NTZ R0, R0 ;  /* 0x0000000000007305 */ /* 0x000e24000021f100 */
[----:B0-----:R-:W-:Y:S01]  /*4010*/  PRMT R17, R0, 0x7610, R17 ;  /* 0x0000761000117816 */ /* 0x001fe20000000011 */
[----:B------:R-:W-:Y:S06]  /*4020*/  BRA `(.L_x_18368) ;  /* 0x0000000800b07947 */ /* 0x000fec0003800000 */
.L_x_18373:
[----:B------:R-:W2:Y:S02]  /*4030*/  LDG.E.64 R4, desc[UR36][R4.64] ;  /* 0x0000002404047981 */ /* 0x000ea4000c1e1b00 */
[----:B--2---:R0:W1:Y:S02]  /*4040*/  F2I.F64.TRUNC R17, R4 ;  /* 0x0000000400117311 */ /* 0x004064000030d100 */
[----:B01----:R-:W-:Y:S05]  /*4050*/  BRA `(.L_x_18368) ;  /* 0x0000000800a47947 */ /* 0x003fea0003800000 */
.L_x_18363:
        /* <DEDUP_REMOVED lines=12> */
.L_x_18377:
[----:B------:R-:W2:Y:S02]  /*4120*/  LDG.E.64 R4, desc[UR36][R4.64] ;  /* 0x0000002404047981 */ /* 0x000ea4000c1e1b00 */
[----:B--2---:R0:W1:Y:S02]  /*4130*/  F2I.F64.TRUNC R17, R4 ;  /* 0x0000000400117311 */ /* 0x004064000030d100 */
[----:B01----:R-:W-:Y:S05]  /*4140*/  BRA `(.L_x_18368) ;  /* 0x0000000800687947 */ /* 0x003fea0003800000 */
.L_x_18376:
        /* <DEDUP_REMOVED lines=27> */
.L_x_18379:
        /* <DEDUP_REMOVED lines=15> */
.L_x_18378:
[----:B------:R-:W2:Y:S02]  /*43f0*/  LDG.E.U16 R0, desc[UR36][R4.64] ;  /* 0x0000002404007981 */ /* 0x000ea4000c1e1500 */
[----:B--2---:R-:W-:-:S06]  /*4400*/  IMAD.U32 R0, R0, 0x10000, RZ ;  /* 0x0001000000007824 */ /* 0x004fcc00078e00ff */
[----:B------:R-:W0:Y:S02]  /*4410*/  F2I.FTZ.TRUNC.NTZ R0, R0 ;  /* 0x0000000000007305 */ /* 0x000e24000021f100 */
[----:B0-----:R-:W-:Y:S01]  /*4420*/  PRMT R17, R0, 0x7610, R17 ;  /* 0x0000761000117816 */ /* 0x001fe20000000011 */
[----:B------:R-:W-:Y:S06]  /*4430*/  BRA `(.L_x_18368) ;  /* 0x0000000400ac7947 */ /* 0x000fec0003800000 */
.L_x_18375:
        /* <DEDUP_REMOVED lines=10> */
.L_x_18382:
        /* <DEDUP_REMOVED lines=21> */
.L_x_18386:
[----:B------:R-:W-:Y:S05]  /*4630*/  BSYNC.RECONVERGENT B1 ;  /* 0x0000000000017941 */ /* 0x000fea0003800200 */
.L_x_18385:
[----:B------:R-:W-:Y:S01]  /*4640*/  IMAD.SHL.U32 R0, R0, 0x100000, RZ ;  /* 0x0010000000007824 */ /* 0x000fe200078e00ff */
[----:B------:R-:W-:-:S04]  /*4650*/  LEA R3, R3, 0x3b800000, 0x17 ;  /* 0x3b80000003037811 */ /* 0x000fc800078eb8ff */
[----:B------:R-:W-:-:S07]  /*4660*/  LOP3.LUT R0, R3, R0, R7, 0xfe, !PT ;  /* 0x0000000003007212 */ /* 0x000fce00078efe07 */
.L_x_18384:
[----:B------:R-:W-:Y:S05]  /*4670*/  BSYNC.RECONVERGENT B0 ;  /* 0x0000000000007941 */ /* 0x000fea0003800200 */
.L_x_18383:
[----:B------:R-:W0:Y:S02]  /*4680*/  F2I.FTZ.TRUNC.NTZ R0, R0 ;  /* 0x0000000000007305 */ /* 0x000e24000021f100 */
[----:B0-----:R-:W-:Y:S01]  /*4690*/  PRMT R17, R0, 0x7610, R17 ;  /* 0x0000761000117816 */ /* 0x001fe20000000011 */
[----:B------:R-:W-:Y:S06]  /*46a0*/  BRA `(.L_x_18368) ;  /* 0x0000000400107947 */ /* 0x000fec0003800000 */
.L_x_18381:
        /* <DEDUP_REMOVED lines=21> */
.L_x_18390:
[----:B------:R-:W-:Y:S05]  /*4800*/  BSYNC.RECONVERGENT B1 ;  /* 0x0000000000017941 */ /* 0x000fea0003800200 */
.L_x_18389:
[----:B------:R-:W-:Y:S01]  /*4810*/  IMAD.SHL.U32 R0, R0, 0x200000, RZ ;  /* 0x0020000000007824 */ /* 0x000fe200078e00ff */
[----:B------:R-:W-:-:S04]  /*4820*/  LEA R3, R3, 0x37800000, 0x17 ;  /* 0x3780000003037811 */ /* 0x000fc800078eb8ff */
[----:B------:R-:W-:-:S07]  /*4830*/  LOP3.LUT R0, R3, R0, R7, 0xfe, !PT ;  /* 0x0000000003007212 */ /* 0x000fce00078efe07 */
.L_x_18388:
[----:B------:R-:W-:Y:S05]  /*4840*/  BSYNC.RECONVERGENT B0 ;  /* 0x0000000000007941 */ /* 0x000fea0003800200 */
.L_x_18387:
[----:B------:R-:W0:Y:S02]  /*4850*/  F2I.FTZ.TRUNC.NTZ R0, R0 ;  /* 0x0000000000007305 */ /* 0x000e24000021f100 */
[----:B0-----:R-:W-:Y:S01]  /*4860*/  PRMT R17, R0, 0x7610, R17 ;  /* 0x0000761000117816 */ /* 0x001fe20000000011 */
[----:B------:R-:W-:Y:S06]  /*4870*/  BRA `(.L_x_18368) ;  /* 0x00000000009c7947 */ /* 0x000fec0003800000 */
.L_x_18380:
        /* <DEDUP_REMOVED lines=14> */
.L_x_18394:
[----:B------:R-:W-:Y:S05]  /*4960*/  BSYNC.RECONVERGENT B0 ;  /* 0x0000000000007941 */ /* 0x000fea0003800200 */
.L_x_18393:
[----:B------:R-:W0:Y:S02]  /*4970*/  F2I.FTZ.TRUNC.NTZ R0, R0 ;  /* 0x0000000000007305 */ /* 0x000e24000021f100 */
[----:B0-----:R-:W-:Y:S01]  /*4980*/  PRMT R17, R0, 0x7610, R17 ;  /* 0x0000761000117816 */ /* 0x001fe20000000011 */
[----:B------:R-:W-:Y:S06]  /*4990*/  BRA `(.L_x_18368) ;  /* 0x0000000000547947 */ /* 0x000fec0003800000 */
.L_x_18367:
        /* <DEDUP_REMOVED lines=16> */
.L_x_18395:
[----:B------:R-:W-:Y:S01]  /*4aa0*/  PRMT R17, RZ, 0x7610, R17 ;  /* 0x00007610ff117816 */ /* 0x000fe20000000011 */
[----:B------:R-:W-:Y:S06]  /*4ab0*/  BRA `(.L_x_18368) ;  /* 0x00000000000c7947 */ /* 0x000fec0003800000 */
.L_x_18392:
[----:B------:R1:W5:Y:S01]  /*4ac0*/  LDG.E.U8 R17, desc[UR36][R4.64] ;  /* 0x0000002404117981 */ /* 0x000362000c1e1100 */
[----:B------:R-:W-:Y:S05]  /*4ad0*/  BRA `(.L_x_18368) ;  /* 0x0000000000047947 */ /* 0x000fea0003800000 */
.L_x_18391:
[----:B------:R2:W5:Y:S02]  /*4ae0*/  LDG.E.U8 R17, desc[UR36][R4.64] ;  /* 0x0000002404117981 */ /* 0x000564000c1e1100 */
.L_x_18368:
        /* <DEDUP_REMOVED lines=19> */
.L_x_18399:
[----:B------:R0:W5:Y:S01]  /*4c20*/  LDG.E.U8 R0, desc[UR36][R4.64] ;  /* 0x0000002404007981 */ /* 0x000162000c1e1100 */
[----:B------:R-:W-:Y:S05]  /*4c30*/  BRA `(.L_x_18401) ;  /* 0x0000000c00507947 */ /* 0x000fea0003800000 */
.L_x_18398:
        /* <DEDUP_REMOVED lines=8> */
.L_x_18403:
[----:B------:R4:W5:Y:S01]  /*4cc0*/  LDG.E.U8 R0, desc[UR36][R4.64] ;  /* 0x0000002404007981 */ /* 0x000962000c1e1100 */
[----:B------:R-:W-:Y:S05]  /*4cd0*/  BRA `(.L_x_18401) ;  /* 0x0000000c00287947 */ /* 0x000fea0003800000 */
.L_x_18402:
[----:B------:R3:W5:Y:S01]  /*4ce0*/  LDG.E.U16 R0, desc[UR36][R4.64] ;  /* 0x0000002404007981 */ /* 0x000762000c1e1500 */
[----:B------:R-:W-:Y:S05]  /*4cf0*/  BRA `(.L_x_18401) ;  /* 0x0000000c00207947 */ /* 0x000fea0003800000 */
.L_x_18397:
        /* <DEDUP_REMOVED lines=9> */
.L_x_18405:
[----:B------:R-:W2:Y:S02]  /*4d90*/  LDG.E.U16 R3, desc[UR36][R4.64] ;  /* 0x0000002404037981 */ /* 0x000ea4000c1e1500 */
[----:B--2---:R-:W-:-:S06]  /*4da0*/  HADD2.F32 R3, -RZ, R3.H0_H0 ;  /* 0x20000003ff037230 */ /* 0x004fcc0000004100 */
[----:B------:R-:W0:Y:S02]  /*4db0*/  F2I.FTZ.TRUNC.NTZ R3, R3 ;  /* 0x0000000300037305 */ /* 0x000e24000021f100 */
[----:B0-----:R-:W-:Y:S01]  /*4dc0*/  PRMT R0, R3, 0x7610, R0 ;  /* 0x0000761003007816 */ /* 0x001fe20000000000 */
[----:B------:R-:W-:Y:S06]  /*4dd0*/  BRA `(.L_x_18401) ;  /* 0x0000000800e87947 */ /* 0x000fec0003800000 */
.L_x_18404:
        /* <DEDUP_REMOVED lines=9> */
.L_x_18407:
[----:B------:R-:W2:Y:S02]  /*4e70*/  LDG.E.U16 R4, desc[UR36][R4.64] ;  /* 0x0000002404047981 */ /* 0x000ea4000c1e1500 */
[----:B--2---:R-:W-:-:S06]  /*4e80*/  HADD2.F32 R3, -RZ, R4.H0_H0 ;  /* 0x20000004ff037230 */ /* 0x004fcc0000004100 */
[----:B------:R-:W0:Y:S02]  /*4e90*/  F2I.FTZ.TRUNC.NTZ R3, R3 ;  /* 0x0000000300037305 */ /* 0x000e24000021f100 */
[----:B0-----:R-:W-:Y:S01]  /*4ea0*/  PRMT R0, R3, 0x7610, R0 ;  /* 0x0000761003007816 */ /* 0x001fe20000000000 */
[----:B------:R-:W-:Y:S06]  /*4eb0*/  BRA `(.L_x_18401) ;  /* 0x0000000800b07947 */ /* 0x000fec0003800000 */
.L_x_18406:
[----:B------:R-:W2:Y:S02]  /*4ec0*/  LDG.E.64 R4, desc[UR36][R4.64] ;  /* 0x0000002404047981 */ /* 0x000ea4000c1e1b00 */
[----:B--2---:R0:W1:Y:S02]  /*4ed0*/  F2I.F64.TRUNC R0, R4 ;  /* 0x0000000400007311 */ /* 0x004064000030d100 */
[----:B01----:R-:W-:Y:S05]  /*4ee0*/  BRA `(.L_x_18401) ;  /* 0x0000000800a47947 */ /* 0x003fea0003800000 */
.L_x_18396:
        /* <DEDUP_REMOVED lines=12> */
.L_x_18410:
[----:B------:R-:W2:Y:S02]  /*4fb0*/  LDG.E.64 R4, desc[UR36][R4.64] ;  /* 0x0000002404047981 */ /* 0x000ea4000c1e1b00 */
[----:B--2---:R3:W4:Y:S02]  /*4fc0*/  F2I.F64.TRUNC R0, R4 ;  /* 0x0000000400007311 */ /* 0x004724000030d100 */
[----:B---34-:R-:W-:Y:S05]  /*4fd0*/  BRA `(.L_x_18401) ;  /* 0x0000000800687947 */ /* 0x018fea0003800000 */
.L_x_18409:
        /* <DEDUP_REMOVED lines=27> */
.L_x_18412:
        /* <DEDUP_REMOVED lines=15> */
.L_x_18411:
[----:B------:R-:W2:Y:S02]  /*5280*/  LDG.E.U16 R3, desc[UR36][R4.64] ;  /* 0x0000002404037981 */ /* 0x000ea4000c1e1500 */
[----:B--2---:R-:W-:-:S06]  /*5290*/  IMAD.U32 R3, R3, 0x10000, RZ ;  /* 0x0001000003037824 */ /* 0x004fcc00078e00ff */
[----:B------:R-:W0:Y:S02]  /*52a0*/  F2I.FTZ.TRUNC.NTZ R3, R3 ;  /* 0x0000000300037305 */ /* 0x000e24000021f100 */
[----:B0-----:R-:W-:Y:S01]  /*52b0*/  PRMT R0, R3, 0x7610, R0 ;  /* 0x0000761003007816 */ /* 0x001fe20000000000 */
[----:B------:R-:W-:Y:S06]  /*52c0*/  BRA `(.L_x_18401) ;  /* 0x0000000400ac7947 */ /* 0x000fec0003800000 */
.L_x_18408:
        /* <DEDUP_REMOVED lines=10> */
.L_x_18415:
        /* <DEDUP_REMOVED lines=21> */
.L_x_18419:
[----:B------:R-:W-:Y:S05]  /*54c0*/  BSYNC.RECONVERGENT B1 ;  /* 0x0000000000017941 */ /* 0x000fea0003800200 */
.L_x_18418:
[----:B------:R-:W-:Y:S01]  /*54d0*/  IMAD.SHL.U32 R0, R0, 0x100000, RZ ;  /* 0x0010000000007824 */ /* 0x000fe200078e00ff */
[----:B------:R-:W-:-:S04]  /*54e0*/  LEA R3, R3, 0x3b800000, 0x17 ;  /* 0x3b80000003037811 */ /* 0x000fc800078eb8ff */
[----:B------:R-:W-:-:S07]  /*54f0*/  LOP3.LUT R3, R3, R0, R7, 0xfe, !PT ;  /* 0x0000000003037212 */ /* 0x000fce00078efe07 */
.L_x_18417:
[----:B------:R-:W-:Y:S05]  /*5500*/  BSYNC.RECONVERGENT B0 ;  /* 0x0000000000007941 */ /* 0x000fea0003800200 */
.L_x_18416:
[----:B------:R-:W0:Y:S02]  /*5510*/  F2I.FTZ.TRUNC.NTZ R3, R3 ;  /* 0x0000000300037305 */ /* 0x000e24000021f100 */
[----:B0-----:R-:W-:Y:S01]  /*5520*/  PRMT R0, R3, 0x7610, R0 ;  /* 0x0000761003007816 */ /* 0x001fe20000000000 */
[----:B------:R-:W-:Y:S06]  /*5530*/  BRA `(.L_x_18401) ;  /* 0x0000000400107947 */ /* 0x000fec0003800000 */
.L_x_18414:
        /* <DEDUP_REMOVED lines=21> */
.L_x_18423:
[----:B------:R-:W-:Y:S05]  /*5690*/  BSYNC.RECONVERGENT B1 ;  /* 0x0000000000017941 */ /* 0x000fea0003800200 */
.L_x_18422:
[----:B------:R-:W-:Y:S01]  /*56a0*/  IMAD.SHL.U32 R0, R0, 0x200000, RZ ;  /* 0x0020000000007824 */ /* 0x000fe200078e00ff */
[----:B------:R-:W-:-:S04]  /*56b0*/  LEA R3, R3, 0x37800000, 0x17 ;  /* 0x3780000003037811 */ /* 0x000fc800078eb8ff */
[----:B------:R-:W-:-:S07]  /*56c0*/  LOP3.LUT R3, R3, R0, R7, 0xfe, !PT ;  /* 0x0000000003037212 */ /* 0x000fce00078efe07 */
.L_x_18421:
[----:B------:R-:W-:Y:S05]  /*56d0*/  BSYNC.RECONVERGENT B0 ;  /* 0x0000000000007941 */ /* 0x000fea0003800200 */
.L_x_18420:
[----:B------:R-:W0:Y:S02]  /*56e0*/  F2I.FTZ.TRUNC.NTZ R3, R3 ;  /* 0x0000000300037305 */ /* 0x000e24000021f100 */
[----:B0-----:R-:W-:Y:S01]  /*56f0*/  PRMT R0, R3, 0x7610, R0 ;  /* 0x0000761003007816 */ /* 0x001fe20000000000 */
[----:B------:R-:W-:Y:S06]  /*5700*/  BRA `(.L_x_18401) ;  /* 0x00000000009c7947 */ /* 0x000fec0003800000 */
.L_x_18413:
        /* <DEDUP_REMOVED lines=14> */
.L_x_18427:
[----:B------:R-:W-:Y:S05]  /*57f0*/  BSYNC.RECONVERGENT B0 ;  /* 0x0000000000007941 */ /* 0x000fea0003800200 */
.L_x_18426:
[----:B------:R-:W0:Y:S02]  /*5800*/  F2I.FTZ.TRUNC.NTZ R3, R3 ;  /* 0x0000000300037305 */ /* 0x000e24000021f100 */
[----:B0-----:R-:W-:Y:S01]  /*5810*/  PRMT R0, R3, 0x7610, R0 ;  /* 0x0000761003007816 */ /* 0x001fe20000000000 */
[----:B------:R-:W-:Y:S06]  /*5820*/  BRA `(.L_x_18401) ;  /* 0x0000000000547947 */ /* 0x000fec0003800000 */
.L_x_18400:
        /* <DEDUP_REMOVED lines=16> */
.L_x_18428:
[----:B------:R-:W-:Y:S01]  /*5930*/  PRMT R0, RZ, 0x7610, R0 ;  /* 0x00007610ff007816 */ /* 0x000fe20000000000 */
[----:B------:R-:W-:Y:S06]  /*5940*/  BRA `(.L_x_18401) ;  /* 0x00000000000c7947 */ /* 0x000fec0003800000 */
.L_x_18425:
[----:B------:R1:W5:Y:S01]  /*5950*/  LDG.E.U8 R0, desc[UR36][R4.64] ;  /* 0x0000002404007981 */ /* 0x000362000c1e1100 */
[----:B------:R-:W-:Y:S05]  /*5960*/  BRA `(.L_x_18401) ;  /* 0x0000000000047947 */ /* 0x000fea0003800000 */
.L_x_18424:
[----:B------:R2:W5:Y:S02]  /*5970*/  LDG.E.U8 R0, desc[UR36][R4.64] ;  /* 0x0000002404007981 */ /* 0x000564000c1e1100 */
.L_x_18401:
[----:B-----5:R-:W-:Y:S01]  /*5980*/  PRMT R17, R17, 0x8880, RZ ;  /* 0x0000888011117816 */ /* 0x020fe200000000ff */
[----:B------:R-:W-:Y:S01]  /*5990*/  VIADD R23, R23, 0x80 ;  /* 0x0000008017177836 */ /* 0x000fe20000000000 */
[----:B-1----:R-:W-:Y:S02]  /*59a0*/  PRMT R0, R0, 0x8880, RZ ;  /* 0x0000888000007816 */ /* 0x002fe400000000ff */
[----:B------:R-:W-:Y:S02]  /*59b0*/  PRMT R17, R17, 0x7710, RZ ;  /* 0x0000771011117816 */ /* 0x000fe400000000ff */
[----:B------:R-:W-:-:S07]  /*59c0*/  PRMT R18, R0, 0x7710, RZ ;  /* 0x0000771000127816 */ /* 0x000fce00000000ff */
.L_x_18362:
[----:B------:R-:W-:Y:S05]  /*59d0*/  BSYNC.RECONVERGENT B6 ;  /* 0x0000000000067941 */ /* 0x000fea0003800200 */
.L_x_18361:
[----:B------:R-:W-:Y:S01]  /*59e0*/  ISETP.GE.AND P0, PT, R23, R16, PT ;  /* 0x000000101700720c */ /* 0x000fe20003f06270 */
[----:B------:R-:W-:Y:S01]  /*59f0*/  BSSY.RECONVERGENT B6, `(.L_x_18429) ;  /* 0x00001da000067945 */ /* 0x000fe20003800200 */
[----:B------:R-:W-:Y:S02]  /*5a00*/  PRMT R0, RZ, 0x7610, R0 ;  /* 0x00007610ff007816 */ /* 0x000fe40000000000 */
[----:B0-234-:R-:W-:-:S09]  /*5a10*/  PRMT R4, RZ, 0x7610, R4 ;  /* 0x00007610ff047816 */ /* 0x01dfd20000000004 */
        /* <DEDUP_REMOVED lines=20> */
.L_x_18434:
[----:B------:R0:W5:Y:S01]  /*5b60*/  LDG.E.U8 R23, desc[UR36][R4.64] ;  /* 0x0000002404177981 */ /* 0x000162000c1e1100 */
[----:B------:R-:W-:Y:S05]  /*5b70*/  BRA `(.L_x_18436) ;  /* 0x0000000c00507947 */ /* 0x000fea0003800000 */
.L_x_18433:
        /* <DEDUP_REMOVED lines=8> */
.L_x_18438:
[----:B------:R3:W5:Y:S01]  /*5c00*/  LDG.E.U8 R23, desc[UR36][R4.64] ;  /* 0x0000002404177981 */ /* 0x000762000c1e1100 */
[----:B------:R-:W-:Y:S05]  /*5c10*/  BRA `(.L_x_18436) ;  /* 0x0000000c00287947 */ /* 0x000fea0003800000 */
.L_x_18437:
[----:B------:R2:W5:Y:S01]  /*5c20*/  LDG.E.U16 R23, desc[UR36][R4.64] ;  /* 0x0000002404177981 */ /* 0x000562000c1e1500 */
[----:B------:R-:W-:Y:S05]  /*5c30*/  BRA `(.L_x_18436) ;  /* 0x0000000c00207947 */ /* 0x000fea0003800000 */
.L_x_18432:
        /* <DEDUP_REMOVED lines=9> */
.L_x_18440:
[----:B------:R-:W2:Y:S02]  /*5cd0*/  LDG.E.U16 R0, desc[UR36][R4.64] ;  /* 0x0000002404007981 */ /* 0x000ea4000c1e1500 */
[----:B--2---:R-:W-:-:S06]  /*5ce0*/  HADD2.F32 R0, -RZ, R0.H0_H0 ;  /* 0x20000000ff007230 */ /* 0x004fcc0000004100 */
[----:B------:R-:W0:Y:S02]  /*5cf0*/  F2I.FTZ.TRUNC.NTZ R0, R0 ;  /* 0x0000000000007305 */ /* 0x000e24000021f100 */
[----:B0-----:R-:W-:Y:S01]  /*5d00*/  PRMT R23, R0, 0x7610, R23 ;  /* 0x0000761000177816 */ /* 0x001fe20000000017 */
[----:B------:R-:W-:Y:S06]  /*5d10*/  BRA `(.L_x_18436) ;  /* 0x0000000800e87947 */ /* 0x000fec0003800000 */
.L_x_18439:
        /* <DEDUP_REMOVED lines=9> */
.L_x_18442:
[----:B------:R-:W2:Y:S02]  /*5db0*/  LDG.E.U16 R4, desc[UR36][R4.64] ;  /* 0x0000002404047981 */ /* 0x000ea4000c1e1500 */
[----:B--2---:R-:W-:-:S06]  /*5dc0*/  HADD2.F32 R0, -RZ, R4.H0_H0 ;  /* 0x20000004ff007230 */ /* 0x004fcc0000004100 */
[----:B------:R-:W0:Y:S02]  /*5dd0*/  F2I.FTZ.TRUNC.NTZ R0, R0 ;  /* 0x0000000000007305 */ /* 0x000e24000021f100 */
[----:B0-----:R-:W-:Y:S01]  /*5de0*/  PRMT R23, R0, 0x7610, R23 ;  /* 0x0000761000177816 */ /* 0x001fe20000000017 */
[----:B------:R-:W-:Y:S06]  /*5df0*/  BRA `(.L_x_18436) ;  /* 0x0000000800b07947 */ /* 0x000fec0003800000 */
.L_x_18441:
[----:B------:R-:W2:Y:S02]  /*5e00*/  LDG.E.64 R4, desc[UR36][R4.64] ;  /* 0x0000002404047981 */ /* 0x000ea4000c1e1b00 */
[----:B--2---:R0:W1:Y:S02]  /*5e10*/  F2I.F64.TRUNC R23, R4 ;  /* 0x0000000400177311 */ /* 0x004064000030d100 */
[----:B01----:R-:W-:Y:S05]  /*5e20*/  BRA `(.L_x_18436) ;  /* 0x0000000800a47947 */ /* 0x003fea0003800000 */
.L_x_18431:
        /* <DEDUP_REMOVED lines=12> */
.L_x_18445:
[----:B------:R-:W2:Y:S02]  /*5ef0*/  LDG.E.64 R4, desc[UR36][R4.64] ;  /* 0x0000002404047981 */ /* 0x000ea4000c1e1b00 */
[----:B--2---:R0:W1:Y:S02]  /*5f00*/  F2I.F64.TRUNC R23, R4 ;  /* 0x0000000400177311 */ /* 0x004064000030d100 */
[----:B01----:R-:W-:Y:S05]  /*5f10*/  BRA `(.L_x_18436) ;  /* 0x0000000800687947 */ /* 0x003fea0003800000 */
.L_x_18444:
        /* <DEDUP_REMOVED lines=27> */
.L_x_18447:
        /* <DEDUP_REMOVED lines=15> */
.L_x_18446:
[----:B------:R-:W2:Y:S02]  /*61c0*/  LDG.E.U16 R0, desc[UR36][R4.64] ;  /* 0x0000002404007981 */ /* 0x000ea4000c1e1500 */
[----:B--2---:R-:W-:-:S06]  /*61d0*/  IMAD.U32 R0, R0, 0x10000, RZ ;  /* 0x0001000000007824 */ /* 0x004fcc00078e00ff */
[----:B------:R-:W0:Y:S02]  /*61e0*/  F2I.FTZ.TRUNC.NTZ R0, R0 ;  /* 0x0000000000007305 */ /* 0x000e24000021f100 */
[----:B0-----:R-:W-:Y:S01]  /*61f0*/  PRMT R23, R0, 0x7610, R23 ;  /* 0x0000761000177816 */ /* 0x001fe20000000017 */
[----:B------:R-:W-:Y:S06]  /*6200*/  BRA `(.L_x_18436) ;  /* 0x0000000400ac7947 */ /* 0x000fec0003800000 */
.L_x_18443:
        /* <DEDUP_REMOVED lines=10> */
.L_x_18450:
        /* <DEDUP_REMOVED lines=21> */
.L_x_18454:
[----:B------:R-:W-:Y:S05]  /*6400*/  BSYNC.RECONVERGENT B1 ;  /* 0x0000000000017941 */ /* 0x000fea0003800200 */
.L_x_18453:
[----:B------:R-:W-:Y:S01]  /*6410*/  IMAD.SHL.U32 R0, R0, 0x100000, RZ ;  /* 0x0010000000007824 */ /* 0x000fe200078e00ff */
[----:B------:R-:W-:-:S04]  /*6420*/  LEA R3, R3, 0x3b800000, 0x17 ;  /* 0x3b80000003037811 */ /* 0x000fc800078eb8ff */
[----:B------:R-:W-:-:S07]  /*6430*/  LOP3.LUT R0, R3, R0, R7, 0xfe, !PT ;  /* 0x0000000003007212 */ /* 0x000fce00078efe07 */
.L_x_18452:
[----:B------:R-:W-:Y:S05]  /*6440*/  BSYNC.RECONVERGENT B0 ;  /* 0x0000000000007941 */ /* 0x000fea0003800200 */
.L_x_18451:
[----:B------:R-:W0:Y:S02]  /*6450*/  F2I.FTZ.TRUNC.NTZ R0, R0 ;  /* 0x0000000000007305 */ /* 0x000e24000021f100 */
[----:B0-----:R-:W-:Y:S01]  /*6460*/  PRMT R23, R0, 0x7610, R23 ;  /* 0x0000761000177816 */ /* 0x001fe20000000017 */
[----:B------:R-:W-:Y:S06]  /*6470*/  BRA `(.L_x_18436) ;  /* 0x0000000400107947 */ /* 0x000fec0003800000 */
.L_x_18449:
        /* <DEDUP_REMOVED lines=21> */
.L_x_18458:
[----:B------:R-:W-:Y:S05]  /*65d0*/  BSYNC.RECONVERGENT B1 ;  /* 0x0000000000017941 */ /* 0x000fea0003800200 */
.L_x_18457:
[----:B------:R-:W-:Y:S01]  /*65e0*/  IMAD.SHL.U32 R0, R0, 0x200000, RZ ;  /* 0x0020000000007824 */ /* 0x000fe200078e00ff */
[----:B------:R-:W-:-:S04]  /*65f0*/  LEA R3, R3, 0x37800000, 0x17 ;  /* 0x3780000003037811 */ /* 0x000fc800078eb8ff */
[----:B------:R-:W-:-:S07]  /*6600*/  LOP3.LUT R0, R3, R0, R7, 0xfe, !PT ;  /* 0x0000000003007212 */ /* 0x000fce00078efe07 */
.L_x_18456:
[----:B------:R-:W-:Y:S05]  /*6610*/  BSYNC.RECONVERGENT B0 ;  /* 0x0000000000007941 */ /* 0x000fea0003800200 */
.L_x_18455:
[----:B------:R-:W0:Y:S02]  /*6620*/  F2I.FTZ.TRUNC.NTZ R0, R0 ;  /* 0x0000000000007305 */ /* 0x000e24000021f100 */
[----:B0-----:R-:W-:Y:S01]  /*6630*/  PRMT R23, R0, 0x7610, R23 ;  /* 0x0000761000177816 */ /* 0x001fe20000000017 */
[----:B------:R-:W-:Y:S06]  /*6640*/  BRA `(.L_x_18436) ;  /* 0x00000000009c7947 */ /* 0x000fec0003800000 */
.L_x_18448:
        /* <DEDUP_REMOVED lines=14> */
.L_x_18462:
[----:B------:R-:W-:Y:S05]  /*6730*/  BSYNC.RECONVERGENT B0 ;  /* 0x0000000000007941 */ /* 0x000fea0003800200 */
.L_x_18461:
[----:B------:R-:W0:Y:S02]  /*6740*/  F2I.FTZ.TRUNC.NTZ R0, R0 ;  /* 0x0000000000007305 */ /* 0x000e24000021f100 */
[----:B0-----:R-:W-:Y:S01]  /*6750*/  PRMT R23, R0, 0x7610, R23 ;  /* 0x0000761000177816 */ /* 0x001fe20000000017 */
[----:B------:R-:W-:Y:S06]  /*6760*/  BRA `(.L_x_18436) ;  /* 0x0000000000547947 */ /* 0x000fec0003800000 */
.L_x_18435:
        /* <DEDUP_REMOVED lines=16> */
.L_x_18463:
[----:B------:R-:W-:Y:S01]  /*6870*/  PRMT R23, RZ, 0x7610, R23 ;  /* 0x00007610ff177816 */ /* 0x000fe20000000017 */
[----:B------:R-:W-:Y:S06]  /*6880*/  BRA `(.L_x_18436) ;  /* 0x00000000000c7947 */ /* 0x000fec0003800000 */
.L_x_18460:
[----:B------:R0:W5:Y:S01]  /*6890*/  LDG.E.U8 R23, desc[UR36][R4.64] ;  /* 0x0000002404177981 */ /* 0x000162000c1e1100 */
[----:B------:R-:W-:Y:S05]  /*68a0*/  BRA `(.L_x_18436) ;  /* 0x0000000000047947 */ /* 0x000fea0003800000 */
.L_x_18459:
[----:B------:R0:W5:Y:S02]  /*68b0*/  LDG.E.U8 R23, desc[UR36][R4.64] ;  /* 0x0000002404177981 */ /* 0x000164000c1e1100 */
.L_x_18436:
        /* <DEDUP_REMOVED lines=19> */
.L_x_18467:
[----:B------:R0:W5:Y:S01]  /*69f0*/  LDG.E.U8 R0, desc[UR36][R4.64] ;  /* 0x0000002404007981 */ /* 0x000162000c1e1100 */
[----:B------:R-:W-:Y:S05]  /*6a00*/  BRA `(.L_x_18469) ;  /* 0x0000000c00507947 */ /* 0x000fea0003800000 */
.L_x_18466:
        /* <DEDUP_REMOVED lines=8> */
.L_x_18471:
[----:B------:R0:W5:Y:S01]  /*6a90*/  LDG.E.U8 R0, desc[UR36][R4.64] ;  /* 0x0000002404007981 */ /* 0x000162000c1e1100 */
[----:B------:R-:W-:Y:S05]  /*6aa0*/  BRA `(.L_x_18469) ;  /* 0x0000000c00287947 */ /* 0x000fea0003800000 */
.L_x_18470:
[----:B------:R0:W5:Y:S01]  /*6ab0*/  LDG.E.U16 R0, desc[UR36][R4.64] ;  /* 0x0000002404007981 */ /* 0x000162000c1e1500 */
[----:B------:R-:W-:Y:S05]  /*6ac0*/  BRA `(.L_x_18469) ;  /* 0x0000000c00207947 */ /* 0x000fea0003800000 */
.L_x_18465:
        /* <DEDUP_REMOVED lines=9> */
.L_x_18473:
[----:B------:R-:W2:Y:S02]  /*6b60*/  LDG.E.U16 R3, desc[UR36][R4.64] ;  /* 0x0000002404037981 */ /* 0x000ea4000c1e1500 */
[----:B--2---:R-:W-:-:S06]  /*6b70*/  HADD2.F32 R3, -RZ, R3.H0_H0 ;  /* 0x20000003ff037230 */ /* 0x004fcc0000004100 */
[----:B------:R-:W0:Y:S02]  /*6b80*/  F2I.FTZ.TRUNC.NTZ R3, R3 ;  /* 0x0000000300037305 */ /* 0x000e24000021f100 */
[----:B0-----:R-:W-:Y:S01]  /*6b90*/  PRMT R0, R3, 0x7610, R0 ;  /* 0x0000761003007816 */ /* 0x001fe20000000000 */
[----:B------:R-:W-:Y:S06]  /*6ba0*/  BRA `(.L_x_18469) ;  /* 0x0000000800e87947 */ /* 0x000fec0003800000 */
.L_x_18472:
        /* <DEDUP_REMOVED lines=9> */
.L_x_18475:
[----:B------:R-:W2:Y:S02]  /*6c40*/  LDG.E.U16 R4, desc[UR36][R4.64] ;  /* 0x0000002404047981 */ /* 0x000ea4000c1e1500 */
[----:B--2---:R-:W-:-:S06]  /*6c50*/  HADD2.F32 R3, -RZ, R4.H0_H0 ;  /* 0x20000004ff037230 */ /* 0x004fcc0000004100 */
[----:B------:R-:W0:Y:S02]  /*6c60*/  F2I.FTZ.TRUNC.NTZ R3, R3 ;  /* 0x0000000300037305 */ /* 0x000e24000021f100 */
[----:B0-----:R-:W-:Y:S01]  /*6c70*/  PRMT R0, R3, 0x7610, R0 ;  /* 0x0000761003007816 */ /* 0x001fe20000000000 */
[----:B------:R-:W-:Y:S06]  /*6c80*/  BRA `(.L_x_18469) ;  /* 0x0000000800b07947 */ /* 0x000fec0003800000 */
.L_x_18474:
[----:B------:R-:W2:Y:S02]  /*6c90*/  LDG.E.64 R4, desc[UR36][R4.64] ;  /* 0x0000002404047981 */ /* 0x000ea4000c1e1b00 */
[----:B--2---:R0:W1:Y:S02]  /*6ca0*/  F2I.F64.TRUNC R0, R4 ;  /* 0x0000000400007311 */ /* 0x004064000030d100 */
[----:B01----:R-:W-:Y:S05]  /*6cb0*/  BRA `(.L_x_18469) ;  /* 0x0000000800a47947 */ /* 0x003fea0003800000 */
.L_x_18464:
        /* <DEDUP_REMOVED lines=12> */
.L_x_18478:
[----:B------:R-:W2:Y:S02]  /*6d80*/  LDG.E.64 R4, desc[UR36][R4.64] ;  /* 0x0000002404047981 */ /* 0x000ea4000c1e1b00 */
[----:B--2---:R3:W4:Y:S02]  /*6d90*/  F2I.F64.TRUNC R0, R4 ;  /* 0x0000000400007311 */ /* 0x004724000030d100 */
[----:B---34-:R-:W-:Y:S05]  /*6da0*/  BRA `(.L_x_18469) ;  /* 0x0000000800687947 */ /* 0x018fea0003800000 */
.L_x_18477:
        /* <DEDUP_REMOVED lines=27> */
.L_x_18480:
        /* <DEDUP_REMOVED lines=15> */
.L_x_18479:
[----:B------:R-:W2:Y:S02]  /*7050*/  LDG.E.U16 R3, desc[UR36][R4.64] ;  /* 0x0000002404037981 */ /* 0x000ea4000c1e1500 */
[----:B--2---:R-:W-:-:S06]  /*7060*/  IMAD.U32 R3, R3, 0x10000, RZ ;  /* 0x0001000003037824 */ /* 0x004fcc00078e00ff */
[----:B------:R-:W0:Y:S02]  /*7070*/  F2I.FTZ.TRUNC.NTZ R3, R3 ;  /* 0x0000000300037305 */ /* 0x000e24000021f100 */
[----:B0-----:R-:W-:Y:S01]  /*7080*/  PRMT R0, R3, 0x7610, R0 ;  /* 0x0000761003007816 */ /* 0x001fe20000000000 */
[----:B------:R-:W-:Y:S06]  /*7090*/  BRA `(.L_x_18469) ;  /* 0x0000000400ac7947 */ /* 0x000fec0003800000 */
.L_x_18476:
        /* <DEDUP_REMOVED lines=10> */
.L_x_18483:
        /* <DEDUP_REMOVED lines=21> */
.L_x_18487:
[----:B------:R-:W-:Y:S05]  /*7290*/  BSYNC.RECONVERGENT B1 ;  /* 0x0000000000017941 */ /* 0x000fea0003800200 */
.L_x_18486:
[----:B------:R-:W-:Y:S01]  /*72a0*/  IMAD.SHL.U32 R0, R0, 0x100000, RZ ;  /* 0x0010000000007824 */ /* 0x000fe200078e00ff */
[----:B------:R-:W-:-:S04]  /*72b0*/  LEA R3, R3, 0x3b800000, 0x17 ;  /* 0x3b80000003037811 */ /* 0x000fc800078eb8ff */
[----:B------:R-:W-:-:S07]  /*72c0*/  LOP3.LUT R3, R3, R0, R7, 0xfe, !PT ;  /* 0x0000000003037212 */ /* 0x000fce00078efe07 */
.L_x_18485:
[----:B------:R-:W-:Y:S05]  /*72d0*/  BSYNC.RECONVERGENT B0 ;  /* 0x0000000000007941 */ /* 0x000fea0003800200 */
.L_x_18484:
[----:B------:R-:W0:Y:S02]  /*72e0*/  F2I.FTZ.TRUNC.NTZ R3, R3 ;  /* 0x0000000300037305 */ /* 0x000e24000021f100 */
[----:B0-----:R-:W-:Y:S01]  /*72f0*/  PRMT R0, R3, 0x7610, R0 ;  /* 0x0000761003007816 */ /* 0x001fe20000000000 */
[----:B------:R-:W-:Y:S06]  /*7300*/  BRA `(.L_x_18469) ;  /* 0x0000000400107947 */ /* 0x000fec0003800000 */
.L_x_18482:
        /* <DEDUP_REMOVED lines=21> */
.L_x_18491:
[----:B------:R-:W-:Y:S05]  /*7460*/  BSYNC.RECONVERGENT B1 ;  /* 0x0000000000017941 */ /* 0x000fea0003800200 */
.L_x_18490:
[----:B------:R-:W-:Y:S01]  /*7470*/  IMAD.SHL.U32 R0, R0, 0x200000, RZ ;  /* 0x0020000000007824 */ /* 0x000fe200078e00ff */
[----:B------:R-:W-:-:S04]  /*7480*/  LEA R3, R3, 0x37800000, 0x17 ;  /* 0x3780000003037811 */ /* 0x000fc800078eb8ff */
[----:B------:R-:W-:-:S07]  /*7490*/  LOP3.LUT R3, R3, R0, R7, 0xfe, !PT ;  /* 0x0000000003037212 */ /* 0x000fce00078efe07 */
.L_x_18489:
[----:B------:R-:W-:Y:S05]  /*74a0*/  BSYNC.RECONVERGENT B0 ;  /* 0x0000000000007941 */ /* 0x000fea0003800200 */
.L_x_18488:
[----:B------:R-:W0:Y:S02]  /*74b0*/  F2I.FTZ.TRUNC.NTZ R3, R3 ;  /* 0x0000000300037305 */ /* 0x000e24000021f100 */
[----:B0-----:R-:W-:Y:S01]  /*74c0*/  PRMT R0, R3, 0x7610, R0 ;  /* 0x0000761003007816 */ /* 0x001fe20000000000 */
[----:B------:R-:W-:Y:S06]  /*74d0*/  BRA `(.L_x_18469) ;  /* 0x00000000009c7947 */ /* 0x000fec0003800000 */
.L_x_18481:
        /* <DEDUP_REMOVED lines=14> */
.L_x_18495:
[----:B------:R-:W-:Y:S05]  /*75c0*/  BSYNC.RECONVERGENT B0 ;  /* 0x0000000000007941 */ /* 0x000fea0003800200 */
.L_x_18494:
[----:B------:R-:W0:Y:S02]  /*75d0*/  F2I.FTZ.TRUNC.NTZ R3, R3 ;  /* 0x0000000300037305 */ /* 0x000e24000021f100 */
[----:B0-----:R-:W-:Y:S01]  /*75e0*/  PRMT R0, R3, 0x7610, R0 ;  /* 0x0000761003007816 */ /* 0x001fe20000000000 */
[----:B------:R-:W-:Y:S06]  /*75f0*/  BRA `(.L_x_18469) ;  /* 0x0000000000547947 */ /* 0x000fec0003800000 */
.L_x_18468:
        /* <DEDUP_REMOVED lines=16> */
.L_x_18496:
[----:B------:R-:W-:Y:S01]  /*7700*/  PRMT R0, RZ, 0x7610, R0 ;  /* 0x00007610ff007816 */ /* 0x000fe20000000000 */
[----:B------:R-:W-:Y:S06]  /*7710*/  BRA `(.L_x_18469) ;  /* 0x00000000000c7947 */ /* 0x000fec0003800000 */
.L_x_18493:
[----:B------:R1:W5:Y:S01]  /*7720*/  LDG.E.U8 R0, desc[UR36][R4.64] ;  /* 0x0000002404007981 */ /* 0x000362000c1e1100 */
[----:B------:R-:W-:Y:S05]  /*7730*/  BRA `(.L_x_18469) ;  /* 0x0000000000047947 */ /* 0x000fea0003800000 */
.L_x_18492:
[----:B------:R0:W5:Y:S02]  /*7740*/  LDG.E.U8 R0, desc[UR36][R4.64] ;  /* 0x0000002404007981 */ /* 0x000164000c1e1100 */
.L_x_18469:
[----:B-----5:R-:W-:Y:S02]  /*7750*/  PRMT R23, R23, 0x8880, RZ ;  /* 0x0000888017177816 */ /* 0x020fe400000000ff */
[----:B01234-:R-:W-:Y:S02]  /*7760*/  PRMT R4, R0, 0x8880, RZ ;  /* 0x0000888000047816 */ /* 0x01ffe400000000ff */
[----:B------:R-:W-:Y:S02]  /*7770*/  PRMT R0, R23, 0x7710, RZ ;  /* 0x0000771017007816 */ /* 0x000fe400000000ff */
[----:B------:R-:W-:-:S07]  /*7780*/  PRMT R4, R4, 0x7710, RZ ;  /* 0x0000771004047816 */ /* 0x000fce00000000ff */
.L_x_18430:
[----:B------:R-:W-:Y:S05]  /*7790*/  BSYNC.RECONVERGENT B6 ;  /* 0x0000000000067941 */ /* 0x000fea0003800200 */
.L_x_18429:
[----:B------:R-:W-:Y:S01]  /*77a0*/  ISETP.GE.AND P0, PT, R25, R16, PT ;  /* 0x000000101900720c */ /* 0x000fe20003f06270 */
[----:B------:R-:W-:-:S12]  /*77b0*/  BSSY.RECONVERGENT B0, `(.L_x_18497) ;  /* 0x0000007000007945 */ /* 0x000fd80003800200 */
[----:B------:R-:W-:Y:S05]  /*77c0*/  @P0 BRA `(.L_x_18498) ;  /* 0x0000000000140947 */ /* 0x000fea0003800000 */
[----:B------:R-:W-:Y:S02]  /*77d0*/  PRMT R8, R26, 0x9910, RZ ;  /* 0x000099101a087816 */ /* 0x000fe400000000ff */
[----:B------:R-:W-:Y:S02]  /*77e0*/  PRMT R5, R24, 0x9910, RZ ;  /* 0x0000991018057816 */ /* 0x000fe400000000ff */
[----:B------:R-:W-:-:S07]  /*77f0*/  MOV R6, 0x7810 ;  /* 0x0000781000067802 */ /* 0x000fce0000000f00 */
[----:B------:R-:W-:Y:S05]  /*7800*/  CALL.REL.NOINC `($__internal_37_$__cuda_sm20_div_s16) ;  /* 0x0000004000847944 */ /* 0x000fea0003c00000 */
[----:B------:R-:W-:-:S07]  /*7810*/  IMAD.MOV.U32 R3, RZ, RZ, R5 ;  /* 0x000000ffff037224 */ /* 0x000fce00078e0005 */
.L_x_18498:
[----:B------:R-:W-:Y:S05]  /*7820*/  BSYNC.RECONVERGENT B0 ;  /* 0x0000000000007941 */ /* 0x000fea0003800200 */
.L_x_18497:
[----:B------:R-:W-:Y:S01]  /*7830*/  VIADD R23, R25, 0x80 ;  /* 0x0000008019177836 */ /* 0x000fe20000000000 */
[----:B------:R-:W-:Y:S04]  /*7840*/  BSSY.RECONVERGENT B0, `(.L_x_18499) ;  /* 0x0000008000007945 */ /* 0x000fe80003800200 */
[----:B------:R-:W-:-:S13]  /*7850*/  ISETP.GE.AND P0, PT, R23, R16, PT ;  /* 0x000000101700720c */ /* 0x000fda0003f06270 */
[----:B------:R-:W-:Y:S05]  /*7860*/  @P0 BRA `(.L_x_18500) ;  /* 0x0000000000140947 */ /* 0x000fea0003800000 */
[----:B------:R-:W-:Y:S02]  /*7870*/  PRMT R8, R22, 0x9910, RZ ;  /* 0x0000991016087816 */ /* 0x000fe400000000ff */
[----:B------:R-:W-:Y:S02]  /*7880*/  PRMT R5, R19, 0x9910, RZ ;  /* 0x0000991013057816 */ /* 0x000fe400000000ff */
[----:B------:R-:W-:-:S07]  /*7890*/  MOV R6, 0x78b0 ;  /* 0x000078b000067802 */ /* 0x000fce0000000f00 */
[----:B------:R-:W-:Y:S05]  /*78a0*/  CALL.REL.NOINC `($__internal_37_$__cuda_sm20_div_s16) ;  /* 0x00000040005c7944 */ /* 0x000fea0003c00000 */
[----:B------:R-:W-:-:S07]  /*78b0*/  IMAD.MOV.U32 R22, RZ, RZ, R5 ;  /* 0x000000ffff167224 */ /* 0x000fce00078e0005 */
.L_x_18500:
[----:B------:R-:W-:Y:S05]  /*78c0*/  BSYNC.RECONVERGENT B0 ;  /* 0x0000000000007941 */ /* 0x000fea0003800200 */
.L_x_18499:
        /* <DEDUP_REMOVED lines=9> */
.L_x_18502:
[----:B------:R-:W-:Y:S05]  /*7960*/  BSYNC.RECONVERGENT B0 ;  /* 0x0000000000007941 */ /* 0x000fea0003800200 */
.L_x_18501:
        /* <DEDUP_REMOVED lines=9> */
.L_x_18504:
[----:B------:R-:W-:Y:S05]  /*7a00*/  BSYNC.RECONVERGENT B0 ;  /* 0x0000000000007941 */ /* 0x000fea0003800200 */
.L_x_18503:
        /* <DEDUP_REMOVED lines=26> */
.L_x_18511:
[----:B------:R0:W-:Y:S01]  /*7bb0*/  STG.E.U8 desc[UR36][R8.64], R3 ;  /* 0x0000000308007986 */ /* 0x0001e2000c101124 */
[----:B------:R-:W-:Y:S01]  /*7bc0*/  IMAD.MOV.U32 R25, RZ, RZ, R23 ;  /* 0x000000ffff197224 */ /* 0x000fe200078e0017 */
[----:B------:R-:W-:Y:S06]  /*7bd0*/  BRA `(.L_x_18513) ;  /* 0x0000000c00d87947 */ /* 0x000fec0003800000 */
.L_x_18510:
[----:B------:R-:W-:-:S13]  /*7be0*/  ISETP.NE.AND P0, PT, R0, 0x2, PT ;  /* 0x000000020000780c */ /* 0x000fda0003f05270 */
[----:B------:R-:W-:Y:S05]  /*7bf0*/  @!P0 BRA `(.L_x_18514) ;  /* 0x0000000000408947 */ /* 0x000fea0003800000 */
[----:B------:R-:W-:-:S13]  /*7c00*/  ISETP.NE.AND P0, PT, R0, 0x3, PT ;  /* 0x000000030000780c */ /* 0x000fda0003f05270 */
[----:B------:R-:W-:Y:S05]  /*7c10*/  @!P0 BRA `(.L_x_18515) ;  /* 0x0000000000248947 */ /* 0x000fea0003800000 */
[----:B------:R-:W-:-:S13]  /*7c20*/  ISETP.NE.AND P0, PT, R0, 0x4, PT ;  /* 0x000000040000780c */ /* 0x000fda0003f05270 */
[----:B------:R-:W-:Y:S05]  /*7c30*/  @P0 BRA `(.L_x_18512) ;  /* 0x0000000c00040947 */ /* 0x000fea0003800000 */
[----:B------:R-:W-:Y:S01]  /*7c40*/  LOP3.LUT R3, R3, 0xffff, RZ, 0xc0, !PT ;  /* 0x0000ffff03037812 */ /* 0x000fe200078ec0ff */
[----:B------:R-:W-:-:S03]  /*7c50*/  IMAD.MOV.U32 R25, RZ, RZ, R23 ;  /* 0x000000ffff197224 */ /* 0x000fc600078e0017 */
[----:B------:R-:W-:-:S05]  /*7c60*/  PRMT R3, R3, 0x8880, RZ ;  /* 0x0000888003037816 */ /* 0x000fca00000000ff */
[----:B------:R-:W-:-:S05]  /*7c70*/  IMAD.MOV.U32 R4, RZ, RZ, R3 ;  /* 0x000000ffff047224 */ /* 0x000fca00078e0003 */
[----:B------:R-:W-:-:S05]  /*7c80*/  SHF.R.S32.HI R5, RZ, 0x1f, R4 ;  /* 0x0000001fff057819 */ /* 0x000fca0000011404 */
[----:B------:R0:W-:Y:S01]  /*7c90*/  STG.E.64 desc[UR36][R8.64], R4 ;  /* 0x0000000408007986 */ /* 0x0001e2000c101b24 */
[----:B------:R-:W-:Y:S05]  /*7ca0*/  BRA `(.L_x_18513) ;  /* 0x0000000c00a47947 */ /* 0x000fea0003800000 */
.L_x_18515:
[----:B------:R-:W-:Y:S01]  /*7cb0*/  LOP3.LUT R3, R3, 0xffff, RZ, 0xc0, !PT ;  /* 0x0000ffff03037812 */ /* 0x000fe200078ec0ff */
[----:B------:R-:W-:-:S03]  /*7cc0*/  IMAD.MOV.U32 R25, RZ, RZ, R23 ;  /* 0x000000ffff197224 */ /* 0x000fc600078e0017 */
[----:B------:R-:W-:-:S05]  /*7cd0*/  PRMT R3, R3, 0x8880, RZ ;  /* 0x0000888003037816 */ /* 0x000fca00000000ff */
[----:B------:R0:W-:Y:S01]  /*7ce0*/  STG.E desc[UR36][R8.64], R3 ;  /* 0x0000000308007986 */ /* 0x0001e2000c101924 */
[----:B------:R-:W-:Y:S05]  /*7cf0*/  BRA `(.L_x_18513) ;  /* 0x0000000c00907947 */ /* 0x000fea0003800000 */
.L_x_18514:
[----:B------:R-:W-:Y:S01]  /*7d00*/  PRMT R3, R3, 0x8880, RZ ;  /* 0x0000888003037816 */ /* 0x000fe200000000ff */
[----:B------:R-:W-:-:S03]  /*7d10*/  IMAD.MOV.U32 R25, RZ, RZ, R23 ;  /* 0x000000ffff197224 */ /* 0x000fc600078e0017 */
[----:B------:R-:W-:-:S05]  /*7d20*/  PRMT R3, R3, 0x7710, RZ ;  /* 0x0000771003037816 */ /* 0x000fca00000000ff */
[----:B------:R0:W-:Y:S01]  /*7d30*/  STG.E.U16 desc[UR36][R8.64], R3 ;  /* 0x0000000308007986 */ /* 0x0001e2000c101524 */
[----:B------:R-:W-:Y:S05]  /*7d40*/  BRA `(.L_x_18513) ;  /* 0x0000000c007c7947 */ /* 0x000fea0003800000 */
.L_x_18509:
[----:B------:R-:W-:-:S13]  /*7d50*/  ISETP.GT.AND P0, PT, R0, 0x6, PT ;  /* 0x000000060000780c */ /* 0x000fda0003f04270 */
[----:B------:R-:W-:Y:S05]  /*7d60*/  @P0 BRA `(.L_x_18516) ;  /* 0x0000000000340947 */ /* 0x000fea0003800000 */
[----:B------:R-:W-:-:S13]  /*7d70*/  ISETP.NE.AND P0, PT, R0, 0x5, PT ;  /* 0x000000050000780c */ /* 0x000fda0003f05270 */
[----:B------:R-:W-:Y:S05]  /*7d80*/  @!P0 BRA `(.L_x_18517) ;  /* 0x0000000000188947 */ /* 0x000fea0003800000 */
[----:B------:R-:W-:-:S13]  /*7d90*/  ISETP.NE.AND P0, PT, R0, 0x6, PT ;  /* 0x000000060000780c */ /* 0x000fda0003f05270 */
[----:B------:R-:W-:Y:S05]  /*7da0*/  @P0 BRA `(.L_x_18512) ;  /* 0x0000000800a80947 */ /* 0x000fea0003800000 */
[----:B------:R-:W0:Y:S01]  /*7db0*/  I2F.S8 R3, R3 ;  /* 0x0000000300037306 */ /* 0x000e220000001400 */
[----:B------:R-:W-:Y:S01]  /*7dc0*/  IMAD.MOV.U32 R25, RZ, RZ, R23 ;  /* 0x000000ffff197224 */ /* 0x000fe200078e0017 */
[----:B0-----:R0:W-:Y:S01]  /*7dd0*/  STG.E desc[UR36][R8.64], R3 ;  /* 0x0000000308007986 */ /* 0x0011e2000c101924 */
[----:B------:R-:W-:Y:S05]  /*7de0*/  BRA `(.L_x_18513) ;  /* 0x0000000c00547947 */ /* 0x000fea0003800000 */
.L_x_18517:
[----:B------:R-:W0:Y:S01]  /*7df0*/  I2F.S8 R0, R3 ;  /* 0x0000000300007306 */ /* 0x000e220000001400 */
[----:B------:R-:W-:Y:S01]  /*7e00*/  IMAD.MOV.U32 R25, RZ, RZ, R23 ;  /* 0x000000ffff197224 */ /* 0x000fe200078e0017 */
[----:B0-----:R-:W-:-:S05]  /*7e10*/  F2FP.F16.F32.PACK_AB R0, RZ, R0 ;  /* 0x00000000ff00723e */ /* 0x001fca00000000ff */
[----:B------:R1:W-:Y:S01]  /*7e20*/  STG.E.U16 desc[UR36][R8.64], R0 ;  /* 0x0000000008007986 */ /* 0x0003e2000c101524 */
[----:B------:R-:W-:Y:S05]  /*7e30*/  BRA `(.L_x_18513) ;  /* 0x0000000c00407947 */ /* 0x000fea0003800000 */
.L_x_18516:
[----:B------:R-:W-:-:S13]  /*7e40*/  ISETP.NE.AND P0, PT, R0, 0x7, PT ;  /* 0x000000070000780c */ /* 0x000fda0003f05270 */
[----:B------:R-:W-:Y:S05]  /*7e50*/  @!P0 BRA `(.L_x_18518) ;  /* 0x00000000003c8947 */ /* 0x000fea0003800000 */
[----:B------:R-:W-:-:S13]  /*7e60*/  ISETP.NE.AND P0, PT, R0, 0x8, PT ;  /* 0x000000080000780c */ /* 0x000fda0003f05270 */
[----:B------:R-:W-:Y:S05]  /*7e70*/  @!P0 BRA `(.L_x_18519) ;  /* 0x00000000001c8947 */ /* 0x000fea0003800000 */
[----:B------:R-:W-:-:S13]  /*7e80*/  ISETP.NE.AND P0, PT, R0, 0x9, PT ;  /* 0x000000090000780c */ /* 0x000fda0003f05270 */
[----:B------:R-:W-:Y:S05]  /*7e90*/  @P0 BRA `(.L_x_18512) ;  /* 0x00000008006c0947 */ /* 0x000fea0003800000 */
[----:B------:R-:W0:Y:S01]  /*7ea0*/  I2F.S8 R4, R3 ;  /* 0x0000000300047306 */ /* 0x000e220000001400 */
[----:B------:R-:W-:Y:S02]  /*7eb0*/  IMAD.MOV.U32 R5, RZ, RZ, RZ ;  /* 0x000000ffff057224 */ /* 0x000fe400078e00ff */
[----:B------:R-:W-:-:S03]  /*7ec0*/  IMAD.MOV.U32 R25, RZ, RZ, R23 ;  /* 0x000000ffff197224 */ /* 0x000fc600078e0017 */
[----:B0-----:R3:W-:Y:S01]  /*7ed0*/  STG.E.64 desc[UR36][R8.64], R4 ;  /* 0x0000000408007986 */ /* 0x0017e2000c101b24 */
[----:B------:R-:W-:Y:S05]  /*7ee0*/  BRA `(.L_x_18513) ;  /* 0x0000000c00147947 */ /* 0x000fea0003800000 */
.L_x_18519:
[----:B------:R-:W0:Y:S01]  /*7ef0*/  I2F.S8 R3, R3 ;  /* 0x0000000300037306 */ /* 0x000e220000001400 */
[----:B------:R-:W-:Y:S01]  /*7f00*/  IMAD.MOV.U32 R25, RZ, RZ, R23 ;  /* 0x000000ffff197224 */ /* 0x000fe200078e0017 */
[----:B0-----:R-:W-:-:S04]  /*7f10*/  F2FP.F16.F32.PACK_AB R3, RZ, R3 ;  /* 0x00000003ff03723e */ /* 0x001fc800000000ff */
[----:B------:R-:W-:-:S05]  /*7f20*/  PRMT R3, R3, 0x5410, RZ ;  /* 0x0000541003037816 */ /* 0x000fca00000000ff */
[----:B------:R4:W-:Y:S01]  /*7f30*/  STG.E desc[UR36][R8.64], R3 ;  /* 0x0000000308007986 */ /* 0x0009e2000c101924 */
[----:B------:R-:W-:Y:S05]  /*7f40*/  BRA `(.L_x_18513) ;  /* 0x0000000800fc7947 */ /* 0x000fea0003800000 */
.L_x_18518:
[----:B------:R-:W-:Y:S01]  /*7f50*/  PRMT R4, R3, 0x8880, RZ ;  /* 0x0000888003047816 */ /* 0x000fe200000000ff */
[----:B------:R-:W-:-:S03]  /*7f60*/  IMAD.MOV.U32 R25, RZ, RZ, R23 ;  /* 0x000000ffff197224 */ /* 0x000fc600078e0017 */
[----:B------:R-:W-:-:S06]  /*7f70*/  PRMT R4, R4, 0x7710, RZ ;  /* 0x0000771004047816 */ /* 0x000fcc00000000ff */
[----:B------:R-:W0:Y:S02]  /*7f80*/  I2F.F64.S16 R4, R4 ;  /* 0x0000000400047312 */ /* 0x000e240000101c00 */
[----:B0-----:R2:W-:Y:S01]  /*7f90*/  STG.E.64 desc[UR36][R8.64], R4 ;  /* 0x0000000408007986 */ /* 0x0015e2000c101b24 */
[----:B------:R-:W-:Y:S05]  /*7fa0*/  BRA `(.L_x_18513) ;  /* 0x0000000800e47947 */ /* 0x000fea0003800000 */
.L_x_18508:
        /* <DEDUP_REMOVED lines=8> */
[----:B------:R-:W-:Y:S01]  /*8030*/  LOP3.LUT P0, RZ, R3, 0xff, RZ, 0xc0, !PT ;  /* 0x000000ff03ff7812 */ /* 0x000fe2000780c0ff */
[----:B------:R-:W-:-:S03]  /*8040*/  IMAD.MOV.U32 R25, RZ, RZ, R23 ;  /* 0x000000ffff197224 */ /* 0x000fc600078e0017 */
[----:B------:R-:W-:-:S05]  /*8050*/  SEL R3, RZ, 0x1, !P0 ;  /* 0x00000001ff037807 */ /* 0x000fca0004000000 */
[----:B------:R0:W-:Y:S01]  /*8060*/  STG.E.U8 desc[UR36][R8.64], R3 ;  /* 0x0000000308007986 */ /* 0x0001e2000c101124 */
[----:B------:R-:W-:Y:S05]  /*8070*/  BRA `(.L_x_18513) ;  /* 0x0000000800b07947 */ /* 0x000fea0003800000 */
.L_x_18522:
[----:B------:R-:W-:Y:S02]  /*8080*/  PRMT R4, R3, 0x8880, RZ ;  /* 0x0000888003047816 */ /* 0x000fe400000000ff */
[----:B------:R-:W-:Y:S01]  /*8090*/  CS2R R6, SRZ ;  /* 0x0000000000067805 */ /* 0x000fe2000001ff00 */
[----:B------:R-:W-:Y:S01]  /*80a0*/  IMAD.MOV.U32 R25, RZ, RZ, R23 ;  /* 0x000000ffff197224 */ /* 0x000fe200078e0017 */
[----:B------:R-:W-:-:S06]  /*80b0*/  PRMT R4, R4, 0x7710, RZ ;  /* 0x0000771004047816 */ /* 0x000fcc00000000ff */
[----:B------:R-:W0:Y:S02]  /*80c0*/  I2F.F64.S16 R4, R4 ;  /* 0x0000000400047312 */ /* 0x000e240000101c00 */
[----:B0-----:R0:W-:Y:S01]  /*80d0*/  STG.E.128 desc[UR36][R8.64], R4 ;  /* 0x0000000408007986 */ /* 0x0011e2000c101d24 */
[----:B------:R-:W-:Y:S05]  /*80e0*/  BRA `(.L_x_18513) ;  /* 0x0000000800947947 */ /* 0x000fea0003800000 */
.L_x_18521:
[----:B------:R-:W-:-:S13]  /*80f0*/  ISETP.NE.AND P0, PT, R0, 0xf, PT ;  /* 0x0000000f0000780c */ /* 0x000fda0003f05270 */
[----:B------:R-:W-:Y:S05]  /*8100*/  @!P0 BRA `(.L_x_18523) ;  /* 0x0000000000a88947 */ /* 0x000fea0003800000 */
[----:B------:R-:W-:-:S13]  /*8110*/  ISETP.NE.AND P0, PT, R0, 0x17, PT ;  /* 0x000000170000780c */ /* 0x000fda0003f05270 */
[----:B------:R-:W-:Y:S05]  /*8120*/  @!P0 BRA `(.L_x_18524) ;  /* 0x0000000000508947 */ /* 0x000fea0003800000 */
[----:B------:R-:W-:-:S13]  /*8130*/  ISETP.NE.AND P0, PT, R0, 0x18, PT ;  /* 0x000000180000780c */ /* 0x000fda0003f05270 */
[----:B------:R-:W-:Y:S05]  /*8140*/  @P0 BRA `(.L_x_18512) ;  /* 0x0000000400c00947 */ /* 0x000fea0003800000 */
        /* <DEDUP_REMOVED lines=13> */
.L_x_18526:
[----:B------:R-:W-:Y:S05]  /*8220*/  BSYNC.RECONVERGENT B0 ;  /* 0x0000000000007941 */ /* 0x000fea0003800200 */
.L_x_18525:
[----:B------:R-:W-:Y:S01]  /*8230*/  LOP3.LUT R5, R0, 0x80, R5, 0xf8, !PT ;  /* 0x0000008000057812 */ /* 0x000fe200078ef805 */
[----:B------:R-:W-:-:S04]  /*8240*/  IMAD.MOV.U32 R25, RZ, RZ, R23 ;  /* 0x000000ffff197224 */ /* 0x000fc800078e0017 */
[----:B------:R0:W-:Y:S01]  /*8250*/  STG.E.U8 desc[UR36][R8.64], R5 ;  /* 0x0000000508007986 */ /* 0x0001e2000c101124 */
[----:B------:R-:W-:Y:S05]  /*8260*/  BRA `(.L_x_18513) ;  /* 0x0000000800347947 */ /* 0x000fea0003800000 */
.L_x_18524:
        /* <DEDUP_REMOVED lines=15> */
.L_x_18528:
[----:B------:R-:W-:Y:S05]  /*8360*/  BSYNC.RECONVERGENT B0 ;  /* 0x0000000000007941 */ /* 0x000fea0003800200 */
.L_x_18527:
[----:B------:R-:W-:Y:S01]  /*8370*/  LOP3.LUT R5, R0, 0x80, R5, 0xf8, !PT ;  /* 0x0000008000057812 */ /* 0x000fe200078ef805 */
[----:B------:R-:W-:-:S04]  /*8380*/  IMAD.MOV.U32 R25, RZ, RZ, R23 ;  /* 0x000000ffff197224 */ /* 0x000fc800078e0017 */
[----:B------:R0:W-:Y:S01]  /*8390*/  STG.E.U8 desc[UR36][R8.64], R5 ;  /* 0x0000000508007986 */ /* 0x0001e2000c101124 */
[----:B------:R-:W-:Y:S05]  /*83a0*/  BRA `(.L_x_18513) ;  /* 0x0000000400e47947 */ /* 0x000fea0003800000 */
.L_x_18523:
[----:B------:R-:W0:Y:S01]  /*83b0*/  I2F.S8 R0, R3 ;  /* 0x0000000300007306 */ /* 0x000e220000001400 */
[----:B------:R-:W-:Y:S01]  /*83c0*/  IMAD.MOV.U32 R25, RZ, RZ, R23 ;  /* 0x000000ffff197224 */ /* 0x000fe200078e0017 */
[----:B0-----:R-:W-:-:S05]  /*83d0*/  F2FP.BF16.F32.PACK_AB R0, RZ, R0 ;  /* 0x00000000ff00723e */ /* 0x001fca00000010ff */
[----:B------:R0:W-:Y:S01]  /*83e0*/  STG.E.U16 desc[UR36][R8.64], R0 ;  /* 0x0000000008007986 */ /* 0x0001e2000c101524 */
[----:B------:R-:W-:Y:S05]  /*83f0*/  BRA `(.L_x_18513) ;  /* 0x0000000400d07947 */ /* 0x000fea0003800000 */
.L_x_18520:
        /* <DEDUP_REMOVED lines=8> */
[----:B------:R-:W-:Y:S01]  /*8480*/  PRMT R3, R3, 0x8880, RZ ;  /* 0x0000888003037816 */ /* 0x000fe200000000ff */
[----:B------:R-:W-:-:S03]  /*8490*/  IMAD.MOV.U32 R25, RZ, RZ, R23 ;  /* 0x000000ffff197224 */ /* 0x000fc600078e0017 */
[----:B------:R-:W-:-:S05]  /*84a0*/  PRMT R3, R3, 0x7710, RZ ;  /* 0x0000771003037816 */ /* 0x000fca00000000ff */
[----:B------:R0:W-:Y:S01]  /*84b0*/  STG.E.U16 desc[UR36][R8.64], R3 ;  /* 0x0000000308007986 */ /* 0x0001e2000c101524 */
[----:B------:R-:W-:Y:S05]  /*84c0*/  BRA `(.L_x_18513) ;  /* 0x00000004009c7947 */ /* 0x000fea0003800000 */
.L_x_18531:
        /* <DEDUP_REMOVED lines=13> */
.L_x_18534:
[----:B------:R-:W-:-:S04]  /*85a0*/  SHF.R.U32.HI R0, RZ, 0x14, R3 ;  /* 0x00000014ff007819 */ /* 0x000fc80000011603 */
[----:B------:R-:W-:-:S04]  /*85b0*/  LOP3.LUT R0, R0, 0x1, RZ, 0xc0, !PT ;  /* 0x0000000100007812 */ /* 0x000fc800078ec0ff */
[----:B------:R-:W-:-:S04]  /*85c0*/  IADD3 R0, PT, PT, R3, 0x487ffff, R0 ;  /* 0x0487ffff03007810 */ /* 0x000fc80007ffe000 */
[----:B------:R-:W-:-:S04]  /*85d0*/  SHF.R.U32.HI R0, RZ, 0x14, R0 ;  /* 0x00000014ff007819 */ /* 0x000fc80000011600 */
[----:B------:R-:W-:-:S07]  /*85e0*/  LOP3.LUT R0, R0, 0xff, RZ, 0xc0, !PT ;  /* 0x000000ff00007812 */ /* 0x000fce00078ec0ff */
.L_x_18535:
[----:B------:R-:W-:-:S04]  /*85f0*/  SHF.R.U32.HI R3, RZ, 0x18, R3 ;  /* 0x00000018ff037819 */ /* 0x000fc80000011603 */
[----:B------:R-:W-:-:S04]  /*8600*/  LOP3.LUT R0, R0, 0x80, R3, 0xf8, !PT ;  /* 0x0000008000007812 */ /* 0x000fc800078ef803 */
[----:B------:R-:W-:-:S07]  /*8610*/  PRMT R4, R0, 0x7610, R4 ;  /* 0x0000761000047816 */ /* 0x000fce0000000004 */
.L_x_18533:
[----:B------:R-:W-:Y:S05]  /*8620*/  BSYNC.RECONVERGENT B0 ;  /* 0x0000000000007941 */ /* 0x000fea0003800200 */
.L_x_18532:
[----:B------:R0:W-:Y:S01]  /*8630*/  STG.E.U8 desc[UR36][R8.64], R4 ;  /* 0x0000000408007986 */ /* 0x0001e2000c101124 */
[----:B------:R-:W-:Y:S01]  /*8640*/  IMAD.MOV.U32 R25, RZ, RZ, R23 ;  /* 0x000000ffff197224 */ /* 0x000fe200078e0017 */
[----:B------:R-:W-:Y:S06]  /*8650*/  BRA `(.L_x_18513) ;  /* 0x0000000400387947 */ /* 0x000fec0003800000 */
.L_x_18530:
        /* <DEDUP_REMOVED lines=13> */
.L_x_18538:
[----:B------:R-:W-:-:S04]  /*8730*/  SHF.R.U32.HI R0, RZ, 0x15, R3 ;  /* 0x00000015ff007819 */ /* 0x000fc80000011603 */
[----:B------:R-:W-:-:S04]  /*8740*/  LOP3.LUT R0, R0, 0x1, RZ, 0xc0, !PT ;  /* 0x0000000100007812 */ /* 0x000fc800078ec0ff */
[----:B------:R-:W-:-:S04]  /*8750*/  IADD3 R0, PT, PT, R3, 0x88fffff, R0 ;  /* 0x088fffff03007810 */ /* 0x000fc80007ffe000 */
[----:B------:R-:W-:-:S04]  /*8760*/  SHF.R.U32.HI R0, RZ, 0x15, R0 ;  /* 0x00000015ff007819 */ /* 0x000fc80000011600 */
[----:B------:R-:W-:-:S07]  /*8770*/  LOP3.LUT R0, R0, 0xff, RZ, 0xc0, !PT ;  /* 0x000000ff00007812 */ /* 0x000fce00078ec0ff */
.L_x_18539:
[----:B------:R-:W-:-:S04]  /*8780*/  SHF.R.U32.HI R3, RZ, 0x18, R3 ;  /* 0x00000018ff037819 */ /* 0x000fc80000011603 */
[----:B------:R-:W-:-:S04]  /*8790*/  LOP3.LUT R0, R0, 0x80, R3, 0xf8, !PT ;  /* 0x0000008000007812 */ /* 0x000fc800078ef803 */
[----:B------:R-:W-:-:S07]  /*87a0*/  PRMT R4, R0, 0x7610, R4 ;  /* 0x0000761000047816 */ /* 0x000fce0000000004 */
.L_x_18537:
[----:B------:R-:W-:Y:S05]  /*87b0*/  BSYNC.RECONVERGENT B0 ;  /* 0x0000000000007941 */ /* 0x000fea0003800200 */
.L_x_18536:
[----:B------:R0:W-:Y:S01]  /*87c0*/  STG.E.U8 desc[UR36][R8.64], R4 ;  /* 0x0000000408007986 */ /* 0x0001e2000c101124 */
[----:B------:R-:W-:Y:S01]  /*87d0*/  IMAD.MOV.U32 R25, RZ, RZ, R23 ;  /* 0x000000ffff197224 */ /* 0x000fe200078e0017 */
[----:B------:R-:W-:Y:S06]  /*87e0*/  BRA `(.L_x_18513) ;  /* 0x0000000000d47947 */ /* 0x000fec0003800000 */
.L_x_18529:
[----:B------:R-:W-:-:S13]  /*87f0*/  ISETP.NE.AND P0, PT, R0, 0x1c, PT ;  /* 0x0000001c0000780c */ /* 0x000fda0003f05270 */
[----:B------:R-:W-:Y:S05]  /*8800*/  @!P0 BRA `(.L_x_18540) ;  /* 0x0000000000bc8947 */ /* 0x000fea0003800000 */
[----:B------:R-:W-:-:S13]  /*8810*/  ISETP.NE.AND P0, PT, R0, 0x1d, PT ;  /* 0x0000001d0000780c */ /* 0x000fda0003f05270 */
[----:B------:R-:W-:Y:S05]  /*8820*/  @!P0 BRA `(.L_x_18541) ;  /* 0x0000000000988947 */ /* 0x000fea0003800000 */
[----:B------:R-:W-:-:S13]  /*8830*/  ISETP.NE.AND P0, PT, R0, 0x2c, PT ;  /* 0x0000002c0000780c */ /* 0x000fda0003f05270 */
[----:B------:R-:W-:Y:S05]  /*8840*/  @!P0 BRA `(.L_x_18542) ;  /* 0x0000000000488947 */ /* 0x000fea0003800000 */
.L_x_18512:
        /* <DEDUP_REMOVED lines=16> */
.L_x_18543:
[----:B------:R-:W-:Y:S01]  /*8950*/  IMAD.MOV.U32 R25, RZ, RZ, R23 ;  /* 0x000000ffff197224 */ /* 0x000fe200078e0017 */
[----:B------:R-:W-:Y:S06]  /*8960*/  BRA `(.L_x_18513) ;  /* 0x0000000000747947 */ /* 0x000fec0003800000 */
.L_x_18542:
[----:B------:R-:W0:Y:S01]  /*8970*/  I2F.S8 R6, R3 ;  /* 0x0000000300067306 */ /* 0x000e220000001400 */
[----:B------:R-:W-:Y:S01]  /*8980*/  IMAD.MOV.U32 R25, RZ, RZ, R23 ;  /* 0x000000ffff197224 */ /* 0x000fe200078e0017 */
        /* <DEDUP_REMOVED lines=12> */
[----:B------:R-:W-:-:S04]  /*8a50*/  @!P0 IMAD.MOV R5, RZ, RZ, R4 ;  /* 0x000000ffff058224 */ /* 0x000fc800078e0204 */
[----:B------:R-:W-:-:S05]  /*8a60*/  @P1 IMAD.MOV.U32 R3, RZ, RZ, R5 ;  /* 0x000000ffff031224 */ /* 0x000fca00078e0005 */
[----:B------:R0:W-:Y:S01]  /*8a70*/  STG.E.U8 desc[UR36][R8.64], R3 ;  /* 0x0000000308007986 */ /* 0x0001e2000c101124 */
[----:B------:R-:W-:Y:S05]  /*8a80*/  BRA `(.L_x_18513) ;  /* 0x00000000002c7947 */ /* 0x000fea0003800000 */
.L_x_18541:
[----:B------:R-:W-:Y:S01]  /*8a90*/  LOP3.LUT R3, R3, 0xffff, RZ, 0xc0, !PT ;  /* 0x0000ffff03037812 */ /* 0x000fe200078ec0ff */
[----:B------:R-:W-:-:S03]  /*8aa0*/  IMAD.MOV.U32 R25, RZ, RZ, R23 ;  /* 0x000000ffff197224 */ /* 0x000fc600078e0017 */
[----:B------:R-:W-:-:S05]  /*8ab0*/  PRMT R3, R3, 0x8880, RZ ;  /* 0x0000888003037816 */ /* 0x000fca00000000ff */
[----:B------:R-:W-:-:S05]  /*8ac0*/  IMAD.MOV.U32 R4, RZ, RZ, R3 ;  /* 0x000000ffff047224 */ /* 0x000fca00078e0003 */
[----:B------:R-:W-:-:S05]  /*8ad0*/  SHF.R.S32.HI R5, RZ, 0x1f, R4 ;  /* 0x0000001fff057819 */ /* 0x000fca0000011404 */
[----:B------:R0:W-:Y:S01]  /*8ae0*/  STG.E.64 desc[UR36][R8.64], R4 ;  /* 0x0000000408007986 */ /* 0x0001e2000c101b24 */
[----:B------:R-:W-:Y:S05]  /*8af0*/  BRA `(.L_x_18513) ;  /* 0x0000000000107947 */ /* 0x000fea0003800000 */
.L_x_18540:
[----:B------:R-:W-:Y:S01]  /*8b00*/  LOP3.LUT R3, R3, 0xffff, RZ, 0xc0, !PT ;  /* 0x0000ffff03037812 */ /* 0x000fe200078ec0ff */
[----:B------:R-:W-:-:S03]  /*8b10*/  IMAD.MOV.U32 R25, RZ, RZ, R23 ;  /* 0x000000ffff197224 */ /* 0x000fc600078e0017 */
[----:B------:R-:W-:-:S05]  /*8b20*/  PRMT R3, R3, 0x8880, RZ ;  /* 0x0000888003037816 */ /* 0x000fca00000000ff */
[----:B------:R0:W-:Y:S02]  /*8b30*/  STG.E desc[UR36][R8.64], R3 ;  /* 0x0000000308007986 */ /* 0x0001e4000c101924 */
.L_x_18513:
[----:B------:R-:W-:-:S13]  /*8b40*/  ISETP.GE.AND P0, PT, R25, R16, PT ;  /* 0x000000101900720c */ /* 0x000fda0003f06270 */
[----:B------:R-:W-:Y:S05]  /*8b50*/  @P0 BREAK.RELIABLE B6 ;  /* 0x0000000000060942 */ /* 0x000fea0003800100 */
        /* <DEDUP_REMOVED lines=21> */
.L_x_18548:
[----:B------:R0:W-:Y:S01]  /*8cb0*/  STG.E.U8 desc[UR36][R8.64], R22 ;  /* 0x0000001608007986 */ /* 0x0001e2000c101124 */
[----:B------:R-:W-:Y:S05]  /*8cc0*/  BRA `(.L_x_18550) ;  /* 0x0000000c00807947 */ /* 0x000fea0003800000 */
.L_x_18547:
[----:B------:R-:W-:-:S13]  /*8cd0*/  ISETP.NE.AND P0, PT, R0, 0x2, PT ;  /* 0x000000020000780c */ /* 0x000fda0003f05270 */
[----:B------:R-:W-:Y:S05]  /*8ce0*/  @!P0 BRA `(.L_x_18551) ;  /* 0x0000000000388947 */ /* 0x000fea0003800000 */
[----:B------:R-:W-:-:S13]  /*8cf0*/  ISETP.NE.AND P0, PT, R0, 0x3, PT ;  /* 0x000000030000780c */ /* 0x000fda0003f05270 */
[----:B------:R-:W-:Y:S05]  /*8d00*/  @!P0 BRA `(.L_x_18552) ;  /* 0x0000000000208947 */ /* 0x000fea0003800000 */
[----:B------:R-:W-:-:S13]  /*8d10*/  ISETP.NE.AND P0, PT, R0, 0x4, PT ;  /* 0x000000040000780c */ /* 0x000fda0003f05270 */
[----:B------:R-:W-:Y:S05]  /*8d20*/  @P0 BRA `(.L_x_18549) ;  /* 0x0000000800840947 */ /* 0x000fea0003800000 */
[----:B------:R-:W-:-:S04]  /*8d30*/  LOP3.LUT R22, R22, 0xffff, RZ, 0xc0, !PT ;  /* 0x0000ffff16167812 */ /* 0x000fc800078ec0ff */
[----:B------:R-:W-:-:S05]  /*8d40*/  PRMT R22, R22, 0x8880, RZ ;  /* 0x0000888016167816 */ /* 0x000fca00000000ff */
[----:B------:R-:W-:-:S05]  /*8d50*/  IMAD.MOV.U32 R4, RZ, RZ, R22 ;  /* 0x000000ffff047224 */ /* 0x000fca00078e0016 */
[----:B------:R-:W-:-:S05]  /*8d60*/  SHF.R.S32.HI R5, RZ, 0x1f, R4 ;  /* 0x0000001fff057819 */ /* 0x000fca0000011404 */
[----:B------:R0:W-:Y:S01]  /*8d70*/  STG.E.64 desc[UR36][R8.64], R4 ;  /* 0x0000000408007986 */ /* 0x0001e2000c101b24 */
[----:B------:R-:W-:Y:S05]  /*8d80*/  BRA `(.L_x_18550) ;  /* 0x0000000c00507947 */ /* 0x000fea0003800000 */
.L_x_18552:
[----:B------:R-:W-:-:S04]  /*8d90*/  LOP3.LUT R22, R22, 0xffff, RZ, 0xc0, !PT ;  /* 0x0000ffff16167812 */ /* 0x000fc800078ec0ff */
[----:B------:R-:W-:-:S05]  /*8da0*/  PRMT R3, R22, 0x8880, RZ ;  /* 0x0000888016037816 */ /* 0x000fca00000000ff */
[----:B------:R0:W-:Y:S01]  /*8db0*/  STG.E desc[UR36][R8.64], R3 ;  /* 0x0000000308007986 */ /* 0x0001e2000c101924 */
[----:B------:R-:W-:Y:S05]  /*8dc0*/  BRA `(.L_x_18550) ;  /* 0x0000000c00407947 */ /* 0x000fea0003800000 */
.L_x_18551:
[----:B------:R-:W-:-:S04]  /*8dd0*/  PRMT R3, R22, 0x8880, RZ ;  /* 0x0000888016037816 */ /* 0x000fc800000000ff */
[----:B------:R-:W-:-:S05]  /*8de0*/  PRMT R3, R3, 0x7710, RZ ;  /* 0x0000771003037816 */ /* 0x000fca00000000ff */
[----:B------:R0:W-:Y:S01]  /*8df0*/  STG.E.U16 desc[UR36][R8.64], R3 ;  /* 0x0000000308007986 */ /* 0x0001e2000c101524 */
[----:B------:R-:W-:Y:S05]  /*8e00*/  BRA `(.L_x_18550) ;  /* 0x0000000c00307947 */ /* 0x000fea0003800000 */
.L_x_18546:
[----:B------:R-:W-:-:S13]  /*8e10*/  ISETP.GT.AND P0, PT, R0, 0x6, PT ;  /* 0x000000060000780c */ /* 0x000fda0003f04270 */
[----:B------:R-:W-:Y:S05]  /*8e20*/  @P0 BRA `(.L_x_18553) ;  /* 0x00000000002c0947 */ /* 0x000fea0003800000 */
[----:B------:R-:W-:-:S13]  /*8e30*/  ISETP.NE.AND P0, PT, R0, 0x5, PT ;  /* 0x000000050000780c */ /* 0x000fda0003f05270 */
[----:B------:R-:W-:Y:S05]  /*8e40*/  @!P0 BRA `(.L_x_18554) ;  /* 0x0000000000148947 */ /* 0x000fea0003800000 */
[----:B------:R-:W-:-:S13]  /*8e50*/  ISETP.NE.AND P0, PT, R0, 0x6, PT ;  /* 0x000000060000780c */ /* 0x000fda0003f05270 */
[----:B------:R-:W-:Y:S05]  /*8e60*/  @P0 BRA `(.L_x_18549) ;  /* 0x0000000800340947 */ /* 0x000fea0003800000 */
[----:B------:R-:W0:Y:S02]  /*8e70*/  I2F.S8 R3, R22 ;  /* 0x0000001600037306 */ /* 0x000e240000001400 */
[----:B0-----:R3:W-:Y:S01]  /*8e80*/  STG.E desc[UR36][R8.64], R3 ;  /* 0x0000000308007986 */ /* 0x0017e2000c101924 */
[----:B------:R-:W-:Y:S05]  /*8e90*/  BRA `(.L_x_18550) ;  /* 0x0000000c000c7947 */ /* 0x000fea0003800000 */
.L_x_18554:
[----:B------:R-:W0:Y:S02]  /*8ea0*/  I2F.S8 R0, R22 ;  /* 0x0000001600007306 */ /* 0x000e240000001400 */
[----:B0-----:R-:W-:-:S05]  /*8eb0*/  F2FP.F16.F32.PACK_AB R0, RZ, R0 ;  /* 0x00000000ff00723e */ /* 0x001fca00000000ff */
[----:B------:R4:W-:Y:S01]  /*8ec0*/  STG.E.U16 desc[UR36][R8.64], R0 ;  /* 0x0000000008007986 */ /* 0x0009e2000c101524 */
[----:B------:R-:W-:Y:S05]  /*8ed0*/  BRA `(.L_x_18550) ;  /* 0x0000000800fc7947 */ /* 0x000fea0003800000 */
.L_x_18553:
[----:B------:R-:W-:-:S13]  /*8ee0*/  ISETP.NE.AND P0, PT, R0, 0x7, PT ;  /* 0x000000070000780c */ /* 0x000fda0003f05270 */
[----:B------:R-:W-:Y:S05]  /*8ef0*/  @!P0 BRA `(.L_x_18555) ;  /* 0x0000000000348947 */ /* 0x000fea0003800000 */
[----:B------:R-:W-:-:S13]  /*8f00*/  ISETP.NE.AND P0, PT, R0, 0x8, PT ;  /* 0x000000080000780c */ /* 0x000fda0003f05270 */
[----:B------:R-:W-:Y:S05]  /*8f10*/  @!P0 BRA `(.L_x_18556) ;  /* 0x0000000000188947 */ /* 0x000fea0003800000 */
[----:B------:R-:W-:-:S13]  /*8f20*/  ISETP.NE.AND P0, PT, R0, 0x9, PT ;  /* 0x000000090000780c */ /* 0x000fda0003f05270 */
[----:B------:R-:W-:Y:S05]  /*8f30*/  @P0 BRA `(.L_x_18549) ;  /* 0x0000000800000947 */ /* 0x000fea0003800000 */
[----:B------:R-:W0:Y:S01]  /*8f40*/  I2F.S8 R22, R22 ;  /* 0x0000001600167306 */ /* 0x000e220000001400 */
[----:B------:R-:W-:-:S05]  /*8f50*/  IMAD.MOV.U32 R23, RZ, RZ, RZ ;  /* 0x000000ffff177224 */ /* 0x000fca00078e00ff */
[----:B0-----:R1:W-:Y:S01]  /*8f60*/  STG.E.64 desc[UR36][R8.64], R22 ;  /* 0x0000001608007986 */ /* 0x0013e2000c101b24 */
[----:B------:R-:W-:Y:S05]  /*8f70*/  BRA `(.L_x_18550) ;  /* 0x0000000800d47947 */ /* 0x000fea0003800000 */
.L_x_18556:
[----:B------:R-:W0:Y:S02]  /*8f80*/  I2F.S8 R22, R22 ;  /* 0x0000001600167306 */ /* 0x000e240000001400 */
[----:B0-----:R-:W-:-:S04]  /*8f90*/  F2FP.F16.F32.PACK_AB R3, RZ, R22 ;  /* 0x00000016ff03723e */ /* 0x001fc800000000ff */
[----:B------:R-:W-:-:S05]  /*8fa0*/  PRMT R3, R3, 0x5410, RZ ;  /* 0x0000541003037816 */ /* 0x000fca00000000ff */
[----:B------:R2:W-:Y:S01]  /*8fb0*/  STG.E desc[UR36][R8.64], R3 ;  /* 0x0000000308007986 */ /* 0x0005e2000c101924 */
[----:B------:R-:W-:Y:S05]  /*8fc0*/  BRA `(.L_x_18550) ;  /* 0x0000000800c07947 */ /* 0x000fea0003800000 */
.L_x_18555:
[----:B------:R-:W-:-:S04]  /*8fd0*/  PRMT R4, R22, 0x8880, RZ ;  /* 0x0000888016047816 */ /* 0x000fc800000000ff */
[----:B------:R-:W-:-:S06]  /*8fe0*/  PRMT R4, R4, 0x7710, RZ ;  /* 0x0000771004047816 */ /* 0x000fcc00000000ff */
[----:B------:R-:W0:Y:S02]  /*8ff0*/  I2F.F64.S16 R4, R4 ;  /* 0x0000000400047312 */ /* 0x000e240000101c00 */
[----:B0-----:R0:W-:Y:S01]  /*9000*/  STG.E.64 desc[UR36][R8.64], R4 ;  /* 0x0000000408007986 */ /* 0x0011e2000c101b24 */
[----:B------:R-:W-:Y:S05]  /*9010*/  BRA `(.L_x_18550) ;  /* 0x0000000800ac7947 */ /* 0x000fea0003800000 */
.L_x_18545:
        /* <DEDUP_REMOVED lines=10> */
[----:B------:R-:W-:-:S04]  /*90c0*/  PRMT R3, R22, 0x8880, RZ ;  /* 0x0000888016037816 */ /* 0x000fc800000000ff */
[----:B------:R-:W-:-:S05]  /*90d0*/  PRMT R3, R3, 0x7710, RZ ;  /* 0x0000771003037816 */ /* 0x000fca00000000ff */
[----:B------:R0:W-:Y:S01]  /*90e0*/  STG.E.U16 desc[UR36][R8.64], R3 ;  /* 0x0000000308007986 */ /* 0x0001e2000c101524 */
[----:B------:R-:W-:Y:S05]  /*90f0*/  BRA `(.L_x_18550) ;  /* 0x0000000800747947 */ /* 0x000fea0003800000 */
.L_x_18560:
        /* <DEDUP_REMOVED lines=17> */
.L_x_18563:
[----:B------:R-:W-:-:S04]  /*9210*/  SHF.R.U32.HI R3, RZ, 0x18, R5 ;  /* 0x00000018ff037819 */ /* 0x000fc80000011605 */
[----:B------:R-:W-:-:S04]  /*9220*/  LOP3.LUT R0, R0, 0x80, R3, 0xf8, !PT ;  /* 0x0000008000007812 */ /* 0x000fc800078ef803 */
[----:B------:R-:W-:-:S07]  /*9230*/  PRMT R4, R0, 0x7610, R4 ;  /* 0x0000761000047816 */ /* 0x000fce0000000004 */
.L_x_18562:
[----:B------:R-:W-:Y:S05]  /*9240*/  BSYNC.RECONVERGENT B0 ;  /* 0x0000000000007941 */ /* 0x000fea0003800200 */
.L_x_18561:
[----:B------:R0:W-:Y:S01]  /*9250*/  STG.E.U8 desc[UR36][R8.64], R4 ;  /* 0x0000000408007986 */ /* 0x0001e2000c101124 */
[----:B------:R-:W-:Y:S05]  /*9260*/  BRA `(.L_x_18550) ;  /* 0x0000000800187947 */ /* 0x000fea0003800000 */
.L_x_18559:
        /* <DEDUP_REMOVED lines=17> */
.L_x_18566:
[----:B------:R-:W-:-:S04]  /*9380*/  SHF.R.U32.HI R3, RZ, 0x18, R5 ;  /* 0x00000018ff037819 */ /* 0x000fc80000011605 */
[----:B------:R-:W-:-:S04]  /*9390*/  LOP3.LUT R0, R0, 0x80, R3, 0xf8, !PT ;  /* 0x0000008000007812 */ /* 0x000fc800078ef803 */
[----:B------:R-:W-:-:S07]  /*93a0*/  PRMT R4, R0, 0x7610, R4 ;  /* 0x0000761000047816 */ /* 0x000fce0000000004 */
.L_x_18565:
[----:B------:R-:W-:Y:S05]  /*93b0*/  BSYNC.RECONVERGENT B0 ;  /* 0x0000000000007941 */ /* 0x000fea0003800200 */
.L_x_18564:
[----:B------:R0:W-:Y:S01]  /*93c0*/  STG.E.U8 desc[UR36][R8.64], R4 ;  /* 0x0000000408007986 */ /* 0x0001e2000c101124 */
[----:B------:R-:W-:Y:S05]  /*93d0*/  BRA `(.L_x_18550) ;  /* 0x0000000400bc7947 */ /* 0x000fea0003800000 */
.L_x_18558:
[----:B------:R-:W-:-:S13]  /*93e0*/  ISETP.NE.AND P0, PT, R0, 0x1c, PT ;  /* 0x0000001c0000780c */ /* 0x000fda0003f05270 */
[----:B------:R-:W-:Y:S05]  /*93f0*/  @!P0 BRA `(.L_x_18567) ;  /* 0x0000000000688947 */ /* 0x000fea0003800000 */
[----:B------:R-:W-:-:S13]  /*9400*/  ISETP.NE.AND P0, PT, R0, 0x1d, PT ;  /* 0x0000001d0000780c */ /* 0x000fda0003f05270 */
[----:B------:R-:W-:Y:S05]  /*9410*/  @!P0 BRA `(.L_x_18568) ;  /* 0x0000000000488947 */ /* 0x000fea0003800000 */
[----:B------:R-:W-:-:S13]  /*9420*/  ISETP.NE.AND P0, PT, R0, 0x2c, PT ;  /* 0x0000002c0000780c */ /* 0x000fda0003f05270 */
[----:B------:R-:W-:Y:S05]  /*9430*/  @P0 BRA `(.L_x_18549) ;  /* 0x0000000000c00947 */ /* 0x000fea0003800000 */
        /* <DEDUP_REMOVED lines=16> */
.L_x_18568:
[----:B------:R-:W-:-:S04]  /*9540*/  LOP3.LUT R22, R22, 0xffff, RZ, 0xc0, !PT ;  /* 0x0000ffff16167812 */ /* 0x000fc800078ec0ff */
[----:B------:R-:W-:-:S05]  /*9550*/  PRMT R22, R22, 0x8880, RZ ;  /* 0x0000888016167816 */ /* 0x000fca00000000ff */
[----:B------:R-:W-:-:S05]  /*9560*/  IMAD.MOV.U32 R4, RZ, RZ, R22 ;  /* 0x000000ffff047224 */ /* 0x000fca00078e0016 */
[----:B------:R-:W-:-:S05]  /*9570*/  SHF.R.S32.HI R5, RZ, 0x1f, R4 ;  /* 0x0000001fff057819 */ /* 0x000fca0000011404 */
[----:B------:R0:W-:Y:S01]  /*9580*/  STG.E.64 desc[UR36][R8.64], R4 ;  /* 0x0000000408007986 */ /* 0x0001e2000c101b24 */
[----:B------:R-:W-:Y:S05]  /*9590*/  BRA `(.L_x_18550) ;  /* 0x00000004004c7947 */ /* 0x000fea0003800000 */
.L_x_18567:
[----:B------:R-:W-:-:S04]  /*95a0*/  LOP3.LUT R22, R22, 0xffff, RZ, 0xc0, !PT ;  /* 0x0000ffff16167812 */ /* 0x000fc800078ec0ff */
[----:B------:R-:W-:-:S05]  /*95b0*/  PRMT R3, R22, 0x8880, RZ ;  /* 0x0000888016037816 */ /* 0x000fca00000000ff */
[----:B------:R0:W-:Y:S01]  /*95c0*/  STG.E desc[UR36][R8.64], R3 ;  /* 0x0000000308007986 */ /* 0x0001e2000c101924 */
[----:B------:R-:W-:Y:S05]  /*95d0*/  BRA `(.L_x_18550) ;  /* 0x00000004003c7947 */ /* 0x000fea0003800000 */
.L_x_18557:
[----:B------:R-:W-:-:S13]  /*95e0*/  ISETP.GT.AND P0, PT, R0, 0xe, PT ;  /* 0x0000000e0000780c */ /* 0x000fda0003f04270 */
[----:B------:R-:W-:Y:S05]  /*95f0*/  @P0 BRA `(.L_x_18569) ;  /* 0x0000000000380947 */ /* 0x000fea0003800000 */
[----:B------:R-:W-:-:S13]  /*9600*/  ISETP.NE.AND P0, PT, R0, 0xa, PT ;  /* 0x0000000a0000780c */ /* 0x000fda0003f05270 */
[----:B------:R-:W-:Y:S05]  /*9610*/  @!P0 BRA `(.L_x_18570) ;  /* 0x0000000000188947 */ /* 0x000fea0003800000 */
[----:B------:R-:W-:-:S13]  /*9620*/  ISETP.NE.AND P0, PT, R0, 0xb, PT ;  /* 0x0000000b0000780c */ /* 0x000fda0003f05270 */
[----:B------:R-:W-:Y:S05]  /*9630*/  @P0 BRA `(.L_x_18549) ;  /* 0x0000000000400947 */ /* 0x000fea0003800000 */
[----:B------:R-:W-:-:S04]  /*9640*/  LOP3.LUT P0, RZ, R22, 0xff, RZ, 0xc0, !PT ;  /* 0x000000ff16ff7812 */ /* 0x000fc8000780c0ff */
[----:B------:R-:W-:-:S05]  /*9650*/  SEL R3, RZ, 0x1, !P0 ;  /* 0x00000001ff037807 */ /* 0x000fca0004000000 */
[----:B------:R0:W-:Y:S01]  /*9660*/  STG.E.U8 desc[UR36][R8.64], R3 ;  /* 0x0000000308007986 */ /* 0x0001e2000c101124 */
[----:B------:R-:W-:Y:S05]  /*9670*/  BRA `(.L_x_18550) ;  /* 0x0000000400147947 */ /* 0x000fea0003800000 */
.L_x_18570:
[----:B------:R-:W-:Y:S02]  /*9680*/  PRMT R4, R22, 0x8880, RZ ;  /* 0x0000888016047816 */ /* 0x000fe400000000ff */
[----:B------:R-:W-:Y:S02]  /*9690*/  CS2R R6, SRZ ;  /* 0x0000000000067805 */ /* 0x000fe4000001ff00 */
[----:B------:R-:W-:-:S06]  /*96a0*/  PRMT R4, R4, 0x7710, RZ ;  /* 0x0000771004047816 */ /* 0x000fcc00000000ff */
[----:B------:R-:W0:Y:S02]  /*96b0*/  I2F.F64.S16 R4, R4 ;  /* 0x0000000400047312 */ /* 0x000e240000101c00 */
[----:B0-----:R0:W-:Y:S01]  /*96c0*/  STG.E.128 desc[UR36][R8.64], R4 ;  /* 0x0000000408007986 */ /* 0x0011e2000c101d24 */
[----:B------:R-:W-:Y:S05]  /*96d0*/  BRA `(.L_x_18550) ;  /* 0x0000000000fc7947 */ /* 0x000fea0003800000 */
.L_x_18569:
[----:B------:R-:W-:-:S13]  /*96e0*/  ISETP.NE.AND P0, PT, R0, 0xf, PT ;  /* 0x0000000f0000780c */ /* 0x000fda0003f05270 */
[----:B------:R-:W-:Y:S05]  /*96f0*/  @!P0 BRA `(.L_x_18571) ;  /* 0x0000000000e88947 */ /* 0x000fea0003800000 */
[----:B------:R-:W-:-:S13]  /*9700*/  ISETP.NE.AND P0, PT, R0, 0x17, PT ;  /* 0x000000170000780c */ /* 0x000fda0003f05270 */
[----:B------:R-:W-:Y:S05]  /*9710*/  @!P0 BRA `(.L_x_18572) ;  /* 0x0000000000908947 */ /* 0x000fea0003800000 */
[----:B------:R-:W-:-:S13]  /*9720*/  ISETP.NE.AND P0, PT, R0, 0x18, PT ;  /* 0x000000180000780c */ /* 0x000fda0003f05270 */
[----:B------:R-:W-:Y:S05]  /*9730*/  @!P0 BRA `(.L_x_18573) ;  /* 0x0000000000448947 */ /* 0x000fea0003800000 */
.L_x_18549:
        /* <DEDUP_REMOVED lines=16> */
.L_x_18574:
[----:B------:R-:W-:Y:S05]  /*9840*/  BRA `(.L_x_18550) ;  /* 0x0000000000a07947 */ /* 0x000fea0003800000 */
.L_x_18573:
        /* <DEDUP_REMOVED lines=13> */
.L_x_18576:
[----:B------:R-:W-:Y:S05]  /*9920*/  BSYNC.RECONVERGENT B0 ;  /* 0x0000000000007941 */ /* 0x000fea0003800200 */
.L_x_18575:
[----:B------:R-:W-:-:S05]  /*9930*/  LOP3.LUT R3, R0, 0x80, R3, 0xf8, !PT ;  /* 0x0000008000037812 */ /* 0x000fca00078ef803 */
[----:B------:R0:W-:Y:S01]  /*9940*/  STG.E.U8 desc[UR36][R8.64], R3 ;  /* 0x0000000308007986 */ /* 0x0001e2000c101124 */
[----:B------:R-:W-:Y:S05]  /*9950*/  BRA `(.L_x_18550) ;  /* 0x00000000005c7947 */ /* 0x000fea0003800000 */
.L_x_18572:
        /* <DEDUP_REMOVED lines=12> */
.L_x_18578:
[----:B------:R-:W-:Y:S01]  /*9a20*/  IMAD.MOV.U32 R0, RZ, RZ, 0x7f ;  /* 0x0000007fff007424 */ /* 0x000fe200078e00ff */
[----:B------:R-:W-:-:S04]  /*9a30*/  ISETP.GT.U32.AND P0, PT, R3, 0x7f800000, PT ;  /* 0x7f8000000300780c */ /* 0x000fc80003f04070 */
[----:B------:R-:W-:-:S09]  /*9a40*/  SEL R0, R0, 0x7c, P0 ;  /* 0x0000007c00007807 */ /* 0x000fd20000000000 */
.L_x_18579:
[----:B------:R-:W-:Y:S05]  /*9a50*/  BSYNC.RECONVERGENT B0 ;  /* 0x0000000000007941 */ /* 0x000fea0003800200 */
.L_x_18577:
[----:B------:R-:W-:-:S04]  /*9a60*/  SHF.R.U32.HI R3, RZ, 0x18, R5 ;  /* 0x00000018ff037819 */ /* 0x000fc80000011605 */
[----:B------:R-:W-:-:S05]  /*9a70*/  LOP3.LUT R3, R0, 0x80, R3, 0xf8, !PT ;  /* 0x0000008000037812 */ /* 0x000fca00078ef803 */
[----:B------:R0:W-:Y:S01]  /*9a80*/  STG.E.U8 desc[UR36][R8.64], R3 ;  /* 0x0000000308007986 */ /* 0x0001e2000c101124 */
[----:B------:R-:W-:Y:S05]  /*9a90*/  BRA `(.L_x_18550) ;  /* 0x00000000000c7947 */ /* 0x000fea0003800000 */
.L_x_18571:
[----:B------:R-:W0:Y:S02]  /*9aa0*/  I2F.S8 R0, R22 ;  /* 0x0000001600007306 */ /* 0x000e240000001400 */
[----:B0-----:R-:W-:-:S05]  /*9ab0*/  F2FP.BF16.F32.PACK_AB R0, RZ, R0 ;  /* 0x00000000ff00723e */ /* 0x001fca00000010ff */
[----:B------:R0:W-:Y:S02]  /*9ac0*/  STG.E.U16 desc[UR36][R8.64], R0 ;  /* 0x0000000008007986 */ /* 0x0001e4000c101524 */
.L_x_18550:
[----:B------:R-:W-:-:S07]  /*9ad0*/  VIADD R25, R25, 0x80 ;  /* 0x0000008019197836 */ /* 0x000fce0000000000 */
.L_x_18507:
[----:B------:R-:W-:-:S13]  /*9ae0*/  ISETP.GE.AND P0, PT, R25, R16, PT ;  /* 0x000000101900720c */ /* 0x000fda0003f06270 */
[----:B------:R-:W-:Y:S05]  /*9af0*/  @P0 BREAK.RELIABLE B6 ;  /* 0x0000000000060942 */ /* 0x000fea0003800100 */
[----:B------:R-:W-:Y:S05]  /*9b00*/  @P0 BRA `(.L_x_18544) ;  /* 0x0000000c00e00947 */ /* 0x000fea0003800000 */
[----:B------:R-:W-:Y:S05]  /*9b10*/  BSYNC.RELIABLE B6 ;  /* 0x0000000000067941 */ /* 0x000fea0003800100 */
.L_x_18506:
        /* <DEDUP_REMOVED lines=20> */
.L_x_18583:
[----:B------:R0:W-:Y:S01]  /*9c60*/  STG.E.U8 desc[UR36][R8.64], R17 ;  /* 0x0000001108007986 */ /* 0x0001e2000c101124 */
[----:B------:R-:W-:Y:S05]  /*9c70*/  BRA `(.L_x_18585) ;  /* 0x0000000c00807947 */ /* 0x000fea0003800000 */
.L_x_18582:
        /* <DEDUP_REMOVED lines=12> */
.L_x_18587:
[----:B------:R-:W-:-:S04]  /*9d40*/  LOP3.LUT R17, R17, 0xffff, RZ, 0xc0, !PT ;  /* 0x0000ffff11117812 */ /* 0x000fc800078ec0ff */
[----:B------:R-:W-:-:S05]  /*9d50*/  PRMT R3, R17, 0x8880, RZ ;  /* 0x0000888011037816 */ /* 0x000fca00000000ff */
[----:B------:R0:W-:Y:S01]  /*9d60*/  STG.E desc[UR36][R8.64], R3 ;  /* 0x0000000308007986 */ /* 0x0001e2000c101924 */
[----:B------:R-:W-:Y:S05]  /*9d70*/  BRA `(.L_x_18585) ;  /* 0x0000000c00407947 */ /* 0x000fea0003800000 */
.L_x_18586:
[----:B------:R-:W-:-:S04]  /*9d80*/  PRMT R3, R17, 0x8880, RZ ;  /* 0x0000888011037816 */ /* 0x000fc800000000ff */
[----:B------:R-:W-:-:S05]  /*9d90*/  PRMT R3, R3, 0x7710, RZ ;  /* 0x0000771003037816 */ /* 0x000fca00000000ff */
[----:B------:R0:W-:Y:S01]  /*9da0*/  STG.E.U16 desc[UR36][R8.64], R3 ;  /* 0x0000000308007986 */ /* 0x0001e2000c101524 */
[----:B------:R-:W-:Y:S05]  /*9db0*/  BRA `(.L_x_18585) ;  /* 0x0000000c00307947 */ /* 0x000fea0003800000 */
.L_x_18581:
        /* <DEDUP_REMOVED lines=9> */
.L_x_18589:
[----:B------:R-:W0:Y:S02]  /*9e50*/  I2F.S8 R0, R17 ;  /* 0x0000001100007306 */ /* 0x000e240000001400 */
[----:B0-----:R-:W-:-:S05]  /*9e60*/  F2FP.F16.F32.PACK_AB R0, RZ, R0 ;  /* 0x00000000ff00723e */ /* 0x001fca00000000ff */
[----:B------:R0:W-:Y:S01]  /*9e70*/  STG.E.U16 desc[UR36][R8.64], R0 ;  /* 0x0000000008007986 */ /* 0x0001e2000c101524 */
[----:B------:R-:W-:Y:S05]  /*9e80*/  BRA `(.L_x_18585) ;  /* 0x0000000800fc7947 */ /* 0x000fea0003800000 */
.L_x_18588:
        /* <DEDUP_REMOVED lines=10> */
.L_x_18591:
[----:B------:R-:W0:Y:S02]  /*9f30*/  I2F.S8 R17, R17 ;  /* 0x0000001100117306 */ /* 0x000e240000001400 */
[----:B0-----:R-:W-:-:S04]  /*9f40*/  F2FP.F16.F32.PACK_AB R3, RZ, R17 ;  /* 0x00000011ff03723e */ /* 0x001fc800000000ff */
[----:B------:R-:W-:-:S05]  /*9f50*/  PRMT R3, R3, 0x5410, RZ ;  /* 0x0000541003037816 */ /* 0x000fca00000000ff */
[----:B------:R3:W-:Y:S01]  /*9f60*/  STG.E desc[UR36][R8.64], R3 ;  /* 0x0000000308007986 */ /* 0x0007e2000c101924 */
[----:B------:R-:W-:Y:S05]  /*9f70*/  BRA `(.L_x_18585) ;  /* 0x0000000800c07947 */ /* 0x000fea0003800000 */
.L_x_18590:
[----:B------:R-:W-:-:S04]  /*9f80*/  PRMT R4, R17, 0x8880, RZ ;  /* 0x0000888011047816 */ /* 0x000fc800000000ff */
[----:B------:R-:W-:-:S06]  /*9f90*/  PRMT R4, R4, 0x7710, RZ ;  /* 0x0000771004047816 */ /* 0x000fcc00000000ff */
[----:B------:R-:W0:Y:S02]  /*9fa0*/  I2F.F64.S16 R4, R4 ;  /* 0x0000000400047312 */ /* 0x000e240000101c00 */
[----:B0-----:R4:W-:Y:S01]  /*9fb0*/  STG.E.64 desc[UR36][R8.64], R4 ;  /* 0x0000000408007986 */ /* 0x0019e2000c101b24 */
[----:B------:R-:W-:Y:S05]  /*9fc0*/  BRA `(.L_x_18585) ;  /* 0x0000000800ac7947 */ /* 0x000fea0003800000 */
.L_x_18580:
        /* <DEDUP_REMOVED lines=14> */
.L_x_18595:
        /* <DEDUP_REMOVED lines=17> */
.L_x_18598:
[----:B------:R-:W-:-:S04]  /*a1c0*/  SHF.R.U32.HI R3, RZ, 0x18, R17 ;  /* 0x00000018ff037819 */ /* 0x000fc80000011611 */
[----:B------:R-:W-:-:S04]  /*a1d0*/  LOP3.LUT R0, R0, 0x80, R3, 0xf8, !PT ;  /* 0x0000008000007812 */ /* 0x000fc800078ef803 */
[----:B------:R-:W-:-:S07]  /*a1e0*/  PRMT R4, R0, 0x7610, R4 ;  /* 0x0000761000047816 */ /* 0x000fce0000000004 */
.L_x_18597:
[----:B------:R-:W-:Y:S05]  /*a1f0*/  BSYNC.RECONVERGENT B0 ;  /* 0x0000000000007941 */ /* 0x000fea0003800200 */
.L_x_18596:
[----:B------:R0:W-:Y:S01]  /*a200*/  STG.E.U8 desc[UR36][R8.64], R4 ;  /* 0x0000000408007986 */ /* 0x0001e2000c101124 */
[----:B------:R-:W-:Y:S05]  /*a210*/  BRA `(.L_x_18585) ;  /* 0x0000000800187947 */ /* 0x000fea0003800000 */
.L_x_18594:
        /* <DEDUP_REMOVED lines=17> */
.L_x_18601:
[----:B------:R-:W-:-:S04]  /*a330*/  SHF.R.U32.HI R3, RZ, 0x18, R17 ;  /* 0x00000018ff037819 */ /* 0x000fc80000011611 */
[----:B------:R-:W-:-:S04]  /*a340*/  LOP3.LUT R0, R0, 0x80, R3, 0xf8, !PT ;  /* 0x0000008000007812 */ /* 0x000fc800078ef803 */
[----:B------:R-:W-:-:S07]  /*a350*/  PRMT R4, R0, 0x7610, R4 ;  /* 0x0000761000047816 */ /* 0x000fce0000000004 */
.L_x_18600:
[----:B------:R-:W-:Y:S05]  /*a360*/  BSYNC.RECONVERGENT B0 ;  /* 0x0000000000007941 */ /* 0x000fea0003800200 */
.L_x_18599:
[----:B------:R0:W-:Y:S01]  /*a370*/  STG.E.U8 desc[UR36][R8.64], R4 ;  /* 0x0000000408007986 */ /* 0x0001e2000c101124 */
[----:B------:R-:W-:Y:S05]  /*a380*/  BRA `(.L_x_18585) ;  /* 0x0000000400bc7947 */ /* 0x000fea0003800000 */
.L_x_18593:
        /* <DEDUP_REMOVED lines=22> */
.L_x_18603:
[----:B------:R-:W-:-:S04]  /*a4f0*/  LOP3.LUT R17, R17, 0xffff, RZ, 0xc0, !PT ;  /* 0x0000ffff11117812 */ /* 0x000fc800078ec0ff */
[----:B------:R-:W-:-:S05]  /*a500*/  PRMT R17, R17, 0x8880, RZ ;  /* 0x0000888011117816 */ /* 0x000fca00000000ff */
[----:B------:R-:W-:-:S05]  /*a510*/  IMAD.MOV.U32 R4, RZ, RZ, R17 ;  /* 0x000000ffff047224 */ /* 0x000fca00078e0011 */
[----:B------:R-:W-:-:S05]  /*a520*/  SHF.R.S32.HI R5, RZ, 0x1f, R4 ;  /* 0x0000001fff057819 */ /* 0x000fca0000011404 */
[----:B------:R0:W-:Y:S01]  /*a530*/  STG.E.64 desc[UR36][R8.64], R4 ;  /* 0x0000000408007986 */ /* 0x0001e2000c101b24 */
[----:B------:R-:W-:Y:S05]  /*a540*/  BRA `(.L_x_18585) ;  /* 0x00000004004c7947 */ /* 0x000fea0003800000 */
.L_x_18602:
[----:B------:R-:W-:-:S04]  /*a550*/  LOP3.LUT R17, R17, 0xffff, RZ, 0xc0, !PT ;  /* 0x0000ffff11117812 */ /* 0x000fc800078ec0ff */
[----:B------:R-:W-:-:S05]  /*a560*/  PRMT R3, R17, 0x8880, RZ ;  /* 0x0000888011037816 */ /* 0x000fca00000000ff */
[----:B------:R0:W-:Y:S01]  /*a570*/  STG.E desc[UR36][R8.64], R3 ;  /* 0x0000000308007986 */ /* 0x0001e2000c101924 */
[----:B------:R-:W-:Y:S05]  /*a580*/  BRA `(.L_x_18585) ;  /* 0x00000004003c7947 */ /* 0x000fea0003800000 */
.L_x_18592:
        /* <DEDUP_REMOVED lines=10> */
.L_x_18605:
[----:B------:R-:W-:Y:S02]  /*a630*/  PRMT R4, R17, 0x8880, RZ ;  /* 0x0000888011047816 */ /* 0x000fe400000000ff */
[----:B------:R-:W-:Y:S02]  /*a640*/  CS2R R6, SRZ ;  /* 0x0000000000067805 */ /* 0x000fe4000001ff00 */
[----:B------:R-:W-:-:S06]  /*a650*/  PRMT R4, R4, 0x7710, RZ ;  /* 0x0000771004047816 */ /* 0x000fcc00000000ff */
[----:B------:R-:W0:Y:S02]  /*a660*/  I2F.F64.S16 R4, R4 ;  /* 0x0000000400047312 */ /* 0x000e240000101c00 */
[----:B0-----:R0:W-:Y:S01]  /*a670*/  STG.E.128 desc[UR36][R8.64], R4 ;  /* 0x0000000408007986 */ /* 0x0011e2000c101d24 */
[----:B------:R-:W-:Y:S05]  /*a680*/  BRA `(.L_x_18585) ;  /* 0x0000000000fc7947 */ /* 0x000fea0003800000 */
.L_x_18604:
[----:B------:R-:W-:-:S13]  /*a690*/  ISETP.NE.AND P0, PT, R0, 0xf, PT ;  /* 0x0000000f0000780c */ /* 0x000fda0003f05270 */
[----:B------:R-:W-:Y:S05]  /*a6a0*/  @!P0 BRA `(.L_x_18606) ;  /* 0x0000000000e88947 */ /* 0x000fea0003800000 */
[----:B------:R-:W-:-:S13]  /*a6b0*/  ISETP.NE.AND P0, PT, R0, 0x17, PT ;  /* 0x000000170000780c */ /* 0x000fda0003f05270 */
[----:B------:R-:W-:Y:S05]  /*a6c0*/  @!P0 BRA `(.L_x_18607) ;  /* 0x0000000000908947 */ /* 0x000fea0003800000 */
[----:B------:R-:W-:-:S13]  /*a6d0*/  ISETP.NE.AND P0, PT, R0, 0x18, PT ;  /* 0x000000180000780c */ /* 0x000fda0003f05270 */
[----:B------:R-:W-:Y:S05]  /*a6e0*/  @!P0 BRA `(.L_x_18608) ;  /* 0x0000000000448947 */ /* 0x000fea0003800000 */
.L_x_18584:
        /* <DEDUP_REMOVED lines=16> */
.L_x_18609:
[----:B------:R-:W-:Y:S05]  /*a7f0*/  BRA `(.L_x_18585) ;  /* 0x0000000000a07947 */ /* 0x000fea0003800000 */
.L_x_18608:
        /* <DEDUP_REMOVED lines=13> */
.L_x_18611:
[----:B------:R-:W-:Y:S05]  /*a8d0*/  BSYNC.RECONVERGENT B0 ;  /* 0x0000000000007941 */ /* 0x000fea0003800200 */
.L_x_18610:
[----:B------:R-:W-:-:S05]  /*a8e0*/  LOP3.LUT R3, R0, 0x80, R3, 0xf8, !PT ;  /* 0x0000008000037812 */ /* 0x000fca00078ef803 */
[----:B------:R0:W-:Y:S01]  /*a8f0*/  STG.E.U8 desc[UR36][R8.64], R3 ;  /* 0x0000000308007986 */ /* 0x0001e2000c101124 */
[----:B------:R-:W-:Y:S05]  /*a900*/  BRA `(.L_x_18585) ;  /* 0x00000000005c7947 */ /* 0x000fea0003800000 */
.L_x_18607:
        /* <DEDUP_REMOVED lines=12> */
.L_x_18613:
[----:B------:R-:W-:Y:S01]  /*a9d0*/  IMAD.MOV.U32 R0, RZ, RZ, 0x7f ;  /* 0x0000007fff007424 */ /* 0x000fe200078e00ff */
[----:B------:R-:W-:-:S04]  /*a9e0*/  ISETP.GT.U32.AND P0, PT, R3, 0x7f800000, PT ;  /* 0x7f8000000300780c */ /* 0x000fc80003f04070 */
[----:B------:R-:W-:-:S09]  /*a9f0*/  SEL R0, R0, 0x7c, P0 ;  /* 0x0000007c00007807 */ /* 0x000fd20000000000 */
.L_x_18614:
[----:B------:R-:W-:Y:S05]  /*aa00*/  BSYNC.RECONVERGENT B0 ;  /* 0x0000000000007941 */ /* 0x000fea0003800200 */
.L_x_18612:
[----:B------:R-:W-:-:S04]  /*aa10*/  SHF.R.U32.HI R3, RZ, 0x18, R17 ;  /* 0x00000018ff037819 */ /* 0x000fc80000011611 */
[----:B------:R-:W-:-:S05]  /*aa20*/  LOP3.LUT R3, R0, 0x80, R3, 0xf8, !PT ;  /* 0x0000008000037812 */ /* 0x000fca00078ef803 */
[----:B------:R0:W-:Y:S01]  /*aa30*/  STG.E.U8 desc[UR36][R8.64], R3 ;  /* 0x0000000308007986 */ /* 0x0001e2000c101124 */
[----:B------:R-:W-:Y:S05]  /*aa40*/  BRA `(.L_x_18585) ;  /* 0x00000000000c7947 */ /* 0x000fea0003800000 */
.L_x_18606:
[----:B------:R-:W0:Y:S02]  /*aa50*/  I2F.S8 R0, R17 ;  /* 0x0000001100007306 */ /* 0x000e240000001400 */
[----:B0-----:R-:W-:-:S05]  /*aa60*/  F2FP.BF16.F32.PACK_AB R0, RZ, R0 ;  /* 0x00000000ff00723e */ /* 0x001fca00000010ff */
[----:B------:R0:W-:Y:S02]  /*aa70*/  STG.E.U16 desc[UR36][R8.64], R0 ;  /* 0x0000000008007986 */ /* 0x0001e4000c101524 */
.L_x_18585:
[----:B------:R-:W-:-:S07]  /*aa80*/  VIADD R25, R25, 0x80 ;  /* 0x0000008019197836 */ /* 0x000fce0000000000 */
.L_x_18544:
[----:B------:R-:W-:Y:S05]  /*aa90*/  BSYNC.RECONVERGENT B7 ;  /* 0x0000000000077941 */ /* 0x000fea0003800200 */
.L_x_18505:
        /* <DEDUP_REMOVED lines=21> */
.L_x_18618:
[----:B------:R-:W-:Y:S01]  /*abf0*/  STG.E.U8 desc[UR36][R2.64], R18 ;  /* 0x0000001202007986 */ /* 0x000fe2000c101124 */
[----:B------:R-:W-:Y:S05]  /*ac00*/  EXIT ;  /* 0x000000000000794d */ /* 0x000fea0003800000 */
.L_x_18617:
        /* <DEDUP_REMOVED lines=10> */
[----:B------:R-:W-:Y:S01]  /*acb0*/  STG.E.64 desc[UR36][R2.64], R4 ;  /* 0x0000000402007986 */ /* 0x000fe2000c101b24 */
[----:B------:R-:W-:Y:S05]  /*acc0*/  EXIT ;  /* 0x000000000000794d */ /* 0x000fea0003800000 */
.L_x_18621:
[----:B------:R-:W-:-:S04]  /*acd0*/  LOP3.LUT R18, R18, 0xffff, RZ, 0xc0, !PT ;  /* 0x0000ffff12127812 */ /* 0x000fc800078ec0ff */
[----:B------:R-:W-:-:S05]  /*ace0*/  PRMT R5, R18, 0x8880, RZ ;  /* 0x0000888012057816 */ /* 0x000fca00000000ff */
[----:B------:R-:W-:Y:S01]  /*acf0*/  STG.E desc[UR36][R2.64], R5 ;  /* 0x0000000502007986 */ /* 0x000fe2000c101924 */
[----:B------:R-:W-:Y:S05]  /*ad00*/  EXIT ;  /* 0x000000000000794d */ /* 0x000fea0003800000 */
.L_x_18620:
[----:B------:R-:W-:-:S04]  /*ad10*/  PRMT R5, R18, 0x8880, RZ ;  /* 0x0000888012057816 */ /* 0x000fc800000000ff */
[----:B------:R-:W-:-:S05]  /*ad20*/  PRMT R5, R5, 0x7710, RZ ;  /* 0x0000771005057816 */ /* 0x000fca00000000ff */
[----:B------:R-:W-:Y:S01]  /*ad30*/  STG.E.U16 desc[UR36][R2.64], R5 ;  /* 0x0000000502007986 */ /* 0x000fe2000c101524 */
[----:B------:R-:W-:Y:S05]  /*ad40*/  EXIT ;  /* 0x000000000000794d */ /* 0x000fea0003800000 */
.L_x_18616:
[----:B------:R-:W-:-:S13]  /*ad50*/  ISETP.GT.AND P0, PT, R0, 0x6, PT ;  /* 0x000000060000780c */ /* 0x000fda0003f04270 */
[----:B------:R-:W-:Y:S05]  /*ad60*/  @P0 BRA `(.L_x_18622) ;  /* 0x00000000002c0947 */ /* 0x000fea0003800000 */
[----:B------:R-:W-:-:S13]  /*ad70*/  ISETP.NE.AND P0, PT, R0, 0x5, PT ;  /* 0x000000050000780c */ /* 0x000fda0003f05270 */
[----:B------:R-:W-:Y:S05]  /*ad80*/  @!P0 BRA `(.L_x_18623) ;  /* 0x0000000000148947 */ /* 0x000fea0003800000 */
[----:B------:R-:W-:-:S13]  /*ad90*/  ISETP.NE.AND P0, PT, R0, 0x6, PT ;  /* 0x000000060000780c */ /* 0x000fda0003f05270 */
[----:B------:R-:W-:Y:S05]  /*ada0*/  @P0 BRA `(.L_x_18619) ;  /* 0x0000000800340947 */ /* 0x000fea0003800000 */
[----:B------:R-:W0:Y:S02]  /*adb0*/  I2F.S8 R5, R18 ;  /* 0x0000001200057306 */ /* 0x000e240000001400 */
[----:B0-----:R-:W-:Y:S01]  /*adc0*/  STG.E desc[UR36][R2.64], R5 ;  /* 0x0000000502007986 */ /* 0x001fe2000c101924 */
[----:B------:R-:W-:Y:S05]  /*add0*/  EXIT ;  /* 0x000000000000794d */ /* 0x000fea0003800000 */
.L_x_18623:
[----:B------:R-:W0:Y:S02]  /*ade0*/  I2F.S8 R0, R18 ;  /* 0x0000001200007306 */ /* 0x000e240000001400 */
[----:B0-----:R-:W-:-:S05]  /*adf0*/  F2FP.F16.F32.PACK_AB R0, RZ, R0 ;  /* 0x00000000ff00723e */ /* 0x001fca00000000ff */
[----:B------:R-:W-:Y:S01]  /*ae00*/  STG.E.U16 desc[UR36][R2.64], R0 ;  /* 0x0000000002007986 */ /* 0x000fe2000c101524 */
[----:B------:R-:W-:Y:S05]  /*ae10*/  EXIT ;  /* 0x000000000000794d */ /* 0x000fea0003800000 */
.L_x_18622:
        /* <DEDUP_REMOVED lines=8> */
[----:B0-----:R-:W-:Y:S01]  /*aea0*/  STG.E.64 desc[UR36][R2.64], R18 ;  /* 0x0000001202007986 */ /* 0x001fe2000c101b24 */
[----:B------:R-:W-:Y:S05]  /*aeb0*/  EXIT ;  /* 0x000000000000794d */ /* 0x000fea0003800000 */
.L_x_18625:
[----:B------:R-:W0:Y:S02]  /*aec0*/  I2F.S8 R18, R18 ;  /* 0x0000001200127306 */ /* 0x000e240000001400 */
[----:B0-----:R-:W-:-:S04]  /*aed0*/  F2FP.F16.F32.PACK_AB R5, RZ, R18 ;  /* 0x00000012ff05723e */ /* 0x001fc800000000ff */
[----:B------:R-:W-:-:S05]  /*aee0*/  PRMT R5, R5, 0x5410, RZ ;  /* 0x0000541005057816 */ /* 0x000fca00000000ff */
[----:B------:R-:W-:Y:S01]  /*aef0*/  STG.E desc[UR36][R2.64], R5 ;  /* 0x0000000502007986 */ /* 0x000fe2000c101924 */
[----:B------:R-:W-:Y:S05]  /*af00*/  EXIT ;  /* 0x000000000000794d */ /* 0x000fea0003800000 */
.L_x_18624:
[----:B------:R-:W-:-:S04]  /*af10*/  PRMT R4, R18, 0x8880, RZ ;  /* 0x0000888012047816 */ /* 0x000fc800000000ff */
[----:B------:R-:W-:-:S06]  /*af20*/  PRMT R4, R4, 0x7710, RZ ;  /* 0x0000771004047816 */ /* 0x000fcc00000000ff */
[----:B------:R-:W0:Y:S02]  /*af30*/  I2F.F64.S16 R4, R4 ;  /* 0x0000000400047312 */ /* 0x000e240000101c00 */
[----:B0-----:R-:W-:Y:S01]  /*af40*/  STG.E.64 desc[UR36][R2.64], R4 ;  /* 0x0000000402007986 */ /* 0x001fe2000c101b24 */
[----:B------:R-:W-:Y:S05]  /*af50*/  EXIT ;  /* 0x000000000000794d */ /* 0x000fea0003800000 */
.L_x_18615:
        /* <DEDUP_REMOVED lines=12> */
[----:B------:R-:W-:Y:S01]  /*b020*/  STG.E.U16 desc[UR36][R2.64], R5 ;  /* 0x0000000502007986 */ /* 0x000fe2000c101524 */
[----:B------:R-:W-:Y:S05]  /*b030*/  EXIT ;  /* 0x000000000000794d */ /* 0x000fea0003800000 */
.L_x_18629:
        /* <DEDUP_REMOVED lines=18> */
.L_x_18632:
[----:B------:R-:W-:-:S04]  /*b160*/  SHF.R.U32.HI R5, RZ, 0x18, R5 ;  /* 0x00000018ff057819 */ /* 0x000fc80000011605 */
[----:B------:R-:W-:-:S07]  /*b170*/  LOP3.LUT R0, R0, 0x80, R5, 0xf8, !PT ;  /* 0x0000008000007812 */ /* 0x000fce00078ef805 */
.L_x_18631:
[----:B------:R-:W-:Y:S05]  /*b180*/  BSYNC.RECONVERGENT B0 ;  /* 0x0000000000007941 */ /* 0x000fea0003800200 */
.L_x_18630:
[----:B------:R-:W-:Y:S01]  /*b190*/  STG.E.U8 desc[UR36][R2.64], R0 ;  /* 0x0000000002007986 */ /* 0x000fe2000c101124 */
[----:B------:R-:W-:Y:S05]  /*b1a0*/  EXIT ;  /* 0x000000000000794d */ /* 0x000fea0003800000 */
.L_x_18628:
        /* <DEDUP_REMOVED lines=18> */
.L_x_18635:
[----:B------:R-:W-:-:S04]  /*b2d0*/  SHF.R.U32.HI R5, RZ, 0x18, R5 ;  /* 0x00000018ff057819 */ /* 0x000fc80000011605 */
[----:B------:R-:W-:-:S07]  /*b2e0*/  LOP3.LUT R0, R0, 0x80, R5, 0xf8, !PT ;  /* 0x0000008000007812 */ /* 0x000fce00078ef805 */
.L_x_18634:
[----:B------:R-:W-:Y:S05]  /*b2f0*/  BSYNC.RECONVERGENT B0 ;  /* 0x0000000000007941 */ /* 0x000fea0003800200 */
.L_x_18633:
[----:B------:R-:W-:Y:S01]  /*b300*/  STG.E.U8 desc[UR36][R2.64], R0 ;  /* 0x0000000002007986 */ /* 0x000fe2000c101124 */
[----:B------:R-:W-:Y:S05]  /*b310*/  EXIT ;  /* 0x000000000000794d */ /* 0x000fea0003800000 */
.L_x_18627:
        /* <DEDUP_REMOVED lines=22> */
.L_x_18637:
[----:B------:R-:W-:-:S04]  /*b480*/  LOP3.LUT R18, R18, 0xffff, RZ, 0xc0, !PT ;  /* 0x0000ffff12127812 */ /* 0x000fc800078ec0ff */
[----:B------:R-:W-:-:S05]  /*b490*/  PRMT R18, R18, 0x8880, RZ ;  /* 0x0000888012127816 */ /* 0x000fca00000000ff */
[----:B------:R-:W-:-:S05]  /*b4a0*/  IMAD.MOV.U32 R4, RZ, RZ, R18 ;  /* 0x000000ffff047224 */ /* 0x000fca00078e0012 */
[----:B------:R-:W-:-:S05]  /*b4b0*/  SHF.R.S32.HI R5, RZ, 0x1f, R4 ;  /* 0x0000001fff057819 */ /* 0x000fca0000011404 */
[----:B------:R-:W-:Y:S01]  /*b4c0*/  STG.E.64 desc[UR36][R2.64], R4 ;  /* 0x0000000402007986 */ /* 0x000fe2000c101b24 */
[----:B------:R-:W-:Y:S05]  /*b4d0*/  EXIT ;  /* 0x000000000000794d */ /* 0x000fea0003800000 */
.L_x_18636:
[----:B------:R-:W-:-:S04]  /*b4e0*/  LOP3.LUT R18, R18, 0xffff, RZ, 0xc0, !PT ;  /* 0x0000ffff12127812 */ /* 0x000fc800078ec0ff */
[----:B------:R-:W-:-:S05]  /*b4f0*/  PRMT R5, R18, 0x8880, RZ ;  /* 0x0000888012057816 */ /* 0x000fca00000000ff */
[----:B------:R-:W-:Y:S01]  /*b500*/  STG.E desc[UR36][R2.64], R5 ;  /* 0x0000000502007986 */ /* 0x000fe2000c101924 */
[----:B------:R-:W-:Y:S05]  /*b510*/  EXIT ;  /* 0x000000000000794d */ /* 0x000fea0003800000 */
.L_x_18626:
        /* <DEDUP_REMOVED lines=8> */
[----:B------:R-:W-:Y:S01]  /*b5a0*/  STG.E.U8 desc[UR36][R2.64], R5 ;  /* 0x0000000502007986 */ /* 0x000fe2000c101124 */
[----:B------:R-:W-:Y:S05]  /*b5b0*/  EXIT ;  /* 0x000000000000794d */ /* 0x000fea0003800000 */
.L_x_18639:
[----:B------:R-:W-:Y:S02]  /*b5c0*/  PRMT R4, R18, 0x8880, RZ ;  /* 0x0000888012047816 */ /* 0x000fe400000000ff */
[----:B------:R-:W-:Y:S02]  /*b5d0*/  CS2R R6, SRZ ;  /* 0x0000000000067805 */ /* 0x000fe4000001ff00 */
[----:B------:R-:W-:-:S06]  /*b5e0*/  PRMT R4, R4, 0x7710, RZ ;  /* 0x0000771004047816 */ /* 0x000fcc00000000ff */
[----:B------:R-:W0:Y:S02]  /*b5f0*/  I2F.F64.S16 R4, R4 ;  /* 0x0000000400047312 */ /* 0x000e240000101c00 */
[----:B0-----:R-:W-:Y:S01]  /*b600*/  STG.E.128 desc[UR36][R2.64], R4 ;  /* 0x0000000402007986 */ /* 0x001fe2000c101d24 */
[----:B------:R-:W-:Y:S05]  /*b610*/  EXIT ;  /* 0x000000000000794d */ /* 0x000fea0003800000 */
.L_x_18638:
[----:B------:R-:W-:-:S13]  /*b620*/  ISETP.NE.AND P0, PT, R0, 0xf, PT ;  /* 0x0000000f0000780c */ /* 0x000fda0003f05270 */
[----:B------:R-:W-:Y:S05]  /*b630*/  @!P0 BRA `(.L_x_18640) ;  /* 0x0000000000e88947 */ /* 0x000fea0003800000 */
[----:B------:R-:W-:-:S13]  /*b640*/  ISETP.NE.AND P0, PT, R0, 0x17, PT ;  /* 0x000000170000780c */ /* 0x000fda0003f05270 */
[----:B------:R-:W-:Y:S05]  /*b650*/  @!P0 BRA `(.L_x_18641) ;  /* 0x0000000000908947 */ /* 0x000fea0003800000 */
[----:B------:R-:W-:-:S13]  /*b660*/  ISETP.NE.AND P0, PT, R0, 0x18, PT ;  /* 0x000000180000780c */ /* 0x000fda0003f05270 */
[----:B------:R-:W-:Y:S05]  /*b670*/  @!P0 BRA `(.L_x_18642) ;  /* 0x0000000000448947 */ /* 0x000fea0003800000 */
.L_x_18619:
        /* <DEDUP_REMOVED lines=16> */
.L_x_18643:
[----:B------:R-:W-:Y:S05]  /*b780*/  EXIT ;  /* 0x000000000000794d */ /* 0x000fea0003800000 */
.L_x_18642:
        /* <DEDUP_REMOVED lines=13> */
.L_x_18645:
[----:B------:R-:W-:Y:S05]  /*b860*/  BSYNC.RECONVERGENT B0 ;  /* 0x0000000000007941 */ /* 0x000fea0003800200 */
.L_x_18644:
[----:B------:R-:W-:-:S05]  /*b870*/  LOP3.LUT R5, R0, 0x80, R5, 0xf8, !PT ;  /* 0x0000008000057812 */ /* 0x000fca00078ef805 */
[----:B------:R-:W-:Y:S01]  /*b880*/  STG.E.U8 desc[UR36][R2.64], R5 ;  /* 0x0000000502007986 */ /* 0x000fe2000c101124 */
[----:B------:R-:W-:Y:S05]  /*b890*/  EXIT ;  /* 0x000000000000794d */ /* 0x000fea0003800000 */
.L_x_18641:
        /* <DEDUP_REMOVED lines=12> */
.L_x_18647:
[----:B------:R-:W-:Y:S01]  /*b960*/  IMAD.MOV.U32 R0, RZ, RZ, 0x7f ;  /* 0x0000007fff007424 */ /* 0x000fe200078e00ff */
[----:B------:R-:W-:-:S04]  /*b970*/  ISETP.GT.U32.AND P0, PT, R4, 0x7f800000, PT ;  /* 0x7f8000000400780c */ /* 0x000fc80003f04070 */
[----:B------:R-:W-:-:S09]  /*b980*/  SEL R0, R0, 0x7c, P0 ;  /* 0x0000007c00007807 */ /* 0x000fd20000000000 */
.L_x_18648:
[----:B------:R-:W-:Y:S05]  /*b990*/  BSYNC.RECONVERGENT B0 ;  /* 0x0000000000007941 */ /* 0x000fea0003800200 */
.L_x_18646:
[----:B------:R-:W-:-:S04]  /*b9a0*/  SHF.R.U32.HI R5, RZ, 0x18, R5 ;  /* 0x00000018ff057819 */ /* 0x000fc80000011605 */
[----:B------:R-:W-:-:S05]  /*b9b0*/  LOP3.LUT R5, R0, 0x80, R5, 0xf8, !PT ;  /* 0x0000008000057812 */ /* 0x000fca00078ef805 */
[----:B------:R-:W-:Y:S01]  /*b9c0*/  STG.E.U8 desc[UR36][R2.64], R5 ;  /* 0x0000000502007986 */ /* 0x000fe2000c101124 */
[----:B------:R-:W-:Y:S05]  /*b9d0*/  EXIT ;  /* 0x000000000000794d */ /* 0x000fea0003800000 */
.L_x_18640:
[----:B------:R-:W0:Y:S02]  /*b9e0*/  I2F.S8 R0, R18 ;  /* 0x0000001200007306 */ /* 0x000e240000001400 */
[----:B0-----:R-:W-:-:S05]  /*b9f0*/  F2FP.BF16.F32.PACK_AB R0, RZ, R0 ;  /* 0x00000000ff00723e */ /* 0x001fca00000010ff */
[----:B------:R-:W-:Y:S01]  /*ba00*/  STG.E.U16 desc[UR36][R2.64], R0 ;  /* 0x0000000002007986 */ /* 0x000fe2000c101524 */
[----:B------:R-:W-:Y:S05]  /*ba10*/  EXIT ;  /* 0x000000000000794d */ /* 0x000fea0003800000 */
        .weak           $__internal_37_$__cuda_sm20_div_s16
        .type           $__internal_37_$__cuda_sm20_div_s16,@function
        .size           $__internal_37_$__cuda_sm20_div_s16,(.L_x_22276 - $__internal_37_$__cuda_sm20_div_s16)
$__internal_37_$__cuda_sm20_div_s16:
[----:B------:R-:W-:Y:S01]  /*ba20*/  IABS R11, R5 ;  /* 0x00000005000b7213 */ /* 0x000fe20000000000 */
[----:B------:R-:W-:-:S03]  /*ba30*/  IMAD.MOV.U32 R9, RZ, RZ, 0x4b800000 ;  /* 0x4b800000ff097424 */ /* 0x000fc600078e00ff */
[----:B------:R-:W0:Y:S02]  /*ba40*/  I2F.U16 R7, R11 ;  /* 0x0000000b00077306 */ /* 0x000e240000101000 */
[C---:B0-----:R-:W-:Y:S02]  /*ba50*/  FSETP.GEU.AND P1, PT, |R7|.reuse, 1.175494350822287508e-38, PT ;  /* 0x008000000700780b */ /* 0x041fe40003f2e200 */
[----:B------:R-:W-:Y:S02]  /*ba60*/  FSETP.GT.AND P0, PT, |R7|, 8.50705917302346158658e+37, PT ;  /* 0x7e8000000700780b */ /* 0x000fe40003f04200 */
[----:B------:R-:W-:-:S04]  /*ba70*/  FSEL R9, R9, 1, !P1 ;  /* 0x3f80000009097808 */ /* 0x000fc80004800000 */
[----:B------:R-:W-:Y:S02]  /*ba80*/  FSEL R10, R9, 0.25, !P0 ;  /* 0x3e800000090a7808 */ /* 0x000fe40004000000 */
[----:B------:R-:W-:-:S03]  /*ba90*/  ISETP.NE.AND P0, PT, R5, RZ, PT ;  /* 0x000000ff0500720c */ /* 0x000fc60003f05270 */
[----:B------:R-:W-:Y:S01]  /*baa0*/  FMUL R9, R7, R10 ;  /* 0x0000000a07097220 */ /* 0x000fe20000400000 */
[-C--:B------:R-:W-:Y:S02]  /*bab0*/  IABS R7, R8.reuse ;  /* 0x0000000800077213 */ /* 0x080fe40000000000 */
[----:B------:R-:W-:-:S03]  /*bac0*/  LOP3.LUT R8, R5, R8, RZ, 0x3c, !PT ;  /* 0x0000000805087212 */ /* 0x000fc600078e3cff */
[----:B------:R-:W0:Y:S01]  /*bad0*/  MUFU.RCP R9, R9 ;  /* 0x0000000900097308 */ /* 0x000e220000001000 */
[----:B------:R-:W-:-:S05]  /*bae0*/  SHF.R.U32.HI R8, RZ, 0x1f, R8 ;  /* 0x0000001fff087819 */ /* 0x000fca0000011608 */
[----:B------:R-:W-:Y:S02]  /*baf0*/  IMAD.MOV R5, RZ, RZ, -R8 ;  /* 0x000000ffff057224 */ /* 0x000fe400078e0a08 */
[----:B------:R-:W1:Y:S01]  /*bb00*/  I2F.U16.RZ R7, R7 ;  /* 0x0000000700077306 */ /* 0x000e62000010d000 */
[----:B0-----:R-:W-:-:S04]  /*bb10*/  FMUL R10, R10, R9 ;  /* 0x000000090a0a7220 */ /* 0x001fc80000400000 */
[----:B------:R-:W-:-:S04]  /*bb20*/  VIADD R10, R10, 0x2 ;  /* 0x000000020a0a7836 */ /* 0x000fc80000000000 */
[----:B-1----:R-:W-:Y:S01]  /*bb30*/  FMUL.RZ R10, R7, R10 ;  /* 0x0000000a070a7220 */ /* 0x002fe2000040c000 */
[----:B------:R-:W-:-:S05]  /*bb40*/  IMAD.MOV.U32 R7, RZ, RZ, 0x0 ;  /* 0x00000000ff077424 */ /* 0x000fca00078e00ff */
[----:B------:R-:W0:Y:S02]  /*bb50*/  F2I.U32.TRUNC.NTZ R10, R10 ;  /* 0x0000000a000a7305 */ /* 0x000e24000020f000 */
[----:B0-----:R-:W-:-:S05]  /*bb60*/  LOP3.LUT R5, R5, 0xffff, R10, 0x78, !PT ;  /* 0x0000ffff05057812 */ /* 0x001fca00078e780a */
[----:B------:R-:W-:Y:S02]  /*bb70*/  IMAD.IADD R5, R8, 0x1, R5 ;  /* 0x0000000108057824 */ /* 0x000fe400078e0205 */
[----:B------:R-:W-:Y:S01]  /*bb80*/  @!P0 IMAD.MOV.U32 R5, RZ, RZ, -0x1 ;  /* 0xffffffffff058424 */ /* 0x000fe200078e00ff */
[----:B------:R-:W-:Y:S06]  /*bb90*/  RET.REL.NODEC R6 `(_ZN2at6native27unrolled_elementwise_kernelINS0_13BinaryFunctorIaaaZZZNS0_15binary_internal21div_trunc_kernel_cudaERNS_18TensorIteratorBaseEENKUlvE_clEvENKUlvE0_clEvEUlaaE_EESt5arrayIPcLm3EELi4E23TrivialOffsetCalculatorILi2EjESD_ILi1EjENS0_6memory12LoadWithCastILi2EEENSG_13StoreWithCastILi1EEEEEviT_T0_T2_T3_T4_T5_) ;  /* 0xffffff4406187950 */ /* 0x000fec0003c3ffff */
.L_x_18649:
        /* <DEDUP_REMOVED lines=14> */
.L_x_22276:


//--------------------- .text._ZN2at6native18elementwise_kernelILi128ELi4EZNS0_22gpu_kernel_impl_nocastINS0_13BinaryFunctorIaaaZZZNS0_15binary_internal21div_trunc_kernel_cudaERNS_18TensorIteratorBaseEENKUlvE_clEvENKUlvE0_clEvEUlaaE_EEEEvS6_RKT_EUliE_EEviT1_ --------------------------
	.section	.text._ZN2at6native18elementwise_kernelILi128ELi4EZNS0_22gpu_kernel_impl_nocastINS0_13BinaryFunctorIaaaZZZNS0_15binary_internal21div_trunc_kernel_cudaERNS_18TensorIteratorBaseEENKUlvE_clEvENKUlvE0_clEvEUlaaE_EEEEvS6_RKT_EUliE_EEviT1_,"ax",@progbits
	.align	128
        .global         _ZN2at6native18elementwise_kernelILi128ELi4EZNS0_22gpu_kernel_impl_nocastINS0_13BinaryFunctorIaaaZZZNS0_15binary_internal21div_trunc_kernel_cudaERNS_18TensorIteratorBaseEENKUlvE_clEvENKUlvE0_clEvEUlaaE_EEEEvS6_RKT_EUliE_EEviT1_
        .type           _ZN2at6native18elementwise_kernelILi128ELi4EZNS0_22gpu_kernel_impl_nocastINS0_13BinaryFunctorIaaaZZZNS0_15binary_internal21div_trunc_kernel_cudaERNS_18TensorIteratorBaseEENKUlvE_clEvENKUlvE0_clEvEUlaaE_EEEEvS6_RKT_EUliE_EEviT1_,@function
        .size           _ZN2at6native18elementwise_kernelILi128ELi4EZNS0_22gpu_kernel_impl_nocastINS0_13BinaryFunctorIaaaZZZNS0_15binary_internal21div_trunc_kernel_cudaERNS_18TensorIteratorBaseEENKUlvE_clEvENKUlvE0_clEvEUlaaE_EEEEvS6_RKT_EUliE_EEviT1_,(.L_x_22277 - _ZN2at6native18elementwise_kernelILi128ELi4EZNS0_22gpu_kernel_impl_nocastINS0_13BinaryFunctorIaaaZZZNS0_15binary_internal21div_trunc_kernel_cudaERNS_18TensorIteratorBaseEENKUlvE_clEvENKUlvE0_clEvEUlaaE_EEEEvS6_RKT_EUliE_EEviT1_)
        .other          _ZN2at6native18elementwise_kernelILi128ELi4EZNS0_22gpu_kernel_impl_nocastINS0_13BinaryFunctorIaaaZZZNS0_15binary_internal21div_trunc_kernel_cudaERNS_18TensorIteratorBaseEENKUlvE_clEvENKUlvE0_clEvEUlaaE_EEEEvS6_RKT_EUliE_EEviT1_,@"STO_CUDA_ENTRY STV_DEFAULT"
_ZN2at6native18elementwise_kernelILi128ELi4EZNS0_22gpu_kernel_impl_nocastINS0_13BinaryFunctorIaaaZZZNS0_15binary_internal21div_trunc_kernel_cudaERNS_18TensorIteratorBaseEENKUlvE_clEvENKUlvE0_clEvEUlaaE_EEEEvS6_RKT_EUliE_EEviT1_:
.text._ZN2at6native18elementwise_kernelILi128ELi4EZNS0_22gpu_kernel_impl_nocastINS0_13BinaryFunctorIaaaZZZNS0_15binary_internal21div_trunc_kernel_cudaERNS_18TensorIteratorBaseEENKUlvE_clEvENKUlvE0_clEvEUlaaE_EEEEvS6_RKT_EUliE_EEviT1_:
        /* <DEDUP_REMOVED lines=15> */
[----:B0-----:R0:W5:Y:S04]  /*00f0*/  LDG.E.S8 R4, desc[UR6][R4.64] ;  /* 0x0000000604047981 */ /* 0x001168000c1e1300 */
[----:B-1----:R0:W5:Y:S01]  /*0100*/  LDG.E.S8 R9, desc[UR6][R6.64] ;  /* 0x0000000606097981 */ /* 0x002162000c1e1300 */
[----:B------:R-:W-:-:S07]  /*0110*/  MOV R8, 0x130 ;  /* 0x0000013000087802 */ /* 0x000fce0000000f00 */
[----:B0----5:R-:W-:Y:S05]  /*0120*/  CALL.REL.NOINC `($__internal_38_$__cuda_sm20_div_s16) ;  /* 0x0000005c00a47944 */ /* 0x021fea0003c00000 */
[----:B------:R-:W0:Y:S01]  /*0130*/  LDC.64 R4, c[0x0][0x5e8] ;  /* 0x00017a00ff047b82 */ /* 0x000e220000000a00 */
[----:B------:R-:W-:Y:S01]  /*0140*/  IADD3 R3, PT, PT, R3, 0x80, RZ ;  /* 0x0000008003037810 */ /* 0x000fe20007ffe0ff */
[----:B0-----:R0:W-:Y:S06]  /*0150*/  STG.E.U8 desc[UR6][R4.64], R11 ;  /* 0x0000000b04007986 */ /* 0x0011ec000c101106 */
.L_x_18652:
[----:B------:R-:W-:Y:S05]  /*0160*/  BSYNC.RECONVERGENT B0 ;  /* 0x0000000000007941 */ /* 0x000fea0003800200 */
.L_x_18651:
[----:B------:R-:W1:Y:S01]  /*0170*/  LDCU UR4, c[0x0][0x380] ;  /* 0x00007000ff0477ac */ /* 0x000e620008000800 */
[----:B------:R-:W-:Y:S01]  /*0180*/  BSSY.RECONVERGENT B0, `(.L_x_18653) ;  /* 0x000000c000007945 */ /* 0x000fe20003800200 */
[----:B-1----:R-:W-:-:S13]  /*0190*/  ISETP.GE.AND P0, PT, R3, UR4, PT ;  /* 0x0000000403007c0c */ /* 0x002fda000bf06270 */
[----:B------:R-:W-:Y:S05]  /*01a0*/  @P0 BRA `(.L_x_18654) ;  /* 0x0000000000240947 */ /* 0x000fea0003800000 */
[----:B0-----:R-:W0:Y:S08]  /*01b0*/  LDC.64 R4, c[0x0][0x5f0] ;  /* 0x00017c00ff047b82 */ /* 0x001e300000000a00 */
        /* <DEDUP_REMOVED lines=8> */
.L_x_18654:
[----:B------:R-:W-:Y:S05]  /*0240*/  BSYNC.RECONVERGENT B0 ;  /* 0x0000000000007941 */ /* 0x000fea0003800200 */
.L_x_18653:
[----:B------:R-:W2:Y:S01]  /*0250*/  LDCU UR4, c[0x0][0x380] ;  /* 0x00007000ff0477ac */ /* 0x000ea20008000800 */
[----:B------:R-:W-:Y:S01]  /*0260*/  BSSY.RECONVERGENT B0, `(.L_x_18655) ;  /* 0x000000c000007945 */ /* 0x000fe20003800200 */
[----:B--2---:R-:W-:-:S13]  /*0270*/  ISETP.GE.AND P0, PT, R3, UR4, PT ;  /* 0x0000000403007c0c */ /* 0x004fda000bf06270 */
[----:B------:R-:W-:Y:S05]  /*0280*/  @P0 BRA `(.L_x_18656) ;  /* 0x0000000000240947 */ /* 0x000fea0003800000 */
[----:B01----:R-:W0:Y:S08]  /*0290*/  LDC.64 R4, c[0x0][0x5f0] ;  /* 0x00017c00ff047b82 */ /* 0x003e300000000a00 */
        /* <DEDUP_REMOVED lines=8> */
.L_x_18656:
[----:B------:R-:W-:Y:S05]  /*0320*/  BSYNC.RECONVERGENT B0 ;  /* 0x0000000000007941 */ /* 0x000fea0003800200 */
.L_x_18655:
[----:B------:R-:W3:Y:S02]  /*0330*/  LDCU UR4, c[0x0][0x380] ;  /* 0x00007000ff0477ac */ /* 0x000ee40008000800 */
[----:B---3--:R-:W-:-:S13]  /*0340*/  ISETP.GE.AND P0, PT, R3, UR4, PT ;  /* 0x0000000403007c0c */ /* 0x008fda000bf06270 */
[----:B------:R-:W-:Y:S05]  /*0350*/  @P0 EXIT ;  /* 0x000000000000094d */ /* 0x000fea0003800000 */
[----:B012---:R-:W0:Y:S08]  /*0360*/  LDC.64 R4, c[0x0][0x5f0] ;  /* 0x00017c00ff047b82 */ /* 0x007e300000000a00 */
[----:B------:R-:W1:Y:S01]  /*0370*/  LDC.64 R2, c[0x0][0x5f8] ;  /* 0x00017e00ff027b82 */ /* 0x000e620000000a00 */
[----:B0-----:R0:W5:Y:S04]  /*0380*/  LDG.E.S8 R4, desc[UR6][R4.64] ;  /* 0x0000000604047981 */ /* 0x001168000c1e1300 */
[----:B-1----:R0:W5:Y:S01]  /*0390*/  LDG.E.S8 R9, desc[UR6][R2.64] ;  /* 0x0000000602097981 */ /* 0x002162000c1e1300 */
[----:B------:R-:W-:-:S07]  /*03a0*/  MOV R8, 0x3c0 ;  /* 0x000003c000087802 */ /* 0x000fce0000000f00 */
[----:B0----5:R-:W-:Y:S05]  /*03b0*/  CALL.REL.NOINC `($__internal_38_$__cuda_sm20_div_s16) ;  /* 0x0000005c00007944 */ /* 0x021fea0003c00000 */
[----:B------:R-:W0:Y:S02]  /*03c0*/  LDC.64 R2, c[0x0][0x5e8] ;  /* 0x00017a00ff027b82 */ /* 0x000e240000000a00 */
[----:B0-----:R-:W-:Y:S01]  /*03d0*/  STG.E.U8 desc[UR6][R2.64], R11 ;  /* 0x0000000b02007986 */ /* 0x001fe2000c101106 */
[----:B------:R-:W-:Y:S05]  /*03e0*/  EXIT ;  /* 0x000000000000794d */ /* 0x000fea0003800000 */
.L_x_18650:
        /* <DEDUP_REMOVED lines=355> */
.L_x_18659:
[----:B------:R-:W0:Y:S01]  /*1a20*/  LDCU.128 UR8, c[0x0][0x5f0] ;  /* 0x0000be00ff0877ac */ /* 0x000e220008000c00 */
[----:B------:R-:W1:Y:S01]  /*1a30*/  LDCU.64 UR4, c[0x0][0x5e8] ;  /* 0x0000bd00ff0477ac */ /* 0x000e620008000a00 */
[----:B0-----:R-:W-:Y:S02]  /*1a40*/  IADD3 R10, P0, PT, R6, UR8, RZ ;  /* 0x00000008060a7c10 */ /* 0x001fe4000ff1e0ff */
[----:B------:R-:W-:Y:S02]  /*1a50*/  IADD3 R12, P1, PT, R4, UR10, RZ ;  /* 0x0000000a040c7c10 */ /* 0x000fe4000ff3e0ff */
[----:B------:R-:W-:Y:S02]  /*1a60*/  IADD3.X R11, PT, PT, RZ, UR9, RZ, P0, !PT ;  /* 0x00000009ff0b7c10 */ /* 0x000fe400087fe4ff */
[----:B------:R-:W-:-:S03]  /*1a70*/  IADD3.X R13, PT, PT, RZ, UR11, RZ, P1, !PT ;  /* 0x0000000bff0d7c10 */ /* 0x000fc60008ffe4ff */
[----:B------:R0:W5:Y:S04]  /*1a80*/  LDG.E.S8 R4, desc[UR6][R10.64] ;  /* 0x000000060a047981 */ /* 0x000168000c1e1300 */
[----:B------:R0:W5:Y:S01]  /*1a90*/  LDG.E.S8 R9, desc[UR6][R12.64] ;  /* 0x000000060c097981 */ /* 0x000162000c1e1300 */
[----:B-1----:R-:W-:Y:S02]  /*1aa0*/  IADD3 R6, P0, PT, R5, UR4, RZ ;  /* 0x0000000405067c10 */ /* 0x002fe4000ff1e0ff */
[----:B------:R-:W-:Y:S02]  /*1ab0*/  MOV R8, 0x1ae0 ;  /* 0x00001ae000087802 */ /* 0x000fe40000000f00 */
[----:B------:R-:W-:-:S09]  /*1ac0*/  IADD3.X R7, PT, PT, RZ, UR5, RZ, P0, !PT ;  /* 0x00000005ff077c10 */ /* 0x000fd200087fe4ff */
[----:B0----5:R-:W-:Y:S05]  /*1ad0*/  CALL.REL.NOINC `($__internal_38_$__cuda_sm20_div_s16) ;  /* 0x0000004400387944 */ /* 0x021fea0003c00000 */
[----:B------:R0:W-:Y:S01]  /*1ae0*/  STG.E.U8 desc[UR6][R6.64], R11 ;  /* 0x0000000b06007986 */ /* 0x0001e2000c101106 */
[----:B------:R-:W-:-:S07]  /*1af0*/  IADD3 R3, PT, PT, R3, 0x80, RZ ;  /* 0x0000008003037810 */ /* 0x000fce0007ffe0ff */
.L_x_18658:
[----:B------:R-:W-:Y:S05]  /*1b00*/  BSYNC.RECONVERGENT B0 ;  /* 0x0000000000007941 */ /* 0x000fea0003800200 */
.L_x_18657:
[----:B------:R-:W1:Y:S01]  /*1b10*/  LDCU UR4, c[0x0][0x380] ;  /* 0x00007000ff0477ac */ /* 0x000e620008000800 */
[----:B------:R-:W-:Y:S01]  /*1b20*/  BSSY.RECONVERGENT B0, `(.L_x_18660) ;  /* 0x000016d000007945 */ /* 0x000fe20003800200 */
[----:B-1----:R-:W-:-:S13]  /*1b30*/  ISETP.GE.AND P0, PT, R3, UR4, PT ;  /* 0x0000000403007c0c */ /* 0x002fda000bf06270 */
[----:B------:R-:W-:Y:S05]  /*1b40*/  @P0 BRA `(.L_x_18661) ;  /* 0x0000001400a80947 */ /* 0x000fea0003800000 */
[----:B------:R-:W1:Y:S01]  /*1b50*/  LDCU.64 UR4, c[0x0][0x390] ;  /* 0x00007200ff0477ac */ /* 0x000e620008000a00 */
[----:B------:R-:W-:Y:S01]  /*1b60*/  HFMA2 R4, -RZ, RZ, 0, 0 ;  /* 0x00000000ff047431 */ /* 0x000fe200000001ff */
[----:B------:R-:W-:Y:S01]  /*1b70*/  MOV R5, R3 ;  /* 0x0000000300057202 */ /* 0x000fe20000000f00 */
[----:B------:R-:W2:Y:S01]  /*1b80*/  LDCU UR8, c[0x0][0x38c] ;  /* 0x00007180ff0877ac */ /* 0x000ea20008000800 */
[----:B------:R-:W-:Y:S01]  /*1b90*/  ISETP.NE.AND P0, PT, R2, RZ, PT ;  /* 0x000000ff0200720c */ /* 0x000fe20003f05270 */
[----:B------:R-:W3:Y:S01]  /*1ba0*/  LDCU.64 UR10, c[0x0][0x4b8] ;  /* 0x00009700ff0a77ac */ /* 0x000ee20008000a00 */
[----:B-1----:R-:W-:Y:S01]  /*1bb0*/  IMAD.HI.U32 R8, R3, UR4, R4 ;  /* 0x0000000403087c27 */ /* 0x002fe2000f8e0004 */
[----:B------:R-:W1:Y:S04]  /*1bc0*/  LDCU UR4, c[0x0][0x4c0] ;  /* 0x00009800ff0477ac */ /* 0x000e680008000800 */
[----:B------:R-:W-:-:S04]  /*1bd0*/  SHF.R.U32.HI R9, RZ, UR5, R8 ;  /* 0x00000005ff097c19 */ /* 0x000fc80008011608 */
[----:B------:R-:W-:-:S05]  /*1be0*/  IADD3 R4, PT, PT, -R9, RZ, RZ ;  /* 0x000000ff09047210 */ /* 0x000fca0007ffe1ff */
[----:B--2---:R-:W-:-:S04]  /*1bf0*/  IMAD R4, R4, UR8, R3 ;  /* 0x0000000804047c24 */ /* 0x004fc8000f8e0203 */
[C---:B---3--:R-:W-:Y:S02]  /*1c00*/  IMAD R5, R4.reuse, UR10, RZ ;  /* 0x0000000a04057c24 */ /* 0x048fe4000f8e02ff */
[C---:B0-----:R-:W-:Y:S02]  /*1c10*/  IMAD R6, R4.reuse, UR11, RZ ;  /* 0x0000000b04067c24 */ /* 0x041fe4000f8e02ff */
        /* <DEDUP_REMOVED lines=335> */
.L_x_18662:
        /* <DEDUP_REMOVED lines=14> */
.L_x_18661:
[----:B------:R-:W-:Y:S05]  /*31f0*/  BSYNC.RECONVERGENT B0 ;  /* 0x0000000000007941 */ /* 0x000fea0003800200 */
.L_x_18660:
[----:B------:R-:W2:Y:S01]  /*3200*/  LDCU UR4, c[0x0][0x380] ;  /* 0x00007000ff0477ac */ /* 0x000ea20008000800 */
[----:B------:R-:W-:Y:S01]  /*3210*/  BSSY.RECONVERGENT B0, `(.L_x_18663) ;  /* 0x000016d000007945 */ /* 0x000fe20003800200 */
[----:B--2---:R-:W-:-:S13]  /*3220*/  ISETP.GE.AND P0, PT, R3, UR4, PT ;  /* 0x0000000403007c0c */ /* 0x004fda000bf06270 */
[----:B------:R-:W-:Y:S05]  /*3230*/  @P0 BRA `(.L_x_18664) ;  /* 0x0000001400a80947 */ /* 0x000fea0003800000 */
[----:B------:R-:W2:Y:S01]  /*3240*/  LDCU.64 UR4, c[0x0][0x390] ;  /* 0x00007200ff0477ac */ /* 0x000ea20008000a00 */
[----:B------:R-:W-:Y:S01]  /*3250*/  HFMA2 R4, -RZ, RZ, 0, 0 ;  /* 0x00000000ff047431 */ /* 0x000fe200000001ff */
[----:B------:R-:W-:Y:S01]  /*3260*/  MOV R5, R3 ;  /* 0x0000000300057202 */ /* 0x000fe20000000f00 */
[----:B------:R-:W3:Y:S01]  /*3270*/  LDCU UR8, c[0x0][0x38c] ;  /* 0x00007180ff0877ac */ /* 0x000ee20008000800 */
[----:B------:R-:W-:Y:S01]  /*3280*/  ISETP.NE.AND P0, PT, R2, RZ, PT ;  /* 0x000000ff0200720c */ /* 0x000fe20003f05270 */
[----:B------:R-:W4:Y:S01]  /*3290*/  LDCU.64 UR10, c[0x0][0x4b8] ;  /* 0x00009700ff0a77ac */ /* 0x000f220008000a00 */
[----:B--2---:R-:W-:Y:S01]  /*32a0*/  IMAD.HI.U32 R8, R3, UR4, R4 ;  /* 0x0000000403087c27 */ /* 0x004fe2000f8e0004 */
[----:B------:R-:W2:Y:S04]  /*32b0*/  LDCU UR4, c[0x0][0x4c0] ;  /* 0x00009800ff0477ac */ /* 0x000ea80008000800 */
[----:B------:R-:W-:-:S04]  /*32c0*/  SHF.R.U32.HI R9, RZ, UR5, R8 ;  /* 0x00000005ff097c19 */ /* 0x000fc80008011608 */
[----:B------:R-:W-:-:S05]  /*32d0*/  IADD3 R4, PT, PT, -R9, RZ, RZ ;  /* 0x000000ff09047210 */ /* 0x000fca0007ffe1ff */
[----:B---3--:R-:W-:-:S04]  /*32e0*/  IMAD R4, R4, UR8, R3 ;  /* 0x0000000804047c24 */ /* 0x008fc8000f8e0203 */
[C---:B----4-:R-:W-:Y:S02]  /*32f0*/  IMAD R5, R4.reuse, UR10, RZ ;  /* 0x0000000a04057c24 */ /* 0x050fe4000f8e02ff */
[C---:B01----:R-:W-:Y:S02]  /*3300*/  IMAD R6, R4.reuse, UR11, RZ ;  /* 0x0000000b04067c24 */ /* 0x043fe4000f8e02ff */
        /* <DEDUP_REMOVED lines=335> */
.L_x_18665:
        /* <DEDUP_REMOVED lines=14> */
.L_x_18664:
[----:B------:R-:W-:Y:S05]  /*48e0*/  BSYNC.RECONVERGENT B0 ;  /* 0x0000000000007941 */ /* 0x000fea0003800200 */
.L_x_18663:
[----:B------:R-:W3:Y:S02]  /*48f0*/  LDCU UR4, c[0x0][0x380] ;  /* 0x00007000ff0477ac */ /* 0x000ee40008000800 */
[----:B---3--:R-:W-:-:S13]  /*4900*/  ISETP.GE.AND P0, PT, R3, UR4, PT ;  /* 0x0000000403007c0c */ /* 0x008fda000bf06270 */
[----:B------:R-:W-:Y:S05]  /*4910*/  @P0 EXIT ;  /* 0x000000000000094d */ /* 0x000fea0003800000 */
[----:B------:R-:W0:Y:S01]  /*4920*/  LDCU.64 UR4, c[0x0][0x390] ;  /* 0x00007200ff0477ac */ /* 0x000e220008000a00 */
[----:B------:R-:W-:Y:S01]  /*4930*/  HFMA2 R4, -RZ, RZ, 0, 0 ;  /* 0x00000000ff047431 */ /* 0x000fe200000001ff */
[----:B------:R-:W-:Y:S01]  /*4940*/  MOV R5, R3 ;  /* 0x0000000300057202 */ /* 0x000fe20000000f00 */
[----:B------:R-:W3:Y:S01]  /*4950*/  LDCU UR8, c[0x0][0x38c] ;  /* 0x00007180ff0877ac */ /* 0x000ee20008000800 */
[----:B------:R-:W-:Y:S01]  /*4960*/  ISETP.NE.AND P0, PT, R2, RZ, PT ;  /* 0x000000ff0200720c */ /* 0x000fe20003f05270 */
[----:B------:R-:W4:Y:S01]  /*4970*/  LDCU.64 UR10, c[0x0][0x4b8] ;  /* 0x00009700ff0a77ac */ /* 0x000f220008000a00 */
[----:B012---:R-:W-:Y:S01]  /*4980*/  IMAD.HI.U32 R6, R3, UR4, R4 ;  /* 0x0000000403067c27 */ /* 0x007fe2000f8e0004 */
[----:B------:R-:W0:Y:S04]  /*4990*/  LDCU UR4, c[0x0][0x4c0] ;  /* 0x00009800ff0477ac */ /* 0x000e280008000800 */
[----:B------:R-:W-:-:S04]  /*49a0*/  SHF.R.U32.HI R7, RZ, UR5, R6 ;  /* 0x00000005ff077c19 */ /* 0x000fc80008011606 */
[----:B------:R-:W-:-:S05]  /*49b0*/  IADD3 R4, PT, PT, -R7, RZ, RZ ;  /* 0x000000ff07047210 */ /* 0x000fca0007ffe1ff */
[----:B---3--:R-:W-:-:S04]  /*49c0*/  IMAD R2, R4, UR8, R3 ;  /* 0x0000000804027c24 */ /* 0x008fc8000f8e0203 */
[C---:B----4-:R-:W-:Y:S02]  /*49d0*/  IMAD R3, R2.reuse, UR10, RZ ;  /* 0x0000000a02037c24 */ /* 0x050fe4000f8e02ff */
        /* <DEDUP_REMOVED lines=336> */
.L_x_18666:
        /* <DEDUP_REMOVED lines=12> */
[----:B------:R-:W-:Y:S01]  /*5fa0*/  STG.E.U8 desc[UR6][R2.64], R11 ;  /* 0x0000000b02007986 */ /* 0x000fe2000c101106 */
[----:B------:R-:W-:Y:S05]  /*5fb0*/  EXIT ;  /* 0x000000000000794d */ /* 0x000fea0003800000 */
        .weak           $__internal_38_$__cuda_sm20_div_s16
        .type           $__internal_38_$__cuda_sm20_div_s16,@function
        .size           $__internal_38_$__cuda_sm20_div_s16,(.L_x_22277 - $__internal_38_$__cuda_sm20_div_s16)
$__internal_38_$__cuda_sm20_div_s16:
[----:B------:R-:W-:Y:S01]  /*5fc0*/  IABS R13, R9 ;  /* 0x00000009000d7213 */ /* 0x000fe20000000000 */
[----:B------:R-:W-:Y:S01]  /*5fd0*/  HFMA2 R10, -RZ, RZ, 15, 0 ;  /* 0x4b800000ff0a7431 */ /* 0x000fe200000001ff */
[-C--:B------:R-:W-:Y:S02]  /*5fe0*/  IABS R12, R4.reuse ;  /* 0x00000004000c7213 */ /* 0x080fe40000000000 */
[----:B------:R-:W0:Y:S01]  /*5ff0*/  I2F.U16 R5, R13 ;  /* 0x0000000d00057306 */ /* 0x000e220000101000 */
        /* <DEDUP_REMOVED lines=10> */
[----:B0-----:R-:W-:-:S05]  /*60a0*/  FMUL R10, R10, R11 ;  /* 0x0000000b0a0a7220 */ /* 0x001fca0000400000 */
[----:B------:R-:W-:-:S05]  /*60b0*/  IADD3 R10, PT, PT, R10, 0x2, RZ ;  /* 0x000000020a0a7810 */ /* 0x000fca0007ffe0ff */
[----:B------:R-:W-:Y:S01]  /*60c0*/  FMUL.RZ R5, R5, R10 ;  /* 0x0000000a05057220 */ /* 0x000fe2000040c000 */
[----:B------:R-:W-:-:S05]  /*60d0*/  IADD3 R10, PT, PT, -R4, RZ, RZ ;  /* 0x000000ff040a7210 */ /* 0x000fca0007ffe1ff */
[----:B------:R-:W0:Y:S02]  /*60e0*/  F2I.U32.TRUNC.NTZ R5, R5 ;  /* 0x0000000500057305 */ /* 0x000e24000020f000 */
[----:B0-----:R-:W-:-:S04]  /*60f0*/  LOP3.LUT R9, R10, 0xffff, R5, 0x78, !PT ;  /* 0x0000ffff0a097812 */ /* 0x001fc800078e7805 */
[----:B------:R-:W-:Y:S01]  /*6100*/  IADD3 R11, PT, PT, R4, R9, RZ ;  /* 0x00000009040b7210 */ /* 0x000fe20007ffe0ff */
[----:B------:R-:W-:Y:S01]  /*6110*/  HFMA2 R9, -RZ, RZ, 0, 0 ;  /* 0x00000000ff097431 */ /* 0x000fe200000001ff */
[----:B------:R-:W-:-:S03]  /*6120*/  @!P0 MOV R11, 0xffffffff ;  /* 0xffffffff000b8802 */ /* 0x000fc60000000f00 */
[----:B------:R-:W-:Y:S05]  /*6130*/  RET.REL.NODEC R8 `(_ZN2at6native18elementwise_kernelILi128ELi4EZNS0_22gpu_kernel_impl_nocastINS0_13BinaryFunctorIaaaZZZNS0_15binary_internal21div_trunc_kernel_cudaERNS_18TensorIteratorBaseEENKUlvE_clEvENKUlvE0_clEvEUlaaE_EEEEvS6_RKT_EUliE_EEviT1_) ;  /* 0xffffff9c08b07950 */ /* 0x000fea0003c3ffff */
.L_x_18667:
        /* <DEDUP_REMOVED lines=12> */
.L_x_22277:


//--------------------- .text._ZN2at6native27unrolled_elementwise_kernelINS0_13BinaryFunctorIaaaZZZNS0_15binary_internal21div_trunc_kernel_cudaERNS_18TensorIteratorBaseEENKUlvE_clEvENKUlvE0_clEvEUlaaE_EESt5arrayIPcLm3EELi4E23TrivialOffsetCalculatorILi2EjESD_ILi1EjENS0_6memory15LoadWithoutCastENSG_16StoreWithoutCastEEEviT_T0_T2_T3_T4_T5_ --------------------------
	.section	.text._ZN2at6native27unrolled_elementwise_kernelINS0_13BinaryFunctorIaaaZZZNS0_15binary_internal21div_trunc_kernel_cudaERNS_18TensorIteratorBaseEENKUlvE_clEvENKUlvE0_clEvEUlaaE_EESt5arrayIPcLm3EELi4E23TrivialOffsetCalculatorILi2EjESD_ILi1EjENS0_6memory15LoadWithoutCastENSG_16StoreWithoutCastEEEviT_T0_T2_T3_T4_T5_,"ax",@progbits
	.align	128
        .global         _ZN2at6native27unrolled_elementwise_kernelINS0_13BinaryFunctorIaaaZZZNS0_15binary_internal21div_trunc_kernel_cudaERNS_18TensorIteratorBaseEENKUlvE_clEvENKUlvE0_clEvEUlaaE_EESt5arrayIPcLm3EELi4E23TrivialOffsetCalculatorILi2EjESD_ILi1EjENS0_6memory15LoadWithoutCastENSG_16StoreWithoutCastEEEviT_T0_T2_T3_T4_T5_
        .type           _ZN2at6native27unrolled_elementwise_kernelINS0_13BinaryFunctorIaaaZZZNS0_15binary_internal21div_trunc_kernel_cudaERNS_18TensorIteratorBaseEENKUlvE_clEvENKUlvE0_clEvEUlaaE_EESt5arrayIPcLm3EELi4E23TrivialOffsetCalculatorILi2EjESD_ILi1EjENS0_6memory15LoadWithoutCastENSG_16StoreWithoutCastEEEviT_T0_T2_T3_T4_T5_,@function
        .size           _ZN2at6native27unrolled_elementwise_kernelINS0_13BinaryFunctorIaaaZZZNS0_15binary_internal21div_trunc_kernel_cudaERNS_18TensorIteratorBaseEENKUlvE_clEvENKUlvE0_clEvEUlaaE_EESt5arrayIPcLm3EELi4E23TrivialOffsetCalculatorILi2EjESD_ILi1EjENS0_6memory15LoadWithoutCastENSG_16StoreWithoutCastEEEviT_T0_T2_T3_T4_T5_,(.L_x_22278 - _ZN2at6native27unrolled_elementwise_kernelINS0_13BinaryFunctorIaaaZZZNS0_15binary_internal21div_trunc_kernel_cudaERNS_18TensorIteratorBaseEENKUlvE_clEvENKUlvE0_clEvEUlaaE_EESt5arrayIPcLm3EELi4E23TrivialOffsetCalculatorILi2EjESD_ILi1EjENS0_6memory15LoadWithoutCastENSG_16StoreWithoutCastEEEviT_T0_T2_T3_T4_T5_)
        .other          _ZN2at6native27unrolled_elementwise_kernelINS0_13BinaryFunctorIaaaZZZNS0_15binary_internal21div_trunc_kernel_cudaERNS_18TensorIteratorBaseEENKUlvE_clEvENKUlvE0_clEvEUlaaE_EESt5arrayIPcLm3EELi4E23TrivialOffsetCalculatorILi2EjESD_ILi1EjENS0_6memory15LoadWithoutCastENSG_16StoreWithoutCastEEEviT_T0_T2_T3_T4_T5_,@"STO_CUDA_ENTRY STV_DEFAULT"
_ZN2at6native27unrolled_elementwise_kernelINS0_13BinaryFunctorIaaaZZZNS0_15binary_internal21div_trunc_kernel_cudaERNS_18TensorIteratorBaseEENKUlvE_clEvENKUlvE0_clEvEUlaaE_EESt5arrayIPcLm3EELi4E23TrivialOffsetCalculatorILi2EjESD_ILi1EjENS0_6memory15LoadWithoutCastENSG_16StoreWithoutCastEEEviT_T0_T2_T3_T4_T5_:
.text._ZN2at6native27unrolled_elementwise_kernelINS0_13BinaryFunctorIaaaZZZNS0_15binary_internal21div_trunc_kernel_cudaERNS_18TensorIteratorBaseEENKUlvE_clEvENKUlvE0_clEvEUlaaE_EESt5arrayIPcLm3EELi4E23TrivialOffsetCalculatorILi2EjESD_ILi1EjENS0_6memory15LoadWithoutCastENSG_16StoreWithoutCastEEEviT_T0_T2_T3_T4_T5_:
        /* <DEDUP_REMOVED lines=8> */
[----:B------:R-:W4:Y:S01]  /*0080*/  LDC.64 R6, c[0x0][0x398] ;  /* 0x0000e600ff067b82 */ /* 0x000f220000000a00 */
[----:B0-----:R-:W-:-:S07]  /*0090*/  IMAD R19, R17, -0x200, R2 ;  /* 0xfffffe0011137824 */ /* 0x001fce00078e0202 */
[----:B------:R-:W0:Y:S01]  /*00a0*/  LDC.64 R8, c[0x0][0x390] ;  /* 0x0000e400ff087b82 */ /* 0x000e220000000a00 */
[----:B--2---:R-:W-:Y:S01]  /*00b0*/  IMAD.MOV.U32 R16, RZ, RZ, R0 ;  /* 0x000000ffff107224 */ /* 0x004fe200078e0000 */
[----:B------:R-:W-:-:S06]  /*00c0*/  ISETP.GE.AND P0, PT, R0, R19, PT ;  /* 0x000000130000720c */ /* 0x000fcc0003f06270 */
[----:B------:R-:W2:Y:S08]  /*00d0*/  LDC.64 R2, c[0x0][0x398] ;  /* 0x0000e600ff027b82 */ /* 0x000eb00000000a00 */
[----:B------:R-:W0:Y:S01]  /*00e0*/  LDC.64 R12, c[0x0][0x390] ;  /* 0x0000e400ff0c7b82 */ /* 0x000e220000000a00 */
[----:B------:R-:W-:Y:S02]  /*00f0*/  @!P0 VIADD R0, R16, 0x80 ;  /* 0x0000008010008836 */ /* 0x000fe40000000000 */
[----:B------:R-:W-:-:S03]  /*0100*/  @!P0 IMAD R11, R17, 0x200, R16 ;  /* 0x00000200110b8824 */ /* 0x000fc600078e0210 */
[----:B------:R-:W-:Y:S02]  /*0110*/  ISETP.GE.AND P1, PT, R0, R19, PT ;  /* 0x000000130000720c */ /* 0x000fe40003f26270 */
[----:B---3--:R-:W-:Y:S01]  /*0120*/  @!P0 IADD3 R24, P3, PT, R11, R24, RZ ;  /* 0x000000180b188210 */ /* 0x008fe20007f7e0ff */
[----:B------:R-:W3:Y:S01]  /*0130*/  LDC.64 R14, c[0x0][0x398] ;  /* 0x0000e600ff0e7b82 */ /* 0x000ee20000000a00 */
[----:B------:R-:W-:-:S03]  /*0140*/  PRMT R20, RZ, 0x7610, R20 ;  /* 0x00007610ff147816 */ /* 0x000fc60000000014 */
[----:B------:R-:W-:Y:S01]  /*0150*/  @!P0 IMAD.X R25, RZ, RZ, R25, P3 ;  /* 0x000000ffff198224 */ /* 0x000fe200018e0619 */
[----:B--2---:R-:W-:-:S03]  /*0160*/  @!P0 IADD3 R2, P5, PT, R11, R2, RZ ;  /* 0x000000020b028210 */ /* 0x004fc60007fbe0ff */
[----:B------:R-:W2:Y:S02]  /*0170*/  LDC.64 R10, c[0x0][0x398] ;  /* 0x0000e600ff0a7b82 */ /* 0x000ea40000000a00 */
[----:B------:R-:W-:Y:S01]  /*0180*/  @!P1 IMAD R21, R17, 0x200, R0 ;  /* 0x0000020011159824 */ /* 0x000fe200078e0200 */
[----:B-1----:R1:W5:Y:S01]  /*0190*/  @!P0 LDG.E.S8 R18, desc[UR4][R24.64] ;  /* 0x0000000418128981 */ /* 0x002362000c1e1300 */
[----:B------:R-:W-:-:S05]  /*01a0*/  @!P1 VIADD R0, R0, 0x80 ;  /* 0x0000008000009836 */ /* 0x000fca0000000000 */
[----:B------:R-:W-:Y:S01]  /*01b0*/  ISETP.GE.AND P2, PT, R0, R19, PT ;  /* 0x000000130000720c */ /* 0x000fe20003f46270 */
[----:B------:R-:W-:Y:S01]  /*01c0*/  @!P0 IMAD.X R3, RZ, RZ, R3, P5 ;  /* 0x000000ffff038224 */ /* 0x000fe200028e0603 */
[C---:B----4-:R-:W-:Y:S02]  /*01d0*/  @!P1 IADD3 R4, P3, PT, R21.reuse, R4, RZ ;  /* 0x0000000415049210 */ /* 0x050fe40007f7e0ff */
[----:B------:R-:W-:-:S09]  /*01e0*/  @!P1 IADD3 R6, P4, PT, R21, R6, RZ ;  /* 0x0000000615069210 */ /* 0x000fd20007f9e0ff */
[----:B------:R-:W-:Y:S01]  /*01f0*/  @!P2 IMAD R23, R17, 0x200, R0 ;  /* 0x000002001117a824 */ /* 0x000fe200078e0200 */
[----:B------:R4:W5:Y:S01]  /*0200*/  @!P0 LDG.E.S8 R20, desc[UR4][R2.64] ;  /* 0x0000000402148981 */ /* 0x000962000c1e1300 */
[----:B------:R-:W-:-:S05]  /*0210*/  @!P2 VIADD R0, R0, 0x80 ;  /* 0x000000800000a836 */ /* 0x000fca0000000000 */
[----:B------:R-:W-:Y:S01]  /*0220*/  ISETP.GE.AND P5, PT, R0, R19, PT ;  /* 0x000000130000720c */ /* 0x000fe20003fa6270 */
[----:B------:R-:W-:Y:S01]  /*0230*/  @!P1 IMAD.X R5, RZ, RZ, R5, P3 ;  /* 0x000000ffff059224 */ /* 0x000fe200018e0605 */
[----:B------:R-:W-:Y:S01]  /*0240*/  PRMT R21, RZ, 0x7610, R21 ;  /* 0x00007610ff157816 */ /* 0x000fe20000000015 */
[----:B------:R-:W-:Y:S01]  /*0250*/  @!P1 IMAD.X R7, RZ, RZ, R7, P4 ;  /* 0x000000ffff079224 */ /* 0x000fe200020e0607 */
[----:B------:R-:W-:Y:S02]  /*0260*/  PRMT R22, RZ, 0x7610, R22 ;  /* 0x00007610ff167816 */ /* 0x000fe40000000016 */
[----:B0-----:R-:W-:Y:S02]  /*0270*/  @!P2 IADD3 R8, P0, PT, R23, R8, RZ ;  /* 0x000000081708a210 */ /* 0x001fe40007f1e0ff */
[----:B------:R0:W5:Y:S05]  /*0280*/  @!P1 LDG.E.S8 R21, desc[UR4][R4.64] ;  /* 0x0000000404159981 */ /* 0x00016a000c1e1300 */
[----:B-1----:R-:W-:Y:S01]  /*0290*/  @!P5 IMAD R25, R17, 0x200, R0 ;  /* 0x000002001119d824 */ /* 0x002fe200078e0200 */
[----:B------:R0:W5:Y:S01]  /*02a0*/  @!P1 LDG.E.S8 R22, desc[UR4][R6.64] ;  /* 0x0000000406169981 */ /* 0x000162000c1e1300 */
[----:B------:R-:W-:Y:S01]  /*02b0*/  @!P2 IMAD.X R9, RZ, RZ, R9, P0 ;  /* 0x000000ffff09a224 */ /* 0x000fe200000e0609 */
[----:B--2---:R-:W-:-:S02]  /*02c0*/  @!P2 IADD3 R10, P3, PT, R23, R10, RZ ;  /* 0x0000000a170aa210 */ /* 0x004fc40007f7e0ff */
[C---:B------:R-:W-:Y:S02]  /*02d0*/  @!P5 IADD3 R12, P0, PT, R25.reuse, R12, RZ ;  /* 0x0000000c190cd210 */ /* 0x040fe40007f1e0ff */
[----:B---3--:R-:W-:Y:S01]  /*02e0*/  @!P5 IADD3 R14, P1, PT, R25, R14, RZ ;  /* 0x0000000e190ed210 */ /* 0x008fe20007f3e0ff */
[----:B------:R-:W-:Y:S01]  /*02f0*/  @!P2 IMAD.X R11, RZ, RZ, R11, P3 ;  /* 0x000000ffff0ba224 */ /* 0x000fe200018e060b */
[----:B------:R-:W-:Y:S01]  /*0300*/  PRMT R24, RZ, 0x7610, R24 ;  /* 0x00007610ff187816 */ /* 0x000fe20000000018 */
[----:B------:R-:W-:Y:S01]  /*0310*/  @!P5 IMAD.X R13, RZ, RZ, R13, P0 ;  /* 0x000000ffff0dd224 */ /* 0x000fe200000e060d */
[----:B----4-:R-:W-:Y:S01]  /*0320*/  PRMT R3, RZ, 0x7610, R3 ;  /* 0x00007610ff037816 */ /* 0x010fe20000000003 */
[----:B------:R-:W-:Y:S01]  /*0330*/  @!P5 IMAD.X R15, RZ, RZ, R15, P1 ;  /* 0x000000ffff0fd224 */ /* 0x000fe200008e060f */
[----:B------:R-:W-:Y:S02]  /*0340*/  PRMT R0, RZ, 0x7610, R0 ;  /* 0x00007610ff007816 */ /* 0x000fe40000000000 */
[----:B------:R-:W-:Y:S01]  /*0350*/  PRMT R2, RZ, 0x7610, R2 ;  /* 0x00007610ff027816 */ /* 0x000fe20000000002 */
[----:B------:R0:W5:Y:S04]  /*0360*/  @!P2 LDG.E.S8 R24, desc[UR4][R8.64] ;  /* 0x000000040818a981 */ /* 0x000168000c1e1300 */
[----:B------:R0:W5:Y:S04]  /*0370*/  @!P2 LDG.E.S8 R3, desc[UR4][R10.64] ;  /* 0x000000040a03a981 */ /* 0x000168000c1e1300 */
[----:B------:R0:W5:Y:S04]  /*0380*/  @!P5 LDG.E.S8 R0, desc[UR4][R12.64] ;  /* 0x000000040c00d981 */ /* 0x000168000c1e1300 */
[----:B------:R0:W5:Y:S01]  /*0390*/  @!P5 LDG.E.S8 R2, desc[UR4][R14.64] ;  /* 0x000000040e02d981 */ /* 0x000162000c1e1300 */
[----:B------:R-:W-:Y:S01]  /*03a0*/  ISETP.GE.AND P0, PT, R16, R19, PT ;  /* 0x000000131000720c */ /* 0x000fe20003f06270 */
[----:B------:R-:W-:-:S12]  /*03b0*/  BSSY.RECONVERGENT B0, `(.L_x_18668) ;  /* 0x0000007000007945 */ /* 0x000fd80003800200 */
[----:B0-----:R-:W-:Y:S05]  /*03c0*/  @P0 BRA `(.L_x_18669) ;  /* 0x0000000000140947 */ /* 0x001fea0003800000 */
[----:B-----5:R-:W-:Y:S02]  /*03d0*/  PRMT R10, R18, 0x9910, RZ ;  /* 0x00009910120a7816 */ /* 0x020fe400000000ff */
[----:B------:R-:W-:Y:S02]  /*03e0*/  PRMT R7, R20, 0x9910, RZ ;  /* 0x0000991014077816 */ /* 0x000fe400000000ff */
[----:B------:R-:W-:-:S07]  /*03f0*/  MOV R8, 0x410 ;  /* 0x0000041000087802 */ /* 0x000fce0000000f00 */
[----:B------:R-:W-:Y:S05]  /*0400*/  CALL.REL.NOINC `($__internal_39_$__cuda_sm20_div_s16) ;  /* 0x0000000400107944 */ /* 0x000fea0003c00000 */
[----:B------:R-:W-:-:S07]  /*0410*/  IMAD.MOV.U32 R4, RZ, RZ, R11 ;  /* 0x000000ffff047224 */ /* 0x000fce00078e000b */
.L_x_18669:
[----:B------:R-:W-:Y:S05]  /*0420*/  BSYNC.RECONVERGENT B0 ;  /* 0x0000000000007941 */ /* 0x000fea0003800200 */
.L_x_18668:
[----:B------:R-:W-:Y:S01]  /*0430*/  VIADD R6, R16, 0x80 ;  /* 0x0000008010067836 */ /* 0x000fe20000000000 */
[----:B------:R-:W-:Y:S04]  /*0440*/  BSSY.RECONVERGENT B0, `(.L_x_18670) ;  /* 0x0000008000007945 */ /* 0x000fe80003800200 */
[----:B------:R-:W-:-:S13]  /*0450*/  ISETP.GE.AND P0, PT, R6, R19, PT ;  /* 0x000000130600720c */ /* 0x000fda0003f06270 */
[----:B------:R-:W-:Y:S05]  /*0460*/  @P0 BRA `(.L_x_18671) ;  /* 0x0000000000140947 */ /* 0x000fea0003800000 */
[----:B-----5:R-:W-:Y:S02]  /*0470*/  PRMT R10, R21, 0x9910, RZ ;  /* 0x00009910150a7816 */ /* 0x020fe400000000ff */
[----:B------:R-:W-:Y:S02]  /*0480*/  PRMT R7, R22, 0x9910, RZ ;  /* 0x0000991016077816 */ /* 0x000fe400000000ff */
[----:B------:R-:W-:-:S07]  /*0490*/  MOV R8, 0x4b0 ;  /* 0x000004b000087802 */ /* 0x000fce0000000f00 */
[----:B------:R-:W-:Y:S05]  /*04a0*/  CALL.REL.NOINC `($__internal_39_$__cuda_sm20_div_s16) ;  /* 0x0000000000e87944 */ /* 0x000fea0003c00000 */
[----:B------:R-:W-:-:S07]  /*04b0*/  IMAD.MOV.U32 R5, RZ, RZ, R11 ;  /* 0x000000ffff057224 */ /* 0x000fce00078e000b */
.L_x_18671:
[----:B------:R-:W-:Y:S05]  /*04c0*/  BSYNC.RECONVERGENT B0 ;  /* 0x0000000000007941 */ /* 0x000fea0003800200 */
.L_x_18670:
        /* <DEDUP_REMOVED lines=9> */
.L_x_18673:
[----:B------:R-:W-:Y:S05]  /*0560*/  BSYNC.RECONVERGENT B0 ;  /* 0x0000000000007941 */ /* 0x000fea0003800200 */
.L_x_18672:
        /* <DEDUP_REMOVED lines=8> */
.L_x_18675:
[----:B------:R-:W-:Y:S05]  /*05f0*/  BSYNC.RECONVERGENT B0 ;  /* 0x0000000000007941 */ /* 0x000fea0003800200 */
.L_x_18674:
[----:B------:R-:W-:Y:S01]  /*0600*/  ISETP.GE.AND P0, PT, R16, R19, PT ;  /* 0x000000131000720c */ /* 0x000fe20003f06270 */
[----:B------:R-:W-:Y:S04]  /*0610*/  BSSY.RECONVERGENT B0, `(.L_x_18676) ;  /* 0x000001a000007945 */ /* 0x000fe80003800200 */
[----:B------:R-:W-:Y:S08]  /*0620*/  BSSY.RELIABLE B1, `(.L_x_18677) ;  /* 0x0000011000017945 */ /* 0x000ff00003800100 */
[----:B------:R-:W-:Y:S05]  /*0630*/  @P0 BRA `(.L_x_18678) ;  /* 0x00000000003c0947 */ /* 0x000fea0003800000 */
[----:B------:R-:W0:Y:S01]  /*0640*/  LDCU.64 UR6, c[0x0][0x388] ;  /* 0x00007100ff0677ac */ /* 0x000e220008000a00 */
[----:B------:R-:W-:Y:S02]  /*0650*/  IMAD R8, R17, 0x200, R16 ;  /* 0x0000020011087824 */ /* 0x000fe400078e0210 */
[----:B------:R-:W-:-:S03]  /*0660*/  IMAD.MOV.U32 R16, RZ, RZ, R6 ;  /* 0x000000ffff107224 */ /* 0x000fc600078e0006 */
[----:B0-----:R-:W-:-:S05]  /*0670*/  IADD3 R8, P0, PT, R8, UR6, RZ ;  /* 0x0000000608087c10 */ /* 0x001fca000ff1e0ff */
[----:B------:R-:W-:Y:S01]  /*0680*/  IMAD.X R9, RZ, RZ, UR7, P0 ;  /* 0x00000007ff097e24 */ /* 0x000fe200080e06ff */
[----:B------:R-:W-:-:S04]  /*0690*/  ISETP.GE.AND P0, PT, R16, R19, PT ;  /* 0x000000131000720c */ /* 0x000fc80003f06270 */
[----:B------:R0:W-:Y:S09]  /*06a0*/  STG.E.U8 desc[UR4][R8.64], R4 ;  /* 0x0000000408007986 */ /* 0x0001f2000c101104 */
[----:B------:R-:W-:Y:S05]  /*06b0*/  @P0 BREAK.RELIABLE B1 ;  /* 0x0000000000010942 */ /* 0x000fea0003800100 */
[----:B------:R-:W-:Y:S05]  /*06c0*/  @P0 BRA `(.L_x_18679) ;  /* 0x0000000000380947 */ /* 0x000fea0003800000 */
[----:B------:R-:W1:Y:S01]  /*06d0*/  LDCU.64 UR6, c[0x0][0x388] ;  /* 0x00007100ff0677ac */ /* 0x000e620008000a00 */
[----:B------:R-:W-:Y:S02]  /*06e0*/  IMAD R6, R17, 0x200, R16 ;  /* 0x0000020011067824 */ /* 0x000fe400078e0210 */
[----:B------:R-:W-:-:S03]  /*06f0*/  VIADD R16, R16, 0x80 ;  /* 0x0000008010107836 */ /* 0x000fc60000000000 */
[----:B-1----:R-:W-:-:S05]  /*0700*/  IADD3 R6, P0, PT, R6, UR6, RZ ;  /* 0x0000000606067c10 */ /* 0x002fca000ff1e0ff */
[----:B------:R-:W-:-:S05]  /*0710*/  IMAD.X R7, RZ, RZ, UR7, P0 ;  /* 0x00000007ff077e24 */ /* 0x000fca00080e06ff */
[----:B------:R1:W-:Y:S03]  /*0720*/  STG.E.U8 desc[UR4][R6.64], R5 ;  /* 0x0000000506007986 */ /* 0x0003e6000c101104 */
.L_x_18678:
[----:B------:R-:W-:Y:S05]  /*0730*/  BSYNC.RELIABLE B1 ;  /* 0x0000000000017941 */ /* 0x000fea0003800100 */
.L_x_18677:
[----:B------:R-:W-:-:S13]  /*0740*/  ISETP.GE.AND P0, PT, R16, R19, PT ;  /* 0x000000131000720c */ /* 0x000fda0003f06270 */
[----:B-1----:R-:W0:Y:S01]  /*0750*/  @!P0 LDC.64 R6, c[0x0][0x388] ;  /* 0x0000e200ff068b82 */ /* 0x002e220000000a00 */
[----:B------:R-:W-:Y:S02]  /*0760*/  @!P0 IMAD R5, R17, 0x200, R16 ;  /* 0x0000020011058824 */ /* 0x000fe400078e0210 */
[----:B------:R-:W-:-:S03]  /*0770*/  @!P0 VIADD R16, R16, 0x80 ;  /* 0x0000008010108836 */ /* 0x000fc60000000000 */
[----:B0-----:R-:W-:-:S05]  /*0780*/  @!P0 IADD3 R4, P1, PT, R5, R6, RZ ;  /* 0x0000000605048210 */ /* 0x001fca0007f3e0ff */
[----:B------:R-:W-:-:S05]  /*0790*/  @!P0 IMAD.X R5, RZ, RZ, R7, P1 ;  /* 0x000000ffff058224 */ /* 0x000fca00008e0607 */
[----:B-----5:R1:W-:Y:S03]  /*07a0*/  @!P0 STG.E.U8 desc[UR4][R4.64], R3 ;  /* 0x0000000304008986 */ /* 0x0203e6000c101104 */
.L_x_18679:
[----:B------:R-:W-:Y:S05]  /*07b0*/  BSYNC.RECONVERGENT B0 ;  /* 0x0000000000007941 */ /* 0x000fea0003800200 */
.L_x_18676:
[----:B------:R-:W-:Y:S05]  /*07c0*/  WARPSYNC.ALL ;  /* 0x0000000000007948 */ /* 0x000fea0003800000 */
[----:B------:R-:W-:-:S13]  /*07d0*/  ISETP.GE.AND P0, PT, R16, R19, PT ;  /* 0x000000131000720c */ /* 0x000fda0003f06270 */
[----:B------:R-:W-:Y:S05]  /*07e0*/  @P0 EXIT ;  /* 0x000000000000094d */ /* 0x000fea0003800000 */
[----:B------:R-:W2:Y:S01]  /*07f0*/  LDCU.64 UR6, c[0x0][0x388] ;  /* 0x00007100ff0677ac */ /* 0x000ea20008000a00 */
[----:B-----5:R-:W-:-:S05]  /*0800*/  IMAD R2, R17, 0x200, R16 ;  /* 0x0000020011027824 */ /* 0x020fca00078e0210 */
[----:B--2---:R-:W-:-:S05]  /*0810*/  IADD3 R2, P0, PT, R2, UR6, RZ ;  /* 0x0000000602027c10 */ /* 0x004fca000ff1e0ff */
[----:B-1----:R-:W-:-:S05]  /*0820*/  IMAD.X R3, RZ, RZ, UR7, P0 ;  /* 0x00000007ff037e24 */ /* 0x002fca00080e06ff */
[----:B------:R-:W-:Y:S01]  /*0830*/  STG.E.U8 desc[UR4][R2.64], R11 ;  /* 0x0000000b02007986 */ /* 0x000fe2000c101104 */
[----:B------:R-:W-:Y:S05]  /*0840*/  EXIT ;  /* 0x000000000000794d */ /* 0x000fea0003800000 */
        .weak           $__internal_39_$__cuda_sm20_div_s16
        .type           $__internal_39_$__cuda_sm20_div_s16,@function
        .size           $__internal_39_$__cuda_sm20_div_s16,(.L_x_22278 - $__internal_39_$__cuda_sm20_div_s16)
$__internal_39_$__cuda_sm20_div_s16:
        /* <DEDUP_REMOVED lines=23> */
[----:B------:R-:W-:Y:S06]  /*09c0*/  RET.REL.NODEC R8 `(_ZN2at6native27unrolled_elementwise_kernelINS0_13BinaryFunctorIaaaZZZNS0_15binary_internal21div_trunc_kernel_cudaERNS_18TensorIteratorBaseEENKUlvE_clEvENKUlvE0_clEvEUlaaE_EESt5arrayIPcLm3EELi4E23TrivialOffsetCalculatorILi2EjESD_ILi1EjENS0_6memory15LoadWithoutCastENSG_16StoreWithoutCastEEEviT_T0_T2_T3_T4_T5_) ;  /* 0xfffffff4088c7950 */ /* 0x000fec0003c3ffff */
.L_x_18680:
        /* <DEDUP_REMOVED lines=11> */
.L_x_22278:


//--------------------- .text._ZN2at6native29vectorized_elementwise_kernelILi2ENS0_13BinaryFunctorIaaaZZZNS0_15binary_internal21div_trunc_kernel_cudaERNS_18TensorIteratorBaseEENKUlvE_clEvENKUlvE0_clEvEUlaaE_EESt5arrayIPcLm3EEEEviT0_T1_ --------------------------
	.section	.text._ZN2at6native29vectorized_elementwise_kernelILi2ENS0_13BinaryFunctorIaaaZZZNS0_15binary_internal21div_trunc_kernel_cudaERNS_18TensorIteratorBaseEENKUlvE_clEvENKUlvE0_clEvEUlaaE_EESt5arrayIPcLm3EEEEviT0_T1_,"ax",@progbits
	.align	128
        .global         _ZN2at6native29vectorized_elementwise_kernelILi2ENS0_13BinaryFunctorIaaaZZZNS0_15binary_internal21div_trunc_kernel_cudaERNS_18TensorIteratorBaseEENKUlvE_clEvENKUlvE0_clEvEUlaaE_EESt5arrayIPcLm3EEEEviT0_T1_
        .type           _ZN2at6native29vectorized_elementwise_kernelILi2ENS0_13BinaryFunctorIaaaZZZNS0_15binary_internal21div_trunc_kernel_cudaERNS_18TensorIteratorBaseEENKUlvE_clEvENKUlvE0_clEvEUlaaE_EESt5arrayIPcLm3EEEEviT0_T1_,@function
        .size           _ZN2at6native29vectorized_elementwise_kernelILi2ENS0_13BinaryFunctorIaaaZZZNS0_15binary_internal21div_trunc_kernel_cudaERNS_18TensorIteratorBaseEENKUlvE_clEvENKUlvE0_clEvEUlaaE_EESt5arrayIPcLm3EEEEviT0_T1_,(.L_x_22279 - _ZN2at6native29vectorized_elementwise_kernelILi2ENS0_13BinaryFunctorIaaaZZZNS0_15binary_internal21div_trunc_kernel_cudaERNS_18TensorIteratorBaseEENKUlvE_clEvENKUlvE0_clEvEUlaaE_EESt5arrayIPcLm3EEEEviT0_T1_)
        .other          _ZN2at6native29vectorized_elementwise_kernelILi2ENS0_13BinaryFunctorIaaaZZZNS0_15binary_internal21div_trunc_kernel_cudaERNS_18TensorIteratorBaseEENKUlvE_clEvENKUlvE0_clEvEUlaaE_EESt5arrayIPcLm3EEEEviT0_T1_,@"STO_CUDA_ENTRY STV_DEFAULT"
_ZN2at6native29vectorized_elementwise_kernelILi2ENS0_13BinaryFunctorIaaaZZZNS0_15binary_internal21div_trunc_kernel_cudaERNS_18TensorIteratorBaseEENKUlvE_clEvENKUlvE0_clEvEUlaaE_EESt5arrayIPcLm3EEEEviT0_T1_:
.text._ZN2at6native29vectorized_elementwise_kernelILi2ENS0_13BinaryFunctorIaaaZZZNS0_15binary_internal21div_trunc_kernel_cudaERNS_18TensorIteratorBaseEENKUlvE_clEvENKUlvE0_clEvEUlaaE_EESt5arrayIPcLm3EEEEviT0_T1_:
[----:B------:R-:W-:Y:S08]  /*0000*/  LDC R1, c[0x0][0x37c] ;  /* 0x0000df00ff017b82 */ /* 0x000ff00000000800 */
[----:B------:R-:W0:Y:S01]  /*0010*/  S2UR UR4, SR_CTAID.X ;  /* 0x00000000000479c3 */ /* 0x000e220000002500 */
[----:B------:R-:W1:Y:S01]  /*0020*/  LDCU UR5, c[0x0][0x380] ;  /* 0x00007000ff0577ac */ /* 0x000e620008000800 */
[----:B------:R-:W2:Y:S01]  /*0030*/  LDCU.64 UR12, c[0x0][0x358] ;  /* 0x00006b00ff0c77ac */ /* 0x000ea20008000a00 */
[----:B0-----:R-:W-:-:S04]  /*0040*/  USHF.L.U32 UR4, UR4, 0xa, URZ ;  /* 0x0000000a04047899 */ /* 0x001fc800080006ff */
[----:B-1----:R-:W-:-:S04]  /*0050*/  UIADD3 UR5, UPT, UPT, -UR4, UR5, URZ ;  /* 0x0000000504057290 */ /* 0x002fc8000fffe1ff */
[----:B------:R-:W-:-:S09]  /*0060*/  UISETP.GT.U32.AND UP0, UPT, UR5, 0x3ff, UPT ;  /* 0x000003ff0500788c */ /* 0x000fd2000bf04070 */
[----:B--2---:R-:W-:Y:S05]  /*0070*/  BRA.U UP0, `(.L_x_18681) ;  /* 0x0000000d00f47547 */ /* 0x004fea000b800000 */
[----:B------:R-:W0:Y:S01]  /*0080*/  S2R R23, SR_TID.X ;  /* 0x0000000000177919 */ /* 0x000e220000002100 */
[----:B------:R-:W1:Y:S01]  /*0090*/  LDC.64 R8, c[0x0][0x390] ;  /* 0x0000e400ff087b82 */ /* 0x000e620000000a00 */
[----:B------:R-:W-:-:S07]  /*00a0*/  PRMT R21, RZ, 0x7610, R21 ;  /* 0x00007610ff157816 */ /* 0x000fce0000000015 */
[----:B------:R-:W2:Y:S08]  /*00b0*/  LDC.64 R6, c[0x0][0x398] ;  /* 0x0000e600ff067b82 */ /* 0x000eb00000000a00 */
[----:B------:R-:W3:Y:S08]  /*00c0*/  LDC.64 R26, c[0x0][0x398] ;  /* 0x0000e600ff1a7b82 */ /* 0x000ef00000000a00 */
[----:B------:R-:W4:Y:S01]  /*00d0*/  LDC.64 R12, c[0x0][0x390] ;  /* 0x0000e400ff0c7b82 */ /* 0x000f220000000a00 */
[----:B0-----:R-:W-:Y:S01]  /*00e0*/  ISETP.GE.U32.AND P2, PT, R23, UR5, PT ;  /* 0x0000000517007c0c */ /* 0x001fe2000bf46070 */
[----:B------:R-:W-:-:S06]  /*00f0*/  IMAD.MOV.U32 R0, RZ, RZ, R23 ;  /* 0x000000ffff007224 */ /* 0x000fcc00078e0017 */
[----:B------:R-:W0:Y:S01]  /*0100*/  LDC.64 R10, c[0x0][0x398] ;  /* 0x0000e600ff0a7b82 */ /* 0x000e220000000a00 */
[----:B------:R-:W-:-:S07]  /*0110*/  PRMT R22, RZ, 0x7610, R22 ;  /* 0x00007610ff167816 */ /* 0x000fce0000000016 */
[----:B------:R-:W0:Y:S01]  /*0120*/  LDC.64 R16, c[0x0][0x390] ;  /* 0x0000e400ff107b82 */ /* 0x000e220000000a00 */
[C---:B------:R-:W-:Y:S02]  /*0130*/  @!P2 VIADD R23, R0.reuse, 0x80 ;  /* 0x000000800017a836 */ /* 0x040fe40000000000 */
[----:B------:R-:W-:-:S03]  /*0140*/  @!P2 VIADD R5, R0, UR4 ;  /* 0x000000040005ac36 */ /* 0x000fc60008000000 */
[----:B------:R-:W-:Y:S02]  /*0150*/  ISETP.GE.U32.AND P3, PT, R23, UR5, PT ;  /* 0x0000000517007c0c */ /* 0x000fe4000bf66070 */
[----:B------:R-:W0:Y:S01]  /*0160*/  LDC.64 R18, c[0x0][0x398] ;  /* 0x0000e600ff127b82 */ /* 0x000e220000000a00 */
[----:B-1----:R-:W-:-:S05]  /*0170*/  @!P2 IADD3 R8, P1, PT, R5, R8, RZ ;  /* 0x000000080508a210 */ /* 0x002fca0007f3e0ff */
[----:B------:R-:W-:Y:S01]  /*0180*/  @!P2 IMAD.X R9, RZ, RZ, R9, P1 ;  /* 0x000000ffff09a224 */ /* 0x000fe200008e0609 */
[----:B--2---:R-:W-:Y:S01]  /*0190*/  @!P2 IADD3 R4, P1, PT, R5, R6, RZ ;  /* 0x000000060504a210 */ /* 0x004fe20007f3e0ff */
[----:B------:R-:W1:Y:S03]  /*01a0*/  LDC.64 R28, c[0x0][0x398] ;  /* 0x0000e600ff1c7b82 */ /* 0x000e660000000a00 */
[----:B------:R2:W5:Y:S01]  /*01b0*/  @!P2 LDG.E.S8 R21, desc[UR12][R8.64] ;  /* 0x0000000c0815a981 */ /* 0x000562000c1e1300 */
[C---:B------:R-:W-:Y:S02]  /*01c0*/  @!P3 VIADD R3, R23.reuse, UR4 ;  /* 0x000000041703bc36 */ /* 0x040fe40008000000 */
[----:B------:R-:W-:-:S05]  /*01d0*/  @!P3 VIADD R23, R23, 0x80 ;  /* 0x000000801717b836 */ /* 0x000fca0000000000 */
[C---:B------:R-:W-:Y:S01]  /*01e0*/  ISETP.GE.U32.AND P0, PT, R23.reuse, UR5, PT ;  /* 0x0000000517007c0c */ /* 0x040fe2000bf06070 */
[----:B------:R-:W-:Y:S01]  /*01f0*/  @!P2 IMAD.X R5, RZ, RZ, R7, P1 ;  /* 0x000000ffff05a224 */ /* 0x000fe200008e0607 */
[----:B------:R-:W-:Y:S01]  /*0200*/  PRMT R2, RZ, 0x7610, R2 ;  /* 0x00007610ff027816 */ /* 0x000fe20000000002 */
[----:B------:R-:W1:Y:S03]  /*0210*/  LDC.64 R6, c[0x0][0x390] ;  /* 0x0000e400ff067b82 */ /* 0x000e660000000a00 */
[----:B------:R-:W5:Y:S05]  /*0220*/  @!P2 LDG.E.S8 R22, desc[UR12][R4.64] ;  /* 0x0000000c0416a981 */ /* 0x000f6a000c1e1300 */
[----:B--2---:R-:W2:Y:S02]  /*0230*/  LDC.64 R8, c[0x0][0x390] ;  /* 0x0000e400ff087b82 */ /* 0x004ea40000000a00 */
[----:B------:R-:W-:-:S02]  /*0240*/  @!P0 VIADD R25, R23, UR4 ;  /* 0x0000000417198c36 */ /* 0x000fc40008000000 */
[----:B------:R-:W-:-:S05]  /*0250*/  @!P0 VIADD R23, R23, 0x80 ;  /* 0x0000008017178836 */ /* 0x000fca0000000000 */
[----:B------:R-:W-:Y:S02]  /*0260*/  ISETP.GE.U32.AND P1, PT, R23, UR5, PT ;  /* 0x0000000517007c0c */ /* 0x000fe4000bf26070 */
[C---:B---3--:R-:W-:Y:S02]  /*0270*/  @!P3 IADD3 R26, P2, PT, R3.reuse, R26, RZ ;  /* 0x0000001a031ab210 */ /* 0x048fe40007f5e0ff */
[----:B----4-:R-:W-:Y:S02]  /*0280*/  @!P3 IADD3 R12, P4, PT, R3, R12, RZ ;  /* 0x0000000c030cb210 */ /* 0x010fe40007f9e0ff */
[----:B------:R-:W-:Y:S01]  /*0290*/  PRMT R3, RZ, 0x7610, R3 ;  /* 0x00007610ff037816 */ /* 0x000fe20000000003 */
[----:B------:R-:W-:-:S06]  /*02a0*/  @!P3 IMAD.X R27, RZ, RZ, R27, P2 ;  /* 0x000000ffff1bb224 */ /* 0x000fcc00010e061b */
[C---:B------:R-:W-:Y:S01]  /*02b0*/  @!P1 VIADD R15, R23.reuse, UR4 ;  /* 0x00000004170f9c36 */ /* 0x040fe20008000000 */
[----:B------:R-:W5:Y:S01]  /*02c0*/  @!P3 LDG.E.S8 R3, desc[UR12][R26.64] ;  /* 0x0000000c1a03b981 */ /* 0x000f62000c1e1300 */
[----:B------:R-:W-:Y:S02]  /*02d0*/  @!P1 VIADD R23, R23, 0x80 ;  /* 0x0000008017179836 */ /* 0x000fe40000000000 */
[----:B------:R-:W-:-:S03]  /*02e0*/  @!P3 IMAD.X R13, RZ, RZ, R13, P4 ;  /* 0x000000ffff0db224 */ /* 0x000fc600020e060d */
[----:B------:R-:W-:Y:S02]  /*02f0*/  ISETP.GE.U32.AND P2, PT, R23, UR5, PT ;  /* 0x0000000517007c0c */ /* 0x000fe4000bf46070 */
[----:B------:R1:W5:Y:S01]  /*0300*/  @!P3 LDG.E.S8 R2, desc[UR12][R12.64] ;  /* 0x0000000c0c02b981 */ /* 0x000362000c1e1300 */
[C---:B0-----:R-:W-:Y:S02]  /*0310*/  @!P0 IADD3 R24, P3, PT, R25.reuse, R10, RZ ;  /* 0x0000000a19188210 */ /* 0x041fe40007f7e0ff */
[----:B------:R-:W-:-:S03]  /*0320*/  @!P0 IADD3 R16, P4, PT, R25, R16, RZ ;  /* 0x0000001019108210 */ /* 0x000fc60007f9e0ff */
[----:B------:R-:W-:Y:S02]  /*0330*/  @!P0 IMAD.X R25, RZ, RZ, R11, P3 ;  /* 0x000000ffff198224 */ /* 0x000fe400018e060b */
[----:B------:R-:W-:Y:S01]  /*0340*/  @!P0 IMAD.X R17, RZ, RZ, R17, P4 ;  /* 0x000000ffff118224 */ /* 0x000fe200020e0611 */
[----:B------:R-:W-:Y:S02]  /*0350*/  @!P1 IADD3 R18, P4, PT, R15, R18, RZ ;  /* 0x000000120f129210 */ /* 0x000fe40007f9e0ff */
[----:B------:R-:W-:Y:S01]  /*0360*/  @!P2 VIADD R11, R23, UR4 ;  /* 0x00000004170bac36 */ /* 0x000fe20008000000 */
[----:B-1----:R-:W-:Y:S01]  /*0370*/  @!P1 IADD3 R12, P5, PT, R15, R6, RZ ;  /* 0x000000060f0c9210 */ /* 0x002fe20007fbe0ff */
[----:B------:R-:W-:Y:S01]  /*0380*/  @!P2 VIADD R23, R23, 0x80 ;  /* 0x000000801717a836 */ /* 0x000fe20000000000 */
[----:B------:R-:W0:Y:S04]  /*0390*/  LDC.64 R14, c[0x0][0x390] ;  /* 0x0000e400ff0e7b82 */ /* 0x000e280000000a00 */
[----:B------:R-:W-:-:S02]  /*03a0*/  ISETP.GE.U32.AND P3, PT, R23, UR5, PT ;  /* 0x0000000517007c0c */ /* 0x000fc4000bf66070 */
[----:B------:R-:W-:Y:S02]  /*03b0*/  PRMT R4, RZ, 0x7610, R4 ;  /* 0x00007610ff047816 */ /* 0x000fe40000000004 */
[----:B------:R-:W-:Y:S01]  /*03c0*/  PRMT R5, RZ, 0x7610, R5 ;  /* 0x00007610ff057816 */ /* 0x000fe20000000005 */
[----:B------:R-:W-:Y:S01]  /*03d0*/  @!P1 IMAD.X R13, RZ, RZ, R7, P5 ;  /* 0x000000ffff0d9224 */ /* 0x000fe200028e0607 */
[----:B------:R-:W-:Y:S01]  /*03e0*/  PRMT R6, RZ, 0x7610, R6 ;  /* 0x00007610ff067816 */ /* 0x000fe20000000006 */
[----:B------:R-:W-:Y:S01]  /*03f0*/  @!P1 IMAD.X R19, RZ, RZ, R19, P4 ;  /* 0x000000ffff139224 */ /* 0x000fe200020e0613 */
[----:B------:R2:W5:Y:S01]  /*0400*/  @!P0 LDG.E.S8 R4, desc[UR12][R16.64] ;  /* 0x0000000c10048981 */ /* 0x000562000c1e1300 */
[----:B------:R-:W-:-:S03]  /*0410*/  PRMT R7, RZ, 0x7610, R7 ;  /* 0x00007610ff077816 */ /* 0x000fc60000000007 */
[----:B------:R0:W5:Y:S01]  /*0420*/  @!P0 LDG.E.S8 R5, desc[UR12][R24.64] ;  /* 0x0000000c18058981 */ /* 0x000162000c1e1300 */
[----:B------:R-:W-:Y:S01]  /*0430*/  @!P3 VIADD R27, R23, UR4 ;  /* 0x00000004171bbc36 */ /* 0x000fe20008000000 */
[----:B------:R-:W-:Y:S01]  /*0440*/  @!P2 IADD3 R28, P4, PT, R11, R28, RZ ;  /* 0x0000001c0b1ca210 */ /* 0x000fe20007f9e0ff */
[----:B------:R-:W-:Y:S01]  /*0450*/  @!P3 VIADD R23, R23, 0x80 ;  /* 0x000000801717b836 */ /* 0x000fe20000000000 */
[----:B------:R1:W5:Y:S01]  /*0460*/  @!P1 LDG.E.S8 R6, desc[UR12][R12.64] ;  /* 0x0000000c0c069981 */ /* 0x000362000c1e1300 */
[----:B--2---:R-:W-:Y:S02]  /*0470*/  @!P2 IADD3 R16, P0, PT, R11, R8, RZ ;  /* 0x000000080b10a210 */ /* 0x004fe40007f1e0ff */
[----:B------:R-:W2:Y:S01]  /*0480*/  LDC.64 R10, c[0x0][0x398] ;  /* 0x0000e600ff0a7b82 */ /* 0x000ea20000000a00 */
[----:B------:R3:W5:Y:S02]  /*0490*/  @!P1 LDG.E.S8 R7, desc[UR12][R18.64] ;  /* 0x0000000c12079981 */ /* 0x000764000c1e1300 */
[----:B------:R-:W-:Y:S01]  /*04a0*/  @!P2 IMAD.X R17, RZ, RZ, R9, P0 ;  /* 0x000000ffff11a224 */ /* 0x000fe200000e0609 */
[----:B------:R-:W-:-:S02]  /*04b0*/  ISETP.GE.U32.AND P0, PT, R23, UR5, PT ;  /* 0x0000000517007c0c */ /* 0x000fc4000bf06070 */
[----:B0-----:R-:W-:Y:S02]  /*04c0*/  @!P3 IADD3 R24, P1, PT, R27, R14, RZ ;  /* 0x0000000e1b18b210 */ /* 0x001fe40007f3e0ff */
[----:B-1----:R-:W0:Y:S01]  /*04d0*/  LDC.64 R12, c[0x0][0x390] ;  /* 0x0000e400ff0c7b82 */ /* 0x002e220000000a00 */
[----:B------:R-:W-:Y:S02]  /*04e0*/  PRMT R8, RZ, 0x7610, R8 ;  /* 0x00007610ff087816 */ /* 0x000fe40000000008 */
[----:B------:R-:W-:Y:S01]  /*04f0*/  PRMT R20, RZ, 0x7610, R20 ;  /* 0x00007610ff147816 */ /* 0x000fe20000000014 */
[----:B------:R-:W-:Y:S01]  /*0500*/  @!P3 IMAD.X R25, RZ, RZ, R15, P1 ;  /* 0x000000ffff19b224 */ /* 0x000fe200008e060f */
[----:B------:R-:W-:Y:S02]  /*0510*/  PRMT R9, RZ, 0x7610, R9 ;  /* 0x00007610ff097816 */ /* 0x000fe40000000009 */
[----:B------:R1:W5:Y:S01]  /*0520*/  @!P2 LDG.E.S8 R8, desc[UR12][R16.64] ;  /* 0x0000000c1008a981 */ /* 0x000362000c1e1300 */
[----:B------:R-:W-:Y:S01]  /*0530*/  @!P2 IMAD.X R29, RZ, RZ, R29, P4 ;  /* 0x000000ffff1da224 */ /* 0x000fe200020e061d */
[----:B---3--:R-:W3:Y:S02]  /*0540*/  LDC.64 R18, c[0x0][0x398] ;  /* 0x0000e600ff127b82 */ /* 0x008ee40000000a00 */
[----:B------:R4:W5:Y:S04]  /*0550*/  @!P3 LDG.E.S8 R20, desc[UR12][R24.64] ;  /* 0x0000000c1814b981 */ /* 0x000968000c1e1300 */
[----:B------:R0:W5:Y:S02]  /*0560*/  @!P2 LDG.E.S8 R9, desc[UR12][R28.64] ;  /* 0x0000000c1c09a981 */ /* 0x000164000c1e1300 */
[----:B-1----:R-:W1:Y:S01]  /*0570*/  LDC.64 R16, c[0x0][0x390] ;  /* 0x0000e400ff107b82 */ /* 0x002e620000000a00 */
[----:B----4-:R-:W-:-:S02]  /*0580*/  @!P0 VIADD R25, R23, UR4 ;  /* 0x0000000417198c36 */ /* 0x010fc40008000000 */
[----:B------:R-:W-:Y:S01]  /*0590*/  @!P0 VIADD R23, R23, 0x80 ;  /* 0x0000008017178836 */ /* 0x000fe20000000000 */
[----:B--2---:R-:W-:-:S04]  /*05a0*/  @!P3 IADD3 R26, P2, PT, R27, R10, RZ ;  /* 0x0000000a1b1ab210 */ /* 0x004fc80007f5e0ff */
[----:B------:R-:W2:Y:S01]  /*05b0*/  LDC.64 R14, c[0x0][0x398] ;  /* 0x0000e600ff0e7b82 */ /* 0x000ea20000000a00 */
[----:B------:R-:W-:Y:S01]  /*05c0*/  ISETP.GE.U32.AND P1, PT, R23, UR5, PT ;  /* 0x0000000517007c0c */ /* 0x000fe2000bf26070 */
[----:B------:R-:W-:Y:S01]  /*05d0*/  @!P3 IMAD.X R27, RZ, RZ, R11, P2 ;  /* 0x000000ffff1bb224 */ /* 0x000fe200010e060b */
[----:B0-----:R-:W-:Y:S02]  /*05e0*/  @!P0 IADD3 R28, P2, PT, R25, R12, RZ ;  /* 0x0000000c191c8210 */ /* 0x001fe40007f5e0ff */
[----:B------:R-:W-:-:S03]  /*05f0*/  PRMT R10, RZ, 0x7610, R10 ;  /* 0x00007610ff0a7816 */ /* 0x000fc6000000000a */
[----:B------:R-:W-:-:S03]  /*0600*/  @!P0 IMAD.X R29, RZ, RZ, R13, P2 ;  /* 0x000000ffff1d8224 */ /* 0x000fc600010e060d */
[----:B------:R1:W5:Y:S03]  /*0610*/  @!P3 LDG.E.S8 R10, desc[UR12][R26.64] ;  /* 0x0000000c1a0ab981 */ /* 0x000366000c1e1300 */
[----:B------:R-:W-:-:S05]  /*0620*/  @!P1 VIADD R13, R23, UR4 ;  /* 0x00000004170d9c36 */ /* 0x000fca0008000000 */
[C---:B---3--:R-:W-:Y:S02]  /*0630*/  @!P1 IADD3 R24, P3, PT, R13.reuse, R18, RZ ;  /* 0x000000120d189210 */ /* 0x048fe40007f7e0ff */
[----:B-1----:R-:W-:Y:S02]  /*0640*/  @!P1 IADD3 R26, P2, PT, R13, R16, RZ ;  /* 0x000000100d1a9210 */ /* 0x002fe40007f5e0ff */
[----:B--2---:R-:W-:Y:S01]  /*0650*/  @!P0 IADD3 R14, P4, PT, R25, R14, RZ ;  /* 0x0000000e190e8210 */ /* 0x004fe20007f9e0ff */
[----:B------:R-:W-:Y:S01]  /*0660*/  @!P1 IMAD.X R25, RZ, RZ, R19, P3 ;  /* 0x000000ffff199224 */ /* 0x000fe200018e0613 */
[----:B------:R-:W-:Y:S01]  /*0670*/  PRMT R18, RZ, 0x7610, R18 ;  /* 0x00007610ff127816 */ /* 0x000fe20000000012 */
[--C-:B------:R-:W-:Y:S01]  /*0680*/  @!P1 IMAD.X R27, RZ, RZ, R17.reuse, P2 ;  /* 0x000000ffff1b9224 */ /* 0x100fe200010e0611 */
[----:B------:R-:W-:-:S04]  /*0690*/  PRMT R17, RZ, 0x7610, R17 ;  /* 0x00007610ff117816 */ /* 0x000fc80000000011 */
[----:B------:R0:W5:Y:S04]  /*06a0*/  @!P1 LDG.E.S8 R18, desc[UR12][R26.64] ;  /* 0x0000000c1a129981 */ /* 0x000168000c1e1300 */
[----:B------:R0:W5:Y:S01]  /*06b0*/  @!P1 LDG.E.S8 R17, desc[UR12][R24.64] ;  /* 0x0000000c18119981 */ /* 0x000162000c1e1300 */
[----:B------:R-:W-:Y:S01]  /*06c0*/  PRMT R11, RZ, 0x7610, R11 ;  /* 0x00007610ff0b7816 */ /* 0x000fe2000000000b */
[----:B------:R-:W-:Y:S01]  /*06d0*/  @!P0 IMAD.X R15, RZ, RZ, R15, P4 ;  /* 0x000000ffff0f8224 */ /* 0x000fe200020e060f */
[----:B------:R-:W-:-:S04]  /*06e0*/  PRMT R12, RZ, 0x7610, R12 ;  /* 0x00007610ff0c7816 */ /* 0x000fc8000000000c */
[----:B------:R0:W5:Y:S04]  /*06f0*/  @!P0 LDG.E.S8 R11, desc[UR12][R28.64] ;  /* 0x0000000c1c0b8981 */ /* 0x000168000c1e1300 */
[----:B------:R0:W5:Y:S01]  /*0700*/  @!P0 LDG.E.S8 R12, desc[UR12][R14.64] ;  /* 0x0000000c0e0c8981 */ /* 0x000162000c1e1300 */
[----:B------:R-:W-:Y:S01]  /*0710*/  ISETP.GE.U32.AND P0, PT, R0, UR5, PT ;  /* 0x0000000500007c0c */ /* 0x000fe2000bf06070 */
[----:B------:R-:W-:-:S12]  /*0720*/  BSSY.RECONVERGENT B0, `(.L_x_18682) ;  /* 0x0000008000007945 */ /* 0x000fd80003800200 */
[----:B0-----:R-:W-:Y:S05]  /*0730*/  @P0 BRA `(.L_x_18683) ;  /* 0x0000000000180947 */ /* 0x001fea0003800000 */
[----:B-----5:R-:W-:Y:S02]  /*0740*/  PRMT R21, R21, 0x9910, RZ ;  /* 0x0000991015157816 */ /* 0x020fe400000000ff */
[----:B------:R-:W-:Y:S02]  /*0750*/  PRMT R15, R22, 0x9910, RZ ;  /* 0x00009910160f7816 */ /* 0x000fe400000000ff */
[----:B------:R-:W-:Y:S01]  /*0760*/  MOV R14, 0x790 ;  /* 0x00000790000e7802 */ /* 0x000fe20000000f00 */
[----:B------:R-:W-:-:S07]  /*0770*/  IMAD.MOV.U32 R22, RZ, RZ, R21 ;  /* 0x000000ffff167224 */ /* 0x000fce00078e0015 */
[----:B------:R-:W-:Y:S05]  /*0780*/  CALL.REL.NOINC `($__internal_40_$__cuda_sm20_div_s16) ;  /* 0x0000000c00747944 */ /* 0x000fea0003c00000 */
[----:B------:R-:W-:-:S07]  /*0790*/  IMAD.MOV.U32 R16, RZ, RZ, R22 ;  /* 0x000000ffff107224 */ /* 0x000fce00078e0016 */
.L_x_18683:
[----:B------:R-:W-:Y:S05]  /*07a0*/  BSYNC.RECONVERGENT B0 ;  /* 0x0000000000007941 */ /* 0x000fea0003800200 */
.L_x_18682:
[----:B------:R-:W-:Y:S01]  /*07b0*/  VIADD R13, R0, 0x80 ;  /* 0x00000080000d7836 */ /* 0x000fe20000000000 */
[----:B------:R-:W-:Y:S04]  /*07c0*/  BSSY.RECONVERGENT B0, `(.L_x_18684) ;  /* 0x0000008000007945 */ /* 0x000fe80003800200 */
[----:B------:R-:W-:-:S13]  /*07d0*/  ISETP.GE.U32.AND P0, PT, R13, UR5, PT ;  /* 0x000000050d007c0c */ /* 0x000fda000bf06070 */
[----:B------:R-:W-:Y:S05]  /*07e0*/  @P0 BRA `(.L_x_18685) ;  /* 0x0000000000140947 */ /* 0x000fea0003800000 */
[----:B-----5:R-:W-:Y:S02]  /*07f0*/  PRMT R22, R2, 0x9910, RZ ;  /* 0x0000991002167816 */ /* 0x020fe400000000ff */
[----:B------:R-:W-:Y:S02]  /*0800*/  PRMT R15, R3, 0x9910, RZ ;  /* 0x00009910030f7816 */ /* 0x000fe400000000ff */
[----:B------:R-:W-:-:S07]  /*0810*/  MOV R14, 0x830 ;  /* 0x00000830000e7802 */ /* 0x000fce0000000f00 */
[----:B------:R-:W-:Y:S05]  /*0820*/  CALL.REL.NOINC `($__internal_40_$__cuda_sm20_div_s16) ;  /* 0x0000000c004c7944 */ /* 0x000fea0003c00000 */
[----:B------:R-:W-:-:S07]  /*0830*/  IMAD.MOV.U32 R2, RZ, RZ, R22 ;  /* 0x000000ffff027224 */ /* 0x000fce00078e0016 */
.L_x_18685:
[----:B------:R-:W-:Y:S05]  /*0840*/  BSYNC.RECONVERGENT B0 ;  /* 0x0000000000007941 */ /* 0x000fea0003800200 */
.L_x_18684:
[----:B-----5:R-:W-:Y:S01]  /*0850*/  VIADD R3, R0, 0x100 ;  /* 0x0000010000037836 */ /* 0x020fe20000000000 */
[----:B------:R-:W-:Y:S04]  /*0860*/  BSSY.RECONVERGENT B0, `(.L_x_18686) ;  /* 0x0000008000007945 */ /* 0x000fe80003800200 */
[----:B------:R-:W-:-:S13]  /*0870*/  ISETP.GE.U32.AND P0, PT, R3, UR5, PT ;  /* 0x0000000503007c0c */ /* 0x000fda000bf06070 */
[----:B------:R-:W-:Y:S05]  /*0880*/  @P0 BRA `(.L_x_18687) ;  /* 0x0000000000140947 */ /* 0x000fea0003800000 */
[----:B------:R-:W-:Y:S02]  /*0890*/  PRMT R22, R4, 0x9910, RZ ;  /* 0x0000991004167816 */ /* 0x000fe400000000ff */
[----:B------:R-:W-:Y:S02]  /*08a0*/  PRMT R15, R5, 0x9910, RZ ;  /* 0x00009910050f7816 */ /* 0x000fe400000000ff */
[----:B------:R-:W-:-:S07]  /*08b0*/  MOV R14, 0x8d0 ;  /* 0x000008d0000e7802 */ /* 0x000fce0000000f00 */
[----:B------:R-:W-:Y:S05]  /*08c0*/  CALL.REL.NOINC `($__internal_40_$__cuda_sm20_div_s16) ;  /* 0x0000000c00247944 */ /* 0x000fea0003c00000 */
[----:B------:R-:W-:-:S07]  /*08d0*/  IMAD.MOV.U32 R3, RZ, RZ, R22 ;  /* 0x000000ffff037224 */ /* 0x000fce00078e0016 */
.L_x_18687:
[----:B------:R-:W-:Y:S05]  /*08e0*/  BSYNC.RECONVERGENT B0 ;  /* 0x0000000000007941 */ /* 0x000fea0003800200 */
.L_x_18686:
[----:B------:R-:W-:Y:S01]  /*08f0*/  VIADD R4, R0, 0x180 ;  /* 0x0000018000047836 */ /* 0x000fe20000000000 */
        /* <DEDUP_REMOVED lines=8> */
.L_x_18689:
[----:B------:R-:W-:Y:S05]  /*0980*/  BSYNC.RECONVERGENT B0 ;  /* 0x0000000000007941 */ /* 0x000fea0003800200 */
.L_x_18688:
        /* <DEDUP_REMOVED lines=9> */
.L_x_18691:
[----:B------:R-:W-:Y:S05]  /*0a20*/  BSYNC.RECONVERGENT B0 ;  /* 0x0000000000007941 */ /* 0x000fea0003800200 */
.L_x_18690:
        /* <DEDUP_REMOVED lines=9> */
.L_x_18693:
[----:B------:R-:W-:Y:S05]  /*0ac0*/  BSYNC.RECONVERGENT B0 ;  /* 0x0000000000007941 */ /* 0x000fea0003800200 */
.L_x_18692:
        /* <DEDUP_REMOVED lines=9> */
.L_x_18695:
[----:B------:R-:W-:Y:S05]  /*0b60*/  BSYNC.RECONVERGENT B0 ;  /* 0x0000000000007941 */ /* 0x000fea0003800200 */
.L_x_18694:
        /* <DEDUP_REMOVED lines=8> */
.L_x_18697:
[----:B------:R-:W-:Y:S05]  /*0bf0*/  BSYNC.RECONVERGENT B0 ;  /* 0x0000000000007941 */ /* 0x000fea0003800200 */
.L_x_18696:
[----:B------:R-:W-:Y:S01]  /*0c00*/  ISETP.GE.U32.AND P0, PT, R0, UR5, PT ;  /* 0x0000000500007c0c */ /* 0x000fe2000bf06070 */
[----:B------:R-:W-:Y:S04]  /*0c10*/  BSSY.RECONVERGENT B0, `(.L_x_18698) ;  /* 0x000003a000007945 */ /* 0x000fe80003800200 */
[----:B------:R-:W-:Y:S08]  /*0c20*/  BSSY.RELIABLE B1, `(.L_x_18699) ;  /* 0x0000031000017945 */ /* 0x000ff00003800100 */
[----:B------:R-:W-:Y:S05]  /*0c30*/  @P0 BRA `(.L_x_18700) ;  /* 0x0000000000380947 */ /* 0x000fea0003800000 */
[----:B------:R-:W0:Y:S01]  /*0c40*/  LDCU.64 UR6, c[0x0][0x388] ;  /* 0x00007100ff0677ac */ /* 0x000e220008000a00 */
[----:B------:R-:W-:Y:S02]  /*0c50*/  VIADD R8, R0, UR4 ;  /* 0x0000000400087c36 */ /* 0x000fe40008000000 */
[----:B------:R-:W-:-:S03]  /*0c60*/  IMAD.MOV.U32 R0, RZ, RZ, R13 ;  /* 0x000000ffff007224 */ /* 0x000fc600078e000d */
[----:B0-----:R-:W-:-:S05]  /*0c70*/  IADD3 R8, P0, PT, R8, UR6, RZ ;  /* 0x0000000608087c10 */ /* 0x001fca000ff1e0ff */
[----:B------:R-:W-:Y:S01]  /*0c80*/  IMAD.X R9, RZ, RZ, UR7, P0 ;  /* 0x00000007ff097e24 */ /* 0x000fe200080e06ff */
[----:B------:R-:W-:-:S04]  /*0c90*/  ISETP.GE.U32.AND P0, PT, R0, UR5, PT ;  /* 0x0000000500007c0c */ /* 0x000fc8000bf06070 */
[----:B------:R0:W-:Y:S09]  /*0ca0*/  STG.E.U8 desc[UR12][R8.64], R16 ;  /* 0x0000001008007986 */ /* 0x0001f2000c10110c */
[----:B------:R-:W-:Y:S05]  /*0cb0*/  @P0 BRA `(.L_x_18701) ;  /* 0x0000000000380947 */ /* 0x000fea0003800000 */
[----:B------:R-:W1:Y:S01]  /*0cc0*/  LDCU.64 UR6, c[0x0][0x388] ;  /* 0x00007100ff0677ac */ /* 0x000e620008000a00 */
[C---:B0-----:R-:W-:Y:S02]  /*0cd0*/  VIADD R8, R0.reuse, UR4 ;  /* 0x0000000400087c36 */ /* 0x041fe40008000000 */
[----:B------:R-:W-:-:S03]  /*0ce0*/  VIADD R0, R0, 0x80 ;  /* 0x0000008000007836 */ /* 0x000fc60000000000 */
[----:B-1----:R-:W-:-:S05]  /*0cf0*/  IADD3 R8, P0, PT, R8, UR6, RZ ;  /* 0x0000000608087c10 */ /* 0x002fca000ff1e0ff */
[----:B------:R-:W-:-:S05]  /*0d00*/  IMAD.X R9, RZ, RZ, UR7, P0 ;  /* 0x00000007ff097e24 */ /* 0x000fca00080e06ff */
[----:B------:R0:W-:Y:S03]  /*0d10*/  STG.E.U8 desc[UR12][R8.64], R2 ;  /* 0x0000000208007986 */ /* 0x0001e6000c10110c */
.L_x_18700:
[----:B------:R-:W-:-:S13]  /*0d20*/  ISETP.GE.U32.AND P0, PT, R0, UR5, PT ;  /* 0x0000000500007c0c */ /* 0x000fda000bf06070 */
[----:B------:R-:W-:Y:S05]  /*0d30*/  @P0 BRA `(.L_x_18702) ;  /* 0x0000000000380947 */ /* 0x000fea0003800000 */
[----:B------:R-:W1:Y:S01]  /*0d40*/  LDCU.64 UR6, c[0x0][0x388] ;  /* 0x00007100ff0677ac */ /* 0x000e620008000a00 */
[C---:B0-----:R-:W-:Y:S02]  /*0d50*/  VIADD R8, R0.reuse, UR4 ;  /* 0x0000000400087c36 */ /* 0x041fe40008000000 */
[----:B------:R-:W-:-:S03]  /*0d60*/  VIADD R0, R0, 0x80 ;  /* 0x0000008000007836 */ /* 0x000fc60000000000 */
[----:B-1----:R-:W-:-:S05]  /*0d70*/  IADD3 R8, P0, PT, R8, UR6, RZ ;  /* 0x0000000608087c10 */ /* 0x002fca000ff1e0ff */
[----:B------:R-:W-:-:S05]  /*0d80*/  IMAD.X R9, RZ, RZ, UR7, P0 ;  /* 0x00000007ff097e24 */ /* 0x000fca00080e06ff */
[----:B------:R1:W-:Y:S03]  /*0d90*/  STG.E.U8 desc[UR12][R8.64], R3 ;  /* 0x0000000308007986 */ /* 0x0003e6000c10110c */
.L_x_18701:
[----:B------:R-:W-:-:S13]  /*0da0*/  ISETP.GE.U32.AND P0, PT, R0, UR5, PT ;  /* 0x0000000500007c0c */ /* 0x000fda000bf06070 */
[----:B------:R-:W-:Y:S05]  /*0db0*/  @P0 BRA `(.L_x_18703) ;  /* 0x0000000000380947 */ /* 0x000fea0003800000 */
[----:B------:R-:W2:Y:S01]  /*0dc0*/  LDCU.64 UR6, c[0x0][0x388] ;  /* 0x00007100ff0677ac */ /* 0x000ea20008000a00 */
[C---:B------:R-:W-:Y:S02]  /*0dd0*/  VIADD R2, R0.reuse, UR4 ;  /* 0x0000000400027c36 */ /* 0x040fe40008000000 */
[----:B------:R-:W-:-:S03]  /*0de0*/  VIADD R0, R0, 0x80 ;  /* 0x0000008000007836 */ /* 0x000fc60000000000 */
[----:B--2---:R-:W-:-:S05]  /*0df0*/  IADD3 R2, P0, PT, R2, UR6, RZ ;  /* 0x0000000602027c10 */ /* 0x004fca000ff1e0ff */
[----:B-1----:R-:W-:-:S05]  /*0e00*/  IMAD.X R3, RZ, RZ, UR7, P0 ;  /* 0x00000007ff037e24 */ /* 0x002fca00080e06ff */
[----:B------:R1:W-:Y:S03]  /*0e10*/  STG.E.U8 desc[UR12][R2.64], R4 ;  /* 0x0000000402007986 */ /* 0x0003e6000c10110c */
.L_x_18702:
[----:B------:R-:W-:-:S13]  /*0e20*/  ISETP.GE.U32.AND P0, PT, R0, UR5, PT ;  /* 0x0000000500007c0c */ /* 0x000fda000bf06070 */
[----:B------:R-:W-:Y:S05]  /*0e30*/  @P0 BRA `(.L_x_18704) ;  /* 0x00000000003c0947 */ /* 0x000fea0003800000 */
[----:B------:R-:W2:Y:S01]  /*0e40*/  LDCU.64 UR6, c[0x0][0x388] ;  /* 0x00007100ff0677ac */ /* 0x000ea20008000a00 */
[C---:B01----:R-:W-:Y:S02]  /*0e50*/  VIADD R2, R0.reuse, UR4 ;  /* 0x0000000400027c36 */ /* 0x043fe40008000000 */
[----:B------:R-:W-:-:S03]  /*0e60*/  VIADD R0, R0, 0x80 ;  /* 0x0000008000007836 */ /* 0x000fc60000000000 */
[----:B--2---:R-:W-:-:S05]  /*0e70*/  IADD3 R2, P0, PT, R2, UR6, RZ ;  /* 0x0000000602027c10 */ /* 0x004fca000ff1e0ff */
[----:B------:R-:W-:-:S05]  /*0e80*/  IMAD.X R3, RZ, RZ, UR7, P0 ;  /* 0x00000007ff037e24 */ /* 0x000fca00080e06ff */
[----:B------:R2:W-:Y:S03]  /*0e90*/  STG.E.U8 desc[UR12][R2.64], R5 ;  /* 0x0000000502007986 */ /* 0x0005e6000c10110c */
.L_x_18703:
[----:B------:R-:W-:-:S13]  /*0ea0*/  ISETP.GE.U32.AND P0, PT, R0, UR5, PT ;  /* 0x0000000500007c0c */ /* 0x000fda000bf06070 */
[----:B------:R-:W-:Y:S05]  /*0eb0*/  @P0 BREAK.RELIABLE B1 ;  /* 0x0000000000010942 */ /* 0x000fea0003800100 */
[----:B------:R-:W-:Y:S05]  /*0ec0*/  @P0 BRA `(.L_x_18705) ;  /* 0x0000000000380947 */ /* 0x000fea0003800000 */
[----:B------:R-:W3:Y:S01]  /*0ed0*/  LDCU.64 UR6, c[0x0][0x388] ;  /* 0x00007100ff0677ac */ /* 0x000ee20008000a00 */
[C---:B--2---:R-:W-:Y:S02]  /*0ee0*/  VIADD R2, R0.reuse, UR4 ;  /* 0x0000000400027c36 */ /* 0x044fe40008000000 */
[----:B------:R-:W-:-:S03]  /*0ef0*/  VIADD R0, R0, 0x80 ;  /* 0x0000008000007836 */ /* 0x000fc60000000000 */
[----:B---3--:R-:W-:-:S05]  /*0f00*/  IADD3 R2, P0, PT, R2, UR6, RZ ;  /* 0x0000000602027c10 */ /* 0x008fca000ff1e0ff */
[----:B-1----:R-:W-:-:S05]  /*0f10*/  IMAD.X R3, RZ, RZ, UR7, P0 ;  /* 0x00000007ff037e24 */ /* 0x002fca00080e06ff */
[----:B------:R2:W-:Y:S03]  /*0f20*/  STG.E.U8 desc[UR12][R2.64], R6 ;  /* 0x0000000602007986 */ /* 0x0005e6000c10110c */
.L_x_18704:
[----:B------:R-:W-:Y:S05]  /*0f30*/  BSYNC.RELIABLE B1 ;  /* 0x0000000000017941 */ /* 0x000fea0003800100 */
.L_x_18699:
[----:B------:R-:W-:-:S13]  /*0f40*/  ISETP.GE.U32.AND P0, PT, R0, UR5, PT ;  /* 0x0000000500007c0c */ /* 0x000fda000bf06070 */
[----:B-1----:R-:W0:Y:S01]  /*0f50*/  @!P0 LDC.64 R4, c[0x0][0x388] ;  /* 0x0000e200ff048b82 */ /* 0x002e220000000a00 */
[C---:B--2---:R-:W-:Y:S02]  /*0f60*/  @!P0 VIADD R3, R0.reuse, UR4 ;  /* 0x0000000400038c36 */ /* 0x044fe40008000000 */
[----:B------:R-:W-:-:S03]  /*0f70*/  @!P0 VIADD R0, R0, 0x80 ;  /* 0x0000008000008836 */ /* 0x000fc60000000000 */
[----:B0-----:R-:W-:-:S05]  /*0f80*/  @!P0 IADD3 R2, P1, PT, R3, R4, RZ ;  /* 0x0000000403028210 */ /* 0x001fca0007f3e0ff */
[----:B------:R-:W-:-:S05]  /*0f90*/  @!P0 IMAD.X R3, RZ, RZ, R5, P1 ;  /* 0x000000ffff038224 */ /* 0x000fca00008e0605 */
[----:B------:R3:W-:Y:S03]  /*0fa0*/  @!P0 STG.E.U8 desc[UR12][R2.64], R7 ;  /* 0x0000000702008986 */ /* 0x0007e6000c10110c */
.L_x_18705:
[----:B------:R-:W-:Y:S05]  /*0fb0*/  BSYNC.RECONVERGENT B0 ;  /* 0x0000000000007941 */ /* 0x000fea0003800200 */
.L_x_18698:
[----:B------:R-:W-:Y:S05]  /*0fc0*/  WARPSYNC.ALL ;  /* 0x0000000000007948 */ /* 0x000fea0003800000 */
[----:B------:R-:W-:-:S13]  /*0fd0*/  ISETP.GE.U32.AND P0, PT, R0, UR5, PT ;  /* 0x0000000500007c0c */ /* 0x000fda000bf06070 */
[----:B------:R-:W-:Y:S05]  /*0fe0*/  @P0 EXIT ;  /* 0x000000000000094d */ /* 0x000fea0003800000 */
[----:B------:R-:W2:Y:S01]  /*0ff0*/  LDCU.64 UR6, c[0x0][0x388] ;  /* 0x00007100ff0677ac */ /* 0x000ea20008000a00 */
[----:B------:R-:W-:-:S05]  /*1000*/  VIADD R0, R0, UR4 ;  /* 0x0000000400007c36 */ /* 0x000fca0008000000 */
[----:B--23--:R-:W-:-:S05]  /*1010*/  IADD3 R2, P0, PT, R0, UR6, RZ ;  /* 0x0000000600027c10 */ /* 0x00cfca000ff1e0ff */
[----:B-1----:R-:W-:-:S05]  /*1020*/  IMAD.X R3, RZ, RZ, UR7, P0 ;  /* 0x00000007ff037e24 */ /* 0x002fca00080e06ff */
[----:B------:R-:W-:Y:S01]  /*1030*/  STG.E.U8 desc[UR12][R2.64], R22 ;  /* 0x0000001602007986 */ /* 0x000fe2000c10110c */
[----:B------:R-:W-:Y:S05]  /*1040*/  EXIT ;  /* 0x000000000000794d */ /* 0x000fea0003800000 */
.L_x_18681:
[----:B------:R-:W0:Y:S01]  /*1050*/  LDCU.128 UR8, c[0x0][0x390] ;  /* 0x00007200ff0877ac */ /* 0x000e220008000c00 */
[----:B------:R-:W1:Y:S01]  /*1060*/  S2R R0, SR_TID.X ;  /* 0x0000000000007919 */ /* 0x000e620000002100 */
[----:B0-----:R-:W-:Y:S02]  /*1070*/  UIADD3 UR7, UP0, UPT, UR4, UR8, URZ ;  /* 0x0000000804077290 */ /* 0x001fe4000ff1e0ff */
[----:B------:R-:W-:Y:S02]  /*1080*/  UIADD3 UR5, UP1, UPT, UR4, UR10, URZ ;  /* 0x0000000a04057290 */ /* 0x000fe4000ff3e0ff */
[----:B------:R-:W-:Y:S02]  /*1090*/  UIADD3.X UR8, UPT, UPT, URZ, UR9, URZ, UP0, !UPT ;  /* 0x00000009ff087290 */ /* 0x000fe400087fe4ff */
[----:B------:R-:W-:Y:S01]  /*10a0*/  UIADD3.X UR6, UPT, UPT, URZ, UR11, URZ, UP1, !UPT ;  /* 0x0000000bff067290 */ /* 0x000fe20008ffe4ff */
[----:B------:R-:W-:Y:S02]  /*10b0*/  IMAD.U32 R10, RZ, RZ, UR7 ;  /* 0x00000007ff0a7e24 */ /* 0x000fe4000f8e00ff */
[----:B------:R-:W-:-:S02]  /*10c0*/  IMAD.U32 R12, RZ, RZ, UR5 ;  /* 0x00000005ff0c7e24 */ /* 0x000fc4000f8e00ff */
[----:B------:R-:W-:Y:S02]  /*10d0*/  IMAD.U32 R11, RZ, RZ, UR8 ;  /* 0x00000008ff0b7e24 */ /* 0x000fe4000f8e00ff */
[----:B------:R-:W-:Y:S02]  /*10e0*/  IMAD.U32 R13, RZ, RZ, UR6 ;  /* 0x00000006ff0d7e24 */ /* 0x000fe4000f8e00ff */
[----:B-1----:R-:W-:-:S04]  /*10f0*/  IMAD.WIDE.U32 R10, R0, 0x2, R10 ;  /* 0x00000002000a7825 */ /* 0x002fc800078e000a */
[----:B------:R-:W-:Y:S01]  /*1100*/  IMAD.WIDE.U32 R12, R0, 0x2, R12 ;  /* 0x00000002000c7825 */ /* 0x000fe200078e000c */
[----:B------:R-:W2:Y:S04]  /*1110*/  LDG.E.U16 R9, desc[UR12][R10.64] ;  /* 0x0000000c0a097981 */ /* 0x000ea8000c1e1500 */
[----:B------:R-:W3:Y:S04]  /*1120*/  LDG.E.U16 R5, desc[UR12][R12.64] ;  /* 0x0000000c0c057981 */ /* 0x000ee8000c1e1500 */
[----:B------:R0:W5:Y:S04]  /*1130*/  LDG.E.U16 R8, desc[UR12][R10.64+0x100] ;  /* 0x0001000c0a087981 */ /* 0x000168000c1e1500 */
[----:B------:R0:W5:Y:S04]  /*1140*/  LDG.E.U16 R7, desc[UR12][R10.64+0x200] ;  /* 0x0002000c0a077981 */ /* 0x000168000c1e1500 */
[----:B------:R0:W5:Y:S04]  /*1150*/  LDG.E.U16 R6, desc[UR12][R10.64+0x300] ;  /* 0x0003000c0a067981 */ /* 0x000168000c1e1500 */
[----:B------:R0:W5:Y:S04]  /*1160*/  LDG.E.U16 R2, desc[UR12][R12.64+0x100] ;  /* 0x0001000c0c027981 */ /* 0x000168000c1e1500 */
[----:B------:R0:W5:Y:S04]  /*1170*/  LDG.E.U16 R3, desc[UR12][R12.64+0x200] ;  /* 0x0002000c0c037981 */ /* 0x000168000c1e1500 */
[----:B------:R0:W5:Y:S01]  /*1180*/  LDG.E.U16 R4, desc[UR12][R12.64+0x300] ;  /* 0x0003000c0c047981 */ /* 0x000162000c1e1500 */
[----:B------:R-:W-:-:S02]  /*1190*/  MOV R14, 0x11d0 ;  /* 0x000011d0000e7802 */ /* 0x000fc40000000f00 */
[----:B--2---:R-:W-:Y:S02]  /*11a0*/  PRMT R22, R9, 0x8880, RZ ;  /* 0x0000888009167816 */ /* 0x004fe400000000ff */
[----:B0--3--:R-:W-:-:S07]  /*11b0*/  PRMT R15, R5, 0x8880, RZ ;  /* 0x00008880050f7816 */ /* 0x009fce00000000ff */
[----:B-----5:R-:W-:Y:S05]  /*11c0*/  CALL.REL.NOINC `($__internal_40_$__cuda_sm20_div_s16) ;  /* 0x0000000000e47944 */ /* 0x020fea0003c00000 */
[----:B------:R-:W-:Y:S01]  /*11d0*/  PRMT R9, R9, 0x9991, RZ ;  /* 0x0000999109097816 */ /* 0x000fe200000000ff */
[----:B------:R-:W-:Y:S01]  /*11e0*/  IMAD.MOV.U32 R10, RZ, RZ, R22 ;  /* 0x000000ffff0a7224 */ /* 0x000fe200078e0016 */
[----:B------:R-:W-:Y:S02]  /*11f0*/  PRMT R15, R5, 0x9991, RZ ;  /* 0x00009991050f7816 */ /* 0x000fe400000000ff */
[----:B------:R-:W-:Y:S01]  /*1200*/  MOV R14, 0x1230 ;  /* 0x00001230000e7802 */ /* 0x000fe20000000f00 */
[----:B------:R-:W-:-:S07]  /*1210*/  IMAD.MOV.U32 R22, RZ, RZ, R9 ;  /* 0x000000ffff167224 */ /* 0x000fce00078e0009 */
[----:B------:R-:W-:Y:S05]  /*1220*/  CALL.REL.NOINC `($__internal_40_$__cuda_sm20_div_s16) ;  /* 0x0000000000cc7944 */ /* 0x000fea0003c00000 */
        /* <DEDUP_REMOVED lines=36> */
[----:B------:R-:W0:Y:S01]  /*1470*/  LDCU.64 UR6, c[0x0][0x388] ;  /* 0x00007100ff0677ac */ /* 0x000e220008000a00 */
[----:B------:R-:W-:Y:S02]  /*1480*/  PRMT R11, R5, 0x7604, R10 ;  /* 0x00007604050b7816 */ /* 0x000fe4000000000a */
[----:B------:R-:W-:Y:S02]  /*1490*/  PRMT R9, R2, 0x7604, R9 ;  /* 0x0000760402097816 */ /* 0x000fe40000000009 */
[----:B------:R-:W-:Y:S02]  /*14a0*/  PRMT R3, R3, 0x7604, R8 ;  /* 0x0000760403037816 */ /* 0x000fe40000000008 */
[----:B------:R-:W-:Y:S01]  /*14b0*/  PRMT R7, R22, 0x7604, R7 ;  /* 0x0000760416077816 */ /* 0x000fe20000000007 */
[----:B0-----:R-:W-:-:S04]  /*14c0*/  UIADD3 UR5, UP0, UPT, UR4, UR6, URZ ;  /* 0x0000000604057290 */ /* 0x001fc8000ff1e0ff */
[----:B------:R-:W-:Y:S02]  /*14d0*/  UIADD3.X UR6, UPT, UPT, URZ, UR7, URZ, UP0, !UPT ;  /* 0x00000007ff067290 */ /* 0x000fe400087fe4ff */
[----:B------:R-:W-:-:S04]  /*14e0*/  IMAD.U32 R12, RZ, RZ, UR5 ;  /* 0x00000005ff0c7e24 */ /* 0x000fc8000f8e00ff */
[----:B------:R-:W-:Y:S02]  /*14f0*/  IMAD.U32 R13, RZ, RZ, UR6 ;  /* 0x00000006ff0d7e24 */ /* 0x000fe4000f8e00ff */
[----:B------:R-:W-:-:S05]  /*1500*/  IMAD.WIDE.U32 R4, R0, 0x2, R12 ;  /* 0x0000000200047825 */ /* 0x000fca00078e000c */
[----:B------:R-:W-:Y:S04]  /*1510*/  STG.E.U16 desc[UR12][R4.64], R11 ;  /* 0x0000000b04007986 */ /* 0x000fe8000c10150c */
[----:B------:R-:W-:Y:S04]  /*1520*/  STG.E.U16 desc[UR12][R4.64+0x100], R9 ;  /* 0x0001000904007986 */ /* 0x000fe8000c10150c */
[----:B------:R-:W-:Y:S04]  /*1530*/  STG.E.U16 desc[UR12][R4.64+0x200], R3 ;  /* 0x0002000304007986 */ /* 0x000fe8000c10150c */
[----:B------:R-:W-:Y:S01]  /*1540*/  STG.E.U16 desc[UR12][R4.64+0x300], R7 ;  /* 0x0003000704007986 */ /* 0x000fe2000c10150c */
[----:B------:R-:W-:Y:S05]  /*1550*/  EXIT ;  /* 0x000000000000794d */ /* 0x000fea0003800000 */
        .weak           $__internal_40_$__cuda_sm20_div_s16
        .type           $__internal_40_$__cuda_sm20_div_s16,@function
        .size           $__internal_40_$__cuda_sm20_div_s16,(.L_x_22279 - $__internal_40_$__cuda_sm20_div_s16)
$__internal_40_$__cuda_sm20_div_s16:
[----:B------:R-:W-:Y:S02]  /*1560*/  IABS R19, R15 ;  /* 0x0000000f00137213 */ /* 0x000fe40000000000 */
[-C--:B------:R-:W-:Y:S02]  /*1570*/  IABS R21, R22.reuse ;  /* 0x0000001600157213 */ /* 0x080fe40000000000 */
[----:B------:R-:W-:Y:S01]  /*1580*/  LOP3.LUT R22, R15, R22, RZ, 0x3c, !PT ;  /* 0x000000160f167212 */ /* 0x000fe200078e3cff */
[----:B------:R-:W-:Y:S02]  /*1590*/  IMAD.MOV.U32 R23, RZ, RZ, R19 ;  /* 0x000000ffff177224 */ /* 0x000fe400078e0013 */
[----:B------:R-:W-:Y:S01]  /*15a0*/  IMAD.MOV.U32 R19, RZ, RZ, 0x4b800000 ;  /* 0x4b800000ff137424 */ /* 0x000fe200078e00ff */
[----:B------:R-:W-:Y:S01]  /*15b0*/  I2F.U16.RZ R21, R21 ;  /* 0x0000001500157306 */ /* 0x000fe2000010d000 */
[----:B------:R-:W-:-:S07]  /*15c0*/  SHF.R.U32.HI R22, RZ, 0x1f, R22 ;  /* 0x0000001fff167819 */ /* 0x000fce0000011616 */
[----:B------:R-:W0:Y:S02]  /*15d0*/  I2F.U16 R24, R23 ;  /* 0x0000001700187306 */ /* 0x000e240000101000 */
[C---:B0-----:R-:W-:Y:S02]  /*15e0*/  FSETP.GEU.AND P1, PT, |R24|.reuse, 1.175494350822287508e-38, PT ;  /* 0x008000001800780b */ /* 0x041fe40003f2e200 */
[----:B------:R-:W-:Y:S02]  /*15f0*/  FSETP.GT.AND P0, PT, |R24|, 8.50705917302346158658e+37, PT ;  /* 0x7e8000001800780b */ /* 0x000fe40003f04200 */
[----:B------:R-:W-:-:S04]  /*1600*/  FSEL R19, R19, 1, !P1 ;  /* 0x3f80000013137808 */ /* 0x000fc80004800000 */
[----:B------:R-:W-:Y:S02]  /*1610*/  FSEL R19, R19, 0.25, !P0 ;  /* 0x3e80000013137808 */ /* 0x000fe40004000000 */
[----:B------:R-:W-:-:S03]  /*1620*/  ISETP.NE.AND P0, PT, R15, RZ, PT ;  /* 0x000000ff0f00720c */ /* 0x000fc60003f05270 */
[----:B------:R-:W-:-:S06]  /*1630*/  FMUL R24, R24, R19 ;  /* 0x0000001318187220 */ /* 0x000fcc0000400000 */
[----:B------:R-:W0:Y:S02]  /*1640*/  MUFU.RCP R24, R24 ;  /* 0x0000001800187308 */ /* 0x000e240000001000 */
[----:B0-----:R-:W-:Y:S01]  /*1650*/  FMUL R19, R19, R24 ;  /* 0x0000001813137220 */ /* 0x001fe20000400000 */
[----:B------:R-:W-:-:S03]  /*1660*/  IMAD.MOV R24, RZ, RZ, -R22 ;  /* 0x000000ffff187224 */ /* 0x000fc600078e0a16 */
[----:B------:R-:W-:-:S04]  /*1670*/  VIADD R26, R19, 0x2 ;  /* 0x00000002131a7836 */ /* 0x000fc80000000000 */
[----:B------:R-:W-:-:S06]  /*1680*/  FMUL.RZ R19, R21, R26 ;  /* 0x0000001a15137220 */ /* 0x000fcc000040c000 */
[----:B------:R-:W0:Y:S02]  /*1690*/  F2I.U32.TRUNC.NTZ R19, R19 ;  /* 0x0000001300137305 */ /* 0x000e24000020f000 */
[----:B0-----:R-:W-:-:S05]  /*16a0*/  LOP3.LUT R15, R24, 0xffff, R19, 0x78, !PT ;  /* 0x0000ffff180f7812 */ /* 0x001fca00078e7813 */
[----:B------:R-:W-:Y:S02]  /*16b0*/  IMAD.IADD R22, R22, 0x1, R15 ;  /* 0x0000000116167824 */ /* 0x000fe400078e020f */
[----:B------:R-:W-:Y:S02]  /*16c0*/  IMAD.MOV.U32 R15, RZ, RZ, 0x0 ;  /* 0x00000000ff0f7424 */ /* 0x000fe400078e00ff */
[----:B------:R-:W-:Y:S02]  /*16d0*/  @!P0 IMAD.MOV.U32 R22, RZ, RZ, -0x1 ;  /* 0xffffffffff168424 */ /* 0x000fe400078e00ff */
[----:B------:R-:W-:Y:S05]  /*16e0*/  RET.REL.NODEC R14 `(_ZN2at6native29vectorized_elementwise_kernelILi2ENS0_13BinaryFunctorIaaaZZZNS0_15binary_internal21div_trunc_kernel_cudaERNS_18TensorIteratorBaseEENKUlvE_clEvENKUlvE0_clEvEUlaaE_EESt5arrayIPcLm3EEEEviT0_T1_) ;  /* 0xffffffe80e447950 */ /* 0x000fea0003c3ffff */
.L_x_18706:
        /* <DEDUP_REMOVED lines=9> */
.L_x_22279:


//--------------------- .text._ZN2at6native29vectorized_elementwise_kernelILi4ENS0_13BinaryFunctorIaaaZZZNS0_15binary_internal21div_trunc_kernel_cudaERNS_18TensorIteratorBaseEENKUlvE_clEvENKUlvE0_clEvEUlaaE_EESt5arrayIPcLm3EEEEviT0_T1_ --------------------------
	.section	.text._ZN2at6native29vectorized_elementwise_kernelILi4ENS0_13BinaryFunctorIaaaZZZNS0_15binary_internal21div_trunc_kernel_cudaERNS_18TensorIteratorBaseEENKUlvE_clEvENKUlvE0_clEvEUlaaE_EESt5arrayIPcLm3EEEEviT0_T1_,"ax",@progbits
	.align	128
        .global         _ZN2at6native29vectorized_elementwise_kernelILi4ENS0_13BinaryFunctorIaaaZZZNS0_15binary_internal21div_trunc_kernel_cudaERNS_18TensorIteratorBaseEENKUlvE_clEvENKUlvE0_clEvEUlaaE_EESt5arrayIPcLm3EEEEviT0_T1_
        .type           _ZN2at6native29vectorized_elementwise_kernelILi4ENS0_13BinaryFunctorIaaaZZZNS0_15binary_internal21div_trunc_kernel_cudaERNS_18TensorIteratorBaseEENKUlvE_clEvENKUlvE0_clEvEUlaaE_EESt5arrayIPcLm3EEEEviT0_T1_,@function
        .size           _ZN2at6native29vectorized_elementwise_kernelILi4ENS0_13BinaryFunctorIaaaZZZNS0_15binary_internal21div_trunc_kernel_cudaERNS_18TensorIteratorBaseEENKUlvE_clEvENKUlvE0_clEvEUlaaE_EESt5arrayIPcLm3EEEEviT0_T1_,(.L_x_22280 - _ZN2at6native29vectorized_elementwise_kernelILi4ENS0_13BinaryFunctorIaaaZZZNS0_15binary_internal21div_trunc_kernel_cudaERNS_18TensorIteratorBaseEENKUlvE_clEvENKUlvE0_clEvEUlaaE_EESt5arrayIPcLm3EEEEviT0_T1_)
        .other          _ZN2at6native29vectorized_elementwise_kernelILi4ENS0_13BinaryFunctorIaaaZZZNS0_15binary_internal21div_trunc_kernel_cudaERNS_18TensorIteratorBaseEENKUlvE_clEvENKUlvE0_clEvEUlaaE_EESt5arrayIPcLm3EEEEviT0_T1_,@"STO_CUDA_ENTRY STV_DEFAULT"
_ZN2at6native29vectorized_elementwise_kernelILi4ENS0_13BinaryFunctorIaaaZZZNS0_15binary_internal21div_trunc_kernel_cudaERNS_18TensorIteratorBaseEENKUlvE_clEvENKUlvE0_clEvEUlaaE_EESt5arrayIPcLm3EEEEviT0_T1_:
.text._ZN2at6native29vectorized_elementwise_kernelILi4ENS0_13BinaryFunctorIaaaZZZNS0_15binary_internal21div_trunc_kernel_cudaERNS_18TensorIteratorBaseEENKUlvE_clEvENKUlvE0_clEvEUlaaE_EESt5arrayIPcLm3EEEEviT0_T1_:
        /* <DEDUP_REMOVED lines=120> */
[----:B------:R-:W-:Y:S05]  /*0780*/  CALL.REL.NOINC `($__internal_41_$__cuda_sm20_div_s16) ;  /* 0x0000000c00987944 */ /* 0x000fea0003c00000 */
[----:B------:R-:W-:-:S07]  /*0790*/  IMAD.MOV.U32 R16, RZ, RZ, R22 ;  /* 0x000000ffff107224 */ /* 0x000fce00078e0016 */
.L_x_18709:
[----:B------:R-:W-:Y:S05]  /*07a0*/  BSYNC.RECONVERGENT B0 ;  /* 0x0000000000007941 */ /* 0x000fea0003800200 */
.L_x_18708:
[----:B------:R-:W-:Y:S01]  /*07b0*/  VIADD R13, R0, 0x80 ;  /* 0x00000080000d7836 */ /* 0x000fe20000000000 */
[----:B------:R-:W-:Y:S04]  /*07c0*/  BSSY.RECONVERGENT B0, `(.L_x_18710) ;  /* 0x0000008000007945 */ /* 0x000fe80003800200 */
[----:B------:R-:W-:-:S13]  /*07d0*/  ISETP.GE.U32.AND P0, PT, R13, UR5, PT ;  /* 0x000000050d007c0c */ /* 0x000fda000bf06070 */
[----:B------:R-:W-:Y:S05]  /*07e0*/  @P0 BRA `(.L_x_18711) ;  /* 0x0000000000140947 */ /* 0x000fea0003800000 */
[----:B-----5:R-:W-:Y:S02]  /*07f0*/  PRMT R22, R2, 0x9910, RZ ;  /* 0x0000991002167816 */ /* 0x020fe400000000ff */
[----:B------:R-:W-:Y:S02]  /*0800*/  PRMT R15, R3, 0x9910, RZ ;  /* 0x00009910030f7816 */ /* 0x000fe400000000ff */
[----:B------:R-:W-:-:S07]  /*0810*/  MOV R14, 0x830 ;  /* 0x00000830000e7802 */ /* 0x000fce0000000f00 */
[----:B------:R-:W-:Y:S05]  /*0820*/  CALL.REL.NOINC `($__internal_41_$__cuda_sm20_div_s16) ;  /* 0x0000000c00707944 */ /* 0x000fea0003c00000 */
[----:B------:R-:W-:-:S07]  /*0830*/  IMAD.MOV.U32 R2, RZ, RZ, R22 ;  /* 0x000000ffff027224 */ /* 0x000fce00078e0016 */
.L_x_18711:
[----:B------:R-:W-:Y:S05]  /*0840*/  BSYNC.RECONVERGENT B0 ;  /* 0x0000000000007941 */ /* 0x000fea0003800200 */
.L_x_18710:
[----:B-----5:R-:W-:Y:S01]  /*0850*/  VIADD R3, R0, 0x100 ;  /* 0x0000010000037836 */ /* 0x020fe20000000000 */
[----:B------:R-:W-:Y:S04]  /*0860*/  BSSY.RECONVERGENT B0, `(.L_x_18712) ;  /* 0x0000008000007945 */ /* 0x000fe80003800200 */
[----:B------:R-:W-:-:S13]  /*0870*/  ISETP.GE.U32.AND P0, PT, R3, UR5, PT ;  /* 0x0000000503007c0c */ /* 0x000fda000bf06070 */
[----:B------:R-:W-:Y:S05]  /*0880*/  @P0 BRA `(.L_x_18713) ;  /* 0x0000000000140947 */ /* 0x000fea0003800000 */
[----:B------:R-:W-:Y:S02]  /*0890*/  PRMT R22, R4, 0x9910, RZ ;  /* 0x0000991004167816 */ /* 0x000fe400000000ff */
[----:B------:R-:W-:Y:S02]  /*08a0*/  PRMT R15, R5, 0x9910, RZ ;  /* 0x00009910050f7816 */ /* 0x000fe400000000ff */
[----:B------:R-:W-:-:S07]  /*08b0*/  MOV R14, 0x8d0 ;  /* 0x000008d0000e7802 */ /* 0x000fce0000000f00 */
[----:B------:R-:W-:Y:S05]  /*08c0*/  CALL.REL.NOINC `($__internal_41_$__cuda_sm20_div_s16) ;  /* 0x0000000c00487944 */ /* 0x000fea0003c00000 */
[----:B------:R-:W-:-:S07]  /*08d0*/  IMAD.MOV.U32 R3, RZ, RZ, R22 ;  /* 0x000000ffff037224 */ /* 0x000fce00078e0016 */
.L_x_18713:
[----:B------:R-:W-:Y:S05]  /*08e0*/  BSYNC.RECONVERGENT B0 ;  /* 0x0000000000007941 */ /* 0x000fea0003800200 */
.L_x_18712:
[----:B------:R-:W-:Y:S01]  /*08f0*/  VIADD R4, R0, 0x180 ;  /* 0x0000018000047836 */ /* 0x000fe20000000000 */
        /* <DEDUP_REMOVED lines=8> */
.L_x_18715:
[----:B------:R-:W-:Y:S05]  /*0980*/  BSYNC.RECONVERGENT B0 ;  /* 0x0000000000007941 */ /* 0x000fea0003800200 */
.L_x_18714:
        /* <DEDUP_REMOVED lines=9> */
.L_x_18717:
[----:B------:R-:W-:Y:S05]  /*0a20*/  BSYNC.RECONVERGENT B0 ;  /* 0x0000000000007941 */ /* 0x000fea0003800200 */
.L_x_18716:
        /* <DEDUP_REMOVED lines=9> */
.L_x_18719:
[----:B------:R-:W-:Y:S05]  /*0ac0*/  BSYNC.RECONVERGENT B0 ;  /* 0x0000000000007941 */ /* 0x000fea0003800200 */
.L_x_18718:
        /* <DEDUP_REMOVED lines=9> */
.L_x_18721:
[----:B------:R-:W-:Y:S05]  /*0b60*/  BSYNC.RECONVERGENT B0 ;  /* 0x0000000000007941 */ /* 0x000fea0003800200 */
.L_x_18720:
        /* <DEDUP_REMOVED lines=8> */
.L_x_18723:
[----:B------:R-:W-:Y:S05]  /*0bf0*/  BSYNC.RECONVERGENT B0 ;  /* 0x0000000000007941 */ /* 0x000fea0003800200 */
.L_x_18722:
        /* <DEDUP_REMOVED lines=18> */
.L_x_18726:
        /* <DEDUP_REMOVED lines=8> */
.L_x_18727:
        /* <DEDUP_REMOVED lines=8> */
.L_x_18728:
        /* <DEDUP_REMOVED lines=8> */
.L_x_18729:
        /* <DEDUP_REMOVED lines=9> */
.L_x_18730:
[----:B------:R-:W-:Y:S05]  /*0f30*/  BSYNC.RELIABLE B1 ;  /* 0x0000000000017941 */ /* 0x000fea0003800100 */
.L_x_18725:
[----:B------:R-:W-:-:S13]  /*0f40*/  ISETP.GE.U32.AND P0, PT, R0, UR5, PT ;  /* 0x0000000500007c0c */ /* 0x000fda000bf06070 */
[----:B-1----:R-:W0:Y:S01]  /*0f50*/  @!P0 LDC.64 R4, c[0x0][0x388] ;  /* 0x0000e200ff048b82 */ /* 0x002e220000000a00 */
[C---:B--2---:R-:W-:Y:S02]  /*0f60*/  @!P0 VIADD R3, R0.reuse, UR4 ;  /* 0x0000000400038c36 */ /* 0x044fe40008000000 */
[----:B------:R-:W-:-:S03]  /*0f70*/  @!P0 VIADD R0, R0, 0x80 ;  /* 0x0000008000008836 */ /* 0x000fc60000000000 */
[----:B0-----:R-:W-:-:S05]  /*0f80*/  @!P0 IADD3 R2, P1, PT, R3, R4, RZ ;  /* 0x0000000403028210 */ /* 0x001fca0007f3e0ff */
[----:B------:R-:W-:-:S05]  /*0f90*/  @!P0 IMAD.X R3, RZ, RZ, R5, P1 ;  /* 0x000000ffff038224 */ /* 0x000fca00008e0605 */
[----:B------:R3:W-:Y:S03]  /*0fa0*/  @!P0 STG.E.U8 desc[UR12][R2.64], R7 ;  /* 0x0000000702008986 */ /* 0x0007e6000c10110c */
.L_x_18731:
[----:B------:R-:W-:Y:S05]  /*0fb0*/  BSYNC.RECONVERGENT B0 ;  /* 0x0000000000007941 */ /* 0x000fea0003800200 */
.L_x_18724:
        /* <DEDUP_REMOVED lines=9> */
.L_x_18707:
        /* <DEDUP_REMOVED lines=12> */
[----:B------:R-:W2:Y:S04]  /*1110*/  LDG.E R3, desc[UR12][R4.64] ;  /* 0x0000000c04037981 */ /* 0x000ea8000c1e1900 */
[----:B------:R-:W3:Y:S04]  /*1120*/  LDG.E R2, desc[UR12][R6.64] ;  /* 0x0000000c06027981 */ /* 0x000ee8000c1e1900 */
[----:B------:R0:W5:Y:S04]  /*1130*/  LDG.E R9, desc[UR12][R4.64+0x200] ;  /* 0x0002000c04097981 */ /* 0x000168000c1e1900 */
[----:B------:R0:W5:Y:S01]  /*1140*/  LDG.E R8, desc[UR12][R6.64+0x200] ;  /* 0x0002000c06087981 */ /* 0x000162000c1e1900 */
[----:B------:R-:W-:-:S02]  /*1150*/  MOV R14, 0x1190 ;  /* 0x00001190000e7802 */ /* 0x000fc40000000f00 */
[----:B--2---:R-:W-:Y:S02]  /*1160*/  SGXT R22, R3, 0x8 ;  /* 0x000000080316781a */ /* 0x004fe40000000200 */
[----:B0--3--:R-:W-:-:S07]  /*1170*/  SGXT R15, R2, 0x8 ;  /* 0x00000008020f781a */ /* 0x009fce0000000200 */
[----:B-----5:R-:W-:Y:S05]  /*1180*/  CALL.REL.NOINC `($__internal_41_$__cuda_sm20_div_s16) ;  /* 0x0000000400187944 */ /* 0x020fea0003c00000 */
[----:B------:R-:W-:Y:S01]  /*1190*/  SHF.R.S32.HI R4, RZ, 0x8, R3 ;  /* 0x00000008ff047819 */ /* 0x000fe20000011403 */
[----:B------:R-:W-:Y:S01]  /*11a0*/  IMAD.MOV.U32 R7, RZ, RZ, R22 ;  /* 0x000000ffff077224 */ /* 0x000fe200078e0016 */
[----:B------:R-:W-:Y:S02]  /*11b0*/  SHF.R.S32.HI R15, RZ, 0x8, R2 ;  /* 0x00000008ff0f7819 */ /* 0x000fe40000011402 */
[----:B------:R-:W-:Y:S02]  /*11c0*/  SGXT R22, R4, 0x8 ;  /* 0x000000080416781a */ /* 0x000fe40000000200 */
[----:B------:R-:W-:Y:S02]  /*11d0*/  SGXT R15, R15, 0x8 ;  /* 0x000000080f0f781a */ /* 0x000fe40000000200 */
[----:B------:R-:W-:-:S07]  /*11e0*/  MOV R14, 0x1200 ;  /* 0x00001200000e7802 */ /* 0x000fce0000000f00 */
[----:B------:R-:W-:Y:S05]  /*11f0*/  CALL.REL.NOINC `($__internal_41_$__cuda_sm20_div_s16) ;  /* 0x0000000000fc7944 */ /* 0x000fea0003c00000 */
        /* <DEDUP_REMOVED lines=14> */
[----:B------:R-:W-:Y:S01]  /*12e0*/  IMAD.MOV.U32 R2, RZ, RZ, R22 ;  /* 0x000000ffff027224 */ /* 0x000fe200078e0016 */
        /* <DEDUP_REMOVED lines=18> */
[----:B------:R-:W-:Y:S02]  /*1410*/  SHF.R.S32.HI R9, RZ, 0x18, R9 ;  /* 0x00000018ff097819 */ /* 0x000fe40000011409 */
[----:B------:R-:W-:Y:S01]  /*1420*/  SHF.R.S32.HI R15, RZ, 0x18, R8 ;  /* 0x00000018ff0f7819 */ /* 0x000fe20000011408 */
[----:B------:R-:W-:Y:S01]  /*1430*/  IMAD.MOV.U32 R8, RZ, RZ, R22 ;  /* 0x000000ffff087224 */ /* 0x000fe200078e0016 */
[----:B------:R-:W-:Y:S02]  /*1440*/  SGXT R22, R9, 0x8 ;  /* 0x000000080916781a */ /* 0x000fe40000000200 */
[----:B------:R-:W-:Y:S02]  /*1450*/  SGXT R15, R15, 0x8 ;  /* 0x000000080f0f781a */ /* 0x000fe40000000200 */
[----:B------:R-:W-:-:S07]  /*1460*/  MOV R14, 0x1480 ;  /* 0x00001480000e7802 */ /* 0x000fce0000000f00 */
[----:B------:R-:W-:Y:S05]  /*1470*/  CALL.REL.NOINC `($__internal_41_$__cuda_sm20_div_s16) ;  /* 0x00000000005c7944 */ /* 0x000fea0003c00000 */
[----:B------:R-:W0:Y:S01]  /*1480*/  LDCU.64 UR6, c[0x0][0x388] ;  /* 0x00007100ff0677ac */ /* 0x000e220008000a00 */
[----:B------:R-:W-:Y:S02]  /*1490*/  LOP3.LUT R6, R6, 0xffff, RZ, 0xc0, !PT ;  /* 0x0000ffff06067812 */ /* 0x000fe400078ec0ff */
[----:B------:R-:W-:Y:S02]  /*14a0*/  LOP3.LUT R7, R7, 0xffff, RZ, 0xc0, !PT ;  /* 0x0000ffff07077812 */ /* 0x000fe400078ec0ff */
[----:B------:R-:W-:Y:S02]  /*14b0*/  LOP3.LUT R2, R2, 0xffff, RZ, 0xc0, !PT ;  /* 0x0000ffff02027812 */ /* 0x000fe400078ec0ff */
[----:B------:R-:W-:Y:S02]  /*14c0*/  LOP3.LUT R5, R5, 0xffff, RZ, 0xc0, !PT ;  /* 0x0000ffff05057812 */ /* 0x000fe400078ec0ff */
[----:B------:R-:W-:Y:S02]  /*14d0*/  PRMT R6, R7, 0x3340, R6 ;  /* 0x0000334007067816 */ /* 0x000fe40000000006 */
[----:B------:R-:W-:-:S02]  /*14e0*/  LOP3.LUT R7, R22, 0xffff, RZ, 0xc0, !PT ;  /* 0x0000ffff16077812 */ /* 0x000fc400078ec0ff */
[----:B------:R-:W-:Y:S02]  /*14f0*/  LOP3.LUT R8, R8, 0xffff, RZ, 0xc0, !PT ;  /* 0x0000ffff08087812 */ /* 0x000fe400078ec0ff */
[----:B------:R-:W-:Y:S02]  /*1500*/  LOP3.LUT R4, R4, 0xffff, RZ, 0xc0, !PT ;  /* 0x0000ffff04047812 */ /* 0x000fe400078ec0ff */
[----:B------:R-:W-:Y:S01]  /*1510*/  LOP3.LUT R9, R3, 0xffff, RZ, 0xc0, !PT ;  /* 0x0000ffff03097812 */ /* 0x000fe200078ec0ff */
[----:B0-----:R-:W-:Y:S01]  /*1520*/  UIADD3 UR5, UP0, UPT, UR4, UR6, URZ ;  /* 0x0000000604057290 */ /* 0x001fe2000ff1e0ff */
[----:B------:R-:W-:Y:S02]  /*1530*/  PRMT R5, R5, 0x3340, R2 ;  /* 0x0000334005057816 */ /* 0x000fe40000000002 */
[----:B------:R-:W-:Y:S01]  /*1540*/  PRMT R7, R8, 0x3340, R7 ;  /* 0x0000334008077816 */ /* 0x000fe20000000007 */
[----:B------:R-:W-:Y:S01]  /*1550*/  UIADD3.X UR6, UPT, UPT, URZ, UR7, URZ, UP0, !UPT ;  /* 0x00000007ff067290 */ /* 0x000fe200087fe4ff */
[----:B------:R-:W-:Y:S01]  /*1560*/  PRMT R4, R9, 0x3340, R4 ;  /* 0x0000334009047816 */ /* 0x000fe20000000004 */
[----:B------:R-:W-:Y:S01]  /*1570*/  IMAD.U32 R2, RZ, RZ, UR5 ;  /* 0x00000005ff027e24 */ /* 0x000fe2000f8e00ff */
[----:B------:R-:W-:-:S02]  /*1580*/  PRMT R5, R6, 0x5410, R5 ;  /* 0x0000541006057816 */ /* 0x000fc40000000005 */
[----:B------:R-:W-:Y:S01]  /*1590*/  PRMT R7, R4, 0x5410, R7 ;  /* 0x0000541004077816 */ /* 0x000fe20000000007 */
[----:B------:R-:W-:Y:S02]  /*15a0*/  IMAD.U32 R3, RZ, RZ, UR6 ;  /* 0x00000006ff037e24 */ /* 0x000fe4000f8e00ff */
[----:B------:R-:W-:-:S05]  /*15b0*/  IMAD.WIDE.U32 R2, R0, 0x4, R2 ;  /* 0x0000000400027825 */ /* 0x000fca00078e0002 */
[----:B------:R-:W-:Y:S04]  /*15c0*/  STG.E desc[UR12][R2.64], R5 ;  /* 0x0000000502007986 */ /* 0x000fe8000c10190c */
[----:B------:R-:W-:Y:S01]  /*15d0*/  STG.E desc[UR12][R2.64+0x200], R7 ;  /* 0x0002000702007986 */ /* 0x000fe2000c10190c */
[----:B------:R-:W-:Y:S05]  /*15e0*/  EXIT ;  /* 0x000000000000794d */ /* 0x000fea0003800000 */
        .weak           $__internal_41_$__cuda_sm20_div_s16
        .type           $__internal_41_$__cuda_sm20_div_s16,@function
        .size           $__internal_41_$__cuda_sm20_div_s16,(.L_x_22280 - $__internal_41_$__cuda_sm20_div_s16)
$__internal_41_$__cuda_sm20_div_s16:
        /* <DEDUP_REMOVED lines=24> */
[----:B------:R-:W-:Y:S05]  /*1770*/  RET.REL.NODEC R14 `(_ZN2at6native29vectorized_elementwise_kernelILi4ENS0_13BinaryFunctorIaaaZZZNS0_15binary_internal21div_trunc_kernel_cudaERNS_18TensorIteratorBaseEENKUlvE_clEvENKUlvE0_clEvEUlaaE_EESt5arrayIPcLm3EEEEviT0_T1_) ;  /* 0xffffffe80e207950 */ /* 0x000fea0003c3ffff */
.L_x_18732:
        /* <DEDUP_REMOVED lines=16> */
.L_x_22280:


//--------------------- .text._ZN2at6native29vectorized_elementwise_kernelILi8ENS0_13BinaryFunctorIaaaZZZNS0_15binary_internal21div_trunc_kernel_cudaERNS_18TensorIteratorBaseEENKUlvE_clEvENKUlvE0_clEvEUlaaE_EESt5arrayIPcLm3EEEEviT0_T1_ --------------------------
	.section	.text._ZN2at6native29vectorized_elementwise_kernelILi8ENS0_13BinaryFunctorIaaaZZZNS0_15binary_internal21div_trunc_kernel_cudaERNS_18TensorIteratorBaseEENKUlvE_clEvENKUlvE0_clEvEUlaaE_EESt5arrayIPcLm3EEEEviT0_T1_,"ax",@progbits
	.align	128
        .global         _ZN2at6native29vectorized_elementwise_kernelILi8ENS0_13BinaryFunctorIaaaZZZNS0_15binary_internal21div_trunc_kernel_cudaERNS_18TensorIteratorBaseEENKUlvE_clEvENKUlvE0_clEvEUlaaE_EESt5arrayIPcLm3EEEEviT0_T1_
        .type           _ZN2at6native29vectorized_elementwise_kernelILi8ENS0_13BinaryFunctorIaaaZZZNS0_15binary_internal21div_trunc_kernel_cudaERNS_18TensorIteratorBaseEENKUlvE_clEvENKUlvE0_clEvEUlaaE_EESt5arrayIPcLm3EEEEviT0_T1_,@function
        .size           _ZN2at6native29vectorized_elementwise_kernelILi8ENS0_13BinaryFunctorIaaaZZZNS0_15binary_internal21div_trunc_kernel_cudaERNS_18TensorIteratorBaseEENKUlvE_clEvENKUlvE0_clEvEUlaaE_EESt5arrayIPcLm3EEEEviT0_T1_,(.L_x_22492 - _ZN2at6native29vectorized_elementwise_kernelILi8ENS0_13BinaryFunctorIaaaZZZNS0_15binary_internal21div_trunc_kernel_cudaERNS_18TensorIteratorBaseEENKUlvE_clEvENKUlvE0_clEvEUlaaE_EESt5arrayIPcLm3EEEEviT0_T1_)
        .other          _ZN2at6native29vectorized_elementwise_kernelILi8ENS0_13BinaryFunctorIaaaZZZNS0_15binary_internal21div_trunc_kernel_cudaERNS_18TensorIteratorBaseEENKUlvE_clEvENKUlvE0_clEvEUlaaE_EESt5arrayIPcLm3EEEEviT0_T1_,@"STO_CUDA_ENTRY STV_DEFAULT"
_ZN2at6native29vectorized_elementwise_kernelILi8ENS0_13BinaryFunctorIaaaZZZNS0_15binary_internal21div_trunc_kernel_cudaERNS_18TensorIteratorBaseEENKUlvE_clEvENKUlvE0_clEvEUlaaE_EESt5arrayIPcLm3EEEEviT0_T1_:
.text._ZN2at6native29vectorized_elementwise_kernelILi8ENS0_13BinaryFunctorIaaaZZZNS0_15binary_internal21div_trunc_kernel_cudaERNS_18TensorIteratorBaseEENKUlvE_clEvENKUlvE0_clEvEUlaaE_EESt5arrayIPcLm3EEEEviT0_T1_:
[----:B------:R-:W-:Y:S01]  /*0000*/  LDC R1, c[0x0][0x37c] ;  /* 0x0000df00ff017b82 */ /* 0x000fe20000000800 */
[----:B------:R-:W-:Y:S05]  /*0010*/  EXIT ;  /* 0x000000000000794d */ /* 0x000fea0003800000 */
.L_x_18733:
        /* <DEDUP_REMOVED lines=14> */
.L_x_22492:


//--------------------- .text._ZN2at6native18elementwise_kernelILi128ELi4EZNS0_15gpu_kernel_implINS0_13BUnaryFunctorIaaaZZZNS0_15binary_internal21div_trunc_kernel_cudaERNS_18TensorIteratorBaseEENKUlvE_clEvENKUlvE0_clEvEUlaaE_EEEEvS6_RKT_EUliE_EEviT1_ --------------------------
	.section	.text._ZN2at6native18elementwise_kernelILi128ELi4EZNS0_15gpu_kernel_implINS0_13BUnaryFunctorIaaaZZZNS0_15binary_internal21div_trunc_kernel_cudaERNS_18TensorIteratorBaseEENKUlvE_clEvENKUlvE0_clEvEUlaaE_EEEEvS6_RKT_EUliE_EEviT1_,"ax",@progbits
	.align	128
        .global         _ZN2at6native18elementwise_kernelILi128ELi4EZNS0_15gpu_kernel_implINS0_13BUnaryFunctorIaaaZZZNS0_15binary_internal21div_trunc_kernel_cudaERNS_18TensorIteratorBaseEENKUlvE_clEvENKUlvE0_clEvEUlaaE_EEEEvS6_RKT_EUliE_EEviT1_
        .type           _ZN2at6native18elementwise_kernelILi128ELi4EZNS0_15gpu_kernel_implINS0_13BUnaryFunctorIaaaZZZNS0_15binary_internal21div_trunc_kernel_cudaERNS_18TensorIteratorBaseEENKUlvE_clEvENKUlvE0_clEvEUlaaE_EEEEvS6_RKT_EUliE_EEviT1_,@function
        .size           _ZN2at6native18elementwise_kernelILi128ELi4EZNS0_15gpu_kernel_implINS0_13BUnaryFunctorIaaaZZZNS0_15binary_internal21div_trunc_kernel_cudaERNS_18TensorIteratorBaseEENKUlvE_clEvENKUlvE0_clEvEUlaaE_EEEEvS6_RKT_EUliE_EEviT1_,(.L_x_22281 - _ZN2at6native18elementwise_kernelILi128ELi4EZNS0_15gpu_kernel_implINS0_13BUnaryFunctorIaaaZZZNS0_15binary_internal21div_trunc_kernel_cudaERNS_18TensorIteratorBaseEENKUlvE_clEvENKUlvE0_clEvEUlaaE_EEEEvS6_RKT_EUliE_EEviT1_)
        .other          _ZN2at6native18elementwise_kernelILi128ELi4EZNS0_15gpu_kernel_implINS0_13BUnaryFunctorIaaaZZZNS0_15binary_internal21div_trunc_kernel_cudaERNS_18TensorIteratorBaseEENKUlvE_clEvENKUlvE0_clEvEUlaaE_EEEEvS6_RKT_EUliE_EEviT1_,@"STO_CUDA_ENTRY STV_DEFAULT"
_ZN2at6native18elementwise_kernelILi128ELi4EZNS0_15gpu_kernel_implINS0_13BUnaryFunctorIaaaZZZNS0_15binary_internal21div_trunc_kernel_cudaERNS_18TensorIteratorBaseEENKUlvE_clEvENKUlvE0_clEvEUlaaE_EEEEvS6_RKT_EUliE_EEviT1_:
.text._ZN2at6native18elementwise_kernelILi128ELi4EZNS0_15gpu_kernel_implINS0_13BUnaryFunctorIaaaZZZNS0_15binary_internal21div_trunc_kernel_cudaERNS_18TensorIteratorBaseEENKUlvE_clEvENKUlvE0_clEvEUlaaE_EEEEvS6_RKT_EUliE_EEviT1_:
        /* <DEDUP_REMOVED lines=319> */
.L_x_18736:
        /* <DEDUP_REMOVED lines=16> */
.L_x_18740:
[----:B------:R0:W5:Y:S01]  /*14f0*/  LDG.E.U8 R0, desc[UR36][R2.64] ;  /* 0x0000002402007981 */ /* 0x000162000c1e1100 */
[----:B------:R-:W-:Y:S05]  /*1500*/  BRA `(.L_x_18742) ;  /* 0x0000000c004c7947 */ /* 0x000fea0003800000 */
.L_x_18739:
        /* <DEDUP_REMOVED lines=8> */
.L_x_18744:
[----:B------:R0:W5:Y:S01]  /*1590*/  LDG.E.U8 R0, desc[UR36][R2.64] ;  /* 0x0000002402007981 */ /* 0x000162000c1e1100 */
[----:B------:R-:W-:Y:S05]  /*15a0*/  BRA `(.L_x_18742) ;  /* 0x0000000c00247947 */ /* 0x000fea0003800000 */
.L_x_18743:
[----:B------:R0:W5:Y:S01]  /*15b0*/  LDG.E.U16 R0, desc[UR36][R2.64] ;  /* 0x0000002402007981 */ /* 0x000162000c1e1500 */
[----:B------:R-:W-:Y:S05]  /*15c0*/  BRA `(.L_x_18742) ;  /* 0x0000000c001c7947 */ /* 0x000fea0003800000 */
.L_x_18738:
        /* <DEDUP_REMOVED lines=9> */
.L_x_18746:
[----:B------:R-:W2:Y:S02]  /*1660*/  LDG.E.U16 R4, desc[UR36][R2.64] ;  /* 0x0000002402047981 */ /* 0x000ea4000c1e1500 */
[----:B--2---:R-:W-:-:S06]  /*1670*/  HADD2.F32 R4, -RZ, R4.H0_H0 ;  /* 0x20000004ff047230 */ /* 0x004fcc0000004100 */
[----:B------:R-:W0:Y:S02]  /*1680*/  F2I.FTZ.TRUNC.NTZ R4, R4 ;  /* 0x0000000400047305 */ /* 0x000e24000021f100 */
[----:B0-----:R-:W-:Y:S01]  /*1690*/  PRMT R0, R4, 0x7610, R0 ;  /* 0x0000761004007816 */ /* 0x001fe20000000000 */
[----:B------:R-:W-:Y:S06]  /*16a0*/  BRA `(.L_x_18742) ;  /* 0x0000000800e47947 */ /* 0x000fec0003800000 */
.L_x_18745:
        /* <DEDUP_REMOVED lines=9> */
.L_x_18748:
[----:B------:R-:W2:Y:S02]  /*1740*/  LDG.E.U16 R2, desc[UR36][R2.64] ;  /* 0x0000002402027981 */ /* 0x000ea4000c1e1500 */
[----:B--2---:R-:W-:-:S06]  /*1750*/  HADD2.F32 R4, -RZ, R2.H0_H0 ;  /* 0x20000002ff047230 */ /* 0x004fcc0000004100 */
[----:B------:R-:W0:Y:S02]  /*1760*/  F2I.FTZ.TRUNC.NTZ R4, R4 ;  /* 0x0000000400047305 */ /* 0x000e24000021f100 */
[----:B0-----:R-:W-:Y:S01]  /*1770*/  PRMT R0, R4, 0x7610, R0 ;  /* 0x0000761004007816 */ /* 0x001fe20000000000 */
[----:B------:R-:W-:Y:S06]  /*1780*/  BRA `(.L_x_18742) ;  /* 0x0000000800ac7947 */ /* 0x000fec0003800000 */
.L_x_18747:
[----:B------:R-:W2:Y:S02]  /*1790*/  LDG.E.64 R2, desc[UR36][R2.64] ;  /* 0x0000002402027981 */ /* 0x000ea4000c1e1b00 */
[----:B--2---:R0:W1:Y:S02]  /*17a0*/  F2I.F64.TRUNC R0, R2 ;  /* 0x0000000200007311 */ /* 0x004064000030d100 */
[----:B01----:R-:W-:Y:S05]  /*17b0*/  BRA `(.L_x_18742) ;  /* 0x0000000800a07947 */ /* 0x003fea0003800000 */
.L_x_18737:
        /* <DEDUP_REMOVED lines=12> */
.L_x_18751:
[----:B------:R-:W2:Y:S02]  /*1880*/  LDG.E.64 R2, desc[UR36][R2.64] ;  /* 0x0000002402027981 */ /* 0x000ea4000c1e1b00 */
[----:B--2---:R3:W4:Y:S02]  /*1890*/  F2I.F64.TRUNC R0, R2 ;  /* 0x0000000200007311 */ /* 0x004724000030d100 */
[----:B---34-:R-:W-:Y:S05]  /*18a0*/  BRA `(.L_x_18742) ;  /* 0x0000000800647947 */ /* 0x018fea0003800000 */
.L_x_18750:
        /* <DEDUP_REMOVED lines=27> */
.L_x_18753:
        /* <DEDUP_REMOVED lines=14> */
.L_x_18752:
[----:B------:R-:W2:Y:S02]  /*1b40*/  LDG.E.U16 R4, desc[UR36][R2.64] ;  /* 0x0000002402047981 */ /* 0x000ea4000c1e1500 */
[----:B--2---:R-:W-:-:S06]  /*1b50*/  IMAD.U32 R4, R4, 0x10000, RZ ;  /* 0x0001000004047824 */ /* 0x004fcc00078e00ff */
[----:B------:R-:W0:Y:S02]  /*1b60*/  F2I.FTZ.TRUNC.NTZ R4, R4 ;  /* 0x0000000400047305 */ /* 0x000e24000021f100 */
[----:B0-----:R-:W-:Y:S01]  /*1b70*/  PRMT R0, R4, 0x7610, R0 ;  /* 0x0000761004007816 */ /* 0x001fe20000000000 */
[----:B------:R-:W-:Y:S06]  /*1b80*/  BRA `(.L_x_18742) ;  /* 0x0000000400ac7947 */ /* 0x000fec0003800000 */
.L_x_18749:
        /* <DEDUP_REMOVED lines=10> */
.L_x_18756:
        /* <DEDUP_REMOVED lines=21> */
.L_x_18760:
[----:B------:R-:W-:Y:S05]  /*1d80*/  BSYNC.RECONVERGENT B1 ;  /* 0x0000000000017941 */ /* 0x000fea0003800200 */
.L_x_18759:
[----:B------:R-:W-:Y:S01]  /*1d90*/  IMAD.SHL.U32 R0, R0, 0x100000, RZ ;  /* 0x0010000000007824 */ /* 0x000fe200078e00ff */
[----:B------:R-:W-:-:S04]  /*1da0*/  LEA R2, R2, 0x3b800000, 0x17 ;  /* 0x3b80000002027811 */ /* 0x000fc800078eb8ff */
[----:B------:R-:W-:-:S07]  /*1db0*/  LOP3.LUT R4, R2, R0, R7, 0xfe, !PT ;  /* 0x0000000002047212 */ /* 0x000fce00078efe07 */
.L_x_18758:
[----:B------:R-:W-:Y:S05]  /*1dc0*/  BSYNC.RECONVERGENT B0 ;  /* 0x0000000000007941 */ /* 0x000fea0003800200 */
.L_x_18757:
[----:B------:R-:W0:Y:S02]  /*1dd0*/  F2I.FTZ.TRUNC.NTZ R4, R4 ;  /* 0x0000000400047305 */ /* 0x000e24000021f100 */
[----:B0-----:R-:W-:Y:S01]  /*1de0*/  PRMT R0, R4, 0x7610, R0 ;  /* 0x0000761004007816 */ /* 0x001fe20000000000 */
[----:B------:R-:W-:Y:S06]  /*1df0*/  BRA `(.L_x_18742) ;  /* 0x0000000400107947 */ /* 0x000fec0003800000 */
.L_x_18755:
        /* <DEDUP_REMOVED lines=21> */
.L_x_18764:
[----:B------:R-:W-:Y:S05]  /*1f50*/  BSYNC.RECONVERGENT B1 ;  /* 0x0000000000017941 */ /* 0x000fea0003800200 */
.L_x_18763:
[----:B------:R-:W-:Y:S01]  /*1f60*/  IMAD.SHL.U32 R0, R0, 0x200000, RZ ;  /* 0x0020000000007824 */ /* 0x000fe200078e00ff */
[----:B------:R-:W-:-:S04]  /*1f70*/  LEA R2, R2, 0x37800000, 0x17 ;  /* 0x3780000002027811 */ /* 0x000fc800078eb8ff */
[----:B------:R-:W-:-:S07]  /*1f80*/  LOP3.LUT R4, R2, R0, R7, 0xfe, !PT ;  /* 0x0000000002047212 */ /* 0x000fce00078efe07 */
.L_x_18762:
[----:B------:R-:W-:Y:S05]  /*1f90*/  BSYNC.RECONVERGENT B0 ;  /* 0x0000000000007941 */ /* 0x000fea0003800200 */
.L_x_18761:
[----:B------:R-:W0:Y:S02]  /*1fa0*/  F2I.FTZ.TRUNC.NTZ R4, R4 ;  /* 0x0000000400047305 */ /* 0x000e24000021f100 */
[----:B0-----:R-:W-:Y:S01]  /*1fb0*/  PRMT R0, R4, 0x7610, R0 ;  /* 0x0000761004007816 */ /* 0x001fe20000000000 */
[----:B------:R-:W-:Y:S06]  /*1fc0*/  BRA `(.L_x_18742) ;  /* 0x00000000009c7947 */ /* 0x000fec0003800000 */
.L_x_18754:
[----:B------:R-:W-:-:S09]  /*1fd0*/  UISETP.NE.AND UP0, UPT, UR4, 0x1c, UPT ;  /* 0x0000001c0400788c */ /* 0x000fd2000bf05270 */
[----:B------:R-:W-:Y:S05]  /*1fe0*/  BRA.U !UP0, `(.L_x_18765) ;  /* 0x0000000108907547 */ /* 0x000fea000b800000 */
[----:B------:R-:W-:-:S09]  /*1ff0*/  UISETP.NE.AND UP0, UPT, UR4, 0x1d, UPT ;  /* 0x0000001d0400788c */ /* 0x000fd2000bf05270 */
[----:B------:R-:W-:Y:S05]  /*2000*/  BRA.U !UP0, `(.L_x_18766) ;  /* 0x0000000108807547 */ /* 0x000fea000b800000 */
[----:B------:R-:W-:-:S09]  /*2010*/  UISETP.NE.AND UP0, UPT, UR4, 0x2c, UPT ;  /* 0x0000002c0400788c */ /* 0x000fd2000bf05270 */
[----:B------:R-:W-:Y:S05]  /*2020*/  BRA.U !UP0, `(.L_x_18767) ;  /* 0x0000000108487547 */ /* 0x000fea000b800000 */
.L_x_18741:
        /* <DEDUP_REMOVED lines=16> */
.L_x_18768:
[----:B------:R-:W-:Y:S01]  /*2130*/  PRMT R0, RZ, 0x7610, R0 ;  /* 0x00007610ff007816 */ /* 0x000fe20000000000 */
[----:B------:R-:W-:Y:S06]  /*2140*/  BRA `(.L_x_18742) ;  /* 0x00000000003c7947 */ /* 0x000fec0003800000 */
.L_x_18767:
        /* <DEDUP_REMOVED lines=8> */
.L_x_18770:
[----:B------:R-:W-:Y:S05]  /*21d0*/  BSYNC.RECONVERGENT B0 ;  /* 0x0000000000007941 */ /* 0x000fea0003800200 */
.L_x_18769:
[----:B------:R-:W0:Y:S02]  /*21e0*/  F2I.FTZ.TRUNC.NTZ R4, R4 ;  /* 0x0000000400047305 */ /* 0x000e24000021f100 */
[----:B0-----:R-:W-:Y:S01]  /*21f0*/  PRMT R0, R4, 0x7610, R0 ;  /* 0x0000761004007816 */ /* 0x001fe20000000000 */
[----:B------:R-:W-:Y:S06]  /*2200*/  BRA `(.L_x_18742) ;  /* 0x00000000000c7947 */ /* 0x000fec0003800000 */
.L_x_18766:
[----:B------:R2:W5:Y:S01]  /*2210*/  LDG.E.U8 R0, desc[UR36][R2.64] ;  /* 0x0000002402007981 */ /* 0x000562000c1e1100 */
[----:B------:R-:W-:Y:S05]  /*2220*/  BRA `(.L_x_18742) ;  /* 0x0000000000047947 */ /* 0x000fea0003800000 */
.L_x_18765:
[----:B------:R1:W5:Y:S02]  /*2230*/  LDG.E.U8 R0, desc[UR36][R2.64] ;  /* 0x0000002402007981 */ /* 0x000364000c1e1100 */
.L_x_18742:
[----:B------:R-:W0:Y:S01]  /*2240*/  LDCU.64 UR6, c[0x0][0x580] ;  /* 0x0000b000ff0677ac */ /* 0x000e220008000a00 */
[----:B-1--45:R-:W-:Y:S02]  /*2250*/  PRMT R8, R0, 0x8880, RZ ;  /* 0x0000888000087816 */ /* 0x032fe400000000ff */
[----:B------:R-:W-:Y:S01]  /*2260*/  MOV R0, 0x22c0 ;  /* 0x000022c000007802 */ /* 0x000fe20000000f00 */
[----:B------:R-:W1:Y:S01]  /*2270*/  LDCU.S8 UR4, c[0x0][0x591] ;  /* 0x0000b220ff0477ac */ /* 0x000e620008000200 */
[----:B0-23--:R-:W-:Y:S01]  /*2280*/  IADD3 R2, P0, PT, R16, UR6, RZ ;  /* 0x0000000610027c10 */ /* 0x00dfe2000ff1e0ff */
[----:B-1----:R-:W-:-:S04]  /*2290*/  IMAD.U32 R9, RZ, RZ, UR4 ;  /* 0x00000004ff097e24 */ /* 0x002fc8000f8e00ff */
[----:B------:R-:W-:-:S08]  /*22a0*/  IMAD.X R3, RZ, RZ, UR7, P0 ;  /* 0x00000007ff037e24 */ /* 0x000fd000080e06ff */
[----:B------:R-:W-:Y:S05]  /*22b0*/  CALL.REL.NOINC `($__internal_42_$__cuda_sm20_div_s16) ;  /* 0x000000a000887944 */ /* 0x000fea0003c00000 */
        /* <DEDUP_REMOVED lines=13> */
.L_x_18774:
[----:B------:R0:W-:Y:S01]  /*2390*/  STG.E.U8 desc[UR36][R2.64], R9 ;  /* 0x0000000902007986 */ /* 0x0001e2000c101124 */
[----:B------:R-:W-:Y:S05]  /*23a0*/  BRA `(.L_x_18776) ;  /* 0x0000000c00847947 */ /* 0x000fea0003800000 */
.L_x_18773:
        /* <DEDUP_REMOVED lines=12> */
.L_x_18778:
[----:B------:R-:W-:-:S04]  /*2470*/  LOP3.LUT R9, R9, 0xffff, RZ, 0xc0, !PT ;  /* 0x0000ffff09097812 */ /* 0x000fc800078ec0ff */
[----:B------:R-:W-:-:S05]  /*2480*/  PRMT R5, R9, 0x8880, RZ ;  /* 0x0000888009057816 */ /* 0x000fca00000000ff */
[----:B------:R0:W-:Y:S01]  /*2490*/  STG.E desc[UR36][R2.64], R5 ;  /* 0x0000000502007986 */ /* 0x0001e2000c101924 */
[----:B------:R-:W-:Y:S05]  /*24a0*/  BRA `(.L_x_18776) ;  /* 0x0000000c00447947 */ /* 0x000fea0003800000 */
.L_x_18777:
[----:B------:R-:W-:-:S04]  /*24b0*/  PRMT R5, R9, 0x8880, RZ ;  /* 0x0000888009057816 */ /* 0x000fc800000000ff */
[----:B------:R-:W-:-:S05]  /*24c0*/  PRMT R5, R5, 0x7710, RZ ;  /* 0x0000771005057816 */ /* 0x000fca00000000ff */
[----:B------:R0:W-:Y:S01]  /*24d0*/  STG.E.U16 desc[UR36][R2.64], R5 ;  /* 0x0000000502007986 */ /* 0x0001e2000c101524 */
[----:B------:R-:W-:Y:S05]  /*24e0*/  BRA `(.L_x_18776) ;  /* 0x0000000c00347947 */ /* 0x000fea0003800000 */
.L_x_18772:
        /* <DEDUP_REMOVED lines=9> */
.L_x_18780:
[----:B------:R-:W0:Y:S02]  /*2580*/  I2F.S8 R0, R9 ;  /* 0x0000000900007306 */ /* 0x000e240000001400 */
[----:B0-----:R-:W-:-:S05]  /*2590*/  F2FP.F16.F32.PACK_AB R0, RZ, R0 ;  /* 0x00000000ff00723e */ /* 0x001fca00000000ff */
[----:B------:R0:W-:Y:S01]  /*25a0*/  STG.E.U16 desc[UR36][R2.64], R0 ;  /* 0x0000000002007986 */ /* 0x0001e2000c101524 */
[----:B------:R-:W-:Y:S05]  /*25b0*/  BRA `(.L_x_18776) ;  /* 0x0000000c00007947 */ /* 0x000fea0003800000 */
.L_x_18779:
        /* <DEDUP_REMOVED lines=10> */
.L_x_18782:
[----:B------:R-:W0:Y:S02]  /*2660*/  I2F.S8 R9, R9 ;  /* 0x0000000900097306 */ /* 0x000e240000001400 */
[----:B0-----:R-:W-:-:S04]  /*2670*/  F2FP.F16.F32.PACK_AB R5, RZ, R9 ;  /* 0x00000009ff05723e */ /* 0x001fc800000000ff */
[----:B------:R-:W-:-:S05]  /*2680*/  PRMT R5, R5, 0x5410, RZ ;  /* 0x0000541005057816 */ /* 0x000fca00000000ff */
[----:B------:R0:W-:Y:S01]  /*2690*/  STG.E desc[UR36][R2.64], R5 ;  /* 0x0000000502007986 */ /* 0x0001e2000c101924 */
[----:B------:R-:W-:Y:S05]  /*26a0*/  BRA `(.L_x_18776) ;  /* 0x0000000800c47947 */ /* 0x000fea0003800000 */
.L_x_18781:
[----:B------:R-:W-:-:S04]  /*26b0*/  PRMT R4, R9, 0x8880, RZ ;  /* 0x0000888009047816 */ /* 0x000fc800000000ff */
[----:B------:R-:W-:-:S06]  /*26c0*/  PRMT R4, R4, 0x7710, RZ ;  /* 0x0000771004047816 */ /* 0x000fcc00000000ff */
[----:B------:R-:W0:Y:S02]  /*26d0*/  I2F.F64.S16 R4, R4 ;  /* 0x0000000400047312 */ /* 0x000e240000101c00 */
[----:B0-----:R0:W-:Y:S01]  /*26e0*/  STG.E.64 desc[UR36][R2.64], R4 ;  /* 0x0000000402007986 */ /* 0x0011e2000c101b24 */
[----:B------:R-:W-:Y:S05]  /*26f0*/  BRA `(.L_x_18776) ;  /* 0x0000000800b07947 */ /* 0x000fea0003800000 */
.L_x_18771:
        /* <DEDUP_REMOVED lines=12> */
.L_x_18785:
[----:B------:R-:W-:Y:S02]  /*27c0*/  PRMT R4, R9, 0x8880, RZ ;  /* 0x0000888009047816 */ /* 0x000fe400000000ff */
[----:B------:R-:W-:Y:S02]  /*27d0*/  CS2R R6, SRZ ;  /* 0x0000000000067805 */ /* 0x000fe4000001ff00 */
[----:B------:R-:W-:-:S06]  /*27e0*/  PRMT R4, R4, 0x7710, RZ ;  /* 0x0000771004047816 */ /* 0x000fcc00000000ff */
[----:B------:R-:W0:Y:S02]  /*27f0*/  I2F.F64.S16 R4, R4 ;  /* 0x0000000400047312 */ /* 0x000e240000101c00 */
[----:B0-----:R3:W-:Y:S01]  /*2800*/  STG.E.128 desc[UR36][R2.64], R4 ;  /* 0x0000000402007986 */ /* 0x0017e2000c101d24 */
[----:B------:R-:W-:Y:S05]  /*2810*/  BRA `(.L_x_18776) ;  /* 0x0000000800687947 */ /* 0x000fea0003800000 */
.L_x_18784:
        /* <DEDUP_REMOVED lines=8> */
[----:B------:R-:W-:Y:S01]  /*28a0*/  HFMA2 R0, -RZ, RZ, 0, 7.569789886474609375e-06 ;  /* 0x0000007fff007431 */ /* 0x000fe200000001ff */
        /* <DEDUP_REMOVED lines=10> */
.L_x_18789:
[----:B------:R-:W-:Y:S05]  /*2950*/  BSYNC.RECONVERGENT B0 ;  /* 0x0000000000007941 */ /* 0x000fea0003800200 */
.L_x_18788:
[----:B------:R-:W-:-:S05]  /*2960*/  LOP3.LUT R5, R0, 0x80, R5, 0xf8, !PT ;  /* 0x0000008000057812 */ /* 0x000fca00078ef805 */
[----:B------:R0:W-:Y:S01]  /*2970*/  STG.E.U8 desc[UR36][R2.64], R5 ;  /* 0x0000000502007986 */ /* 0x0001e2000c101124 */
[----:B------:R-:W-:Y:S05]  /*2980*/  BRA `(.L_x_18776) ;  /* 0x00000008000c7947 */ /* 0x000fea0003800000 */
.L_x_18787:
        /* <DEDUP_REMOVED lines=15> */
.L_x_18791:
[----:B------:R-:W-:Y:S05]  /*2a80*/  BSYNC.RECONVERGENT B0 ;  /* 0x0000000000007941 */ /* 0x000fea0003800200 */
.L_x_18790:
[----:B------:R-:W-:-:S05]  /*2a90*/  LOP3.LUT R5, R0, 0x80, R5, 0xf8, !PT ;  /* 0x0000008000057812 */ /* 0x000fca00078ef805 */
[----:B------:R1:W-:Y:S01]  /*2aa0*/  STG.E.U8 desc[UR36][R2.64], R5 ;  /* 0x0000000502007986 */ /* 0x0003e2000c101124 */
[----:B------:R-:W-:Y:S05]  /*2ab0*/  BRA `(.L_x_18776) ;  /* 0x0000000400c07947 */ /* 0x000fea0003800000 */
.L_x_18786:
[----:B------:R-:W0:Y:S02]  /*2ac0*/  I2F.S8 R0, R9 ;  /* 0x0000000900007306 */ /* 0x000e240000001400 */
[----:B0-----:R-:W-:-:S05]  /*2ad0*/  F2FP.BF16.F32.PACK_AB R0, RZ, R0 ;  /* 0x00000000ff00723e */ /* 0x001fca00000010ff */
[----:B------:R2:W-:Y:S01]  /*2ae0*/  STG.E.U16 desc[UR36][R2.64], R0 ;  /* 0x0000000002007986 */ /* 0x0005e2000c101524 */
[----:B------:R-:W-:Y:S05]  /*2af0*/  BRA `(.L_x_18776) ;  /* 0x0000000400b07947 */ /* 0x000fea0003800000 */
.L_x_18783:
        /* <DEDUP_REMOVED lines=12> */
.L_x_18794:
        /* <DEDUP_REMOVED lines=13> */
.L_x_18797:
[----:B------:R-:W-:-:S04]  /*2c90*/  SHF.R.U32.HI R0, RZ, 0x14, R5 ;  /* 0x00000014ff007819 */ /* 0x000fc80000011605 */
[----:B------:R-:W-:-:S04]  /*2ca0*/  LOP3.LUT R0, R0, 0x1, RZ, 0xc0, !PT ;  /* 0x0000000100007812 */ /* 0x000fc800078ec0ff */
[----:B------:R-:W-:-:S04]  /*2cb0*/  IADD3 R0, PT, PT, R5, 0x487ffff, R0 ;  /* 0x0487ffff05007810 */ /* 0x000fc80007ffe000 */
[----:B------:R-:W-:-:S04]  /*2cc0*/  SHF.R.U32.HI R0, RZ, 0x14, R0 ;  /* 0x00000014ff007819 */ /* 0x000fc80000011600 */
[----:B------:R-:W-:-:S07]  /*2cd0*/  LOP3.LUT R4, R0, 0xff, RZ, 0xc0, !PT ;  /* 0x000000ff00047812 */ /* 0x000fce00078ec0ff */
.L_x_18798:
[----:B------:R-:W-:-:S04]  /*2ce0*/  SHF.R.U32.HI R5, RZ, 0x18, R5 ;  /* 0x00000018ff057819 */ /* 0x000fc80000011605 */
[----:B------:R-:W-:-:S04]  /*2cf0*/  LOP3.LUT R4, R4, 0x80, R5, 0xf8, !PT ;  /* 0x0000008004047812 */ /* 0x000fc800078ef805 */
[----:B------:R-:W-:-:S07]  /*2d00*/  PRMT R0, R4, 0x7610, R0 ;  /* 0x0000761004007816 */ /* 0x000fce0000000000 */
.L_x_18796:
[----:B------:R-:W-:Y:S05]  /*2d10*/  BSYNC.RECONVERGENT B0 ;  /* 0x0000000000007941 */ /* 0x000fea0003800200 */
.L_x_18795:
[----:B------:R0:W-:Y:S01]  /*2d20*/  STG.E.U8 desc[UR36][R2.64], R0 ;  /* 0x0000000002007986 */ /* 0x0001e2000c101124 */
[----:B------:R-:W-:Y:S05]  /*2d30*/  BRA `(.L_x_18776) ;  /* 0x0000000400207947 */ /* 0x000fea0003800000 */
.L_x_18793:
        /* <DEDUP_REMOVED lines=13> */
.L_x_18801:
[----:B------:R-:W-:-:S04]  /*2e10*/  SHF.R.U32.HI R0, RZ, 0x15, R5 ;  /* 0x00000015ff007819 */ /* 0x000fc80000011605 */
[----:B------:R-:W-:-:S04]  /*2e20*/  LOP3.LUT R0, R0, 0x1, RZ, 0xc0, !PT ;  /* 0x0000000100007812 */ /* 0x000fc800078ec0ff */
[----:B------:R-:W-:-:S04]  /*2e30*/  IADD3 R0, PT, PT, R5, 0x88fffff, R0 ;  /* 0x088fffff05007810 */ /* 0x000fc80007ffe000 */
[----:B------:R-:W-:-:S04]  /*2e40*/  SHF.R.U32.HI R0, RZ, 0x15, R0 ;  /* 0x00000015ff007819 */ /* 0x000fc80000011600 */
[----:B------:R-:W-:-:S07]  /*2e50*/  LOP3.LUT R4, R0, 0xff, RZ, 0xc0, !PT ;  /* 0x000000ff00047812 */ /* 0x000fce00078ec0ff */
.L_x_18802:
[----:B------:R-:W-:-:S04]  /*2e60*/  SHF.R.U32.HI R5, RZ, 0x18, R5 ;  /* 0x00000018ff057819 */ /* 0x000fc80000011605 */
[----:B------:R-:W-:-:S04]  /*2e70*/  LOP3.LUT R4, R4, 0x80, R5, 0xf8, !PT ;  /* 0x0000008004047812 */ /* 0x000fc800078ef805 */
[----:B------:R-:W-:-:S07]  /*2e80*/  PRMT R0, R4, 0x7610, R0 ;  /* 0x0000761004007816 */ /* 0x000fce0000000000 */
.L_x_18800:
[----:B------:R-:W-:Y:S05]  /*2e90*/  BSYNC.RECONVERGENT B0 ;  /* 0x0000000000007941 */ /* 0x000fea0003800200 */
.L_x_18799:
[----:B------:R0:W-:Y:S01]  /*2ea0*/  STG.E.U8 desc[UR36][R2.64], R0 ;  /* 0x0000000002007986 */ /* 0x0001e2000c101124 */
[----:B------:R-:W-:Y:S05]  /*2eb0*/  BRA `(.L_x_18776) ;  /* 0x0000000000c07947 */ /* 0x000fea0003800000 */
.L_x_18792:
[----:B------:R-:W-:-:S09]  /*2ec0*/  UISETP.NE.AND UP0, UPT, UR4, 0x1c, UPT ;  /* 0x0000001c0400788c */ /* 0x000fd2000bf05270 */
[----:B------:R-:W-:Y:S05]  /*2ed0*/  BRA.U !UP0, `(.L_x_18803) ;  /* 0x0000000108ac7547 */ /* 0x000fea000b800000 */
[----:B------:R-:W-:-:S09]  /*2ee0*/  UISETP.NE.AND UP0, UPT, UR4, 0x1d, UPT ;  /* 0x0000001d0400788c */ /* 0x000fd2000bf05270 */
[----:B------:R-:W-:Y:S05]  /*2ef0*/  BRA.U !UP0, `(.L_x_18804) ;  /* 0x00000001088c7547 */ /* 0x000fea000b800000 */
[----:B------:R-:W-:-:S09]  /*2f00*/  UISETP.NE.AND UP0, UPT, UR4, 0x2c, UPT ;  /* 0x0000002c0400788c */ /* 0x000fd2000bf05270 */
[----:B------:R-:W-:Y:S05]  /*2f10*/  BRA.U !UP0, `(.L_x_18805) ;  /* 0x0000000108447547 */ /* 0x000fea000b800000 */
.L_x_18775:
        /* <DEDUP_REMOVED lines=16> */
.L_x_18806:
[----:B------:R-:W-:Y:S05]  /*3020*/  BRA `(.L_x_18776) ;  /* 0x0000000000647947 */ /* 0x000fea0003800000 */
.L_x_18805:
        /* <DEDUP_REMOVED lines=16> */
.L_x_18804:
[----:B------:R-:W-:-:S04]  /*3130*/  LOP3.LUT R9, R9, 0xffff, RZ, 0xc0, !PT ;  /* 0x0000ffff09097812 */ /* 0x000fc800078ec0ff */
[----:B------:R-:W-:-:S05]  /*3140*/  PRMT R9, R9, 0x8880, RZ ;  /* 0x0000888009097816 */ /* 0x000fca00000000ff */
[----:B------:R-:W-:-:S05]  /*3150*/  IMAD.MOV.U32 R4, RZ, RZ, R9 ;  /* 0x000000ffff047224 */ /* 0x000fca00078e0009 */
[----:B------:R-:W-:-:S05]  /*3160*/  SHF.R.S32.HI R5, RZ, 0x1f, R4 ;  /* 0x0000001fff057819 */ /* 0x000fca0000011404 */
[----:B------:R0:W-:Y:S01]  /*3170*/  STG.E.64 desc[UR36][R2.64], R4 ;  /* 0x0000000402007986 */ /* 0x0001e2000c101b24 */
[----:B------:R-:W-:Y:S05]  /*3180*/  BRA `(.L_x_18776) ;  /* 0x00000000000c7947 */ /* 0x000fea0003800000 */
.L_x_18803:
[----:B------:R-:W-:-:S04]  /*3190*/  LOP3.LUT R9, R9, 0xffff, RZ, 0xc0, !PT ;  /* 0x0000ffff09097812 */ /* 0x000fc800078ec0ff */
[----:B------:R-:W-:-:S05]  /*31a0*/  PRMT R5, R9, 0x8880, RZ ;  /* 0x0000888009057816 */ /* 0x000fca00000000ff */
[----:B------:R0:W-:Y:S02]  /*31b0*/  STG.E desc[UR36][R2.64], R5 ;  /* 0x0000000502007986 */ /* 0x0001e4000c101924 */
.L_x_18776:
[----:B------:R-:W-:-:S07]  /*31c0*/  VIADD R17, R17, 0x80 ;  /* 0x0000008011117836 */ /* 0x000fce0000000000 */
.L_x_18735:
[----:B------:R-:W-:Y:S05]  /*31d0*/  BSYNC.RECONVERGENT B6 ;  /* 0x0000000000067941 */ /* 0x000fea0003800200 */
.L_x_18734:
[----:B------:R-:W5:Y:S01]  /*31e0*/  LDCU UR4, c[0x0][0x380] ;  /* 0x00007000ff0477ac */ /* 0x000f620008000800 */
[----:B------:R-:W-:Y:S01]  /*31f0*/  BSSY.RECONVERGENT B6, `(.L_x_18807) ;  /* 0x000030f000067945 */ /* 0x000fe20003800200 */
[----:B-----5:R-:W-:-:S13]  /*3200*/  ISETP.GE.AND P0, PT, R17, UR4, PT ;  /* 0x0000000411007c0c */ /* 0x020fda000bf06270 */
[----:B------:R-:W-:Y:S05]  /*3210*/  @P0 BRA `(.L_x_18808) ;  /* 0x0000003000300947 */ /* 0x000fea0003800000 */
[----:B------:R-:W5:Y:S01]  /*3220*/  LDCU UR4, c[0x0][0x388] ;  /* 0x00007100ff0477ac */ /* 0x000f620008000800 */
[----:B------:R-:W-:Y:S02]  /*3230*/  HFMA2 R16, -RZ, RZ, 0, 0 ;  /* 0x00000000ff107431 */ /* 0x000fe400000001ff */
        /* <DEDUP_REMOVED lines=8> */
[----:B-1-34-:R-:W-:-:S05]  /*32c0*/  IMAD.HI.U32 R2, R17, UR4, R16 ;  /* 0x0000000411027c27 */ /* 0x01afca000f8e0010 */
[----:B------:R-:W-:-:S05]  /*32d0*/  SHF.R.U32.HI R3, RZ, UR5, R2 ;  /* 0x00000005ff037c19 */ /* 0x000fca0008011602 */
[----:B------:R-:W-:-:S04]  /*32e0*/  IMAD.MOV R0, RZ, RZ, -R3 ;  /* 0x000000ffff007224 */ /* 0x000fc800078e0a03 */
[----:B0-----:R-:W-:-:S04]  /*32f0*/  IMAD R0, R0, UR6, R17 ;  /* 0x0000000600007c24 */ /* 0x001fc8000f8e0211 */
        /* <DEDUP_REMOVED lines=289> */
.L_x_18809:
        /* <DEDUP_REMOVED lines=16> */
.L_x_18813:
[----:B------:R3:W5:Y:S01]  /*4610*/  LDG.E.U8 R0, desc[UR36][R2.64] ;  /* 0x0000002402007981 */ /* 0x000762000c1e1100 */
[----:B------:R-:W-:Y:S05]  /*4620*/  BRA `(.L_x_18815) ;  /* 0x0000000c004c7947 */ /* 0x000fea0003800000 */
.L_x_18812:
        /* <DEDUP_REMOVED lines=8> */
.L_x_18817:
[----:B------:R1:W5:Y:S01]  /*46b0*/  LDG.E.U8 R0, desc[UR36][R2.64] ;  /* 0x0000002402007981 */ /* 0x000362000c1e1100 */
[----:B------:R-:W-:Y:S05]  /*46c0*/  BRA `(.L_x_18815) ;  /* 0x0000000c00247947 */ /* 0x000fea0003800000 */
.L_x_18816:
[----:B------:R2:W5:Y:S01]  /*46d0*/  LDG.E.U16 R0, desc[UR36][R2.64] ;  /* 0x0000002402007981 */ /* 0x000562000c1e1500 */
[----:B------:R-:W-:Y:S05]  /*46e0*/  BRA `(.L_x_18815) ;  /* 0x0000000c001c7947 */ /* 0x000fea0003800000 */
.L_x_18811:
        /* <DEDUP_REMOVED lines=9> */
.L_x_18819:
[----:B------:R-:W2:Y:S02]  /*4780*/  LDG.E.U16 R4, desc[UR36][R2.64] ;  /* 0x0000002402047981 */ /* 0x000ea4000c1e1500 */
[----:B--2---:R-:W-:-:S06]  /*4790*/  HADD2.F32 R4, -RZ, R4.H0_H0 ;  /* 0x20000004ff047230 */ /* 0x004fcc0000004100 */
[----:B------:R-:W0:Y:S02]  /*47a0*/  F2I.FTZ.TRUNC.NTZ R4, R4 ;  /* 0x0000000400047305 */ /* 0x000e24000021f100 */
[----:B0-----:R-:W-:Y:S01]  /*47b0*/  PRMT R0, R4, 0x7610, R0 ;  /* 0x0000761004007816 */ /* 0x001fe20000000000 */
[----:B------:R-:W-:Y:S06]  /*47c0*/  BRA `(.L_x_18815) ;  /* 0x0000000800e47947 */ /* 0x000fec0003800000 */
.L_x_18818:
        /* <DEDUP_REMOVED lines=9> */
.L_x_18821:
[----:B------:R-:W2:Y:S02]  /*4860*/  LDG.E.U16 R2, desc[UR36][R2.64] ;  /* 0x0000002402027981 */ /* 0x000ea4000c1e1500 */
[----:B--2---:R-:W-:-:S06]  /*4870*/  HADD2.F32 R4, -RZ, R2.H0_H0 ;  /* 0x20000002ff047230 */ /* 0x004fcc0000004100 */
[----:B------:R-:W0:Y:S02]  /*4880*/  F2I.FTZ.TRUNC.NTZ R4, R4 ;  /* 0x0000000400047305 */ /* 0x000e24000021f100 */
[----:B0-----:R-:W-:Y:S01]  /*4890*/  PRMT R0, R4, 0x7610, R0 ;  /* 0x0000761004007816 */ /* 0x001fe20000000000 */
[----:B------:R-:W-:Y:S06]  /*48a0*/  BRA `(.L_x_18815) ;  /* 0x0000000800ac7947 */ /* 0x000fec0003800000 */
.L_x_18820:
[----:B------:R-:W2:Y:S02]  /*48b0*/  LDG.E.64 R2, desc[UR36][R2.64] ;  /* 0x0000002402027981 */ /* 0x000ea4000c1e1b00 */
[----:B--2---:R0:W1:Y:S02]  /*48c0*/  F2I.F64.TRUNC R0, R2 ;  /* 0x0000000200007311 */ /* 0x004064000030d100 */
[----:B01----:R-:W-:Y:S05]  /*48d0*/  BRA `(.L_x_18815) ;  /* 0x0000000800a07947 */ /* 0x003fea0003800000 */
.L_x_18810:
        /* <DEDUP_REMOVED lines=12> */
.L_x_18824:
[----:B------:R-:W2:Y:S02]  /*49a0*/  LDG.E.64 R2, desc[UR36][R2.64] ;  /* 0x0000002402027981 */ /* 0x000ea4000c1e1b00 */
[----:B--2---:R0:W1:Y:S02]  /*49b0*/  F2I.F64.TRUNC R0, R2 ;  /* 0x0000000200007311 */ /* 0x004064000030d100 */
[----:B01----:R-:W-:Y:S05]  /*49c0*/  BRA `(.L_x_18815) ;  /* 0x0000000800647947 */ /* 0x003fea0003800000 */
.L_x_18823:
        /* <DEDUP_REMOVED lines=27> */
.L_x_18826:
        /* <DEDUP_REMOVED lines=14> */
.L_x_18825:
[----:B------:R-:W2:Y:S02]  /*4c60*/  LDG.E.U16 R4, desc[UR36][R2.64] ;  /* 0x0000002402047981 */ /* 0x000ea4000c1e1500 */
[----:B--2---:R-:W-:-:S06]  /*4c70*/  IMAD.U32 R4, R4, 0x10000, RZ ;  /* 0x0001000004047824 */ /* 0x004fcc00078e00ff */
[----:B------:R-:W0:Y:S02]  /*4c80*/  F2I.FTZ.TRUNC.NTZ R4, R4 ;  /* 0x0000000400047305 */ /* 0x000e24000021f100 */
[----:B0-----:R-:W-:Y:S01]  /*4c90*/  PRMT R0, R4, 0x7610, R0 ;  /* 0x0000761004007816 */ /* 0x001fe20000000000 */
[----:B------:R-:W-:Y:S06]  /*4ca0*/  BRA `(.L_x_18815) ;  /* 0x0000000400ac7947 */ /* 0x000fec0003800000 */
.L_x_18822:
        /* <DEDUP_REMOVED lines=10> */
.L_x_18829:
        /* <DEDUP_REMOVED lines=21> */
.L_x_18833:
[----:B------:R-:W-:Y:S05]  /*4ea0*/  BSYNC.RECONVERGENT B1 ;  /* 0x0000000000017941 */ /* 0x000fea0003800200 */
.L_x_18832:
[----:B------:R-:W-:Y:S02]  /*4eb0*/  SHF.L.U32 R0, R0, 0x14, RZ ;  /* 0x0000001400007819 */ /* 0x000fe400000006ff */
[----:B------:R-:W-:-:S04]  /*4ec0*/  LEA R2, R2, 0x3b800000, 0x17 ;  /* 0x3b80000002027811 */ /* 0x000fc800078eb8ff */
[----:B------:R-:W-:-:S07]  /*4ed0*/  LOP3.LUT R4, R2, R0, R7, 0xfe, !PT ;  /* 0x0000000002047212 */ /* 0x000fce00078efe07 */
.L_x_18831:
[----:B------:R-:W-:Y:S05]  /*4ee0*/  BSYNC.RECONVERGENT B0 ;  /* 0x0000000000007941 */ /* 0x000fea0003800200 */
.L_x_18830:
[----:B------:R-:W0:Y:S02]  /*4ef0*/  F2I.FTZ.TRUNC.NTZ R4, R4 ;  /* 0x0000000400047305 */ /* 0x000e24000021f100 */
[----:B0-----:R-:W-:Y:S01]  /*4f00*/  PRMT R0, R4, 0x7610, R0 ;  /* 0x0000761004007816 */ /* 0x001fe20000000000 */
[----:B------:R-:W-:Y:S06]  /*4f10*/  BRA `(.L_x_18815) ;  /* 0x0000000400107947 */ /* 0x000fec0003800000 */
.L_x_18828:
        /* <DEDUP_REMOVED lines=21> */
.L_x_18837:
[----:B------:R-:W-:Y:S05]  /*5070*/  BSYNC.RECONVERGENT B1 ;  /* 0x0000000000017941 */ /* 0x000fea0003800200 */
.L_x_18836:
[----:B------:R-:W-:Y:S01]  /*5080*/  IMAD.SHL.U32 R0, R0, 0x200000, RZ ;  /* 0x0020000000007824 */ /* 0x000fe200078e00ff */
[----:B------:R-:W-:-:S04]  /*5090*/  LEA R2, R2, 0x37800000, 0x17 ;  /* 0x3780000002027811 */ /* 0x000fc800078eb8ff */
[----:B------:R-:W-:-:S07]  /*50a0*/  LOP3.LUT R4, R2, R0, R7, 0xfe, !PT ;  /* 0x0000000002047212 */ /* 0x000fce00078efe07 */
.L_x_18835:
[----:B------:R-:W-:Y:S05]  /*50b0*/  BSYNC.RECONVERGENT B0 ;  /* 0x0000000000007941 */ /* 0x000fea0003800200 */
.L_x_18834:
[----:B------:R-:W0:Y:S02]  /*50c0*/  F2I.FTZ.TRUNC.NTZ R4, R4 ;  /* 0x0000000400047305 */ /* 0x000e24000021f100 */
[----:B0-----:R-:W-:Y:S01]  /*50d0*/  PRMT R0, R4, 0x7610, R0 ;  /* 0x0000761004007816 */ /* 0x001fe20000000000 */
[----:B------:R-:W-:Y:S06]  /*50e0*/  BRA `(.L_x_18815) ;  /* 0x00000000009c7947 */ /* 0x000fec0003800000 */
.L_x_18827:
        /* <DEDUP_REMOVED lines=14> */
.L_x_18841:
[----:B------:R-:W-:Y:S05]  /*51d0*/  BSYNC.RECONVERGENT B0 ;  /* 0x0000000000007941 */ /* 0x000fea0003800200 */
.L_x_18840:
[----:B------:R-:W0:Y:S02]  /*51e0*/  F2I.FTZ.TRUNC.NTZ R4, R4 ;  /* 0x0000000400047305 */ /* 0x000e24000021f100 */
[----:B0-----:R-:W-:Y:S01]  /*51f0*/  PRMT R0, R4, 0x7610, R0 ;  /* 0x0000761004007816 */ /* 0x001fe20000000000 */
[----:B------:R-:W-:Y:S06]  /*5200*/  BRA `(.L_x_18815) ;  /* 0x0000000000547947 */ /* 0x000fec0003800000 */
.L_x_18814:
        /* <DEDUP_REMOVED lines=16> */
.L_x_18842:
[----:B------:R-:W-:Y:S01]  /*5310*/  PRMT R0, RZ, 0x7610, R0 ;  /* 0x00007610ff007816 */ /* 0x000fe20000000000 */
[----:B------:R-:W-:Y:S06]  /*5320*/  BRA `(.L_x_18815) ;  /* 0x00000000000c7947 */ /* 0x000fec0003800000 */
.L_x_18839:
[----:B------:R0:W5:Y:S01]  /*5330*/  LDG.E.U8 R0, desc[UR36][R2.64] ;  /* 0x0000002402007981 */ /* 0x000162000c1e1100 */
[----:B------:R-:W-:Y:S05]  /*5340*/  BRA `(.L_x_18815) ;  /* 0x0000000000047947 */ /* 0x000fea0003800000 */
.L_x_18838:
[----:B------:R0:W5:Y:S02]  /*5350*/  LDG.E.U8 R0, desc[UR36][R2.64] ;  /* 0x0000002402007981 */ /* 0x000164000c1e1100 */
.L_x_18815:
[----:B------:R-:W0:Y:S01]  /*5360*/  LDCU.64 UR6, c[0x0][0x580] ;  /* 0x0000b000ff0677ac */ /* 0x000e220008000a00 */
[----:B-1---5:R-:W-:Y:S02]  /*5370*/  PRMT R8, R0, 0x8880, RZ ;  /* 0x0000888000087816 */ /* 0x022fe400000000ff */
[----:B------:R-:W-:Y:S01]  /*5380*/  MOV R0, 0x53e0 ;  /* 0x000053e000007802 */ /* 0x000fe20000000f00 */
[----:B------:R-:W1:Y:S01]  /*5390*/  LDCU.S8 UR4, c[0x0][0x591] ;  /* 0x0000b220ff0477ac */ /* 0x000e620008000200 */
[----:B0-234-:R-:W-:Y:S01]  /*53a0*/  IADD3 R2, P0, PT, R16, UR6, RZ ;  /* 0x0000000610027c10 */ /* 0x01dfe2000ff1e0ff */
        /* <DEDUP_REMOVED lines=16> */
.L_x_18846:
[----:B------:R0:W-:Y:S01]  /*54b0*/  STG.E.U8 desc[UR36][R2.64], R9 ;  /* 0x0000000902007986 */ /* 0x0001e2000c101124 */
[----:B------:R-:W-:Y:S05]  /*54c0*/  BRA `(.L_x_18848) ;  /* 0x0000000c00807947 */ /* 0x000fea0003800000 */
.L_x_18845:
        /* <DEDUP_REMOVED lines=12> */
.L_x_18850:
[----:B------:R-:W-:-:S04]  /*5590*/  LOP3.LUT R9, R9, 0xffff, RZ, 0xc0, !PT ;  /* 0x0000ffff09097812 */ /* 0x000fc800078ec0ff */
[----:B------:R-:W-:-:S05]  /*55a0*/  PRMT R5, R9, 0x8880, RZ ;  /* 0x0000888009057816 */ /* 0x000fca00000000ff */
[----:B------:R0:W-:Y:S01]  /*55b0*/  STG.E desc[UR36][R2.64], R5 ;  /* 0x0000000502007986 */ /* 0x0001e2000c101924 */
[----:B------:R-:W-:Y:S05]  /*55c0*/  BRA `(.L_x_18848) ;  /* 0x0000000c00407947 */ /* 0x000fea0003800000 */
.L_x_18849:
[----:B------:R-:W-:-:S04]  /*55d0*/  PRMT R5, R9, 0x8880, RZ ;  /* 0x0000888009057816 */ /* 0x000fc800000000ff */
[----:B------:R-:W-:-:S05]  /*55e0*/  PRMT R5, R5, 0x7710, RZ ;  /* 0x0000771005057816 */ /* 0x000fca00000000ff */
[----:B------:R0:W-:Y:S01]  /*55f0*/  STG.E.U16 desc[UR36][R2.64], R5 ;  /* 0x0000000502007986 */ /* 0x0001e2000c101524 */
[----:B------:R-:W-:Y:S05]  /*5600*/  BRA `(.L_x_18848) ;  /* 0x0000000c00307947 */ /* 0x000fea0003800000 */
.L_x_18844:
        /* <DEDUP_REMOVED lines=9> */
.L_x_18852:
[----:B------:R-:W0:Y:S02]  /*56a0*/  I2F.S8 R0, R9 ;  /* 0x0000000900007306 */ /* 0x000e240000001400 */
[----:B0-----:R-:W-:-:S05]  /*56b0*/  F2FP.F16.F32.PACK_AB R0, RZ, R0 ;  /* 0x00000000ff00723e */ /* 0x001fca00000000ff */
[----:B------:R0:W-:Y:S01]  /*56c0*/  STG.E.U16 desc[UR36][R2.64], R0 ;  /* 0x0000000002007986 */ /* 0x0001e2000c101524 */
[----:B------:R-:W-:Y:S05]  /*56d0*/  BRA `(.L_x_18848) ;  /* 0x0000000800fc7947 */ /* 0x000fea0003800000 */
.L_x_18851:
        /* <DEDUP_REMOVED lines=10> */
.L_x_18854:
[----:B------:R-:W0:Y:S02]  /*5780*/  I2F.S8 R9, R9 ;  /* 0x0000000900097306 */ /* 0x000e240000001400 */
[----:B0-----:R-:W-:-:S04]  /*5790*/  F2FP.F16.F32.PACK_AB R5, RZ, R9 ;  /* 0x00000009ff05723e */ /* 0x001fc800000000ff */
[----:B------:R-:W-:-:S05]  /*57a0*/  PRMT R5, R5, 0x5410, RZ ;  /* 0x0000541005057816 */ /* 0x000fca00000000ff */
[----:B------:R0:W-:Y:S01]  /*57b0*/  STG.E desc[UR36][R2.64], R5 ;  /* 0x0000000502007986 */ /* 0x0001e2000c101924 */
[----:B------:R-:W-:Y:S05]  /*57c0*/  BRA `(.L_x_18848) ;  /* 0x0000000800c07947 */ /* 0x000fea0003800000 */
.L_x_18853:
[----:B------:R-:W-:-:S04]  /*57d0*/  PRMT R4, R9, 0x8880, RZ ;  /* 0x0000888009047816 */ /* 0x000fc800000000ff */
[----:B------:R-:W-:-:S06]  /*57e0*/  PRMT R4, R4, 0x7710, RZ ;  /* 0x0000771004047816 */ /* 0x000fcc00000000ff */
[----:B------:R-:W0:Y:S02]  /*57f0*/  I2F.F64.S16 R4, R4 ;  /* 0x0000000400047312 */ /* 0x000e240000101c00 */
[----:B0-----:R0:W-:Y:S01]  /*5800*/  STG.E.64 desc[UR36][R2.64], R4 ;  /* 0x0000000402007986 */ /* 0x0011e2000c101b24 */
[----:B------:R-:W-:Y:S05]  /*5810*/  BRA `(.L_x_18848) ;  /* 0x0000000800ac7947 */ /* 0x000fea0003800000 */
.L_x_18843:
        /* <DEDUP_REMOVED lines=14> */
.L_x_18858:
        /* <DEDUP_REMOVED lines=18> */
.L_x_18861:
[----:B------:R-:W-:-:S04]  /*5a20*/  SHF.R.U32.HI R5, RZ, 0x18, R5 ;  /* 0x00000018ff057819 */ /* 0x000fc80000011605 */
[----:B------:R-:W-:-:S07]  /*5a30*/  LOP3.LUT R0, R0, 0x80, R5, 0xf8, !PT ;  /* 0x0000008000007812 */ /* 0x000fce00078ef805 */
.L_x_18860:
[----:B------:R-:W-:Y:S05]  /*5a40*/  BSYNC.RECONVERGENT B0 ;  /* 0x0000000000007941 */ /* 0x000fea0003800200 */
.L_x_18859:
[----:B------:R3:W-:Y:S01]  /*5a50*/  STG.E.U8 desc[UR36][R2.64], R0 ;  /* 0x0000000002007986 */ /* 0x0007e2000c101124 */
[----:B------:R-:W-:Y:S05]  /*5a60*/  BRA `(.L_x_18848) ;  /* 0x0000000800187947 */ /* 0x000fea0003800000 */
.L_x_18857:
[----:B------:R-:W0:Y:S01]  /*5a70*/  I2F.S8 R5, R9 ;  /* 0x0000000900057306 */ /* 0x000e220000001400 */
        /* <DEDUP_REMOVED lines=17> */
.L_x_18864:
[----:B------:R-:W-:-:S04]  /*5b90*/  SHF.R.U32.HI R5, RZ, 0x18, R5 ;  /* 0x00000018ff057819 */ /* 0x000fc80000011605 */
[----:B------:R-:W-:-:S07]  /*5ba0*/  LOP3.LUT R0, R0, 0x80, R5, 0xf8, !PT ;  /* 0x0000008000007812 */ /* 0x000fce00078ef805 */
.L_x_18863:
[----:B------:R-:W-:Y:S05]  /*5bb0*/  BSYNC.RECONVERGENT B0 ;  /* 0x0000000000007941 */ /* 0x000fea0003800200 */
.L_x_18862:
[----:B------:R0:W-:Y:S01]  /*5bc0*/  STG.E.U8 desc[UR36][R2.64], R0 ;  /* 0x0000000002007986 */ /* 0x0001e2000c101124 */
[----:B------:R-:W-:Y:S05]  /*5bd0*/  BRA `(.L_x_18848) ;  /* 0x0000000400bc7947 */ /* 0x000fea0003800000 */
.L_x_18856:
        /* <DEDUP_REMOVED lines=22> */
.L_x_18866:
[----:B------:R-:W-:-:S04]  /*5d40*/  LOP3.LUT R9, R9, 0xffff, RZ, 0xc0, !PT ;  /* 0x0000ffff09097812 */ /* 0x000fc800078ec0ff */
[----:B------:R-:W-:-:S05]  /*5d50*/  PRMT R9, R9, 0x8880, RZ ;  /* 0x0000888009097816 */ /* 0x000fca00000000ff */
[----:B------:R-:W-:-:S05]  /*5d60*/  IMAD.MOV.U32 R4, RZ, RZ, R9 ;  /* 0x000000ffff047224 */ /* 0x000fca00078e0009 */
[----:B------:R-:W-:-:S05]  /*5d70*/  SHF.R.S32.HI R5, RZ, 0x1f, R4 ;  /* 0x0000001fff057819 */ /* 0x000fca0000011404 */
[----:B------:R1:W-:Y:S01]  /*5d80*/  STG.E.64 desc[UR36][R2.64], R4 ;  /* 0x0000000402007986 */ /* 0x0003e2000c101b24 */
[----:B------:R-:W-:Y:S05]  /*5d90*/  BRA `(.L_x_18848) ;  /* 0x00000004004c7947 */ /* 0x000fea0003800000 */
.L_x_18865:
[----:B------:R-:W-:-:S04]  /*5da0*/  LOP3.LUT R9, R9, 0xffff, RZ, 0xc0, !PT ;  /* 0x0000ffff09097812 */ /* 0x000fc800078ec0ff */
[----:B------:R-:W-:-:S05]  /*5db0*/  PRMT R5, R9, 0x8880, RZ ;  /* 0x0000888009057816 */ /* 0x000fca00000000ff */
[----:B------:R0:W-:Y:S01]  /*5dc0*/  STG.E desc[UR36][R2.64], R5 ;  /* 0x0000000502007986 */ /* 0x0001e2000c101924 */
[----:B------:R-:W-:Y:S05]  /*5dd0*/  BRA `(.L_x_18848) ;  /* 0x00000004003c7947 */ /* 0x000fea0003800000 */
.L_x_18855:
        /* <DEDUP_REMOVED lines=10> */
.L_x_18868:
[----:B------:R-:W-:Y:S02]  /*5e80*/  PRMT R4, R9, 0x8880, RZ ;  /* 0x0000888009047816 */ /* 0x000fe400000000ff */
[----:B------:R-:W-:Y:S02]  /*5e90*/  CS2R R6, SRZ ;  /* 0x0000000000067805 */ /* 0x000fe4000001ff00 */
[----:B------:R-:W-:-:S06]  /*5ea0*/  PRMT R4, R4, 0x7710, RZ ;  /* 0x0000771004047816 */ /* 0x000fcc00000000ff */
[----:B------:R-:W0:Y:S02]  /*5eb0*/  I2F.F64.S16 R4, R4 ;  /* 0x0000000400047312 */ /* 0x000e240000101c00 */
[----:B0-----:R0:W-:Y:S01]  /*5ec0*/  STG.E.128 desc[UR36][R2.64], R4 ;  /* 0x0000000402007986 */ /* 0x0011e2000c101d24 */
[----:B------:R-:W-:Y:S05]  /*5ed0*/  BRA `(.L_x_18848) ;  /* 0x0000000000fc7947 */ /* 0x000fea0003800000 */
.L_x_18867:
[----:B------:R-:W-:-:S09]  /*5ee0*/  UISETP.NE.AND UP0, UPT, UR4, 0xf, UPT ;  /* 0x0000000f0400788c */ /* 0x000fd2000bf05270 */
[----:B------:R-:W-:Y:S05]  /*5ef0*/  BRA.U !UP0, `(.L_x_18869) ;  /* 0x0000000108e87547 */ /* 0x000fea000b800000 */
[----:B------:R-:W-:-:S09]  /*5f00*/  UISETP.NE.AND UP0, UPT, UR4, 0x17, UPT ;  /* 0x000000170400788c */ /* 0x000fd2000bf05270 */
[----:B------:R-:W-:Y:S05]  /*5f10*/  BRA.U !UP0, `(.L_x_18870) ;  /* 0x0000000108907547 */ /* 0x000fea000b800000 */
[----:B------:R-:W-:-:S09]  /*5f20*/  UISETP.NE.AND UP0, UPT, UR4, 0x18, UPT ;  /* 0x000000180400788c */ /* 0x000fd2000bf05270 */
[----:B------:R-:W-:Y:S05]  /*5f30*/  BRA.U !UP0, `(.L_x_18871) ;  /* 0x0000000108447547 */ /* 0x000fea000b800000 */
.L_x_18847:
        /* <DEDUP_REMOVED lines=16> */
.L_x_18872:
[----:B------:R-:W-:Y:S05]  /*6040*/  BRA `(.L_x_18848) ;  /* 0x0000000000a07947 */ /* 0x000fea0003800000 */
.L_x_18871:
        /* <DEDUP_REMOVED lines=13> */
.L_x_18874:
[----:B------:R-:W-:Y:S05]  /*6120*/  BSYNC.RECONVERGENT B0 ;  /* 0x0000000000007941 */ /* 0x000fea0003800200 */
.L_x_18873:
[----:B------:R-:W-:-:S05]  /*6130*/  LOP3.LUT R5, R0, 0x80, R5, 0xf8, !PT ;  /* 0x0000008000057812 */ /* 0x000fca00078ef805 */
[----:B------:R0:W-:Y:S01]  /*6140*/  STG.E.U8 desc[UR36][R2.64], R5 ;  /* 0x0000000502007986 */ /* 0x0001e2000c101124 */
[----:B------:R-:W-:Y:S05]  /*6150*/  BRA `(.L_x_18848) ;  /* 0x00000000005c7947 */ /* 0x000fea0003800000 */
.L_x_18870:
        /* <DEDUP_REMOVED lines=12> */
.L_x_18876:
[----:B------:R-:W-:Y:S01]  /*6220*/  IMAD.MOV.U32 R0, RZ, RZ, 0x7f ;  /* 0x0000007fff007424 */ /* 0x000fe200078e00ff */
[----:B------:R-:W-:-:S04]  /*6230*/  ISETP.GT.U32.AND P0, PT, R4, 0x7f800000, PT ;  /* 0x7f8000000400780c */ /* 0x000fc80003f04070 */
[----:B------:R-:W-:-:S09]  /*6240*/  SEL R0, R0, 0x7c, P0 ;  /* 0x0000007c00007807 */ /* 0x000fd20000000000 */
.L_x_18877:
[----:B------:R-:W-:Y:S05]  /*6250*/  BSYNC.RECONVERGENT B0 ;  /* 0x0000000000007941 */ /* 0x000fea0003800200 */
.L_x_18875:
[----:B------:R-:W-:-:S04]  /*6260*/  SHF.R.U32.HI R5, RZ, 0x18, R5 ;  /* 0x00000018ff057819 */ /* 0x000fc80000011605 */
[----:B------:R-:W-:-:S05]  /*6270*/  LOP3.LUT R5, R0, 0x80, R5, 0xf8, !PT ;  /* 0x0000008000057812 */ /* 0x000fca00078ef805 */
[----:B------:R0:W-:Y:S01]  /*6280*/  STG.E.U8 desc[UR36][R2.64], R5 ;  /* 0x0000000502007986 */ /* 0x0001e2000c101124 */
[----:B------:R-:W-:Y:S05]  /*6290*/  BRA `(.L_x_18848) ;  /* 0x00000000000c7947 */ /* 0x000fea0003800000 */
.L_x_18869:
[----:B------:R-:W0:Y:S02]  /*62a0*/  I2F.S8 R0, R9 ;  /* 0x0000000900007306 */ /* 0x000e240000001400 */
[----:B0-----:R-:W-:-:S05]  /*62b0*/  F2FP.BF16.F32.PACK_AB R0, RZ, R0 ;  /* 0x00000000ff00723e */ /* 0x001fca00000010ff */
[----:B------:R0:W-:Y:S02]  /*62c0*/  STG.E.U16 desc[UR36][R2.64], R0 ;  /* 0x0000000002007986 */ /* 0x0001e4000c101524 */
.L_x_18848:
[----:B------:R-:W-:-:S07]  /*62d0*/  VIADD R17, R17, 0x80 ;  /* 0x0000008011117836 */ /* 0x000fce0000000000 */
.L_x_18808:
[----:B------:R-:W-:Y:S05]  /*62e0*/  BSYNC.RECONVERGENT B6 ;  /* 0x0000000000067941 */ /* 0x000fea0003800200 */
.L_x_18807:
[----:B------:R-:W5:Y:S01]  /*62f0*/  LDCU UR4, c[0x0][0x380] ;  /* 0x00007000ff0477ac */ /* 0x000f620008000800 */
[----:B------:R-:W-:Y:S01]  /*6300*/  BSSY.RECONVERGENT B6, `(.L_x_18878) ;  /* 0x000030f000067945 */ /* 0x000fe20003800200 */
[----:B-----5:R-:W-:-:S13]  /*6310*/  ISETP.GE.AND P0, PT, R17, UR4, PT ;  /* 0x0000000411007c0c */ /* 0x020fda000bf06270 */
[----:B------:R-:W-:Y:S05]  /*6320*/  @P0 BRA `(.L_x_18879) ;  /* 0x0000003000300947 */ /* 0x000fea0003800000 */
[----:B------:R-:W5:Y:S01]  /*6330*/  LDCU UR4, c[0x0][0x388] ;  /* 0x00007100ff0477ac */ /* 0x000f620008000800 */
[----:B0-23--:R-:W-:Y:S01]  /*6340*/  IMAD.MOV.U32 R0, RZ, RZ, RZ ;  /* 0x000000ffff007224 */ /* 0x00dfe200078e00ff */
[----:B------:R-:W-:Y:S01]  /*6350*/  MOV R16, RZ ;  /* 0x000000ff00107202 */ /* 0x000fe20000000f00 */
[----:B-----5:R-:W-:-:S09]  /*6360*/  UISETP.NE.AND UP0, UPT, UR4, URZ, UPT ;  /* 0x000000ff0400728c */ /* 0x020fd2000bf05270 */
[----:B------:R-:W-:Y:S05]  /*6370*/  BRA.U !UP0, `(.L_x_18880) ;  /* 0x0000001108a87547 */ /* 0x000fea000b800000 */
[----:B------:R-:W1:Y:S01]  /*6380*/  LDCU.64 UR4, c[0x0][0x390] ;  /* 0x00007200ff0477ac */ /* 0x000e620008000a00 */
[----:B------:R-:W-:Y:S01]  /*6390*/  IMAD.MOV.U32 R16, RZ, RZ, RZ ;  /* 0x000000ffff107224 */ /* 0x000fe200078e00ff */
[----:B------:R-:W0:Y:S01]  /*63a0*/  LDCU UR6, c[0x0][0x38c] ;  /* 0x00007180ff0677ac */ /* 0x000e220008000800 */
[----:B------:R-:W2:Y:S01]  /*63b0*/  LDCU.64 UR8, c[0x0][0x4b8] ;  /* 0x00009700ff0877ac */ /* 0x000ea20008000a00 */
[----:B------:R-:W-:Y:S01]  /*63c0*/  UISETP.NE.AND UP0, UPT, UR40, URZ, UPT ;  /* 0x000000ff2800728c */ /* 0x000fe2000bf05270 */
[----:B-1--4-:R-:W-:-:S05]  /*63d0*/  IMAD.HI.U32 R2, R17, UR4, R16 ;  /* 0x0000000411027c27 */ /* 0x012fca000f8e0010 */
        /* <DEDUP_REMOVED lines=292> */
.L_x_18880:
[----:B------:R-:W1:Y:S01]  /*7620*/  LDCU.64 UR6, c[0x0][0x588] ;  /* 0x0000b100ff0677ac */ /* 0x000e620008000a00 */
[----:B------:R-:W-:-:S04]  /*7630*/  UPRMT UR4, UR42, 0x9910, URZ ;  /* 0x000099102a047896 */ /* 0x000fc800080000ff */
[----:B------:R-:W-:Y:S01]  /*7640*/  UISETP.GT.AND UP0, UPT, UR4, 0x9, UPT ;  /* 0x000000090400788c */ /* 0x000fe2000bf04270 */
[----:B-1--4-:R-:W-:-:S05]  /*7650*/  IADD3 R2, P0, PT, R0, UR6, RZ ;  /* 0x0000000600027c10 */ /* 0x012fca000ff1e0ff */
        /* <DEDUP_REMOVED lines=12> */
.L_x_18884:
[----:B------:R0:W5:Y:S01]  /*7720*/  LDG.E.U8 R0, desc[UR36][R2.64] ;  /* 0x0000002402007981 */ /* 0x000162000c1e1100 */
[----:B------:R-:W-:Y:S05]  /*7730*/  BRA `(.L_x_18886) ;  /* 0x0000000c004c7947 */ /* 0x000fea0003800000 */
.L_x_18883:
        /* <DEDUP_REMOVED lines=8> */
.L_x_18888:
[----:B------:R3:W5:Y:S01]  /*77c0*/  LDG.E.U8 R0, desc[UR36][R2.64] ;  /* 0x0000002402007981 */ /* 0x000762000c1e1100 */
[----:B------:R-:W-:Y:S05]  /*77d0*/  BRA `(.L_x_18886) ;  /* 0x0000000c00247947 */ /* 0x000fea0003800000 */
.L_x_18887:
[----:B------:R2:W5:Y:S01]  /*77e0*/  LDG.E.U16 R0, desc[UR36][R2.64] ;  /* 0x0000002402007981 */ /* 0x000562000c1e1500 */
[----:B------:R-:W-:Y:S05]  /*77f0*/  BRA `(.L_x_18886) ;  /* 0x0000000c001c7947 */ /* 0x000fea0003800000 */
.L_x_18882:
        /* <DEDUP_REMOVED lines=9> */
.L_x_18890:
[----:B------:R-:W2:Y:S02]  /*7890*/  LDG.E.U16 R4, desc[UR36][R2.64] ;  /* 0x0000002402047981 */ /* 0x000ea4000c1e1500 */
[----:B--2---:R-:W-:-:S06]  /*78a0*/  HADD2.F32 R4, -RZ, R4.H0_H0 ;  /* 0x20000004ff047230 */ /* 0x004fcc0000004100 */
[----:B------:R-:W0:Y:S02]  /*78b0*/  F2I.FTZ.TRUNC.NTZ R4, R4 ;  /* 0x0000000400047305 */ /* 0x000e24000021f100 */
[----:B0-----:R-:W-:Y:S01]  /*78c0*/  PRMT R0, R4, 0x7610, R0 ;  /* 0x0000761004007816 */ /* 0x001fe20000000000 */
[----:B------:R-:W-:Y:S06]  /*78d0*/  BRA `(.L_x_18886) ;  /* 0x0000000800e47947 */ /* 0x000fec0003800000 */
.L_x_18889:
        /* <DEDUP_REMOVED lines=9> */
.L_x_18892:
[----:B------:R-:W2:Y:S02]  /*7970*/  LDG.E.U16 R2, desc[UR36][R2.64] ;  /* 0x0000002402027981 */ /* 0x000ea4000c1e1500 */
[----:B--2---:R-:W-:-:S06]  /*7980*/  HADD2.F32 R4, -RZ, R2.H0_H0 ;  /* 0x20000002ff047230 */ /* 0x004fcc0000004100 */
[----:B------:R-:W0:Y:S02]  /*7990*/  F2I.FTZ.TRUNC.NTZ R4, R4 ;  /* 0x0000000400047305 */ /* 0x000e24000021f100 */
[----:B0-----:R-:W-:Y:S01]  /*79a0*/  PRMT R0, R4, 0x7610, R0 ;  /* 0x0000761004007816 */ /* 0x001fe20000000000 */
[----:B------:R-:W-:Y:S06]  /*79b0*/  BRA `(.L_x_18886) ;  /* 0x0000000800ac7947 */ /* 0x000fec0003800000 */
.L_x_18891:
[----:B------:R-:W2:Y:S02]  /*79c0*/  LDG.E.64 R2, desc[UR36][R2.64] ;  /* 0x0000002402027981 */ /* 0x000ea4000c1e1b00 */
[----:B--2---:R0:W1:Y:S02]  /*79d0*/  F2I.F64.TRUNC R0, R2 ;  /* 0x0000000200007311 */ /* 0x004064000030d100 */
[----:B01----:R-:W-:Y:S05]  /*79e0*/  BRA `(.L_x_18886) ;  /* 0x0000000800a07947 */ /* 0x003fea0003800000 */
.L_x_18881:
        /* <DEDUP_REMOVED lines=12> */
.L_x_18895:
[----:B------:R-:W2:Y:S02]  /*7ab0*/  LDG.E.64 R2, desc[UR36][R2.64] ;  /* 0x0000002402027981 */ /* 0x000ea4000c1e1b00 */
[----:B--2---:R0:W1:Y:S02]  /*7ac0*/  F2I.F64.TRUNC R0, R2 ;  /* 0x0000000200007311 */ /* 0x004064000030d100 */
[----:B01----:R-:W-:Y:S05]  /*7ad0*/  BRA `(.L_x_18886) ;  /* 0x0000000800647947 */ /* 0x003fea0003800000 */
.L_x_18894:
        /* <DEDUP_REMOVED lines=27> */
.L_x_18897:
        /* <DEDUP_REMOVED lines=14> */
.L_x_18896:
[----:B------:R-:W2:Y:S02]  /*7d70*/  LDG.E.U16 R4, desc[UR36][R2.64] ;  /* 0x0000002402047981 */ /* 0x000ea4000c1e1500 */
[----:B--2---:R-:W-:-:S06]  /*7d80*/  IMAD.U32 R4, R4, 0x10000, RZ ;  /* 0x0001000004047824 */ /* 0x004fcc00078e00ff */
[----:B------:R-:W0:Y:S02]  /*7d90*/  F2I.FTZ.TRUNC.NTZ R4, R4 ;  /* 0x0000000400047305 */ /* 0x000e24000021f100 */
[----:B0-----:R-:W-:Y:S01]  /*7da0*/  PRMT R0, R4, 0x7610, R0 ;  /* 0x0000761004007816 */ /* 0x001fe20000000000 */
[----:B------:R-:W-:Y:S06]  /*7db0*/  BRA `(.L_x_18886) ;  /* 0x0000000400ac7947 */ /* 0x000fec0003800000 */
.L_x_18893:
        /* <DEDUP_REMOVED lines=10> */
.L_x_18900:
        /* <DEDUP_REMOVED lines=21> */
.L_x_18904:
[----:B------:R-:W-:Y:S05]  /*7fb0*/  BSYNC.RECONVERGENT B1 ;  /* 0x0000000000017941 */ /* 0x000fea0003800200 */
.L_x_18903:
[----:B------:R-:W-:Y:S01]  /*7fc0*/  IMAD.SHL.U32 R0, R0, 0x100000, RZ ;  /* 0x0010000000007824 */ /* 0x000fe200078e00ff */
[----:B------:R-:W-:-:S04]  /*7fd0*/  LEA R2, R2, 0x3b800000, 0x17 ;  /* 0x3b80000002027811 */ /* 0x000fc800078eb8ff */
[----:B------:R-:W-:-:S07]  /*7fe0*/  LOP3.LUT R4, R2, R0, R7, 0xfe, !PT ;  /* 0x0000000002047212 */ /* 0x000fce00078efe07 */
.L_x_18902:
[----:B------:R-:W-:Y:S05]  /*7ff0*/  BSYNC.RECONVERGENT B0 ;  /* 0x0000000000007941 */ /* 0x000fea0003800200 */
.L_x_18901:
[----:B------:R-:W0:Y:S02]  /*8000*/  F2I.FTZ.TRUNC.NTZ R4, R4 ;  /* 0x0000000400047305 */ /* 0x000e24000021f100 */
[----:B0-----:R-:W-:Y:S01]  /*8010*/  PRMT R0, R4, 0x7610, R0 ;  /* 0x0000761004007816 */ /* 0x001fe20000000000 */
[----:B------:R-:W-:Y:S06]  /*8020*/  BRA `(.L_x_18886) ;  /* 0x0000000400107947 */ /* 0x000fec0003800000 */
.L_x_18899:
        /* <DEDUP_REMOVED lines=21> */
.L_x_18908:
[----:B------:R-:W-:Y:S05]  /*8180*/  BSYNC.RECONVERGENT B1 ;  /* 0x0000000000017941 */ /* 0x000fea0003800200 */
.L_x_18907:
[----:B------:R-:W-:Y:S01]  /*8190*/  IMAD.SHL.U32 R0, R0, 0x200000, RZ ;  /* 0x0020000000007824 */ /* 0x000fe200078e00ff */
[----:B------:R-:W-:-:S04]  /*81a0*/  LEA R2, R2, 0x37800000, 0x17 ;  /* 0x3780000002027811 */ /* 0x000fc800078eb8ff */
[----:B------:R-:W-:-:S07]  /*81b0*/  LOP3.LUT R4, R2, R0, R7, 0xfe, !PT ;  /* 0x0000000002047212 */ /* 0x000fce00078efe07 */
.L_x_18906:
[----:B------:R-:W-:Y:S05]  /*81c0*/  BSYNC.RECONVERGENT B0 ;  /* 0x0000000000007941 */ /* 0x000fea0003800200 */
.L_x_18905:
[----:B------:R-:W0:Y:S02]  /*81d0*/  F2I.FTZ.TRUNC.NTZ R4, R4 ;  /* 0x0000000400047305 */ /* 0x000e24000021f100 */
[----:B0-----:R-:W-:Y:S01]  /*81e0*/  PRMT R0, R4, 0x7610, R0 ;  /* 0x0000761004007816 */ /* 0x001fe20000000000 */
[----:B------:R-:W-:Y:S06]  /*81f0*/  BRA `(.L_x_18886) ;  /* 0x00000000009c7947 */ /* 0x000fec0003800000 */
.L_x_18898:
        /* <DEDUP_REMOVED lines=14> */
.L_x_18912:
[----:B------:R-:W-:Y:S05]  /*82e0*/  BSYNC.RECONVERGENT B0 ;  /* 0x0000000000007941 */ /* 0x000fea0003800200 */
.L_x_18911:
[----:B------:R-:W0:Y:S02]  /*82f0*/  F2I.FTZ.TRUNC.NTZ R4, R4 ;  /* 0x0000000400047305 */ /* 0x000e24000021f100 */
[----:B0-----:R-:W-:Y:S01]  /*8300*/  PRMT R0, R4, 0x7610, R0 ;  /* 0x0000761004007816 */ /* 0x001fe20000000000 */
[----:B------:R-:W-:Y:S06]  /*8310*/  BRA `(.L_x_18886) ;  /* 0x0000000000547947 */ /* 0x000fec0003800000 */
.L_x_18885:
        /* <DEDUP_REMOVED lines=16> */
.L_x_18913:
[----:B------:R-:W-:Y:S01]  /*8420*/  PRMT R0, RZ, 0x7610, R0 ;  /* 0x00007610ff007816 */ /* 0x000fe20000000000 */
[----:B------:R-:W-:Y:S06]  /*8430*/  BRA `(.L_x_18886) ;  /* 0x00000000000c7947 */ /* 0x000fec0003800000 */
.L_x_18910:
[----:B------:R0:W5:Y:S01]  /*8440*/  LDG.E.U8 R0, desc[UR36][R2.64] ;  /* 0x0000002402007981 */ /* 0x000162000c1e1100 */
[----:B------:R-:W-:Y:S05]  /*8450*/  BRA `(.L_x_18886) ;  /* 0x0000000000047947 */ /* 0x000fea0003800000 */
.L_x_18909:
[----:B------:R0:W5:Y:S02]  /*8460*/  LDG.E.U8 R0, desc[UR36][R2.64] ;  /* 0x0000002402007981 */ /* 0x000164000c1e1100 */
.L_x_18886:
[----:B------:R-:W0:Y:S01]  /*8470*/  LDCU.64 UR6, c[0x0][0x580] ;  /* 0x0000b000ff0677ac */ /* 0x000e220008000a00 */
[----:B-1---5:R-:W-:Y:S02]  /*8480*/  PRMT R8, R0, 0x8880, RZ ;  /* 0x0000888000087816 */ /* 0x022fe400000000ff */
[----:B------:R-:W-:Y:S01]  /*8490*/  MOV R0, 0x84f0 ;  /* 0x000084f000007802 */ /* 0x000fe20000000f00 */
[----:B------:R-:W1:Y:S01]  /*84a0*/  LDCU.S8 UR4, c[0x0][0x591] ;  /* 0x0000b220ff0477ac */ /* 0x000e620008000200 */
[----:B0-234-:R-:W-:-:S04]  /*84b0*/  IADD3 R2, P0, PT, R16, UR6, RZ ;  /* 0x0000000610027c10 */ /* 0x01dfc8000ff1e0ff */
[----:B------:R-:W-:Y:S01]  /*84c0*/  IADD3.X R3, PT, PT, RZ, UR7, RZ, P0, !PT ;  /* 0x00000007ff037c10 */ /* 0x000fe200087fe4ff */
[----:B-1----:R-:W-:-:S08]  /*84d0*/  IMAD.U32 R9, RZ, RZ, UR4 ;  /* 0x00000004ff097e24 */ /* 0x002fd0000f8e00ff */
        /* <DEDUP_REMOVED lines=14> */
.L_x_18917:
[----:B------:R0:W-:Y:S01]  /*85c0*/  STG.E.U8 desc[UR36][R2.64], R9 ;  /* 0x0000000902007986 */ /* 0x0001e2000c101124 */
[----:B------:R-:W-:Y:S05]  /*85d0*/  BRA `(.L_x_18919) ;  /* 0x0000000c00807947 */ /* 0x000fea0003800000 */
.L_x_18916:
        /* <DEDUP_REMOVED lines=12> */
.L_x_18921:
[----:B------:R-:W-:-:S04]  /*86a0*/  LOP3.LUT R9, R9, 0xffff, RZ, 0xc0, !PT ;  /* 0x0000ffff09097812 */ /* 0x000fc800078ec0ff */
[----:B------:R-:W-:-:S05]  /*86b0*/  PRMT R5, R9, 0x8880, RZ ;  /* 0x0000888009057816 */ /* 0x000fca00000000ff */
[----:B------:R3:W-:Y:S01]  /*86c0*/  STG.E desc[UR36][R2.64], R5 ;  /* 0x0000000502007986 */ /* 0x0007e2000c101924 */
[----:B------:R-:W-:Y:S05]  /*86d0*/  BRA `(.L_x_18919) ;  /* 0x0000000c00407947 */ /* 0x000fea0003800000 */
.L_x_18920:
[----:B------:R-:W-:-:S04]  /*86e0*/  PRMT R5, R9, 0x8880, RZ ;  /* 0x0000888009057816 */ /* 0x000fc800000000ff */
[----:B------:R-:W-:-:S05]  /*86f0*/  PRMT R5, R5, 0x7710, RZ ;  /* 0x0000771005057816 */ /* 0x000fca00000000ff */
[----:B------:R2:W-:Y:S01]  /*8700*/  STG.E.U16 desc[UR36][R2.64], R5 ;  /* 0x0000000502007986 */ /* 0x0005e2000c101524 */
[----:B------:R-:W-:Y:S05]  /*8710*/  BRA `(.L_x_18919) ;  /* 0x0000000c00307947 */ /* 0x000fea0003800000 */
.L_x_18915:
        /* <DEDUP_REMOVED lines=9> */
.L_x_18923:
[----:B------:R-:W0:Y:S02]  /*87b0*/  I2F.S8 R0, R9 ;  /* 0x0000000900007306 */ /* 0x000e240000001400 */
[----:B0-----:R-:W-:-:S05]  /*87c0*/  F2FP.F16.F32.PACK_AB R0, RZ, R0 ;  /* 0x00000000ff00723e */ /* 0x001fca00000000ff */
[----:B------:R0:W-:Y:S01]  /*87d0*/  STG.E.U16 desc[UR36][R2.64], R0 ;  /* 0x0000000002007986 */ /* 0x0001e2000c101524 */
[----:B------:R-:W-:Y:S05]  /*87e0*/  BRA `(.L_x_18919) ;  /* 0x0000000800fc7947 */ /* 0x000fea0003800000 */
.L_x_18922:
        /* <DEDUP_REMOVED lines=10> */
.L_x_18925:
[----:B------:R-:W0:Y:S02]  /*8890*/  I2F.S8 R9, R9 ;  /* 0x0000000900097306 */ /* 0x000e240000001400 */
[----:B0-----:R-:W-:-:S04]  /*88a0*/  F2FP.F16.F32.PACK_AB R5, RZ, R9 ;  /* 0x00000009ff05723e */ /* 0x001fc800000000ff */
[----:B------:R-:W-:-:S05]  /*88b0*/  PRMT R5, R5, 0x5410, RZ ;  /* 0x0000541005057816 */ /* 0x000fca00000000ff */
[----:B------:R0:W-:Y:S01]  /*88c0*/  STG.E desc[UR36][R2.64], R5 ;  /* 0x0000000502007986 */ /* 0x0001e2000c101924 */
[----:B------:R-:W-:Y:S05]  /*88d0*/  BRA `(.L_x_18919) ;  /* 0x0000000800c07947 */ /* 0x000fea0003800000 */
.L_x_18924:
[----:B------:R-:W-:-:S04]  /*88e0*/  PRMT R4, R9, 0x8880, RZ ;  /* 0x0000888009047816 */ /* 0x000fc800000000ff */
[----:B------:R-:W-:-:S06]  /*88f0*/  PRMT R4, R4, 0x7710, RZ ;  /* 0x0000771004047816 */ /* 0x000fcc00000000ff */
[----:B------:R-:W0:Y:S02]  /*8900*/  I2F.F64.S16 R4, R4 ;  /* 0x0000000400047312 */ /* 0x000e240000101c00 */
[----:B0-----:R0:W-:Y:S01]  /*8910*/  STG.E.64 desc[UR36][R2.64], R4 ;  /* 0x0000000402007986 */ /* 0x0011e2000c101b24 */
[----:B------:R-:W-:Y:S05]  /*8920*/  BRA `(.L_x_18919) ;  /* 0x0000000800ac7947 */ /* 0x000fea0003800000 */
.L_x_18914:
        /* <DEDUP_REMOVED lines=14> */
.L_x_18929:
        /* <DEDUP_REMOVED lines=18> */
.L_x_18932:
[----:B------:R-:W-:-:S04]  /*8b30*/  SHF.R.U32.HI R5, RZ, 0x18, R5 ;  /* 0x00000018ff057819 */ /* 0x000fc80000011605 */
[----:B------:R-:W-:-:S07]  /*8b40*/  LOP3.LUT R0, R0, 0x80, R5, 0xf8, !PT ;  /* 0x0000008000007812 */ /* 0x000fce00078ef805 */
.L_x_18931:
[----:B------:R-:W-:Y:S05]  /*8b50*/  BSYNC.RECONVERGENT B0 ;  /* 0x0000000000007941 */ /* 0x000fea0003800200 */
.L_x_18930:
[----:B------:R0:W-:Y:S01]  /*8b60*/  STG.E.U8 desc[UR36][R2.64], R0 ;  /* 0x0000000002007986 */ /* 0x0001e2000c101124 */
[----:B------:R-:W-:Y:S05]  /*8b70*/  BRA `(.L_x_18919) ;  /* 0x0000000800187947 */ /* 0x000fea0003800000 */
.L_x_18928:
        /* <DEDUP_REMOVED lines=18> */
.L_x_18935:
[----:B------:R-:W-:-:S04]  /*8ca0*/  SHF.R.U32.HI R5, RZ, 0x18, R5 ;  /* 0x00000018ff057819 */ /* 0x000fc80000011605 */
[----:B------:R-:W-:-:S07]  /*8cb0*/  LOP3.LUT R0, R0, 0x80, R5, 0xf8, !PT ;  /* 0x0000008000007812 */ /* 0x000fce00078ef805 */
.L_x_18934:
[----:B------:R-:W-:Y:S05]  /*8cc0*/  BSYNC.RECONVERGENT B0 ;  /* 0x0000000000007941 */ /* 0x000fea0003800200 */
.L_x_18933:
[----:B------:R0:W-:Y:S01]  /*8cd0*/  STG.E.U8 desc[UR36][R2.64], R0 ;  /* 0x0000000002007986 */ /* 0x0001e2000c101124 */
[----:B------:R-:W-:Y:S05]  /*8ce0*/  BRA `(.L_x_18919) ;  /* 0x0000000400bc7947 */ /* 0x000fea0003800000 */
.L_x_18927:
        /* <DEDUP_REMOVED lines=22> */
.L_x_18937:
[----:B------:R-:W-:-:S04]  /*8e50*/  LOP3.LUT R9, R9, 0xffff, RZ, 0xc0, !PT ;  /* 0x0000ffff09097812 */ /* 0x000fc800078ec0ff */
[----:B------:R-:W-:-:S04]  /*8e60*/  PRMT R9, R9, 0x8880, RZ ;  /* 0x0000888009097816 */ /* 0x000fc800000000ff */
[----:B------:R-:W-:-:S04]  /*8e70*/  MOV R4, R9 ;  /* 0x0000000900047202 */ /* 0x000fc80000000f00 */
[----:B------:R-:W-:-:S05]  /*8e80*/  SHF.R.S32.HI R5, RZ, 0x1f, R4 ;  /* 0x0000001fff057819 */ /* 0x000fca0000011404 */
[----:B------:R0:W-:Y:S01]  /*8e90*/  STG.E.64 desc[UR36][R2.64], R4 ;  /* 0x0000000402007986 */ /* 0x0001e2000c101b24 */
[----:B------:R-:W-:Y:S05]  /*8ea0*/  BRA `(.L_x_18919) ;  /* 0x00000004004c7947 */ /* 0x000fea0003800000 */
.L_x_18936:
[----:B------:R-:W-:-:S04]  /*8eb0*/  LOP3.LUT R9, R9, 0xffff, RZ, 0xc0, !PT ;  /* 0x0000ffff09097812 */ /* 0x000fc800078ec0ff */
[----:B------:R-:W-:-:S05]  /*8ec0*/  PRMT R5, R9, 0x8880, RZ ;  /* 0x0000888009057816 */ /* 0x000fca00000000ff */
[----:B------:R0:W-:Y:S01]  /*8ed0*/  STG.E desc[UR36][R2.64], R5 ;  /* 0x0000000502007986 */ /* 0x0001e2000c101924 */
[----:B------:R-:W-:Y:S05]  /*8ee0*/  BRA `(.L_x_18919) ;  /* 0x00000004003c7947 */ /* 0x000fea0003800000 */
.L_x_18926:
        /* <DEDUP_REMOVED lines=10> */
.L_x_18939:
[----:B------:R-:W-:Y:S02]  /*8f90*/  PRMT R4, R9, 0x8880, RZ ;  /* 0x0000888009047816 */ /* 0x000fe400000000ff */
[----:B------:R-:W-:Y:S02]  /*8fa0*/  CS2R R6, SRZ ;  /* 0x0000000000067805 */ /* 0x000fe4000001ff00 */
[----:B------:R-:W-:-:S06]  /*8fb0*/  PRMT R4, R4, 0x7710, RZ ;  /* 0x0000771004047816 */ /* 0x000fcc00000000ff */
[----:B------:R-:W0:Y:S02]  /*8fc0*/  I2F.F64.S16 R4, R4 ;  /* 0x0000000400047312 */ /* 0x000e240000101c00 */
[----:B0-----:R0:W-:Y:S01]  /*8fd0*/  STG.E.128 desc[UR36][R2.64], R4 ;  /* 0x0000000402007986 */ /* 0x0011e2000c101d24 */
[----:B------:R-:W-:Y:S05]  /*8fe0*/  BRA `(.L_x_18919) ;  /* 0x0000000000fc7947 */ /* 0x000fea0003800000 */
.L_x_18938:
[----:B------:R-:W-:-:S09]  /*8ff0*/  UISETP.NE.AND UP0, UPT, UR4, 0xf, UPT ;  /* 0x0000000f0400788c */ /* 0x000fd2000bf05270 */
[----:B------:R-:W-:Y:S05]  /*9000*/  BRA.U !UP0, `(.L_x_18940) ;  /* 0x0000000108e87547 */ /* 0x000fea000b800000 */
[----:B------:R-:W-:-:S09]  /*9010*/  UISETP.NE.AND UP0, UPT, UR4, 0x17, UPT ;  /* 0x000000170400788c */ /* 0x000fd2000bf05270 */
[----:B------:R-:W-:Y:S05]  /*9020*/  BRA.U !UP0, `(.L_x_18941) ;  /* 0x0000000108907547 */ /* 0x000fea000b800000 */
[----:B------:R-:W-:-:S09]  /*9030*/  UISETP.NE.AND UP0, UPT, UR4, 0x18, UPT ;  /* 0x000000180400788c */ /* 0x000fd2000bf05270 */
[----:B------:R-:W-:Y:S05]  /*9040*/  BRA.U !UP0, `(.L_x_18942) ;  /* 0x0000000108447547 */ /* 0x000fea000b800000 */
.L_x_18918:
        /* <DEDUP_REMOVED lines=16> */
.L_x_18943:
[----:B------:R-:W-:Y:S05]  /*9150*/  BRA `(.L_x_18919) ;  /* 0x0000000000a07947 */ /* 0x000fea0003800000 */
.L_x_18942:
        /* <DEDUP_REMOVED lines=13> */
.L_x_18945:
[----:B------:R-:W-:Y:S05]  /*9230*/  BSYNC.RECONVERGENT B0 ;  /* 0x0000000000007941 */ /* 0x000fea0003800200 */
.L_x_18944:
[----:B------:R-:W-:-:S05]  /*9240*/  LOP3.LUT R5, R0, 0x80, R5, 0xf8, !PT ;  /* 0x0000008000057812 */ /* 0x000fca00078ef805 */
[----:B------:R0:W-:Y:S01]  /*9250*/  STG.E.U8 desc[UR36][R2.64], R5 ;  /* 0x0000000502007986 */ /* 0x0001e2000c101124 */
[----:B------:R-:W-:Y:S05]  /*9260*/  BRA `(.L_x_18919) ;  /* 0x00000000005c7947 */ /* 0x000fea0003800000 */
.L_x_18941:
        /* <DEDUP_REMOVED lines=12> */
.L_x_18947:
[----:B------:R-:W-:Y:S01]  /*9330*/  IMAD.MOV.U32 R0, RZ, RZ, 0x7f ;  /* 0x0000007fff007424 */ /* 0x000fe200078e00ff */
[----:B------:R-:W-:-:S04]  /*9340*/  ISETP.GT.U32.AND P0, PT, R4, 0x7f800000, PT ;  /* 0x7f8000000400780c */ /* 0x000fc80003f04070 */
[----:B------:R-:W-:-:S09]  /*9350*/  SEL R0, R0, 0x7c, P0 ;  /* 0x0000007c00007807 */ /* 0x000fd20000000000 */
.L_x_18948:
[----:B------:R-:W-:Y:S05]  /*9360*/  BSYNC.RECONVERGENT B0 ;  /* 0x0000000000007941 */ /* 0x000fea0003800200 */
.L_x_18946:
[----:B------:R-:W-:-:S04]  /*9370*/  SHF.R.U32.HI R5, RZ, 0x18, R5 ;  /* 0x00000018ff057819 */ /* 0x000fc80000011605 */
[----:B------:R-:W-:-:S05]  /*9380*/  LOP3.LUT R5, R0, 0x80, R5, 0xf8, !PT ;  /* 0x0000008000057812 */ /* 0x000fca00078ef805 */
[----:B------:R0:W-:Y:S01]  /*9390*/  STG.E.U8 desc[UR36][R2.64], R5 ;  /* 0x0000000502007986 */ /* 0x0001e2000c101124 */
[----:B------:R-:W-:Y:S05]  /*93a0*/  BRA `(.L_x_18919) ;  /* 0x00000000000c7947 */ /* 0x000fea0003800000 */
.L_x_18940:
[----:B------:R-:W0:Y:S02]  /*93b0*/  I2F.S8 R0, R9 ;  /* 0x0000000900007306 */ /* 0x000e240000001400 */
[----:B0-----:R-:W-:-:S05]  /*93c0*/  F2FP.BF16.F32.PACK_AB R0, RZ, R0 ;  /* 0x00000000ff00723e */ /* 0x001fca00000010ff */
[----:B------:R0:W-:Y:S02]  /*93d0*/  STG.E.U16 desc[UR36][R2.64], R0 ;  /* 0x0000000002007986 */ /* 0x0001e4000c101524 */
.L_x_18919:
[----:B------:R-:W-:-:S07]  /*93e0*/  IADD3 R17, PT, PT, R17, 0x80, RZ ;  /* 0x0000008011117810 */ /* 0x000fce0007ffe0ff */
.L_x_18879:
[----:B------:R-:W-:Y:S05]  /*93f0*/  BSYNC.RECONVERGENT B6 ;  /* 0x0000000000067941 */ /* 0x000fea0003800200 */
.L_x_18878:
        /* <DEDUP_REMOVED lines=14> */
[----:B------:R-:W-:-:S04]  /*94e0*/  SHF.R.U32.HI R3, RZ, UR5, R2 ;  /* 0x00000005ff037c19 */ /* 0x000fc80008011602 */
[----:B------:R-:W-:-:S05]  /*94f0*/  IADD3 R0, PT, PT, -R3, RZ, RZ ;  /* 0x000000ff03007210 */ /* 0x000fca0007ffe1ff */
        /* <DEDUP_REMOVED lines=290> */
.L_x_18949:
[----:B------:R-:W0:Y:S01]  /*a720*/  LDCU.128 UR8, c[0x0][0x580] ;  /* 0x0000b000ff0877ac */ /* 0x000e220008000c00 */
[----:B------:R-:W-:-:S04]  /*a730*/  UPRMT UR4, UR42, 0x9910, URZ ;  /* 0x000099102a047896 */ /* 0x000fc800080000ff */
[----:B------:R-:W-:Y:S01]  /*a740*/  UISETP.GT.AND UP0, UPT, UR4, 0x9, UPT ;  /* 0x000000090400788c */ /* 0x000fe2000bf04270 */
[----:B0-----:R-:W-:Y:S02]  /*a750*/  IADD3 R16, P0, PT, R16, UR8, RZ ;  /* 0x0000000810107c10 */ /* 0x001fe4000ff1e0ff */
[----:B-1--4-:R-:W-:-:S03]  /*a760*/  IADD3 R2, P1, PT, R0, UR10, RZ ;  /* 0x0000000a00027c10 */ /* 0x012fc6000ff3e0ff */
        /* <DEDUP_REMOVED lines=13> */
.L_x_18953:
[----:B------:R0:W5:Y:S01]  /*a840*/  LDG.E.U8 R0, desc[UR36][R2.64] ;  /* 0x0000002402007981 */ /* 0x000162000c1e1100 */
[----:B------:R-:W-:Y:S05]  /*a850*/  BRA `(.L_x_18955) ;  /* 0x0000000c004c7947 */ /* 0x000fea0003800000 */
.L_x_18952:
        /* <DEDUP_REMOVED lines=8> */
.L_x_18957:
[----:B------:R0:W5:Y:S01]  /*a8e0*/  LDG.E.U8 R0, desc[UR36][R2.64] ;  /* 0x0000002402007981 */ /* 0x000162000c1e1100 */
[----:B------:R-:W-:Y:S05]  /*a8f0*/  BRA `(.L_x_18955) ;  /* 0x0000000c00247947 */ /* 0x000fea0003800000 */
.L_x_18956:
[----:B------:R4:W5:Y:S01]  /*a900*/  LDG.E.U16 R0, desc[UR36][R2.64] ;  /* 0x0000002402007981 */ /* 0x000962000c1e1500 */
[----:B------:R-:W-:Y:S05]  /*a910*/  BRA `(.L_x_18955) ;  /* 0x0000000c001c7947 */ /* 0x000fea0003800000 */
.L_x_18951:
[----:B------:R-:W-:-:S09]  /*a920*/  UISETP.GT.AND UP0, UPT, UR4, 0x6, UPT ;  /* 0x000000060400788c */ /* 0x000fd2000bf04270 */
[----:B------:R-:W-:Y:S05]  /*a930*/  BRA.U UP0, `(.L_x_18958) ;  /* 0x0000000100307547 */ /* 0x000fea000b800000 */
[----:B------:R-:W-:-:S09]  /*a940*/  UISETP.NE.AND UP0, UPT, UR4, 0x5, UPT ;  /* 0x000000050400788c */ /* 0x000fd2000bf05270 */
[----:B------:R-:W-:Y:S05]  /*a950*/  BRA.U !UP0, `(.L_x_18959) ;  /* 0x0000000108147547 */ /* 0x000fea000b800000 */
[----:B------:R-:W-:-:S09]  /*a960*/  UISETP.NE.AND UP0, UPT, UR4, 0x6, UPT ;  /* 0x000000060400788c */ /* 0x000fd2000bf05270 */
[----:B------:R-:W-:Y:S05]  /*a970*/  BRA.U UP0, `(.L_x_18954) ;  /* 0x0000000900b07547 */ /* 0x000fea000b800000 */
[----:B------:R-:W2:Y:S02]  /*a980*/  LDG.E R2, desc[UR36][R2.64] ;  /* 0x0000002402027981 */ /* 0x000ea4000c1e1900 */
[----:B--2---:R2:W3:Y:S01]  /*a990*/  F2I.FTZ.TRUNC.NTZ R0, R2 ;  /* 0x0000000200007305 */ /* 0x0044e2000021f100 */
[----:B------:R-:W-:Y:S05]  /*a9a0*/  BRA `(.L_x_18955) ;  /* 0x0000000800f87947 */ /* 0x000fea0003800000 */
.L_x_18959:
[----:B------:R-:W2:Y:S02]  /*a9b0*/  LDG.E.U16 R4, desc[UR36][R2.64] ;  /* 0x0000002402047981 */ /* 0x000ea4000c1e1500 */
[----:B--2---:R-:W-:-:S06]  /*a9c0*/  HADD2.F32 R4, -RZ, R4.H0_H0 ;  /* 0x20000004ff047230 */ /* 0x004fcc0000004100 */
[----:B------:R-:W0:Y:S02]  /*a9d0*/  F2I.FTZ.TRUNC.NTZ R4, R4 ;  /* 0x0000000400047305 */ /* 0x000e24000021f100 */
[----:B0-----:R-:W-:Y:S01]  /*a9e0*/  PRMT R0, R4, 0x7610, R0 ;  /* 0x0000761004007816 */ /* 0x001fe20000000000 */
[----:B------:R-:W-:Y:S06]  /*a9f0*/  BRA `(.L_x_18955) ;  /* 0x0000000800e47947 */ /* 0x000fec0003800000 */
.L_x_18958:
        /* <DEDUP_REMOVED lines=9> */
.L_x_18961:
[----:B------:R-:W2:Y:S02]  /*aa90*/  LDG.E.U16 R2, desc[UR36][R2.64] ;  /* 0x0000002402027981 */ /* 0x000ea4000c1e1500 */
[----:B--2---:R-:W-:-:S06]  /*aaa0*/  HADD2.F32 R4, -RZ, R2.H0_H0 ;  /* 0x20000002ff047230 */ /* 0x004fcc0000004100 */
[----:B------:R-:W0:Y:S02]  /*aab0*/  F2I.FTZ.TRUNC.NTZ R4, R4 ;  /* 0x0000000400047305 */ /* 0x000e24000021f100 */
[----:B0-----:R-:W-:Y:S01]  /*aac0*/  PRMT R0, R4, 0x7610, R0 ;  /* 0x0000761004007816 */ /* 0x001fe20000000000 */
[----:B------:R-:W-:Y:S06]  /*aad0*/  BRA `(.L_x_18955) ;  /* 0x0000000800ac7947 */ /* 0x000fec0003800000 */
.L_x_18960:
[----:B------:R-:W2:Y:S02]  /*aae0*/  LDG.E.64 R2, desc[UR36][R2.64] ;  /* 0x0000002402027981 */ /* 0x000ea4000c1e1b00 */
[----:B--2---:R0:W1:Y:S02]  /*aaf0*/  F2I.F64.TRUNC R0, R2 ;  /* 0x0000000200007311 */ /* 0x004064000030d100 */
[----:B01----:R-:W-:Y:S05]  /*ab00*/  BRA `(.L_x_18955) ;  /* 0x0000000800a07947 */ /* 0x003fea0003800000 */
.L_x_18950:
        /* <DEDUP_REMOVED lines=12> */
.L_x_18964:
[----:B------:R-:W2:Y:S02]  /*abd0*/  LDG.E.64 R2, desc[UR36][R2.64] ;  /* 0x0000002402027981 */ /* 0x000ea4000c1e1b00 */
[----:B--2---:R0:W1:Y:S02]  /*abe0*/  F2I.F64.TRUNC R0, R2 ;  /* 0x0000000200007311 */ /* 0x004064000030d100 */
[----:B01----:R-:W-:Y:S05]  /*abf0*/  BRA `(.L_x_18955) ;  /* 0x0000000800647947 */ /* 0x003fea0003800000 */
.L_x_18963:
        /* <DEDUP_REMOVED lines=27> */
.L_x_18966:
        /* <DEDUP_REMOVED lines=14> */
.L_x_18965:
[----:B------:R-:W2:Y:S02]  /*ae90*/  LDG.E.U16 R4, desc[UR36][R2.64] ;  /* 0x0000002402047981 */ /* 0x000ea4000c1e1500 */
[----:B--2---:R-:W-:-:S06]  /*aea0*/  SHF.L.U32 R4, R4, 0x10, RZ ;  /* 0x0000001004047819 */ /* 0x004fcc00000006ff */
[----:B------:R-:W0:Y:S02]  /*aeb0*/  F2I.FTZ.TRUNC.NTZ R4, R4 ;  /* 0x0000000400047305 */ /* 0x000e24000021f100 */
[----:B0-----:R-:W-:Y:S01]  /*aec0*/  PRMT R0, R4, 0x7610, R0 ;  /* 0x0000761004007816 */ /* 0x001fe20000000000 */
[----:B------:R-:W-:Y:S06]  /*aed0*/  BRA `(.L_x_18955) ;  /* 0x0000000400ac7947 */ /* 0x000fec0003800000 */
.L_x_18962:
        /* <DEDUP_REMOVED lines=10> */
.L_x_18969:
        /* <DEDUP_REMOVED lines=21> */
.L_x_18973:
[----:B------:R-:W-:Y:S05]  /*b0d0*/  BSYNC.RECONVERGENT B1 ;  /* 0x0000000000017941 */ /* 0x000fea0003800200 */
.L_x_18972:
[----:B------:R-:W-:Y:S01]  /*b0e0*/  IMAD.SHL.U32 R0, R0, 0x100000, RZ ;  /* 0x0010000000007824 */ /* 0x000fe200078e00ff */
[----:B------:R-:W-:-:S04]  /*b0f0*/  LEA R2, R2, 0x3b800000, 0x17 ;  /* 0x3b80000002027811 */ /* 0x000fc800078eb8ff */
[----:B------:R-:W-:-:S07]  /*b100*/  LOP3.LUT R4, R2, R0, R7, 0xfe, !PT ;  /* 0x0000000002047212 */ /* 0x000fce00078efe07 */
.L_x_18971:
[----:B------:R-:W-:Y:S05]  /*b110*/  BSYNC.RECONVERGENT B0 ;  /* 0x0000000000007941 */ /* 0x000fea0003800200 */
.L_x_18970:
[----:B------:R-:W0:Y:S02]  /*b120*/  F2I.FTZ.TRUNC.NTZ R4, R4 ;  /* 0x0000000400047305 */ /* 0x000e24000021f100 */
[----:B0-----:R-:W-:Y:S01]  /*b130*/  PRMT R0, R4, 0x7610, R0 ;  /* 0x0000761004007816 */ /* 0x001fe20000000000 */
[----:B------:R-:W-:Y:S06]  /*b140*/  BRA `(.L_x_18955) ;  /* 0x0000000400107947 */ /* 0x000fec0003800000 */
.L_x_18968:
        /* <DEDUP_REMOVED lines=21> */
.L_x_18977:
[----:B------:R-:W-:Y:S05]  /*b2a0*/  BSYNC.RECONVERGENT B1 ;  /* 0x0000000000017941 */ /* 0x000fea0003800200 */
.L_x_18976:
[----:B------:R-:W-:Y:S01]  /*b2b0*/  IMAD.SHL.U32 R0, R0, 0x200000, RZ ;  /* 0x0020000000007824 */ /* 0x000fe200078e00ff */
[----:B------:R-:W-:-:S04]  /*b2c0*/  LEA R2, R2, 0x37800000, 0x17 ;  /* 0x3780000002027811 */ /* 0x000fc800078eb8ff */
[----:B------:R-:W-:-:S07]  /*b2d0*/  LOP3.LUT R4, R2, R0, R7, 0xfe, !PT ;  /* 0x0000000002047212 */ /* 0x000fce00078efe07 */
.L_x_18975:
[----:B------:R-:W-:Y:S05]  /*b2e0*/  BSYNC.RECONVERGENT B0 ;  /* 0x0000000000007941 */ /* 0x000fea0003800200 */
.L_x_18974:
[----:B------:R-:W0:Y:S02]  /*b2f0*/  F2I.FTZ.TRUNC.NTZ R4, R4 ;  /* 0x0000000400047305 */ /* 0x000e24000021f100 */
[----:B0-----:R-:W-:Y:S01]  /*b300*/  PRMT R0, R4, 0x7610, R0 ;  /* 0x0000761004007816 */ /* 0x001fe20000000000 */
[----:B------:R-:W-:Y:S06]  /*b310*/  BRA `(.L_x_18955) ;  /* 0x00000000009c7947 */ /* 0x000fec0003800000 */
.L_x_18967:
        /* <DEDUP_REMOVED lines=14> */
.L_x_18981:
[----:B------:R-:W-:Y:S05]  /*b400*/  BSYNC.RECONVERGENT B0 ;  /* 0x0000000000007941 */ /* 0x000fea0003800200 */
.L_x_18980:
[----:B------:R-:W0:Y:S02]  /*b410*/  F2I.FTZ.TRUNC.NTZ R4, R4 ;  /* 0x0000000400047305 */ /* 0x000e24000021f100 */
[----:B0-----:R-:W-:Y:S01]  /*b420*/  PRMT R0, R4, 0x7610, R0 ;  /* 0x0000761004007816 */ /* 0x001fe20000000000 */
[----:B------:R-:W-:Y:S06]  /*b430*/  BRA `(.L_x_18955) ;  /* 0x0000000000547947 */ /* 0x000fec0003800000 */
.L_x_18954:
[----:B------:R-:W-:Y:S01]  /*b440*/  MOV R0, 0x0 ;  /* 0x0000000000007802 */ /* 0x000fe20000000f00 */
[----:B------:R-:W0:Y:S01]  /*b450*/  LDCU.64 UR4, c[0x4][0x178] ;  /* 0x01002f00ff0477ac */ /* 0x000e220008000a00 */
[----:B------:R-:W-:Y:S02]  /*b460*/  HFMA2 R8, -RZ, RZ, 0, 4.64916229248046875e-06 ;  /* 0x0000004eff087431 */ /* 0x000fe400000001ff */
        /* <DEDUP_REMOVED lines=13> */
.L_x_18982:
[----:B------:R-:W-:Y:S01]  /*b540*/  PRMT R0, RZ, 0x7610, R0 ;  /* 0x00007610ff007816 */ /* 0x000fe20000000000 */
[----:B------:R-:W-:Y:S06]  /*b550*/  BRA `(.L_x_18955) ;  /* 0x00000000000c7947 */ /* 0x000fec0003800000 */
.L_x_18979:
[----:B------:R0:W5:Y:S01]  /*b560*/  LDG.E.U8 R0, desc[UR36][R2.64] ;  /* 0x0000002402007981 */ /* 0x000162000c1e1100 */
[----:B------:R-:W-:Y:S05]  /*b570*/  BRA `(.L_x_18955) ;  /* 0x0000000000047947 */ /* 0x000fea0003800000 */
.L_x_18978:
[----:B------:R0:W5:Y:S02]  /*b580*/  LDG.E.U8 R0, desc[UR36][R2.64] ;  /* 0x0000002402007981 */ /* 0x000164000c1e1100 */
.L_x_18955:
[----:B------:R-:W2:Y:S01]  /*b590*/  LDCU.S8 UR4, c[0x0][0x591] ;  /* 0x0000b220ff0477ac */ /* 0x000ea20008000200 */
[----:B-1-3-5:R-:W-:Y:S02]  /*b5a0*/  PRMT R8, R0, 0x8880, RZ ;  /* 0x0000888000087816 */ /* 0x02afe400000000ff */
[----:B------:R-:W-:Y:S01]  /*b5b0*/  MOV R0, 0xb5e0 ;  /* 0x0000b5e000007802 */ /* 0x000fe20000000f00 */
[----:B--2---:R-:W-:-:S07]  /*b5c0*/  IMAD.U32 R9, RZ, RZ, UR4 ;  /* 0x00000004ff097e24 */ /* 0x004fce000f8e00ff */
[----:B0---4-:R-:W-:Y:S05]  /*b5d0*/  CALL.REL.NOINC `($__internal_42_$__cuda_sm20_div_s16) ;  /* 0x0000000c00c07944 */ /* 0x011fea0003c00000 */
        /* <DEDUP_REMOVED lines=13> */
.L_x_18986:
[----:B------:R-:W-:Y:S01]  /*b6b0*/  STG.E.U8 desc[UR36][R16.64], R9 ;  /* 0x0000000910007986 */ /* 0x000fe2000c101124 */
[----:B------:R-:W-:Y:S05]  /*b6c0*/  EXIT ;  /* 0x000000000000794d */ /* 0x000fea0003800000 */
.L_x_18985:
        /* <DEDUP_REMOVED lines=12> */
.L_x_18989:
[----:B------:R-:W-:-:S04]  /*b790*/  LOP3.LUT R9, R9, 0xffff, RZ, 0xc0, !PT ;  /* 0x0000ffff09097812 */ /* 0x000fc800078ec0ff */
[----:B------:R-:W-:-:S05]  /*b7a0*/  PRMT R3, R9, 0x8880, RZ ;  /* 0x0000888009037816 */ /* 0x000fca00000000ff */
[----:B------:R-:W-:Y:S01]  /*b7b0*/  STG.E desc[UR36][R16.64], R3 ;  /* 0x0000000310007986 */ /* 0x000fe2000c101924 */
[----:B------:R-:W-:Y:S05]  /*b7c0*/  EXIT ;  /* 0x000000000000794d */ /* 0x000fea0003800000 */
.L_x_18988:
[----:B------:R-:W-:-:S04]  /*b7d0*/  PRMT R3, R9, 0x8880, RZ ;  /* 0x0000888009037816 */ /* 0x000fc800000000ff */
[----:B------:R-:W-:-:S05]  /*b7e0*/  PRMT R3, R3, 0x7710, RZ ;  /* 0x0000771003037816 */ /* 0x000fca00000000ff */
[----:B------:R-:W-:Y:S01]  /*b7f0*/  STG.E.U16 desc[UR36][R16.64], R3 ;  /* 0x0000000310007986 */ /* 0x000fe2000c101524 */
[----:B------:R-:W-:Y:S05]  /*b800*/  EXIT ;  /* 0x000000000000794d */ /* 0x000fea0003800000 */
.L_x_18984:
        /* <DEDUP_REMOVED lines=9> */
.L_x_18991:
[----:B------:R-:W0:Y:S02]  /*b8a0*/  I2F.S8 R0, R9 ;  /* 0x0000000900007306 */ /* 0x000e240000001400 */
[----:B0-----:R-:W-:-:S05]  /*b8b0*/  F2FP.F16.F32.PACK_AB R0, RZ, R0 ;  /* 0x00000000ff00723e */ /* 0x001fca00000000ff */
[----:B------:R-:W-:Y:S01]  /*b8c0*/  STG.E.U16 desc[UR36][R16.64], R0 ;  /* 0x0000000010007986 */ /* 0x000fe2000c101524 */
[----:B------:R-:W-:Y:S05]  /*b8d0*/  EXIT ;  /* 0x000000000000794d */ /* 0x000fea0003800000 */
.L_x_18990:
        /* <DEDUP_REMOVED lines=10> */
.L_x_18993:
[----:B------:R-:W0:Y:S02]  /*b980*/  I2F.S8 R9, R9 ;  /* 0x0000000900097306 */ /* 0x000e240000001400 */
[----:B0-----:R-:W-:-:S04]  /*b990*/  F2FP.F16.F32.PACK_AB R3, RZ, R9 ;  /* 0x00000009ff03723e */ /* 0x001fc800000000ff */
[----:B------:R-:W-:-:S05]  /*b9a0*/  PRMT R3, R3, 0x5410, RZ ;  /* 0x0000541003037816 */ /* 0x000fca00000000ff */
[----:B------:R-:W-:Y:S01]  /*b9b0*/  STG.E desc[UR36][R16.64], R3 ;  /* 0x0000000310007986 */ /* 0x000fe2000c101924 */
[----:B------:R-:W-:Y:S05]  /*b9c0*/  EXIT ;  /* 0x000000000000794d */ /* 0x000fea0003800000 */
.L_x_18992:
[----:B------:R-:W-:-:S04]  /*b9d0*/  PRMT R2, R9, 0x8880, RZ ;  /* 0x0000888009027816 */ /* 0x000fc800000000ff */
[----:B------:R-:W-:-:S06]  /*b9e0*/  PRMT R2, R2, 0x7710, RZ ;  /* 0x0000771002027816 */ /* 0x000fcc00000000ff */
[----:B------:R-:W0:Y:S02]  /*b9f0*/  I2F.F64.S16 R2, R2 ;  /* 0x0000000200027312 */ /* 0x000e240000101c00 */
[----:B0-----:R-:W-:Y:S01]  /*ba00*/  STG.E.64 desc[UR36][R16.64], R2 ;  /* 0x0000000210007986 */ /* 0x001fe2000c101b24 */
[----:B------:R-:W-:Y:S05]  /*ba10*/  EXIT ;  /* 0x000000000000794d */ /* 0x000fea0003800000 */
.L_x_18983:
        /* <DEDUP_REMOVED lines=14> */
.L_x_18997:
        /* <DEDUP_REMOVED lines=17> */
.L_x_19000:
[----:B------:R-:W-:-:S04]  /*bc10*/  SHF.R.U32.HI R3, RZ, 0x18, R3 ;  /* 0x00000018ff037819 */ /* 0x000fc80000011603 */
[----:B------:R-:W-:-:S04]  /*bc20*/  LOP3.LUT R0, R0, 0x80, R3, 0xf8, !PT ;  /* 0x0000008000007812 */ /* 0x000fc800078ef803 */
[----:B------:R-:W-:-:S07]  /*bc30*/  PRMT R8, R0, 0x7610, R8 ;  /* 0x0000761000087816 */ /* 0x000fce0000000008 */
.L_x_18999:
[----:B------:R-:W-:Y:S05]  /*bc40*/  BSYNC.RECONVERGENT B0 ;  /* 0x0000000000007941 */ /* 0x000fea0003800200 */
.L_x_18998:
[----:B------:R-:W-:Y:S01]  /*bc50*/  STG.E.U8 desc[UR36][R16.64], R8 ;  /* 0x0000000810007986 */ /* 0x000fe2000c101124 */
[----:B------:R-:W-:Y:S05]  /*bc60*/  EXIT ;  /* 0x000000000000794d */ /* 0x000fea0003800000 */
.L_x_18996:
        /* <DEDUP_REMOVED lines=17> */
.L_x_19003:
[----:B------:R-:W-:-:S04]  /*bd80*/  SHF.R.U32.HI R3, RZ, 0x18, R3 ;  /* 0x00000018ff037819 */ /* 0x000fc80000011603 */
[----:B------:R-:W-:-:S04]  /*bd90*/  LOP3.LUT R0, R0, 0x80, R3, 0xf8, !PT ;  /* 0x0000008000007812 */ /* 0x000fc800078ef803 */
[----:B------:R-:W-:-:S07]  /*bda0*/  PRMT R8, R0, 0x7610, R8 ;  /* 0x0000761000087816 */ /* 0x000fce0000000008 */
.L_x_19002:
[----:B------:R-:W-:Y:S05]  /*bdb0*/  BSYNC.RECONVERGENT B0 ;  /* 0x0000000000007941 */ /* 0x000fea0003800200 */
.L_x_19001:
[----:B------:R-:W-:Y:S01]  /*bdc0*/  STG.E.U8 desc[UR36][R16.64], R8 ;  /* 0x0000000810007986 */ /* 0x000fe2000c101124 */
[----:B------:R-:W-:Y:S05]  /*bdd0*/  EXIT ;  /* 0x000000000000794d */ /* 0x000fea0003800000 */
.L_x_18995:
        /* <DEDUP_REMOVED lines=22> */
.L_x_19005:
[----:B------:R-:W-:-:S04]  /*bf40*/  LOP3.LUT R9, R9, 0xffff, RZ, 0xc0, !PT ;  /* 0x0000ffff09097812 */ /* 0x000fc800078ec0ff */
[----:B------:R-:W-:-:S04]  /*bf50*/  PRMT R9, R9, 0x8880, RZ ;  /* 0x0000888009097816 */ /* 0x000fc800000000ff */
[----:B------:R-:W-:-:S04]  /*bf60*/  MOV R2, R9 ;  /* 0x0000000900027202 */ /* 0x000fc80000000f00 */
[----:B------:R-:W-:-:S05]  /*bf70*/  SHF.R.S32.HI R3, RZ, 0x1f, R2 ;  /* 0x0000001fff037819 */ /* 0x000fca0000011402 */
[----:B------:R-:W-:Y:S01]  /*bf80*/  STG.E.64 desc[UR36][R16.64], R2 ;  /* 0x0000000210007986 */ /* 0x000fe2000c101b24 */
[----:B------:R-:W-:Y:S05]  /*bf90*/  EXIT ;  /* 0x000000000000794d */ /* 0x000fea0003800000 */
.L_x_19004:
[----:B------:R-:W-:-:S04]  /*bfa0*/  LOP3.LUT R9, R9, 0xffff, RZ, 0xc0, !PT ;  /* 0x0000ffff09097812 */ /* 0x000fc800078ec0ff */
[----:B------:R-:W-:-:S05]  /*bfb0*/  PRMT R3, R9, 0x8880, RZ ;  /* 0x0000888009037816 */ /* 0x000fca00000000ff */
[----:B------:R-:W-:Y:S01]  /*bfc0*/  STG.E desc[UR36][R16.64], R3 ;  /* 0x0000000310007986 */ /* 0x000fe2000c101924 */
[----:B------:R-:W-:Y:S05]  /*bfd0*/  EXIT ;  /* 0x000000000000794d */ /* 0x000fea0003800000 */
.L_x_18994:
        /* <DEDUP_REMOVED lines=10> */
.L_x_19007:
[----:B------:R-:W-:Y:S02]  /*c080*/  PRMT R4, R9, 0x8880, RZ ;  /* 0x0000888009047816 */ /* 0x000fe400000000ff */
[----:B------:R-:W-:Y:S02]  /*c090*/  CS2R R6, SRZ ;  /* 0x0000000000067805 */ /* 0x000fe4000001ff00 */
[----:B------:R-:W-:-:S06]  /*c0a0*/  PRMT R4, R4, 0x7710, RZ ;  /* 0x0000771004047816 */ /* 0x000fcc00000000ff */
[----:B------:R-:W0:Y:S02]  /*c0b0*/  I2F.F64.S16 R4, R4 ;  /* 0x0000000400047312 */ /* 0x000e240000101c00 */
[----:B0-----:R-:W-:Y:S01]  /*c0c0*/  STG.E.128 desc[UR36][R16.64], R4 ;  /* 0x0000000410007986 */ /* 0x001fe2000c101d24 */
[----:B------:R-:W-:Y:S05]  /*c0d0*/  EXIT ;  /* 0x000000000000794d */ /* 0x000fea0003800000 */
.L_x_19006:
[----:B------:R-:W-:-:S09]  /*c0e0*/  UISETP.NE.AND UP0, UPT, UR4, 0xf, UPT ;  /* 0x0000000f0400788c */ /* 0x000fd2000bf05270 */
[----:B------:R-:W-:Y:S05]  /*c0f0*/  BRA.U !UP0, `(.L_x_19008) ;  /* 0x0000000108e87547 */ /* 0x000fea000b800000 */
[----:B------:R-:W-:-:S09]  /*c100*/  UISETP.NE.AND UP0, UPT, UR4, 0x17, UPT ;  /* 0x000000170400788c */ /* 0x000fd2000bf05270 */
[----:B------:R-:W-:Y:S05]  /*c110*/  BRA.U !UP0, `(.L_x_19009) ;  /* 0x0000000108907547 */ /* 0x000fea000b800000 */
[----:B------:R-:W-:-:S09]  /*c120*/  UISETP.NE.AND UP0, UPT, UR4, 0x18, UPT ;  /* 0x000000180400788c */ /* 0x000fd2000bf05270 */
[----:B------:R-:W-:Y:S05]  /*c130*/  BRA.U !UP0, `(.L_x_19010) ;  /* 0x0000000108447547 */ /* 0x000fea000b800000 */
.L_x_18987:
        /* <DEDUP_REMOVED lines=16> */
.L_x_19011:
[----:B------:R-:W-:Y:S05]  /*c240*/  EXIT ;  /* 0x000000000000794d */ /* 0x000fea0003800000 */
.L_x_19010:
        /* <DEDUP_REMOVED lines=13> */
.L_x_19013:
[----:B------:R-:W-:Y:S05]  /*c320*/  BSYNC.RECONVERGENT B0 ;  /* 0x0000000000007941 */ /* 0x000fea0003800200 */
.L_x_19012:
[----:B------:R-:W-:-:S05]  /*c330*/  LOP3.LUT R3, R0, 0x80, R3, 0xf8, !PT ;  /* 0x0000008000037812 */ /* 0x000fca00078ef803 */
[----:B------:R-:W-:Y:S01]  /*c340*/  STG.E.U8 desc[UR36][R16.64], R3 ;  /* 0x0000000310007986 */ /* 0x000fe2000c101124 */
[----:B------:R-:W-:Y:S05]  /*c350*/  EXIT ;  /* 0x000000000000794d */ /* 0x000fea0003800000 */
.L_x_19009:
        /* <DEDUP_REMOVED lines=12> */
.L_x_19015:
[----:B------:R-:W-:Y:S01]  /*c420*/  IMAD.MOV.U32 R0, RZ, RZ, 0x7f ;  /* 0x0000007fff007424 */ /* 0x000fe200078e00ff */
[----:B------:R-:W-:-:S04]  /*c430*/  ISETP.GT.U32.AND P0, PT, R2, 0x7f800000, PT ;  /* 0x7f8000000200780c */ /* 0x000fc80003f04070 */
[----:B------:R-:W-:-:S09]  /*c440*/  SEL R0, R0, 0x7c, P0 ;  /* 0x0000007c00007807 */ /* 0x000fd20000000000 */
.L_x_19016:
[----:B------:R-:W-:Y:S05]  /*c450*/  BSYNC.RECONVERGENT B0 ;  /* 0x0000000000007941 */ /* 0x000fea0003800200 */
.L_x_19014:
[----:B------:R-:W-:-:S04]  /*c460*/  SHF.R.U32.HI R3, RZ, 0x18, R3 ;  /* 0x00000018ff037819 */ /* 0x000fc80000011603 */
[----:B------:R-:W-:-:S05]  /*c470*/  LOP3.LUT R3, R0, 0x80, R3, 0xf8, !PT ;  /* 0x0000008000037812 */ /* 0x000fca00078ef803 */
[----:B------:R-:W-:Y:S01]  /*c480*/  STG.E.U8 desc[UR36][R16.64], R3 ;  /* 0x0000000310007986 */ /* 0x000fe2000c101124 */
[----:B------:R-:W-:Y:S05]  /*c490*/  EXIT ;  /* 0x000000000000794d */ /* 0x000fea0003800000 */
.L_x_19008:
[----:B------:R-:W0:Y:S02]  /*c4a0*/  I2F.S8 R0, R9 ;  /* 0x0000000900007306 */ /* 0x000e240000001400 */
[----:B0-----:R-:W-:-:S05]  /*c4b0*/  F2FP.BF16.F32.PACK_AB R0, RZ, R0 ;  /* 0x00000000ff00723e */ /* 0x001fca00000010ff */
[----:B------:R-:W-:Y:S01]  /*c4c0*/  STG.E.U16 desc[UR36][R16.64], R0 ;  /* 0x0000000010007986 */ /* 0x000fe2000c101524 */
[----:B------:R-:W-:Y:S05]  /*c4d0*/  EXIT ;  /* 0x000000000000794d */ /* 0x000fea0003800000 */
        .weak           $__internal_42_$__cuda_sm20_div_s16
        .type           $__internal_42_$__cuda_sm20_div_s16,@function
        .size           $__internal_42_$__cuda_sm20_div_s16,(.L_x_22281 - $__internal_42_$__cuda_sm20_div_s16)
$__internal_42_$__cuda_sm20_div_s16:
[----:B------:R-:W-:Y:S02]  /*c4e0*/  IABS R7, R9 ;  /* 0x0000000900077213 */ /* 0x000fe40000000000 */
[----:B------:R-:W-:Y:S02]  /*c4f0*/  MOV R5, 0x4b800000 ;  /* 0x4b80000000057802 */ /* 0x000fe40000000f00 */
[----:B------:R-:W0:Y:S01]  /*c500*/  I2F.U16 R4, R7 ;  /* 0x0000000700047306 */ /* 0x000e220000101000 */
[----:B------:R-:W-:Y:S02]  /*c510*/  IABS R10, R8 ;  /* 0x00000008000a7213 */ /* 0x000fe40000000000 */
        /* <DEDUP_REMOVED lines=11> */
[----:B------:R-:W-:-:S04]  /*c5d0*/  LOP3.LUT R4, R9, R8, RZ, 0x3c, !PT ;  /* 0x0000000809047212 */ /* 0x000fc800078e3cff */
[----:B------:R-:W-:Y:S01]  /*c5e0*/  SHF.R.U32.HI R4, RZ, 0x1f, R4 ;  /* 0x0000001fff047819 */ /* 0x000fe20000011604 */
[----:B------:R-:W0:Y:S04]  /*c5f0*/  F2I.U32.TRUNC.NTZ R7, R7 ;  /* 0x0000000700077305 */ /* 0x000e28000020f000 */
[----:B------:R-:W-:-:S05]  /*c600*/  IMAD.MOV R6, RZ, RZ, -R4 ;  /* 0x000000ffff067224 */ /* 0x000fca00078e0a04 */
[----:B0-----:R-:W-:-:S05]  /*c610*/  LOP3.LUT R5, R6, 0xffff, R7, 0x78, !PT ;  /* 0x0000ffff06057812 */ /* 0x001fca00078e7807 */
[----:B------:R-:W-:Y:S01]  /*c620*/  IMAD.IADD R9, R4, 0x1, R5 ;  /* 0x0000000104097824 */ /* 0x000fe200078e0205 */
[----:B------:R-:W-:Y:S01]  /*c630*/  @!P0 MOV R9, 0xffffffff ;  /* 0xffffffff00098802 */ /* 0x000fe20000000f00 */
[----:B------:R-:W-:Y:S02]  /*c640*/  IMAD.MOV.U32 R4, RZ, RZ, R0 ;  /* 0x000000ffff047224 */ /* 0x000fe400078e0000 */
[----:B------:R-:W-:-:S04]  /*c650*/  IMAD.MOV.U32 R5, RZ, RZ, 0x0 ;  /* 0x00000000ff057424 */ /* 0x000fc800078e00ff */
[----:B------:R-:W-:Y:S05]  /*c660*/  RET.REL.NODEC R4 `(_ZN2at6native18elementwise_kernelILi128ELi4EZNS0_15gpu_kernel_implINS0_13BUnaryFunctorIaaaZZZNS0_15binary_internal21div_trunc_kernel_cudaERNS_18TensorIteratorBaseEENKUlvE_clEvENKUlvE0_clEvEUlaaE_EEEEvS6_RKT_EUliE_EEviT1_) ;  /* 0xffffff3804647950 */ /* 0x000fea0003c3ffff */
.L_x_19017:
        /* <DEDUP_REMOVED lines=9> */
.L_x_22281:


//--------------------- .text._ZN2at6native27unrolled_elementwise_kernelINS0_13BUnaryFunctorIaaaZZZNS0_15binary_internal21div_trunc_kernel_cudaERNS_18TensorIteratorBaseEENKUlvE_clEvENKUlvE0_clEvEUlaaE_EESt5arrayIPcLm2EELi4E23TrivialOffsetCalculatorILi1EjESE_NS0_6memory12LoadWithCastILi1EEENSF_13StoreWithCastILi1EEEEEviT_T0_T2_T3_T4_T5_ --------------------------
	.section	.text._ZN2at6native27unrolled_elementwise_kernelINS0_13BUnaryFunctorIaaaZZZNS0_15binary_internal21div_trunc_kernel_cudaERNS_18TensorIteratorBaseEENKUlvE_clEvENKUlvE0_clEvEUlaaE_EESt5arrayIPcLm2EELi4E23TrivialOffsetCalculatorILi1EjESE_NS0_6memory12LoadWithCastILi1EEENSF_13StoreWithCastILi1EEEEEviT_T0_T2_T3_T4_T5_,"ax",@progbits
	.align	128
        .global         _ZN2at6native27unrolled_elementwise_kernelINS0_13BUnaryFunctorIaaaZZZNS0_15binary_internal21div_trunc_kernel_cudaERNS_18TensorIteratorBaseEENKUlvE_clEvENKUlvE0_clEvEUlaaE_EESt5arrayIPcLm2EELi4E23TrivialOffsetCalculatorILi1EjESE_NS0_6memory12LoadWithCastILi1EEENSF_13StoreWithCastILi1EEEEEviT_T0_T2_T3_T4_T5_
        .type           _ZN2at6native27unrolled_elementwise_kernelINS0_13BUnaryFunctorIaaaZZZNS0_15binary_internal21div_trunc_kernel_cudaERNS_18TensorIteratorBaseEENKUlvE_clEvENKUlvE0_clEvEUlaaE_EESt5arrayIPcLm2EELi4E23TrivialOffsetCalculatorILi1EjESE_NS0_6memory12LoadWithCastILi1EEENSF_13StoreWithCastILi1EEEEEviT_T0_T2_T3_T4_T5_,@function
        .size           _ZN2at6native27unrolled_elementwise_kernelINS0_13BUnaryFunctorIaaaZZZNS0_15binary_internal21div_trunc_kernel_cudaERNS_18TensorIteratorBaseEENKUlvE_clEvENKUlvE0_clEvEUlaaE_EESt5arrayIPcLm2EELi4E23TrivialOffsetCalculatorILi1EjESE_NS0_6memory12LoadWithCastILi1EEENSF_13StoreWithCastILi1EEEEEviT_T0_T2_T3_T4_T5_,(.L_x_22282 - _ZN2at6native27unrolled_elementwise_kernelINS0_13BUnaryFunctorIaaaZZZNS0_15binary_internal21div_trunc_kernel_cudaERNS_18TensorIteratorBaseEENKUlvE_clEvENKUlvE0_clEvEUlaaE_EESt5arrayIPcLm2EELi4E23TrivialOffsetCalculatorILi1EjESE_NS0_6memory12LoadWithCastILi1EEENSF_13StoreWithCastILi1EEEEEviT_T0_T2_T3_T4_T5_)
        .other          _ZN2at6native27unrolled_elementwise_kernelINS0_13BUnaryFunctorIaaaZZZNS0_15binary_internal21div_trunc_kernel_cudaERNS_18TensorIteratorBaseEENKUlvE_clEvENKUlvE0_clEvEUlaaE_EESt5arrayIPcLm2EELi4E23TrivialOffsetCalculatorILi1EjESE_NS0_6memory12LoadWithCastILi1EEENSF_13StoreWithCastILi1EEEEEviT_T0_T2_T3_T4_T5_,@"STO_CUDA_ENTRY STV_DEFAULT"
_ZN2at6native27unrolled_elementwise_kernelINS0_13BUnaryFunctorIaaaZZZNS0_15binary_internal21div_trunc_kernel_cudaERNS_18TensorIteratorBaseEENKUlvE_clEvENKUlvE0_clEvEUlaaE_EESt5arrayIPcLm2EELi4E23TrivialOffsetCalculatorILi1EjESE_NS0_6memory12LoadWithCastILi1EEENSF_13StoreWithCastILi1EEEEEviT_T0_T2_T3_T4_T5_:
.text._ZN2at6native27unrolled_elementwise_kernelINS0_13BUnaryFunctorIaaaZZZNS0_15binary_internal21div_trunc_kernel_cudaERNS_18TensorIteratorBaseEENKUlvE_clEvENKUlvE0_clEvEUlaaE_EESt5arrayIPcLm2EELi4E23TrivialOffsetCalculatorILi1EjESE_NS0_6memory12LoadWithCastILi1EEENSF_13StoreWithCastILi1EEEEEviT_T0_T2_T3_T4_T5_:
        /* <DEDUP_REMOVED lines=31> */
.L_x_19023:
[----:B------:R3:W5:Y:S01]  /*01f0*/  LDG.E.U8 R0, desc[UR36][R4.64] ;  /* 0x0000002404007981 */ /* 0x000762000c1e1100 */
[----:B------:R-:W-:Y:S05]  /*0200*/  BRA `(.L_x_19025) ;  /* 0x0000000c00507947 */ /* 0x000fea0003800000 */
.L_x_19022:
        /* <DEDUP_REMOVED lines=8> */
.L_x_19027:
[----:B------:R1:W5:Y:S01]  /*0290*/  LDG.E.U8 R0, desc[UR36][R4.64] ;  /* 0x0000002404007981 */ /* 0x000362000c1e1100 */
[----:B------:R-:W-:Y:S05]  /*02a0*/  BRA `(.L_x_19025) ;  /* 0x0000000c00287947 */ /* 0x000fea0003800000 */
.L_x_19026:
[----:B------:R2:W5:Y:S01]  /*02b0*/  LDG.E.U16 R0, desc[UR36][R4.64] ;  /* 0x0000002404007981 */ /* 0x000562000c1e1500 */
[----:B------:R-:W-:Y:S05]  /*02c0*/  BRA `(.L_x_19025) ;  /* 0x0000000c00207947 */ /* 0x000fea0003800000 */
.L_x_19021:
        /* <DEDUP_REMOVED lines=9> */
.L_x_19029:
[----:B------:R-:W2:Y:S02]  /*0360*/  LDG.E.U16 R3, desc[UR36][R4.64] ;  /* 0x0000002404037981 */ /* 0x000ea4000c1e1500 */
[----:B--2---:R-:W-:-:S06]  /*0370*/  HADD2.F32 R3, -RZ, R3.H0_H0 ;  /* 0x20000003ff037230 */ /* 0x004fcc0000004100 */
[----:B------:R-:W0:Y:S02]  /*0380*/  F2I.FTZ.TRUNC.NTZ R3, R3 ;  /* 0x0000000300037305 */ /* 0x000e24000021f100 */
[----:B0-----:R-:W-:Y:S01]  /*0390*/  PRMT R0, R3, 0x7610, R0 ;  /* 0x0000761003007816 */ /* 0x001fe20000000000 */
[----:B------:R-:W-:Y:S06]  /*03a0*/  BRA `(.L_x_19025) ;  /* 0x0000000800e87947 */ /* 0x000fec0003800000 */
.L_x_19028:
        /* <DEDUP_REMOVED lines=9> */
.L_x_19031:
[----:B------:R-:W2:Y:S02]  /*0440*/  LDG.E.U16 R4, desc[UR36][R4.64] ;  /* 0x0000002404047981 */ /* 0x000ea4000c1e1500 */
[----:B--2---:R-:W-:-:S06]  /*0450*/  HADD2.F32 R3, -RZ, R4.H0_H0 ;  /* 0x20000004ff037230 */ /* 0x004fcc0000004100 */
[----:B------:R-:W0:Y:S02]  /*0460*/  F2I.FTZ.TRUNC.NTZ R3, R3 ;  /* 0x0000000300037305 */ /* 0x000e24000021f100 */
[----:B0-----:R-:W-:Y:S01]  /*0470*/  PRMT R0, R3, 0x7610, R0 ;  /* 0x0000761003007816 */ /* 0x001fe20000000000 */
[----:B------:R-:W-:Y:S06]  /*0480*/  BRA `(.L_x_19025) ;  /* 0x0000000800b07947 */ /* 0x000fec0003800000 */
.L_x_19030:
[----:B------:R-:W2:Y:S02]  /*0490*/  LDG.E.64 R4, desc[UR36][R4.64] ;  /* 0x0000002404047981 */ /* 0x000ea4000c1e1b00 */
[----:B--2---:R0:W1:Y:S02]  /*04a0*/  F2I.F64.TRUNC R0, R4 ;  /* 0x0000000400007311 */ /* 0x004064000030d100 */
[----:B01----:R-:W-:Y:S05]  /*04b0*/  BRA `(.L_x_19025) ;  /* 0x0000000800a47947 */ /* 0x003fea0003800000 */
.L_x_19020:
        /* <DEDUP_REMOVED lines=12> */
.L_x_19034:
[----:B------:R-:W2:Y:S02]  /*0580*/  LDG.E.64 R4, desc[UR36][R4.64] ;  /* 0x0000002404047981 */ /* 0x000ea4000c1e1b00 */
[----:B--2---:R0:W1:Y:S02]  /*0590*/  F2I.F64.TRUNC R0, R4 ;  /* 0x0000000400007311 */ /* 0x004064000030d100 */
[----:B01----:R-:W-:Y:S05]  /*05a0*/  BRA `(.L_x_19025) ;  /* 0x0000000800687947 */ /* 0x003fea0003800000 */
.L_x_19033:
        /* <DEDUP_REMOVED lines=27> */
.L_x_19036:
        /* <DEDUP_REMOVED lines=15> */
.L_x_19035:
[----:B------:R-:W2:Y:S02]  /*0850*/  LDG.E.U16 R3, desc[UR36][R4.64] ;  /* 0x0000002404037981 */ /* 0x000ea4000c1e1500 */
[----:B--2---:R-:W-:-:S06]  /*0860*/  IMAD.U32 R3, R3, 0x10000, RZ ;  /* 0x0001000003037824 */ /* 0x004fcc00078e00ff */
[----:B------:R-:W0:Y:S02]  /*0870*/  F2I.FTZ.TRUNC.NTZ R3, R3 ;  /* 0x0000000300037305 */ /* 0x000e24000021f100 */
[----:B0-----:R-:W-:Y:S01]  /*0880*/  PRMT R0, R3, 0x7610, R0 ;  /* 0x0000761003007816 */ /* 0x001fe20000000000 */
[----:B------:R-:W-:Y:S06]  /*0890*/  BRA `(.L_x_19025) ;  /* 0x0000000400ac7947 */ /* 0x000fec0003800000 */
.L_x_19032:
        /* <DEDUP_REMOVED lines=10> */
.L_x_19039:
        /* <DEDUP_REMOVED lines=21> */
.L_x_19043:
[----:B------:R-:W-:Y:S05]  /*0a90*/  BSYNC.RECONVERGENT B1 ;  /* 0x0000000000017941 */ /* 0x000fea0003800200 */
.L_x_19042:
[----:B------:R-:W-:Y:S01]  /*0aa0*/  IMAD.SHL.U32 R0, R0, 0x100000, RZ ;  /* 0x0010000000007824 */ /* 0x000fe200078e00ff */
[----:B------:R-:W-:-:S04]  /*0ab0*/  LEA R3, R3, 0x3b800000, 0x17 ;  /* 0x3b80000003037811 */ /* 0x000fc800078eb8ff */
[----:B------:R-:W-:-:S07]  /*0ac0*/  LOP3.LUT R3, R3, R0, R7, 0xfe, !PT ;  /* 0x0000000003037212 */ /* 0x000fce00078efe07 */
.L_x_19041:
[----:B------:R-:W-:Y:S05]  /*0ad0*/  BSYNC.RECONVERGENT B0 ;  /* 0x0000000000007941 */ /* 0x000fea0003800200 */
.L_x_19040:
[----:B------:R-:W0:Y:S02]  /*0ae0*/  F2I.FTZ.TRUNC.NTZ R3, R3 ;  /* 0x0000000300037305 */ /* 0x000e24000021f100 */
[----:B0-----:R-:W-:Y:S01]  /*0af0*/  PRMT R0, R3, 0x7610, R0 ;  /* 0x0000761003007816 */ /* 0x001fe20000000000 */
[----:B------:R-:W-:Y:S06]  /*0b00*/  BRA `(.L_x_19025) ;  /* 0x0000000400107947 */ /* 0x000fec0003800000 */
.L_x_19038:
        /* <DEDUP_REMOVED lines=21> */
.L_x_19047:
[----:B------:R-:W-:Y:S05]  /*0c60*/  BSYNC.RECONVERGENT B1 ;  /* 0x0000000000017941 */ /* 0x000fea0003800200 */
.L_x_19046:
[----:B------:R-:W-:Y:S01]  /*0c70*/  IMAD.SHL.U32 R0, R0, 0x200000, RZ ;  /* 0x0020000000007824 */ /* 0x000fe200078e00ff */
[----:B------:R-:W-:-:S04]  /*0c80*/  LEA R3, R3, 0x37800000, 0x17 ;  /* 0x3780000003037811 */ /* 0x000fc800078eb8ff */
[----:B------:R-:W-:-:S07]  /*0c90*/  LOP3.LUT R3, R3, R0, R7, 0xfe, !PT ;  /* 0x0000000003037212 */ /* 0x000fce00078efe07 */
.L_x_19045:
[----:B------:R-:W-:Y:S05]  /*0ca0*/  BSYNC.RECONVERGENT B0 ;  /* 0x0000000000007941 */ /* 0x000fea0003800200 */
.L_x_19044:
[----:B------:R-:W0:Y:S02]  /*0cb0*/  F2I.FTZ.TRUNC.NTZ R3, R3 ;  /* 0x0000000300037305 */ /* 0x000e24000021f100 */
[----:B0-----:R-:W-:Y:S01]  /*0cc0*/  PRMT R0, R3, 0x7610, R0 ;  /* 0x0000761003007816 */ /* 0x001fe20000000000 */
[----:B------:R-:W-:Y:S06]  /*0cd0*/  BRA `(.L_x_19025) ;  /* 0x00000000009c7947 */ /* 0x000fec0003800000 */
.L_x_19037:
[----:B------:R-:W-:-:S09]  /*0ce0*/  UISETP.NE.AND UP0, UPT, UR4, 0x1c, UPT ;  /* 0x0000001c0400788c */ /* 0x000fd2000bf05270 */
[----:B------:R-:W-:Y:S05]  /*0cf0*/  BRA.U !UP0, `(.L_x_19048) ;  /* 0x0000000108907547 */ /* 0x000fea000b800000 */
[----:B------:R-:W-:-:S09]  /*0d00*/  UISETP.NE.AND UP0, UPT, UR4, 0x1d, UPT ;  /* 0x0000001d0400788c */ /* 0x000fd2000bf05270 */
[----:B------:R-:W-:Y:S05]  /*0d10*/  BRA.U !UP0, `(.L_x_19049) ;  /* 0x0000000108807547 */ /* 0x000fea000b800000 */
[----:B------:R-:W-:-:S09]  /*0d20*/  UISETP.NE.AND UP0, UPT, UR4, 0x2c, UPT ;  /* 0x0000002c0400788c */ /* 0x000fd2000bf05270 */
[----:B------:R-:W-:Y:S05]  /*0d30*/  BRA.U !UP0, `(.L_x_19050) ;  /* 0x0000000108487547 */ /* 0x000fea000b800000 */
.L_x_19024:
        /* <DEDUP_REMOVED lines=16> */
.L_x_19051:
[----:B------:R-:W-:Y:S01]  /*0e40*/  PRMT R0, RZ, 0x7610, R0 ;  /* 0x00007610ff007816 */ /* 0x000fe20000000000 */
[----:B------:R-:W-:Y:S06]  /*0e50*/  BRA `(.L_x_19025) ;  /* 0x00000000003c7947 */ /* 0x000fec0003800000 */
.L_x_19050:
        /* <DEDUP_REMOVED lines=8> */
.L_x_19053:
[----:B------:R-:W-:Y:S05]  /*0ee0*/  BSYNC.RECONVERGENT B0 ;  /* 0x0000000000007941 */ /* 0x000fea0003800200 */
.L_x_19052:
[----:B------:R-:W0:Y:S02]  /*0ef0*/  F2I.FTZ.TRUNC.NTZ R3, R3 ;  /* 0x0000000300037305 */ /* 0x000e24000021f100 */
[----:B0-----:R-:W-:Y:S01]  /*0f00*/  PRMT R0, R3, 0x7610, R0 ;  /* 0x0000761003007816 */ /* 0x001fe20000000000 */
[----:B------:R-:W-:Y:S06]  /*0f10*/  BRA `(.L_x_19025) ;  /* 0x00000000000c7947 */ /* 0x000fec0003800000 */
.L_x_19049:
[----:B------:R0:W5:Y:S01]  /*0f20*/  LDG.E.U8 R0, desc[UR36][R4.64] ;  /* 0x0000002404007981 */ /* 0x000162000c1e1100 */
[----:B------:R-:W-:Y:S05]  /*0f30*/  BRA `(.L_x_19025) ;  /* 0x0000000000047947 */ /* 0x000fea0003800000 */
.L_x_19048:
[----:B------:R0:W5:Y:S02]  /*0f40*/  LDG.E.U8 R0, desc[UR36][R4.64] ;  /* 0x0000002404007981 */ /* 0x000164000c1e1100 */
.L_x_19025:
[----:B-1---5:R-:W-:Y:S01]  /*0f50*/  PRMT R0, R0, 0x8880, RZ ;  /* 0x0000888000007816 */ /* 0x022fe200000000ff */
[----:B------:R-:W-:-:S03]  /*0f60*/  VIADD R23, R25, 0x80 ;  /* 0x0000008019177836 */ /* 0x000fc60000000000 */
[----:B------:R-:W-:-:S07]  /*0f70*/  PRMT R22, R0, 0x7710, RZ ;  /* 0x0000771000167816 */ /* 0x000fce00000000ff */
.L_x_19019:
[----:B------:R-:W-:Y:S05]  /*0f80*/  BSYNC.RECONVERGENT B6 ;  /* 0x0000000000067941 */ /* 0x000fea0003800200 */
.L_x_19018:
[----:B------:R-:W-:Y:S01]  /*0f90*/  ISETP.GE.AND P0, PT, R23, R16, PT ;  /* 0x000000101700720c */ /* 0x000fe20003f06270 */
[----:B------:R-:W-:Y:S01]  /*0fa0*/  BSSY.RECONVERGENT B6, `(.L_x_19054) ;  /* 0x00000ef000067945 */ /* 0x000fe20003800200 */
[----:B------:R-:W-:-:S11]  /*0fb0*/  PRMT R19, RZ, 0x7610, R19 ;  /* 0x00007610ff137816 */ /* 0x000fd60000000013 */
        /* <DEDUP_REMOVED lines=20> */
.L_x_19059:
[----:B------:R0:W5:Y:S01]  /*1100*/  LDG.E.U8 R0, desc[UR36][R4.64] ;  /* 0x0000002404007981 */ /* 0x000162000c1e1100 */
[----:B------:R-:W-:Y:S05]  /*1110*/  BRA `(.L_x_19061) ;  /* 0x0000000c00507947 */ /* 0x000fea0003800000 */
.L_x_19058:
        /* <DEDUP_REMOVED lines=8> */
.L_x_19063:
[----:B------:R0:W5:Y:S01]  /*11a0*/  LDG.E.U8 R0, desc[UR36][R4.64] ;  /* 0x0000002404007981 */ /* 0x000162000c1e1100 */
[----:B------:R-:W-:Y:S05]  /*11b0*/  BRA `(.L_x_19061) ;  /* 0x0000000c00287947 */ /* 0x000fea0003800000 */
.L_x_19062:
[----:B------:R0:W5:Y:S01]  /*11c0*/  LDG.E.U16 R0, desc[UR36][R4.64] ;  /* 0x0000002404007981 */ /* 0x000162000c1e1500 */
[----:B------:R-:W-:Y:S05]  /*11d0*/  BRA `(.L_x_19061) ;  /* 0x0000000c00207947 */ /* 0x000fea0003800000 */
.L_x_19057:
        /* <DEDUP_REMOVED lines=9> */
.L_x_19065:
[----:B------:R-:W2:Y:S02]  /*1270*/  LDG.E.U16 R3, desc[UR36][R4.64] ;  /* 0x0000002404037981 */ /* 0x000ea4000c1e1500 */
[----:B--2---:R-:W-:-:S06]  /*1280*/  HADD2.F32 R3, -RZ, R3.H0_H0 ;  /* 0x20000003ff037230 */ /* 0x004fcc0000004100 */
[----:B------:R-:W0:Y:S02]  /*1290*/  F2I.FTZ.TRUNC.NTZ R3, R3 ;  /* 0x0000000300037305 */ /* 0x000e24000021f100 */
[----:B0-----:R-:W-:Y:S01]  /*12a0*/  PRMT R0, R3, 0x7610, R0 ;  /* 0x0000761003007816 */ /* 0x001fe20000000000 */
[----:B------:R-:W-:Y:S06]  /*12b0*/  BRA `(.L_x_19061) ;  /* 0x0000000800e87947 */ /* 0x000fec0003800000 */
.L_x_19064:
        /* <DEDUP_REMOVED lines=9> */
.L_x_19067:
[----:B------:R-:W2:Y:S02]  /*1350*/  LDG.E.U16 R4, desc[UR36][R4.64] ;  /* 0x0000002404047981 */ /* 0x000ea4000c1e1500 */
[----:B--2---:R-:W-:-:S06]  /*1360*/  HADD2.F32 R3, -RZ, R4.H0_H0 ;  /* 0x20000004ff037230 */ /* 0x004fcc0000004100 */
[----:B------:R-:W0:Y:S02]  /*1370*/  F2I.FTZ.TRUNC.NTZ R3, R3 ;  /* 0x0000000300037305 */ /* 0x000e24000021f100 */
[----:B0-----:R-:W-:Y:S01]  /*1380*/  PRMT R0, R3, 0x7610, R0 ;  /* 0x0000761003007816 */ /* 0x001fe20000000000 */
[----:B------:R-:W-:Y:S06]  /*1390*/  BRA `(.L_x_19061) ;  /* 0x0000000800b07947 */ /* 0x000fec0003800000 */
.L_x_19066:
[----:B------:R-:W2:Y:S02]  /*13a0*/  LDG.E.64 R4, desc[UR36][R4.64] ;  /* 0x0000002404047981 */ /* 0x000ea4000c1e1b00 */
[----:B--2---:R0:W1:Y:S02]  /*13b0*/  F2I.F64.TRUNC R0, R4 ;  /* 0x0000000400007311 */ /* 0x004064000030d100 */
[----:B01----:R-:W-:Y:S05]  /*13c0*/  BRA `(.L_x_19061) ;  /* 0x0000000800a47947 */ /* 0x003fea0003800000 */
.L_x_19056:
        /* <DEDUP_REMOVED lines=12> */
.L_x_19070:
[----:B------:R-:W2:Y:S02]  /*1490*/  LDG.E.64 R4, desc[UR36][R4.64] ;  /* 0x0000002404047981 */ /* 0x000ea4000c1e1b00 */
[----:B--2---:R0:W1:Y:S02]  /*14a0*/  F2I.F64.TRUNC R0, R4 ;  /* 0x0000000400007311 */ /* 0x004064000030d100 */
[----:B01----:R-:W-:Y:S05]  /*14b0*/  BRA `(.L_x_19061) ;  /* 0x0000000800687947 */ /* 0x003fea0003800000 */
.L_x_19069:
        /* <DEDUP_REMOVED lines=27> */
.L_x_19072:
        /* <DEDUP_REMOVED lines=15> */
.L_x_19071:
[----:B------:R-:W2:Y:S02]  /*1760*/  LDG.E.U16 R3, desc[UR36][R4.64] ;  /* 0x0000002404037981 */ /* 0x000ea4000c1e1500 */
[----:B--2---:R-:W-:-:S06]  /*1770*/  IMAD.U32 R3, R3, 0x10000, RZ ;  /* 0x0001000003037824 */ /* 0x004fcc00078e00ff */
[----:B------:R-:W0:Y:S02]  /*1780*/  F2I.FTZ.TRUNC.NTZ R3, R3 ;  /* 0x0000000300037305 */ /* 0x000e24000021f100 */
[----:B0-----:R-:W-:Y:S01]  /*1790*/  PRMT R0, R3, 0x7610, R0 ;  /* 0x0000761003007816 */ /* 0x001fe20000000000 */
[----:B------:R-:W-:Y:S06]  /*17a0*/  BRA `(.L_x_19061) ;  /* 0x0000000400ac7947 */ /* 0x000fec0003800000 */
.L_x_19068:
        /* <DEDUP_REMOVED lines=10> */
.L_x_19075:
        /* <DEDUP_REMOVED lines=21> */
.L_x_19079:
[----:B------:R-:W-:Y:S05]  /*19a0*/  BSYNC.RECONVERGENT B1 ;  /* 0x0000000000017941 */ /* 0x000fea0003800200 */
.L_x_19078:
[----:B------:R-:W-:Y:S01]  /*19b0*/  IMAD.SHL.U32 R0, R0, 0x100000, RZ ;  /* 0x0010000000007824 */ /* 0x000fe200078e00ff */
[----:B------:R-:W-:-:S04]  /*19c0*/  LEA R3, R3, 0x3b800000, 0x17 ;  /* 0x3b80000003037811 */ /* 0x000fc800078eb8ff */
[----:B------:R-:W-:-:S07]  /*19d0*/  LOP3.LUT R3, R3, R0, R7, 0xfe, !PT ;  /* 0x0000000003037212 */ /* 0x000fce00078efe07 */
.L_x_19077:
[----:B------:R-:W-:Y:S05]  /*19e0*/  BSYNC.RECONVERGENT B0 ;  /* 0x0000000000007941 */ /* 0x000fea0003800200 */
.L_x_19076:
[----:B------:R-:W0:Y:S02]  /*19f0*/  F2I.FTZ.TRUNC.NTZ R3, R3 ;  /* 0x0000000300037305 */ /* 0x000e24000021f100 */
[----:B0-----:R-:W-:Y:S01]  /*1a00*/  PRMT R0, R3, 0x7610, R0 ;  /* 0x0000761003007816 */ /* 0x001fe20000000000 */
[----:B------:R-:W-:Y:S06]  /*1a10*/  BRA `(.L_x_19061) ;  /* 0x0000000400107947 */ /* 0x000fec0003800000 */
.L_x_19074:
        /* <DEDUP_REMOVED lines=21> */
.L_x_19083:
[----:B------:R-:W-:Y:S05]  /*1b70*/  BSYNC.RECONVERGENT B1 ;  /* 0x0000000000017941 */ /* 0x000fea0003800200 */
.L_x_19082:
[----:B------:R-:W-:Y:S01]  /*1b80*/  IMAD.SHL.U32 R0, R0, 0x200000, RZ ;  /* 0x0020000000007824 */ /* 0x000fe200078e00ff */
[----:B------:R-:W-:-:S04]  /*1b90*/  LEA R3, R3, 0x37800000, 0x17 ;  /* 0x3780000003037811 */ /* 0x000fc800078eb8ff */
[----:B------:R-:W-:-:S07]  /*1ba0*/  LOP3.LUT R3, R3, R0, R7, 0xfe, !PT ;  /* 0x0000000003037212 */ /* 0x000fce00078efe07 */
.L_x_19081:
[----:B------:R-:W-:Y:S05]  /*1bb0*/  BSYNC.RECONVERGENT B0 ;  /* 0x0000000000007941 */ /* 0x000fea0003800200 */
.L_x_19080:
[----:B------:R-:W0:Y:S02]  /*1bc0*/  F2I.FTZ.TRUNC.NTZ R3, R3 ;  /* 0x0000000300037305 */ /* 0x000e24000021f100 */
[----:B0-----:R-:W-:Y:S01]  /*1bd0*/  PRMT R0, R3, 0x7610, R0 ;  /* 0x0000761003007816 */ /* 0x001fe20000000000 */
[----:B------:R-:W-:Y:S06]  /*1be0*/  BRA `(.L_x_19061) ;  /* 0x00000000009c7947 */ /* 0x000fec0003800000 */
.L_x_19073:
        /* <DEDUP_REMOVED lines=14> */
.L_x_19087:
[----:B------:R-:W-:Y:S05]  /*1cd0*/  BSYNC.RECONVERGENT B0 ;  /* 0x0000000000007941 */ /* 0x000fea0003800200 */
.L_x_19086:
[----:B------:R-:W0:Y:S02]  /*1ce0*/  F2I.FTZ.TRUNC.NTZ R3, R3 ;  /* 0x0000000300037305 */ /* 0x000e24000021f100 */
[----:B0-----:R-:W-:Y:S01]  /*1cf0*/  PRMT R0, R3, 0x7610, R0 ;  /* 0x0000761003007816 */ /* 0x001fe20000000000 */
[----:B------:R-:W-:Y:S06]  /*1d00*/  BRA `(.L_x_19061) ;  /* 0x0000000000547947 */ /* 0x000fec0003800000 */
.L_x_19060:
        /* <DEDUP_REMOVED lines=16> */
.L_x_19088:
[----:B------:R-:W-:Y:S01]  /*1e10*/  PRMT R0, RZ, 0x7610, R0 ;  /* 0x00007610ff007816 */ /* 0x000fe20000000000 */
[----:B------:R-:W-:Y:S06]  /*1e20*/  BRA `(.L_x_19061) ;  /* 0x00000000000c7947 */ /* 0x000fec0003800000 */
.L_x_19085:
[----:B------:R1:W5:Y:S01]  /*1e30*/  LDG.E.U8 R0, desc[UR36][R4.64] ;  /* 0x0000002404007981 */ /* 0x000362000c1e1100 */
[----:B------:R-:W-:Y:S05]  /*1e40*/  BRA `(.L_x_19061) ;  /* 0x0000000000047947 */ /* 0x000fea0003800000 */
.L_x_19084:
[----:B------:R0:W5:Y:S02]  /*1e50*/  LDG.E.U8 R0, desc[UR36][R4.64] ;  /* 0x0000002404007981 */ /* 0x000164000c1e1100 */
.L_x_19061:
[----:B-1--45:R-:W-:Y:S01]  /*1e60*/  PRMT R0, R0, 0x8880, RZ ;  /* 0x0000888000007816 */ /* 0x032fe200000000ff */
[----:B------:R-:W-:-:S03]  /*1e70*/  VIADD R23, R23, 0x80 ;  /* 0x0000008017177836 */ /* 0x000fc60000000000 */
[----:B------:R-:W-:-:S07]  /*1e80*/  PRMT R19, R0, 0x7710, RZ ;  /* 0x0000771000137816 */ /* 0x000fce00000000ff */
.L_x_19055:
[----:B------:R-:W-:Y:S05]  /*1e90*/  BSYNC.RECONVERGENT B6 ;  /* 0x0000000000067941 */ /* 0x000fea0003800200 */
.L_x_19054:
        /* <DEDUP_REMOVED lines=23> */
.L_x_19094:
[----:B------:R0:W5:Y:S01]  /*2010*/  LDG.E.U8 R0, desc[UR36][R4.64] ;  /* 0x0000002404007981 */ /* 0x000162000c1e1100 */
[----:B------:R-:W-:Y:S05]  /*2020*/  BRA `(.L_x_19096) ;  /* 0x0000000c00507947 */ /* 0x000fea0003800000 */
.L_x_19093:
        /* <DEDUP_REMOVED lines=8> */
.L_x_19098:
[----:B------:R0:W5:Y:S01]  /*20b0*/  LDG.E.U8 R0, desc[UR36][R4.64] ;  /* 0x0000002404007981 */ /* 0x000162000c1e1100 */
[----:B------:R-:W-:Y:S05]  /*20c0*/  BRA `(.L_x_19096) ;  /* 0x0000000c00287947 */ /* 0x000fea0003800000 */
.L_x_19097:
[----:B------:R0:W5:Y:S01]  /*20d0*/  LDG.E.U16 R0, desc[UR36][R4.64] ;  /* 0x0000002404007981 */ /* 0x000162000c1e1500 */
[----:B------:R-:W-:Y:S05]  /*20e0*/  BRA `(.L_x_19096) ;  /* 0x0000000c00207947 */ /* 0x000fea0003800000 */
.L_x_19092:
        /* <DEDUP_REMOVED lines=9> */
.L_x_19100:
[----:B------:R-:W2:Y:S02]  /*2180*/  LDG.E.U16 R3, desc[UR36][R4.64] ;  /* 0x0000002404037981 */ /* 0x000ea4000c1e1500 */
[----:B--2---:R-:W-:-:S06]  /*2190*/  HADD2.F32 R3, -RZ, R3.H0_H0 ;  /* 0x20000003ff037230 */ /* 0x004fcc0000004100 */
[----:B------:R-:W0:Y:S02]  /*21a0*/  F2I.FTZ.TRUNC.NTZ R3, R3 ;  /* 0x0000000300037305 */ /* 0x000e24000021f100 */
[----:B0-----:R-:W-:Y:S01]  /*21b0*/  PRMT R0, R3, 0x7610, R0 ;  /* 0x0000761003007816 */ /* 0x001fe20000000000 */
[----:B------:R-:W-:Y:S06]  /*21c0*/  BRA `(.L_x_19096) ;  /* 0x0000000800e87947 */ /* 0x000fec0003800000 */
.L_x_19099:
        /* <DEDUP_REMOVED lines=9> */
.L_x_19102:
[----:B------:R-:W2:Y:S02]  /*2260*/  LDG.E.U16 R4, desc[UR36][R4.64] ;  /* 0x0000002404047981 */ /* 0x000ea4000c1e1500 */
[----:B--2---:R-:W-:-:S06]  /*2270*/  HADD2.F32 R3, -RZ, R4.H0_H0 ;  /* 0x20000004ff037230 */ /* 0x004fcc0000004100 */
[----:B------:R-:W0:Y:S02]  /*2280*/  F2I.FTZ.TRUNC.NTZ R3, R3 ;  /* 0x0000000300037305 */ /* 0x000e24000021f100 */
[----:B0-----:R-:W-:Y:S01]  /*2290*/  PRMT R0, R3, 0x7610, R0 ;  /* 0x0000761003007816 */ /* 0x001fe20000000000 */
[----:B------:R-:W-:Y:S06]  /*22a0*/  BRA `(.L_x_19096) ;  /* 0x0000000800b07947 */ /* 0x000fec0003800000 */
.L_x_19101:
[----:B------:R-:W2:Y:S02]  /*22b0*/  LDG.E.64 R4, desc[UR36][R4.64] ;  /* 0x0000002404047981 */ /* 0x000ea4000c1e1b00 */
[----:B--2---:R0:W1:Y:S02]  /*22c0*/  F2I.F64.TRUNC R0, R4 ;  /* 0x0000000400007311 */ /* 0x004064000030d100 */
[----:B01----:R-:W-:Y:S05]  /*22d0*/  BRA `(.L_x_19096) ;  /* 0x0000000800a47947 */ /* 0x003fea0003800000 */
.L_x_19091:
        /* <DEDUP_REMOVED lines=12> */
.L_x_19105:
[----:B------:R-:W2:Y:S02]  /*23a0*/  LDG.E.64 R4, desc[UR36][R4.64] ;  /* 0x0000002404047981 */ /* 0x000ea4000c1e1b00 */
[----:B--2---:R3:W4:Y:S02]  /*23b0*/  F2I.F64.TRUNC R0, R4 ;  /* 0x0000000400007311 */ /* 0x004724000030d100 */
[----:B---34-:R-:W-:Y:S05]  /*23c0*/  BRA `(.L_x_19096) ;  /* 0x0000000800687947 */ /* 0x018fea0003800000 */
.L_x_19104:
        /* <DEDUP_REMOVED lines=27> */
.L_x_19107:
        /* <DEDUP_REMOVED lines=15> */
.L_x_19106:
[----:B------:R-:W2:Y:S02]  /*2670*/  LDG.E.U16 R3, desc[UR36][R4.64] ;  /* 0x0000002404037981 */ /* 0x000ea4000c1e1500 */
[----:B--2---:R-:W-:-:S06]  /*2680*/  IMAD.U32 R3, R3, 0x10000, RZ ;  /* 0x0001000003037824 */ /* 0x004fcc00078e00ff */
[----:B------:R-:W0:Y:S02]  /*2690*/  F2I.FTZ.TRUNC.NTZ R3, R3 ;  /* 0x0000000300037305 */ /* 0x000e24000021f100 */
[----:B0-----:R-:W-:Y:S01]  /*26a0*/  PRMT R0, R3, 0x7610, R0 ;  /* 0x0000761003007816 */ /* 0x001fe20000000000 */
[----:B------:R-:W-:Y:S06]  /*26b0*/  BRA `(.L_x_19096) ;  /* 0x0000000400ac7947 */ /* 0x000fec0003800000 */
.L_x_19103:
        /* <DEDUP_REMOVED lines=10> */
.L_x_19110:
        /* <DEDUP_REMOVED lines=21> */
.L_x_19114:
[----:B------:R-:W-:Y:S05]  /*28b0*/  BSYNC.RECONVERGENT B1 ;  /* 0x0000000000017941 */ /* 0x000fea0003800200 */
.L_x_19113:
[----:B------:R-:W-:Y:S01]  /*28c0*/  IMAD.SHL.U32 R0, R0, 0x100000, RZ ;  /* 0x0010000000007824 */ /* 0x000fe200078e00ff */
[----:B------:R-:W-:-:S04]  /*28d0*/  LEA R3, R3, 0x3b800000, 0x17 ;  /* 0x3b80000003037811 */ /* 0x000fc800078eb8ff */
[----:B------:R-:W-:-:S07]  /*28e0*/  LOP3.LUT R3, R3, R0, R7, 0xfe, !PT ;  /* 0x0000000003037212 */ /* 0x000fce00078efe07 */
.L_x_19112:
[----:B------:R-:W-:Y:S05]  /*28f0*/  BSYNC.RECONVERGENT B0 ;  /* 0x0000000000007941 */ /* 0x000fea0003800200 */
.L_x_19111:
[----:B------:R-:W0:Y:S02]  /*2900*/  F2I.FTZ.TRUNC.NTZ R3, R3 ;  /* 0x0000000300037305 */ /* 0x000e24000021f100 */
[----:B0-----:R-:W-:Y:S01]  /*2910*/  PRMT R0, R3, 0x7610, R0 ;  /* 0x0000761003007816 */ /* 0x001fe20000000000 */
[----:B------:R-:W-:Y:S06]  /*2920*/  BRA `(.L_x_19096) ;  /* 0x0000000400107947 */ /* 0x000fec0003800000 */
.L_x_19109:
        /* <DEDUP_REMOVED lines=21> */
.L_x_19118:
[----:B------:R-:W-:Y:S05]  /*2a80*/  BSYNC.RECONVERGENT B1 ;  /* 0x0000000000017941 */ /* 0x000fea0003800200 */
.L_x_19117:
[----:B------:R-:W-:Y:S01]  /*2a90*/  IMAD.SHL.U32 R0, R0, 0x200000, RZ ;  /* 0x0020000000007824 */ /* 0x000fe200078e00ff */
[----:B------:R-:W-:-:S04]  /*2aa0*/  LEA R3, R3, 0x37800000, 0x17 ;  /* 0x3780000003037811 */ /* 0x000fc800078eb8ff */
[----:B------:R-:W-:-:S07]  /*2ab0*/  LOP3.LUT R3, R3, R0, R7, 0xfe, !PT ;  /* 0x0000000003037212 */ /* 0x000fce00078efe07 */
.L_x_19116:
[----:B------:R-:W-:Y:S05]  /*2ac0*/  BSYNC.RECONVERGENT B0 ;  /* 0x0000000000007941 */ /* 0x000fea0003800200 */
.L_x_19115:
[----:B------:R-:W0:Y:S02]  /*2ad0*/  F2I.FTZ.TRUNC.NTZ R3, R3 ;  /* 0x0000000300037305 */ /* 0x000e24000021f100 */
[----:B0-----:R-:W-:Y:S01]  /*2ae0*/  PRMT R0, R3, 0x7610, R0 ;  /* 0x0000761003007816 */ /* 0x001fe20000000000 */
[----:B------:R-:W-:Y:S06]  /*2af0*/  BRA `(.L_x_19096) ;  /* 0x00000000009c7947 */ /* 0x000fec0003800000 */
.L_x_19108:
        /* <DEDUP_REMOVED lines=14> */
.L_x_19122:
[----:B------:R-:W-:Y:S05]  /*2be0*/  BSYNC.RECONVERGENT B0 ;  /* 0x0000000000007941 */ /* 0x000fea0003800200 */
.L_x_19121:
[----:B------:R-:W0:Y:S02]  /*2bf0*/  F2I.FTZ.TRUNC.NTZ R3, R3 ;  /* 0x0000000300037305 */ /* 0x000e24000021f100 */
[----:B0-----:R-:W-:Y:S01]  /*2c00*/  PRMT R0, R3, 0x7610, R0 ;  /* 0x0000761003007816 */ /* 0x001fe20000000000 */
[----:B------:R-:W-:Y:S06]  /*2c10*/  BRA `(.L_x_19096) ;  /* 0x0000000000547947 */ /* 0x000fec0003800000 */
.L_x_19095:
        /* <DEDUP_REMOVED lines=16> */
.L_x_19123:
[----:B------:R-:W-:Y:S01]  /*2d20*/  PRMT R0, RZ, 0x7610, R0 ;  /* 0x00007610ff007816 */ /* 0x000fe20000000000 */
[----:B------:R-:W-:Y:S06]  /*2d30*/  BRA `(.L_x_19096) ;  /* 0x00000000000c7947 */ /* 0x000fec0003800000 */
.L_x_19120:
[----:B------:R2:W5:Y:S01]  /*2d40*/  LDG.E.U8 R0, desc[UR36][R4.64] ;  /* 0x0000002404007981 */ /* 0x000562000c1e1100 */
[----:B------:R-:W-:Y:S05]  /*2d50*/  BRA `(.L_x_19096) ;  /* 0x0000000000047947 */ /* 0x000fea0003800000 */
.L_x_19119:
[----:B------:R1:W5:Y:S02]  /*2d60*/  LDG.E.U8 R0, desc[UR36][R4.64] ;  /* 0x0000002404007981 */ /* 0x000364000c1e1100 */
.L_x_19096:
[----:B-1--45:R-:W-:Y:S01]  /*2d70*/  PRMT R0, R0, 0x8880, RZ ;  /* 0x0000888000007816 */ /* 0x032fe200000000ff */
[----:B------:R-:W-:-:S03]  /*2d80*/  VIADD R23, R23, 0x80 ;  /* 0x0000008017177836 */ /* 0x000fc60000000000 */
[----:B------:R-:W-:-:S07]  /*2d90*/  PRMT R17, R0, 0x7710, RZ ;  /* 0x0000771000117816 */ /* 0x000fce00000000ff */
.L_x_19090:
[----:B------:R-:W-:Y:S05]  /*2da0*/  BSYNC.RECONVERGENT B6 ;  /* 0x0000000000067941 */ /* 0x000fea0003800200 */
.L_x_19089:
[----:B------:R-:W1:Y:S01]  /*2db0*/  LDC.U8 R18, c[0x0][0x385] ;  /* 0x0000e140ff127b82 */ /* 0x000e620000000000 */
[----:B------:R-:W-:Y:S01]  /*2dc0*/  ISETP.GE.AND P0, PT, R23, R16, PT ;  /* 0x000000101700720c */ /* 0x000fe20003f06270 */
[----:B------:R-:W-:Y:S01]  /*2dd0*/  BSSY.RECONVERGENT B6, `(.L_x_19124) ;  /* 0x00000ee000067945 */ /* 0x000fe20003800200 */
[----:B------:R-:W-:-:S11]  /*2de0*/  PRMT R0, RZ, 0x7610, R0 ;  /* 0x00007610ff007816 */ /* 0x000fd60000000000 */
[----:B------:R-:W-:Y:S05]  /*2df0*/  @P0 BRA `(.L_x_19125) ;  /* 0x0000000c00ac0947 */ /* 0x000fea0003800000 */
[----:B0-234-:R-:W0:Y:S01]  /*2e00*/  LDC.64 R4, c[0x0][0x390] ;  /* 0x0000e400ff047b82 */ /* 0x01de220000000a00 */
        /* <DEDUP_REMOVED lines=18> */
.L_x_19129:
[----:B------:R0:W5:Y:S01]  /*2f30*/  LDG.E.U8 R0, desc[UR36][R4.64] ;  /* 0x0000002404007981 */ /* 0x000162000c1e1100 */
[----:B------:R-:W-:Y:S05]  /*2f40*/  BRA `(.L_x_19131) ;  /* 0x0000000c00507947 */ /* 0x000fea0003800000 */
.L_x_19128:
        /* <DEDUP_REMOVED lines=8> */
.L_x_19133:
[----:B------:R0:W5:Y:S01]  /*2fd0*/  LDG.E.U8 R0, desc[UR36][R4.64] ;  /* 0x0000002404007981 */ /* 0x000162000c1e1100 */
[----:B------:R-:W-:Y:S05]  /*2fe0*/  BRA `(.L_x_19131) ;  /* 0x0000000c00287947 */ /* 0x000fea0003800000 */
.L_x_19132:
[----:B------:R0:W5:Y:S01]  /*2ff0*/  LDG.E.U16 R0, desc[UR36][R4.64] ;  /* 0x0000002404007981 */ /* 0x000162000c1e1500 */
[----:B------:R-:W-:Y:S05]  /*3000*/  BRA `(.L_x_19131) ;  /* 0x0000000c00207947 */ /* 0x000fea0003800000 */
.L_x_19127:
[----:B------:R-:W-:-:S09]  /*3010*/  UISETP.GT.AND UP0, UPT, UR4, 0x6, UPT ;  /* 0x000000060400788c */ /* 0x000fd2000bf04270 */
[----:B------:R-:W-:Y:S05]  /*3020*/  BRA.U UP0, `(.L_x_19134) ;  /* 0x0000000100307547 */ /* 0x000fea000b800000 */
[----:B------:R-:W-:-:S09]  /*3030*/  UISETP.NE.AND UP0, UPT, UR4, 0x5, UPT ;  /* 0x000000050400788c */ /* 0x000fd2000bf05270 */
[----:B------:R-:W-:Y:S05]  /*3040*/  BRA.U !UP0, `(.L_x_19135) ;  /* 0x0000000108147547 */ /* 0x000fea000b800000 */
[----:B------:R-:W-:-:S09]  /*3050*/  UISETP.NE.AND UP0, UPT, UR4, 0x6, UPT ;  /* 0x000000060400788c */ /* 0x000fd2000bf05270 */
[----:B------:R-:W-:Y:S05]  /*3060*/  BRA.U UP0, `(.L_x_19130) ;  /* 0x0000000900b47547 */ /* 0x000fea000b800000 */
[----:B------:R-:W2:Y:S02]  /*3070*/  LDG.E R4, desc[UR36][R4.64] ;  /* 0x0000002404047981 */ /* 0x000ea4000c1e1900 */
[----:B--2---:R4:W0:Y:S01]  /*3080*/  F2I.FTZ.TRUNC.NTZ R0, R4 ;  /* 0x0000000400007305 */ /* 0x004822000021f100 */
[----:B------:R-:W-:Y:S05]  /*3090*/  BRA `(.L_x_19131) ;  /* 0x0000000800fc7947 */ /* 0x000fea0003800000 */
.L_x_19135:
[----:B------:R-:W2:Y:S02]  /*30a0*/  LDG.E.U16 R3, desc[UR36][R4.64] ;  /* 0x0000002404037981 */ /* 0x000ea4000c1e1500 */
[----:B--2---:R-:W-:-:S06]  /*30b0*/  HADD2.F32 R3, -RZ, R3.H0_H0 ;  /* 0x20000003ff037230 */ /* 0x004fcc0000004100 */
[----:B------:R-:W0:Y:S02]  /*30c0*/  F2I.FTZ.TRUNC.NTZ R3, R3 ;  /* 0x0000000300037305 */ /* 0x000e24000021f100 */
[----:B0-----:R-:W-:Y:S01]  /*30d0*/  PRMT R0, R3, 0x7610, R0 ;  /* 0x0000761003007816 */ /* 0x001fe20000000000 */
[----:B------:R-:W-:Y:S06]  /*30e0*/  BRA `(.L_x_19131) ;  /* 0x0000000800e87947 */ /* 0x000fec0003800000 */
.L_x_19134:
[----:B------:R-:W-:-:S09]  /*30f0*/  UISETP.NE.AND UP0, UPT, UR4, 0x7, UPT ;  /* 0x000000070400788c */ /* 0x000fd2000bf05270 */
[----:B------:R-:W-:Y:S05]  /*3100*/  BRA.U !UP0, `(.L_x_19136) ;  /* 0x0000000108307547 */ /* 0x000fea000b800000 */
[----:B------:R-:W-:-:S09]  /*3110*/  UISETP.NE.AND UP0, UPT, UR4, 0x8, UPT ;  /* 0x000000080400788c */ /* 0x000fd2000bf05270 */
[----:B------:R-:W-:Y:S05]  /*3120*/  BRA.U !UP0, `(.L_x_19137) ;  /* 0x0000000108147547 */ /* 0x000fea000b800000 */
[----:B------:R-:W-:-:S09]  /*3130*/  UISETP.NE.AND UP0, UPT, UR4, 0x9, UPT ;  /* 0x000000090400788c */ /* 0x000fd2000bf05270 */
[----:B------:R-:W-:Y:S05]  /*3140*/  BRA.U UP0, `(.L_x_19130) ;  /* 0x00000009007c7547 */ /* 0x000fea000b800000 */
[----:B------:R-:W2:Y:S02]  /*3150*/  LDG.E R4, desc[UR36][R4.64] ;  /* 0x0000002404047981 */ /* 0x000ea4000c1e1900 */
[----:B--2---:R0:W2:Y:S01]  /*3160*/  F2I.FTZ.TRUNC.NTZ R0, R4 ;  /* 0x0000000400007305 */ /* 0x0040a2000021f100 */
[----:B------:R-:W-:Y:S05]  /*3170*/  BRA `(.L_x_19131) ;  /* 0x0000000800c47947 */ /* 0x000fea0003800000 */
.L_x_19137:
[----:B------:R-:W2:Y:S02]  /*3180*/  LDG.E.U16 R4, desc[UR36][R4.64] ;  /* 0x0000002404047981 */ /* 0x000ea4000c1e1500 */
[----:B--2---:R-:W-:-:S06]  /*3190*/  HADD2.F32 R3, -RZ, R4.H0_H0 ;  /* 0x20000004ff037230 */ /* 0x004fcc0000004100 */
[----:B------:R-:W0:Y:S02]  /*31a0*/  F2I.FTZ.TRUNC.NTZ R3, R3 ;  /* 0x0000000300037305 */ /* 0x000e24000021f100 */
[----:B0-----:R-:W-:Y:S01]  /*31b0*/  PRMT R0, R3, 0x7610, R0 ;  /* 0x0000761003007816 */ /* 0x001fe20000000000 */
[----:B------:R-:W-:Y:S06]  /*31c0*/  BRA `(.L_x_19131) ;  /* 0x0000000800b07947 */ /* 0x000fec0003800000 */
.L_x_19136:
[----:B------:R-:W2:Y:S02]  /*31d0*/  LDG.E.64 R4, desc[UR36][R4.64] ;  /* 0x0000002404047981 */ /* 0x000ea4000c1e1b00 */
[----:B--2---:R0:W2:Y:S02]  /*31e0*/  F2I.F64.TRUNC R0, R4 ;  /* 0x0000000400007311 */ /* 0x0040a4000030d100 */
[----:B0-2---:R-:W-:Y:S05]  /*31f0*/  BRA `(.L_x_19131) ;  /* 0x0000000800a47947 */ /* 0x005fea0003800000 */
.L_x_19126:
        /* <DEDUP_REMOVED lines=12> */
.L_x_19140:
[----:B------:R-:W2:Y:S02]  /*32c0*/  LDG.E.64 R4, desc[UR36][R4.64] ;  /* 0x0000002404047981 */ /* 0x000ea4000c1e1b00 */
[----:B--2---:R4:W0:Y:S02]  /*32d0*/  F2I.F64.TRUNC R0, R4 ;  /* 0x0000000400007311 */ /* 0x004824000030d100 */
[----:B0---4-:R-:W-:Y:S05]  /*32e0*/  BRA `(.L_x_19131) ;  /* 0x0000000800687947 */ /* 0x011fea0003800000 */
.L_x_19139:
        /* <DEDUP_REMOVED lines=27> */
.L_x_19142:
        /* <DEDUP_REMOVED lines=15> */
.L_x_19141:
[----:B------:R-:W2:Y:S02]  /*3590*/  LDG.E.U16 R3, desc[UR36][R4.64] ;  /* 0x0000002404037981 */ /* 0x000ea4000c1e1500 */
[----:B--2---:R-:W-:-:S06]  /*35a0*/  IMAD.U32 R3, R3, 0x10000, RZ ;  /* 0x0001000003037824 */ /* 0x004fcc00078e00ff */
[----:B------:R-:W0:Y:S02]  /*35b0*/  F2I.FTZ.TRUNC.NTZ R3, R3 ;  /* 0x0000000300037305 */ /* 0x000e24000021f100 */
[----:B0-----:R-:W-:Y:S01]  /*35c0*/  PRMT R0, R3, 0x7610, R0 ;  /* 0x0000761003007816 */ /* 0x001fe20000000000 */
[----:B------:R-:W-:Y:S06]  /*35d0*/  BRA `(.L_x_19131) ;  /* 0x0000000400ac7947 */ /* 0x000fec0003800000 */
.L_x_19138:
        /* <DEDUP_REMOVED lines=10> */
.L_x_19145:
        /* <DEDUP_REMOVED lines=21> */
.L_x_19149:
[----:B------:R-:W-:Y:S05]  /*37d0*/  BSYNC.RECONVERGENT B1 ;  /* 0x0000000000017941 */ /* 0x000fea0003800200 */
.L_x_19148:
[----:B------:R-:W-:Y:S01]  /*37e0*/  IMAD.SHL.U32 R0, R0, 0x100000, RZ ;  /* 0x0010000000007824 */ /* 0x000fe200078e00ff */
[----:B------:R-:W-:-:S04]  /*37f0*/  LEA R3, R3, 0x3b800000, 0x17 ;  /* 0x3b80000003037811 */ /* 0x000fc800078eb8ff */
[----:B------:R-:W-:-:S07]  /*3800*/  LOP3.LUT R3, R3, R0, R7, 0xfe, !PT ;  /* 0x0000000003037212 */ /* 0x000fce00078efe07 */
.L_x_19147:
[----:B------:R-:W-:Y:S05]  /*3810*/  BSYNC.RECONVERGENT B0 ;  /* 0x0000000000007941 */ /* 0x000fea0003800200 */
.L_x_19146:
[----:B------:R-:W0:Y:S02]  /*3820*/  F2I.FTZ.TRUNC.NTZ R3, R3 ;  /* 0x0000000300037305 */ /* 0x000e24000021f100 */
[----:B0-----:R-:W-:Y:S01]  /*3830*/  PRMT R0, R3, 0x7610, R0 ;  /* 0x0000761003007816 */ /* 0x001fe20000000000 */
[----:B------:R-:W-:Y:S06]  /*3840*/  BRA `(.L_x_19131) ;  /* 0x0000000400107947 */ /* 0x000fec0003800000 */
.L_x_19144:
        /* <DEDUP_REMOVED lines=21> */
.L_x_19153:
[----:B------:R-:W-:Y:S05]  /*39a0*/  BSYNC.RECONVERGENT B1 ;  /* 0x0000000000017941 */ /* 0x000fea0003800200 */
.L_x_19152:
[----:B------:R-:W-:Y:S01]  /*39b0*/  IMAD.SHL.U32 R0, R0, 0x200000, RZ ;  /* 0x0020000000007824 */ /* 0x000fe200078e00ff */
[----:B------:R-:W-:-:S04]  /*39c0*/  LEA R3, R3, 0x37800000, 0x17 ;  /* 0x3780000003037811 */ /* 0x000fc800078eb8ff */
[----:B------:R-:W-:-:S07]  /*39d0*/  LOP3.LUT R3, R3, R0, R7, 0xfe, !PT ;  /* 0x0000000003037212 */ /* 0x000fce00078efe07 */
.L_x_19151:
[----:B------:R-:W-:Y:S05]  /*39e0*/  BSYNC.RECONVERGENT B0 ;  /* 0x0000000000007941 */ /* 0x000fea0003800200 */
.L_x_19150:
[----:B------:R-:W0:Y:S02]  /*39f0*/  F2I.FTZ.TRUNC.NTZ R3, R3 ;  /* 0x0000000300037305 */ /* 0x000e24000021f100 */
[----:B0-----:R-:W-:Y:S01]  /*3a00*/  PRMT R0, R3, 0x7610, R0 ;  /* 0x0000761003007816 */ /* 0x001fe20000000000 */
[----:B------:R-:W-:Y:S06]  /*3a10*/  BRA `(.L_x_19131) ;  /* 0x00000000009c7947 */ /* 0x000fec0003800000 */
.L_x_19143:
        /* <DEDUP_REMOVED lines=14> */
.L_x_19157:
[----:B------:R-:W-:Y:S05]  /*3b00*/  BSYNC.RECONVERGENT B0 ;  /* 0x0000000000007941 */ /* 0x000fea0003800200 */
.L_x_19156:
[----:B------:R-:W0:Y:S02]  /*3b10*/  F2I.FTZ.TRUNC.NTZ R3, R3 ;  /* 0x0000000300037305 */ /* 0x000e24000021f100 */
[----:B0-----:R-:W-:Y:S01]  /*3b20*/  PRMT R0, R3, 0x7610, R0 ;  /* 0x0000761003007816 */ /* 0x001fe20000000000 */
[----:B------:R-:W-:Y:S06]  /*3b30*/  BRA `(.L_x_19131) ;  /* 0x0000000000547947 */ /* 0x000fec0003800000 */
.L_x_19130:
        /* <DEDUP_REMOVED lines=16> */
.L_x_19158:
[----:B------:R-:W-:Y:S01]  /*3c40*/  PRMT R0, RZ, 0x7610, R0 ;  /* 0x00007610ff007816 */ /* 0x000fe20000000000 */
[----:B------:R-:W-:Y:S06]  /*3c50*/  BRA `(.L_x_19131) ;  /* 0x00000000000c7947 */ /* 0x000fec0003800000 */
.L_x_19155:
[----:B------:R3:W5:Y:S01]  /*3c60*/  LDG.E.U8 R0, desc[UR36][R4.64] ;  /* 0x0000002404007981 */ /* 0x000762000c1e1100 */
[----:B------:R-:W-:Y:S05]  /*3c70*/  BRA `(.L_x_19131) ;  /* 0x0000000000047947 */ /* 0x000fea0003800000 */
.L_x_19154:
[----:B------:R2:W5:Y:S02]  /*3c80*/  LDG.E.U8 R0, desc[UR36][R4.64] ;  /* 0x0000002404007981 */ /* 0x000564000c1e1100 */
.L_x_19131:
[----:B0-2--5:R-:W-:-:S04]  /*3c90*/  PRMT R0, R0, 0x8880, RZ ;  /* 0x0000888000007816 */ /* 0x025fc800000000ff */
[----:B------:R-:W-:-:S07]  /*3ca0*/  PRMT R0, R0, 0x7710, RZ ;  /* 0x0000771000007816 */ /* 0x000fce00000000ff */
.L_x_19125:
[----:B------:R-:W-:Y:S05]  /*3cb0*/  BSYNC.RECONVERGENT B6 ;  /* 0x0000000000067941 */ /* 0x000fea0003800200 */
.L_x_19124:
[----:B------:R-:W-:Y:S01]  /*3cc0*/  ISETP.GE.AND P0, PT, R25, R16, PT ;  /* 0x000000101900720c */ /* 0x000fe20003f06270 */
[----:B------:R-:W-:-:S12]  /*3cd0*/  BSSY.RECONVERGENT B0, `(.L_x_19159) ;  /* 0x0000007000007945 */ /* 0x000fd80003800200 */
[----:B------:R-:W-:Y:S05]  /*3ce0*/  @P0 BRA `(.L_x_19160) ;  /* 0x0000000000140947 */ /* 0x000fea0003800000 */
[----:B0-234-:R-:W-:Y:S02]  /*3cf0*/  PRMT R5, R22, 0x9910, RZ ;  /* 0x0000991016057816 */ /* 0x01dfe400000000ff */
[----:B-1----:R-:W-:Y:S02]  /*3d00*/  PRMT R6, R18, 0x8880, RZ ;  /* 0x0000888012067816 */ /* 0x002fe400000000ff */
[----:B------:R-:W-:-:S07]  /*3d10*/  MOV R4, 0x3d30 ;  /* 0x00003d3000047802 */ /* 0x000fce0000000f00 */
[----:B------:R-:W-:Y:S05]  /*3d20*/  CALL.REL.NOINC `($__internal_43_$__cuda_sm20_div_s16) ;  /* 0x0000004000847944 */ /* 0x000fea0003c00000 */
[----:B------:R-:W-:-:S07]  /*3d30*/  IMAD.MOV.U32 R3, RZ, RZ, R6 ;  /* 0x000000ffff037224 */ /* 0x000fce00078e0006 */
.L_x_19160:
[----:B------:R-:W-:Y:S05]  /*3d40*/  BSYNC.RECONVERGENT B0 ;  /* 0x0000000000007941 */ /* 0x000fea0003800200 */
.L_x_19159:
[----:B------:R-:W-:Y:S01]  /*3d50*/  VIADD R23, R25, 0x80 ;  /* 0x0000008019177836 */ /* 0x000fe20000000000 */
[----:B------:R-:W-:Y:S04]  /*3d60*/  BSSY.RECONVERGENT B0, `(.L_x_19161) ;  /* 0x0000008000007945 */ /* 0x000fe80003800200 */
[----:B------:R-:W-:-:S13]  /*3d70*/  ISETP.GE.AND P0, PT, R23, R16, PT ;  /* 0x000000101700720c */ /* 0x000fda0003f06270 */
[----:B------:R-:W-:Y:S05]  /*3d80*/  @P0 BRA `(.L_x_19162) ;  /* 0x0000000000140947 */ /* 0x000fea0003800000 */
[----:B0-234-:R-:W-:Y:S02]  /*3d90*/  PRMT R5, R19, 0x9910, RZ ;  /* 0x0000991013057816 */ /* 0x01dfe400000000ff */
[----:B-1----:R-:W-:Y:S02]  /*3da0*/  PRMT R6, R18, 0x8880, RZ ;  /* 0x0000888012067816 */ /* 0x002fe400000000ff */
[----:B------:R-:W-:-:S07]  /*3db0*/  MOV R4, 0x3dd0 ;  /* 0x00003dd000047802 */ /* 0x000fce0000000f00 */
[----:B------:R-:W-:Y:S05]  /*3dc0*/  CALL.REL.NOINC `($__internal_43_$__cuda_sm20_div_s16) ;  /* 0x00000040005c7944 */ /* 0x000fea0003c00000 */
[----:B------:R-:W-:-:S07]  /*3dd0*/  IMAD.MOV.U32 R22, RZ, RZ, R6 ;  /* 0x000000ffff167224 */ /* 0x000fce00078e0006 */
.L_x_19162:
[----:B------:R-:W-:Y:S05]  /*3de0*/  BSYNC.RECONVERGENT B0 ;  /* 0x0000000000007941 */ /* 0x000fea0003800200 */
.L_x_19161:
[----:B0-234-:R-:W-:Y:S01]  /*3df0*/  VIADD R5, R25, 0x100 ;  /* 0x0000010019057836 */ /* 0x01dfe20000000000 */
[----:B------:R-:W-:Y:S04]  /*3e00*/  BSSY.RECONVERGENT B0, `(.L_x_19163) ;  /* 0x0000008000007945 */ /* 0x000fe80003800200 */
[----:B------:R-:W-:-:S13]  /*3e10*/  ISETP.GE.AND P0, PT, R5, R16, PT ;  /* 0x000000100500720c */ /* 0x000fda0003f06270 */
[----:B------:R-:W-:Y:S05]  /*3e20*/  @P0 BRA `(.L_x_19164) ;  /* 0x0000000000140947 */ /* 0x000fea0003800000 */
[----:B------:R-:W-:Y:S02]  /*3e30*/  PRMT R5, R17, 0x9910, RZ ;  /* 0x0000991011057816 */ /* 0x000fe400000000ff */
[----:B-1----:R-:W-:Y:S02]  /*3e40*/  PRMT R6, R18, 0x8880, RZ ;  /* 0x0000888012067816 */ /* 0x002fe400000000ff */
[----:B------:R-:W-:-:S07]  /*3e50*/  MOV R4, 0x3e70 ;  /* 0x00003e7000047802 */ /* 0x000fce0000000f00 */
[----:B------:R-:W-:Y:S05]  /*3e60*/  CALL.REL.NOINC `($__internal_43_$__cuda_sm20_div_s16) ;  /* 0x0000004000347944 */ /* 0x000fea0003c00000 */
[----:B------:R-:W-:-:S07]  /*3e70*/  IMAD.MOV.U32 R17, RZ, RZ, R6 ;  /* 0x000000ffff117224 */ /* 0x000fce00078e0006 */
.L_x_19164:
[----:B------:R-:W-:Y:S05]  /*3e80*/  BSYNC.RECONVERGENT B0 ;  /* 0x0000000000007941 */ /* 0x000fea0003800200 */
.L_x_19163:
[----:B------:R-:W-:Y:S01]  /*3e90*/  VIADD R5, R25, 0x180 ;  /* 0x0000018019057836 */ /* 0x000fe20000000000 */
        /* <DEDUP_REMOVED lines=8> */
.L_x_19166:
[----:B------:R-:W-:Y:S05]  /*3f20*/  BSYNC.RECONVERGENT B0 ;  /* 0x0000000000007941 */ /* 0x000fea0003800200 */
.L_x_19165:
[----:B------:R-:W0:Y:S01]  /*3f30*/  LDC.U8 R19, c[0x0][0x3a4] ;  /* 0x0000e900ff137b82 */ /* 0x000e220000000000 */
[----:B------:R-:W-:Y:S01]  /*3f40*/  ISETP.GE.AND P0, PT, R25, R16, PT ;  /* 0x000000101900720c */ /* 0x000fe20003f06270 */
[----:B------:R-:W-:Y:S04]  /*3f50*/  BSSY.RECONVERGENT B7, `(.L_x_19167) ;  /* 0x0000306000077945 */ /* 0x000fe80003800200 */
[----:B------:R-:W-:Y:S08]  /*3f60*/  BSSY.RELIABLE B6, `(.L_x_19168) ;  /* 0x000020d000067945 */ /* 0x000ff00003800100 */
[----:B------:R-:W-:Y:S05]  /*3f70*/  @P0 BRA `(.L_x_19169) ;  /* 0x0000002000200947 */ /* 0x000fea0003800000 */
[----:B------:R-:W2:Y:S01]  /*3f80*/  LDCU UR4, c[0x0][0x3a8] ;  /* 0x00007500ff0477ac */ /* 0x000ea20008000800 */
[----:B------:R-:W3:Y:S01]  /*3f90*/  LDC.64 R8, c[0x0][0x388] ;  /* 0x0000e200ff087b82 */ /* 0x000ee20000000a00 */
[----:B------:R-:W-:Y:S01]  /*3fa0*/  IMAD R0, R2, 0x200, R25 ;  /* 0x0000020002007824 */ /* 0x000fe200078e0219 */
[----:B0-----:R-:W-:-:S03]  /*3fb0*/  PRMT R4, R19, 0x9910, RZ ;  /* 0x0000991013047816 */ /* 0x001fc600000000ff */
[----:B--2---:R-:W-:Y:S02]  /*3fc0*/  IMAD R5, R0, UR4, RZ ;  /* 0x0000000400057c24 */ /* 0x004fe4000f8e02ff */
[----:B------:R-:W-:-:S05]  /*3fd0*/  IMAD.MOV.U32 R0, RZ, RZ, R4 ;  /* 0x000000ffff007224 */ /* 0x000fca00078e0004 */
[----:B------:R-:W-:Y:S02]  /*3fe0*/  ISETP.GT.AND P0, PT, R0, 0x9, PT ;  /* 0x000000090000780c */ /* 0x000fe40003f04270 */
[----:B---3--:R-:W-:-:S05]  /*3ff0*/  IADD3 R8, P1, PT, R5, R8, RZ ;  /* 0x0000000805087210 */ /* 0x008fca0007f3e0ff */
        /* <DEDUP_REMOVED lines=13> */
.L_x_19173:
[----:B------:R0:W-:Y:S01]  /*40d0*/  STG.E.U8 desc[UR36][R8.64], R3 ;  /* 0x0000000308007986 */ /* 0x0001e2000c101124 */
[----:B------:R-:W-:Y:S01]  /*40e0*/  IMAD.MOV.U32 R25, RZ, RZ, R23 ;  /* 0x000000ffff197224 */ /* 0x000fe200078e0017 */
[----:B------:R-:W-:Y:S06]  /*40f0*/  BRA `(.L_x_19175) ;  /* 0x0000000c00d87947 */ /* 0x000fec0003800000 */
.L_x_19172:
        /* <DEDUP_REMOVED lines=13> */
.L_x_19177:
[----:B------:R-:W-:Y:S01]  /*41d0*/  LOP3.LUT R3, R3, 0xffff, RZ, 0xc0, !PT ;  /* 0x0000ffff03037812 */ /* 0x000fe200078ec0ff */
[----:B------:R-:W-:-:S03]  /*41e0*/  IMAD.MOV.U32 R25, RZ, RZ, R23 ;  /* 0x000000ffff197224 */ /* 0x000fc600078e0017 */
[----:B------:R-:W-:-:S05]  /*41f0*/  PRMT R3, R3, 0x8880, RZ ;  /* 0x0000888003037816 */ /* 0x000fca00000000ff */
[----:B------:R0:W-:Y:S01]  /*4200*/  STG.E desc[UR36][R8.64], R3 ;  /* 0x0000000308007986 */ /* 0x0001e2000c101924 */
[----:B------:R-:W-:Y:S05]  /*4210*/  BRA `(.L_x_19175) ;  /* 0x0000000c00907947 */ /* 0x000fea0003800000 */
.L_x_19176:
[----:B------:R-:W-:Y:S01]  /*4220*/  PRMT R3, R3, 0x8880, RZ ;  /* 0x0000888003037816 */ /* 0x000fe200000000ff */
[----:B------:R-:W-:-:S03]  /*4230*/  IMAD.MOV.U32 R25, RZ, RZ, R23 ;  /* 0x000000ffff197224 */ /* 0x000fc600078e0017 */
[----:B------:R-:W-:-:S05]  /*4240*/  PRMT R3, R3, 0x7710, RZ ;  /* 0x0000771003037816 */ /* 0x000fca00000000ff */
[----:B------:R0:W-:Y:S01]  /*4250*/  STG.E.U16 desc[UR36][R8.64], R3 ;  /* 0x0000000308007986 */ /* 0x0001e2000c101524 */
[----:B------:R-:W-:Y:S05]  /*4260*/  BRA `(.L_x_19175) ;  /* 0x0000000c007c7947 */ /* 0x000fea0003800000 */
.L_x_19171:
        /* <DEDUP_REMOVED lines=10> */
.L_x_19179:
[----:B------:R-:W0:Y:S01]  /*4310*/  I2F.S8 R0, R3 ;  /* 0x0000000300007306 */ /* 0x000e220000001400 */
[----:B------:R-:W-:Y:S01]  /*4320*/  IMAD.MOV.U32 R25, RZ, RZ, R23 ;  /* 0x000000ffff197224 */ /* 0x000fe200078e0017 */
[----:B0-----:R-:W-:-:S05]  /*4330*/  F2FP.F16.F32.PACK_AB R0, RZ, R0 ;  /* 0x00000000ff00723e */ /* 0x001fca00000000ff */
[----:B------:R0:W-:Y:S01]  /*4340*/  STG.E.U16 desc[UR36][R8.64], R0 ;  /* 0x0000000008007986 */ /* 0x0001e2000c101524 */
[----:B------:R-:W-:Y:S05]  /*4350*/  BRA `(.L_x_19175) ;  /* 0x0000000c00407947 */ /* 0x000fea0003800000 */
.L_x_19178:
        /* <DEDUP_REMOVED lines=11> */
.L_x_19181:
[----:B------:R-:W0:Y:S01]  /*4410*/  I2F.S8 R3, R3 ;  /* 0x0000000300037306 */ /* 0x000e220000001400 */
[----:B------:R-:W-:Y:S01]  /*4420*/  IMAD.MOV.U32 R25, RZ, RZ, R23 ;  /* 0x000000ffff197224 */ /* 0x000fe200078e0017 */
[----:B0-----:R-:W-:-:S04]  /*4430*/  F2FP.F16.F32.PACK_AB R3, RZ, R3 ;  /* 0x00000003ff03723e */ /* 0x001fc800000000ff */
[----:B------:R-:W-:-:S05]  /*4440*/  PRMT R3, R3, 0x5410, RZ ;  /* 0x0000541003037816 */ /* 0x000fca00000000ff */
[----:B------:R0:W-:Y:S01]  /*4450*/  STG.E desc[UR36][R8.64], R3 ;  /* 0x0000000308007986 */ /* 0x0001e2000c101924 */
[----:B------:R-:W-:Y:S05]  /*4460*/  BRA `(.L_x_19175) ;  /* 0x0000000800fc7947 */ /* 0x000fea0003800000 */
.L_x_19180:
[----:B------:R-:W-:Y:S01]  /*4470*/  PRMT R4, R3, 0x8880, RZ ;  /* 0x0000888003047816 */ /* 0x000fe200000000ff */
[----:B------:R-:W-:-:S03]  /*4480*/  IMAD.MOV.U32 R25, RZ, RZ, R23 ;  /* 0x000000ffff197224 */ /* 0x000fc600078e0017 */
[----:B------:R-:W-:-:S06]  /*4490*/  PRMT R4, R4, 0x7710, RZ ;  /* 0x0000771004047816 */ /* 0x000fcc00000000ff */
[----:B------:R-:W0:Y:S02]  /*44a0*/  I2F.F64.S16 R4, R4 ;  /* 0x0000000400047312 */ /* 0x000e240000101c00 */
[----:B0-----:R0:W-:Y:S01]  /*44b0*/  STG.E.64 desc[UR36][R8.64], R4 ;  /* 0x0000000408007986 */ /* 0x0011e2000c101b24 */
[----:B------:R-:W-:Y:S05]  /*44c0*/  BRA `(.L_x_19175) ;  /* 0x0000000800e47947 */ /* 0x000fea0003800000 */
.L_x_19170:
        /* <DEDUP_REMOVED lines=13> */
.L_x_19184:
[----:B------:R-:W-:Y:S02]  /*45a0*/  PRMT R4, R3, 0x8880, RZ ;  /* 0x0000888003047816 */ /* 0x000fe400000000ff */
[----:B------:R-:W-:Y:S01]  /*45b0*/  CS2R R6, SRZ ;  /* 0x0000000000067805 */ /* 0x000fe2000001ff00 */
[----:B------:R-:W-:Y:S01]  /*45c0*/  IMAD.MOV.U32 R25, RZ, RZ, R23 ;  /* 0x000000ffff197224 */ /* 0x000fe200078e0017 */
[----:B------:R-:W-:-:S06]  /*45d0*/  PRMT R4, R4, 0x7710, RZ ;  /* 0x0000771004047816 */ /* 0x000fcc00000000ff */
[----:B------:R-:W0:Y:S02]  /*45e0*/  I2F.F64.S16 R4, R4 ;  /* 0x0000000400047312 */ /* 0x000e240000101c00 */
[----:B0-----:R0:W-:Y:S01]  /*45f0*/  STG.E.128 desc[UR36][R8.64], R4 ;  /* 0x0000000408007986 */ /* 0x0011e2000c101d24 */
[----:B------:R-:W-:Y:S05]  /*4600*/  BRA `(.L_x_19175) ;  /* 0x0000000800947947 */ /* 0x000fea0003800000 */
.L_x_19183:
        /* <DEDUP_REMOVED lines=19> */
.L_x_19188:
[----:B------:R-:W-:Y:S05]  /*4740*/  BSYNC.RECONVERGENT B0 ;  /* 0x0000000000007941 */ /* 0x000fea0003800200 */
.L_x_19187:
[----:B------:R-:W-:Y:S01]  /*4750*/  LOP3.LUT R5, R0, 0x80, R5, 0xf8, !PT ;  /* 0x0000008000057812 */ /* 0x000fe200078ef805 */
[----:B------:R-:W-:-:S04]  /*4760*/  IMAD.MOV.U32 R25, RZ, RZ, R23 ;  /* 0x000000ffff197224 */ /* 0x000fc800078e0017 */
[----:B------:R2:W-:Y:S01]  /*4770*/  STG.E.U8 desc[UR36][R8.64], R5 ;  /* 0x0000000508007986 */ /* 0x0005e2000c101124 */
[----:B------:R-:W-:Y:S05]  /*4780*/  BRA `(.L_x_19175) ;  /* 0x0000000800347947 */ /* 0x000fea0003800000 */
.L_x_19186:
        /* <DEDUP_REMOVED lines=15> */
.L_x_19190:
[----:B------:R-:W-:Y:S05]  /*4880*/  BSYNC.RECONVERGENT B0 ;  /* 0x0000000000007941 */ /* 0x000fea0003800200 */
.L_x_19189:
[----:B------:R-:W-:Y:S01]  /*4890*/  LOP3.LUT R5, R0, 0x80, R5, 0xf8, !PT ;  /* 0x0000008000057812 */ /* 0x000fe200078ef805 */
[----:B------:R-:W-:-:S04]  /*48a0*/  IMAD.MOV.U32 R25, RZ, RZ, R23 ;  /* 0x000000ffff197224 */ /* 0x000fc800078e0017 */
[----:B------:R3:W-:Y:S01]  /*48b0*/  STG.E.U8 desc[UR36][R8.64], R5 ;  /* 0x0000000508007986 */ /* 0x0007e2000c101124 */
[----:B------:R-:W-:Y:S05]  /*48c0*/  BRA `(.L_x_19175) ;  /* 0x0000000400e47947 */ /* 0x000fea0003800000 */
.L_x_19185:
[----:B------:R-:W0:Y:S01]  /*48d0*/  I2F.S8 R0, R3 ;  /* 0x0000000300007306 */ /* 0x000e220000001400 */
[----:B------:R-:W-:Y:S01]  /*48e0*/  IMAD.MOV.U32 R25, RZ, RZ, R23 ;  /* 0x000000ffff197224 */ /* 0x000fe200078e0017 */
[----:B0-----:R-:W-:-:S05]  /*48f0*/  F2FP.BF16.F32.PACK_AB R0, RZ, R0 ;  /* 0x00000000ff00723e */ /* 0x001fca00000010ff */
[----:B------:R0:W-:Y:S01]  /*4900*/  STG.E.U16 desc[UR36][R8.64], R0 ;  /* 0x0000000008007986 */ /* 0x0001e2000c101524 */
[----:B------:R-:W-:Y:S05]  /*4910*/  BRA `(.L_x_19175) ;  /* 0x0000000400d07947 */ /* 0x000fea0003800000 */
.L_x_19182:
        /* <DEDUP_REMOVED lines=13> */
.L_x_19193:
        /* <DEDUP_REMOVED lines=13> */
.L_x_19196:
[----:B------:R-:W-:-:S04]  /*4ac0*/  SHF.R.U32.HI R0, RZ, 0x14, R3 ;  /* 0x00000014ff007819 */ /* 0x000fc80000011603 */
[----:B------:R-:W-:-:S04]  /*4ad0*/  LOP3.LUT R0, R0, 0x1, RZ, 0xc0, !PT ;  /* 0x0000000100007812 */ /* 0x000fc800078ec0ff */
[----:B------:R-:W-:-:S04]  /*4ae0*/  IADD3 R0, PT, PT, R3, 0x487ffff, R0 ;  /* 0x0487ffff03007810 */ /* 0x000fc80007ffe000 */
[----:B------:R-:W-:-:S04]  /*4af0*/  SHF.R.U32.HI R0, RZ, 0x14, R0 ;  /* 0x00000014ff007819 */ /* 0x000fc80000011600 */
[----:B------:R-:W-:-:S07]  /*4b00*/  LOP3.LUT R0, R0, 0xff, RZ, 0xc0, !PT ;  /* 0x000000ff00007812 */ /* 0x000fce00078ec0ff */
.L_x_19197:
[----:B------:R-:W-:-:S04]  /*4b10*/  SHF.R.U32.HI R3, RZ, 0x18, R3 ;  /* 0x00000018ff037819 */ /* 0x000fc80000011603 */
[----:B------:R-:W-:-:S04]  /*4b20*/  LOP3.LUT R0, R0, 0x80, R3, 0xf8, !PT ;  /* 0x0000008000007812 */ /* 0x000fc800078ef803 */
[----:B------:R-:W-:-:S07]  /*4b30*/  PRMT R4, R0, 0x7610, R4 ;  /* 0x0000761000047816 */ /* 0x000fce0000000004 */
.L_x_19195:
[----:B------:R-:W-:Y:S05]  /*4b40*/  BSYNC.RECONVERGENT B0 ;  /* 0x0000000000007941 */ /* 0x000fea0003800200 */
.L_x_19194:
[----:B------:R0:W-:Y:S01]  /*4b50*/  STG.E.U8 desc[UR36][R8.64], R4 ;  /* 0x0000000408007986 */ /* 0x0001e2000c101124 */
[----:B------:R-:W-:Y:S01]  /*4b60*/  IMAD.MOV.U32 R25, RZ, RZ, R23 ;  /* 0x000000ffff197224 */ /* 0x000fe200078e0017 */
[----:B------:R-:W-:Y:S06]  /*4b70*/  BRA `(.L_x_19175) ;  /* 0x0000000400387947 */ /* 0x000fec0003800000 */
.L_x_19192:
        /* <DEDUP_REMOVED lines=13> */
.L_x_19200:
[----:B------:R-:W-:-:S04]  /*4c50*/  SHF.R.U32.HI R0, RZ, 0x15, R3 ;  /* 0x00000015ff007819 */ /* 0x000fc80000011603 */
[----:B------:R-:W-:-:S04]  /*4c60*/  LOP3.LUT R0, R0, 0x1, RZ, 0xc0, !PT ;  /* 0x0000000100007812 */ /* 0x000fc800078ec0ff */
[----:B------:R-:W-:-:S04]  /*4c70*/  IADD3 R0, PT, PT, R3, 0x88fffff, R0 ;  /* 0x088fffff03007810 */ /* 0x000fc80007ffe000 */
[----:B------:R-:W-:-:S04]  /*4c80*/  SHF.R.U32.HI R0, RZ, 0x15, R0 ;  /* 0x00000015ff007819 */ /* 0x000fc80000011600 */
[----:B------:R-:W-:-:S07]  /*4c90*/  LOP3.LUT R0, R0, 0xff, RZ, 0xc0, !PT ;  /* 0x000000ff00007812 */ /* 0x000fce00078ec0ff */
.L_x_19201:
[----:B------:R-:W-:-:S04]  /*4ca0*/  SHF.R.U32.HI R3, RZ, 0x18, R3 ;  /* 0x00000018ff037819 */ /* 0x000fc80000011603 */
[----:B------:R-:W-:-:S04]  /*4cb0*/  LOP3.LUT R0, R0, 0x80, R3, 0xf8, !PT ;  /* 0x0000008000007812 */ /* 0x000fc800078ef803 */
[----:B------:R-:W-:-:S07]  /*4cc0*/  PRMT R4, R0, 0x7610, R4 ;  /* 0x0000761000047816 */ /* 0x000fce0000000004 */
.L_x_19199:
[----:B------:R-:W-:Y:S05]  /*4cd0*/  BSYNC.RECONVERGENT B0 ;  /* 0x0000000000007941 */ /* 0x000fea0003800200 */
.L_x_19198:
[----:B------:R0:W-:Y:S01]  /*4ce0*/  STG.E.U8 desc[UR36][R8.64], R4 ;  /* 0x0000000408007986 */ /* 0x0001e2000c101124 */
[----:B------:R-:W-:Y:S01]  /*4cf0*/  IMAD.MOV.U32 R25, RZ, RZ, R23 ;  /* 0x000000ffff197224 */ /* 0x000fe200078e0017 */
[----:B------:R-:W-:Y:S06]  /*4d00*/  BRA `(.L_x_19175) ;  /* 0x0000000000d47947 */ /* 0x000fec0003800000 */
.L_x_19191:
[----:B------:R-:W-:-:S13]  /*4d10*/  ISETP.NE.AND P0, PT, R0, 0x1c, PT ;  /* 0x0000001c0000780c */ /* 0x000fda0003f05270 */
[----:B------:R-:W-:Y:S05]  /*4d20*/  @!P0 BRA `(.L_x_19202) ;  /* 0x0000000000bc8947 */ /* 0x000fea0003800000 */
[----:B------:R-:W-:-:S13]  /*4d30*/  ISETP.NE.AND P0, PT, R0, 0x1d, PT ;  /* 0x0000001d0000780c */ /* 0x000fda0003f05270 */
[----:B------:R-:W-:Y:S05]  /*4d40*/  @!P0 BRA `(.L_x_19203) ;  /* 0x0000000000988947 */ /* 0x000fea0003800000 */
[----:B------:R-:W-:-:S13]  /*4d50*/  ISETP.NE.AND P0, PT, R0, 0x2c, PT ;  /* 0x0000002c0000780c */ /* 0x000fda0003f05270 */
[----:B------:R-:W-:Y:S05]  /*4d60*/  @!P0 BRA `(.L_x_19204) ;  /* 0x0000000000488947 */ /* 0x000fea0003800000 */
.L_x_19174:
        /* <DEDUP_REMOVED lines=16> */
.L_x_19205:
[----:B------:R-:W-:Y:S01]  /*4e70*/  IMAD.MOV.U32 R25, RZ, RZ, R23 ;  /* 0x000000ffff197224 */ /* 0x000fe200078e0017 */
[----:B------:R-:W-:Y:S06]  /*4e80*/  BRA `(.L_x_19175) ;  /* 0x0000000000747947 */ /* 0x000fec0003800000 */
.L_x_19204:
        /* <DEDUP_REMOVED lines=18> */
.L_x_19203:
[----:B------:R-:W-:Y:S01]  /*4fb0*/  LOP3.LUT R3, R3, 0xffff, RZ, 0xc0, !PT ;  /* 0x0000ffff03037812 */ /* 0x000fe200078ec0ff */
[----:B------:R-:W-:-:S03]  /*4fc0*/  IMAD.MOV.U32 R25, RZ, RZ, R23 ;  /* 0x000000ffff197224 */ /* 0x000fc600078e0017 */
[----:B------:R-:W-:-:S05]  /*4fd0*/  PRMT R3, R3, 0x8880, RZ ;  /* 0x0000888003037816 */ /* 0x000fca00000000ff */
[----:B------:R-:W-:-:S05]  /*4fe0*/  IMAD.MOV.U32 R4, RZ, RZ, R3 ;  /* 0x000000ffff047224 */ /* 0x000fca00078e0003 */
[----:B------:R-:W-:-:S05]  /*4ff0*/  SHF.R.S32.HI R5, RZ, 0x1f, R4 ;  /* 0x0000001fff057819 */ /* 0x000fca0000011404 */
[----:B------:R0:W-:Y:S01]  /*5000*/  STG.E.64 desc[UR36][R8.64], R4 ;  /* 0x0000000408007986 */ /* 0x0001e2000c101b24 */
[----:B------:R-:W-:Y:S05]  /*5010*/  BRA `(.L_x_19175) ;  /* 0x0000000000107947 */ /* 0x000fea0003800000 */
.L_x_19202:
[----:B------:R-:W-:Y:S01]  /*5020*/  LOP3.LUT R3, R3, 0xffff, RZ, 0xc0, !PT ;  /* 0x0000ffff03037812 */ /* 0x000fe200078ec0ff */
[----:B------:R-:W-:-:S03]  /*5030*/  IMAD.MOV.U32 R25, RZ, RZ, R23 ;  /* 0x000000ffff197224 */ /* 0x000fc600078e0017 */
[----:B------:R-:W-:-:S05]  /*5040*/  PRMT R3, R3, 0x8880, RZ ;  /* 0x0000888003037816 */ /* 0x000fca00000000ff */
[----:B------:R0:W-:Y:S02]  /*5050*/  STG.E desc[UR36][R8.64], R3 ;  /* 0x0000000308007986 */ /* 0x0001e4000c101924 */
.L_x_19175:
[----:B------:R-:W-:-:S13]  /*5060*/  ISETP.GE.AND P0, PT, R25, R16, PT ;  /* 0x000000101900720c */ /* 0x000fda0003f06270 */
[----:B------:R-:W-:Y:S05]  /*5070*/  @P0 BREAK.RELIABLE B6 ;  /* 0x0000000000060942 */ /* 0x000fea0003800100 */
        /* <DEDUP_REMOVED lines=21> */
.L_x_19210:
[----:B------:R4:W-:Y:S01]  /*51d0*/  STG.E.U8 desc[UR36][R8.64], R22 ;  /* 0x0000001608007986 */ /* 0x0009e2000c101124 */
[----:B------:R-:W-:Y:S05]  /*51e0*/  BRA `(.L_x_19212) ;  /* 0x0000000c00807947 */ /* 0x000fea0003800000 */
.L_x_19209:
        /* <DEDUP_REMOVED lines=12> */
.L_x_19214:
[----:B------:R-:W-:-:S04]  /*52b0*/  LOP3.LUT R22, R22, 0xffff, RZ, 0xc0, !PT ;  /* 0x0000ffff16167812 */ /* 0x000fc800078ec0ff */
[----:B------:R-:W-:-:S05]  /*52c0*/  PRMT R3, R22, 0x8880, RZ ;  /* 0x0000888016037816 */ /* 0x000fca00000000ff */
[----:B------:R3:W-:Y:S01]  /*52d0*/  STG.E desc[UR36][R8.64], R3 ;  /* 0x0000000308007986 */ /* 0x0007e2000c101924 */
[----:B------:R-:W-:Y:S05]  /*52e0*/  BRA `(.L_x_19212) ;  /* 0x0000000c00407947 */ /* 0x000fea0003800000 */
.L_x_19213:
[----:B------:R-:W-:-:S04]  /*52f0*/  PRMT R3, R22, 0x8880, RZ ;  /* 0x0000888016037816 */ /* 0x000fc800000000ff */
[----:B------:R-:W-:-:S05]  /*5300*/  PRMT R3, R3, 0x7710, RZ ;  /* 0x0000771003037816 */ /* 0x000fca00000000ff */
[----:B------:R0:W-:Y:S01]  /*5310*/  STG.E.U16 desc[UR36][R8.64], R3 ;  /* 0x0000000308007986 */ /* 0x0001e2000c101524 */
[----:B------:R-:W-:Y:S05]  /*5320*/  BRA `(.L_x_19212) ;  /* 0x0000000c00307947 */ /* 0x000fea0003800000 */
.L_x_19208:
        /* <DEDUP_REMOVED lines=9> */
.L_x_19216:
[----:B------:R-:W0:Y:S02]  /*53c0*/  I2F.S8 R0, R22 ;  /* 0x0000001600007306 */ /* 0x000e240000001400 */
[----:B0-----:R-:W-:-:S05]  /*53d0*/  F2FP.F16.F32.PACK_AB R0, RZ, R0 ;  /* 0x00000000ff00723e */ /* 0x001fca00000000ff */
[----:B------:R0:W-:Y:S01]  /*53e0*/  STG.E.U16 desc[UR36][R8.64], R0 ;  /* 0x0000000008007986 */ /* 0x0001e2000c101524 */
[----:B------:R-:W-:Y:S05]  /*53f0*/  BRA `(.L_x_19212) ;  /* 0x0000000800fc7947 */ /* 0x000fea0003800000 */
.L_x_19215:
        /* <DEDUP_REMOVED lines=10> */
.L_x_19218:
[----:B------:R-:W0:Y:S02]  /*54a0*/  I2F.S8 R22, R22 ;  /* 0x0000001600167306 */ /* 0x000e240000001400 */
[----:B0-----:R-:W-:-:S04]  /*54b0*/  F2FP.F16.F32.PACK_AB R3, RZ, R22 ;  /* 0x00000016ff03723e */ /* 0x001fc800000000ff */
[----:B------:R-:W-:-:S05]  /*54c0*/  PRMT R3, R3, 0x5410, RZ ;  /* 0x0000541003037816 */ /* 0x000fca00000000ff */
[----:B------:R0:W-:Y:S01]  /*54d0*/  STG.E desc[UR36][R8.64], R3 ;  /* 0x0000000308007986 */ /* 0x0001e2000c101924 */
[----:B------:R-:W-:Y:S05]  /*54e0*/  BRA `(.L_x_19212) ;  /* 0x0000000800c07947 */ /* 0x000fea0003800000 */
.L_x_19217:
[----:B------:R-:W-:-:S04]  /*54f0*/  PRMT R4, R22, 0x8880, RZ ;  /* 0x0000888016047816 */ /* 0x000fc800000000ff */
[----:B------:R-:W-:-:S06]  /*5500*/  PRMT R4, R4, 0x7710, RZ ;  /* 0x0000771004047816 */ /* 0x000fcc00000000ff */
[----:B------:R-:W0:Y:S02]  /*5510*/  I2F.F64.S16 R4, R4 ;  /* 0x0000000400047312 */ /* 0x000e240000101c00 */
[----:B0-----:R0:W-:Y:S01]  /*5520*/  STG.E.64 desc[UR36][R8.64], R4 ;  /* 0x0000000408007986 */ /* 0x0011e2000c101b24 */
[----:B------:R-:W-:Y:S05]  /*5530*/  BRA `(.L_x_19212) ;  /* 0x0000000800ac7947 */ /* 0x000fea0003800000 */
.L_x_19207:
        /* <DEDUP_REMOVED lines=14> */
.L_x_19222:
        /* <DEDUP_REMOVED lines=17> */
.L_x_19225:
[----:B------:R-:W-:-:S04]  /*5730*/  SHF.R.U32.HI R3, RZ, 0x18, R5 ;  /* 0x00000018ff037819 */ /* 0x000fc80000011605 */
[----:B------:R-:W-:-:S04]  /*5740*/  LOP3.LUT R0, R0, 0x80, R3, 0xf8, !PT ;  /* 0x0000008000007812 */ /* 0x000fc800078ef803 */
[----:B------:R-:W-:-:S07]  /*5750*/  PRMT R4, R0, 0x7610, R4 ;  /* 0x0000761000047816 */ /* 0x000fce0000000004 */
.L_x_19224:
[----:B------:R-:W-:Y:S05]  /*5760*/  BSYNC.RECONVERGENT B0 ;  /* 0x0000000000007941 */ /* 0x000fea0003800200 */
.L_x_19223:
[----:B------:R0:W-:Y:S01]  /*5770*/  STG.E.U8 desc[UR36][R8.64], R4 ;  /* 0x0000000408007986 */ /* 0x0001e2000c101124 */
[----:B------:R-:W-:Y:S05]  /*5780*/  BRA `(.L_x_19212) ;  /* 0x0000000800187947 */ /* 0x000fea0003800000 */
.L_x_19221:
        /* <DEDUP_REMOVED lines=17> */
.L_x_19228:
[----:B------:R-:W-:-:S04]  /*58a0*/  SHF.R.U32.HI R3, RZ, 0x18, R5 ;  /* 0x00000018ff037819 */ /* 0x000fc80000011605 */
[----:B------:R-:W-:-:S04]  /*58b0*/  LOP3.LUT R0, R0, 0x80, R3, 0xf8, !PT ;  /* 0x0000008000007812 */ /* 0x000fc800078ef803 */
[----:B------:R-:W-:-:S07]  /*58c0*/  PRMT R4, R0, 0x7610, R4 ;  /* 0x0000761000047816 */ /* 0x000fce0000000004 */
.L_x_19227:
[----:B------:R-:W-:Y:S05]  /*58d0*/  BSYNC.RECONVERGENT B0 ;  /* 0x0000000000007941 */ /* 0x000fea0003800200 */
.L_x_19226:
[----:B------:R0:W-:Y:S01]  /*58e0*/  STG.E.U8 desc[UR36][R8.64], R4 ;  /* 0x0000000408007986 */ /* 0x0001e2000c101124 */
[----:B------:R-:W-:Y:S05]  /*58f0*/  BRA `(.L_x_19212) ;  /* 0x0000000400bc7947 */ /* 0x000fea0003800000 */
.L_x_19220:
        /* <DEDUP_REMOVED lines=22> */
.L_x_19230:
[----:B------:R-:W-:-:S04]  /*5a60*/  LOP3.LUT R22, R22, 0xffff, RZ, 0xc0, !PT ;  /* 0x0000ffff16167812 */ /* 0x000fc800078ec0ff */
[----:B------:R-:W-:-:S05]  /*5a70*/  PRMT R22, R22, 0x8880, RZ ;  /* 0x0000888016167816 */ /* 0x000fca00000000ff */
[----:B------:R-:W-:-:S05]  /*5a80*/  IMAD.MOV.U32 R4, RZ, RZ, R22 ;  /* 0x000000ffff047224 */ /* 0x000fca00078e0016 */
[----:B------:R-:W-:-:S05]  /*5a90*/  SHF.R.S32.HI R5, RZ, 0x1f, R4 ;  /* 0x0000001fff057819 */ /* 0x000fca0000011404 */
[----:B------:R0:W-:Y:S01]  /*5aa0*/  STG.E.64 desc[UR36][R8.64], R4 ;  /* 0x0000000408007986 */ /* 0x0001e2000c101b24 */
[----:B------:R-:W-:Y:S05]  /*5ab0*/  BRA `(.L_x_19212) ;  /* 0x00000004004c7947 */ /* 0x000fea0003800000 */
.L_x_19229:
[----:B------:R-:W-:-:S04]  /*5ac0*/  LOP3.LUT R22, R22, 0xffff, RZ, 0xc0, !PT ;  /* 0x0000ffff16167812 */ /* 0x000fc800078ec0ff */
[----:B------:R-:W-:-:S05]  /*5ad0*/  PRMT R3, R22, 0x8880, RZ ;  /* 0x0000888016037816 */ /* 0x000fca00000000ff */
[----:B------:R0:W-:Y:S01]  /*5ae0*/  STG.E desc[UR36][R8.64], R3 ;  /* 0x0000000308007986 */ /* 0x0001e2000c101924 */
[----:B------:R-:W-:Y:S05]  /*5af0*/  BRA `(.L_x_19212) ;  /* 0x00000004003c7947 */ /* 0x000fea0003800000 */
.L_x_19219:
        /* <DEDUP_REMOVED lines=10> */
.L_x_19232:
[----:B------:R-:W-:Y:S02]  /*5ba0*/  PRMT R4, R22, 0x8880, RZ ;  /* 0x0000888016047816 */ /* 0x000fe400000000ff */
[----:B------:R-:W-:Y:S02]  /*5bb0*/  CS2R R6, SRZ ;  /* 0x0000000000067805 */ /* 0x000fe4000001ff00 */
[----:B------:R-:W-:-:S06]  /*5bc0*/  PRMT R4, R4, 0x7710, RZ ;  /* 0x0000771004047816 */ /* 0x000fcc00000000ff */
[----:B------:R-:W0:Y:S02]  /*5bd0*/  I2F.F64.S16 R4, R4 ;  /* 0x0000000400047312 */ /* 0x000e240000101c00 */
[----:B0-----:R0:W-:Y:S01]  /*5be0*/  STG.E.128 desc[UR36][R8.64], R4 ;  /* 0x0000000408007986 */ /* 0x0011e2000c101d24 */
[----:B------:R-:W-:Y:S05]  /*5bf0*/  BRA `(.L_x_19212) ;  /* 0x0000000000fc7947 */ /* 0x000fea0003800000 */
.L_x_19231:
[----:B------:R-:W-:-:S13]  /*5c00*/  ISETP.NE.AND P0, PT, R0, 0xf, PT ;  /* 0x0000000f0000780c */ /* 0x000fda0003f05270 */
[----:B------:R-:W-:Y:S05]  /*5c10*/  @!P0 BRA `(.L_x_19233) ;  /* 0x0000000000e88947 */ /* 0x000fea0003800000 */
[----:B------:R-:W-:-:S13]  /*5c20*/  ISETP.NE.AND P0, PT, R0, 0x17, PT ;  /* 0x000000170000780c */ /* 0x000fda0003f05270 */
[----:B------:R-:W-:Y:S05]  /*5c30*/  @!P0 BRA `(.L_x_19234) ;  /* 0x0000000000908947 */ /* 0x000fea0003800000 */
[----:B------:R-:W-:-:S13]  /*5c40*/  ISETP.NE.AND P0, PT, R0, 0x18, PT ;  /* 0x000000180000780c */ /* 0x000fda0003f05270 */
[----:B------:R-:W-:Y:S05]  /*5c50*/  @!P0 BRA `(.L_x_19235) ;  /* 0x0000000000448947 */ /* 0x000fea0003800000 */
.L_x_19211:
        /* <DEDUP_REMOVED lines=16> */
.L_x_19236:
[----:B------:R-:W-:Y:S05]  /*5d60*/  BRA `(.L_x_19212) ;  /* 0x0000000000a07947 */ /* 0x000fea0003800000 */
.L_x_19235:
        /* <DEDUP_REMOVED lines=13> */
.L_x_19238:
[----:B------:R-:W-:Y:S05]  /*5e40*/  BSYNC.RECONVERGENT B0 ;  /* 0x0000000000007941 */ /* 0x000fea0003800200 */
.L_x_19237:
[----:B------:R-:W-:-:S05]  /*5e50*/  LOP3.LUT R3, R0, 0x80, R3, 0xf8, !PT ;  /* 0x0000008000037812 */ /* 0x000fca00078ef803 */
[----:B------:R0:W-:Y:S01]  /*5e60*/  STG.E.U8 desc[UR36][R8.64], R3 ;  /* 0x0000000308007986 */ /* 0x0001e2000c101124 */
[----:B------:R-:W-:Y:S05]  /*5e70*/  BRA `(.L_x_19212) ;  /* 0x00000000005c7947 */ /* 0x000fea0003800000 */
.L_x_19234:
        /* <DEDUP_REMOVED lines=12> */
.L_x_19240:
[----:B------:R-:W-:Y:S01]  /*5f40*/  IMAD.MOV.U32 R0, RZ, RZ, 0x7f ;  /* 0x0000007fff007424 */ /* 0x000fe200078e00ff */
[----:B------:R-:W-:-:S04]  /*5f50*/  ISETP.GT.U32.AND P0, PT, R3, 0x7f800000, PT ;  /* 0x7f8000000300780c */ /* 0x000fc80003f04070 */
[----:B------:R-:W-:-:S09]  /*5f60*/  SEL R0, R0, 0x7c, P0 ;  /* 0x0000007c00007807 */ /* 0x000fd20000000000 */
.L_x_19241:
[----:B------:R-:W-:Y:S05]  /*5f70*/  BSYNC.RECONVERGENT B0 ;  /* 0x0000000000007941 */ /* 0x000fea0003800200 */
.L_x_19239:
[----:B------:R-:W-:-:S04]  /*5f80*/  SHF.R.U32.HI R3, RZ, 0x18, R5 ;  /* 0x00000018ff037819 */ /* 0x000fc80000011605 */
[----:B------:R-:W-:-:S05]  /*5f90*/  LOP3.LUT R3, R0, 0x80, R3, 0xf8, !PT ;  /* 0x0000008000037812 */ /* 0x000fca00078ef803 */
[----:B------:R0:W-:Y:S01]  /*5fa0*/  STG.E.U8 desc[UR36][R8.64], R3 ;  /* 0x0000000308007986 */ /* 0x0001e2000c101124 */
[----:B------:R-:W-:Y:S05]  /*5fb0*/  BRA `(.L_x_19212) ;  /* 0x00000000000c7947 */ /* 0x000fea0003800000 */
.L_x_19233:
[----:B------:R-:W0:Y:S02]  /*5fc0*/  I2F.S8 R0, R22 ;  /* 0x0000001600007306 */ /* 0x000e240000001400 */
[----:B0-----:R-:W-:-:S05]  /*5fd0*/  F2FP.BF16.F32.PACK_AB R0, RZ, R0 ;  /* 0x00000000ff00723e */ /* 0x001fca00000010ff */
[----:B------:R0:W-:Y:S02]  /*5fe0*/  STG.E.U16 desc[UR36][R8.64], R0 ;  /* 0x0000000008007986 */ /* 0x0001e4000c101524 */
.L_x_19212:
[----:B------:R-:W-:-:S07]  /*5ff0*/  VIADD R25, R25, 0x80 ;  /* 0x0000008019197836 */ /* 0x000fce0000000000 */
.L_x_19169:
[----:B------:R-:W-:-:S13]  /*6000*/  ISETP.GE.AND P0, PT, R25, R16, PT ;  /* 0x000000101900720c */ /* 0x000fda0003f06270 */
[----:B------:R-:W-:Y:S05]  /*6010*/  @P0 BREAK.RELIABLE B6 ;  /* 0x0000000000060942 */ /* 0x000fea0003800100 */
[----:B------:R-:W-:Y:S05]  /*6020*/  @P0 BRA `(.L_x_19206) ;  /* 0x0000000c00e00947 */ /* 0x000fea0003800000 */
[----:B------:R-:W-:Y:S05]  /*6030*/  BSYNC.RELIABLE B6 ;  /* 0x0000000000067941 */ /* 0x000fea0003800100 */
.L_x_19168:
        /* <DEDUP_REMOVED lines=20> */
.L_x_19245:
[----:B------:R0:W-:Y:S01]  /*6180*/  STG.E.U8 desc[UR36][R8.64], R17 ;  /* 0x0000001108007986 */ /* 0x0001e2000c101124 */
[----:B------:R-:W-:Y:S05]  /*6190*/  BRA `(.L_x_19247) ;  /* 0x0000000c00807947 */ /* 0x000fea0003800000 */
.L_x_19244:
        /* <DEDUP_REMOVED lines=12> */
.L_x_19249:
[----:B------:R-:W-:-:S04]  /*6260*/  LOP3.LUT R17, R17, 0xffff, RZ, 0xc0, !PT ;  /* 0x0000ffff11117812 */ /* 0x000fc800078ec0ff */
[----:B------:R-:W-:-:S05]  /*6270*/  PRMT R3, R17, 0x8880, RZ ;  /* 0x0000888011037816 */ /* 0x000fca00000000ff */
[----:B------:R0:W-:Y:S01]  /*6280*/  STG.E desc[UR36][R8.64], R3 ;  /* 0x0000000308007986 */ /* 0x0001e2000c101924 */
[----:B------:R-:W-:Y:S05]  /*6290*/  BRA `(.L_x_19247) ;  /* 0x0000000c00407947 */ /* 0x000fea0003800000 */
.L_x_19248:
[----:B------:R-:W-:-:S04]  /*62a0*/  PRMT R3, R17, 0x8880, RZ ;  /* 0x0000888011037816 */ /* 0x000fc800000000ff */
[----:B------:R-:W-:-:S05]  /*62b0*/  PRMT R3, R3, 0x7710, RZ ;  /* 0x0000771003037816 */ /* 0x000fca00000000ff */
[----:B------:R0:W-:Y:S01]  /*62c0*/  STG.E.U16 desc[UR36][R8.64], R3 ;  /* 0x0000000308007986 */ /* 0x0001e2000c101524 */
[----:B------:R-:W-:Y:S05]  /*62d0*/  BRA `(.L_x_19247) ;  /* 0x0000000c00307947 */ /* 0x000fea0003800000 */
.L_x_19243:
        /* <DEDUP_REMOVED lines=9> */
.L_x_19251:
[----:B------:R-:W0:Y:S02]  /*6370*/  I2F.S8 R0, R17 ;  /* 0x0000001100007306 */ /* 0x000e240000001400 */
[----:B0-----:R-:W-:-:S05]  /*6380*/  F2FP.F16.F32.PACK_AB R0, RZ, R0 ;  /* 0x00000000ff00723e */ /* 0x001fca00000000ff */
[----:B------:R0:W-:Y:S01]  /*6390*/  STG.E.U16 desc[UR36][R8.64], R0 ;  /* 0x0000000008007986 */ /* 0x0001e2000c101524 */
[----:B------:R-:W-:Y:S05]  /*63a0*/  BRA `(.L_x_19247) ;  /* 0x0000000800fc7947 */ /* 0x000fea0003800000 */
.L_x_19250:
        /* <DEDUP_REMOVED lines=10> */
.L_x_19253:
[----:B------:R-:W0:Y:S02]  /*6450*/  I2F.S8 R17, R17 ;  /* 0x0000001100117306 */ /* 0x000e240000001400 */
[----:B0-----:R-:W-:-:S04]  /*6460*/  F2FP.F16.F32.PACK_AB R3, RZ, R17 ;  /* 0x00000011ff03723e */ /* 0x001fc800000000ff */
[----:B------:R-:W-:-:S05]  /*6470*/  PRMT R3, R3, 0x5410, RZ ;  /* 0x0000541003037816 */ /* 0x000fca00000000ff */
[----:B------:R0:W-:Y:S01]  /*6480*/  STG.E desc[UR36][R8.64], R3 ;  /* 0x0000000308007986 */ /* 0x0001e2000c101924 */
[----:B------:R-:W-:Y:S05]  /*6490*/  BRA `(.L_x_19247) ;  /* 0x0000000800c07947 */ /* 0x000fea0003800000 */
.L_x_19252:
[----:B------:R-:W-:-:S04]  /*64a0*/  PRMT R4, R17, 0x8880, RZ ;  /* 0x0000888011047816 */ /* 0x000fc800000000ff */
[----:B------:R-:W-:-:S06]  /*64b0*/  PRMT R4, R4, 0x7710, RZ ;  /* 0x0000771004047816 */ /* 0x000fcc00000000ff */
[----:B------:R-:W0:Y:S02]  /*64c0*/  I2F.F64.S16 R4, R4 ;  /* 0x0000000400047312 */ /* 0x000e240000101c00 */
[----:B0-----:R0:W-:Y:S01]  /*64d0*/  STG.E.64 desc[UR36][R8.64], R4 ;  /* 0x0000000408007986 */ /* 0x0011e2000c101b24 */
[----:B------:R-:W-:Y:S05]  /*64e0*/  BRA `(.L_x_19247) ;  /* 0x0000000800ac7947 */ /* 0x000fea0003800000 */
.L_x_19242:
        /* <DEDUP_REMOVED lines=14> */
.L_x_19257:
        /* <DEDUP_REMOVED lines=17> */
.L_x_19260:
[----:B------:R-:W-:-:S04]  /*66e0*/  SHF.R.U32.HI R3, RZ, 0x18, R17 ;  /* 0x00000018ff037819 */ /* 0x000fc80000011611 */
[----:B------:R-:W-:-:S04]  /*66f0*/  LOP3.LUT R0, R0, 0x80, R3, 0xf8, !PT ;  /* 0x0000008000007812 */ /* 0x000fc800078ef803 */
[----:B------:R-:W-:-:S07]  /*6700*/  PRMT R4, R0, 0x7610, R4 ;  /* 0x0000761000047816 */ /* 0x000fce0000000004 */
.L_x_19259:
[----:B------:R-:W-:Y:S05]  /*6710*/  BSYNC.RECONVERGENT B0 ;  /* 0x0000000000007941 */ /* 0x000fea0003800200 */
.L_x_19258:
[----:B------:R0:W-:Y:S01]  /*6720*/  STG.E.U8 desc[UR36][R8.64], R4 ;  /* 0x0000000408007986 */ /* 0x0001e2000c101124 */
[----:B------:R-:W-:Y:S05]  /*6730*/  BRA `(.L_x_19247) ;  /* 0x0000000800187947 */ /* 0x000fea0003800000 */
.L_x_19256:
        /* <DEDUP_REMOVED lines=17> */
.L_x_19263:
[----:B------:R-:W-:-:S04]  /*6850*/  SHF.R.U32.HI R3, RZ, 0x18, R17 ;  /* 0x00000018ff037819 */ /* 0x000fc80000011611 */
[----:B------:R-:W-:-:S04]  /*6860*/  LOP3.LUT R0, R0, 0x80, R3, 0xf8, !PT ;  /* 0x0000008000007812 */ /* 0x000fc800078ef803 */
[----:B------:R-:W-:-:S07]  /*6870*/  PRMT R4, R0, 0x7610, R4 ;  /* 0x0000761000047816 */ /* 0x000fce0000000004 */
.L_x_19262:
[----:B------:R-:W-:Y:S05]  /*6880*/  BSYNC.RECONVERGENT B0 ;  /* 0x0000000000007941 */ /* 0x000fea0003800200 */
.L_x_19261:
[----:B------:R0:W-:Y:S01]  /*6890*/  STG.E.U8 desc[UR36][R8.64], R4 ;  /* 0x0000000408007986 */ /* 0x0001e2000c101124 */
[----:B------:R-:W-:Y:S05]  /*68a0*/  BRA `(.L_x_19247) ;  /* 0x0000000400bc7947 */ /* 0x000fea0003800000 */
.L_x_19255:
        /* <DEDUP_REMOVED lines=22> */
.L_x_19265:
[----:B------:R-:W-:-:S04]  /*6a10*/  LOP3.LUT R17, R17, 0xffff, RZ, 0xc0, !PT ;  /* 0x0000ffff11117812 */ /* 0x000fc800078ec0ff */
[----:B------:R-:W-:-:S05]  /*6a20*/  PRMT R17, R17, 0x8880, RZ ;  /* 0x0000888011117816 */ /* 0x000fca00000000ff */
[----:B------:R-:W-:-:S05]  /*6a30*/  IMAD.MOV.U32 R4, RZ, RZ, R17 ;  /* 0x000000ffff047224 */ /* 0x000fca00078e0011 */
[----:B------:R-:W-:-:S05]  /*6a40*/  SHF.R.S32.HI R5, RZ, 0x1f, R4 ;  /* 0x0000001fff057819 */ /* 0x000fca0000011404 */
[----:B------:R0:W-:Y:S01]  /*6a50*/  STG.E.64 desc[UR36][R8.64], R4 ;  /* 0x0000000408007986 */ /* 0x0001e2000c101b24 */
[----:B------:R-:W-:Y:S05]  /*6a60*/  BRA `(.L_x_19247) ;  /* 0x00000004004c7947 */ /* 0x000fea0003800000 */
.L_x_19264:
[----:B------:R-:W-:-:S04]  /*6a70*/  LOP3.LUT R17, R17, 0xffff, RZ, 0xc0, !PT ;  /* 0x0000ffff11117812 */ /* 0x000fc800078ec0ff */
[----:B------:R-:W-:-:S05]  /*6a80*/  PRMT R3, R17, 0x8880, RZ ;  /* 0x0000888011037816 */ /* 0x000fca00000000ff */
[----:B------:R0:W-:Y:S01]  /*6a90*/  STG.E desc[UR36][R8.64], R3 ;  /* 0x0000000308007986 */ /* 0x0001e2000c101924 */
[----:B------:R-:W-:Y:S05]  /*6aa0*/  BRA `(.L_x_19247) ;  /* 0x00000004003c7947 */ /* 0x000fea0003800000 */
.L_x_19254:
        /* <DEDUP_REMOVED lines=10> */
.L_x_19267:
[----:B------:R-:W-:Y:S02]  /*6b50*/  PRMT R4, R17, 0x8880, RZ ;  /* 0x0000888011047816 */ /* 0x000fe400000000ff */
[----:B------:R-:W-:Y:S02]  /*6b60*/  CS2R R6, SRZ ;  /* 0x0000000000067805 */ /* 0x000fe4000001ff00 */
[----:B------:R-:W-:-:S06]  /*6b70*/  PRMT R4, R4, 0x7710, RZ ;  /* 0x0000771004047816 */ /* 0x000fcc00000000ff */
[----:B------:R-:W0:Y:S02]  /*6b80*/  I2F.F64.S16 R4, R4 ;  /* 0x0000000400047312 */ /* 0x000e240000101c00 */
[----:B0-----:R0:W-:Y:S01]  /*6b90*/  STG.E.128 desc[UR36][R8.64], R4 ;  /* 0x0000000408007986 */ /* 0x0011e2000c101d24 */
[----:B------:R-:W-:Y:S05]  /*6ba0*/  BRA `(.L_x_19247) ;  /* 0x0000000000fc7947 */ /* 0x000fea0003800000 */
.L_x_19266:
[----:B------:R-:W-:-:S13]  /*6bb0*/  ISETP.NE.AND P0, PT, R0, 0xf, PT ;  /* 0x0000000f0000780c */ /* 0x000fda0003f05270 */
[----:B------:R-:W-:Y:S05]  /*6bc0*/  @!P0 BRA `(.L_x_19268) ;  /* 0x0000000000e88947 */ /* 0x000fea0003800000 */
[----:B------:R-:W-:-:S13]  /*6bd0*/  ISETP.NE.AND P0, PT, R0, 0x17, PT ;  /* 0x000000170000780c */ /* 0x000fda0003f05270 */
[----:B------:R-:W-:Y:S05]  /*6be0*/  @!P0 BRA `(.L_x_19269) ;  /* 0x0000000000908947 */ /* 0x000fea0003800000 */
[----:B------:R-:W-:-:S13]  /*6bf0*/  ISETP.NE.AND P0, PT, R0, 0x18, PT ;  /* 0x000000180000780c */ /* 0x000fda0003f05270 */
[----:B------:R-:W-:Y:S05]  /*6c00*/  @!P0 BRA `(.L_x_19270) ;  /* 0x0000000000448947 */ /* 0x000fea0003800000 */
.L_x_19246:
        /* <DEDUP_REMOVED lines=16> */
.L_x_19271:
[----:B------:R-:W-:Y:S05]  /*6d10*/  BRA `(.L_x_19247) ;  /* 0x0000000000a07947 */ /* 0x000fea0003800000 */
.L_x_19270:
        /* <DEDUP_REMOVED lines=13> */
.L_x_19273:
[----:B------:R-:W-:Y:S05]  /*6df0*/  BSYNC.RECONVERGENT B0 ;  /* 0x0000000000007941 */ /* 0x000fea0003800200 */
.L_x_19272:
[----:B------:R-:W-:-:S05]  /*6e00*/  LOP3.LUT R3, R0, 0x80, R3, 0xf8, !PT ;  /* 0x0000008000037812 */ /* 0x000fca00078ef803 */
[----:B------:R4:W-:Y:S01]  /*6e10*/  STG.E.U8 desc[UR36][R8.64], R3 ;  /* 0x0000000308007986 */ /* 0x0009e2000c101124 */
[----:B------:R-:W-:Y:S05]  /*6e20*/  BRA `(.L_x_19247) ;  /* 0x00000000005c7947 */ /* 0x000fea0003800000 */
.L_x_19269:
        /* <DEDUP_REMOVED lines=12> */
.L_x_19275:
[----:B------:R-:W-:Y:S01]  /*6ef0*/  IMAD.MOV.U32 R0, RZ, RZ, 0x7f ;  /* 0x0000007fff007424 */ /* 0x000fe200078e00ff */
[----:B------:R-:W-:-:S04]  /*6f00*/  ISETP.GT.U32.AND P0, PT, R3, 0x7f800000, PT ;  /* 0x7f8000000300780c */ /* 0x000fc80003f04070 */
[----:B------:R-:W-:-:S09]  /*6f10*/  SEL R0, R0, 0x7c, P0 ;  /* 0x0000007c00007807 */ /* 0x000fd20000000000 */
.L_x_19276:
[----:B------:R-:W-:Y:S05]  /*6f20*/  BSYNC.RECONVERGENT B0 ;  /* 0x0000000000007941 */ /* 0x000fea0003800200 */
.L_x_19274:
[----:B------:R-:W-:-:S04]  /*6f30*/  SHF.R.U32.HI R3, RZ, 0x18, R17 ;  /* 0x00000018ff037819 */ /* 0x000fc80000011611 */
[----:B------:R-:W-:-:S05]  /*6f40*/  LOP3.LUT R3, R0, 0x80, R3, 0xf8, !PT ;  /* 0x0000008000037812 */ /* 0x000fca00078ef803 */
[----:B------:R3:W-:Y:S01]  /*6f50*/  STG.E.U8 desc[UR36][R8.64], R3 ;  /* 0x0000000308007986 */ /* 0x0007e2000c101124 */
[----:B------:R-:W-:Y:S05]  /*6f60*/  BRA `(.L_x_19247) ;  /* 0x00000000000c7947 */ /* 0x000fea0003800000 */
.L_x_19268:
[----:B------:R-:W0:Y:S02]  /*6f70*/  I2F.S8 R0, R17 ;  /* 0x0000001100007306 */ /* 0x000e240000001400 */
[----:B0-----:R-:W-:-:S05]  /*6f80*/  F2FP.BF16.F32.PACK_AB R0, RZ, R0 ;  /* 0x00000000ff00723e */ /* 0x001fca00000010ff */
[----:B------:R0:W-:Y:S02]  /*6f90*/  STG.E.U16 desc[UR36][R8.64], R0 ;  /* 0x0000000008007986 */ /* 0x0001e4000c101524 */
.L_x_19247:
[----:B------:R-:W-:-:S07]  /*6fa0*/  VIADD R25, R25, 0x80 ;  /* 0x0000008019197836 */ /* 0x000fce0000000000 */
.L_x_19206:
[----:B------:R-:W-:Y:S05]  /*6fb0*/  BSYNC.RECONVERGENT B7 ;  /* 0x0000000000077941 */ /* 0x000fea0003800200 */
.L_x_19167:
[----:B------:R-:W-:-:S13]  /*6fc0*/  ISETP.GE.AND P0, PT, R25, R16, PT ;  /* 0x000000101900720c */ /* 0x000fda0003f06270 */
[----:B------:R-:W-:Y:S05]  /*6fd0*/  @P0 EXIT ;  /* 0x000000000000094d */ /* 0x000fea0003800000 */
[----:B0-23--:R-:W0:Y:S01]  /*6fe0*/  LDC.64 R4, c[0x0][0x388] ;  /* 0x0000e200ff047b82 */ /* 0x00de220000000a00 */
[----:B------:R-:W4:Y:S01]  /*6ff0*/  LDCU UR4, c[0x0][0x3a8] ;  /* 0x00007500ff0477ac */ /* 0x000f220008000800 */
[----:B------:R-:W-:Y:S01]  /*7000*/  PRMT R0, R19, 0x9910, RZ ;  /* 0x0000991013007816 */ /* 0x000fe200000000ff */
[----:B------:R-:W-:-:S03]  /*7010*/  IMAD R2, R2, 0x200, R25 ;  /* 0x0000020002027824 */ /* 0x000fc600078e0219 */
[----:B------:R-:W-:Y:S01]  /*7020*/  ISETP.GT.AND P1, PT, R0, 0x9, PT ;  /* 0x000000090000780c */ /* 0x000fe20003f24270 */
[----:B----4-:R-:W-:-:S05]  /*7030*/  IMAD R3, R2, UR4, RZ ;  /* 0x0000000402037c24 */ /* 0x010fca000f8e02ff */
        /* <DEDUP_REMOVED lines=11> */
[----:B-1----:R-:W-:Y:S01]  /*70f0*/  STG.E.U8 desc[UR36][R2.64], R18 ;  /* 0x0000001202007986 */ /* 0x002fe2000c101124 */
[----:B------:R-:W-:Y:S05]  /*7100*/  EXIT ;  /* 0x000000000000794d */ /* 0x000fea0003800000 */
.L_x_19280:
[----:B-1----:R-:W-:Y:S01]  /*7110*/  STG.E.U8 desc[UR36][R2.64], R18 ;  /* 0x0000001202007986 */ /* 0x002fe2000c101124 */
[----:B------:R-:W-:Y:S05]  /*7120*/  EXIT ;  /* 0x000000000000794d */ /* 0x000fea0003800000 */
.L_x_19279:
[----:B------:R-:W-:-:S13]  /*7130*/  ISETP.NE.AND P0, PT, R0, 0x2, PT ;  /* 0x000000020000780c */ /* 0x000fda0003f05270 */
[----:B------:R-:W-:Y:S05]  /*7140*/  @!P0 BRA `(.L_x_19282) ;  /* 0x0000000000388947 */ /* 0x000fea0003800000 */
[----:B------:R-:W-:-:S13]  /*7150*/  ISETP.NE.AND P0, PT, R0, 0x3, PT ;  /* 0x000000030000780c */ /* 0x000fda0003f05270 */
[----:B------:R-:W-:Y:S05]  /*7160*/  @!P0 BRA `(.L_x_19283) ;  /* 0x0000000000208947 */ /* 0x000fea0003800000 */
[----:B------:R-:W-:-:S13]  /*7170*/  ISETP.NE.AND P0, PT, R0, 0x4, PT ;  /* 0x000000040000780c */ /* 0x000fda0003f05270 */
[----:B------:R-:W-:Y:S05]  /*7180*/  @P0 BRA `(.L_x_19281) ;  /* 0x0000000800840947 */ /* 0x000fea0003800000 */
[----:B-1----:R-:W-:-:S04]  /*7190*/  LOP3.LUT R18, R18, 0xffff, RZ, 0xc0, !PT ;  /* 0x0000ffff12127812 */ /* 0x002fc800078ec0ff */
[----:B------:R-:W-:-:S05]  /*71a0*/  PRMT R18, R18, 0x8880, RZ ;  /* 0x0000888012127816 */ /* 0x000fca00000000ff */
[----:B------:R-:W-:-:S05]  /*71b0*/  IMAD.MOV.U32 R4, RZ, RZ, R18 ;  /* 0x000000ffff047224 */ /* 0x000fca00078e0012 */
[----:B------:R-:W-:-:S05]  /*71c0*/  SHF.R.S32.HI R5, RZ, 0x1f, R4 ;  /* 0x0000001fff057819 */ /* 0x000fca0000011404 */
[----:B------:R-:W-:Y:S01]  /*71d0*/  STG.E.64 desc[UR36][R2.64], R4 ;  /* 0x0000000402007986 */ /* 0x000fe2000c101b24 */
[----:B------:R-:W-:Y:S05]  /*71e0*/  EXIT ;  /* 0x000000000000794d */ /* 0x000fea0003800000 */
.L_x_19283:
[----:B-1----:R-:W-:-:S04]  /*71f0*/  LOP3.LUT R18, R18, 0xffff, RZ, 0xc0, !PT ;  /* 0x0000ffff12127812 */ /* 0x002fc800078ec0ff */
[----:B------:R-:W-:-:S05]  /*7200*/  PRMT R5, R18, 0x8880, RZ ;  /* 0x0000888012057816 */ /* 0x000fca00000000ff */
[----:B------:R-:W-:Y:S01]  /*7210*/  STG.E desc[UR36][R2.64], R5 ;  /* 0x0000000502007986 */ /* 0x000fe2000c101924 */
[----:B------:R-:W-:Y:S05]  /*7220*/  EXIT ;  /* 0x000000000000794d */ /* 0x000fea0003800000 */
.L_x_19282:
[----:B-1----:R-:W-:-:S04]  /*7230*/  PRMT R5, R18, 0x8880, RZ ;  /* 0x0000888012057816 */ /* 0x002fc800000000ff */
[----:B------:R-:W-:-:S05]  /*7240*/  PRMT R5, R5, 0x7710, RZ ;  /* 0x0000771005057816 */ /* 0x000fca00000000ff */
[----:B------:R-:W-:Y:S01]  /*7250*/  STG.E.U16 desc[UR36][R2.64], R5 ;  /* 0x0000000502007986 */ /* 0x000fe2000c101524 */
[----:B------:R-:W-:Y:S05]  /*7260*/  EXIT ;  /* 0x000000000000794d */ /* 0x000fea0003800000 */
.L_x_19278:
[----:B------:R-:W-:-:S13]  /*7270*/  ISETP.GT.AND P0, PT, R0, 0x6, PT ;  /* 0x000000060000780c */ /* 0x000fda0003f04270 */
[----:B------:R-:W-:Y:S05]  /*7280*/  @P0 BRA `(.L_x_19284) ;  /* 0x00000000002c0947 */ /* 0x000fea0003800000 */
[----:B------:R-:W-:-:S13]  /*7290*/  ISETP.NE.AND P0, PT, R0, 0x5, PT ;  /* 0x000000050000780c */ /* 0x000fda0003f05270 */
[----:B------:R-:W-:Y:S05]  /*72a0*/  @!P0 BRA `(.L_x_19285) ;  /* 0x0000000000148947 */ /* 0x000fea0003800000 */
[----:B------:R-:W-:-:S13]  /*72b0*/  ISETP.NE.AND P0, PT, R0, 0x6, PT ;  /* 0x000000060000780c */ /* 0x000fda0003f05270 */
[----:B------:R-:W-:Y:S05]  /*72c0*/  @P0 BRA `(.L_x_19281) ;  /* 0x0000000800340947 */ /* 0x000fea0003800000 */
[----:B-1----:R-:W0:Y:S02]  /*72d0*/  I2F.S8 R5, R18 ;  /* 0x0000001200057306 */ /* 0x002e240000001400 */
[----:B0-----:R-:W-:Y:S01]  /*72e0*/  STG.E desc[UR36][R2.64], R5 ;  /* 0x0000000502007986 */ /* 0x001fe2000c101924 */
[----:B------:R-:W-:Y:S05]  /*72f0*/  EXIT ;  /* 0x000000000000794d */ /* 0x000fea0003800000 */
.L_x_19285:
[----:B-1----:R-:W0:Y:S02]  /*7300*/  I2F.S8 R0, R18 ;  /* 0x0000001200007306 */ /* 0x002e240000001400 */
[----:B0-----:R-:W-:-:S05]  /*7310*/  F2FP.F16.F32.PACK_AB R0, RZ, R0 ;  /* 0x00000000ff00723e */ /* 0x001fca00000000ff */
[----:B------:R-:W-:Y:S01]  /*7320*/  STG.E.U16 desc[UR36][R2.64], R0 ;  /* 0x0000000002007986 */ /* 0x000fe2000c101524 */
[----:B------:R-:W-:Y:S05]  /*7330*/  EXIT ;  /* 0x000000000000794d */ /* 0x000fea0003800000 */
.L_x_19284:
[----:B------:R-:W-:-:S13]  /*7340*/  ISETP.NE.AND P0, PT, R0, 0x7, PT ;  /* 0x000000070000780c */ /* 0x000fda0003f05270 */
[----:B------:R-:W-:Y:S05]  /*7350*/  @!P0 BRA `(.L_x_19286) ;  /* 0x0000000000348947 */ /* 0x000fea0003800000 */
[----:B------:R-:W-:-:S13]  /*7360*/  ISETP.NE.AND P0, PT, R0, 0x8, PT ;  /* 0x000000080000780c */ /* 0x000fda0003f05270 */
[----:B------:R-:W-:Y:S05]  /*7370*/  @!P0 BRA `(.L_x_19287) ;  /* 0x0000000000188947 */ /* 0x000fea0003800000 */
[----:B------:R-:W-:-:S13]  /*7380*/  ISETP.NE.AND P0, PT, R0, 0x9, PT ;  /* 0x000000090000780c */ /* 0x000fda0003f05270 */
[----:B------:R-:W-:Y:S05]  /*7390*/  @P0 BRA `(.L_x_19281) ;  /* 0x0000000800000947 */ /* 0x000fea0003800000 */
[----:B-1----:R-:W0:Y:S01]  /*73a0*/  I2F.S8 R18, R18 ;  /* 0x0000001200127306 */ /* 0x002e220000001400 */
[----:B------:R-:W-:-:S05]  /*73b0*/  IMAD.MOV.U32 R19, RZ, RZ, RZ ;  /* 0x000000ffff137224 */ /* 0x000fca00078e00ff */
[----:B0-----:R-:W-:Y:S01]  /*73c0*/  STG.E.64 desc[UR36][R2.64], R18 ;  /* 0x0000001202007986 */ /* 0x001fe2000c101b24 */
[----:B------:R-:W-:Y:S05]  /*73d0*/  EXIT ;  /* 0x000000000000794d */ /* 0x000fea0003800000 */
.L_x_19287:
[----:B-1----:R-:W0:Y:S02]  /*73e0*/  I2F.S8 R18, R18 ;  /* 0x0000001200127306 */ /* 0x002e240000001400 */
[----:B0-----:R-:W-:-:S04]  /*73f0*/  F2FP.F16.F32.PACK_AB R5, RZ, R18 ;  /* 0x00000012ff05723e */ /* 0x001fc800000000ff */
[----:B------:R-:W-:-:S05]  /*7400*/  PRMT R5, R5, 0x5410, RZ ;  /* 0x0000541005057816 */ /* 0x000fca00000000ff */
[----:B------:R-:W-:Y:S01]  /*7410*/  STG.E desc[UR36][R2.64], R5 ;  /* 0x0000000502007986 */ /* 0x000fe2000c101924 */
[----:B------:R-:W-:Y:S05]  /*7420*/  EXIT ;  /* 0x000000000000794d */ /* 0x000fea0003800000 */
.L_x_19286:
[----:B-1----:R-:W-:-:S04]  /*7430*/  PRMT R4, R18, 0x8880, RZ ;  /* 0x0000888012047816 */ /* 0x002fc800000000ff */
[----:B------:R-:W-:-:S06]  /*7440*/  PRMT R4, R4, 0x7710, RZ ;  /* 0x0000771004047816 */ /* 0x000fcc00000000ff */
[----:B------:R-:W0:Y:S02]  /*7450*/  I2F.F64.S16 R4, R4 ;  /* 0x0000000400047312 */ /* 0x000e240000101c00 */
[----:B0-----:R-:W-:Y:S01]  /*7460*/  STG.E.64 desc[UR36][R2.64], R4 ;  /* 0x0000000402007986 */ /* 0x001fe2000c101b24 */
[----:B------:R-:W-:Y:S05]  /*7470*/  EXIT ;  /* 0x000000000000794d */ /* 0x000fea0003800000 */
.L_x_19277:
        /* <DEDUP_REMOVED lines=10> */
[----:B-1----:R-:W-:-:S04]  /*7520*/  PRMT R5, R18, 0x8880, RZ ;  /* 0x0000888012057816 */ /* 0x002fc800000000ff */
[----:B------:R-:W-:-:S05]  /*7530*/  PRMT R5, R5, 0x7710, RZ ;  /* 0x0000771005057816 */ /* 0x000fca00000000ff */
[----:B------:R-:W-:Y:S01]  /*7540*/  STG.E.U16 desc[UR36][R2.64], R5 ;  /* 0x0000000502007986 */ /* 0x000fe2000c101524 */
[----:B------:R-:W-:Y:S05]  /*7550*/  EXIT ;  /* 0x000000000000794d */ /* 0x000fea0003800000 */
.L_x_19291:
[----:B-1----:R-:W0:Y:S01]  /*7560*/  I2F.S8 R5, R18 ;  /* 0x0000001200057306 */ /* 0x002e220000001400 */
        /* <DEDUP_REMOVED lines=17> */
.L_x_19294:
[----:B------:R-:W-:-:S04]  /*7680*/  SHF.R.U32.HI R5, RZ, 0x18, R5 ;  /* 0x00000018ff057819 */ /* 0x000fc80000011605 */
[----:B------:R-:W-:-:S07]  /*7690*/  LOP3.LUT R0, R0, 0x80, R5, 0xf8, !PT ;  /* 0x0000008000007812 */ /* 0x000fce00078ef805 */
.L_x_19293:
[----:B------:R-:W-:Y:S05]  /*76a0*/  BSYNC.RECONVERGENT B0 ;  /* 0x0000000000007941 */ /* 0x000fea0003800200 */
.L_x_19292:
[----:B------:R-:W-:Y:S01]  /*76b0*/  STG.E.U8 desc[UR36][R2.64], R0 ;  /* 0x0000000002007986 */ /* 0x000fe2000c101124 */
[----:B------:R-:W-:Y:S05]  /*76c0*/  EXIT ;  /* 0x000000000000794d */ /* 0x000fea0003800000 */
.L_x_19290:
        /* <DEDUP_REMOVED lines=18> */
.L_x_19297:
[----:B------:R-:W-:-:S04]  /*77f0*/  SHF.R.U32.HI R5, RZ, 0x18, R5 ;  /* 0x00000018ff057819 */ /* 0x000fc80000011605 */
[----:B------:R-:W-:-:S07]  /*7800*/  LOP3.LUT R0, R0, 0x80, R5, 0xf8, !PT ;  /* 0x0000008000007812 */ /* 0x000fce00078ef805 */
.L_x_19296:
[----:B------:R-:W-:Y:S05]  /*7810*/  BSYNC.RECONVERGENT B0 ;  /* 0x0000000000007941 */ /* 0x000fea0003800200 */
.L_x_19295:
[----:B------:R-:W-:Y:S01]  /*7820*/  STG.E.U8 desc[UR36][R2.64], R0 ;  /* 0x0000000002007986 */ /* 0x000fe2000c101124 */
[----:B------:R-:W-:Y:S05]  /*7830*/  EXIT ;  /* 0x000000000000794d */ /* 0x000fea0003800000 */
.L_x_19289:
[----:B------:R-:W-:-:S13]  /*7840*/  ISETP.NE.AND P0, PT, R0, 0x1c, PT ;  /* 0x0000001c0000780c */ /* 0x000fda0003f05270 */
[----:B------:R-:W-:Y:S05]  /*7850*/  @!P0 BRA `(.L_x_19298) ;  /* 0x0000000000688947 */ /* 0x000fea0003800000 */
[----:B------:R-:W-:-:S13]  /*7860*/  ISETP.NE.AND P0, PT, R0, 0x1d, PT ;  /* 0x0000001d0000780c */ /* 0x000fda0003f05270 */
[----:B------:R-:W-:Y:S05]  /*7870*/  @!P0 BRA `(.L_x_19299) ;  /* 0x0000000000488947 */ /* 0x000fea0003800000 */
[----:B------:R-:W-:-:S13]  /*7880*/  ISETP.NE.AND P0, PT, R0, 0x2c, PT ;  /* 0x0000002c0000780c */ /* 0x000fda0003f05270 */
[----:B------:R-:W-:Y:S05]  /*7890*/  @P0 BRA `(.L_x_19281) ;  /* 0x0000000000c00947 */ /* 0x000fea0003800000 */
[----:B-1----:R-:W0:Y:S02]  /*78a0*/  I2F.S8 R18, R18 ;  /* 0x0000001200127306 */ /* 0x002e240000001400 */
        /* <DEDUP_REMOVED lines=15> */
.L_x_19299:
[----:B-1----:R-:W-:-:S04]  /*79a0*/  LOP3.LUT R18, R18, 0xffff, RZ, 0xc0, !PT ;  /* 0x0000ffff12127812 */ /* 0x002fc800078ec0ff */
[----:B------:R-:W-:-:S05]  /*79b0*/  PRMT R18, R18, 0x8880, RZ ;  /* 0x0000888012127816 */ /* 0x000fca00000000ff */
[----:B------:R-:W-:-:S05]  /*79c0*/  IMAD.MOV.U32 R4, RZ, RZ, R18 ;  /* 0x000000ffff047224 */ /* 0x000fca00078e0012 */
[----:B------:R-:W-:-:S05]  /*79d0*/  SHF.R.S32.HI R5, RZ, 0x1f, R4 ;  /* 0x0000001fff057819 */ /* 0x000fca0000011404 */
[----:B------:R-:W-:Y:S01]  /*79e0*/  STG.E.64 desc[UR36][R2.64], R4 ;  /* 0x0000000402007986 */ /* 0x000fe2000c101b24 */
[----:B------:R-:W-:Y:S05]  /*79f0*/  EXIT ;  /* 0x000000000000794d */ /* 0x000fea0003800000 */
.L_x_19298:
[----:B-1----:R-:W-:-:S04]  /*7a00*/  LOP3.LUT R18, R18, 0xffff, RZ, 0xc0, !PT ;  /* 0x0000ffff12127812 */ /* 0x002fc800078ec0ff */
[----:B------:R-:W-:-:S05]  /*7a10*/  PRMT R5, R18, 0x8880, RZ ;  /* 0x0000888012057816 */ /* 0x000fca00000000ff */
[----:B------:R-:W-:Y:S01]  /*7a20*/  STG.E desc[UR36][R2.64], R5 ;  /* 0x0000000502007986 */ /* 0x000fe2000c101924 */
[----:B------:R-:W-:Y:S05]  /*7a30*/  EXIT ;  /* 0x000000000000794d */ /* 0x000fea0003800000 */
.L_x_19288:
[----:B------:R-:W-:-:S13]  /*7a40*/  ISETP.GT.AND P0, PT, R0, 0xe, PT ;  /* 0x0000000e0000780c */ /* 0x000fda0003f04270 */
[----:B------:R-:W-:Y:S05]  /*7a50*/  @P0 BRA `(.L_x_19300) ;  /* 0x0000000000380947 */ /* 0x000fea0003800000 */
[----:B------:R-:W-:-:S13]  /*7a60*/  ISETP.NE.AND P0, PT, R0, 0xa, PT ;  /* 0x0000000a0000780c */ /* 0x000fda0003f05270 */
[----:B------:R-:W-:Y:S05]  /*7a70*/  @!P0 BRA `(.L_x_19301) ;  /* 0x0000000000188947 */ /* 0x000fea0003800000 */
[----:B------:R-:W-:-:S13]  /*7a80*/  ISETP.NE.AND P0, PT, R0, 0xb, PT ;  /* 0x0000000b0000780c */ /* 0x000fda0003f05270 */
[----:B------:R-:W-:Y:S05]  /*7a90*/  @P0 BRA `(.L_x_19281) ;  /* 0x0000000000400947 */ /* 0x000fea0003800000 */
[----:B-1----:R-:W-:-:S04]  /*7aa0*/  LOP3.LUT P0, RZ, R18, 0xff, RZ, 0xc0, !PT ;  /* 0x000000ff12ff7812 */ /* 0x002fc8000780c0ff */
[----:B------:R-:W-:-:S05]  /*7ab0*/  SEL R5, RZ, 0x1, !P0 ;  /* 0x00000001ff057807 */ /* 0x000fca0004000000 */
[----:B------:R-:W-:Y:S01]  /*7ac0*/  STG.E.U8 desc[UR36][R2.64], R5 ;  /* 0x0000000502007986 */ /* 0x000fe2000c101124 */
[----:B------:R-:W-:Y:S05]  /*7ad0*/  EXIT ;  /* 0x000000000000794d */ /* 0x000fea0003800000 */
.L_x_19301:
[----:B-1----:R-:W-:Y:S02]  /*7ae0*/  PRMT R4, R18, 0x8880, RZ ;  /* 0x0000888012047816 */ /* 0x002fe400000000ff */
[----:B------:R-:W-:Y:S02]  /*7af0*/  CS2R R6, SRZ ;  /* 0x0000000000067805 */ /* 0x000fe4000001ff00 */
[----:B------:R-:W-:-:S06]  /*7b00*/  PRMT R4, R4, 0x7710, RZ ;  /* 0x0000771004047816 */ /* 0x000fcc00000000ff */
[----:B------:R-:W0:Y:S02]  /*7b10*/  I2F.F64.S16 R4, R4 ;  /* 0x0000000400047312 */ /* 0x000e240000101c00 */
[----:B0-----:R-:W-:Y:S01]  /*7b20*/  STG.E.128 desc[UR36][R2.64], R4 ;  /* 0x0000000402007986 */ /* 0x001fe2000c101d24 */
[----:B------:R-:W-:Y:S05]  /*7b30*/  EXIT ;  /* 0x000000000000794d */ /* 0x000fea0003800000 */
.L_x_19300:
[----:B------:R-:W-:-:S13]  /*7b40*/  ISETP.NE.AND P0, PT, R0, 0xf, PT ;  /* 0x0000000f0000780c */ /* 0x000fda0003f05270 */
[----:B------:R-:W-:Y:S05]  /*7b50*/  @!P0 BRA `(.L_x_19302) ;  /* 0x0000000000e88947 */ /* 0x000fea0003800000 */
[----:B------:R-:W-:-:S13]  /*7b60*/  ISETP.NE.AND P0, PT, R0, 0x17, PT ;  /* 0x000000170000780c */ /* 0x000fda0003f05270 */
[----:B------:R-:W-:Y:S05]  /*7b70*/  @!P0 BRA `(.L_x_19303) ;  /* 0x0000000000908947 */ /* 0x000fea0003800000 */
[----:B------:R-:W-:-:S13]  /*7b80*/  ISETP.NE.AND P0, PT, R0, 0x18, PT ;  /* 0x000000180000780c */ /* 0x000fda0003f05270 */
[----:B------:R-:W-:Y:S05]  /*7b90*/  @!P0 BRA `(.L_x_19304) ;  /* 0x0000000000448947 */ /* 0x000fea0003800000 */
.L_x_19281:
        /* <DEDUP_REMOVED lines=13> */
[----:B--2---:R-:W-:-:S07]  /*7c70*/  IMAD.U32 R11, RZ, RZ, UR9 ;  /* 0x00000009ff0b7e24 */ /* 0x004fce000f8e00ff */
[----:B------:R-:W-:-:S07]  /*7c80*/  LEPC R20, `(.L_x_19305) ;  /* 0x000000001014794e */ /* 0x000fce0000000000 */
[----:B-1-3--:R-:W-:Y:S05]  /*7c90*/  CALL.ABS.NOINC R2 ;  /* 0x0000000002007343 */ /* 0x00afea0003c00000 */
.L_x_19305:
[----:B------:R-:W-:Y:S05]  /*7ca0*/  EXIT ;  /* 0x000000000000794d */ /* 0x000fea0003800000 */
.L_x_19304:
[----:B-1----:R-:W0:Y:S01]  /*7cb0*/  I2F.S8 R7, R18 ;  /* 0x0000001200077306 */ /* 0x002e220000001400 */
        /* <DEDUP_REMOVED lines=12> */
.L_x_19307:
[----:B------:R-:W-:Y:S05]  /*7d80*/  BSYNC.RECONVERGENT B0 ;  /* 0x0000000000007941 */ /* 0x000fea0003800200 */
.L_x_19306:
[----:B------:R-:W-:-:S05]  /*7d90*/  LOP3.LUT R5, R0, 0x80, R5, 0xf8, !PT ;  /* 0x0000008000057812 */ /* 0x000fca00078ef805 */
[----:B------:R-:W-:Y:S01]  /*7da0*/  STG.E.U8 desc[UR36][R2.64], R5 ;  /* 0x0000000502007986 */ /* 0x000fe2000c101124 */
[----:B------:R-:W-:Y:S05]  /*7db0*/  EXIT ;  /* 0x000000000000794d */ /* 0x000fea0003800000 */
.L_x_19303:
[----:B-1----:R-:W0:Y:S01]  /*7dc0*/  I2F.S8 R5, R18 ;  /* 0x0000001200057306 */ /* 0x002e220000001400 */
        /* <DEDUP_REMOVED lines=11> */
.L_x_19309:
[----:B------:R-:W-:Y:S01]  /*7e80*/  IMAD.MOV.U32 R0, RZ, RZ, 0x7f ;  /* 0x0000007fff007424 */ /* 0x000fe200078e00ff */
[----:B------:R-:W-:-:S04]  /*7e90*/  ISETP.GT.U32.AND P0, PT, R4, 0x7f800000, PT ;  /* 0x7f8000000400780c */ /* 0x000fc80003f04070 */
[----:B------:R-:W-:-:S09]  /*7ea0*/  SEL R0, R0, 0x7c, P0 ;  /* 0x0000007c00007807 */ /* 0x000fd20000000000 */
.L_x_19310:
[----:B------:R-:W-:Y:S05]  /*7eb0*/  BSYNC.RECONVERGENT B0 ;  /* 0x0000000000007941 */ /* 0x000fea0003800200 */
.L_x_19308:
[----:B------:R-:W-:-:S04]  /*7ec0*/  SHF.R.U32.HI R5, RZ, 0x18, R5 ;  /* 0x00000018ff057819 */ /* 0x000fc80000011605 */
[----:B------:R-:W-:-:S05]  /*7ed0*/  LOP3.LUT R5, R0, 0x80, R5, 0xf8, !PT ;  /* 0x0000008000057812 */ /* 0x000fca00078ef805 */
[----:B------:R-:W-:Y:S01]  /*7ee0*/  STG.E.U8 desc[UR36][R2.64], R5 ;  /* 0x0000000502007986 */ /* 0x000fe2000c101124 */
[----:B------:R-:W-:Y:S05]  /*7ef0*/  EXIT ;  /* 0x000000000000794d */ /* 0x000fea0003800000 */
.L_x_19302:
[----:B-1----:R-:W0:Y:S02]  /*7f00*/  I2F.S8 R0, R18 ;  /* 0x0000001200007306 */ /* 0x002e240000001400 */
[----:B0-----:R-:W-:-:S05]  /*7f10*/  F2FP.BF16.F32.PACK_AB R0, RZ, R0 ;  /* 0x00000000ff00723e */ /* 0x001fca00000010ff */
[----:B------:R-:W-:Y:S01]  /*7f20*/  STG.E.U16 desc[UR36][R2.64], R0 ;  /* 0x0000000002007986 */ /* 0x000fe2000c101524 */
[----:B------:R-:W-:Y:S05]  /*7f30*/  EXIT ;  /* 0x000000000000794d */ /* 0x000fea0003800000 */
        .weak           $__internal_43_$__cuda_sm20_div_s16
        .type           $__internal_43_$__cuda_sm20_div_s16,@function
        .size           $__internal_43_$__cuda_sm20_div_s16,(.L_x_22282 - $__internal_43_$__cuda_sm20_div_s16)
$__internal_43_$__cuda_sm20_div_s16:
[----:B------:R-:W-:Y:S01]  /*7f40*/  IABS R11, R6 ;  /* 0x00000006000b7213 */ /* 0x000fe20000000000 */
[----:B------:R-:W-:Y:S01]  /*7f50*/  IMAD.MOV.U32 R8, RZ, RZ, 0x4b800000 ;  /* 0x4b800000ff087424 */ /* 0x000fe200078e00ff */
        /* <DEDUP_REMOVED lines=8> */
[----:B------:R-:W-:Y:S01]  /*7fe0*/  ISETP.NE.AND P0, PT, R6, RZ, PT ;  /* 0x000000ff0600720c */ /* 0x000fe20003f05270 */
[----:B------:R-:W-:Y:S02]  /*7ff0*/  IMAD.MOV R6, RZ, RZ, -R5 ;  /* 0x000000ffff067224 */ /* 0x000fe400078e0a05 */
[----:B------:R-:W-:Y:S02]  /*8000*/  FMUL R9, R7, R8 ;  /* 0x0000000807097220 */ /* 0x000fe40000400000 */
[----:B------:R-:W-:Y:S08]  /*8010*/  I2F.U16.RZ R7, R10 ;  /* 0x0000000a00077306 */ /* 0x000ff0000010d000 */
[----:B------:R-:W0:Y:S02]  /*8020*/  MUFU.RCP R9, R9 ;  /* 0x0000000900097308 */ /* 0x000e240000001000 */
[----:B0-----:R-:W-:-:S04]  /*8030*/  FMUL R8, R8, R9 ;  /* 0x0000000908087220 */ /* 0x001fc80000400000 */
[----:B------:R-:W-:-:S04]  /*8040*/  VIADD R8, R8, 0x2 ;  /* 0x0000000208087836 */ /* 0x000fc80000000000 */
[----:B------:R-:W-:-:S06]  /*8050*/  FMUL.RZ R7, R7, R8 ;  /* 0x0000000807077220 */ /* 0x000fcc000040c000 */
[----:B------:R-:W0:Y:S02]  /*8060*/  F2I.U32.TRUNC.NTZ R7, R7 ;  /* 0x0000000700077305 */ /* 0x000e24000020f000 */
[----:B0-----:R-:W-:-:S05]  /*8070*/  LOP3.LUT R6, R6, 0xffff, R7, 0x78, !PT ;  /* 0x0000ffff06067812 */ /* 0x001fca00078e7807 */
[----:B------:R-:W-:Y:S02]  /*8080*/  IMAD.IADD R6, R5, 0x1, R6 ;  /* 0x0000000105067824 */ /* 0x000fe400078e0206 */
[----:B------:R-:W-:Y:S02]  /*8090*/  IMAD.MOV.U32 R5, RZ, RZ, 0x0 ;  /* 0x00000000ff057424 */ /* 0x000fe400078e00ff */
[----:B------:R-:W-:Y:S02]  /*80a0*/  @!P0 IMAD.MOV.U32 R6, RZ, RZ, -0x1 ;  /* 0xffffffffff068424 */ /* 0x000fe400078e00ff */
[----:B------:R-:W-:Y:S05]  /*80b0*/  RET.REL.NODEC R4 `(_ZN2at6native27unrolled_elementwise_kernelINS0_13BUnaryFunctorIaaaZZZNS0_15binary_internal21div_trunc_kernel_cudaERNS_18TensorIteratorBaseEENKUlvE_clEvENKUlvE0_clEvEUlaaE_EESt5arrayIPcLm2EELi4E23TrivialOffsetCalculatorILi1EjESE_NS0_6memory12LoadWithCastILi1EEENSF_13StoreWithCastILi1EEEEEviT_T0_T2_T3_T4_T5_) ;  /* 0xffffff7c04d07950 */ /* 0x000fea0003c3ffff */
.L_x_19311:
        /* <DEDUP_REMOVED lines=12> */
.L_x_22282:


//--------------------- .text._ZN2at6native18elementwise_kernelILi128ELi4EZNS0_22gpu_kernel_impl_nocastINS0_13BUnaryFunctorIaaaZZZNS0_15binary_internal21div_trunc_kernel_cudaERNS_18TensorIteratorBaseEENKUlvE_clEvENKUlvE0_clEvEUlaaE_EEEEvS6_RKT_EUliE_EEviT1_ --------------------------
	.section	.text._ZN2at6native18elementwise_kernelILi128ELi4EZNS0_22gpu_kernel_impl_nocastINS0_13BUnaryFunctorIaaaZZZNS0_15binary_internal21div_trunc_kernel_cudaERNS_18TensorIteratorBaseEENKUlvE_clEvENKUlvE0_clEvEUlaaE_EEEEvS6_RKT_EUliE_EEviT1_,"ax",@progbits
	.align	128
        .global         _ZN2at6native18elementwise_kernelILi128ELi4EZNS0_22gpu_kernel_impl_nocastINS0_13BUnaryFunctorIaaaZZZNS0_15binary_internal21div_trunc_kernel_cudaERNS_18TensorIteratorBaseEENKUlvE_clEvENKUlvE0_clEvEUlaaE_EEEEvS6_RKT_EUliE_EEviT1_
        .type           _ZN2at6native18elementwise_kernelILi128ELi4EZNS0_22gpu_kernel_impl_nocastINS0_13BUnaryFunctorIaaaZZZNS0_15binary_internal21div_trunc_kernel_cudaERNS_18TensorIteratorBaseEENKUlvE_clEvENKUlvE0_clEvEUlaaE_EEEEvS6_RKT_EUliE_EEviT1_,@function
        .size           _ZN2at6native18elementwise_kernelILi128ELi4EZNS0_22gpu_kernel_impl_nocastINS0_13BUnaryFunctorIaaaZZZNS0_15binary_internal21div_trunc_kernel_cudaERNS_18TensorIteratorBaseEENKUlvE_clEvENKUlvE0_clEvEUlaaE_EEEEvS6_RKT_EUliE_EEviT1_,(.L_x_22283 - _ZN2at6native18elementwise_kernelILi128ELi4EZNS0_22gpu_kernel_impl_nocastINS0_13BUnaryFunctorIaaaZZZNS0_15binary_internal21div_trunc_kernel_cudaERNS_18TensorIteratorBaseEENKUlvE_clEvENKUlvE0_clEvEUlaaE_EEEEvS6_RKT_EUliE_EEviT1_)
        .other          _ZN2at6native18elementwise_kernelILi128ELi4EZNS0_22gpu_kernel_impl_nocastINS0_13BUnaryFunctorIaaaZZZNS0_15binary_internal21div_trunc_kernel_cudaERNS_18TensorIteratorBaseEENKUlvE_clEvENKUlvE0_clEvEUlaaE_EEEEvS6_RKT_EUliE_EEviT1_,@"STO_CUDA_ENTRY STV_DEFAULT"
_ZN2at6native18elementwise_kernelILi128ELi4EZNS0_22gpu_kernel_impl_nocastINS0_13BUnaryFunctorIaaaZZZNS0_15binary_internal21div_trunc_kernel_cudaERNS_18TensorIteratorBaseEENKUlvE_clEvENKUlvE0_clEvEUlaaE_EEEEvS6_RKT_EUliE_EEviT1_:
.text._ZN2at6native18elementwise_kernelILi128ELi4EZNS0_22gpu_kernel_impl_nocastINS0_13BUnaryFunctorIaaaZZZNS0_15binary_internal21div_trunc_kernel_cudaERNS_18TensorIteratorBaseEENKUlvE_clEvENKUlvE0_clEvEUlaaE_EEEEvS6_RKT_EUliE_EEviT1_:
        /* <DEDUP_REMOVED lines=14> */
[----:B0-----:R0:W5:Y:S01]  /*00e0*/  LDG.E.S8 R7, desc[UR6][R4.64] ;  /* 0x0000000604077981 */ /* 0x001162000c1e1300 */
[----:B------:R-:W1:Y:S01]  /*00f0*/  LDCU.S8 UR4, c[0x0][0x591] ;  /* 0x0000b220ff0477ac */ /* 0x000e620008000200 */
[----:B------:R-:W-:Y:S02]  /*0100*/  MOV R6, 0x130 ;  /* 0x0000013000067802 */ /* 0x000fe40000000f00 */
[----:B01----:R-:W-:-:S07]  /*0110*/  MOV R8, UR4 ;  /* 0x0000000400087c02 */ /* 0x003fce0008000f00 */
[----:B-----5:R-:W-:Y:S05]  /*0120*/  CALL.REL.NOINC `($__internal_44_$__cuda_sm20_div_s16) ;  /* 0x0000005000647944 */ /* 0x020fea0003c00000 */
[----:B------:R-:W0:Y:S01]  /*0130*/  LDC.64 R4, c[0x0][0x580] ;  /* 0x00016000ff047b82 */ /* 0x000e220000000a00 */
[----:B------:R-:W-:Y:S01]  /*0140*/  IADD3 R3, PT, PT, R3, 0x80, RZ ;  /* 0x0000008003037810 */ /* 0x000fe20007ffe0ff */
[----:B0-----:R0:W-:Y:S06]  /*0150*/  STG.E.U8 desc[UR6][R4.64], R11 ;  /* 0x0000000b04007986 */ /* 0x0011ec000c101106 */
.L_x_19314:
[----:B------:R-:W-:Y:S05]  /*0160*/  BSYNC.RECONVERGENT B0 ;  /* 0x0000000000007941 */ /* 0x000fea0003800200 */
.L_x_19313:
[----:B------:R-:W1:Y:S01]  /*0170*/  LDCU UR4, c[0x0][0x380] ;  /* 0x00007000ff0477ac */ /* 0x000e620008000800 */
[----:B------:R-:W-:Y:S01]  /*0180*/  BSSY.RECONVERGENT B0, `(.L_x_19315) ;  /* 0x000000c000007945 */ /* 0x000fe20003800200 */
[----:B-1----:R-:W-:-:S13]  /*0190*/  ISETP.GE.AND P0, PT, R3, UR4, PT ;  /* 0x0000000403007c0c */ /* 0x002fda000bf06270 */
[----:B------:R-:W-:Y:S05]  /*01a0*/  @P0 BRA `(.L_x_19316) ;  /* 0x0000000000240947 */ /* 0x000fea0003800000 */
[----:B0-----:R-:W0:Y:S02]  /*01b0*/  LDC.64 R4, c[0x0][0x588] ;  /* 0x00016200ff047b82 */ /* 0x001e240000000a00 */
        /* <DEDUP_REMOVED lines=8> */
.L_x_19316:
[----:B------:R-:W-:Y:S05]  /*0240*/  BSYNC.RECONVERGENT B0 ;  /* 0x0000000000007941 */ /* 0x000fea0003800200 */
.L_x_19315:
[----:B------:R-:W2:Y:S01]  /*0250*/  LDCU UR4, c[0x0][0x380] ;  /* 0x00007000ff0477ac */ /* 0x000ea20008000800 */
[----:B------:R-:W-:Y:S01]  /*0260*/  BSSY.RECONVERGENT B0, `(.L_x_19317) ;  /* 0x000000c000007945 */ /* 0x000fe20003800200 */
[----:B--2---:R-:W-:-:S13]  /*0270*/  ISETP.GE.AND P0, PT, R3, UR4, PT ;  /* 0x0000000403007c0c */ /* 0x004fda000bf06270 */
[----:B------:R-:W-:Y:S05]  /*0280*/  @P0 BRA `(.L_x_19318) ;  /* 0x0000000000240947 */ /* 0x000fea0003800000 */
[----:B01----:R-:W0:Y:S02]  /*0290*/  LDC.64 R4, c[0x0][0x588] ;  /* 0x00016200ff047b82 */ /* 0x003e240000000a00 */
        /* <DEDUP_REMOVED lines=8> */
.L_x_19318:
[----:B------:R-:W-:Y:S05]  /*0320*/  BSYNC.RECONVERGENT B0 ;  /* 0x0000000000007941 */ /* 0x000fea0003800200 */
.L_x_19317:
[----:B------:R-:W3:Y:S02]  /*0330*/  LDCU UR4, c[0x0][0x380] ;  /* 0x00007000ff0477ac */ /* 0x000ee40008000800 */
[----:B---3--:R-:W-:-:S13]  /*0340*/  ISETP.GE.AND P0, PT, R3, UR4, PT ;  /* 0x0000000403007c0c */ /* 0x008fda000bf06270 */
[----:B------:R-:W-:Y:S05]  /*0350*/  @P0 EXIT ;  /* 0x000000000000094d */ /* 0x000fea0003800000 */
[----:B------:R-:W3:Y:S02]  /*0360*/  LDC.64 R2, c[0x0][0x588] ;  /* 0x00016200ff027b82 */ /* 0x000ee40000000a00 */
[----:B---3--:R3:W5:Y:S01]  /*0370*/  LDG.E.S8 R7, desc[UR6][R2.64] ;  /* 0x0000000602077981 */ /* 0x008762000c1e1300 */
[----:B------:R-:W4:Y:S01]  /*0380*/  LDCU.S8 UR4, c[0x0][0x591] ;  /* 0x0000b220ff0477ac */ /* 0x000f220008000200 */
[----:B------:R-:W-:Y:S01]  /*0390*/  MOV R6, 0x3c0 ;  /* 0x000003c000067802 */ /* 0x000fe20000000f00 */
[----:B---34-:R-:W-:-:S07]  /*03a0*/  IMAD.U32 R8, RZ, RZ, UR4 ;  /* 0x00000004ff087e24 */ /* 0x018fce000f8e00ff */
[----:B012--5:R-:W-:Y:S05]  /*03b0*/  CALL.REL.NOINC `($__internal_44_$__cuda_sm20_div_s16) ;  /* 0x0000004c00c07944 */ /* 0x027fea0003c00000 */
[----:B------:R-:W0:Y:S02]  /*03c0*/  LDC.64 R2, c[0x0][0x580] ;  /* 0x00016000ff027b82 */ /* 0x000e240000000a00 */
[----:B0-----:R-:W-:Y:S01]  /*03d0*/  STG.E.U8 desc[UR6][R2.64], R11 ;  /* 0x0000000b02007986 */ /* 0x001fe2000c101106 */
[----:B------:R-:W-:Y:S05]  /*03e0*/  EXIT ;  /* 0x000000000000794d */ /* 0x000fea0003800000 */
.L_x_19312:
        /* <DEDUP_REMOVED lines=305> */
.L_x_19321:
[----:B------:R-:W0:Y:S02]  /*1700*/  LDCU.128 UR8, c[0x0][0x580] ;  /* 0x0000b000ff0877ac */ /* 0x000e240008000c00 */
[----:B0-----:R-:W-:-:S04]  /*1710*/  IADD3 R10, P0, PT, R4, UR10, RZ ;  /* 0x0000000a040a7c10 */ /* 0x001fc8000ff1e0ff */
[----:B------:R-:W-:-:S05]  /*1720*/  IADD3.X R11, PT, PT, RZ, UR11, RZ, P0, !PT ;  /* 0x0000000bff0b7c10 */ /* 0x000fca00087fe4ff */
[----:B------:R0:W5:Y:S01]  /*1730*/  LDG.E.S8 R7, desc[UR6][R10.64] ;  /* 0x000000060a077981 */ /* 0x000162000c1e1300 */
[----:B------:R-:W1:Y:S01]  /*1740*/  LDCU.S8 UR4, c[0x0][0x591] ;  /* 0x0000b220ff0477ac */ /* 0x000e620008000200 */
[----:B------:R-:W-:Y:S02]  /*1750*/  IADD3 R4, P0, PT, R5, UR8, RZ ;  /* 0x0000000805047c10 */ /* 0x000fe4000ff1e0ff */
[----:B------:R-:W-:Y:S02]  /*1760*/  MOV R6, 0x17a0 ;  /* 0x000017a000067802 */ /* 0x000fe40000000f00 */
[----:B------:R-:W-:Y:S01]  /*1770*/  IADD3.X R5, PT, PT, RZ, UR9, RZ, P0, !PT ;  /* 0x00000009ff057c10 */ /* 0x000fe200087fe4ff */
[----:B01----:R-:W-:-:S08]  /*1780*/  IMAD.U32 R8, RZ, RZ, UR4 ;  /* 0x00000004ff087e24 */ /* 0x003fd0000f8e00ff */
[----:B-----5:R-:W-:Y:S05]  /*1790*/  CALL.REL.NOINC `($__internal_44_$__cuda_sm20_div_s16) ;  /* 0x0000003800c87944 */ /* 0x020fea0003c00000 */
[----:B------:R0:W-:Y:S01]  /*17a0*/  STG.E.U8 desc[UR6][R4.64], R11 ;  /* 0x0000000b04007986 */ /* 0x0001e2000c101106 */
[----:B------:R-:W-:-:S07]  /*17b0*/  IADD3 R3, PT, PT, R3, 0x80, RZ ;  /* 0x0000008003037810 */ /* 0x000fce0007ffe0ff */
.L_x_19320:
[----:B------:R-:W-:Y:S05]  /*17c0*/  BSYNC.RECONVERGENT B0 ;  /* 0x0000000000007941 */ /* 0x000fea0003800200 */
.L_x_19319:
[----:B------:R-:W1:Y:S01]  /*17d0*/  LDCU UR4, c[0x0][0x380] ;  /* 0x00007000ff0477ac */ /* 0x000e620008000800 */
[----:B------:R-:W-:Y:S01]  /*17e0*/  BSSY.RECONVERGENT B0, `(.L_x_19322) ;  /* 0x0000139000007945 */ /* 0x000fe20003800200 */
[----:B-1----:R-:W-:-:S13]  /*17f0*/  ISETP.GE.AND P0, PT, R3, UR4, PT ;  /* 0x0000000403007c0c */ /* 0x002fda000bf06270 */
        /* <DEDUP_REMOVED lines=299> */
.L_x_19324:
[----:B------:R-:W0:Y:S02]  /*2ab0*/  LDCU.128 UR8, c[0x0][0x580] ;  /* 0x0000b000ff0877ac */ /* 0x000e240008000c00 */
[----:B0-----:R-:W-:-:S04]  /*2ac0*/  IADD3 R10, P0, PT, R4, UR10, RZ ;  /* 0x0000000a040a7c10 */ /* 0x001fc8000ff1e0ff */
[----:B------:R-:W-:-:S05]  /*2ad0*/  IADD3.X R11, PT, PT, RZ, UR11, RZ, P0, !PT ;  /* 0x0000000bff0b7c10 */ /* 0x000fca00087fe4ff */
[----:B------:R0:W5:Y:S01]  /*2ae0*/  LDG.E.S8 R7, desc[UR6][R10.64] ;  /* 0x000000060a077981 */ /* 0x000162000c1e1300 */
[----:B------:R-:W1:Y:S01]  /*2af0*/  LDCU.S8 UR4, c[0x0][0x591] ;  /* 0x0000b220ff0477ac */ /* 0x000e620008000200 */
[----:B------:R-:W-:Y:S02]  /*2b00*/  IADD3 R4, P0, PT, R5, UR8, RZ ;  /* 0x0000000805047c10 */ /* 0x000fe4000ff1e0ff */
[----:B------:R-:W-:Y:S02]  /*2b10*/  MOV R6, 0x2b50 ;  /* 0x00002b5000067802 */ /* 0x000fe40000000f00 */
[----:B------:R-:W-:Y:S02]  /*2b20*/  IADD3.X R5, PT, PT, RZ, UR9, RZ, P0, !PT ;  /* 0x00000009ff057c10 */ /* 0x000fe400087fe4ff */
[----:B01----:R-:W-:-:S07]  /*2b30*/  MOV R8, UR4 ;  /* 0x0000000400087c02 */ /* 0x003fce0008000f00 */
[----:B-----5:R-:W-:Y:S05]  /*2b40*/  CALL.REL.NOINC `($__internal_44_$__cuda_sm20_div_s16) ;  /* 0x0000002400dc7944 */ /* 0x020fea0003c00000 */
[----:B------:R1:W-:Y:S01]  /*2b50*/  STG.E.U8 desc[UR6][R4.64], R11 ;  /* 0x0000000b04007986 */ /* 0x0003e2000c101106 */
[----:B------:R-:W-:-:S07]  /*2b60*/  VIADD R3, R3, 0x80 ;  /* 0x0000008003037836 */ /* 0x000fce0000000000 */
.L_x_19323:
[----:B------:R-:W-:Y:S05]  /*2b70*/  BSYNC.RECONVERGENT B0 ;  /* 0x0000000000007941 */ /* 0x000fea0003800200 */
.L_x_19322:
[----:B------:R-:W2:Y:S01]  /*2b80*/  LDCU UR4, c[0x0][0x380] ;  /* 0x00007000ff0477ac */ /* 0x000ea20008000800 */
[----:B------:R-:W-:Y:S01]  /*2b90*/  BSSY.RECONVERGENT B0, `(.L_x_19325) ;  /* 0x0000139000007945 */ /* 0x000fe20003800200 */
[----:B--2---:R-:W-:-:S13]  /*2ba0*/  ISETP.GE.AND P0, PT, R3, UR4, PT ;  /* 0x0000000403007c0c */ /* 0x004fda000bf06270 */
[----:B------:R-:W-:Y:S05]  /*2bb0*/  @P0 BRA `(.L_x_19326) ;  /* 0x0000001000d80947 */ /* 0x000fea0003800000 */
        /* <DEDUP_REMOVED lines=298> */
.L_x_19327:
        /* <DEDUP_REMOVED lines=11> */
[----:B------:R-:W-:-:S07]  /*3f10*/  IADD3 R3, PT, PT, R3, 0x80, RZ ;  /* 0x0000008003037810 */ /* 0x000fce0007ffe0ff */
.L_x_19326:
[----:B------:R-:W-:Y:S05]  /*3f20*/  BSYNC.RECONVERGENT B0 ;  /* 0x0000000000007941 */ /* 0x000fea0003800200 */
.L_x_19325:
[----:B------:R-:W3:Y:S02]  /*3f30*/  LDCU UR4, c[0x0][0x380] ;  /* 0x00007000ff0477ac */ /* 0x000ee40008000800 */
[----:B---3--:R-:W-:-:S13]  /*3f40*/  ISETP.GE.AND P0, PT, R3, UR4, PT ;  /* 0x0000000403007c0c */ /* 0x008fda000bf06270 */
[----:B------:R-:W-:Y:S05]  /*3f50*/  @P0 EXIT ;  /* 0x000000000000094d */ /* 0x000fea0003800000 */
[----:B------:R-:W3:Y:S01]  /*3f60*/  LDCU.64 UR4, c[0x0][0x390] ;  /* 0x00007200ff0477ac */ /* 0x000ee20008000a00 */
[----:B012---:R-:W-:Y:S01]  /*3f70*/  MOV R5, R3 ;  /* 0x0000000300057202 */ /* 0x007fe20000000f00 */
[----:B------:R-:W-:Y:S01]  /*3f80*/  IMAD.MOV.U32 R4, RZ, RZ, RZ ;  /* 0x000000ffff047224 */ /* 0x000fe200078e00ff */
[----:B------:R-:W-:Y:S01]  /*3f90*/  ISETP.NE.AND P0, PT, R2, RZ, PT ;  /* 0x000000ff0200720c */ /* 0x000fe20003f05270 */
[----:B------:R-:W0:Y:S01]  /*3fa0*/  LDCU UR8, c[0x0][0x38c] ;  /* 0x00007180ff0877ac */ /* 0x000e220008000800 */
[----:B------:R-:W1:Y:S01]  /*3fb0*/  LDCU.64 UR10, c[0x0][0x4b8] ;  /* 0x00009700ff0a77ac */ /* 0x000e620008000a00 */
[----:B---3--:R-:W-:-:S05]  /*3fc0*/  IMAD.HI.U32 R4, R3, UR4, R4 ;  /* 0x0000000403047c27 */ /* 0x008fca000f8e0004 */
        /* <DEDUP_REMOVED lines=291> */
.L_x_19328:
[----:B------:R-:W0:Y:S02]  /*5200*/  LDCU.128 UR8, c[0x0][0x580] ;  /* 0x0000b000ff0877ac */ /* 0x000e240008000c00 */
[----:B0-----:R-:W-:-:S04]  /*5210*/  IADD3 R4, P0, PT, R2, UR10, RZ ;  /* 0x0000000a02047c10 */ /* 0x001fc8000ff1e0ff */
[----:B------:R-:W-:-:S05]  /*5220*/  IADD3.X R5, PT, PT, RZ, UR11, RZ, P0, !PT ;  /* 0x0000000bff057c10 */ /* 0x000fca00087fe4ff */
[----:B------:R0:W5:Y:S01]  /*5230*/  LDG.E.S8 R7, desc[UR6][R4.64] ;  /* 0x0000000604077981 */ /* 0x000162000c1e1300 */
[----:B------:R-:W1:Y:S01]  /*5240*/  LDCU.S8 UR4, c[0x0][0x591] ;  /* 0x0000b220ff0477ac */ /* 0x000e620008000200 */
[----:B------:R-:W-:Y:S02]  /*5250*/  IADD3 R2, P0, PT, R3, UR8, RZ ;  /* 0x0000000803027c10 */ /* 0x000fe4000ff1e0ff */
[----:B------:R-:W-:-:S03]  /*5260*/  MOV R6, 0x52a0 ;  /* 0x000052a000067802 */ /* 0x000fc60000000f00 */
[----:B------:R-:W-:Y:S01]  /*5270*/  IMAD.X R3, RZ, RZ, UR9, P0 ;  /* 0x00000009ff037e24 */ /* 0x000fe200080e06ff */
[----:B01----:R-:W-:-:S07]  /*5280*/  MOV R8, UR4 ;  /* 0x0000000400087c02 */ /* 0x003fce0008000f00 */
[----:B-----5:R-:W-:Y:S05]  /*5290*/  CALL.REL.NOINC `($__internal_44_$__cuda_sm20_div_s16) ;  /* 0x0000000000087944 */ /* 0x020fea0003c00000 */
[----:B------:R-:W-:Y:S01]  /*52a0*/  STG.E.U8 desc[UR6][R2.64], R11 ;  /* 0x0000000b02007986 */ /* 0x000fe2000c101106 */
[----:B------:R-:W-:Y:S05]  /*52b0*/  EXIT ;  /* 0x000000000000794d */ /* 0x000fea0003800000 */
        .weak           $__internal_44_$__cuda_sm20_div_s16
        .type           $__internal_44_$__cuda_sm20_div_s16,@function
        .size           $__internal_44_$__cuda_sm20_div_s16,(.L_x_22283 - $__internal_44_$__cuda_sm20_div_s16)
$__internal_44_$__cuda_sm20_div_s16:
        /* <DEDUP_REMOVED lines=10> */
[----:B------:R-:W-:Y:S02]  /*5360*/  ISETP.NE.AND P0, PT, R8, RZ, PT ;  /* 0x000000ff0800720c */ /* 0x000fe40003f05270 */
[----:B------:R-:W-:Y:S01]  /*5370*/  IADD3 R8, PT, PT, -R7, RZ, RZ ;  /* 0x000000ff07087210 */ /* 0x000fe20007ffe1ff */
[----:B------:R-:W-:Y:S02]  /*5380*/  FMUL R11, R9, R10 ;  /* 0x0000000a090b7220 */ /* 0x000fe40000400000 */
[----:B------:R-:W-:Y:S08]  /*5390*/  I2F.U16.RZ R9, R12 ;  /* 0x0000000c00097306 */ /* 0x000ff0000010d000 */
[----:B------:R-:W0:Y:S02]  /*53a0*/  MUFU.RCP R11, R11 ;  /* 0x0000000b000b7308 */ /* 0x000e240000001000 */
[----:B0-----:R-:W-:-:S05]  /*53b0*/  FMUL R10, R10, R11 ;  /* 0x0000000b0a0a7220 */ /* 0x001fca0000400000 */
[----:B------:R-:W-:-:S05]  /*53c0*/  IADD3 R10, PT, PT, R10, 0x2, RZ ;  /* 0x000000020a0a7810 */ /* 0x000fca0007ffe0ff */
[----:B------:R-:W-:-:S06]  /*53d0*/  FMUL.RZ R9, R9, R10 ;  /* 0x0000000a09097220 */ /* 0x000fcc000040c000 */
[----:B------:R-:W0:Y:S02]  /*53e0*/  F2I.U32.TRUNC.NTZ R9, R9 ;  /* 0x0000000900097305 */ /* 0x000e24000020f000 */
[----:B0-----:R-:W-:-:S04]  /*53f0*/  LOP3.LUT R8, R8, 0xffff, R9, 0x78, !PT ;  /* 0x0000ffff08087812 */ /* 0x001fc800078e7809 */
[----:B------:R-:W-:Y:S01]  /*5400*/  IADD3 R11, PT, PT, R7, R8, RZ ;  /* 0x00000008070b7210 */ /* 0x000fe20007ffe0ff */
[----:B------:R-:W-:Y:S01]  /*5410*/  HFMA2 R7, -RZ, RZ, 0, 0 ;  /* 0x00000000ff077431 */ /* 0x000fe200000001ff */
[----:B------:R-:W-:-:S03]  /*5420*/  @!P0 MOV R11, 0xffffffff ;  /* 0xffffffff000b8802 */ /* 0x000fc60000000f00 */
[----:B------:R-:W-:Y:S05]  /*5430*/  RET.REL.NODEC R6 `(_ZN2at6native18elementwise_kernelILi128ELi4EZNS0_22gpu_kernel_impl_nocastINS0_13BUnaryFunctorIaaaZZZNS0_15binary_internal21div_trunc_kernel_cudaERNS_18TensorIteratorBaseEENKUlvE_clEvENKUlvE0_clEvEUlaaE_EEEEvS6_RKT_EUliE_EEviT1_) ;  /* 0xffffffa806f07950 */ /* 0x000fea0003c3ffff */
.L_x_19329:
        /* <DEDUP_REMOVED lines=12> */
.L_x_22283:


//--------------------- .text._ZN2at6native27unrolled_elementwise_kernelINS0_13BUnaryFunctorIaaaZZZNS0_15binary_internal21div_trunc_kernel_cudaERNS_18TensorIteratorBaseEENKUlvE_clEvENKUlvE0_clEvEUlaaE_EESt5arrayIPcLm2EELi4E23TrivialOffsetCalculatorILi1EjESE_NS0_6memory15LoadWithoutCastENSF_16StoreWithoutCastEEEviT_T0_T2_T3_T4_T5_ --------------------------
	.section	.text._ZN2at6native27unrolled_elementwise_kernelINS0_13BUnaryFunctorIaaaZZZNS0_15binary_internal21div_trunc_kernel_cudaERNS_18TensorIteratorBaseEENKUlvE_clEvENKUlvE0_clEvEUlaaE_EESt5arrayIPcLm2EELi4E23TrivialOffsetCalculatorILi1EjESE_NS0_6memory15LoadWithoutCastENSF_16StoreWithoutCastEEEviT_T0_T2_T3_T4_T5_,"ax",@progbits
	.align	128
        .global         _ZN2at6native27unrolled_elementwise_kernelINS0_13BUnaryFunctorIaaaZZZNS0_15binary_internal21div_trunc_kernel_cudaERNS_18TensorIteratorBaseEENKUlvE_clEvENKUlvE0_clEvEUlaaE_EESt5arrayIPcLm2EELi4E23TrivialOffsetCalculatorILi1EjESE_NS0_6memory15LoadWithoutCastENSF_16StoreWithoutCastEEEviT_T0_T2_T3_T4_T5_
        .type           _ZN2at6native27unrolled_elementwise_kernelINS0_13BUnaryFunctorIaaaZZZNS0_15binary_internal21div_trunc_kernel_cudaERNS_18TensorIteratorBaseEENKUlvE_clEvENKUlvE0_clEvEUlaaE_EESt5arrayIPcLm2EELi4E23TrivialOffsetCalculatorILi1EjESE_NS0_6memory15LoadWithoutCastENSF_16StoreWithoutCastEEEviT_T0_T2_T3_T4_T5_,@function
        .size           _ZN2at6native27unrolled_elementwise_kernelINS0_13BUnaryFunctorIaaaZZZNS0_15binary_internal21div_trunc_kernel_cudaERNS_18TensorIteratorBaseEENKUlvE_clEvENKUlvE0_clEvEUlaaE_EESt5arrayIPcLm2EELi4E23TrivialOffsetCalculatorILi1EjESE_NS0_6memory15LoadWithoutCastENSF_16StoreWithoutCastEEEviT_T0_T2_T3_T4_T5_,(.L_x_22284 - _ZN2at6native27unrolled_elementwise_kernelINS0_13BUnaryFunctorIaaaZZZNS0_15binary_internal21div_trunc_kernel_cudaERNS_18TensorIteratorBaseEENKUlvE_clEvENKUlvE0_clEvEUlaaE_EESt5arrayIPcLm2EELi4E23TrivialOffsetCalculatorILi1EjESE_NS0_6memory15LoadWithoutCastENSF_16StoreWithoutCastEEEviT_T0_T2_T3_T4_T5_)
        .other          _ZN2at6native27unrolled_elementwise_kernelINS0_13BUnaryFunctorIaaaZZZNS0_15binary_internal21div_trunc_kernel_cudaERNS_18TensorIteratorBaseEENKUlvE_clEvENKUlvE0_clEvEUlaaE_EESt5arrayIPcLm2EELi4E23TrivialOffsetCalculatorILi1EjESE_NS0_6memory15LoadWithoutCastENSF_16StoreWithoutCastEEEviT_T0_T2_T3_T4_T5_,@"STO_CUDA_ENTRY STV_DEFAULT"
_ZN2at6native27unrolled_elementwise_kernelINS0_13BUnaryFunctorIaaaZZZNS0_15binary_internal21div_trunc_kernel_cudaERNS_18TensorIteratorBaseEENKUlvE_clEvENKUlvE0_clEvEUlaaE_EESt5arrayIPcLm2EELi4E23TrivialOffsetCalculatorILi1EjESE_NS0_6memory15LoadWithoutCastENSF_16StoreWithoutCastEEEviT_T0_T2_T3_T4_T5_:
.text._ZN2at6native27unrolled_elementwise_kernelINS0_13BUnaryFunctorIaaaZZZNS0_15binary_internal21div_trunc_kernel_cudaERNS_18TensorIteratorBaseEENKUlvE_clEvENKUlvE0_clEvEUlaaE_EESt5arrayIPcLm2EELi4E23TrivialOffsetCalculatorILi1EjESE_NS0_6memory15LoadWithoutCastENSF_16StoreWithoutCastEEEviT_T0_T2_T3_T4_T5_:
        /* <DEDUP_REMOVED lines=15> */
[----:B------:R-:W-:Y:S02]  /*00f0*/  ISETP.GE.AND P1, PT, R15, R2, PT ;  /* 0x000000020f00720c */ /* 0x000fe40003f26270 */
[----:B0-----:R-:W-:-:S05]  /*0100*/  @!P3 IADD3 R12, P4, PT, R13, R10, RZ ;  /* 0x0000000a0d0cb210 */ /* 0x001fca0007f9e0ff */
[--C-:B------:R-:W-:Y:S01]  /*0110*/  @!P3 IMAD.X R13, RZ, RZ, R11.reuse, P4 ;  /* 0x000000ffff0db224 */ /* 0x100fe200020e060b */
[----:B------:R-:W-:-:S05]  /*0120*/  PRMT R11, RZ, 0x7610, R11 ;  /* 0x00007610ff0b7816 */ /* 0x000fca000000000b */
[----:B------:R-:W-:Y:S01]  /*0130*/  @!P1 IMAD R19, R0, 0x200, R15 ;  /* 0x0000020000139824 */ /* 0x000fe200078e020f */
[----:B------:R-:W0:Y:S01]  /*0140*/  @!P1 LDC.64 R8, c[0x0][0x390] ;  /* 0x0000e400ff089b82 */ /* 0x000e220000000a00 */
[----:B------:R-:W-:Y:S01]  /*0150*/  @!P1 VIADD R15, R15, 0x80 ;  /* 0x000000800f0f9836 */ /* 0x000fe20000000000 */
[----:B-1----:R1:W5:Y:S01]  /*0160*/  @!P3 LDG.E.S8 R11, desc[UR6][R12.64] ;  /* 0x000000060c0bb981 */ /* 0x002362000c1e1300 */
[----:B--2---:R-:W-:-:S03]  /*0170*/  @!P2 IADD3 R4, P5, PT, R17, R4, RZ ;  /* 0x000000041104a210 */ /* 0x004fc60007fbe0ff */
[----:B------:R-:W-:-:S13]  /*0180*/  ISETP.GE.AND P0, PT, R15, R2, PT ;  /* 0x000000020f00720c */ /* 0x000fda0003f06270 */
[----:B------:R-:W2:Y:S01]  /*0190*/  @!P0 LDC.64 R6, c[0x0][0x390] ;  /* 0x0000e400ff068b82 */ /* 0x000ea20000000a00 */
[----:B------:R-:W-:Y:S01]  /*01a0*/  @!P0 IMAD R15, R0, 0x200, R15 ;  /* 0x00000200000f8824 */ /* 0x000fe200078e020f */
[----:B0-----:R-:W-:Y:S01]  /*01b0*/  @!P1 IADD3 R8, P4, PT, R19, R8, RZ ;  /* 0x0000000813089210 */ /* 0x001fe20007f9e0ff */
[----:B------:R-:W-:Y:S01]  /*01c0*/  @!P2 IMAD.X R5, RZ, RZ, R5, P5 ;  /* 0x000000ffff05a224 */ /* 0x000fe200028e0605 */
[----:B------:R-:W-:-:S03]  /*01d0*/  PRMT R10, RZ, 0x7610, R10 ;  /* 0x00007610ff0a7816 */ /* 0x000fc6000000000a */
[----:B------:R-:W-:-:S03]  /*01e0*/  @!P1 IMAD.X R9, RZ, RZ, R9, P4 ;  /* 0x000000ffff099224 */ /* 0x000fc600020e0609 */
[----:B------:R1:W5:Y:S01]  /*01f0*/  @!P2 LDG.E.S8 R10, desc[UR6][R4.64] ;  /* 0x00000006040aa981 */ /* 0x000362000c1e1300 */
[----:B--2---:R-:W-:-:S05]  /*0200*/  @!P0 IADD3 R14, P3, PT, R15, R6, RZ ;  /* 0x000000060f0e8210 */ /* 0x004fca0007f7e0ff */
[--C-:B------:R-:W-:Y:S01]  /*0210*/  @!P0 IMAD.X R15, RZ, RZ, R7.reuse, P3 ;  /* 0x000000ffff0f8224 */ /* 0x100fe200018e0607 */
[----:B------:R-:W-:-:S06]  /*0220*/  PRMT R7, RZ, 0x7610, R7 ;  /* 0x00007610ff077816 */ /* 0x000fcc0000000007 */
[----:B------:R1:W5:Y:S01]  /*0230*/  @!P1 LDG.E.S8 R7, desc[UR6][R8.64] ;  /* 0x0000000608079981 */ /* 0x000362000c1e1300 */
[----:B------:R-:W-:-:S06]  /*0240*/  PRMT R6, RZ, 0x7610, R6 ;  /* 0x00007610ff067816 */ /* 0x000fcc0000000006 */
[----:B------:R1:W5:Y:S01]  /*0250*/  @!P0 LDG.E.S8 R6, desc[UR6][R14.64] ;  /* 0x000000060e068981 */ /* 0x000362000c1e1300 */
[----:B------:R-:W-:Y:S01]  /*0260*/  ISETP.GE.AND P0, PT, R3, R2, PT ;  /* 0x000000020300720c */ /* 0x000fe20003f06270 */
[----:B------:R-:W0:Y:S01]  /*0270*/  LDCU.U8 UR5, c[0x0][0x385] ;  /* 0x000070a0ff0577ac */ /* 0x000e220008000000 */
[----:B------:R-:W-:Y:S11]  /*0280*/  BSSY.RECONVERGENT B0, `(.L_x_19330) ;  /* 0x0000008000007945 */ /* 0x000ff60003800200 */
[----:B-1----:R-:W-:Y:S05]  /*0290*/  @P0 BRA `(.L_x_19331) ;  /* 0x0000000000180947 */ /* 0x002fea0003800000 */
[----:B0-----:R-:W-:Y:S01]  /*02a0*/  UPRMT UR4, UR5, 0x8880, URZ ;  /* 0x0000888005047896 */ /* 0x001fe200080000ff */
[----:B-----5:R-:W-:Y:S02]  /*02b0*/  PRMT R16, R11, 0x9910, RZ ;  /* 0x000099100b107816 */ /* 0x020fe400000000ff */
[----:B------:R-:W-:-:S03]  /*02c0*/  MOV R12, 0x2f0 ;  /* 0x000002f0000c7802 */ /* 0x000fc60000000f00 */
[----:B------:R-:W-:-:S07]  /*02d0*/  IMAD.U32 R11, RZ, RZ, UR4 ;  /* 0x00000004ff0b7e24 */ /* 0x000fce000f8e00ff */
[----:B------:R-:W-:Y:S05]  /*02e0*/  CALL.REL.NOINC `($__internal_45_$__cuda_sm20_div_s16) ;  /* 0x00000004001c7944 */ /* 0x000fea0003c00000 */
[----:B------:R-:W-:-:S07]  /*02f0*/  IMAD.MOV.U32 R8, RZ, RZ, R11 ;  /* 0x000000ffff087224 */ /* 0x000fce00078e000b */
.L_x_19331:
[----:B0-----:R-:W-:Y:S05]  /*0300*/  BSYNC.RECONVERGENT B0 ;  /* 0x0000000000007941 */ /* 0x001fea0003800200 */
.L_x_19330:
[----:B------:R-:W-:Y:S01]  /*0310*/  VIADD R9, R3, 0x80 ;  /* 0x0000008003097836 */ /* 0x000fe20000000000 */
[----:B------:R-:W-:Y:S04]  /*0320*/  BSSY.RECONVERGENT B0, `(.L_x_19332) ;  /* 0x0000009000007945 */ /* 0x000fe80003800200 */
[----:B------:R-:W-:-:S13]  /*0330*/  ISETP.GE.AND P0, PT, R9, R2, PT ;  /* 0x000000020900720c */ /* 0x000fda0003f06270 */
[----:B------:R-:W-:Y:S05]  /*0340*/  @P0 BRA `(.L_x_19333) ;  /* 0x0000000000180947 */ /* 0x000fea0003800000 */
[----:B------:R-:W-:Y:S01]  /*0350*/  UPRMT UR4, UR5, 0x8880, URZ ;  /* 0x0000888005047896 */ /* 0x000fe200080000ff */
[----:B-----5:R-:W-:Y:S02]  /*0360*/  PRMT R16, R10, 0x9910, RZ ;  /* 0x000099100a107816 */ /* 0x020fe400000000ff */
[----:B------:R-:W-:-:S03]  /*0370*/  MOV R12, 0x3a0 ;  /* 0x000003a0000c7802 */ /* 0x000fc60000000f00 */
[----:B------:R-:W-:-:S07]  /*0380*/  IMAD.U32 R11, RZ, RZ, UR4 ;  /* 0x00000004ff0b7e24 */ /* 0x000fce000f8e00ff */
[----:B------:R-:W-:Y:S05]  /*0390*/  CALL.REL.NOINC `($__internal_45_$__cuda_sm20_div_s16) ;  /* 0x0000000000f07944 */ /* 0x000fea0003c00000 */
[----:B------:R-:W-:-:S07]  /*03a0*/  IMAD.MOV.U32 R4, RZ, RZ, R11 ;  /* 0x000000ffff047224 */ /* 0x000fce00078e000b */
.L_x_19333:
[----:B------:R-:W-:Y:S05]  /*03b0*/  BSYNC.RECONVERGENT B0 ;  /* 0x0000000000007941 */ /* 0x000fea0003800200 */
.L_x_19332:
        /* <DEDUP_REMOVED lines=9> */
[----:B------:R-:W-:-:S07]  /*0450*/  MOV R5, R11 ;  /* 0x0000000b00057202 */ /* 0x000fce0000000f00 */
.L_x_19335:
[----:B------:R-:W-:Y:S05]  /*0460*/  BSYNC.RECONVERGENT B0 ;  /* 0x0000000000007941 */ /* 0x000fea0003800200 */
.L_x_19334:
[----:B-----5:R-:W-:Y:S01]  /*0470*/  VIADD R7, R3, 0x180 ;  /* 0x0000018003077836 */ /* 0x020fe20000000000 */
[----:B------:R-:W-:Y:S04]  /*0480*/  BSSY.RECONVERGENT B0, `(.L_x_19336) ;  /* 0x0000008000007945 */ /* 0x000fe80003800200 */
[----:B------:R-:W-:-:S13]  /*0490*/  ISETP.GE.AND P0, PT, R7, R2, PT ;  /* 0x000000020700720c */ /* 0x000fda0003f06270 */
[----:B------:R-:W-:Y:S05]  /*04a0*/  @P0 BRA `(.L_x_19337) ;  /* 0x0000000000140947 */ /* 0x000fea0003800000 */
[----:B------:R-:W-:Y:S01]  /*04b0*/  UPRMT UR4, UR5, 0x8880, URZ ;  /* 0x0000888005047896 */ /* 0x000fe200080000ff */
[----:B------:R-:W-:Y:S02]  /*04c0*/  PRMT R16, R6, 0x9910, RZ ;  /* 0x0000991006107816 */ /* 0x000fe400000000ff */
[----:B------:R-:W-:-:S03]  /*04d0*/  MOV R12, 0x500 ;  /* 0x00000500000c7802 */ /* 0x000fc60000000f00 */
[----:B------:R-:W-:-:S07]  /*04e0*/  IMAD.U32 R11, RZ, RZ, UR4 ;  /* 0x00000004ff0b7e24 */ /* 0x000fce000f8e00ff */
[----:B------:R-:W-:Y:S05]  /*04f0*/  CALL.REL.NOINC `($__internal_45_$__cuda_sm20_div_s16) ;  /* 0x0000000000987944 */ /* 0x000fea0003c00000 */
.L_x_19337:
[----:B------:R-:W-:Y:S05]  /*0500*/  BSYNC.RECONVERGENT B0 ;  /* 0x0000000000007941 */ /* 0x000fea0003800200 */
.L_x_19336:
        /* <DEDUP_REMOVED lines=14> */
[----:B0-----:R-:W-:Y:S02]  /*05f0*/  IMAD R6, R0, 0x200, R3 ;  /* 0x0000020000067824 */ /* 0x001fe400078e0203 */
[----:B------:R-:W-:-:S03]  /*0600*/  VIADD R3, R3, 0x80 ;  /* 0x0000008003037836 */ /* 0x000fc60000000000 */
[----:B-1----:R-:W-:-:S05]  /*0610*/  IADD3 R6, P0, PT, R6, UR4, RZ ;  /* 0x0000000406067c10 */ /* 0x002fca000ff1e0ff */
[----:B------:R-:W-:-:S05]  /*0620*/  IMAD.X R7, RZ, RZ, UR5, P0 ;  /* 0x00000005ff077e24 */ /* 0x000fca00080e06ff */
[----:B------:R0:W-:Y:S03]  /*0630*/  STG.E.U8 desc[UR6][R6.64], R4 ;  /* 0x0000000406007986 */ /* 0x0001e6000c101106 */
.L_x_19340:
[----:B------:R-:W-:Y:S05]  /*0640*/  BSYNC.RELIABLE B1 ;  /* 0x0000000000017941 */ /* 0x000fea0003800100 */
.L_x_19339:
[----:B------:R-:W-:-:S13]  /*0650*/  ISETP.GE.AND P0, PT, R3, R2, PT ;  /* 0x000000020300720c */ /* 0x000fda0003f06270 */
[----:B------:R-:W1:Y:S01]  /*0660*/  @!P0 LDC.64 R8, c[0x0][0x388] ;  /* 0x0000e200ff088b82 */ /* 0x000e620000000a00 */
[----:B0-----:R-:W-:Y:S01]  /*0670*/  @!P0 IMAD R7, R0, 0x200, R3 ;  /* 0x0000020000078824 */ /* 0x001fe200078e0203 */
[----:B------:R-:W-:-:S04]  /*0680*/  @!P0 IADD3 R3, PT, PT, R3, 0x80, RZ ;  /* 0x0000008003038810 */ /* 0x000fc80007ffe0ff */
[----:B-1----:R-:W-:-:S05]  /*0690*/  @!P0 IADD3 R6, P1, PT, R7, R8, RZ ;  /* 0x0000000807068210 */ /* 0x002fca0007f3e0ff */
[----:B------:R-:W-:-:S05]  /*06a0*/  @!P0 IMAD.X R7, RZ, RZ, R9, P1 ;  /* 0x000000ffff078224 */ /* 0x000fca00008e0609 */
[----:B------:R1:W-:Y:S03]  /*06b0*/  @!P0 STG.E.U8 desc[UR6][R6.64], R5 ;  /* 0x0000000506008986 */ /* 0x0003e6000c101106 */
.L_x_19341:
[----:B------:R-:W-:Y:S05]  /*06c0*/  BSYNC.RECONVERGENT B0 ;  /* 0x0000000000007941 */ /* 0x000fea0003800200 */
.L_x_19338:
[----:B------:R-:W-:Y:S05]  /*06d0*/  WARPSYNC.ALL ;  /* 0x0000000000007948 */ /* 0x000fea0003800000 */
[----:B------:R-:W-:-:S13]  /*06e0*/  ISETP.GE.AND P0, PT, R3, R2, PT ;  /* 0x000000020300720c */ /* 0x000fda0003f06270 */
[----:B------:R-:W-:Y:S05]  /*06f0*/  @P0 EXIT ;  /* 0x000000000000094d */ /* 0x000fea0003800000 */
[----:B------:R-:W2:Y:S01]  /*0700*/  LDCU.64 UR4, c[0x0][0x388] ;  /* 0x00007100ff0477ac */ /* 0x000ea20008000a00 */
[----:B------:R-:W-:-:S05]  /*0710*/  IMAD R3, R0, 0x200, R3 ;  /* 0x0000020000037824 */ /* 0x000fca00078e0203 */
[----:B--2---:R-:W-:-:S05]  /*0720*/  IADD3 R2, P0, PT, R3, UR4, RZ ;  /* 0x0000000403027c10 */ /* 0x004fca000ff1e0ff */
[----:B------:R-:W-:-:S05]  /*0730*/  IMAD.X R3, RZ, RZ, UR5, P0 ;  /* 0x00000005ff037e24 */ /* 0x000fca00080e06ff */
[----:B------:R-:W-:Y:S01]  /*0740*/  STG.E.U8 desc[UR6][R2.64], R11 ;  /* 0x0000000b02007986 */ /* 0x000fe2000c101106 */
[----:B------:R-:W-:Y:S05]  /*0750*/  EXIT ;  /* 0x000000000000794d */ /* 0x000fea0003800000 */
        .weak           $__internal_45_$__cuda_sm20_div_s16
        .type           $__internal_45_$__cuda_sm20_div_s16,@function
        .size           $__internal_45_$__cuda_sm20_div_s16,(.L_x_22284 - $__internal_45_$__cuda_sm20_div_s16)
$__internal_45_$__cuda_sm20_div_s16:
[----:B------:R-:W-:Y:S01]  /*0760*/  IABS R18, R11 ;  /* 0x0000000b00127213 */ /* 0x000fe20000000000 */
[----:B------:R-:W-:Y:S01]  /*0770*/  IMAD.MOV.U32 R14, RZ, RZ, 0x4b800000 ;  /* 0x4b800000ff0e7424 */ /* 0x000fe200078e00ff */
[----:B------:R-:W-:Y:S02]  /*0780*/  IABS R17, R16 ;  /* 0x0000001000117213 */ /* 0x000fe40000000000 */
[----:B------:R-:W0:Y:S02]  /*0790*/  I2F.U16 R13, R18 ;  /* 0x00000012000d7306 */ /* 0x000e240000101000 */
        /* <DEDUP_REMOVED lines=16> */
[----:B------:R-:W-:Y:S02]  /*08a0*/  IMAD.IADD R11, R13, 0x1, R16 ;  /* 0x000000010d0b7824 */ /* 0x000fe400078e0210 */
[----:B------:R-:W-:Y:S02]  /*08b0*/  IMAD.MOV.U32 R13, RZ, RZ, 0x0 ;  /* 0x00000000ff0d7424 */ /* 0x000fe400078e00ff */
[----:B------:R-:W-:Y:S02]  /*08c0*/  @!P0 IMAD.MOV.U32 R11, RZ, RZ, -0x1 ;  /* 0xffffffffff0b8424 */ /* 0x000fe400078e00ff */
[----:B------:R-:W-:Y:S05]  /*08d0*/  RET.REL.NODEC R12 `(_ZN2at6native27unrolled_elementwise_kernelINS0_13BUnaryFunctorIaaaZZZNS0_15binary_internal21div_trunc_kernel_cudaERNS_18TensorIteratorBaseEENKUlvE_clEvENKUlvE0_clEvEUlaaE_EESt5arrayIPcLm2EELi4E23TrivialOffsetCalculatorILi1EjESE_NS0_6memory15LoadWithoutCastENSF_16StoreWithoutCastEEEviT_T0_T2_T3_T4_T5_) ;  /* 0xfffffff40cc87950 */ /* 0x000fea0003c3ffff */
.L_x_19342:
        /* <DEDUP_REMOVED lines=10> */
.L_x_22284:


//--------------------- .text._ZN2at6native29vectorized_elementwise_kernelILi2ENS0_13BUnaryFunctorIaaaZZZNS0_15binary_internal21div_trunc_kernel_cudaERNS_18TensorIteratorBaseEENKUlvE_clEvENKUlvE0_clEvEUlaaE_EESt5arrayIPcLm2EEEEviT0_T1_ --------------------------
	.section	.text._ZN2at6native29vectorized_elementwise_kernelILi2ENS0_13BUnaryFunctorIaaaZZZNS0_15binary_internal21div_trunc_kernel_cudaERNS_18TensorIteratorBaseEENKUlvE_clEvENKUlvE0_clEvEUlaaE_EESt5arrayIPcLm2EEEEviT0_T1_,"ax",@progbits
	.align	128
        .global         _ZN2at6native29vectorized_elementwise_kernelILi2ENS0_13BUnaryFunctorIaaaZZZNS0_15binary_internal21div_trunc_kernel_cudaERNS_18TensorIteratorBaseEENKUlvE_clEvENKUlvE0_clEvEUlaaE_EESt5arrayIPcLm2EEEEviT0_T1_
        .type           _ZN2at6native29vectorized_elementwise_kernelILi2ENS0_13BUnaryFunctorIaaaZZZNS0_15binary_internal21div_trunc_kernel_cudaERNS_18TensorIteratorBaseEENKUlvE_clEvENKUlvE0_clEvEUlaaE_EESt5arrayIPcLm2EEEEviT0_T1_,@function
        .size           _ZN2at6native29vectorized_elementwise_kernelILi2ENS0_13BUnaryFunctorIaaaZZZNS0_15binary_internal21div_trunc_kernel_cudaERNS_18TensorIteratorBaseEENKUlvE_clEvENKUlvE0_clEvEUlaaE_EESt5arrayIPcLm2EEEEviT0_T1_,(.L_x_22285 - _ZN2at6native29vectorized_elementwise_kernelILi2ENS0_13BUnaryFunctorIaaaZZZNS0_15binary_internal21div_trunc_kernel_cudaERNS_18TensorIteratorBaseEENKUlvE_clEvENKUlvE0_clEvEUlaaE_EESt5arrayIPcLm2EEEEviT0_T1_)
        .other          _ZN2at6native29vectorized_elementwise_kernelILi2ENS0_13BUnaryFunctorIaaaZZZNS0_15binary_internal21div_trunc_kernel_cudaERNS_18TensorIteratorBaseEENKUlvE_clEvENKUlvE0_clEvEUlaaE_EESt5arrayIPcLm2EEEEviT0_T1_,@"STO_CUDA_ENTRY STV_DEFAULT"
_ZN2at6native29vectorized_elementwise_kernelILi2ENS0_13BUnaryFunctorIaaaZZZNS0_15binary_internal21div_trunc_kernel_cudaERNS_18TensorIteratorBaseEENKUlvE_clEvENKUlvE0_clEvEUlaaE_EESt5arrayIPcLm2EEEEviT0_T1_:
.text._ZN2at6native29vectorized_elementwise_kernelILi2ENS0_13BUnaryFunctorIaaaZZZNS0_15binary_internal21div_trunc_kernel_cudaERNS_18TensorIteratorBaseEENKUlvE_clEvENKUlvE0_clEvEUlaaE_EESt5arrayIPcLm2EEEEviT0_T1_:
[----:B------:R-:W-:Y:S08]  /*0000*/  LDC R1, c[0x0][0x37c] ;  /* 0x0000df00ff017b82 */ /* 0x000ff00000000800 */
[----:B------:R-:W0:Y:S01]  /*0010*/  S2UR UR4, SR_CTAID.X ;  /* 0x00000000000479c3 */ /* 0x000e220000002500 */
[----:B------:R-:W1:Y:S01]  /*0020*/  LDCU UR5, c[0x0][0x380] ;  /* 0x00007000ff0577ac */ /* 0x000e620008000800 */
[----:B------:R-:W2:Y:S01]  /*0030*/  LDCU.64 UR10, c[0x0][0x358] ;  /* 0x00006b00ff0a77ac */ /* 0x000ea20008000a00 */
[----:B------:R-:W3:Y:S01]  /*0040*/  LDCU.U8 UR7, c[0x0][0x385] ;  /* 0x000070a0ff0777ac */ /* 0x000ee20008000000 */
[----:B0-----:R-:W-:-:S04]  /*0050*/  USHF.L.U32 UR4, UR4, 0xa, URZ ;  /* 0x0000000a04047899 */ /* 0x001fc800080006ff */
[----:B-1----:R-:W-:-:S04]  /*0060*/  UIADD3 UR5, UPT, UPT, -UR4, UR5, URZ ;  /* 0x0000000504057290 */ /* 0x002fc8000fffe1ff */
[----:B------:R-:W-:-:S09]  /*0070*/  UISETP.GT.U32.AND UP0, UPT, UR5, 0x3ff, UPT ;  /* 0x000003ff0500788c */ /* 0x000fd2000bf04070 */
[----:B--23--:R-:W-:Y:S05]  /*0080*/  BRA.U UP0, `(.L_x_19343) ;  /* 0x0000000d00707547 */ /* 0x00cfea000b800000 */
[----:B------:R-:W0:Y:S01]  /*0090*/  S2R R2, SR_TID.X ;  /* 0x0000000000027919 */ /* 0x000e220000002100 */
[----:B------:R-:W-:Y:S02]  /*00a0*/  PRMT R3, RZ, 0x7610, R3 ;  /* 0x00007610ff037816 */ /* 0x000fe40000000003 */
[----:B0-----:R-:W-:Y:S01]  /*00b0*/  ISETP.GE.U32.AND P6, PT, R2, UR5, PT ;  /* 0x0000000502007c0c */ /* 0x001fe2000bfc6070 */
[----:B------:R-:W-:-:S12]  /*00c0*/  IMAD.MOV.U32 R0, RZ, RZ, R2 ;  /* 0x000000ffff007224 */ /* 0x000fd800078e0002 */
[C---:B------:R-:W-:Y:S01]  /*00d0*/  @!P6 VIADD R2, R0.reuse, 0x80 ;  /* 0x000000800002e836 */ /* 0x040fe20000000000 */
[----:B------:R-:W0:Y:S01]  /*00e0*/  @!P6 LDC.64 R6, c[0x0][0x390] ;  /* 0x0000e400ff06eb82 */ /* 0x000e220000000a00 */
[----:B------:R-:W-:-:S03]  /*00f0*/  @!P6 VIADD R13, R0, UR4 ;  /* 0x00000004000dec36 */ /* 0x000fc60008000000 */
[----:B------:R-:W-:-:S13]  /*0100*/  ISETP.GE.U32.AND P5, PT, R2, UR5, PT ;  /* 0x0000000502007c0c */ /* 0x000fda000bfa6070 */
[C---:B------:R-:W-:Y:S01]  /*0110*/  @!P5 VIADD R5, R2.reuse, UR4 ;  /* 0x000000040205dc36 */ /* 0x040fe20008000000 */
[----:B------:R-:W1:Y:S01]  /*0120*/  @!P5 LDC.64 R26, c[0x0][0x390] ;  /* 0x0000e400ff1adb82 */ /* 0x000e620000000a00 */
[----:B------:R-:W-:-:S05]  /*0130*/  @!P5 VIADD R2, R2, 0x80 ;  /* 0x000000800202d836 */ /* 0x000fca0000000000 */
[----:B------:R-:W-:Y:S02]  /*0140*/  ISETP.GE.U32.AND P4, PT, R2, UR5, PT ;  /* 0x0000000502007c0c */ /* 0x000fe4000bf86070 */
[----:B0-----:R-:W-:-:S05]  /*0150*/  @!P6 IADD3 R12, P0, PT, R13, R6, RZ ;  /* 0x000000060d0ce210 */ /* 0x001fca0007f1e0ff */
[----:B------:R-:W-:-:S05]  /*0160*/  @!P6 IMAD.X R13, RZ, RZ, R7, P0 ;  /* 0x000000ffff0de224 */ /* 0x000fca00000e0607 */
[----:B------:R0:W5:Y:S01]  /*0170*/  @!P6 LDG.E.S8 R3, desc[UR10][R12.64] ;  /* 0x0000000a0c03e981 */ /* 0x000162000c1e1300 */
[C---:B------:R-:W-:Y:S01]  /*0180*/  @!P4 VIADD R15, R2.reuse, UR4 ;  /* 0x00000004020fcc36 */ /* 0x040fe20008000000 */
[----:B------:R-:W2:Y:S01]  /*0190*/  @!P4 LDC.64 R20, c[0x0][0x390] ;  /* 0x0000e400ff14cb82 */ /* 0x000ea20000000a00 */
[----:B------:R-:W-:-:S05]  /*01a0*/  @!P4 VIADD R2, R2, 0x80 ;  /* 0x000000800202c836 */ /* 0x000fca0000000000 */
[----:B------:R-:W-:-:S13]  /*01b0*/  ISETP.GE.U32.AND P3, PT, R2, UR5, PT ;  /* 0x0000000502007c0c */ /* 0x000fda000bf66070 */
[C---:B------:R-:W-:Y:S01]  /*01c0*/  @!P3 VIADD R11, R2.reuse, UR4 ;  /* 0x00000004020bbc36 */ /* 0x040fe20008000000 */
[----:B-1----:R-:W-:Y:S01]  /*01d0*/  @!P5 IADD3 R26, P6, PT, R5, R26, RZ ;  /* 0x0000001a051ad210 */ /* 0x002fe20007fde0ff */
[----:B------:R-:W-:Y:S01]  /*01e0*/  @!P3 VIADD R2, R2, 0x80 ;  /* 0x000000800202b836 */ /* 0x000fe20000000000 */
[----:B------:R-:W1:Y:S04]  /*01f0*/  @!P3 LDC.64 R18, c[0x0][0x390] ;  /* 0x0000e400ff12bb82 */ /* 0x000e680000000a00 */
[----:B------:R-:W-:-:S13]  /*0200*/  ISETP.GE.U32.AND P2, PT, R2, UR5, PT ;  /* 0x0000000502007c0c */ /* 0x000fda000bf46070 */
[C---:B------:R-:W-:Y:S01]  /*0210*/  @!P2 VIADD R29, R2.reuse, UR4 ;  /* 0x00000004021dac36 */ /* 0x040fe20008000000 */
[----:B------:R-:W3:Y:S01]  /*0220*/  @!P2 LDC.64 R16, c[0x0][0x390] ;  /* 0x0000e400ff10ab82 */ /* 0x000ee20000000a00 */
[----:B------:R-:W-:-:S05]  /*0230*/  @!P2 VIADD R2, R2, 0x80 ;  /* 0x000000800202a836 */ /* 0x000fca0000000000 */
[----:B------:R-:W-:-:S13]  /*0240*/  ISETP.GE.U32.AND P1, PT, R2, UR5, PT ;  /* 0x0000000502007c0c */ /* 0x000fda000bf26070 */
[C---:B------:R-:W-:Y:S01]  /*0250*/  @!P1 VIADD R25, R2.reuse, UR4 ;  /* 0x0000000402199c36 */ /* 0x040fe20008000000 */
[----:B------:R-:W-:Y:S01]  /*0260*/  PRMT R9, RZ, 0x7610, R9 ;  /* 0x00007610ff097816 */ /* 0x000fe20000000009 */
[----:B------:R-:W-:Y:S01]  /*0270*/  @!P1 VIADD R2, R2, 0x80 ;  /* 0x0000008002029836 */ /* 0x000fe20000000000 */
[----:B------:R-:W4:Y:S04]  /*0280*/  @!P1 LDC.64 R4, c[0x0][0x390] ;  /* 0x0000e400ff049b82 */ /* 0x000f280000000a00 */
[----:B------:R-:W-:Y:S01]  /*0290*/  ISETP.GE.U32.AND P0, PT, R2, UR5, PT ;  /* 0x0000000502007c0c */ /* 0x000fe2000bf06070 */
[----:B------:R-:W-:-:S05]  /*02a0*/  @!P5 IMAD.X R27, RZ, RZ, R27, P6 ;  /* 0x000000ffff1bd224 */ /* 0x000fca00030e061b */
[----:B------:R1:W5:Y:S07]  /*02b0*/  @!P5 LDG.E.S8 R9, desc[UR10][R26.64] ;  /* 0x0000000a1a09d981 */ /* 0x00036e000c1e1300 */
[C---:B------:R-:W-:Y:S01]  /*02c0*/  @!P0 VIADD R23, R2.reuse, UR4 ;  /* 0x0000000402178c36 */ /* 0x040fe20008000000 */
[----:B0-----:R-:W-:Y:S01]  /*02d0*/  PRMT R13, RZ, 0x7610, R13 ;  /* 0x00007610ff0d7816 */ /* 0x001fe2000000000d */
[----:B------:R-:W-:Y:S01]  /*02e0*/  @!P0 VIADD R2, R2, 0x80 ;  /* 0x0000008002028836 */ /* 0x000fe20000000000 */
[----:B------:R-:W-:Y:S01]  /*02f0*/  PRMT R12, RZ, 0x7610, R12 ;  /* 0x00007610ff0c7816 */ /* 0x000fe2000000000c */
[----:B------:R-:W0:Y:S03]  /*0300*/  @!P0 LDC.64 R6, c[0x0][0x390] ;  /* 0x0000e400ff068b82 */ /* 0x000e260000000a00 */
[----:B------:R-:W-:-:S02]  /*0310*/  ISETP.GE.U32.AND P6, PT, R2, UR5, PT ;  /* 0x0000000502007c0c */ /* 0x000fc4000bfc6070 */
[----:B--2---:R-:W-:-:S05]  /*0320*/  @!P4 IADD3 R20, P5, PT, R15, R20, RZ ;  /* 0x000000140f14c210 */ /* 0x004fca0007fbe0ff */
[----:B------:R-:W-:-:S06]  /*0330*/  @!P4 IMAD.X R21, RZ, RZ, R21, P5 ;  /* 0x000000ffff15c224 */ /* 0x000fcc00028e0615 */
[----:B------:R-:W2:Y:S01]  /*0340*/  @!P6 LDC.64 R14, c[0x0][0x390] ;  /* 0x0000e400ff0eeb82 */ /* 0x000ea20000000a00 */
[----:B-1----:R-:W-:Y:S02]  /*0350*/  @!P3 IADD3 R18, P5, PT, R11, R18, RZ ;  /* 0x000000120b12b210 */ /* 0x002fe40007fbe0ff */
[----:B------:R-:W-:-:S03]  /*0360*/  PRMT R11, RZ, 0x7610, R11 ;  /* 0x00007610ff0b7816 */ /* 0x000fc6000000000b */
[----:B------:R-:W-:-:S03]  /*0370*/  @!P3 IMAD.X R19, RZ, RZ, R19, P5 ;  /* 0x000000ffff13b224 */ /* 0x000fc600028e0613 */
[----:B------:R1:W5:Y:S01]  /*0380*/  @!P4 LDG.E.S8 R11, desc[UR10][R20.64] ;  /* 0x0000000a140bc981 */ /* 0x000362000c1e1300 */
[----:B---3--:R-:W-:-:S03]  /*0390*/  @!P2 IADD3 R16, P4, PT, R29, R16, RZ ;  /* 0x000000101d10a210 */ /* 0x008fc60007f9e0ff */
[----:B------:R1:W5:Y:S01]  /*03a0*/  @!P3 LDG.E.S8 R13, desc[UR10][R18.64] ;  /* 0x0000000a120db981 */ /* 0x000362000c1e1300 */
[----:B------:R-:W-:Y:S02]  /*03b0*/  @!P2 IADD3.X R17, PT, PT, RZ, R17, RZ, P4, !PT ;  /* 0x00000011ff11a210 */ /* 0x000fe400027fe4ff */
[----:B----4-:R-:W-:Y:S01]  /*03c0*/  @!P1 IADD3 R4, P3, PT, R25, R4, RZ ;  /* 0x0000000419049210 */ /* 0x010fe20007f7e0ff */
[----:B------:R-:W-:Y:S02]  /*03d0*/  @!P6 VIADD R25, R2, UR4 ;  /* 0x000000040219ec36 */ /* 0x000fe40008000000 */
[----:B------:R1:W5:Y:S01]  /*03e0*/  @!P2 LDG.E.S8 R12, desc[UR10][R16.64] ;  /* 0x0000000a100ca981 */ /* 0x000362000c1e1300 */
[----:B------:R-:W-:Y:S02]  /*03f0*/  PRMT R10, RZ, 0x7610, R10 ;  /* 0x00007610ff0a7816 */ /* 0x000fe4000000000a */
[----:B--2---:R-:W-:Y:S01]  /*0400*/  @!P6 IADD3 R14, P2, PT, R25, R14, RZ ;  /* 0x0000000e190ee210 */ /* 0x004fe20007f5e0ff */
[----:B------:R-:W-:Y:S01]  /*0410*/  @!P1 IMAD.X R5, RZ, RZ, R5, P3 ;  /* 0x000000ffff059224 */ /* 0x000fe200018e0605 */
[----:B------:R-:W-:-:S03]  /*0420*/  PRMT R2, RZ, 0x7610, R2 ;  /* 0x00007610ff027816 */ /* 0x000fc60000000002 */
[----:B------:R-:W-:Y:S01]  /*0430*/  @!P6 IMAD.X R15, RZ, RZ, R15, P2 ;  /* 0x000000ffff0fe224 */ /* 0x000fe200010e060f */
[----:B------:R1:W5:Y:S04]  /*0440*/  @!P1 LDG.E.S8 R10, desc[UR10][R4.64] ;  /* 0x0000000a040a9981 */ /* 0x000368000c1e1300 */
[----:B------:R1:W5:Y:S01]  /*0450*/  @!P6 LDG.E.S8 R2, desc[UR10][R14.64] ;  /* 0x0000000a0e02e981 */ /* 0x000362000c1e1300 */
[----:B0-----:R-:W-:Y:S02]  /*0460*/  @!P0 IADD3 R6, P4, PT, R23, R6, RZ ;  /* 0x0000000617068210 */ /* 0x001fe40007f9e0ff */
[----:B------:R-:W-:-:S03]  /*0470*/  PRMT R8, RZ, 0x7610, R8 ;  /* 0x00007610ff087816 */ /* 0x000fc60000000008 */
[----:B------:R-:W-:-:S05]  /*0480*/  @!P0 IMAD.X R7, RZ, RZ, R7, P4 ;  /* 0x000000ffff078224 */ /* 0x000fca00020e0607 */
[----:B------:R1:W5:Y:S01]  /*0490*/  @!P0 LDG.E.S8 R8, desc[UR10][R6.64] ;  /* 0x0000000a06088981 */ /* 0x000362000c1e1300 */
[----:B------:R-:W-:Y:S01]  /*04a0*/  ISETP.GE.U32.AND P0, PT, R0, UR5, PT ;  /* 0x0000000500007c0c */ /* 0x000fe2000bf06070 */
[----:B------:R-:W-:-:S12]  /*04b0*/  BSSY.RECONVERGENT B0, `(.L_x_19344) ;  /* 0x0000008000007945 */ /* 0x000fd80003800200 */
[----:B-1----:R-:W-:Y:S05]  /*04c0*/  @P0 BRA `(.L_x_19345) ;  /* 0x0000000000180947 */ /* 0x002fea0003800000 */
[----:B------:R-:W-:Y:S01]  /*04d0*/  UPRMT UR6, UR7, 0x8880, URZ ;  /* 0x0000888007067896 */ /* 0x000fe200080000ff */
[----:B-----5:R-:W-:Y:S02]  /*04e0*/  PRMT R7, R3, 0x9910, RZ ;  /* 0x0000991003077816 */ /* 0x020fe400000000ff */
[----:B------:R-:W-:-:S03]  /*04f0*/  MOV R4, 0x520 ;  /* 0x0000052000047802 */ /* 0x000fc60000000f00 */
[----:B------:R-:W-:-:S07]  /*0500*/  IMAD.U32 R6, RZ, RZ, UR6 ;  /* 0x00000006ff067e24 */ /* 0x000fce000f8e00ff */
[----:B------:R-:W-:Y:S05]  /*0510*/  CALL.REL.NOINC `($__internal_46_$__cuda_sm20_div_s16) ;  /* 0x0000000c00707944 */ /* 0x000fea0003c00000 */
[----:B------:R-:W-:-:S07]  /*0520*/  IMAD.MOV.U32 R3, RZ, RZ, R6 ;  /* 0x000000ffff037224 */ /* 0x000fce00078e0006 */
.L_x_19345:
[----:B------:R-:W-:Y:S05]  /*0530*/  BSYNC.RECONVERGENT B0 ;  /* 0x0000000000007941 */ /* 0x000fea0003800200 */
.L_x_19344:
[----:B------:R-:W-:Y:S01]  /*0540*/  VIADD R5, R0, 0x80 ;  /* 0x0000008000057836 */ /* 0x000fe20000000000 */
[----:B------:R-:W-:Y:S04]  /*0550*/  BSSY.RECONVERGENT B0, `(.L_x_19346) ;  /* 0x0000009000007945 */ /* 0x000fe80003800200 */
[----:B------:R-:W-:-:S13]  /*0560*/  ISETP.GE.U32.AND P0, PT, R5, UR5, PT ;  /* 0x0000000505007c0c */ /* 0x000fda000bf06070 */
[----:B------:R-:W-:Y:S05]  /*0570*/  @P0 BRA `(.L_x_19347) ;  /* 0x0000000000180947 */ /* 0x000fea0003800000 */
[----:B------:R-:W-:Y:S01]  /*0580*/  UPRMT UR6, UR7, 0x8880, URZ ;  /* 0x0000888007067896 */ /* 0x000fe200080000ff */
[----:B-----5:R-:W-:Y:S02]  /*0590*/  PRMT R7, R9, 0x9910, RZ ;  /* 0x0000991009077816 */ /* 0x020fe400000000ff */
[----:B------:R-:W-:-:S03]  /*05a0*/  MOV R4, 0x5d0 ;  /* 0x000005d000047802 */ /* 0x000fc60000000f00 */
[----:B------:R-:W-:-:S07]  /*05b0*/  IMAD.U32 R6, RZ, RZ, UR6 ;  /* 0x00000006ff067e24 */ /* 0x000fce000f8e00ff */
[----:B------:R-:W-:Y:S05]  /*05c0*/  CALL.REL.NOINC `($__internal_46_$__cuda_sm20_div_s16) ;  /* 0x0000000c00447944 */ /* 0x000fea0003c00000 */
[----:B------:R-:W-:-:S07]  /*05d0*/  IMAD.MOV.U32 R9, RZ, RZ, R6 ;  /* 0x000000ffff097224 */ /* 0x000fce00078e0006 */
.L_x_19347:
[----:B------:R-:W-:Y:S05]  /*05e0*/  BSYNC.RECONVERGENT B0 ;  /* 0x0000000000007941 */ /* 0x000fea0003800200 */
.L_x_19346:
        /* <DEDUP_REMOVED lines=10> */
.L_x_19349:
[----:B------:R-:W-:Y:S05]  /*0690*/  BSYNC.RECONVERGENT B0 ;  /* 0x0000000000007941 */ /* 0x000fea0003800200 */
.L_x_19348:
        /* <DEDUP_REMOVED lines=10> */
.L_x_19351:
[----:B------:R-:W-:Y:S05]  /*0740*/  BSYNC.RECONVERGENT B0 ;  /* 0x0000000000007941 */ /* 0x000fea0003800200 */
.L_x_19350:
[----:B------:R-:W-:Y:S01]  /*0750*/  IADD3 R4, PT, PT, R0, 0x200, RZ ;  /* 0x0000020000047810 */ /* 0x000fe20007ffe0ff */
[----:B------:R-:W-:Y:S03]  /*0760*/  BSSY.RECONVERGENT B0, `(.L_x_19352) ;  /* 0x0000009000007945 */ /* 0x000fe60003800200 */
        /* <DEDUP_REMOVED lines=8> */
.L_x_19353:
[----:B------:R-:W-:Y:S05]  /*07f0*/  BSYNC.RECONVERGENT B0 ;  /* 0x0000000000007941 */ /* 0x000fea0003800200 */
.L_x_19352:
        /* <DEDUP_REMOVED lines=10> */
.L_x_19355:
[----:B------:R-:W-:Y:S05]  /*08a0*/  BSYNC.RECONVERGENT B0 ;  /* 0x0000000000007941 */ /* 0x000fea0003800200 */
.L_x_19354:
        /* <DEDUP_REMOVED lines=10> */
.L_x_19357:
[----:B------:R-:W-:Y:S05]  /*0950*/  BSYNC.RECONVERGENT B0 ;  /* 0x0000000000007941 */ /* 0x000fea0003800200 */
.L_x_19356:
        /* <DEDUP_REMOVED lines=9> */
.L_x_19359:
[----:B------:R-:W-:Y:S05]  /*09f0*/  BSYNC.RECONVERGENT B0 ;  /* 0x0000000000007941 */ /* 0x000fea0003800200 */
.L_x_19358:
        /* <DEDUP_REMOVED lines=10> */
[----:B-----5:R0:W-:Y:S09]  /*0aa0*/  STG.E.U8 desc[UR10][R14.64], R3 ;  /* 0x000000030e007986 */ /* 0x0201f2000c10110a */
[----:B------:R-:W-:Y:S05]  /*0ab0*/  @P0 BRA `(.L_x_19363) ;  /* 0x0000000000380947 */ /* 0x000fea0003800000 */
[----:B------:R-:W1:Y:S01]  /*0ac0*/  LDCU.64 UR6, c[0x0][0x388] ;  /* 0x00007100ff0677ac */ /* 0x000e620008000a00 */
[C---:B------:R-:W-:Y:S01]  /*0ad0*/  VIADD R2, R0.reuse, UR4 ;  /* 0x0000000400027c36 */ /* 0x040fe20008000000 */
[----:B------:R-:W-:-:S04]  /*0ae0*/  IADD3 R0, PT, PT, R0, 0x80, RZ ;  /* 0x0000008000007810 */ /* 0x000fc80007ffe0ff */
[----:B-1----:R-:W-:-:S05]  /*0af0*/  IADD3 R2, P0, PT, R2, UR6, RZ ;  /* 0x0000000602027c10 */ /* 0x002fca000ff1e0ff */
[----:B0-----:R-:W-:-:S05]  /*0b00*/  IMAD.X R3, RZ, RZ, UR7, P0 ;  /* 0x00000007ff037e24 */ /* 0x001fca00080e06ff */
[----:B------:R0:W-:Y:S03]  /*0b10*/  STG.E.U8 desc[UR10][R2.64], R9 ;  /* 0x0000000902007986 */ /* 0x0001e6000c10110a */
.L_x_19362:
[----:B------:R-:W-:-:S13]  /*0b20*/  ISETP.GE.U32.AND P0, PT, R0, UR5, PT ;  /* 0x0000000500007c0c */ /* 0x000fda000bf06070 */
[----:B------:R-:W-:Y:S05]  /*0b30*/  @P0 BRA `(.L_x_19364) ;  /* 0x0000000000380947 */ /* 0x000fea0003800000 */
[----:B------:R-:W1:Y:S01]  /*0b40*/  LDCU.64 UR6, c[0x0][0x388] ;  /* 0x00007100ff0677ac */ /* 0x000e620008000a00 */
[C---:B0----5:R-:W-:Y:S02]  /*0b50*/  VIADD R2, R0.reuse, UR4 ;  /* 0x0000000400027c36 */ /* 0x061fe40008000000 */
[----:B------:R-:W-:-:S03]  /*0b60*/  VIADD R0, R0, 0x80 ;  /* 0x0000008000007836 */ /* 0x000fc60000000000 */
[----:B-1----:R-:W-:-:S05]  /*0b70*/  IADD3 R2, P0, PT, R2, UR6, RZ ;  /* 0x0000000602027c10 */ /* 0x002fca000ff1e0ff */
[----:B------:R-:W-:-:S05]  /*0b80*/  IMAD.X R3, RZ, RZ, UR7, P0 ;  /* 0x00000007ff037e24 */ /* 0x000fca00080e06ff */
[----:B------:R1:W-:Y:S03]  /*0b90*/  STG.E.U8 desc[UR10][R2.64], R11 ;  /* 0x0000000b02007986 */ /* 0x0003e6000c10110a */
.L_x_19363:
[----:B------:R-:W-:-:S13]  /*0ba0*/  ISETP.GE.U32.AND P0, PT, R0, UR5, PT ;  /* 0x0000000500007c0c */ /* 0x000fda000bf06070 */
[----:B------:R-:W-:Y:S05]  /*0bb0*/  @P0 BRA `(.L_x_19365) ;  /* 0x0000000000380947 */ /* 0x000fea0003800000 */
[----:B------:R-:W2:Y:S01]  /*0bc0*/  LDCU.64 UR6, c[0x0][0x388] ;  /* 0x00007100ff0677ac */ /* 0x000ea20008000a00 */
[C---:B-1----:R-:W-:Y:S02]  /*0bd0*/  VIADD R2, R0.reuse, UR4 ;  /* 0x0000000400027c36 */ /* 0x042fe40008000000 */
[----:B------:R-:W-:-:S03]  /*0be0*/  VIADD R0, R0, 0x80 ;  /* 0x0000008000007836 */ /* 0x000fc60000000000 */
[----:B--2---:R-:W-:-:S05]  /*0bf0*/  IADD3 R2, P0, PT, R2, UR6, RZ ;  /* 0x0000000602027c10 */ /* 0x004fca000ff1e0ff */
[----:B0-----:R-:W-:-:S05]  /*0c00*/  IMAD.X R3, RZ, RZ, UR7, P0 ;  /* 0x00000007ff037e24 */ /* 0x001fca00080e06ff */
[----:B------:R1:W-:Y:S03]  /*0c10*/  STG.E.U8 desc[UR10][R2.64], R13 ;  /* 0x0000000d02007986 */ /* 0x0003e6000c10110a */
.L_x_19364:
[----:B------:R-:W-:-:S13]  /*0c20*/  ISETP.GE.U32.AND P0, PT, R0, UR5, PT ;  /* 0x0000000500007c0c */ /* 0x000fda000bf06070 */
[----:B------:R-:W-:Y:S05]  /*0c30*/  @P0 BRA `(.L_x_19366) ;  /* 0x00000000003c0947 */ /* 0x000fea0003800000 */
[----:B------:R-:W2:Y:S01]  /*0c40*/  LDCU.64 UR6, c[0x0][0x388] ;  /* 0x00007100ff0677ac */ /* 0x000ea20008000a00 */
[C---:B01---5:R-:W-:Y:S02]  /*0c50*/  VIADD R2, R0.reuse, UR4 ;  /* 0x0000000400027c36 */ /* 0x063fe40008000000 */
[----:B------:R-:W-:-:S03]  /*0c60*/  VIADD R0, R0, 0x80 ;  /* 0x0000008000007836 */ /* 0x000fc60000000000 */
[----:B--2---:R-:W-:-:S05]  /*0c70*/  IADD3 R2, P0, PT, R2, UR6, RZ ;  /* 0x0000000602027c10 */ /* 0x004fca000ff1e0ff */
[----:B------:R-:W-:-:S05]  /*0c80*/  IMAD.X R3, RZ, RZ, UR7, P0 ;  /* 0x00000007ff037e24 */ /* 0x000fca00080e06ff */
[----:B------:R2:W-:Y:S03]  /*0c90*/  STG.E.U8 desc[UR10][R2.64], R12 ;  /* 0x0000000c02007986 */ /* 0x0005e6000c10110a */
.L_x_19365:
[----:B------:R-:W-:-:S13]  /*0ca0*/  ISETP.GE.U32.AND P0, PT, R0, UR5, PT ;  /* 0x0000000500007c0c */ /* 0x000fda000bf06070 */
[----:B------:R-:W-:Y:S05]  /*0cb0*/  @P0 BREAK.RELIABLE B1 ;  /* 0x0000000000010942 */ /* 0x000fea0003800100 */
[----:B------:R-:W-:Y:S05]  /*0cc0*/  @P0 BRA `(.L_x_19367) ;  /* 0x0000000000380947 */ /* 0x000fea0003800000 */
[----:B------:R-:W3:Y:S01]  /*0cd0*/  LDCU.64 UR6, c[0x0][0x388] ;  /* 0x00007100ff0677ac */ /* 0x000ee20008000a00 */
[C---:B-12---:R-:W-:Y:S02]  /*0ce0*/  VIADD R2, R0.reuse, UR4 ;  /* 0x0000000400027c36 */ /* 0x046fe40008000000 */
[----:B------:R-:W-:-:S03]  /*0cf0*/  VIADD R0, R0, 0x80 ;  /* 0x0000008000007836 */ /* 0x000fc60000000000 */
[----:B---3--:R-:W-:-:S05]  /*0d00*/  IADD3 R2, P0, PT, R2, UR6, RZ ;  /* 0x0000000602027c10 */ /* 0x008fca000ff1e0ff */
[----:B0-----:R-:W-:-:S05]  /*0d10*/  IMAD.X R3, RZ, RZ, UR7, P0 ;  /* 0x00000007ff037e24 */ /* 0x001fca00080e06ff */
[----:B------:R2:W-:Y:S03]  /*0d20*/  STG.E.U8 desc[UR10][R2.64], R10 ;  /* 0x0000000a02007986 */ /* 0x0005e6000c10110a */
.L_x_19366:
[----:B------:R-:W-:Y:S05]  /*0d30*/  BSYNC.RELIABLE B1 ;  /* 0x0000000000017941 */ /* 0x000fea0003800100 */
.L_x_19361:
[----:B------:R-:W-:-:S13]  /*0d40*/  ISETP.GE.U32.AND P0, PT, R0, UR5, PT ;  /* 0x0000000500007c0c */ /* 0x000fda000bf06070 */
[----:B------:R-:W3:Y:S01]  /*0d50*/  @!P0 LDC.64 R4, c[0x0][0x388] ;  /* 0x0000e200ff048b82 */ /* 0x000ee20000000a00 */
[C---:B012--5:R-:W-:Y:S02]  /*0d60*/  @!P0 VIADD R3, R0.reuse, UR4 ;  /* 0x0000000400038c36 */ /* 0x067fe40008000000 */
[----:B------:R-:W-:-:S03]  /*0d70*/  @!P0 VIADD R0, R0, 0x80 ;  /* 0x0000008000008836 */ /* 0x000fc60000000000 */
[----:B---3--:R-:W-:-:S05]  /*0d80*/  @!P0 IADD3 R2, P1, PT, R3, R4, RZ ;  /* 0x0000000403028210 */ /* 0x008fca0007f3e0ff */
[----:B------:R-:W-:-:S05]  /*0d90*/  @!P0 IMAD.X R3, RZ, RZ, R5, P1 ;  /* 0x000000ffff038224 */ /* 0x000fca00008e0605 */
[----:B------:R3:W-:Y:S03]  /*0da0*/  @!P0 STG.E.U8 desc[UR10][R2.64], R8 ;  /* 0x0000000802008986 */ /* 0x0007e6000c10110a */
.L_x_19367:
[----:B------:R-:W-:Y:S05]  /*0db0*/  BSYNC.RECONVERGENT B0 ;  /* 0x0000000000007941 */ /* 0x000fea0003800200 */
.L_x_19360:
[----:B------:R-:W-:Y:S05]  /*0dc0*/  WARPSYNC.ALL ;  /* 0x0000000000007948 */ /* 0x000fea0003800000 */
[----:B------:R-:W-:-:S13]  /*0dd0*/  ISETP.GE.U32.AND P0, PT, R0, UR5, PT ;  /* 0x0000000500007c0c */ /* 0x000fda000bf06070 */
[----:B------:R-:W-:Y:S05]  /*0de0*/  @P0 EXIT ;  /* 0x000000000000094d */ /* 0x000fea0003800000 */
[----:B------:R-:W1:Y:S01]  /*0df0*/  LDCU.64 UR6, c[0x0][0x388] ;  /* 0x00007100ff0677ac */ /* 0x000e620008000a00 */
[----:B------:R-:W-:-:S04]  /*0e00*/  IADD3 R0, PT, PT, R0, UR4, RZ ;  /* 0x0000000400007c10 */ /* 0x000fc8000fffe0ff */
[----:B-123--:R-:W-:-:S05]  /*0e10*/  IADD3 R2, P0, PT, R0, UR6, RZ ;  /* 0x0000000600027c10 */ /* 0x00efca000ff1e0ff */
[----:B0-----:R-:W-:-:S05]  /*0e20*/  IMAD.X R3, RZ, RZ, UR7, P0 ;  /* 0x00000007ff037e24 */ /* 0x001fca00080e06ff */
[----:B------:R-:W-:Y:S01]  /*0e30*/  STG.E.U8 desc[UR10][R2.64], R6 ;  /* 0x0000000602007986 */ /* 0x000fe2000c10110a */
[----:B------:R-:W-:Y:S05]  /*0e40*/  EXIT ;  /* 0x000000000000794d */ /* 0x000fea0003800000 */
.L_x_19343:
[----:B------:R-:W0:Y:S01]  /*0e50*/  LDCU.64 UR8, c[0x0][0x390] ;  /* 0x00007200ff0877ac */ /* 0x000e220008000a00 */
[----:B------:R-:W1:Y:S01]  /*0e60*/  S2R R10, SR_TID.X ;  /* 0x00000000000a7919 */ /* 0x000e620000002100 */
[----:B0-----:R-:W-:-:S04]  /*0e70*/  UIADD3 UR5, UP0, UPT, UR4, UR8, URZ ;  /* 0x0000000804057290 */ /* 0x001fc8000ff1e0ff */
[----:B------:R-:W-:Y:S02]  /*0e80*/  UIADD3.X UR6, UPT, UPT, URZ, UR9, URZ, UP0, !UPT ;  /* 0x00000009ff067290 */ /* 0x000fe400087fe4ff */
[----:B------:R-:W-:-:S04]  /*0e90*/  IMAD.U32 R8, RZ, RZ, UR5 ;  /* 0x00000005ff087e24 */ /* 0x000fc8000f8e00ff */
[----:B------:R-:W-:Y:S02]  /*0ea0*/  IMAD.U32 R9, RZ, RZ, UR6 ;  /* 0x00000006ff097e24 */ /* 0x000fe4000f8e00ff */
[----:B-1----:R-:W-:-:S05]  /*0eb0*/  IMAD.WIDE.U32 R8, R10, 0x2, R8 ;  /* 0x000000020a087825 */ /* 0x002fca00078e0008 */
[----:B------:R-:W2:Y:S04]  /*0ec0*/  LDG.E.U16 R3, desc[UR10][R8.64] ;  /* 0x0000000a08037981 */ /* 0x000ea8000c1e1500 */
[----:B------:R0:W5:Y:S04]  /*0ed0*/  LDG.E.U16 R2, desc[UR10][R8.64+0x100] ;  /* 0x0001000a08027981 */ /* 0x000168000c1e1500 */
[----:B------:R0:W5:Y:S04]  /*0ee0*/  LDG.E.U16 R0, desc[UR10][R8.64+0x200] ;  /* 0x0002000a08007981 */ /* 0x000168000c1e1500 */
[----:B------:R0:W5:Y:S01]  /*0ef0*/  LDG.E.U16 R11, desc[UR10][R8.64+0x300] ;  /* 0x0003000a080b7981 */ /* 0x000162000c1e1500 */
[----:B------:R-:W-:Y:S01]  /*0f00*/  UPRMT UR5, UR7, 0x8880, URZ ;  /* 0x0000888007057896 */ /* 0x000fe200080000ff */
[----:B------:R-:W-:-:S05]  /*0f10*/  MOV R4, 0xf50 ;  /* 0x00000f5000047802 */ /* 0x000fca0000000f00 */
[----:B------:R-:W-:Y:S01]  /*0f20*/  IMAD.U32 R6, RZ, RZ, UR5 ;  /* 0x00000005ff067e24 */ /* 0x000fe2000f8e00ff */
[----:B0-2---:R-:W-:-:S07]  /*0f30*/  PRMT R7, R3, 0x8880, RZ ;  /* 0x0000888003077816 */ /* 0x005fce00000000ff */
[----:B-----5:R-:W-:Y:S05]  /*0f40*/  CALL.REL.NOINC `($__internal_46_$__cuda_sm20_div_s16) ;  /* 0x0000000000e47944 */ /* 0x020fea0003c00000 */
[----:B------:R-:W-:Y:S01]  /*0f50*/  UPRMT UR5, UR7, 0x8880, URZ ;  /* 0x0000888007057896 */ /* 0x000fe200080000ff */
[----:B------:R-:W-:Y:S01]  /*0f60*/  IMAD.MOV.U32 R9, RZ, RZ, R6 ;  /* 0x000000ffff097224 */ /* 0x000fe200078e0006 */
[----:B------:R-:W-:Y:S02]  /*0f70*/  PRMT R7, R3, 0x9991, RZ ;  /* 0x0000999103077816 */ /* 0x000fe400000000ff */
[----:B------:R-:W-:Y:S02]  /*0f80*/  MOV R4, 0xfb0 ;  /* 0x00000fb000047802 */ /* 0x000fe40000000f00 */
[----:B------:R-:W-:-:S07]  /*0f90*/  IMAD.U32 R6, RZ, RZ, UR5 ;  /* 0x00000005ff067e24 */ /* 0x000fce000f8e00ff */
[----:B------:R-:W-:Y:S05]  /*0fa0*/  CALL.REL.NOINC `($__internal_46_$__cuda_sm20_div_s16) ;  /* 0x0000000000cc7944 */ /* 0x000fea0003c00000 */
        /* <DEDUP_REMOVED lines=25> */
[----:B------:R-:W-:Y:S02]  /*1140*/  MOV R0, R6 ;  /* 0x0000000600007202 */ /* 0x000fe40000000f00 */
[----:B------:R-:W-:Y:S02]  /*1150*/  PRMT R7, R11, 0x8880, RZ ;  /* 0x000088800b077816 */ /* 0x000fe400000000ff */
[----:B------:R-:W-:Y:S01]  /*1160*/  MOV R4, 0x1190 ;  /* 0x0000119000047802 */ /* 0x000fe20000000f00 */
[----:B------:R-:W-:-:S07]  /*1170*/  IMAD.U32 R6, RZ, RZ, UR5 ;  /* 0x00000005ff067e24 */ /* 0x000fce000f8e00ff */
[----:B------:R-:W-:Y:S05]  /*1180*/  CALL.REL.NOINC `($__internal_46_$__cuda_sm20_div_s16) ;  /* 0x0000000000547944 */ /* 0x000fea0003c00000 */
[----:B------:R-:W-:Y:S01]  /*1190*/  UPRMT UR5, UR7, 0x8880, URZ ;  /* 0x0000888007057896 */ /* 0x000fe200080000ff */
[----:B------:R-:W-:Y:S01]  /*11a0*/  PRMT R7, R11, 0x9991, RZ ;  /* 0x000099910b077816 */ /* 0x000fe200000000ff */
[----:B------:R-:W-:Y:S01]  /*11b0*/  IMAD.MOV.U32 R11, RZ, RZ, R6 ;  /* 0x000000ffff0b7224 */ /* 0x000fe200078e0006 */
[----:B------:R-:W-:-:S03]  /*11c0*/  MOV R4, 0x11f0 ;  /* 0x000011f000047802 */ /* 0x000fc60000000f00 */
[----:B------:R-:W-:-:S07]  /*11d0*/  IMAD.U32 R6, RZ, RZ, UR5 ;  /* 0x00000005ff067e24 */ /* 0x000fce000f8e00ff */
[----:B------:R-:W-:Y:S05]  /*11e0*/  CALL.REL.NOINC `($__internal_46_$__cuda_sm20_div_s16) ;  /* 0x00000000003c7944 */ /* 0x000fea0003c00000 */
        /* <DEDUP_REMOVED lines=15> */
        .weak           $__internal_46_$__cuda_sm20_div_s16
        .type           $__internal_46_$__cuda_sm20_div_s16,@function
        .size           $__internal_46_$__cuda_sm20_div_s16,(.L_x_22285 - $__internal_46_$__cuda_sm20_div_s16)
$__internal_46_$__cuda_sm20_div_s16:
        /* <DEDUP_REMOVED lines=18> */
[----:B------:R-:W-:Y:S01]  /*1400*/  FMUL.RZ R14, R16, R17 ;  /* 0x00000011100e7220 */ /* 0x000fe2000040c000 */
[----:B------:R-:W-:Y:S02]  /*1410*/  IMAD.MOV.U32 R16, RZ, RZ, R4 ;  /* 0x000000ffff107224 */ /* 0x000fe400078e0004 */
[----:B------:R-:W-:-:S03]  /*1420*/  IMAD.MOV.U32 R17, RZ, RZ, 0x0 ;  /* 0x00000000ff117424 */ /* 0x000fc600078e00ff */
[----:B------:R-:W0:Y:S02]  /*1430*/  F2I.U32.TRUNC.NTZ R14, R14 ;  /* 0x0000000e000e7305 */ /* 0x000e24000020f000 */
[----:B0-----:R-:W-:-:S05]  /*1440*/  LOP3.LUT R6, R15, 0xffff, R14, 0x78, !PT ;  /* 0x0000ffff0f067812 */ /* 0x001fca00078e780e */
[----:B------:R-:W-:Y:S02]  /*1450*/  IMAD.IADD R6, R7, 0x1, R6 ;  /* 0x0000000107067824 */ /* 0x000fe400078e0206 */
[----:B------:R-:W-:Y:S01]  /*1460*/  @!P0 IMAD.MOV.U32 R6, RZ, RZ, -0x1 ;  /* 0xffffffffff068424 */ /* 0x000fe200078e00ff */
[----:B------:R-:W-:Y:S06]  /*1470*/  RET.REL.NODEC R16 `(_ZN2at6native29vectorized_elementwise_kernelILi2ENS0_13BUnaryFunctorIaaaZZZNS0_15binary_internal21div_trunc_kernel_cudaERNS_18TensorIteratorBaseEENKUlvE_clEvENKUlvE0_clEvEUlaaE_EESt5arrayIPcLm2EEEEviT0_T1_) ;  /* 0xffffffe810e07950 */ /* 0x000fec0003c3ffff */
.L_x_19368:
        /* <DEDUP_REMOVED lines=16> */
.L_x_22285:


//--------------------- .text._ZN2at6native29vectorized_elementwise_kernelILi4ENS0_13BUnaryFunctorIaaaZZZNS0_15binary_internal21div_trunc_kernel_cudaERNS_18TensorIteratorBaseEENKUlvE_clEvENKUlvE0_clEvEUlaaE_EESt5arrayIPcLm2EEEEviT0_T1_ --------------------------
	.section	.text._ZN2at6native29vectorized_elementwise_kernelILi4ENS0_13BUnaryFunctorIaaaZZZNS0_15binary_internal21div_trunc_kernel_cudaERNS_18TensorIteratorBaseEENKUlvE_clEvENKUlvE0_clEvEUlaaE_EESt5arrayIPcLm2EEEEviT0_T1_,"ax",@progbits
	.align	128
        .global         _ZN2at6native29vectorized_elementwise_kernelILi4ENS0_13BUnaryFunctorIaaaZZZNS0_15binary_internal21div_trunc_kernel_cudaERNS_18TensorIteratorBaseEENKUlvE_clEvENKUlvE0_clEvEUlaaE_EESt5arrayIPcLm2EEEEviT0_T1_
        .type           _ZN2at6native29vectorized_elementwise_kernelILi4ENS0_13BUnaryFunctorIaaaZZZNS0_15binary_internal21div_trunc_kernel_cudaERNS_18TensorIteratorBaseEENKUlvE_clEvENKUlvE0_clEvEUlaaE_EESt5arrayIPcLm2EEEEviT0_T1_,@function
        .size           _ZN2at6native29vectorized_elementwise_kernelILi4ENS0_13BUnaryFunctorIaaaZZZNS0_15binary_internal21div_trunc_kernel_cudaERNS_18TensorIteratorBaseEENKUlvE_clEvENKUlvE0_clEvEUlaaE_EESt5arrayIPcLm2EEEEviT0_T1_,(.L_x_22286 - _ZN2at6native29vectorized_elementwise_kernelILi4ENS0_13BUnaryFunctorIaaaZZZNS0_15binary_internal21div_trunc_kernel_cudaERNS_18TensorIteratorBaseEENKUlvE_clEvENKUlvE0_clEvEUlaaE_EESt5arrayIPcLm2EEEEviT0_T1_)
        .other          _ZN2at6native29vectorized_elementwise_kernelILi4ENS0_13BUnaryFunctorIaaaZZZNS0_15binary_internal21div_trunc_kernel_cudaERNS_18TensorIteratorBaseEENKUlvE_clEvENKUlvE0_clEvEUlaaE_EESt5arrayIPcLm2EEEEviT0_T1_,@"STO_CUDA_ENTRY STV_DEFAULT"
_ZN2at6native29vectorized_elementwise_kernelILi4ENS0_13BUnaryFunctorIaaaZZZNS0_15binary_internal21div_trunc_kernel_cudaERNS_18TensorIteratorBaseEENKUlvE_clEvENKUlvE0_clEvEUlaaE_EESt5arrayIPcLm2EEEEviT0_T1_:
.text._ZN2at6native29vectorized_elementwise_kernelILi4ENS0_13BUnaryFunctorIaaaZZZNS0_15binary_internal21div_trunc_kernel_cudaERNS_18TensorIteratorBaseEENKUlvE_clEvENKUlvE0_clEvEUlaaE_EESt5arrayIPcLm2EEEEviT0_T1_:
        /* <DEDUP_REMOVED lines=43> */
[----:B------:R-:W5:Y:S07]  /*02b0*/  @!P5 LDG.E.S8 R7, desc[UR10][R26.64] ;  /* 0x0000000a1a07d981 */ /* 0x000f6e000c1e1300 */
[C---:B------:R-:W-:Y:S01]  /*02c0*/  @!P0 VIADD R23, R4.reuse, UR4 ;  /* 0x0000000404178c36 */ /* 0x040fe20008000000 */
[----:B------:R-:W-:Y:S01]  /*02d0*/  PRMT R8, RZ, 0x7610, R8 ;  /* 0x00007610ff087816 */ /* 0x000fe20000000008 */
[----:B------:R-:W-:Y:S01]  /*02e0*/  @!P0 VIADD R4, R4, 0x80 ;  /* 0x0000008004048836 */ /* 0x000fe20000000000 */
[----:B------:R-:W4:Y:S04]  /*02f0*/  @!P0 LDC.64 R14, c[0x0][0x390] ;  /* 0x0000e400ff0e8b82 */ /* 0x000f280000000a00 */
[----:B------:R-:W-:-:S02]  /*0300*/  ISETP.GE.U32.AND P6, PT, R4, UR5, PT ;  /* 0x0000000504007c0c */ /* 0x000fc4000bfc6070 */
[----:B--2---:R-:W-:-:S05]  /*0310*/  @!P4 IADD3 R2, P5, PT, R29, R2, RZ ;  /* 0x000000021d02c210 */ /* 0x004fca0007fbe0ff */
[----:B------:R-:W-:-:S06]  /*0320*/  @!P4 IMAD.X R3, RZ, RZ, R3, P5 ;  /* 0x000000ffff03c224 */ /* 0x000fcc00028e0603 */
[----:B0-----:R-:W0:Y:S01]  /*0330*/  @!P6 LDC.64 R16, c[0x0][0x390] ;  /* 0x0000e400ff10eb82 */ /* 0x001e220000000a00 */
[----:B-1----:R-:W-:Y:S01]  /*0340*/  @!P3 IADD3 R20, P5, PT, R13, R20, RZ ;  /* 0x000000140d14b210 */ /* 0x002fe20007fbe0ff */
[----:B------:R1:W5:Y:S01]  /*0350*/  @!P4 LDG.E.S8 R8, desc[UR10][R2.64] ;  /* 0x0000000a0208c981 */ /* 0x000362000c1e1300 */
[----:B------:R-:W-:Y:S02]  /*0360*/  PRMT R13, RZ, 0x7610, R13 ;  /* 0x00007610ff0d7816 */ /* 0x000fe4000000000d */
[----:B---3--:R-:W-:Y:S01]  /*0370*/  @!P2 IADD3 R18, P4, PT, R9, R18, RZ ;  /* 0x000000120912a210 */ /* 0x008fe20007f9e0ff */
[----:B------:R-:W-:Y:S01]  /*0380*/  @!P3 IMAD.X R21, RZ, RZ, R21, P5 ;  /* 0x000000ffff15b224 */ /* 0x000fe200028e0615 */
[----:B------:R-:W-:-:S03]  /*0390*/  PRMT R9, RZ, 0x7610, R9 ;  /* 0x00007610ff097816 */ /* 0x000fc60000000009 */
[----:B------:R-:W-:Y:S01]  /*03a0*/  @!P2 IMAD.X R19, RZ, RZ, R19, P4 ;  /* 0x000000ffff13a224 */ /* 0x000fe200020e0613 */
[----:B------:R2:W5:Y:S01]  /*03b0*/  @!P3 LDG.E.S8 R13, desc[UR10][R20.64] ;  /* 0x0000000a140db981 */ /* 0x000562000c1e1300 */
[----:B----4-:R-:W-:Y:S01]  /*03c0*/  @!P1 IADD3 R10, P3, PT, R25, R10, RZ ;  /* 0x0000000a190a9210 */ /* 0x010fe20007f7e0ff */
[----:B------:R-:W-:Y:S02]  /*03d0*/  @!P6 VIADD R25, R4, UR4 ;  /* 0x000000040419ec36 */ /* 0x000fe40008000000 */
[----:B------:R2:W5:Y:S01]  /*03e0*/  @!P2 LDG.E.S8 R9, desc[UR10][R18.64] ;  /* 0x0000000a1209a981 */ /* 0x000562000c1e1300 */
[----:B-1----:R-:W-:Y:S01]  /*03f0*/  PRMT R2, RZ, 0x7610, R2 ;  /* 0x00007610ff027816 */ /* 0x002fe20000000002 */
[----:B------:R-:W-:Y:S01]  /*0400*/  @!P1 IMAD.X R11, RZ, RZ, R11, P3 ;  /* 0x000000ffff0b9224 */ /* 0x000fe200018e060b */
[----:B------:R-:W-:-:S04]  /*0410*/  PRMT R4, RZ, 0x7610, R4 ;  /* 0x00007610ff047816 */ /* 0x000fc80000000004 */
[----:B------:R2:W5:Y:S01]  /*0420*/  @!P1 LDG.E.S8 R2, desc[UR10][R10.64] ;  /* 0x0000000a0a029981 */ /* 0x000562000c1e1300 */
[----:B0-----:R-:W-:-:S05]  /*0430*/  @!P6 IADD3 R16, P2, PT, R25, R16, RZ ;  /* 0x000000101910e210 */ /* 0x001fca0007f5e0ff */
[----:B------:R-:W-:-:S05]  /*0440*/  @!P6 IMAD.X R17, RZ, RZ, R17, P2 ;  /* 0x000000ffff11e224 */ /* 0x000fca00010e0611 */
[----:B------:R2:W5:Y:S01]  /*0450*/  @!P6 LDG.E.S8 R4, desc[UR10][R16.64] ;  /* 0x0000000a1004e981 */ /* 0x000562000c1e1300 */
[----:B------:R-:W-:Y:S02]  /*0460*/  @!P0 IADD3 R14, P4, PT, R23, R14, RZ ;  /* 0x0000000e170e8210 */ /* 0x000fe40007f9e0ff */
[----:B------:R-:W-:-:S03]  /*0470*/  PRMT R3, RZ, 0x7610, R3 ;  /* 0x00007610ff037816 */ /* 0x000fc60000000003 */
[----:B------:R-:W-:-:S05]  /*0480*/  @!P0 IMAD.X R15, RZ, RZ, R15, P4 ;  /* 0x000000ffff0f8224 */ /* 0x000fca00020e060f */
[----:B------:R2:W5:Y:S01]  /*0490*/  @!P0 LDG.E.S8 R3, desc[UR10][R14.64] ;  /* 0x0000000a0e038981 */ /* 0x000562000c1e1300 */
[----:B------:R-:W-:Y:S01]  /*04a0*/  ISETP.GE.U32.AND P0, PT, R0, UR5, PT ;  /* 0x0000000500007c0c */ /* 0x000fe2000bf06070 */
[----:B------:R-:W-:-:S12]  /*04b0*/  BSSY.RECONVERGENT B0, `(.L_x_19370) ;  /* 0x0000008000007945 */ /* 0x000fd80003800200 */
[----:B--2---:R-:W-:Y:S05]  /*04c0*/  @P0 BRA `(.L_x_19371) ;  /* 0x0000000000180947 */ /* 0x004fea0003800000 */
[----:B------:R-:W-:Y:S01]  /*04d0*/  UPRMT UR6, UR7, 0x8880, URZ ;  /* 0x0000888007067896 */ /* 0x000fe200080000ff */
[----:B-----5:R-:W-:Y:S02]  /*04e0*/  PRMT R11, R5, 0x9910, RZ ;  /* 0x00009910050b7816 */ /* 0x020fe400000000ff */
[----:B------:R-:W-:-:S03]  /*04f0*/  MOV R10, 0x520 ;  /* 0x00000520000a7802 */ /* 0x000fc60000000f00 */
[----:B------:R-:W-:-:S07]  /*0500*/  IMAD.U32 R12, RZ, RZ, UR6 ;  /* 0x00000006ff0c7e24 */ /* 0x000fce000f8e00ff */
[----:B------:R-:W-:Y:S05]  /*0510*/  CALL.REL.NOINC `($__internal_47_$__cuda_sm20_div_s16) ;  /* 0x0000000c00a07944 */ /* 0x000fea0003c00000 */
[----:B------:R-:W-:-:S07]  /*0520*/  IMAD.MOV.U32 R5, RZ, RZ, R12 ;  /* 0x000000ffff057224 */ /* 0x000fce00078e000c */
.L_x_19371:
[----:B------:R-:W-:Y:S05]  /*0530*/  BSYNC.RECONVERGENT B0 ;  /* 0x0000000000007941 */ /* 0x000fea0003800200 */
.L_x_19370:
        /* <DEDUP_REMOVED lines=8> */
[----:B------:R-:W-:Y:S05]  /*05c0*/  CALL.REL.NOINC `($__internal_47_$__cuda_sm20_div_s16) ;  /* 0x0000000c00747944 */ /* 0x000fea0003c00000 */
[----:B------:R-:W-:-:S07]  /*05d0*/  IMAD.MOV.U32 R7, RZ, RZ, R12 ;  /* 0x000000ffff077224 */ /* 0x000fce00078e000c */
.L_x_19373:
[----:B------:R-:W-:Y:S05]  /*05e0*/  BSYNC.RECONVERGENT B0 ;  /* 0x0000000000007941 */ /* 0x000fea0003800200 */
.L_x_19372:
        /* <DEDUP_REMOVED lines=10> */
.L_x_19375:
[----:B------:R-:W-:Y:S05]  /*0690*/  BSYNC.RECONVERGENT B0 ;  /* 0x0000000000007941 */ /* 0x000fea0003800200 */
.L_x_19374:
        /* <DEDUP_REMOVED lines=10> */
.L_x_19377:
[----:B------:R-:W-:Y:S05]  /*0740*/  BSYNC.RECONVERGENT B0 ;  /* 0x0000000000007941 */ /* 0x000fea0003800200 */
.L_x_19376:
        /* <DEDUP_REMOVED lines=10> */
.L_x_19379:
[----:B------:R-:W-:Y:S05]  /*07f0*/  BSYNC.RECONVERGENT B0 ;  /* 0x0000000000007941 */ /* 0x000fea0003800200 */
.L_x_19378:
        /* <DEDUP_REMOVED lines=10> */
.L_x_19381:
[----:B------:R-:W-:Y:S05]  /*08a0*/  BSYNC.RECONVERGENT B0 ;  /* 0x0000000000007941 */ /* 0x000fea0003800200 */
.L_x_19380:
        /* <DEDUP_REMOVED lines=10> */
.L_x_19383:
[----:B------:R-:W-:Y:S05]  /*0950*/  BSYNC.RECONVERGENT B0 ;  /* 0x0000000000007941 */ /* 0x000fea0003800200 */
.L_x_19382:
        /* <DEDUP_REMOVED lines=9> */
.L_x_19385:
[----:B------:R-:W-:Y:S05]  /*09f0*/  BSYNC.RECONVERGENT B0 ;  /* 0x0000000000007941 */ /* 0x000fea0003800200 */
.L_x_19384:
        /* <DEDUP_REMOVED lines=13> */
[C---:B------:R-:W-:Y:S02]  /*0ad0*/  VIADD R4, R0.reuse, UR4 ;  /* 0x0000000400047c36 */ /* 0x040fe40008000000 */
[----:B------:R-:W-:-:S03]  /*0ae0*/  VIADD R0, R0, 0x80 ;  /* 0x0000008000007836 */ /* 0x000fc60000000000 */
[----:B-1----:R-:W-:-:S05]  /*0af0*/  IADD3 R4, P0, PT, R4, UR6, RZ ;  /* 0x0000000604047c10 */ /* 0x002fca000ff1e0ff */
[----:B0-----:R-:W-:-:S05]  /*0b00*/  IMAD.X R5, RZ, RZ, UR7, P0 ;  /* 0x00000007ff057e24 */ /* 0x001fca00080e06ff */
[----:B------:R0:W-:Y:S03]  /*0b10*/  STG.E.U8 desc[UR10][R4.64], R7 ;  /* 0x0000000704007986 */ /* 0x0001e6000c10110a */
.L_x_19388:
        /* <DEDUP_REMOVED lines=8> */
.L_x_19389:
        /* <DEDUP_REMOVED lines=8> */
.L_x_19390:
        /* <DEDUP_REMOVED lines=8> */
.L_x_19391:
        /* <DEDUP_REMOVED lines=9> */
.L_x_19392:
[----:B------:R-:W-:Y:S05]  /*0d30*/  BSYNC.RELIABLE B1 ;  /* 0x0000000000017941 */ /* 0x000fea0003800100 */
.L_x_19387:
[----:B------:R-:W-:-:S13]  /*0d40*/  ISETP.GE.U32.AND P0, PT, R0, UR5, PT ;  /* 0x0000000500007c0c */ /* 0x000fda000bf06070 */
[----:B0----5:R-:W0:Y:S01]  /*0d50*/  @!P0 LDC.64 R6, c[0x0][0x388] ;  /* 0x0000e200ff068b82 */ /* 0x021e220000000a00 */
[C---:B-12---:R-:W-:Y:S02]  /*0d60*/  @!P0 VIADD R5, R0.reuse, UR4 ;  /* 0x0000000400058c36 */ /* 0x046fe40008000000 */
[----:B------:R-:W-:-:S03]  /*0d70*/  @!P0 VIADD R0, R0, 0x80 ;  /* 0x0000008000008836 */ /* 0x000fc60000000000 */
[----:B0-----:R-:W-:-:S05]  /*0d80*/  @!P0 IADD3 R4, P1, PT, R5, R6, RZ ;  /* 0x0000000605048210 */ /* 0x001fca0007f3e0ff */
[----:B------:R-:W-:-:S05]  /*0d90*/  @!P0 IMAD.X R5, RZ, RZ, R7, P1 ;  /* 0x000000ffff058224 */ /* 0x000fca00008e0607 */
[----:B------:R3:W-:Y:S03]  /*0da0*/  @!P0 STG.E.U8 desc[UR10][R4.64], R3 ;  /* 0x0000000304008986 */ /* 0x0007e6000c10110a */
.L_x_19393:
[----:B------:R-:W-:Y:S05]  /*0db0*/  BSYNC.RECONVERGENT B0 ;  /* 0x0000000000007941 */ /* 0x000fea0003800200 */
.L_x_19386:
[----:B------:R-:W-:Y:S05]  /*0dc0*/  WARPSYNC.ALL ;  /* 0x0000000000007948 */ /* 0x000fea0003800000 */
[----:B------:R-:W-:-:S13]  /*0dd0*/  ISETP.GE.U32.AND P0, PT, R0, UR5, PT ;  /* 0x0000000500007c0c */ /* 0x000fda000bf06070 */
[----:B------:R-:W-:Y:S05]  /*0de0*/  @P0 EXIT ;  /* 0x000000000000094d */ /* 0x000fea0003800000 */
[----:B------:R-:W4:Y:S01]  /*0df0*/  LDCU.64 UR6, c[0x0][0x388] ;  /* 0x00007100ff0677ac */ /* 0x000f220008000a00 */
[----:B------:R-:W-:-:S05]  /*0e00*/  VIADD R0, R0, UR4 ;  /* 0x0000000400007c36 */ /* 0x000fca0008000000 */
[----:B----4-:R-:W-:-:S05]  /*0e10*/  IADD3 R2, P0, PT, R0, UR6, RZ ;  /* 0x0000000600027c10 */ /* 0x010fca000ff1e0ff */
[----:B---3--:R-:W-:-:S05]  /*0e20*/  IMAD.X R3, RZ, RZ, UR7, P0 ;  /* 0x00000007ff037e24 */ /* 0x008fca00080e06ff */
[----:B------:R-:W-:Y:S01]  /*0e30*/  STG.E.U8 desc[UR10][R2.64], R12 ;  /* 0x0000000c02007986 */ /* 0x000fe2000c10110a */
[----:B------:R-:W-:Y:S05]  /*0e40*/  EXIT ;  /* 0x000000000000794d */ /* 0x000fea0003800000 */
.L_x_19369:
[----:B------:R-:W0:Y:S01]  /*0e50*/  LDCU.64 UR8, c[0x0][0x390] ;  /* 0x00007200ff0877ac */ /* 0x000e220008000a00 */
[----:B------:R-:W1:Y:S01]  /*0e60*/  S2R R0, SR_TID.X ;  /* 0x0000000000007919 */ /* 0x000e620000002100 */
[----:B0-----:R-:W-:-:S04]  /*0e70*/  UIADD3 UR5, UP0, UPT, UR4, UR8, URZ ;  /* 0x0000000804057290 */ /* 0x001fc8000ff1e0ff */
[----:B------:R-:W-:Y:S02]  /*0e80*/  UIADD3.X UR6, UPT, UPT, URZ, UR9, URZ, UP0, !UPT ;  /* 0x00000009ff067290 */ /* 0x000fe400087fe4ff */
[----:B------:R-:W-:-:S04]  /*0e90*/  IMAD.U32 R2, RZ, RZ, UR5 ;  /* 0x00000005ff027e24 */ /* 0x000fc8000f8e00ff */
[----:B------:R-:W-:Y:S02]  /*0ea0*/  IMAD.U32 R3, RZ, RZ, UR6 ;  /* 0x00000006ff037e24 */ /* 0x000fe4000f8e00ff */
[----:B-1----:R-:W-:-:S05]  /*0eb0*/  IMAD.WIDE.U32 R2, R0, 0x4, R2 ;  /* 0x0000000400027825 */ /* 0x002fca00078e0002 */
[----:B------:R-:W2:Y:S04]  /*0ec0*/  LDG.E R4, desc[UR10][R2.64] ;  /* 0x0000000a02047981 */ /* 0x000ea8000c1e1900 */
[----:B------:R0:W5:Y:S01]  /*0ed0*/  LDG.E R8, desc[UR10][R2.64+0x200] ;  /* 0x0002000a02087981 */ /* 0x000162000c1e1900 */
[----:B------:R-:W-:Y:S01]  /*0ee0*/  UPRMT UR5, UR7, 0x8880, URZ ;  /* 0x0000888007057896 */ /* 0x000fe200080000ff */
[----:B------:R-:W-:-:S05]  /*0ef0*/  MOV R10, 0xf30 ;  /* 0x00000f30000a7802 */ /* 0x000fca0000000f00 */
[----:B------:R-:W-:Y:S01]  /*0f00*/  IMAD.U32 R12, RZ, RZ, UR5 ;  /* 0x00000005ff0c7e24 */ /* 0x000fe2000f8e00ff */
[----:B0-2---:R-:W-:-:S07]  /*0f10*/  SGXT R11, R4, 0x8 ;  /* 0x00000008040b781a */ /* 0x005fce0000000200 */
[----:B-----5:R-:W-:Y:S05]  /*0f20*/  CALL.REL.NOINC `($__internal_47_$__cuda_sm20_div_s16) ;  /* 0x00000004001c7944 */ /* 0x020fea0003c00000 */
[----:B------:R-:W-:Y:S01]  /*0f30*/  UPRMT UR5, UR7, 0x8880, URZ ;  /* 0x0000888007057896 */ /* 0x000fe200080000ff */
[----:B------:R-:W-:Y:S01]  /*0f40*/  SHF.R.S32.HI R11, RZ, 0x8, R4 ;  /* 0x00000008ff0b7819 */ /* 0x000fe20000011404 */
[----:B------:R-:W-:Y:S01]  /*0f50*/  IMAD.MOV.U32 R2, RZ, RZ, R12 ;  /* 0x000000ffff027224 */ /* 0x000fe200078e000c */
[----:B------:R-:W-:Y:S02]  /*0f60*/  MOV R10, 0xfa0 ;  /* 0x00000fa0000a7802 */ /* 0x000fe40000000f00 */
[----:B------:R-:W-:Y:S01]  /*0f70*/  SGXT R11, R11, 0x8 ;  /* 0x000000080b0b781a */ /* 0x000fe20000000200 */
[----:B------:R-:W-:-:S07]  /*0f80*/  IMAD.U32 R12, RZ, RZ, UR5 ;  /* 0x00000005ff0c7e24 */ /* 0x000fce000f8e00ff */
[----:B------:R-:W-:Y:S05]  /*0f90*/  CALL.REL.NOINC `($__internal_47_$__cuda_sm20_div_s16) ;  /* 0x0000000400007944 */ /* 0x000fea0003c00000 */
        /* <DEDUP_REMOVED lines=15> */
[----:B------:R-:W-:Y:S01]  /*1090*/  IMAD.MOV.U32 R5, RZ, RZ, R12 ;  /* 0x000000ffff057224 */ /* 0x000fe200078e000c */
[----:B------:R-:W-:Y:S02]  /*10a0*/  SGXT R11, R8, 0x8 ;  /* 0x00000008080b781a */ /* 0x000fe40000000200 */
[----:B------:R-:W-:Y:S02]  /*10b0*/  MOV R10, 0x10e0 ;  /* 0x000010e0000a7802 */ /* 0x000fe40000000f00 */
        /* <DEDUP_REMOVED lines=23> */
[----:B------:R-:W0:Y:S01]  /*1230*/  LDCU.64 UR6, c[0x0][0x388] ;  /* 0x00007100ff0677ac */ /* 0x000e220008000a00 */
[----:B------:R-:W-:Y:S02]  /*1240*/  LOP3.LUT R5, R5, 0xffff, RZ, 0xc0, !PT ;  /* 0x0000ffff05057812 */ /* 0x000fe400078ec0ff */
[----:B------:R-:W-:Y:S02]  /*1250*/  LOP3.LUT R4, R4, 0xffff, RZ, 0xc0, !PT ;  /* 0x0000ffff04047812 */ /* 0x000fe400078ec0ff */
[----:B------:R-:W-:Y:S02]  /*1260*/  LOP3.LUT R3, R3, 0xffff, RZ, 0xc0, !PT ;  /* 0x0000ffff03037812 */ /* 0x000fe400078ec0ff */
[----:B------:R-:W-:Y:S02]  /*1270*/  LOP3.LUT R2, R2, 0xffff, RZ, 0xc0, !PT ;  /* 0x0000ffff02027812 */ /* 0x000fe400078ec0ff */
[----:B------:R-:W-:Y:S02]  /*1280*/  LOP3.LUT R9, R12, 0xffff, RZ, 0xc0, !PT ;  /* 0x0000ffff0c097812 */ /* 0x000fe400078ec0ff */
[----:B------:R-:W-:-:S02]  /*1290*/  LOP3.LUT R8, R8, 0xffff, RZ, 0xc0, !PT ;  /* 0x0000ffff08087812 */ /* 0x000fc400078ec0ff */
[----:B------:R-:W-:Y:S02]  /*12a0*/  LOP3.LUT R7, R7, 0xffff, RZ, 0xc0, !PT ;  /* 0x0000ffff07077812 */ /* 0x000fe400078ec0ff */
[----:B------:R-:W-:Y:S02]  /*12b0*/  LOP3.LUT R6, R6, 0xffff, RZ, 0xc0, !PT ;  /* 0x0000ffff06067812 */ /* 0x000fe400078ec0ff */
[----:B------:R-:W-:Y:S01]  /*12c0*/  PRMT R4, R4, 0x3340, R5 ;  /* 0x0000334004047816 */ /* 0x000fe20000000005 */
        /* <DEDUP_REMOVED lines=13> */
        .weak           $__internal_47_$__cuda_sm20_div_s16
        .type           $__internal_47_$__cuda_sm20_div_s16,@function
        .size           $__internal_47_$__cuda_sm20_div_s16,(.L_x_22286 - $__internal_47_$__cuda_sm20_div_s16)
$__internal_47_$__cuda_sm20_div_s16:
        /* <DEDUP_REMOVED lines=24> */
[----:B------:R-:W-:Y:S05]  /*1520*/  RET.REL.NODEC R10 `(_ZN2at6native29vectorized_elementwise_kernelILi4ENS0_13BUnaryFunctorIaaaZZZNS0_15binary_internal21div_trunc_kernel_cudaERNS_18TensorIteratorBaseEENKUlvE_clEvENKUlvE0_clEvEUlaaE_EESt5arrayIPcLm2EEEEviT0_T1_) ;  /* 0xffffffe80ab47950 */ /* 0x000fea0003c3ffff */
.L_x_19394:
        /* <DEDUP_REMOVED lines=13> */
.L_x_22286:


//--------------------- .text._ZN2at6native29vectorized_elementwise_kernelILi8ENS0_13BUnaryFunctorIaaaZZZNS0_15binary_internal21div_trunc_kernel_cudaERNS_18TensorIteratorBaseEENKUlvE_clEvENKUlvE0_clEvEUlaaE_EESt5arrayIPcLm2EEEEviT0_T1_ --------------------------
	.section	.text._ZN2at6native29vectorized_elementwise_kernelILi8ENS0_13BUnaryFunctorIaaaZZZNS0_15binary_internal21div_trunc_kernel_cudaERNS_18TensorIteratorBaseEENKUlvE_clEvENKUlvE0_clEvEUlaaE_EESt5arrayIPcLm2EEEEviT0_T1_,"ax",@progbits
	.align	128
        .global         _ZN2at6native29vectorized_elementwise_kernelILi8ENS0_13BUnaryFunctorIaaaZZZNS0_15binary_internal21div_trunc_kernel_cudaERNS_18TensorIteratorBaseEENKUlvE_clEvENKUlvE0_clEvEUlaaE_EESt5arrayIPcLm2EEEEviT0_T1_
        .type           _ZN2at6native29vectorized_elementwise_kernelILi8ENS0_13BUnaryFunctorIaaaZZZNS0_15binary_internal21div_trunc_kernel_cudaERNS_18TensorIteratorBaseEENKUlvE_clEvENKUlvE0_clEvEUlaaE_EESt5arrayIPcLm2EEEEviT0_T1_,@function
        .size           _ZN2at6native29vectorized_elementwise_kernelILi8ENS0_13BUnaryFunctorIaaaZZZNS0_15binary_internal21div_trunc_kernel_cudaERNS_18TensorIteratorBaseEENKUlvE_clEvENKUlvE0_clEvEUlaaE_EESt5arrayIPcLm2EEEEviT0_T1_,(.L_x_22499 - _ZN2at6native29vectorized_elementwise_kernelILi8ENS0_13BUnaryFunctorIaaaZZZNS0_15binary_internal21div_trunc_kernel_cudaERNS_18TensorIteratorBaseEENKUlvE_clEvENKUlvE0_clEvEUlaaE_EESt5arrayIPcLm2EEEEviT0_T1_)
        .other          _ZN2at6native29vectorized_elementwise_kernelILi8ENS0_13BUnaryFunctorIaaaZZZNS0_15binary_internal21div_trunc_kernel_cudaERNS_18TensorIteratorBaseEENKUlvE_clEvENKUlvE0_clEvEUlaaE_EESt5arrayIPcLm2EEEEviT0_T1_,@"STO_CUDA_ENTRY STV_DEFAULT"
_ZN2at6native29vectorized_elementwise_kernelILi8ENS0_13BUnaryFunctorIaaaZZZNS0_15binary_internal21div_trunc_kernel_cudaERNS_18TensorIteratorBaseEENKUlvE_clEvENKUlvE0_clEvEUlaaE_EESt5arrayIPcLm2EEEEviT0_T1_:
.text._ZN2at6native29vectorized_elementwise_kernelILi8ENS0_13BUnaryFunctorIaaaZZZNS0_15binary_internal21div_trunc_kernel_cudaERNS_18TensorIteratorBaseEENKUlvE_clEvENKUlvE0_clEvEUlaaE_EESt5arrayIPcLm2EEEEviT0_T1_:
[----:B------:R-:W-:Y:S01]  /*0000*/  LDC R1, c[0x0][0x37c] ;  /* 0x0000df00ff017b82 */ /* 0x000fe20000000800 */
[----:B------:R-:W-:Y:S05]  /*0010*/  EXIT ;  /* 0x000000000000794d */ /* 0x000fea0003800000 */
.L_x_19395:
        /* <DEDUP_REMOVED lines=14> */
.L_x_22499:


//--------------------- .text._ZN2at6native18elementwise_kernelILi128ELi4EZNS0_15gpu_kernel_implINS0_13AUnaryFunctorIaaaZZZNS0_15binary_internal21div_trunc_kernel_cudaERNS_18TensorIteratorBaseEENKUlvE_clEvENKUlvE0_clEvEUlaaE_EEEEvS6_RKT_EUliE_EEviT1_ --------------------------
	.section	.text._ZN2at6native18elementwise_kernelILi128ELi4EZNS0_15gpu_kernel_implINS0_13AUnaryFunctorIaaaZZZNS0_15binary_internal21div_trunc_kernel_cudaERNS_18TensorIteratorBaseEENKUlvE_clEvENKUlvE0_clEvEUlaaE_EEEEvS6_RKT_EUliE_EEviT1_,"ax",@progbits
	.align	128
        .global         _ZN2at6native18elementwise_kernelILi128ELi4EZNS0_15gpu_kernel_implINS0_13AUnaryFunctorIaaaZZZNS0_15binary_internal21div_trunc_kernel_cudaERNS_18TensorIteratorBaseEENKUlvE_clEvENKUlvE0_clEvEUlaaE_EEEEvS6_RKT_EUliE_EEviT1_
        .type           _ZN2at6native18elementwise_kernelILi128ELi4EZNS0_15gpu_kernel_implINS0_13AUnaryFunctorIaaaZZZNS0_15binary_internal21div_trunc_kernel_cudaERNS_18TensorIteratorBaseEENKUlvE_clEvENKUlvE0_clEvEUlaaE_EEEEvS6_RKT_EUliE_EEviT1_,@function
        .size           _ZN2at6native18elementwise_kernelILi128ELi4EZNS0_15gpu_kernel_implINS0_13AUnaryFunctorIaaaZZZNS0_15binary_internal21div_trunc_kernel_cudaERNS_18TensorIteratorBaseEENKUlvE_clEvENKUlvE0_clEvEUlaaE_EEEEvS6_RKT_EUliE_EEviT1_,(.L_x_22287 - _ZN2at6native18elementwise_kernelILi128ELi4EZNS0_15gpu_kernel_implINS0_13AUnaryFunctorIaaaZZZNS0_15binary_internal21div_trunc_kernel_cudaERNS_18TensorIteratorBaseEENKUlvE_clEvENKUlvE0_clEvEUlaaE_EEEEvS6_RKT_EUliE_EEviT1_)
        .other          _ZN2at6native18elementwise_kernelILi128ELi4EZNS0_15gpu_kernel_implINS0_13AUnaryFunctorIaaaZZZNS0_15binary_internal21div_trunc_kernel_cudaERNS_18TensorIteratorBaseEENKUlvE_clEvENKUlvE0_clEvEUlaaE_EEEEvS6_RKT_EUliE_EEviT1_,@"STO_CUDA_ENTRY STV_DEFAULT"
_ZN2at6native18elementwise_kernelILi128ELi4EZNS0_15gpu_kernel_implINS0_13AUnaryFunctorIaaaZZZNS0_15binary_internal21div_trunc_kernel_cudaERNS_18TensorIteratorBaseEENKUlvE_clEvENKUlvE0_clEvEUlaaE_EEEEvS6_RKT_EUliE_EEviT1_:
.text._ZN2at6native18elementwise_kernelILi128ELi4EZNS0_15gpu_kernel_implINS0_13AUnaryFunctorIaaaZZZNS0_15binary_internal21div_trunc_kernel_cudaERNS_18TensorIteratorBaseEENKUlvE_clEvENKUlvE0_clEvEUlaaE_EEEEvS6_RKT_EUliE_EEviT1_:
        /* <DEDUP_REMOVED lines=319> */
.L_x_19398:
        /* <DEDUP_REMOVED lines=16> */
.L_x_19402:
[----:B------:R0:W5:Y:S01]  /*14f0*/  LDG.E.U8 R0, desc[UR36][R2.64] ;  /* 0x0000002402007981 */ /* 0x000162000c1e1100 */
[----:B------:R-:W-:Y:S05]  /*1500*/  BRA `(.L_x_19404) ;  /* 0x0000000c004c7947 */ /* 0x000fea0003800000 */
.L_x_19401:
        /* <DEDUP_REMOVED lines=8> */
.L_x_19406:
[----:B------:R0:W5:Y:S01]  /*1590*/  LDG.E.U8 R0, desc[UR36][R2.64] ;  /* 0x0000002402007981 */ /* 0x000162000c1e1100 */
[----:B------:R-:W-:Y:S05]  /*15a0*/  BRA `(.L_x_19404) ;  /* 0x0000000c00247947 */ /* 0x000fea0003800000 */
.L_x_19405:
[----:B------:R0:W5:Y:S01]  /*15b0*/  LDG.E.U16 R0, desc[UR36][R2.64] ;  /* 0x0000002402007981 */ /* 0x000162000c1e1500 */
[----:B------:R-:W-:Y:S05]  /*15c0*/  BRA `(.L_x_19404) ;  /* 0x0000000c001c7947 */ /* 0x000fea0003800000 */
.L_x_19400:
        /* <DEDUP_REMOVED lines=9> */
.L_x_19408:
[----:B------:R-:W2:Y:S02]  /*1660*/  LDG.E.U16 R4, desc[UR36][R2.64] ;  /* 0x0000002402047981 */ /* 0x000ea4000c1e1500 */
[----:B--2---:R-:W-:-:S06]  /*1670*/  HADD2.F32 R4, -RZ, R4.H0_H0 ;  /* 0x20000004ff047230 */ /* 0x004fcc0000004100 */
[----:B------:R-:W0:Y:S02]  /*1680*/  F2I.FTZ.TRUNC.NTZ R4, R4 ;  /* 0x0000000400047305 */ /* 0x000e24000021f100 */
[----:B0-----:R-:W-:Y:S01]  /*1690*/  PRMT R0, R4, 0x7610, R0 ;  /* 0x0000761004007816 */ /* 0x001fe20000000000 */
[----:B------:R-:W-:Y:S06]  /*16a0*/  BRA `(.L_x_19404) ;  /* 0x0000000800e47947 */ /* 0x000fec0003800000 */
.L_x_19407:
        /* <DEDUP_REMOVED lines=9> */
.L_x_19410:
[----:B------:R-:W2:Y:S02]  /*1740*/  LDG.E.U16 R2, desc[UR36][R2.64] ;  /* 0x0000002402027981 */ /* 0x000ea4000c1e1500 */
[----:B--2---:R-:W-:-:S06]  /*1750*/  HADD2.F32 R4, -RZ, R2.H0_H0 ;  /* 0x20000002ff047230 */ /* 0x004fcc0000004100 */
[----:B------:R-:W0:Y:S02]  /*1760*/  F2I.FTZ.TRUNC.NTZ R4, R4 ;  /* 0x0000000400047305 */ /* 0x000e24000021f100 */
[----:B0-----:R-:W-:Y:S01]  /*1770*/  PRMT R0, R4, 0x7610, R0 ;  /* 0x0000761004007816 */ /* 0x001fe20000000000 */
[----:B------:R-:W-:Y:S06]  /*1780*/  BRA `(.L_x_19404) ;  /* 0x0000000800ac7947 */ /* 0x000fec0003800000 */
.L_x_19409:
[----:B------:R-:W2:Y:S02]  /*1790*/  LDG.E.64 R2, desc[UR36][R2.64] ;  /* 0x0000002402027981 */ /* 0x000ea4000c1e1b00 */
[----:B--2---:R0:W1:Y:S02]  /*17a0*/  F2I.F64.TRUNC R0, R2 ;  /* 0x0000000200007311 */ /* 0x004064000030d100 */
[----:B01----:R-:W-:Y:S05]  /*17b0*/  BRA `(.L_x_19404) ;  /* 0x0000000800a07947 */ /* 0x003fea0003800000 */
.L_x_19399:
        /* <DEDUP_REMOVED lines=12> */
.L_x_19413:
[----:B------:R-:W2:Y:S02]  /*1880*/  LDG.E.64 R2, desc[UR36][R2.64] ;  /* 0x0000002402027981 */ /* 0x000ea4000c1e1b00 */
[----:B--2---:R3:W4:Y:S02]  /*1890*/  F2I.F64.TRUNC R0, R2 ;  /* 0x0000000200007311 */ /* 0x004724000030d100 */
[----:B---34-:R-:W-:Y:S05]  /*18a0*/  BRA `(.L_x_19404) ;  /* 0x0000000800647947 */ /* 0x018fea0003800000 */
.L_x_19412:
        /* <DEDUP_REMOVED lines=27> */
.L_x_19415:
        /* <DEDUP_REMOVED lines=14> */
.L_x_19414:
[----:B------:R-:W2:Y:S02]  /*1b40*/  LDG.E.U16 R4, desc[UR36][R2.64] ;  /* 0x0000002402047981 */ /* 0x000ea4000c1e1500 */
[----:B--2---:R-:W-:-:S06]  /*1b50*/  IMAD.U32 R4, R4, 0x10000, RZ ;  /* 0x0001000004047824 */ /* 0x004fcc00078e00ff */
[----:B------:R-:W0:Y:S02]  /*1b60*/  F2I.FTZ.TRUNC.NTZ R4, R4 ;  /* 0x0000000400047305 */ /* 0x000e24000021f100 */
[----:B0-----:R-:W-:Y:S01]  /*1b70*/  PRMT R0, R4, 0x7610, R0 ;  /* 0x0000761004007816 */ /* 0x001fe20000000000 */
[----:B------:R-:W-:Y:S06]  /*1b80*/  BRA `(.L_x_19404) ;  /* 0x0000000400ac7947 */ /* 0x000fec0003800000 */
.L_x_19411:
        /* <DEDUP_REMOVED lines=10> */
.L_x_19418:
        /* <DEDUP_REMOVED lines=21> */
.L_x_19422:
[----:B------:R-:W-:Y:S05]  /*1d80*/  BSYNC.RECONVERGENT B1 ;  /* 0x0000000000017941 */ /* 0x000fea0003800200 */
.L_x_19421:
[----:B------:R-:W-:Y:S01]  /*1d90*/  IMAD.SHL.U32 R0, R0, 0x100000, RZ ;  /* 0x0010000000007824 */ /* 0x000fe200078e00ff */
[----:B------:R-:W-:-:S04]  /*1da0*/  LEA R2, R2, 0x3b800000, 0x17 ;  /* 0x3b80000002027811 */ /* 0x000fc800078eb8ff */
[----:B------:R-:W-:-:S07]  /*1db0*/  LOP3.LUT R4, R2, R0, R7, 0xfe, !PT ;  /* 0x0000000002047212 */ /* 0x000fce00078efe07 */
.L_x_19420:
[----:B------:R-:W-:Y:S05]  /*1dc0*/  BSYNC.RECONVERGENT B0 ;  /* 0x0000000000007941 */ /* 0x000fea0003800200 */
.L_x_19419:
[----:B------:R-:W0:Y:S02]  /*1dd0*/  F2I.FTZ.TRUNC.NTZ R4, R4 ;  /* 0x0000000400047305 */ /* 0x000e24000021f100 */
[----:B0-----:R-:W-:Y:S01]  /*1de0*/  PRMT R0, R4, 0x7610, R0 ;  /* 0x0000761004007816 */ /* 0x001fe20000000000 */
[----:B------:R-:W-:Y:S06]  /*1df0*/  BRA `(.L_x_19404) ;  /* 0x0000000400107947 */ /* 0x000fec0003800000 */
.L_x_19417:
        /* <DEDUP_REMOVED lines=21> */
.L_x_19426:
[----:B------:R-:W-:Y:S05]  /*1f50*/  BSYNC.RECONVERGENT B1 ;  /* 0x0000000000017941 */ /* 0x000fea0003800200 */
.L_x_19425:
[----:B------:R-:W-:Y:S01]  /*1f60*/  IMAD.SHL.U32 R0, R0, 0x200000, RZ ;  /* 0x0020000000007824 */ /* 0x000fe200078e00ff */
[----:B------:R-:W-:-:S04]  /*1f70*/  LEA R2, R2, 0x37800000, 0x17 ;  /* 0x3780000002027811 */ /* 0x000fc800078eb8ff */
[----:B------:R-:W-:-:S07]  /*1f80*/  LOP3.LUT R4, R2, R0, R7, 0xfe, !PT ;  /* 0x0000000002047212 */ /* 0x000fce00078efe07 */
.L_x_19424:
[----:B------:R-:W-:Y:S05]  /*1f90*/  BSYNC.RECONVERGENT B0 ;  /* 0x0000000000007941 */ /* 0x000fea0003800200 */
.L_x_19423:
[----:B------:R-:W0:Y:S02]  /*1fa0*/  F2I.FTZ.TRUNC.NTZ R4, R4 ;  /* 0x0000000400047305 */ /* 0x000e24000021f100 */
[----:B0-----:R-:W-:Y:S01]  /*1fb0*/  PRMT R0, R4, 0x7610, R0 ;  /* 0x0000761004007816 */ /* 0x001fe20000000000 */
[----:B------:R-:W-:Y:S06]  /*1fc0*/  BRA `(.L_x_19404) ;  /* 0x00000000009c7947 */ /* 0x000fec0003800000 */
.L_x_19416:
[----:B------:R-:W-:-:S09]  /*1fd0*/  UISETP.NE.AND UP0, UPT, UR4, 0x1c, UPT ;  /* 0x0000001c0400788c */ /* 0x000fd2000bf05270 */
[----:B------:R-:W-:Y:S05]  /*1fe0*/  BRA.U !UP0, `(.L_x_19427) ;  /* 0x0000000108907547 */ /* 0x000fea000b800000 */
[----:B------:R-:W-:-:S09]  /*1ff0*/  UISETP.NE.AND UP0, UPT, UR4, 0x1d, UPT ;  /* 0x0000001d0400788c */ /* 0x000fd2000bf05270 */
[----:B------:R-:W-:Y:S05]  /*2000*/  BRA.U !UP0, `(.L_x_19428) ;  /* 0x0000000108807547 */ /* 0x000fea000b800000 */
[----:B------:R-:W-:-:S09]  /*2010*/  UISETP.NE.AND UP0, UPT, UR4, 0x2c, UPT ;  /* 0x0000002c0400788c */ /* 0x000fd2000bf05270 */
[----:B------:R-:W-:Y:S05]  /*2020*/  BRA.U !UP0, `(.L_x_19429) ;  /* 0x0000000108487547 */ /* 0x000fea000b800000 */
.L_x_19403:
        /* <DEDUP_REMOVED lines=16> */
.L_x_19430:
[----:B------:R-:W-:Y:S01]  /*2130*/  PRMT R0, RZ, 0x7610, R0 ;  /* 0x00007610ff007816 */ /* 0x000fe20000000000 */
[----:B------:R-:W-:Y:S06]  /*2140*/  BRA `(.L_x_19404) ;  /* 0x00000000003c7947 */ /* 0x000fec0003800000 */
.L_x_19429:
        /* <DEDUP_REMOVED lines=8> */
.L_x_19432:
[----:B------:R-:W-:Y:S05]  /*21d0*/  BSYNC.RECONVERGENT B0 ;  /* 0x0000000000007941 */ /* 0x000fea0003800200 */
.L_x_19431:
[----:B------:R-:W0:Y:S02]  /*21e0*/  F2I.FTZ.TRUNC.NTZ R4, R4 ;  /* 0x0000000400047305 */ /* 0x000e24000021f100 */
[----:B0-----:R-:W-:Y:S01]  /*21f0*/  PRMT R0, R4, 0x7610, R0 ;  /* 0x0000761004007816 */ /* 0x001fe20000000000 */
[----:B------:R-:W-:Y:S06]  /*2200*/  BRA `(.L_x_19404) ;  /* 0x00000000000c7947 */ /* 0x000fec0003800000 */
.L_x_19428:
[----:B------:R2:W5:Y:S01]  /*2210*/  LDG.E.U8 R0, desc[UR36][R2.64] ;  /* 0x0000002402007981 */ /* 0x000562000c1e1100 */
[----:B------:R-:W-:Y:S05]  /*2220*/  BRA `(.L_x_19404) ;  /* 0x0000000000047947 */ /* 0x000fea0003800000 */
.L_x_19427:
[----:B------:R1:W5:Y:S02]  /*2230*/  LDG.E.U8 R0, desc[UR36][R2.64] ;  /* 0x0000002402007981 */ /* 0x000364000c1e1100 */
.L_x_19404:
[----:B------:R-:W0:Y:S01]  /*2240*/  LDCU.64 UR6, c[0x0][0x580] ;  /* 0x0000b000ff0677ac */ /* 0x000e220008000a00 */
[----:B-1--45:R-:W-:Y:S02]  /*2250*/  PRMT R9, R0, 0x8880, RZ ;  /* 0x0000888000097816 */ /* 0x032fe400000000ff */
[----:B------:R-:W-:Y:S01]  /*2260*/  MOV R0, 0x22c0 ;  /* 0x000022c000007802 */ /* 0x000fe20000000f00 */
[----:B------:R-:W1:Y:S01]  /*2270*/  LDCU.S8 UR4, c[0x0][0x591] ;  /* 0x0000b220ff0477ac */ /* 0x000e620008000200 */
[----:B0-23--:R-:W-:Y:S01]  /*2280*/  IADD3 R2, P0, PT, R16, UR6, RZ ;  /* 0x0000000610027c10 */ /* 0x00dfe2000ff1e0ff */
[----:B-1----:R-:W-:-:S04]  /*2290*/  IMAD.U32 R8, RZ, RZ, UR4 ;  /* 0x00000004ff087e24 */ /* 0x002fc8000f8e00ff */
[----:B------:R-:W-:-:S08]  /*22a0*/  IMAD.X R3, RZ, RZ, UR7, P0 ;  /* 0x00000007ff037e24 */ /* 0x000fd000080e06ff */
[----:B------:R-:W-:Y:S05]  /*22b0*/  CALL.REL.NOINC `($__internal_48_$__cuda_sm20_div_s16) ;  /* 0x000000a000887944 */ /* 0x000fea0003c00000 */
        /* <DEDUP_REMOVED lines=13> */
.L_x_19436:
[----:B------:R0:W-:Y:S01]  /*2390*/  STG.E.U8 desc[UR36][R2.64], R9 ;  /* 0x0000000902007986 */ /* 0x0001e2000c101124 */
[----:B------:R-:W-:Y:S05]  /*23a0*/  BRA `(.L_x_19438) ;  /* 0x0000000c00847947 */ /* 0x000fea0003800000 */
.L_x_19435:
        /* <DEDUP_REMOVED lines=12> */
.L_x_19440:
[----:B------:R-:W-:-:S04]  /*2470*/  LOP3.LUT R9, R9, 0xffff, RZ, 0xc0, !PT ;  /* 0x0000ffff09097812 */ /* 0x000fc800078ec0ff */
[----:B------:R-:W-:-:S05]  /*2480*/  PRMT R5, R9, 0x8880, RZ ;  /* 0x0000888009057816 */ /* 0x000fca00000000ff */
[----:B------:R0:W-:Y:S01]  /*2490*/  STG.E desc[UR36][R2.64], R5 ;  /* 0x0000000502007986 */ /* 0x0001e2000c101924 */
[----:B------:R-:W-:Y:S05]  /*24a0*/  BRA `(.L_x_19438) ;  /* 0x0000000c00447947 */ /* 0x000fea0003800000 */
.L_x_19439:
[----:B------:R-:W-:-:S04]  /*24b0*/  PRMT R5, R9, 0x8880, RZ ;  /* 0x0000888009057816 */ /* 0x000fc800000000ff */
[----:B------:R-:W-:-:S05]  /*24c0*/  PRMT R5, R5, 0x7710, RZ ;  /* 0x0000771005057816 */ /* 0x000fca00000000ff */
[----:B------:R0:W-:Y:S01]  /*24d0*/  STG.E.U16 desc[UR36][R2.64], R5 ;  /* 0x0000000502007986 */ /* 0x0001e2000c101524 */
[----:B------:R-:W-:Y:S05]  /*24e0*/  BRA `(.L_x_19438) ;  /* 0x0000000c00347947 */ /* 0x000fea0003800000 */
.L_x_19434:
        /* <DEDUP_REMOVED lines=9> */
.L_x_19442:
[----:B------:R-:W0:Y:S02]  /*2580*/  I2F.S8 R0, R9 ;  /* 0x0000000900007306 */ /* 0x000e240000001400 */
[----:B0-----:R-:W-:-:S05]  /*2590*/  F2FP.F16.F32.PACK_AB R0, RZ, R0 ;  /* 0x00000000ff00723e */ /* 0x001fca00000000ff */
[----:B------:R0:W-:Y:S01]  /*25a0*/  STG.E.U16 desc[UR36][R2.64], R0 ;  /* 0x0000000002007986 */ /* 0x0001e2000c101524 */
[----:B------:R-:W-:Y:S05]  /*25b0*/  BRA `(.L_x_19438) ;  /* 0x0000000c00007947 */ /* 0x000fea0003800000 */
.L_x_19441:
        /* <DEDUP_REMOVED lines=10> */
.L_x_19444:
[----:B------:R-:W0:Y:S02]  /*2660*/  I2F.S8 R9, R9 ;  /* 0x0000000900097306 */ /* 0x000e240000001400 */
[----:B0-----:R-:W-:-:S04]  /*2670*/  F2FP.F16.F32.PACK_AB R5, RZ, R9 ;  /* 0x00000009ff05723e */ /* 0x001fc800000000ff */
[----:B------:R-:W-:-:S05]  /*2680*/  PRMT R5, R5, 0x5410, RZ ;  /* 0x0000541005057816 */ /* 0x000fca00000000ff */
[----:B------:R0:W-:Y:S01]  /*2690*/  STG.E desc[UR36][R2.64], R5 ;  /* 0x0000000502007986 */ /* 0x0001e2000c101924 */
[----:B------:R-:W-:Y:S05]  /*26a0*/  BRA `(.L_x_19438) ;  /* 0x0000000800c47947 */ /* 0x000fea0003800000 */
.L_x_19443:
[----:B------:R-:W-:-:S04]  /*26b0*/  PRMT R4, R9, 0x8880, RZ ;  /* 0x0000888009047816 */ /* 0x000fc800000000ff */
[----:B------:R-:W-:-:S06]  /*26c0*/  PRMT R4, R4, 0x7710, RZ ;  /* 0x0000771004047816 */ /* 0x000fcc00000000ff */
[----:B------:R-:W0:Y:S02]  /*26d0*/  I2F.F64.S16 R4, R4 ;  /* 0x0000000400047312 */ /* 0x000e240000101c00 */
[----:B0-----:R0:W-:Y:S01]  /*26e0*/  STG.E.64 desc[UR36][R2.64], R4 ;  /* 0x0000000402007986 */ /* 0x0011e2000c101b24 */
[----:B------:R-:W-:Y:S05]  /*26f0*/  BRA `(.L_x_19438) ;  /* 0x0000000800b07947 */ /* 0x000fea0003800000 */
.L_x_19433:
        /* <DEDUP_REMOVED lines=12> */
.L_x_19447:
[----:B------:R-:W-:Y:S02]  /*27c0*/  PRMT R4, R9, 0x8880, RZ ;  /* 0x0000888009047816 */ /* 0x000fe400000000ff */
[----:B------:R-:W-:Y:S02]  /*27d0*/  CS2R R6, SRZ ;  /* 0x0000000000067805 */ /* 0x000fe4000001ff00 */
[----:B------:R-:W-:-:S06]  /*27e0*/  PRMT R4, R4, 0x7710, RZ ;  /* 0x0000771004047816 */ /* 0x000fcc00000000ff */
[----:B------:R-:W0:Y:S02]  /*27f0*/  I2F.F64.S16 R4, R4 ;  /* 0x0000000400047312 */ /* 0x000e240000101c00 */
[----:B0-----:R3:W-:Y:S01]  /*2800*/  STG.E.128 desc[UR36][R2.64], R4 ;  /* 0x0000000402007986 */ /* 0x0017e2000c101d24 */
[----:B------:R-:W-:Y:S05]  /*2810*/  BRA `(.L_x_19438) ;  /* 0x0000000800687947 */ /* 0x000fea0003800000 */
.L_x_19446:
        /* <DEDUP_REMOVED lines=19> */
.L_x_19451:
[----:B------:R-:W-:Y:S05]  /*2950*/  BSYNC.RECONVERGENT B0 ;  /* 0x0000000000007941 */ /* 0x000fea0003800200 */
.L_x_19450:
[----:B------:R-:W-:-:S05]  /*2960*/  LOP3.LUT R5, R0, 0x80, R5, 0xf8, !PT ;  /* 0x0000008000057812 */ /* 0x000fca00078ef805 */
[----:B------:R0:W-:Y:S01]  /*2970*/  STG.E.U8 desc[UR36][R2.64], R5 ;  /* 0x0000000502007986 */ /* 0x0001e2000c101124 */
[----:B------:R-:W-:Y:S05]  /*2980*/  BRA `(.L_x_19438) ;  /* 0x00000008000c7947 */ /* 0x000fea0003800000 */
.L_x_19449:
        /* <DEDUP_REMOVED lines=15> */
.L_x_19453:
[----:B------:R-:W-:Y:S05]  /*2a80*/  BSYNC.RECONVERGENT B0 ;  /* 0x0000000000007941 */ /* 0x000fea0003800200 */
.L_x_19452:
[----:B------:R-:W-:-:S05]  /*2a90*/  LOP3.LUT R5, R0, 0x80, R5, 0xf8, !PT ;  /* 0x0000008000057812 */ /* 0x000fca00078ef805 */
[----:B------:R1:W-:Y:S01]  /*2aa0*/  STG.E.U8 desc[UR36][R2.64], R5 ;  /* 0x0000000502007986 */ /* 0x0003e2000c101124 */
[----:B------:R-:W-:Y:S05]  /*2ab0*/  BRA `(.L_x_19438) ;  /* 0x0000000400c07947 */ /* 0x000fea0003800000 */
.L_x_19448:
[----:B------:R-:W0:Y:S02]  /*2ac0*/  I2F.S8 R0, R9 ;  /* 0x0000000900007306 */ /* 0x000e240000001400 */
[----:B0-----:R-:W-:-:S05]  /*2ad0*/  F2FP.BF16.F32.PACK_AB R0, RZ, R0 ;  /* 0x00000000ff00723e */ /* 0x001fca00000010ff */
[----:B------:R2:W-:Y:S01]  /*2ae0*/  STG.E.U16 desc[UR36][R2.64], R0 ;  /* 0x0000000002007986 */ /* 0x0005e2000c101524 */
[----:B------:R-:W-:Y:S05]  /*2af0*/  BRA `(.L_x_19438) ;  /* 0x0000000400b07947 */ /* 0x000fea0003800000 */
.L_x_19445:
        /* <DEDUP_REMOVED lines=12> */
.L_x_19456:
        /* <DEDUP_REMOVED lines=13> */
.L_x_19459:
[----:B------:R-:W-:-:S04]  /*2c90*/  SHF.R.U32.HI R0, RZ, 0x14, R5 ;  /* 0x00000014ff007819 */ /* 0x000fc80000011605 */
[----:B------:R-:W-:-:S04]  /*2ca0*/  LOP3.LUT R0, R0, 0x1, RZ, 0xc0, !PT ;  /* 0x0000000100007812 */ /* 0x000fc800078ec0ff */
[----:B------:R-:W-:-:S04]  /*2cb0*/  IADD3 R0, PT, PT, R5, 0x487ffff, R0 ;  /* 0x0487ffff05007810 */ /* 0x000fc80007ffe000 */
[----:B------:R-:W-:-:S04]  /*2cc0*/  SHF.R.U32.HI R0, RZ, 0x14, R0 ;  /* 0x00000014ff007819 */ /* 0x000fc80000011600 */
[----:B------:R-:W-:-:S07]  /*2cd0*/  LOP3.LUT R4, R0, 0xff, RZ, 0xc0, !PT ;  /* 0x000000ff00047812 */ /* 0x000fce00078ec0ff */
.L_x_19460:
[----:B------:R-:W-:-:S04]  /*2ce0*/  SHF.R.U32.HI R5, RZ, 0x18, R5 ;  /* 0x00000018ff057819 */ /* 0x000fc80000011605 */
[----:B------:R-:W-:-:S04]  /*2cf0*/  LOP3.LUT R4, R4, 0x80, R5, 0xf8, !PT ;  /* 0x0000008004047812 */ /* 0x000fc800078ef805 */
[----:B------:R-:W-:-:S07]  /*2d00*/  PRMT R0, R4, 0x7610, R0 ;  /* 0x0000761004007816 */ /* 0x000fce0000000000 */
.L_x_19458:
[----:B------:R-:W-:Y:S05]  /*2d10*/  BSYNC.RECONVERGENT B0 ;  /* 0x0000000000007941 */ /* 0x000fea0003800200 */
.L_x_19457:
[----:B------:R0:W-:Y:S01]  /*2d20*/  STG.E.U8 desc[UR36][R2.64], R0 ;  /* 0x0000000002007986 */ /* 0x0001e2000c101124 */
[----:B------:R-:W-:Y:S05]  /*2d30*/  BRA `(.L_x_19438) ;  /* 0x0000000400207947 */ /* 0x000fea0003800000 */
.L_x_19455:
        /* <DEDUP_REMOVED lines=13> */
.L_x_19463:
[----:B------:R-:W-:-:S04]  /*2e10*/  SHF.R.U32.HI R0, RZ, 0x15, R5 ;  /* 0x00000015ff007819 */ /* 0x000fc80000011605 */
[----:B------:R-:W-:-:S04]  /*2e20*/  LOP3.LUT R0, R0, 0x1, RZ, 0xc0, !PT ;  /* 0x0000000100007812 */ /* 0x000fc800078ec0ff */
[----:B------:R-:W-:-:S04]  /*2e30*/  IADD3 R0, PT, PT, R5, 0x88fffff, R0 ;  /* 0x088fffff05007810 */ /* 0x000fc80007ffe000 */
[----:B------:R-:W-:-:S04]  /*2e40*/  SHF.R.U32.HI R0, RZ, 0x15, R0 ;  /* 0x00000015ff007819 */ /* 0x000fc80000011600 */
[----:B------:R-:W-:-:S07]  /*2e50*/  LOP3.LUT R4, R0, 0xff, RZ, 0xc0, !PT ;  /* 0x000000ff00047812 */ /* 0x000fce00078ec0ff */
.L_x_19464:
[----:B------:R-:W-:-:S04]  /*2e60*/  SHF.R.U32.HI R5, RZ, 0x18, R5 ;  /* 0x00000018ff057819 */ /* 0x000fc80000011605 */
[----:B------:R-:W-:-:S04]  /*2e70*/  LOP3.LUT R4, R4, 0x80, R5, 0xf8, !PT ;  /* 0x0000008004047812 */ /* 0x000fc800078ef805 */
[----:B------:R-:W-:-:S07]  /*2e80*/  PRMT R0, R4, 0x7610, R0 ;  /* 0x0000761004007816 */ /* 0x000fce0000000000 */
.L_x_19462:
[----:B------:R-:W-:Y:S05]  /*2e90*/  BSYNC.RECONVERGENT B0 ;  /* 0x0000000000007941 */ /* 0x000fea0003800200 */
.L_x_19461:
[----:B------:R0:W-:Y:S01]  /*2ea0*/  STG.E.U8 desc[UR36][R2.64], R0 ;  /* 0x0000000002007986 */ /* 0x0001e2000c101124 */
[----:B------:R-:W-:Y:S05]  /*2eb0*/  BRA `(.L_x_19438) ;  /* 0x0000000000c07947 */ /* 0x000fea0003800000 */
.L_x_19454:
[----:B------:R-:W-:-:S09]  /*2ec0*/  UISETP.NE.AND UP0, UPT, UR4, 0x1c, UPT ;  /* 0x0000001c0400788c */ /* 0x000fd2000bf05270 */
[----:B------:R-:W-:Y:S05]  /*2ed0*/  BRA.U !UP0, `(.L_x_19465) ;  /* 0x0000000108ac7547 */ /* 0x000fea000b800000 */
[----:B------:R-:W-:-:S09]  /*2ee0*/  UISETP.NE.AND UP0, UPT, UR4, 0x1d, UPT ;  /* 0x0000001d0400788c */ /* 0x000fd2000bf05270 */
[----:B------:R-:W-:Y:S05]  /*2ef0*/  BRA.U !UP0, `(.L_x_19466) ;  /* 0x00000001088c7547 */ /* 0x000fea000b800000 */
[----:B------:R-:W-:-:S09]  /*2f00*/  UISETP.NE.AND UP0, UPT, UR4, 0x2c, UPT ;  /* 0x0000002c0400788c */ /* 0x000fd2000bf05270 */
[----:B------:R-:W-:Y:S05]  /*2f10*/  BRA.U !UP0, `(.L_x_19467) ;  /* 0x0000000108447547 */ /* 0x000fea000b800000 */
.L_x_19437:
        /* <DEDUP_REMOVED lines=16> */
.L_x_19468:
[----:B------:R-:W-:Y:S05]  /*3020*/  BRA `(.L_x_19438) ;  /* 0x0000000000647947 */ /* 0x000fea0003800000 */
.L_x_19467:
        /* <DEDUP_REMOVED lines=16> */
.L_x_19466:
[----:B------:R-:W-:-:S04]  /*3130*/  LOP3.LUT R9, R9, 0xffff, RZ, 0xc0, !PT ;  /* 0x0000ffff09097812 */ /* 0x000fc800078ec0ff */
[----:B------:R-:W-:-:S05]  /*3140*/  PRMT R9, R9, 0x8880, RZ ;  /* 0x0000888009097816 */ /* 0x000fca00000000ff */
[----:B------:R-:W-:-:S05]  /*3150*/  IMAD.MOV.U32 R4, RZ, RZ, R9 ;  /* 0x000000ffff047224 */ /* 0x000fca00078e0009 */
[----:B------:R-:W-:-:S05]  /*3160*/  SHF.R.S32.HI R5, RZ, 0x1f, R4 ;  /* 0x0000001fff057819 */ /* 0x000fca0000011404 */
[----:B------:R0:W-:Y:S01]  /*3170*/  STG.E.64 desc[UR36][R2.64], R4 ;  /* 0x0000000402007986 */ /* 0x0001e2000c101b24 */
[----:B------:R-:W-:Y:S05]  /*3180*/  BRA `(.L_x_19438) ;  /* 0x00000000000c7947 */ /* 0x000fea0003800000 */
.L_x_19465:
[----:B------:R-:W-:-:S04]  /*3190*/  LOP3.LUT R9, R9, 0xffff, RZ, 0xc0, !PT ;  /* 0x0000ffff09097812 */ /* 0x000fc800078ec0ff */
[----:B------:R-:W-:-:S05]  /*31a0*/  PRMT R5, R9, 0x8880, RZ ;  /* 0x0000888009057816 */ /* 0x000fca00000000ff */
[----:B------:R0:W-:Y:S02]  /*31b0*/  STG.E desc[UR36][R2.64], R5 ;  /* 0x0000000502007986 */ /* 0x0001e4000c101924 */
.L_x_19438:
[----:B------:R-:W-:-:S07]  /*31c0*/  VIADD R17, R17, 0x80 ;  /* 0x0000008011117836 */ /* 0x000fce0000000000 */
.L_x_19397:
[----:B------:R-:W-:Y:S05]  /*31d0*/  BSYNC.RECONVERGENT B6 ;  /* 0x0000000000067941 */ /* 0x000fea0003800200 */
.L_x_19396:
        /* <DEDUP_REMOVED lines=307> */
.L_x_19471:
        /* <DEDUP_REMOVED lines=16> */
.L_x_19475:
[----:B------:R3:W5:Y:S01]  /*4610*/  LDG.E.U8 R0, desc[UR36][R2.64] ;  /* 0x0000002402007981 */ /* 0x000762000c1e1100 */
[----:B------:R-:W-:Y:S05]  /*4620*/  BRA `(.L_x_19477) ;  /* 0x0000000c004c7947 */ /* 0x000fea0003800000 */
.L_x_19474:
        /* <DEDUP_REMOVED lines=8> */
.L_x_19479:
[----:B------:R1:W5:Y:S01]  /*46b0*/  LDG.E.U8 R0, desc[UR36][R2.64] ;  /* 0x0000002402007981 */ /* 0x000362000c1e1100 */
[----:B------:R-:W-:Y:S05]  /*46c0*/  BRA `(.L_x_19477) ;  /* 0x0000000c00247947 */ /* 0x000fea0003800000 */
.L_x_19478:
[----:B------:R2:W5:Y:S01]  /*46d0*/  LDG.E.U16 R0, desc[UR36][R2.64] ;  /* 0x0000002402007981 */ /* 0x000562000c1e1500 */
[----:B------:R-:W-:Y:S05]  /*46e0*/  BRA `(.L_x_19477) ;  /* 0x0000000c001c7947 */ /* 0x000fea0003800000 */
.L_x_19473:
        /* <DEDUP_REMOVED lines=9> */
.L_x_19481:
[----:B------:R-:W2:Y:S02]  /*4780*/  LDG.E.U16 R4, desc[UR36][R2.64] ;  /* 0x0000002402047981 */ /* 0x000ea4000c1e1500 */
[----:B--2---:R-:W-:-:S06]  /*4790*/  HADD2.F32 R4, -RZ, R4.H0_H0 ;  /* 0x20000004ff047230 */ /* 0x004fcc0000004100 */
[----:B------:R-:W0:Y:S02]  /*47a0*/  F2I.FTZ.TRUNC.NTZ R4, R4 ;  /* 0x0000000400047305 */ /* 0x000e24000021f100 */
[----:B0-----:R-:W-:Y:S01]  /*47b0*/  PRMT R0, R4, 0x7610, R0 ;  /* 0x0000761004007816 */ /* 0x001fe20000000000 */
[----:B------:R-:W-:Y:S06]  /*47c0*/  BRA `(.L_x_19477) ;  /* 0x0000000800e47947 */ /* 0x000fec0003800000 */
.L_x_19480:
        /* <DEDUP_REMOVED lines=9> */
.L_x_19483:
[----:B------:R-:W2:Y:S02]  /*4860*/  LDG.E.U16 R2, desc[UR36][R2.64] ;  /* 0x0000002402027981 */ /* 0x000ea4000c1e1500 */
[----:B--2---:R-:W-:-:S06]  /*4870*/  HADD2.F32 R4, -RZ, R2.H0_H0 ;  /* 0x20000002ff047230 */ /* 0x004fcc0000004100 */
[----:B------:R-:W0:Y:S02]  /*4880*/  F2I.FTZ.TRUNC.NTZ R4, R4 ;  /* 0x0000000400047305 */ /* 0x000e24000021f100 */
[----:B0-----:R-:W-:Y:S01]  /*4890*/  PRMT R0, R4, 0x7610, R0 ;  /* 0x0000761004007816 */ /* 0x001fe20000000000 */
[----:B------:R-:W-:Y:S06]  /*48a0*/  BRA `(.L_x_19477) ;  /* 0x0000000800ac7947 */ /* 0x000fec0003800000 */
.L_x_19482:
[----:B------:R-:W2:Y:S02]  /*48b0*/  LDG.E.64 R2, desc[UR36][R2.64] ;  /* 0x0000002402027981 */ /* 0x000ea4000c1e1b00 */
[----:B--2---:R0:W1:Y:S02]  /*48c0*/  F2I.F64.TRUNC R0, R2 ;  /* 0x0000000200007311 */ /* 0x004064000030d100 */
[----:B01----:R-:W-:Y:S05]  /*48d0*/  BRA `(.L_x_19477) ;  /* 0x0000000800a07947 */ /* 0x003fea0003800000 */
.L_x_19472:
        /* <DEDUP_REMOVED lines=12> */
.L_x_19486:
[----:B------:R-:W2:Y:S02]  /*49a0*/  LDG.E.64 R2, desc[UR36][R2.64] ;  /* 0x0000002402027981 */ /* 0x000ea4000c1e1b00 */
[----:B--2---:R0:W1:Y:S02]  /*49b0*/  F2I.F64.TRUNC R0, R2 ;  /* 0x0000000200007311 */ /* 0x004064000030d100 */
[----:B01----:R-:W-:Y:S05]  /*49c0*/  BRA `(.L_x_19477) ;  /* 0x0000000800647947 */ /* 0x003fea0003800000 */
.L_x_19485:
        /* <DEDUP_REMOVED lines=27> */
.L_x_19488:
        /* <DEDUP_REMOVED lines=14> */
.L_x_19487:
[----:B------:R-:W2:Y:S02]  /*4c60*/  LDG.E.U16 R4, desc[UR36][R2.64] ;  /* 0x0000002402047981 */ /* 0x000ea4000c1e1500 */
[----:B--2---:R-:W-:-:S06]  /*4c70*/  IMAD.U32 R4, R4, 0x10000, RZ ;  /* 0x0001000004047824 */ /* 0x004fcc00078e00ff */
[----:B------:R-:W0:Y:S02]  /*4c80*/  F2I.FTZ.TRUNC.NTZ R4, R4 ;  /* 0x0000000400047305 */ /* 0x000e24000021f100 */
[----:B0-----:R-:W-:Y:S01]  /*4c90*/  PRMT R0, R4, 0x7610, R0 ;  /* 0x0000761004007816 */ /* 0x001fe20000000000 */
[----:B------:R-:W-:Y:S06]  /*4ca0*/  BRA `(.L_x_19477) ;  /* 0x0000000400ac7947 */ /* 0x000fec0003800000 */
.L_x_19484:
        /* <DEDUP_REMOVED lines=10> */
.L_x_19491:
        /* <DEDUP_REMOVED lines=21> */
.L_x_19495:
[----:B------:R-:W-:Y:S05]  /*4ea0*/  BSYNC.RECONVERGENT B1 ;  /* 0x0000000000017941 */ /* 0x000fea0003800200 */
.L_x_19494:
[----:B------:R-:W-:Y:S02]  /*4eb0*/  SHF.L.U32 R0, R0, 0x14, RZ ;  /* 0x0000001400007819 */ /* 0x000fe400000006ff */
[----:B------:R-:W-:-:S04]  /*4ec0*/  LEA R2, R2, 0x3b800000, 0x17 ;  /* 0x3b80000002027811 */ /* 0x000fc800078eb8ff */
[----:B------:R-:W-:-:S07]  /*4ed0*/  LOP3.LUT R4, R2, R0, R7, 0xfe, !PT ;  /* 0x0000000002047212 */ /* 0x000fce00078efe07 */
.L_x_19493:
[----:B------:R-:W-:Y:S05]  /*4ee0*/  BSYNC.RECONVERGENT B0 ;  /* 0x0000000000007941 */ /* 0x000fea0003800200 */
.L_x_19492:
[----:B------:R-:W0:Y:S02]  /*4ef0*/  F2I.FTZ.TRUNC.NTZ R4, R4 ;  /* 0x0000000400047305 */ /* 0x000e24000021f100 */
[----:B0-----:R-:W-:Y:S01]  /*4f00*/  PRMT R0, R4, 0x7610, R0 ;  /* 0x0000761004007816 */ /* 0x001fe20000000000 */
[----:B------:R-:W-:Y:S06]  /*4f10*/  BRA `(.L_x_19477) ;  /* 0x0000000400107947 */ /* 0x000fec0003800000 */
.L_x_19490:
        /* <DEDUP_REMOVED lines=21> */
.L_x_19499:
[----:B------:R-:W-:Y:S05]  /*5070*/  BSYNC.RECONVERGENT B1 ;  /* 0x0000000000017941 */ /* 0x000fea0003800200 */
.L_x_19498:
[----:B------:R-:W-:Y:S01]  /*5080*/  IMAD.SHL.U32 R0, R0, 0x200000, RZ ;  /* 0x0020000000007824 */ /* 0x000fe200078e00ff */
[----:B------:R-:W-:-:S04]  /*5090*/  LEA R2, R2, 0x37800000, 0x17 ;  /* 0x3780000002027811 */ /* 0x000fc800078eb8ff */
[----:B------:R-:W-:-:S07]  /*50a0*/  LOP3.LUT R4, R2, R0, R7, 0xfe, !PT ;  /* 0x0000000002047212 */ /* 0x000fce00078efe07 */
.L_x_19497:
[----:B------:R-:W-:Y:S05]  /*50b0*/  BSYNC.RECONVERGENT B0 ;  /* 0x0000000000007941 */ /* 0x000fea0003800200 */
.L_x_19496:
[----:B------:R-:W0:Y:S02]  /*50c0*/  F2I.FTZ.TRUNC.NTZ R4, R4 ;  /* 0x0000000400047305 */ /* 0x000e24000021f100 */
[----:B0-----:R-:W-:Y:S01]  /*50d0*/  PRMT R0, R4, 0x7610, R0 ;  /* 0x0000761004007816 */ /* 0x001fe20000000000 */
[----:B------:R-:W-:Y:S06]  /*50e0*/  BRA `(.L_x_19477) ;  /* 0x00000000009c7947 */ /* 0x000fec0003800000 */
.L_x_19489:
        /* <DEDUP_REMOVED lines=14> */
.L_x_19503:
[----:B------:R-:W-:Y:S05]  /*51d0*/  BSYNC.RECONVERGENT B0 ;  /* 0x0000000000007941 */ /* 0x000fea0003800200 */
.L_x_19502:
[----:B------:R-:W0:Y:S02]  /*51e0*/  F2I.FTZ.TRUNC.NTZ R4, R4 ;  /* 0x0000000400047305 */ /* 0x000e24000021f100 */
[----:B0-----:R-:W-:Y:S01]  /*51f0*/  PRMT R0, R4, 0x7610, R0 ;  /* 0x0000761004007816 */ /* 0x001fe20000000000 */
[----:B------:R-:W-:Y:S06]  /*5200*/  BRA `(.L_x_19477) ;  /* 0x0000000000547947 */ /* 0x000fec0003800000 */
.L_x_19476:
        /* <DEDUP_REMOVED lines=16> */
.L_x_19504:
[----:B------:R-:W-:Y:S01]  /*5310*/  PRMT R0, RZ, 0x7610, R0 ;  /* 0x00007610ff007816 */ /* 0x000fe20000000000 */
[----:B------:R-:W-:Y:S06]  /*5320*/  BRA `(.L_x_19477) ;  /* 0x00000000000c7947 */ /* 0x000fec0003800000 */
.L_x_19501:
[----:B------:R0:W5:Y:S01]  /*5330*/  LDG.E.U8 R0, desc[UR36][R2.64] ;  /* 0x0000002402007981 */ /* 0x000162000c1e1100 */
[----:B------:R-:W-:Y:S05]  /*5340*/  BRA `(.L_x_19477) ;  /* 0x0000000000047947 */ /* 0x000fea0003800000 */
.L_x_19500:
[----:B------:R0:W5:Y:S02]  /*5350*/  LDG.E.U8 R0, desc[UR36][R2.64] ;  /* 0x0000002402007981 */ /* 0x000164000c1e1100 */
.L_x_19477:
[----:B------:R-:W0:Y:S01]  /*5360*/  LDCU.64 UR6, c[0x0][0x580] ;  /* 0x0000b000ff0677ac */ /* 0x000e220008000a00 */
[----:B-1---5:R-:W-:Y:S02]  /*5370*/  PRMT R9, R0, 0x8880, RZ ;  /* 0x0000888000097816 */ /* 0x022fe400000000ff */
[----:B------:R-:W-:Y:S01]  /*5380*/  MOV R0, 0x53e0 ;  /* 0x000053e000007802 */ /* 0x000fe20000000f00 */
[----:B------:R-:W1:Y:S01]  /*5390*/  LDCU.S8 UR4, c[0x0][0x591] ;  /* 0x0000b220ff0477ac */ /* 0x000e620008000200 */
[----:B0-234-:R-:W-:Y:S01]  /*53a0*/  IADD3 R2, P0, PT, R16, UR6, RZ ;  /* 0x0000000610027c10 */ /* 0x01dfe2000ff1e0ff */
        /* <DEDUP_REMOVED lines=16> */
.L_x_19508:
[----:B------:R0:W-:Y:S01]  /*54b0*/  STG.E.U8 desc[UR36][R2.64], R9 ;  /* 0x0000000902007986 */ /* 0x0001e2000c101124 */
[----:B------:R-:W-:Y:S05]  /*54c0*/  BRA `(.L_x_19510) ;  /* 0x0000000c00807947 */ /* 0x000fea0003800000 */
.L_x_19507:
        /* <DEDUP_REMOVED lines=12> */
.L_x_19512:
[----:B------:R-:W-:-:S04]  /*5590*/  LOP3.LUT R9, R9, 0xffff, RZ, 0xc0, !PT ;  /* 0x0000ffff09097812 */ /* 0x000fc800078ec0ff */
[----:B------:R-:W-:-:S05]  /*55a0*/  PRMT R5, R9, 0x8880, RZ ;  /* 0x0000888009057816 */ /* 0x000fca00000000ff */
[----:B------:R0:W-:Y:S01]  /*55b0*/  STG.E desc[UR36][R2.64], R5 ;  /* 0x0000000502007986 */ /* 0x0001e2000c101924 */
[----:B------:R-:W-:Y:S05]  /*55c0*/  BRA `(.L_x_19510) ;  /* 0x0000000c00407947 */ /* 0x000fea0003800000 */
.L_x_19511:
[----:B------:R-:W-:-:S04]  /*55d0*/  PRMT R5, R9, 0x8880, RZ ;  /* 0x0000888009057816 */ /* 0x000fc800000000ff */
[----:B------:R-:W-:-:S05]  /*55e0*/  PRMT R5, R5, 0x7710, RZ ;  /* 0x0000771005057816 */ /* 0x000fca00000000ff */
[----:B------:R0:W-:Y:S01]  /*55f0*/  STG.E.U16 desc[UR36][R2.64], R5 ;  /* 0x0000000502007986 */ /* 0x0001e2000c101524 */
[----:B------:R-:W-:Y:S05]  /*5600*/  BRA `(.L_x_19510) ;  /* 0x0000000c00307947 */ /* 0x000fea0003800000 */
.L_x_19506:
        /* <DEDUP_REMOVED lines=9> */
.L_x_19514:
[----:B------:R-:W0:Y:S02]  /*56a0*/  I2F.S8 R0, R9 ;  /* 0x0000000900007306 */ /* 0x000e240000001400 */
[----:B0-----:R-:W-:-:S05]  /*56b0*/  F2FP.F16.F32.PACK_AB R0, RZ, R0 ;  /* 0x00000000ff00723e */ /* 0x001fca00000000ff */
[----:B------:R0:W-:Y:S01]  /*56c0*/  STG.E.U16 desc[UR36][R2.64], R0 ;  /* 0x0000000002007986 */ /* 0x0001e2000c101524 */
[----:B------:R-:W-:Y:S05]  /*56d0*/  BRA `(.L_x_19510) ;  /* 0x0000000800fc7947 */ /* 0x000fea0003800000 */
.L_x_19513:
        /* <DEDUP_REMOVED lines=10> */
.L_x_19516:
[----:B------:R-:W0:Y:S02]  /*5780*/  I2F.S8 R9, R9 ;  /* 0x0000000900097306 */ /* 0x000e240000001400 */
[----:B0-----:R-:W-:-:S04]  /*5790*/  F2FP.F16.F32.PACK_AB R5, RZ, R9 ;  /* 0x00000009ff05723e */ /* 0x001fc800000000ff */
[----:B------:R-:W-:-:S05]  /*57a0*/  PRMT R5, R5, 0x5410, RZ ;  /* 0x0000541005057816 */ /* 0x000fca00000000ff */
[----:B------:R0:W-:Y:S01]  /*57b0*/  STG.E desc[UR36][R2.64], R5 ;  /* 0x0000000502007986 */ /* 0x0001e2000c101924 */
[----:B------:R-:W-:Y:S05]  /*57c0*/  BRA `(.L_x_19510) ;  /* 0x0000000800c07947 */ /* 0x000fea0003800000 */
.L_x_19515:
[----:B------:R-:W-:-:S04]  /*57d0*/  PRMT R4, R9, 0x8880, RZ ;  /* 0x0000888009047816 */ /* 0x000fc800000000ff */
[----:B------:R-:W-:-:S06]  /*57e0*/  PRMT R4, R4, 0x7710, RZ ;  /* 0x0000771004047816 */ /* 0x000fcc00000000ff */
[----:B------:R-:W0:Y:S02]  /*57f0*/  I2F.F64.S16 R4, R4 ;  /* 0x0000000400047312 */ /* 0x000e240000101c00 */
[----:B0-----:R0:W-:Y:S01]  /*5800*/  STG.E.64 desc[UR36][R2.64], R4 ;  /* 0x0000000402007986 */ /* 0x0011e2000c101b24 */
[----:B------:R-:W-:Y:S05]  /*5810*/  BRA `(.L_x_19510) ;  /* 0x0000000800ac7947 */ /* 0x000fea0003800000 */
.L_x_19505:
        /* <DEDUP_REMOVED lines=14> */
.L_x_19520:
        /* <DEDUP_REMOVED lines=18> */
.L_x_19523:
[----:B------:R-:W-:-:S04]  /*5a20*/  SHF.R.U32.HI R5, RZ, 0x18, R5 ;  /* 0x00000018ff057819 */ /* 0x000fc80000011605 */
[----:B------:R-:W-:-:S07]  /*5a30*/  LOP3.LUT R0, R0, 0x80, R5, 0xf8, !PT ;  /* 0x0000008000007812 */ /* 0x000fce00078ef805 */
.L_x_19522:
[----:B------:R-:W-:Y:S05]  /*5a40*/  BSYNC.RECONVERGENT B0 ;  /* 0x0000000000007941 */ /* 0x000fea0003800200 */
.L_x_19521:
[----:B------:R3:W-:Y:S01]  /*5a50*/  STG.E.U8 desc[UR36][R2.64], R0 ;  /* 0x0000000002007986 */ /* 0x0007e2000c101124 */
[----:B------:R-:W-:Y:S05]  /*5a60*/  BRA `(.L_x_19510) ;  /* 0x0000000800187947 */ /* 0x000fea0003800000 */
.L_x_19519:
        /* <DEDUP_REMOVED lines=18> */
.L_x_19526:
[----:B------:R-:W-:-:S04]  /*5b90*/  SHF.R.U32.HI R5, RZ, 0x18, R5 ;  /* 0x00000018ff057819 */ /* 0x000fc80000011605 */
[----:B------:R-:W-:-:S07]  /*5ba0*/  LOP3.LUT R0, R0, 0x80, R5, 0xf8, !PT ;  /* 0x0000008000007812 */ /* 0x000fce00078ef805 */
.L_x_19525:
[----:B------:R-:W-:Y:S05]  /*5bb0*/  BSYNC.RECONVERGENT B0 ;  /* 0x0000000000007941 */ /* 0x000fea0003800200 */
.L_x_19524:
[----:B------:R0:W-:Y:S01]  /*5bc0*/  STG.E.U8 desc[UR36][R2.64], R0 ;  /* 0x0000000002007986 */ /* 0x0001e2000c101124 */
[----:B------:R-:W-:Y:S05]  /*5bd0*/  BRA `(.L_x_19510) ;  /* 0x0000000400bc7947 */ /* 0x000fea0003800000 */
.L_x_19518:
        /* <DEDUP_REMOVED lines=22> */
.L_x_19528:
[----:B------:R-:W-:-:S04]  /*5d40*/  LOP3.LUT R9, R9, 0xffff, RZ, 0xc0, !PT ;  /* 0x0000ffff09097812 */ /* 0x000fc800078ec0ff */
[----:B------:R-:W-:-:S05]  /*5d50*/  PRMT R9, R9, 0x8880, RZ ;  /* 0x0000888009097816 */ /* 0x000fca00000000ff */
[----:B------:R-:W-:-:S05]  /*5d60*/  IMAD.MOV.U32 R4, RZ, RZ, R9 ;  /* 0x000000ffff047224 */ /* 0x000fca00078e0009 */
[----:B------:R-:W-:-:S05]  /*5d70*/  SHF.R.S32.HI R5, RZ, 0x1f, R4 ;  /* 0x0000001fff057819 */ /* 0x000fca0000011404 */
[----:B------:R1:W-:Y:S01]  /*5d80*/  STG.E.64 desc[UR36][R2.64], R4 ;  /* 0x0000000402007986 */ /* 0x0003e2000c101b24 */
[----:B------:R-:W-:Y:S05]  /*5d90*/  BRA `(.L_x_19510) ;  /* 0x00000004004c7947 */ /* 0x000fea0003800000 */
.L_x_19527:
[----:B------:R-:W-:-:S04]  /*5da0*/  LOP3.LUT R9, R9, 0xffff, RZ, 0xc0, !PT ;  /* 0x0000ffff09097812 */ /* 0x000fc800078ec0ff */
[----:B------:R-:W-:-:S05]  /*5db0*/  PRMT R5, R9, 0x8880, RZ ;  /* 0x0000888009057816 */ /* 0x000fca00000000ff */
[----:B------:R0:W-:Y:S01]  /*5dc0*/  STG.E desc[UR36][R2.64], R5 ;  /* 0x0000000502007986 */ /* 0x0001e2000c101924 */
[----:B------:R-:W-:Y:S05]  /*5dd0*/  BRA `(.L_x_19510) ;  /* 0x00000004003c7947 */ /* 0x000fea0003800000 */
.L_x_19517:
        /* <DEDUP_REMOVED lines=10> */
.L_x_19530:
[----:B------:R-:W-:Y:S02]  /*5e80*/  PRMT R4, R9, 0x8880, RZ ;  /* 0x0000888009047816 */ /* 0x000fe400000000ff */
[----:B------:R-:W-:Y:S02]  /*5e90*/  CS2R R6, SRZ ;  /* 0x0000000000067805 */ /* 0x000fe4000001ff00 */
[----:B------:R-:W-:-:S06]  /*5ea0*/  PRMT R4, R4, 0x7710, RZ ;  /* 0x0000771004047816 */ /* 0x000fcc00000000ff */
[----:B------:R-:W0:Y:S02]  /*5eb0*/  I2F.F64.S16 R4, R4 ;  /* 0x0000000400047312 */ /* 0x000e240000101c00 */
[----:B0-----:R0:W-:Y:S01]  /*5ec0*/  STG.E.128 desc[UR36][R2.64], R4 ;  /* 0x0000000402007986 */ /* 0x0011e2000c101d24 */
[----:B------:R-:W-:Y:S05]  /*5ed0*/  BRA `(.L_x_19510) ;  /* 0x0000000000fc7947 */ /* 0x000fea0003800000 */
.L_x_19529:
[----:B------:R-:W-:-:S09]  /*5ee0*/  UISETP.NE.AND UP0, UPT, UR4, 0xf, UPT ;  /* 0x0000000f0400788c */ /* 0x000fd2000bf05270 */
[----:B------:R-:W-:Y:S05]  /*5ef0*/  BRA.U !UP0, `(.L_x_19531) ;  /* 0x0000000108e87547 */ /* 0x000fea000b800000 */
[----:B------:R-:W-:-:S09]  /*5f00*/  UISETP.NE.AND UP0, UPT, UR4, 0x17, UPT ;  /* 0x000000170400788c */ /* 0x000fd2000bf05270 */
[----:B------:R-:W-:Y:S05]  /*5f10*/  BRA.U !UP0, `(.L_x_19532) ;  /* 0x0000000108907547 */ /* 0x000fea000b800000 */
[----:B------:R-:W-:-:S09]  /*5f20*/  UISETP.NE.AND UP0, UPT, UR4, 0x18, UPT ;  /* 0x000000180400788c */ /* 0x000fd2000bf05270 */
[----:B------:R-:W-:Y:S05]  /*5f30*/  BRA.U !UP0, `(.L_x_19533) ;  /* 0x0000000108447547 */ /* 0x000fea000b800000 */
.L_x_19509:
        /* <DEDUP_REMOVED lines=16> */
.L_x_19534:
[----:B------:R-:W-:Y:S05]  /*6040*/  BRA `(.L_x_19510) ;  /* 0x0000000000a07947 */ /* 0x000fea0003800000 */
.L_x_19533:
        /* <DEDUP_REMOVED lines=13> */
.L_x_19536:
[----:B------:R-:W-:Y:S05]  /*6120*/  BSYNC.RECONVERGENT B0 ;  /* 0x0000000000007941 */ /* 0x000fea0003800200 */
.L_x_19535:
[----:B------:R-:W-:-:S05]  /*6130*/  LOP3.LUT R5, R0, 0x80, R5, 0xf8, !PT ;  /* 0x0000008000057812 */ /* 0x000fca00078ef805 */
[----:B------:R0:W-:Y:S01]  /*6140*/  STG.E.U8 desc[UR36][R2.64], R5 ;  /* 0x0000000502007986 */ /* 0x0001e2000c101124 */
[----:B------:R-:W-:Y:S05]  /*6150*/  BRA `(.L_x_19510) ;  /* 0x00000000005c7947 */ /* 0x000fea0003800000 */
.L_x_19532:
        /* <DEDUP_REMOVED lines=12> */
.L_x_19538:
[----:B------:R-:W-:Y:S01]  /*6220*/  IMAD.MOV.U32 R0, RZ, RZ, 0x7f ;  /* 0x0000007fff007424 */ /* 0x000fe200078e00ff */
[----:B------:R-:W-:-:S04]  /*6230*/  ISETP.GT.U32.AND P0, PT, R4, 0x7f800000, PT ;  /* 0x7f8000000400780c */ /* 0x000fc80003f04070 */
[----:B------:R-:W-:-:S09]  /*6240*/  SEL R0, R0, 0x7c, P0 ;  /* 0x0000007c00007807 */ /* 0x000fd20000000000 */
.L_x_19539:
[----:B------:R-:W-:Y:S05]  /*6250*/  BSYNC.RECONVERGENT B0 ;  /* 0x0000000000007941 */ /* 0x000fea0003800200 */
.L_x_19537:
[----:B------:R-:W-:-:S04]  /*6260*/  SHF.R.U32.HI R5, RZ, 0x18, R5 ;  /* 0x00000018ff057819 */ /* 0x000fc80000011605 */
[----:B------:R-:W-:-:S05]  /*6270*/  LOP3.LUT R5, R0, 0x80, R5, 0xf8, !PT ;  /* 0x0000008000057812 */ /* 0x000fca00078ef805 */
[----:B------:R0:W-:Y:S01]  /*6280*/  STG.E.U8 desc[UR36][R2.64], R5 ;  /* 0x0000000502007986 */ /* 0x0001e2000c101124 */
[----:B------:R-:W-:Y:S05]  /*6290*/  BRA `(.L_x_19510) ;  /* 0x00000000000c7947 */ /* 0x000fea0003800000 */
.L_x_19531:
[----:B------:R-:W0:Y:S02]  /*62a0*/  I2F.S8 R0, R9 ;  /* 0x0000000900007306 */ /* 0x000e240000001400 */
[----:B0-----:R-:W-:-:S05]  /*62b0*/  F2FP.BF16.F32.PACK_AB R0, RZ, R0 ;  /* 0x00000000ff00723e */ /* 0x001fca00000010ff */
[----:B------:R0:W-:Y:S02]  /*62c0*/  STG.E.U16 desc[UR36][R2.64], R0 ;  /* 0x0000000002007986 */ /* 0x0001e4000c101524 */
.L_x_19510:
[----:B------:R-:W-:-:S07]  /*62d0*/  VIADD R17, R17, 0x80 ;  /* 0x0000008011117836 */ /* 0x000fce0000000000 */
.L_x_19470:
[----:B------:R-:W-:Y:S05]  /*62e0*/  BSYNC.RECONVERGENT B6 ;  /* 0x0000000000067941 */ /* 0x000fea0003800200 */
.L_x_19469:
        /* <DEDUP_REMOVED lines=307> */
.L_x_19542:
        /* <DEDUP_REMOVED lines=16> */
.L_x_19546:
[----:B------:R0:W5:Y:S01]  /*7720*/  LDG.E.U8 R0, desc[UR36][R2.64] ;  /* 0x0000002402007981 */ /* 0x000162000c1e1100 */
[----:B------:R-:W-:Y:S05]  /*7730*/  BRA `(.L_x_19548) ;  /* 0x0000000c004c7947 */ /* 0x000fea0003800000 */
.L_x_19545:
        /* <DEDUP_REMOVED lines=8> */
.L_x_19550:
[----:B------:R3:W5:Y:S01]  /*77c0*/  LDG.E.U8 R0, desc[UR36][R2.64] ;  /* 0x0000002402007981 */ /* 0x000762000c1e1100 */
[----:B------:R-:W-:Y:S05]  /*77d0*/  BRA `(.L_x_19548) ;  /* 0x0000000c00247947 */ /* 0x000fea0003800000 */
.L_x_19549:
[----:B------:R2:W5:Y:S01]  /*77e0*/  LDG.E.U16 R0, desc[UR36][R2.64] ;  /* 0x0000002402007981 */ /* 0x000562000c1e1500 */
[----:B------:R-:W-:Y:S05]  /*77f0*/  BRA `(.L_x_19548) ;  /* 0x0000000c001c7947 */ /* 0x000fea0003800000 */
.L_x_19544:
        /* <DEDUP_REMOVED lines=9> */
.L_x_19552:
[----:B------:R-:W2:Y:S02]  /*7890*/  LDG.E.U16 R4, desc[UR36][R2.64] ;  /* 0x0000002402047981 */ /* 0x000ea4000c1e1500 */
[----:B--2---:R-:W-:-:S06]  /*78a0*/  HADD2.F32 R4, -RZ, R4.H0_H0 ;  /* 0x20000004ff047230 */ /* 0x004fcc0000004100 */
[----:B------:R-:W0:Y:S02]  /*78b0*/  F2I.FTZ.TRUNC.NTZ R4, R4 ;  /* 0x0000000400047305 */ /* 0x000e24000021f100 */
[----:B0-----:R-:W-:Y:S01]  /*78c0*/  PRMT R0, R4, 0x7610, R0 ;  /* 0x0000761004007816 */ /* 0x001fe20000000000 */
[----:B------:R-:W-:Y:S06]  /*78d0*/  BRA `(.L_x_19548) ;  /* 0x0000000800e47947 */ /* 0x000fec0003800000 */
.L_x_19551:
        /* <DEDUP_REMOVED lines=9> */
.L_x_19554:
[----:B------:R-:W2:Y:S02]  /*7970*/  LDG.E.U16 R2, desc[UR36][R2.64] ;  /* 0x0000002402027981 */ /* 0x000ea4000c1e1500 */
[----:B--2---:R-:W-:-:S06]  /*7980*/  HADD2.F32 R4, -RZ, R2.H0_H0 ;  /* 0x20000002ff047230 */ /* 0x004fcc0000004100 */
[----:B------:R-:W0:Y:S02]  /*7990*/  F2I.FTZ.TRUNC.NTZ R4, R4 ;  /* 0x0000000400047305 */ /* 0x000e24000021f100 */
[----:B0-----:R-:W-:Y:S01]  /*79a0*/  PRMT R0, R4, 0x7610, R0 ;  /* 0x0000761004007816 */ /* 0x001fe20000000000 */
[----:B------:R-:W-:Y:S06]  /*79b0*/  BRA `(.L_x_19548) ;  /* 0x0000000800ac7947 */ /* 0x000fec0003800000 */
.L_x_19553:
[----:B------:R-:W2:Y:S02]  /*79c0*/  LDG.E.64 R2, desc[UR36][R2.64] ;  /* 0x0000002402027981 */ /* 0x000ea4000c1e1b00 */
[----:B--2---:R0:W1:Y:S02]  /*79d0*/  F2I.F64.TRUNC R0, R2 ;  /* 0x0000000200007311 */ /* 0x004064000030d100 */
[----:B01----:R-:W-:Y:S05]  /*79e0*/  BRA `(.L_x_19548) ;  /* 0x0000000800a07947 */ /* 0x003fea0003800000 */
.L_x_19543:
        /* <DEDUP_REMOVED lines=12> */
.L_x_19557:
[----:B------:R-:W2:Y:S02]  /*7ab0*/  LDG.E.64 R2, desc[UR36][R2.64] ;  /* 0x0000002402027981 */ /* 0x000ea4000c1e1b00 */
[----:B--2---:R0:W1:Y:S02]  /*7ac0*/  F2I.F64.TRUNC R0, R2 ;  /* 0x0000000200007311 */ /* 0x004064000030d100 */
[----:B01----:R-:W-:Y:S05]  /*7ad0*/  BRA `(.L_x_19548) ;  /* 0x0000000800647947 */ /* 0x003fea0003800000 */
.L_x_19556:
        /* <DEDUP_REMOVED lines=27> */
.L_x_19559:
        /* <DEDUP_REMOVED lines=14> */
.L_x_19558:
[----:B------:R-:W2:Y:S02]  /*7d70*/  LDG.E.U16 R4, desc[UR36][R2.64] ;  /* 0x0000002402047981 */ /* 0x000ea4000c1e1500 */
[----:B--2---:R-:W-:-:S06]  /*7d80*/  IMAD.U32 R4, R4, 0x10000, RZ ;  /* 0x0001000004047824 */ /* 0x004fcc00078e00ff */
[----:B------:R-:W0:Y:S02]  /*7d90*/  F2I.FTZ.TRUNC.NTZ R4, R4 ;  /* 0x0000000400047305 */ /* 0x000e24000021f100 */
[----:B0-----:R-:W-:Y:S01]  /*7da0*/  PRMT R0, R4, 0x7610, R0 ;  /* 0x0000761004007816 */ /* 0x001fe20000000000 */
[----:B------:R-:W-:Y:S06]  /*7db0*/  BRA `(.L_x_19548) ;  /* 0x0000000400ac7947 */ /* 0x000fec0003800000 */
.L_x_19555:
        /* <DEDUP_REMOVED lines=10> */
.L_x_19562:
        /* <DEDUP_REMOVED lines=21> */
.L_x_19566:
[----:B------:R-:W-:Y:S05]  /*7fb0*/  BSYNC.RECONVERGENT B1 ;  /* 0x0000000000017941 */ /* 0x000fea0003800200 */
.L_x_19565:
[----:B------:R-:W-:Y:S01]  /*7fc0*/  IMAD.SHL.U32 R0, R0, 0x100000, RZ ;  /* 0x0010000000007824 */ /* 0x000fe200078e00ff */
[----:B------:R-:W-:-:S04]  /*7fd0*/  LEA R2, R2, 0x3b800000, 0x17 ;  /* 0x3b80000002027811 */ /* 0x000fc800078eb8ff */
[----:B------:R-:W-:-:S07]  /*7fe0*/  LOP3.LUT R4, R2, R0, R7, 0xfe, !PT ;  /* 0x0000000002047212 */ /* 0x000fce00078efe07 */
.L_x_19564:
[----:B------:R-:W-:Y:S05]  /*7ff0*/  BSYNC.RECONVERGENT B0 ;  /* 0x0000000000007941 */ /* 0x000fea0003800200 */
.L_x_19563:
[----:B------:R-:W0:Y:S02]  /*8000*/  F2I.FTZ.TRUNC.NTZ R4, R4 ;  /* 0x0000000400047305 */ /* 0x000e24000021f100 */
[----:B0-----:R-:W-:Y:S01]  /*8010*/  PRMT R0, R4, 0x7610, R0 ;  /* 0x0000761004007816 */ /* 0x001fe20000000000 */
[----:B------:R-:W-:Y:S06]  /*8020*/  BRA `(.L_x_19548) ;  /* 0x0000000400107947 */ /* 0x000fec0003800000 */
.L_x_19561:
        /* <DEDUP_REMOVED lines=21> */
.L_x_19570:
[----:B------:R-:W-:Y:S05]  /*8180*/  BSYNC.RECONVERGENT B1 ;  /* 0x0000000000017941 */ /* 0x000fea0003800200 */
.L_x_19569:
[----:B------:R-:W-:Y:S01]  /*8190*/  IMAD.SHL.U32 R0, R0, 0x200000, RZ ;  /* 0x0020000000007824 */ /* 0x000fe200078e00ff */
[----:B------:R-:W-:-:S04]  /*81a0*/  LEA R2, R2, 0x37800000, 0x17 ;  /* 0x3780000002027811 */ /* 0x000fc800078eb8ff */
[----:B------:R-:W-:-:S07]  /*81b0*/  LOP3.LUT R4, R2, R0, R7, 0xfe, !PT ;  /* 0x0000000002047212 */ /* 0x000fce00078efe07 */
.L_x_19568:
[----:B------:R-:W-:Y:S05]  /*81c0*/  BSYNC.RECONVERGENT B0 ;  /* 0x0000000000007941 */ /* 0x000fea0003800200 */
.L_x_19567:
[----:B------:R-:W0:Y:S02]  /*81d0*/  F2I.FTZ.TRUNC.NTZ R4, R4 ;  /* 0x0000000400047305 */ /* 0x000e24000021f100 */
[----:B0-----:R-:W-:Y:S01]  /*81e0*/  PRMT R0, R4, 0x7610, R0 ;  /* 0x0000761004007816 */ /* 0x001fe20000000000 */
[----:B------:R-:W-:Y:S06]  /*81f0*/  BRA `(.L_x_19548) ;  /* 0x00000000009c7947 */ /* 0x000fec0003800000 */
.L_x_19560:
        /* <DEDUP_REMOVED lines=14> */
.L_x_19574:
[----:B------:R-:W-:Y:S05]  /*82e0*/  BSYNC.RECONVERGENT B0 ;  /* 0x0000000000007941 */ /* 0x000fea0003800200 */
.L_x_19573:
[----:B------:R-:W0:Y:S02]  /*82f0*/  F2I.FTZ.TRUNC.NTZ R4, R4 ;  /* 0x0000000400047305 */ /* 0x000e24000021f100 */
[----:B0-----:R-:W-:Y:S01]  /*8300*/  PRMT R0, R4, 0x7610, R0 ;  /* 0x0000761004007816 */ /* 0x001fe20000000000 */
[----:B------:R-:W-:Y:S06]  /*8310*/  BRA `(.L_x_19548) ;  /* 0x0000000000547947 */ /* 0x000fec0003800000 */
.L_x_19547:
        /* <DEDUP_REMOVED lines=16> */
.L_x_19575:
[----:B------:R-:W-:Y:S01]  /*8420*/  PRMT R0, RZ, 0x7610, R0 ;  /* 0x00007610ff007816 */ /* 0x000fe20000000000 */
[----:B------:R-:W-:Y:S06]  /*8430*/  BRA `(.L_x_19548) ;  /* 0x00000000000c7947 */ /* 0x000fec0003800000 */
.L_x_19572:
[----:B------:R0:W5:Y:S01]  /*8440*/  LDG.E.U8 R0, desc[UR36][R2.64] ;  /* 0x0000002402007981 */ /* 0x000162000c1e1100 */
[----:B------:R-:W-:Y:S05]  /*8450*/  BRA `(.L_x_19548) ;  /* 0x0000000000047947 */ /* 0x000fea0003800000 */
.L_x_19571:
[----:B------:R0:W5:Y:S02]  /*8460*/  LDG.E.U8 R0, desc[UR36][R2.64] ;  /* 0x0000002402007981 */ /* 0x000164000c1e1100 */
.L_x_19548:
[----:B------:R-:W0:Y:S01]  /*8470*/  LDCU.64 UR6, c[0x0][0x580] ;  /* 0x0000b000ff0677ac */ /* 0x000e220008000a00 */
[----:B-1---5:R-:W-:Y:S02]  /*8480*/  PRMT R9, R0, 0x8880, RZ ;  /* 0x0000888000097816 */ /* 0x022fe400000000ff */
[----:B------:R-:W-:Y:S01]  /*8490*/  MOV R0, 0x84f0 ;  /* 0x000084f000007802 */ /* 0x000fe20000000f00 */
[----:B------:R-:W1:Y:S01]  /*84a0*/  LDCU.S8 UR4, c[0x0][0x591] ;  /* 0x0000b220ff0477ac */ /* 0x000e620008000200 */
[----:B0-234-:R-:W-:-:S04]  /*84b0*/  IADD3 R2, P0, PT, R16, UR6, RZ ;  /* 0x0000000610027c10 */ /* 0x01dfc8000ff1e0ff */
[----:B------:R-:W-:Y:S01]  /*84c0*/  IADD3.X R3, PT, PT, RZ, UR7, RZ, P0, !PT ;  /* 0x00000007ff037c10 */ /* 0x000fe200087fe4ff */
[----:B-1----:R-:W-:-:S08]  /*84d0*/  IMAD.U32 R8, RZ, RZ, UR4 ;  /* 0x00000004ff087e24 */ /* 0x002fd0000f8e00ff */
        /* <DEDUP_REMOVED lines=14> */
.L_x_19579:
[----:B------:R0:W-:Y:S01]  /*85c0*/  STG.E.U8 desc[UR36][R2.64], R9 ;  /* 0x0000000902007986 */ /* 0x0001e2000c101124 */
[----:B------:R-:W-:Y:S05]  /*85d0*/  BRA `(.L_x_19581) ;  /* 0x0000000c00807947 */ /* 0x000fea0003800000 */
.L_x_19578:
        /* <DEDUP_REMOVED lines=12> */
.L_x_19583:
[----:B------:R-:W-:-:S04]  /*86a0*/  LOP3.LUT R9, R9, 0xffff, RZ, 0xc0, !PT ;  /* 0x0000ffff09097812 */ /* 0x000fc800078ec0ff */
[----:B------:R-:W-:-:S05]  /*86b0*/  PRMT R5, R9, 0x8880, RZ ;  /* 0x0000888009057816 */ /* 0x000fca00000000ff */
[----:B------:R3:W-:Y:S01]  /*86c0*/  STG.E desc[UR36][R2.64], R5 ;  /* 0x0000000502007986 */ /* 0x0007e2000c101924 */
[----:B------:R-:W-:Y:S05]  /*86d0*/  BRA `(.L_x_19581) ;  /* 0x0000000c00407947 */ /* 0x000fea0003800000 */
.L_x_19582:
[----:B------:R-:W-:-:S04]  /*86e0*/  PRMT R5, R9, 0x8880, RZ ;  /* 0x0000888009057816 */ /* 0x000fc800000000ff */
[----:B------:R-:W-:-:S05]  /*86f0*/  PRMT R5, R5, 0x7710, RZ ;  /* 0x0000771005057816 */ /* 0x000fca00000000ff */
[----:B------:R2:W-:Y:S01]  /*8700*/  STG.E.U16 desc[UR36][R2.64], R5 ;  /* 0x0000000502007986 */ /* 0x0005e2000c101524 */
[----:B------:R-:W-:Y:S05]  /*8710*/  BRA `(.L_x_19581) ;  /* 0x0000000c00307947 */ /* 0x000fea0003800000 */
.L_x_19577:
        /* <DEDUP_REMOVED lines=9> */
.L_x_19585:
[----:B------:R-:W0:Y:S02]  /*87b0*/  I2F.S8 R0, R9 ;  /* 0x0000000900007306 */ /* 0x000e240000001400 */
[----:B0-----:R-:W-:-:S05]  /*87c0*/  F2FP.F16.F32.PACK_AB R0, RZ, R0 ;  /* 0x00000000ff00723e */ /* 0x001fca00000000ff */
[----:B------:R0:W-:Y:S01]  /*87d0*/  STG.E.U16 desc[UR36][R2.64], R0 ;  /* 0x0000000002007986 */ /* 0x0001e2000c101524 */
[----:B------:R-:W-:Y:S05]  /*87e0*/  BRA `(.L_x_19581) ;  /* 0x0000000800fc7947 */ /* 0x000fea0003800000 */
.L_x_19584:
        /* <DEDUP_REMOVED lines=10> */
.L_x_19587:
[----:B------:R-:W0:Y:S02]  /*8890*/  I2F.S8 R9, R9 ;  /* 0x0000000900097306 */ /* 0x000e240000001400 */
[----:B0-----:R-:W-:-:S04]  /*88a0*/  F2FP.F16.F32.PACK_AB R5, RZ, R9 ;  /* 0x00000009ff05723e */ /* 0x001fc800000000ff */
[----:B------:R-:W-:-:S05]  /*88b0*/  PRMT R5, R5, 0x5410, RZ ;  /* 0x0000541005057816 */ /* 0x000fca00000000ff */
[----:B------:R0:W-:Y:S01]  /*88c0*/  STG.E desc[UR36][R2.64], R5 ;  /* 0x0000000502007986 */ /* 0x0001e2000c101924 */
[----:B------:R-:W-:Y:S05]  /*88d0*/  BRA `(.L_x_19581) ;  /* 0x0000000800c07947 */ /* 0x000fea0003800000 */
.L_x_19586:
[----:B------:R-:W-:-:S04]  /*88e0*/  PRMT R4, R9, 0x8880, RZ ;  /* 0x0000888009047816 */ /* 0x000fc800000000ff */
[----:B------:R-:W-:-:S06]  /*88f0*/  PRMT R4, R4, 0x7710, RZ ;  /* 0x0000771004047816 */ /* 0x000fcc00000000ff */
[----:B------:R-:W0:Y:S02]  /*8900*/  I2F.F64.S16 R4, R4 ;  /* 0x0000000400047312 */ /* 0x000e240000101c00 */
[----:B0-----:R0:W-:Y:S01]  /*8910*/  STG.E.64 desc[UR36][R2.64], R4 ;  /* 0x0000000402007986 */ /* 0x0011e2000c101b24 */
[----:B------:R-:W-:Y:S05]  /*8920*/  BRA `(.L_x_19581) ;  /* 0x0000000800ac7947 */ /* 0x000fea0003800000 */
.L_x_19576:
        /* <DEDUP_REMOVED lines=14> */
.L_x_19591:
        /* <DEDUP_REMOVED lines=18> */
.L_x_19594:
[----:B------:R-:W-:-:S04]  /*8b30*/  SHF.R.U32.HI R5, RZ, 0x18, R5 ;  /* 0x00000018ff057819 */ /* 0x000fc80000011605 */
[----:B------:R-:W-:-:S07]  /*8b40*/  LOP3.LUT R0, R0, 0x80, R5, 0xf8, !PT ;  /* 0x0000008000007812 */ /* 0x000fce00078ef805 */
.L_x_19593:
[----:B------:R-:W-:Y:S05]  /*8b50*/  BSYNC.RECONVERGENT B0 ;  /* 0x0000000000007941 */ /* 0x000fea0003800200 */
.L_x_19592:
[----:B------:R0:W-:Y:S01]  /*8b60*/  STG.E.U8 desc[UR36][R2.64], R0 ;  /* 0x0000000002007986 */ /* 0x0001e2000c101124 */
[----:B------:R-:W-:Y:S05]  /*8b70*/  BRA `(.L_x_19581) ;  /* 0x0000000800187947 */ /* 0x000fea0003800000 */
.L_x_19590:
        /* <DEDUP_REMOVED lines=18> */
.L_x_19597:
[----:B------:R-:W-:-:S04]  /*8ca0*/  SHF.R.U32.HI R5, RZ, 0x18, R5 ;  /* 0x00000018ff057819 */ /* 0x000fc80000011605 */
[----:B------:R-:W-:-:S07]  /*8cb0*/  LOP3.LUT R0, R0, 0x80, R5, 0xf8, !PT ;  /* 0x0000008000007812 */ /* 0x000fce00078ef805 */
.L_x_19596:
[----:B------:R-:W-:Y:S05]  /*8cc0*/  BSYNC.RECONVERGENT B0 ;  /* 0x0000000000007941 */ /* 0x000fea0003800200 */
.L_x_19595:
[----:B------:R0:W-:Y:S01]  /*8cd0*/  STG.E.U8 desc[UR36][R2.64], R0 ;  /* 0x0000000002007986 */ /* 0x0001e2000c101124 */
[----:B------:R-:W-:Y:S05]  /*8ce0*/  BRA `(.L_x_19581) ;  /* 0x0000000400bc7947 */ /* 0x000fea0003800000 */
.L_x_19589:
        /* <DEDUP_REMOVED lines=22> */
.L_x_19599:
[----:B------:R-:W-:-:S04]  /*8e50*/  LOP3.LUT R9, R9, 0xffff, RZ, 0xc0, !PT ;  /* 0x0000ffff09097812 */ /* 0x000fc800078ec0ff */
[----:B------:R-:W-:-:S04]  /*8e60*/  PRMT R9, R9, 0x8880, RZ ;  /* 0x0000888009097816 */ /* 0x000fc800000000ff */
[----:B------:R-:W-:-:S04]  /*8e70*/  MOV R4, R9 ;  /* 0x0000000900047202 */ /* 0x000fc80000000f00 */
[----:B------:R-:W-:-:S05]  /*8e80*/  SHF.R.S32.HI R5, RZ, 0x1f, R4 ;  /* 0x0000001fff057819 */ /* 0x000fca0000011404 */
[----:B------:R0:W-:Y:S01]  /*8e90*/  STG.E.64 desc[UR36][R2.64], R4 ;  /* 0x0000000402007986 */ /* 0x0001e2000c101b24 */
[----:B------:R-:W-:Y:S05]  /*8ea0*/  BRA `(.L_x_19581) ;  /* 0x00000004004c7947 */ /* 0x000fea0003800000 */
.L_x_19598:
[----:B------:R-:W-:-:S04]  /*8eb0*/  LOP3.LUT R9, R9, 0xffff, RZ, 0xc0, !PT ;  /* 0x0000ffff09097812 */ /* 0x000fc800078ec0ff */
[----:B------:R-:W-:-:S05]  /*8ec0*/  PRMT R5, R9, 0x8880, RZ ;  /* 0x0000888009057816 */ /* 0x000fca00000000ff */
[----:B------:R0:W-:Y:S01]  /*8ed0*/  STG.E desc[UR36][R2.64], R5 ;  /* 0x0000000502007986 */ /* 0x0001e2000c101924 */
[----:B------:R-:W-:Y:S05]  /*8ee0*/  BRA `(.L_x_19581) ;  /* 0x00000004003c7947 */ /* 0x000fea0003800000 */
.L_x_19588:
        /* <DEDUP_REMOVED lines=10> */
.L_x_19601:
[----:B------:R-:W-:Y:S02]  /*8f90*/  PRMT R4, R9, 0x8880, RZ ;  /* 0x0000888009047816 */ /* 0x000fe400000000ff */
[----:B------:R-:W-:Y:S02]  /*8fa0*/  CS2R R6, SRZ ;  /* 0x0000000000067805 */ /* 0x000fe4000001ff00 */
[----:B------:R-:W-:-:S06]  /*8fb0*/  PRMT R4, R4, 0x7710, RZ ;  /* 0x0000771004047816 */ /* 0x000fcc00000000ff */
[----:B------:R-:W0:Y:S02]  /*8fc0*/  I2F.F64.S16 R4, R4 ;  /* 0x0000000400047312 */ /* 0x000e240000101c00 */
[----:B0-----:R0:W-:Y:S01]  /*8fd0*/  STG.E.128 desc[UR36][R2.64], R4 ;  /* 0x0000000402007986 */ /* 0x0011e2000c101d24 */
[----:B------:R-:W-:Y:S05]  /*8fe0*/  BRA `(.L_x_19581) ;  /* 0x0000000000fc7947 */ /* 0x000fea0003800000 */
.L_x_19600:
[----:B------:R-:W-:-:S09]  /*8ff0*/  UISETP.NE.AND UP0, UPT, UR4, 0xf, UPT ;  /* 0x0000000f0400788c */ /* 0x000fd2000bf05270 */
[----:B------:R-:W-:Y:S05]  /*9000*/  BRA.U !UP0, `(.L_x_19602) ;  /* 0x0000000108e87547 */ /* 0x000fea000b800000 */
[----:B------:R-:W-:-:S09]  /*9010*/  UISETP.NE.AND UP0, UPT, UR4, 0x17, UPT ;  /* 0x000000170400788c */ /* 0x000fd2000bf05270 */
[----:B------:R-:W-:Y:S05]  /*9020*/  BRA.U !UP0, `(.L_x_19603) ;  /* 0x0000000108907547 */ /* 0x000fea000b800000 */
[----:B------:R-:W-:-:S09]  /*9030*/  UISETP.NE.AND UP0, UPT, UR4, 0x18, UPT ;  /* 0x000000180400788c */ /* 0x000fd2000bf05270 */
[----:B------:R-:W-:Y:S05]  /*9040*/  BRA.U !UP0, `(.L_x_19604) ;  /* 0x0000000108447547 */ /* 0x000fea000b800000 */
.L_x_19580:
        /* <DEDUP_REMOVED lines=16> */
.L_x_19605:
[----:B------:R-:W-:Y:S05]  /*9150*/  BRA `(.L_x_19581) ;  /* 0x0000000000a07947 */ /* 0x000fea0003800000 */
.L_x_19604:
        /* <DEDUP_REMOVED lines=13> */
.L_x_19607:
[----:B------:R-:W-:Y:S05]  /*9230*/  BSYNC.RECONVERGENT B0 ;  /* 0x0000000000007941 */ /* 0x000fea0003800200 */
.L_x_19606:
[----:B------:R-:W-:-:S05]  /*9240*/  LOP3.LUT R5, R0, 0x80, R5, 0xf8, !PT ;  /* 0x0000008000057812 */ /* 0x000fca00078ef805 */
[----:B------:R0:W-:Y:S01]  /*9250*/  STG.E.U8 desc[UR36][R2.64], R5 ;  /* 0x0000000502007986 */ /* 0x0001e2000c101124 */
[----:B------:R-:W-:Y:S05]  /*9260*/  BRA `(.L_x_19581) ;  /* 0x00000000005c7947 */ /* 0x000fea0003800000 */
.L_x_19603:
        /* <DEDUP_REMOVED lines=12> */
.L_x_19609:
[----:B------:R-:W-:Y:S01]  /*9330*/  IMAD.MOV.U32 R0, RZ, RZ, 0x7f ;  /* 0x0000007fff007424 */ /* 0x000fe200078e00ff */
[----:B------:R-:W-:-:S04]  /*9340*/  ISETP.GT.U32.AND P0, PT, R4, 0x7f800000, PT ;  /* 0x7f8000000400780c */ /* 0x000fc80003f04070 */
[----:B------:R-:W-:-:S09]  /*9350*/  SEL R0, R0, 0x7c, P0 ;  /* 0x0000007c00007807 */ /* 0x000fd20000000000 */
.L_x_19610:
[----:B------:R-:W-:Y:S05]  /*9360*/  BSYNC.RECONVERGENT B0 ;  /* 0x0000000000007941 */ /* 0x000fea0003800200 */
.L_x_19608:
[----:B------:R-:W-:-:S04]  /*9370*/  SHF.R.U32.HI R5, RZ, 0x18, R5 ;  /* 0x00000018ff057819 */ /* 0x000fc80000011605 */
[----:B------:R-:W-:-:S05]  /*9380*/  LOP3.LUT R5, R0, 0x80, R5, 0xf8, !PT ;  /* 0x0000008000057812 */ /* 0x000fca00078ef805 */
[----:B------:R0:W-:Y:S01]  /*9390*/  STG.E.U8 desc[UR36][R2.64], R5 ;  /* 0x0000000502007986 */ /* 0x0001e2000c101124 */
[----:B------:R-:W-:Y:S05]  /*93a0*/  BRA `(.L_x_19581) ;  /* 0x00000000000c7947 */ /* 0x000fea0003800000 */
.L_x_19602:
[----:B------:R-:W0:Y:S02]  /*93b0*/  I2F.S8 R0, R9 ;  /* 0x0000000900007306 */ /* 0x000e240000001400 */
[----:B0-----:R-:W-:-:S05]  /*93c0*/  F2FP.BF16.F32.PACK_AB R0, RZ, R0 ;  /* 0x00000000ff00723e */ /* 0x001fca00000010ff */
[----:B------:R0:W-:Y:S02]  /*93d0*/  STG.E.U16 desc[UR36][R2.64], R0 ;  /* 0x0000000002007986 */ /* 0x0001e4000c101524 */
.L_x_19581:
[----:B------:R-:W-:-:S07]  /*93e0*/  IADD3 R17, PT, PT, R17, 0x80, RZ ;  /* 0x0000008011117810 */ /* 0x000fce0007ffe0ff */
.L_x_19541:
[----:B------:R-:W-:Y:S05]  /*93f0*/  BSYNC.RECONVERGENT B6 ;  /* 0x0000000000067941 */ /* 0x000fea0003800200 */
.L_x_19540:
        /* <DEDUP_REMOVED lines=306> */
.L_x_19611:
        /* <DEDUP_REMOVED lines=18> */
.L_x_19615:
[----:B------:R0:W5:Y:S01]  /*a840*/  LDG.E.U8 R0, desc[UR36][R2.64] ;  /* 0x0000002402007981 */ /* 0x000162000c1e1100 */
[----:B------:R-:W-:Y:S05]  /*a850*/  BRA `(.L_x_19617) ;  /* 0x0000000c004c7947 */ /* 0x000fea0003800000 */
.L_x_19614:
        /* <DEDUP_REMOVED lines=8> */
.L_x_19619:
[----:B------:R0:W5:Y:S01]  /*a8e0*/  LDG.E.U8 R0, desc[UR36][R2.64] ;  /* 0x0000002402007981 */ /* 0x000162000c1e1100 */
[----:B------:R-:W-:Y:S05]  /*a8f0*/  BRA `(.L_x_19617) ;  /* 0x0000000c00247947 */ /* 0x000fea0003800000 */
.L_x_19618:
[----:B------:R4:W5:Y:S01]  /*a900*/  LDG.E.U16 R0, desc[UR36][R2.64] ;  /* 0x0000002402007981 */ /* 0x000962000c1e1500 */
[----:B------:R-:W-:Y:S05]  /*a910*/  BRA `(.L_x_19617) ;  /* 0x0000000c001c7947 */ /* 0x000fea0003800000 */
.L_x_19613:
        /* <DEDUP_REMOVED lines=9> */
.L_x_19621:
[----:B------:R-:W2:Y:S02]  /*a9b0*/  LDG.E.U16 R4, desc[UR36][R2.64] ;  /* 0x0000002402047981 */ /* 0x000ea4000c1e1500 */
[----:B--2---:R-:W-:-:S06]  /*a9c0*/  HADD2.F32 R4, -RZ, R4.H0_H0 ;  /* 0x20000004ff047230 */ /* 0x004fcc0000004100 */
[----:B------:R-:W0:Y:S02]  /*a9d0*/  F2I.FTZ.TRUNC.NTZ R4, R4 ;  /* 0x0000000400047305 */ /* 0x000e24000021f100 */
[----:B0-----:R-:W-:Y:S01]  /*a9e0*/  PRMT R0, R4, 0x7610, R0 ;  /* 0x0000761004007816 */ /* 0x001fe20000000000 */
[----:B------:R-:W-:Y:S06]  /*a9f0*/  BRA `(.L_x_19617) ;  /* 0x0000000800e47947 */ /* 0x000fec0003800000 */
.L_x_19620:
        /* <DEDUP_REMOVED lines=9> */
.L_x_19623:
[----:B------:R-:W2:Y:S02]  /*aa90*/  LDG.E.U16 R2, desc[UR36][R2.64] ;  /* 0x0000002402027981 */ /* 0x000ea4000c1e1500 */
[----:B--2---:R-:W-:-:S06]  /*aaa0*/  HADD2.F32 R4, -RZ, R2.H0_H0 ;  /* 0x20000002ff047230 */ /* 0x004fcc0000004100 */
[----:B------:R-:W0:Y:S02]  /*aab0*/  F2I.FTZ.TRUNC.NTZ R4, R4 ;  /* 0x0000000400047305 */ /* 0x000e24000021f100 */
[----:B0-----:R-:W-:Y:S01]  /*aac0*/  PRMT R0, R4, 0x7610, R0 ;  /* 0x0000761004007816 */ /* 0x001fe20000000000 */
[----:B------:R-:W-:Y:S06]  /*aad0*/  BRA `(.L_x_19617) ;  /* 0x0000000800ac7947 */ /* 0x000fec0003800000 */
.L_x_19622:
[----:B------:R-:W2:Y:S02]  /*aae0*/  LDG.E.64 R2, desc[UR36][R2.64] ;  /* 0x0000002402027981 */ /* 0x000ea4000c1e1b00 */
[----:B--2---:R0:W1:Y:S02]  /*aaf0*/  F2I.F64.TRUNC R0, R2 ;  /* 0x0000000200007311 */ /* 0x004064000030d100 */
[----:B01----:R-:W-:Y:S05]  /*ab00*/  BRA `(.L_x_19617) ;  /* 0x0000000800a07947 */ /* 0x003fea0003800000 */
.L_x_19612:
        /* <DEDUP_REMOVED lines=12> */
.L_x_19626:
[----:B------:R-:W2:Y:S02]  /*abd0*/  LDG.E.64 R2, desc[UR36][R2.64] ;  /* 0x0000002402027981 */ /* 0x000ea4000c1e1b00 */
[----:B--2---:R0:W1:Y:S02]  /*abe0*/  F2I.F64.TRUNC R0, R2 ;  /* 0x0000000200007311 */ /* 0x004064000030d100 */
[----:B01----:R-:W-:Y:S05]  /*abf0*/  BRA `(.L_x_19617) ;  /* 0x0000000800647947 */ /* 0x003fea0003800000 */
.L_x_19625:
        /* <DEDUP_REMOVED lines=27> */
.L_x_19628:
        /* <DEDUP_REMOVED lines=14> */
.L_x_19627:
[----:B------:R-:W2:Y:S02]  /*ae90*/  LDG.E.U16 R4, desc[UR36][R2.64] ;  /* 0x0000002402047981 */ /* 0x000ea4000c1e1500 */
[----:B--2---:R-:W-:-:S06]  /*aea0*/  SHF.L.U32 R4, R4, 0x10, RZ ;  /* 0x0000001004047819 */ /* 0x004fcc00000006ff */
[----:B------:R-:W0:Y:S02]  /*aeb0*/  F2I.FTZ.TRUNC.NTZ R4, R4 ;  /* 0x0000000400047305 */ /* 0x000e24000021f100 */
[----:B0-----:R-:W-:Y:S01]  /*aec0*/  PRMT R0, R4, 0x7610, R0 ;  /* 0x0000761004007816 */ /* 0x001fe20000000000 */
[----:B------:R-:W-:Y:S06]  /*aed0*/  BRA `(.L_x_19617) ;  /* 0x0000000400ac7947 */ /* 0x000fec0003800000 */
.L_x_19624:
        /* <DEDUP_REMOVED lines=10> */
.L_x_19631:
        /* <DEDUP_REMOVED lines=21> */
.L_x_19635:
[----:B------:R-:W-:Y:S05]  /*b0d0*/  BSYNC.RECONVERGENT B1 ;  /* 0x0000000000017941 */ /* 0x000fea0003800200 */
.L_x_19634:
[----:B------:R-:W-:Y:S01]  /*b0e0*/  IMAD.SHL.U32 R0, R0, 0x100000, RZ ;  /* 0x0010000000007824 */ /* 0x000fe200078e00ff */
[----:B------:R-:W-:-:S04]  /*b0f0*/  LEA R2, R2, 0x3b800000, 0x17 ;  /* 0x3b80000002027811 */ /* 0x000fc800078eb8ff */
[----:B------:R-:W-:-:S07]  /*b100*/  LOP3.LUT R4, R2, R0, R7, 0xfe, !PT ;  /* 0x0000000002047212 */ /* 0x000fce00078efe07 */
.L_x_19633:
[----:B------:R-:W-:Y:S05]  /*b110*/  BSYNC.RECONVERGENT B0 ;  /* 0x0000000000007941 */ /* 0x000fea0003800200 */
.L_x_19632:
[----:B------:R-:W0:Y:S02]  /*b120*/  F2I.FTZ.TRUNC.NTZ R4, R4 ;  /* 0x0000000400047305 */ /* 0x000e24000021f100 */
[----:B0-----:R-:W-:Y:S01]  /*b130*/  PRMT R0, R4, 0x7610, R0 ;  /* 0x0000761004007816 */ /* 0x001fe20000000000 */
[----:B------:R-:W-:Y:S06]  /*b140*/  BRA `(.L_x_19617) ;  /* 0x0000000400107947 */ /* 0x000fec0003800000 */
.L_x_19630:
        /* <DEDUP_REMOVED lines=21> */
.L_x_19639:
[----:B------:R-:W-:Y:S05]  /*b2a0*/  BSYNC.RECONVERGENT B1 ;  /* 0x0000000000017941 */ /* 0x000fea0003800200 */
.L_x_19638:
[----:B------:R-:W-:Y:S01]  /*b2b0*/  IMAD.SHL.U32 R0, R0, 0x200000, RZ ;  /* 0x0020000000007824 */ /* 0x000fe200078e00ff */
[----:B------:R-:W-:-:S04]  /*b2c0*/  LEA R2, R2, 0x37800000, 0x17 ;  /* 0x3780000002027811 */ /* 0x000fc800078eb8ff */
[----:B------:R-:W-:-:S07]  /*b2d0*/  LOP3.LUT R4, R2, R0, R7, 0xfe, !PT ;  /* 0x0000000002047212 */ /* 0x000fce00078efe07 */
.L_x_19637:
[----:B------:R-:W-:Y:S05]  /*b2e0*/  BSYNC.RECONVERGENT B0 ;  /* 0x0000000000007941 */ /* 0x000fea0003800200 */
.L_x_19636:
[----:B------:R-:W0:Y:S02]  /*b2f0*/  F2I.FTZ.TRUNC.NTZ R4, R4 ;  /* 0x0000000400047305 */ /* 0x000e24000021f100 */
[----:B0-----:R-:W-:Y:S01]  /*b300*/  PRMT R0, R4, 0x7610, R0 ;  /* 0x0000761004007816 */ /* 0x001fe20000000000 */
[----:B------:R-:W-:Y:S06]  /*b310*/  BRA `(.L_x_19617) ;  /* 0x00000000009c7947 */ /* 0x000fec0003800000 */
.L_x_19629:
        /* <DEDUP_REMOVED lines=14> */
.L_x_19643:
[----:B------:R-:W-:Y:S05]  /*b400*/  BSYNC.RECONVERGENT B0 ;  /* 0x0000000000007941 */ /* 0x000fea0003800200 */
.L_x_19642:
[----:B------:R-:W0:Y:S02]  /*b410*/  F2I.FTZ.TRUNC.NTZ R4, R4 ;  /* 0x0000000400047305 */ /* 0x000e24000021f100 */
[----:B0-----:R-:W-:Y:S01]  /*b420*/  PRMT R0, R4, 0x7610, R0 ;  /* 0x0000761004007816 */ /* 0x001fe20000000000 */
[----:B------:R-:W-:Y:S06]  /*b430*/  BRA `(.L_x_19617) ;  /* 0x0000000000547947 */ /* 0x000fec0003800000 */
.L_x_19616:
        /* <DEDUP_REMOVED lines=16> */
.L_x_19644:
[----:B------:R-:W-:Y:S01]  /*b540*/  PRMT R0, RZ, 0x7610, R0 ;  /* 0x00007610ff007816 */ /* 0x000fe20000000000 */
[----:B------:R-:W-:Y:S06]  /*b550*/  BRA `(.L_x_19617) ;  /* 0x00000000000c7947 */ /* 0x000fec0003800000 */
.L_x_19641:
[----:B------:R0:W5:Y:S01]  /*b560*/  LDG.E.U8 R0, desc[UR36][R2.64] ;  /* 0x0000002402007981 */ /* 0x000162000c1e1100 */
[----:B------:R-:W-:Y:S05]  /*b570*/  BRA `(.L_x_19617) ;  /* 0x0000000000047947 */ /* 0x000fea0003800000 */
.L_x_19640:
[----:B------:R0:W5:Y:S02]  /*b580*/  LDG.E.U8 R0, desc[UR36][R2.64] ;  /* 0x0000002402007981 */ /* 0x000164000c1e1100 */
.L_x_19617:
[----:B------:R-:W2:Y:S01]  /*b590*/  LDCU.S8 UR4, c[0x0][0x591] ;  /* 0x0000b220ff0477ac */ /* 0x000ea20008000200 */
[----:B-1-3-5:R-:W-:Y:S02]  /*b5a0*/  PRMT R9, R0, 0x8880, RZ ;  /* 0x0000888000097816 */ /* 0x02afe400000000ff */
[----:B------:R-:W-:Y:S01]  /*b5b0*/  MOV R0, 0xb5e0 ;  /* 0x0000b5e000007802 */ /* 0x000fe20000000f00 */
[----:B--2---:R-:W-:-:S07]  /*b5c0*/  IMAD.U32 R8, RZ, RZ, UR4 ;  /* 0x00000004ff087e24 */ /* 0x004fce000f8e00ff */
[----:B0---4-:R-:W-:Y:S05]  /*b5d0*/  CALL.REL.NOINC `($__internal_48_$__cuda_sm20_div_s16) ;  /* 0x0000000c00c07944 */ /* 0x011fea0003c00000 */
        /* <DEDUP_REMOVED lines=13> */
.L_x_19648:
[----:B------:R-:W-:Y:S01]  /*b6b0*/  STG.E.U8 desc[UR36][R16.64], R9 ;  /* 0x0000000910007986 */ /* 0x000fe2000c101124 */
[----:B------:R-:W-:Y:S05]  /*b6c0*/  EXIT ;  /* 0x000000000000794d */ /* 0x000fea0003800000 */
.L_x_19647:
        /* <DEDUP_REMOVED lines=12> */
.L_x_19651:
[----:B------:R-:W-:-:S04]  /*b790*/  LOP3.LUT R9, R9, 0xffff, RZ, 0xc0, !PT ;  /* 0x0000ffff09097812 */ /* 0x000fc800078ec0ff */
[----:B------:R-:W-:-:S05]  /*b7a0*/  PRMT R3, R9, 0x8880, RZ ;  /* 0x0000888009037816 */ /* 0x000fca00000000ff */
[----:B------:R-:W-:Y:S01]  /*b7b0*/  STG.E desc[UR36][R16.64], R3 ;  /* 0x0000000310007986 */ /* 0x000fe2000c101924 */
[----:B------:R-:W-:Y:S05]  /*b7c0*/  EXIT ;  /* 0x000000000000794d */ /* 0x000fea0003800000 */
.L_x_19650:
[----:B------:R-:W-:-:S04]  /*b7d0*/  PRMT R3, R9, 0x8880, RZ ;  /* 0x0000888009037816 */ /* 0x000fc800000000ff */
[----:B------:R-:W-:-:S05]  /*b7e0*/  PRMT R3, R3, 0x7710, RZ ;  /* 0x0000771003037816 */ /* 0x000fca00000000ff */
[----:B------:R-:W-:Y:S01]  /*b7f0*/  STG.E.U16 desc[UR36][R16.64], R3 ;  /* 0x0000000310007986 */ /* 0x000fe2000c101524 */
[----:B------:R-:W-:Y:S05]  /*b800*/  EXIT ;  /* 0x000000000000794d */ /* 0x000fea0003800000 */
.L_x_19646:
        /* <DEDUP_REMOVED lines=9> */
.L_x_19653:
[----:B------:R-:W0:Y:S02]  /*b8a0*/  I2F.S8 R0, R9 ;  /* 0x0000000900007306 */ /* 0x000e240000001400 */
[----:B0-----:R-:W-:-:S05]  /*b8b0*/  F2FP.F16.F32.PACK_AB R0, RZ, R0 ;  /* 0x00000000ff00723e */ /* 0x001fca00000000ff */
[----:B------:R-:W-:Y:S01]  /*b8c0*/  STG.E.U16 desc[UR36][R16.64], R0 ;  /* 0x0000000010007986 */ /* 0x000fe2000c101524 */
[----:B------:R-:W-:Y:S05]  /*b8d0*/  EXIT ;  /* 0x000000000000794d */ /* 0x000fea0003800000 */
.L_x_19652:
        /* <DEDUP_REMOVED lines=10> */
.L_x_19655:
[----:B------:R-:W0:Y:S02]  /*b980*/  I2F.S8 R9, R9 ;  /* 0x0000000900097306 */ /* 0x000e240000001400 */
[----:B0-----:R-:W-:-:S04]  /*b990*/  F2FP.F16.F32.PACK_AB R3, RZ, R9 ;  /* 0x00000009ff03723e */ /* 0x001fc800000000ff */
[----:B------:R-:W-:-:S05]  /*b9a0*/  PRMT R3, R3, 0x5410, RZ ;  /* 0x0000541003037816 */ /* 0x000fca00000000ff */
[----:B------:R-:W-:Y:S01]  /*b9b0*/  STG.E desc[UR36][R16.64], R3 ;  /* 0x0000000310007986 */ /* 0x000fe2000c101924 */
[----:B------:R-:W-:Y:S05]  /*b9c0*/  EXIT ;  /* 0x000000000000794d */ /* 0x000fea0003800000 */
.L_x_19654:
[----:B------:R-:W-:-:S04]  /*b9d0*/  PRMT R2, R9, 0x8880, RZ ;  /* 0x0000888009027816 */ /* 0x000fc800000000ff */
[----:B------:R-:W-:-:S06]  /*b9e0*/  PRMT R2, R2, 0x7710, RZ ;  /* 0x0000771002027816 */ /* 0x000fcc00000000ff */
[----:B------:R-:W0:Y:S02]  /*b9f0*/  I2F.F64.S16 R2, R2 ;  /* 0x0000000200027312 */ /* 0x000e240000101c00 */
[----:B0-----:R-:W-:Y:S01]  /*ba00*/  STG.E.64 desc[UR36][R16.64], R2 ;  /* 0x0000000210007986 */ /* 0x001fe2000c101b24 */
[----:B------:R-:W-:Y:S05]  /*ba10*/  EXIT ;  /* 0x000000000000794d */ /* 0x000fea0003800000 */
.L_x_19645:
        /* <DEDUP_REMOVED lines=14> */
.L_x_19659:
        /* <DEDUP_REMOVED lines=17> */
.L_x_19662:
[----:B------:R-:W-:-:S04]  /*bc10*/  SHF.R.U32.HI R3, RZ, 0x18, R3 ;  /* 0x00000018ff037819 */ /* 0x000fc80000011603 */
[----:B------:R-:W-:-:S04]  /*bc20*/  LOP3.LUT R0, R0, 0x80, R3, 0xf8, !PT ;  /* 0x0000008000007812 */ /* 0x000fc800078ef803 */
[----:B------:R-:W-:-:S07]  /*bc30*/  PRMT R8, R0, 0x7610, R8 ;  /* 0x0000761000087816 */ /* 0x000fce0000000008 */
.L_x_19661:
[----:B------:R-:W-:Y:S05]  /*bc40*/  BSYNC.RECONVERGENT B0 ;  /* 0x0000000000007941 */ /* 0x000fea0003800200 */
.L_x_19660:
[----:B------:R-:W-:Y:S01]  /*bc50*/  STG.E.U8 desc[UR36][R16.64], R8 ;  /* 0x0000000810007986 */ /* 0x000fe2000c101124 */
[----:B------:R-:W-:Y:S05]  /*bc60*/  EXIT ;  /* 0x000000000000794d */ /* 0x000fea0003800000 */
.L_x_19658:
        /* <DEDUP_REMOVED lines=17> */
.L_x_19665:
[----:B------:R-:W-:-:S04]  /*bd80*/  SHF.R.U32.HI R3, RZ, 0x18, R3 ;  /* 0x00000018ff037819 */ /* 0x000fc80000011603 */
[----:B------:R-:W-:-:S04]  /*bd90*/  LOP3.LUT R0, R0, 0x80, R3, 0xf8, !PT ;  /* 0x0000008000007812 */ /* 0x000fc800078ef803 */
[----:B------:R-:W-:-:S07]  /*bda0*/  PRMT R8, R0, 0x7610, R8 ;  /* 0x0000761000087816 */ /* 0x000fce0000000008 */
.L_x_19664:
[----:B------:R-:W-:Y:S05]  /*bdb0*/  BSYNC.RECONVERGENT B0 ;  /* 0x0000000000007941 */ /* 0x000fea0003800200 */
.L_x_19663:
[----:B------:R-:W-:Y:S01]  /*bdc0*/  STG.E.U8 desc[UR36][R16.64], R8 ;  /* 0x0000000810007986 */ /* 0x000fe2000c101124 */
[----:B------:R-:W-:Y:S05]  /*bdd0*/  EXIT ;  /* 0x000000000000794d */ /* 0x000fea0003800000 */
.L_x_19657:
        /* <DEDUP_REMOVED lines=22> */
.L_x_19667:
[----:B------:R-:W-:-:S04]  /*bf40*/  LOP3.LUT R9, R9, 0xffff, RZ, 0xc0, !PT ;  /* 0x0000ffff09097812 */ /* 0x000fc800078ec0ff */
[----:B------:R-:W-:-:S04]  /*bf50*/  PRMT R9, R9, 0x8880, RZ ;  /* 0x0000888009097816 */ /* 0x000fc800000000ff */
[----:B------:R-:W-:-:S04]  /*bf60*/  MOV R2, R9 ;  /* 0x0000000900027202 */ /* 0x000fc80000000f00 */
[----:B------:R-:W-:-:S05]  /*bf70*/  SHF.R.S32.HI R3, RZ, 0x1f, R2 ;  /* 0x0000001fff037819 */ /* 0x000fca0000011402 */
[----:B------:R-:W-:Y:S01]  /*bf80*/  STG.E.64 desc[UR36][R16.64], R2 ;  /* 0x0000000210007986 */ /* 0x000fe2000c101b24 */
[----:B------:R-:W-:Y:S05]  /*bf90*/  EXIT ;  /* 0x000000000000794d */ /* 0x000fea0003800000 */
.L_x_19666:
[----:B------:R-:W-:-:S04]  /*bfa0*/  LOP3.LUT R9, R9, 0xffff, RZ, 0xc0, !PT ;  /* 0x0000ffff09097812 */ /* 0x000fc800078ec0ff */
[----:B------:R-:W-:-:S05]  /*bfb0*/  PRMT R3, R9, 0x8880, RZ ;  /* 0x0000888009037816 */ /* 0x000fca00000000ff */
[----:B------:R-:W-:Y:S01]  /*bfc0*/  STG.E desc[UR36][R16.64], R3 ;  /* 0x0000000310007986 */ /* 0x000fe2000c101924 */
[----:B------:R-:W-:Y:S05]  /*bfd0*/  EXIT ;  /* 0x000000000000794d */ /* 0x000fea0003800000 */
.L_x_19656:
        /* <DEDUP_REMOVED lines=10> */
.L_x_19669:
[----:B------:R-:W-:Y:S02]  /*c080*/  PRMT R4, R9, 0x8880, RZ ;  /* 0x0000888009047816 */ /* 0x000fe400000000ff */
[----:B------:R-:W-:Y:S02]  /*c090*/  CS2R R6, SRZ ;  /* 0x0000000000067805 */ /* 0x000fe4000001ff00 */
[----:B------:R-:W-:-:S06]  /*c0a0*/  PRMT R4, R4, 0x7710, RZ ;  /* 0x0000771004047816 */ /* 0x000fcc00000000ff */
[----:B------:R-:W0:Y:S02]  /*c0b0*/  I2F.F64.S16 R4, R4 ;  /* 0x0000000400047312 */ /* 0x000e240000101c00 */
[----:B0-----:R-:W-:Y:S01]  /*c0c0*/  STG.E.128 desc[UR36][R16.64], R4 ;  /* 0x0000000410007986 */ /* 0x001fe2000c101d24 */
[----:B------:R-:W-:Y:S05]  /*c0d0*/  EXIT ;  /* 0x000000000000794d */ /* 0x000fea0003800000 */
.L_x_19668:
[----:B------:R-:W-:-:S09]  /*c0e0*/  UISETP.NE.AND UP0, UPT, UR4, 0xf, UPT ;  /* 0x0000000f0400788c */ /* 0x000fd2000bf05270 */
[----:B------:R-:W-:Y:S05]  /*c0f0*/  BRA.U !UP0, `(.L_x_19670) ;  /* 0x0000000108e87547 */ /* 0x000fea000b800000 */
[----:B------:R-:W-:-:S09]  /*c100*/  UISETP.NE.AND UP0, UPT, UR4, 0x17, UPT ;  /* 0x000000170400788c */ /* 0x000fd2000bf05270 */
[----:B------:R-:W-:Y:S05]  /*c110*/  BRA.U !UP0, `(.L_x_19671) ;  /* 0x0000000108907547 */ /* 0x000fea000b800000 */
[----:B------:R-:W-:-:S09]  /*c120*/  UISETP.NE.AND UP0, UPT, UR4, 0x18, UPT ;  /* 0x000000180400788c */ /* 0x000fd2000bf05270 */
[----:B------:R-:W-:Y:S05]  /*c130*/  BRA.U !UP0, `(.L_x_19672) ;  /* 0x0000000108447547 */ /* 0x000fea000b800000 */
.L_x_19649:
        /* <DEDUP_REMOVED lines=16> */
.L_x_19673:
[----:B------:R-:W-:Y:S05]  /*c240*/  EXIT ;  /* 0x000000000000794d */ /* 0x000fea0003800000 */
.L_x_19672:
        /* <DEDUP_REMOVED lines=13> */
.L_x_19675:
[----:B------:R-:W-:Y:S05]  /*c320*/  BSYNC.RECONVERGENT B0 ;  /* 0x0000000000007941 */ /* 0x000fea0003800200 */
.L_x_19674:
[----:B------:R-:W-:-:S05]  /*c330*/  LOP3.LUT R3, R0, 0x80, R3, 0xf8, !PT ;  /* 0x0000008000037812 */ /* 0x000fca00078ef803 */
[----:B------:R-:W-:Y:S01]  /*c340*/  STG.E.U8 desc[UR36][R16.64], R3 ;  /* 0x0000000310007986 */ /* 0x000fe2000c101124 */
[----:B------:R-:W-:Y:S05]  /*c350*/  EXIT ;  /* 0x000000000000794d */ /* 0x000fea0003800000 */
.L_x_19671:
        /* <DEDUP_REMOVED lines=12> */
.L_x_19677:
[----:B------:R-:W-:Y:S01]  /*c420*/  IMAD.MOV.U32 R0, RZ, RZ, 0x7f ;  /* 0x0000007fff007424 */ /* 0x000fe200078e00ff */
[----:B------:R-:W-:-:S04]  /*c430*/  ISETP.GT.U32.AND P0, PT, R2, 0x7f800000, PT ;  /* 0x7f8000000200780c */ /* 0x000fc80003f04070 */
[----:B------:R-:W-:-:S09]  /*c440*/  SEL R0, R0, 0x7c, P0 ;  /* 0x0000007c00007807 */ /* 0x000fd20000000000 */
.L_x_19678:
[----:B------:R-:W-:Y:S05]  /*c450*/  BSYNC.RECONVERGENT B0 ;  /* 0x0000000000007941 */ /* 0x000fea0003800200 */
.L_x_19676:
[----:B------:R-:W-:-:S04]  /*c460*/  SHF.R.U32.HI R3, RZ, 0x18, R3 ;  /* 0x00000018ff037819 */ /* 0x000fc80000011603 */
[----:B------:R-:W-:-:S05]  /*c470*/  LOP3.LUT R3, R0, 0x80, R3, 0xf8, !PT ;  /* 0x0000008000037812 */ /* 0x000fca00078ef803 */
[----:B------:R-:W-:Y:S01]  /*c480*/  STG.E.U8 desc[UR36][R16.64], R3 ;  /* 0x0000000310007986 */ /* 0x000fe2000c101124 */
[----:B------:R-:W-:Y:S05]  /*c490*/  EXIT ;  /* 0x000000000000794d */ /* 0x000fea0003800000 */
.L_x_19670:
[----:B------:R-:W0:Y:S02]  /*c4a0*/  I2F.S8 R0, R9 ;  /* 0x0000000900007306 */ /* 0x000e240000001400 */
[----:B0-----:R-:W-:-:S05]  /*c4b0*/  F2FP.BF16.F32.PACK_AB R0, RZ, R0 ;  /* 0x00000000ff00723e */ /* 0x001fca00000010ff */
[----:B------:R-:W-:Y:S01]  /*c4c0*/  STG.E.U16 desc[UR36][R16.64], R0 ;  /* 0x0000000010007986 */ /* 0x000fe2000c101524 */
[----:B------:R-:W-:Y:S05]  /*c4d0*/  EXIT ;  /* 0x000000000000794d */ /* 0x000fea0003800000 */
        .weak           $__internal_48_$__cuda_sm20_div_s16
        .type           $__internal_48_$__cuda_sm20_div_s16,@function
        .size           $__internal_48_$__cuda_sm20_div_s16,(.L_x_22287 - $__internal_48_$__cuda_sm20_div_s16)
$__internal_48_$__cuda_sm20_div_s16:
        /* <DEDUP_REMOVED lines=24> */
[----:B------:R-:W-:Y:S05]  /*c660*/  RET.REL.NODEC R4 `(_ZN2at6native18elementwise_kernelILi128ELi4EZNS0_15gpu_kernel_implINS0_13AUnaryFunctorIaaaZZZNS0_15binary_internal21div_trunc_kernel_cudaERNS_18TensorIteratorBaseEENKUlvE_clEvENKUlvE0_clEvEUlaaE_EEEEvS6_RKT_EUliE_EEviT1_) ;  /* 0xffffff3804647950 */ /* 0x000fea0003c3ffff */
.L_x_19679:
        /* <DEDUP_REMOVED lines=9> */
.L_x_22287:


//--------------------- .text._ZN2at6native27unrolled_elementwise_kernelINS0_13AUnaryFunctorIaaaZZZNS0_15binary_internal21div_trunc_kernel_cudaERNS_18TensorIteratorBaseEENKUlvE_clEvENKUlvE0_clEvEUlaaE_EESt5arrayIPcLm2EELi4E23TrivialOffsetCalculatorILi1EjESE_NS0_6memory12LoadWithCastILi1EEENSF_13StoreWithCastILi1EEEEEviT_T0_T2_T3_T4_T5_ --------------------------
	.section	.text._ZN2at6native27unrolled_elementwise_kernelINS0_13AUnaryFunctorIaaaZZZNS0_15binary_internal21div_trunc_kernel_cudaERNS_18TensorIteratorBaseEENKUlvE_clEvENKUlvE0_clEvEUlaaE_EESt5arrayIPcLm2EELi4E23TrivialOffsetCalculatorILi1EjESE_NS0_6memory12LoadWithCastILi1EEENSF_13StoreWithCastILi1EEEEEviT_T0_T2_T3_T4_T5_,"ax",@progbits
	.align	128
        .global         _ZN2at6native27unrolled_elementwise_kernelINS0_13AUnaryFunctorIaaaZZZNS0_15binary_internal21div_trunc_kernel_cudaERNS_18TensorIteratorBaseEENKUlvE_clEvENKUlvE0_clEvEUlaaE_EESt5arrayIPcLm2EELi4E23TrivialOffsetCalculatorILi1EjESE_NS0_6memory12LoadWithCastILi1EEENSF_13StoreWithCastILi1EEEEEviT_T0_T2_T3_T4_T5_
        .type           _ZN2at6native27unrolled_elementwise_kernelINS0_13AUnaryFunctorIaaaZZZNS0_15binary_internal21div_trunc_kernel_cudaERNS_18TensorIteratorBaseEENKUlvE_clEvENKUlvE0_clEvEUlaaE_EESt5arrayIPcLm2EELi4E23TrivialOffsetCalculatorILi1EjESE_NS0_6memory12LoadWithCastILi1EEENSF_13StoreWithCastILi1EEEEEviT_T0_T2_T3_T4_T5_,@function
        .size           _ZN2at6native27unrolled_elementwise_kernelINS0_13AUnaryFunctorIaaaZZZNS0_15binary_internal21div_trunc_kernel_cudaERNS_18TensorIteratorBaseEENKUlvE_clEvENKUlvE0_clEvEUlaaE_EESt5arrayIPcLm2EELi4E23TrivialOffsetCalculatorILi1EjESE_NS0_6memory12LoadWithCastILi1EEENSF_13StoreWithCastILi1EEEEEviT_T0_T2_T3_T4_T5_,(.L_x_22288 - _ZN2at6native27unrolled_elementwise_kernelINS0_13AUnaryFunctorIaaaZZZNS0_15binary_internal21div_trunc_kernel_cudaERNS_18TensorIteratorBaseEENKUlvE_clEvENKUlvE0_clEvEUlaaE_EESt5arrayIPcLm2EELi4E23TrivialOffsetCalculatorILi1EjESE_NS0_6memory12LoadWithCastILi1EEENSF_13StoreWithCastILi1EEEEEviT_T0_T2_T3_T4_T5_)
        .other          _ZN2at6native27unrolled_elementwise_kernelINS0_13AUnaryFunctorIaaaZZZNS0_15binary_internal21div_trunc_kernel_cudaERNS_18TensorIteratorBaseEENKUlvE_clEvENKUlvE0_clEvEUlaaE_EESt5arrayIPcLm2EELi4E23TrivialOffsetCalculatorILi1EjESE_NS0_6memory12LoadWithCastILi1EEENSF_13StoreWithCastILi1EEEEEviT_T0_T2_T3_T4_T5_,@"STO_CUDA_ENTRY STV_DEFAULT"
_ZN2at6native27unrolled_elementwise_kernelINS0_13AUnaryFunctorIaaaZZZNS0_15binary_internal21div_trunc_kernel_cudaERNS_18TensorIteratorBaseEENKUlvE_clEvENKUlvE0_clEvEUlaaE_EESt5arrayIPcLm2EELi4E23TrivialOffsetCalculatorILi1EjESE_NS0_6memory12LoadWithCastILi1EEENSF_13StoreWithCastILi1EEEEEviT_T0_T2_T3_T4_T5_:
.text._ZN2at6native27unrolled_elementwise_kernelINS0_13AUnaryFunctorIaaaZZZNS0_15binary_internal21div_trunc_kernel_cudaERNS_18TensorIteratorBaseEENKUlvE_clEvENKUlvE0_clEvEUlaaE_EESt5arrayIPcLm2EELi4E23TrivialOffsetCalculatorILi1EjESE_NS0_6memory12LoadWithCastILi1EEENSF_13StoreWithCastILi1EEEEEviT_T0_T2_T3_T4_T5_:
        /* <DEDUP_REMOVED lines=31> */
.L_x_19685:
[----:B------:R3:W5:Y:S01]  /*01f0*/  LDG.E.U8 R0, desc[UR36][R4.64] ;  /* 0x0000002404007981 */ /* 0x000762000c1e1100 */
[----:B------:R-:W-:Y:S05]  /*0200*/  BRA `(.L_x_19687) ;  /* 0x0000000c00507947 */ /* 0x000fea0003800000 */
.L_x_19684:
        /* <DEDUP_REMOVED lines=8> */
.L_x_19689:
[----:B------:R1:W5:Y:S01]  /*0290*/  LDG.E.U8 R0, desc[UR36][R4.64] ;  /* 0x0000002404007981 */ /* 0x000362000c1e1100 */
[----:B------:R-:W-:Y:S05]  /*02a0*/  BRA `(.L_x_19687) ;  /* 0x0000000c00287947 */ /* 0x000fea0003800000 */
.L_x_19688:
[----:B------:R2:W5:Y:S01]  /*02b0*/  LDG.E.U16 R0, desc[UR36][R4.64] ;  /* 0x0000002404007981 */ /* 0x000562000c1e1500 */
[----:B------:R-:W-:Y:S05]  /*02c0*/  BRA `(.L_x_19687) ;  /* 0x0000000c00207947 */ /* 0x000fea0003800000 */
.L_x_19683:
        /* <DEDUP_REMOVED lines=9> */
.L_x_19691:
[----:B------:R-:W2:Y:S02]  /*0360*/  LDG.E.U16 R3, desc[UR36][R4.64] ;  /* 0x0000002404037981 */ /* 0x000ea4000c1e1500 */
[----:B--2---:R-:W-:-:S06]  /*0370*/  HADD2.F32 R3, -RZ, R3.H0_H0 ;  /* 0x20000003ff037230 */ /* 0x004fcc0000004100 */
[----:B------:R-:W0:Y:S02]  /*0380*/  F2I.FTZ.TRUNC.NTZ R3, R3 ;  /* 0x0000000300037305 */ /* 0x000e24000021f100 */
[----:B0-----:R-:W-:Y:S01]  /*0390*/  PRMT R0, R3, 0x7610, R0 ;  /* 0x0000761003007816 */ /* 0x001fe20000000000 */
[----:B------:R-:W-:Y:S06]  /*03a0*/  BRA `(.L_x_19687) ;  /* 0x0000000800e87947 */ /* 0x000fec0003800000 */
.L_x_19690:
        /* <DEDUP_REMOVED lines=9> */
.L_x_19693:
[----:B------:R-:W2:Y:S02]  /*0440*/  LDG.E.U16 R4, desc[UR36][R4.64] ;  /* 0x0000002404047981 */ /* 0x000ea4000c1e1500 */
[----:B--2---:R-:W-:-:S06]  /*0450*/  HADD2.F32 R3, -RZ, R4.H0_H0 ;  /* 0x20000004ff037230 */ /* 0x004fcc0000004100 */
[----:B------:R-:W0:Y:S02]  /*0460*/  F2I.FTZ.TRUNC.NTZ R3, R3 ;  /* 0x0000000300037305 */ /* 0x000e24000021f100 */
[----:B0-----:R-:W-:Y:S01]  /*0470*/  PRMT R0, R3, 0x7610, R0 ;  /* 0x0000761003007816 */ /* 0x001fe20000000000 */
[----:B------:R-:W-:Y:S06]  /*0480*/  BRA `(.L_x_19687) ;  /* 0x0000000800b07947 */ /* 0x000fec0003800000 */
.L_x_19692:
[----:B------:R-:W2:Y:S02]  /*0490*/  LDG.E.64 R4, desc[UR36][R4.64] ;  /* 0x0000002404047981 */ /* 0x000ea4000c1e1b00 */
[----:B--2---:R0:W1:Y:S02]  /*04a0*/  F2I.F64.TRUNC R0, R4 ;  /* 0x0000000400007311 */ /* 0x004064000030d100 */
[----:B01----:R-:W-:Y:S05]  /*04b0*/  BRA `(.L_x_19687) ;  /* 0x0000000800a47947 */ /* 0x003fea0003800000 */
.L_x_19682:
        /* <DEDUP_REMOVED lines=12> */
.L_x_19696:
[----:B------:R-:W2:Y:S02]  /*0580*/  LDG.E.64 R4, desc[UR36][R4.64] ;  /* 0x0000002404047981 */ /* 0x000ea4000c1e1b00 */
[----:B--2---:R0:W1:Y:S02]  /*0590*/  F2I.F64.TRUNC R0, R4 ;  /* 0x0000000400007311 */ /* 0x004064000030d100 */
[----:B01----:R-:W-:Y:S05]  /*05a0*/  BRA `(.L_x_19687) ;  /* 0x0000000800687947 */ /* 0x003fea0003800000 */
.L_x_19695:
        /* <DEDUP_REMOVED lines=27> */
.L_x_19698:
        /* <DEDUP_REMOVED lines=15> */
.L_x_19697:
[----:B------:R-:W2:Y:S02]  /*0850*/  LDG.E.U16 R3, desc[UR36][R4.64] ;  /* 0x0000002404037981 */ /* 0x000ea4000c1e1500 */
[----:B--2---:R-:W-:-:S06]  /*0860*/  IMAD.U32 R3, R3, 0x10000, RZ ;  /* 0x0001000003037824 */ /* 0x004fcc00078e00ff */
[----:B------:R-:W0:Y:S02]  /*0870*/  F2I.FTZ.TRUNC.NTZ R3, R3 ;  /* 0x0000000300037305 */ /* 0x000e24000021f100 */
[----:B0-----:R-:W-:Y:S01]  /*0880*/  PRMT R0, R3, 0x7610, R0 ;  /* 0x0000761003007816 */ /* 0x001fe20000000000 */
[----:B------:R-:W-:Y:S06]  /*0890*/  BRA `(.L_x_19687) ;  /* 0x0000000400ac7947 */ /* 0x000fec0003800000 */
.L_x_19694:
        /* <DEDUP_REMOVED lines=10> */
.L_x_19701:
        /* <DEDUP_REMOVED lines=21> */
.L_x_19705:
[----:B------:R-:W-:Y:S05]  /*0a90*/  BSYNC.RECONVERGENT B1 ;  /* 0x0000000000017941 */ /* 0x000fea0003800200 */
.L_x_19704:
[----:B------:R-:W-:Y:S01]  /*0aa0*/  IMAD.SHL.U32 R0, R0, 0x100000, RZ ;  /* 0x0010000000007824 */ /* 0x000fe200078e00ff */
[----:B------:R-:W-:-:S04]  /*0ab0*/  LEA R3, R3, 0x3b800000, 0x17 ;  /* 0x3b80000003037811 */ /* 0x000fc800078eb8ff */
[----:B------:R-:W-:-:S07]  /*0ac0*/  LOP3.LUT R3, R3, R0, R7, 0xfe, !PT ;  /* 0x0000000003037212 */ /* 0x000fce00078efe07 */
.L_x_19703:
[----:B------:R-:W-:Y:S05]  /*0ad0*/  BSYNC.RECONVERGENT B0 ;  /* 0x0000000000007941 */ /* 0x000fea0003800200 */
.L_x_19702:
[----:B------:R-:W0:Y:S02]  /*0ae0*/  F2I.FTZ.TRUNC.NTZ R3, R3 ;  /* 0x0000000300037305 */ /* 0x000e24000021f100 */
[----:B0-----:R-:W-:Y:S01]  /*0af0*/  PRMT R0, R3, 0x7610, R0 ;  /* 0x0000761003007816 */ /* 0x001fe20000000000 */
[----:B------:R-:W-:Y:S06]  /*0b00*/  BRA `(.L_x_19687) ;  /* 0x0000000400107947 */ /* 0x000fec0003800000 */
.L_x_19700:
        /* <DEDUP_REMOVED lines=21> */
.L_x_19709:
[----:B------:R-:W-:Y:S05]  /*0c60*/  BSYNC.RECONVERGENT B1 ;  /* 0x0000000000017941 */ /* 0x000fea0003800200 */
.L_x_19708:
[----:B------:R-:W-:Y:S01]  /*0c70*/  IMAD.SHL.U32 R0, R0, 0x200000, RZ ;  /* 0x0020000000007824 */ /* 0x000fe200078e00ff */
[----:B------:R-:W-:-:S04]  /*0c80*/  LEA R3, R3, 0x37800000, 0x17 ;  /* 0x3780000003037811 */ /* 0x000fc800078eb8ff */
[----:B------:R-:W-:-:S07]  /*0c90*/  LOP3.LUT R3, R3, R0, R7, 0xfe, !PT ;  /* 0x0000000003037212 */ /* 0x000fce00078efe07 */
.L_x_19707:
[----:B------:R-:W-:Y:S05]  /*0ca0*/  BSYNC.RECONVERGENT B0 ;  /* 0x0000000000007941 */ /* 0x000fea0003800200 */
.L_x_19706:
[----:B------:R-:W0:Y:S02]  /*0cb0*/  F2I.FTZ.TRUNC.NTZ R3, R3 ;  /* 0x0000000300037305 */ /* 0x000e24000021f100 */
[----:B0-----:R-:W-:Y:S01]  /*0cc0*/  PRMT R0, R3, 0x7610, R0 ;  /* 0x0000761003007816 */ /* 0x001fe20000000000 */
[----:B------:R-:W-:Y:S06]  /*0cd0*/  BRA `(.L_x_19687) ;  /* 0x00000000009c7947 */ /* 0x000fec0003800000 */
.L_x_19699:
[----:B------:R-:W-:-:S09]  /*0ce0*/  UISETP.NE.AND UP0, UPT, UR4, 0x1c, UPT ;  /* 0x0000001c0400788c */ /* 0x000fd2000bf05270 */
[----:B------:R-:W-:Y:S05]  /*0cf0*/  BRA.U !UP0, `(.L_x_19710) ;  /* 0x0000000108907547 */ /* 0x000fea000b800000 */
[----:B------:R-:W-:-:S09]  /*0d00*/  UISETP.NE.AND UP0, UPT, UR4, 0x1d, UPT ;  /* 0x0000001d0400788c */ /* 0x000fd2000bf05270 */
[----:B------:R-:W-:Y:S05]  /*0d10*/  BRA.U !UP0, `(.L_x_19711) ;  /* 0x0000000108807547 */ /* 0x000fea000b800000 */
[----:B------:R-:W-:-:S09]  /*0d20*/  UISETP.NE.AND UP0, UPT, UR4, 0x2c, UPT ;  /* 0x0000002c0400788c */ /* 0x000fd2000bf05270 */
[----:B------:R-:W-:Y:S05]  /*0d30*/  BRA.U !UP0, `(.L_x_19712) ;  /* 0x0000000108487547 */ /* 0x000fea000b800000 */
.L_x_19686:
        /* <DEDUP_REMOVED lines=16> */
.L_x_19713:
[----:B------:R-:W-:Y:S01]  /*0e40*/  PRMT R0, RZ, 0x7610, R0 ;  /* 0x00007610ff007816 */ /* 0x000fe20000000000 */
[----:B------:R-:W-:Y:S06]  /*0e50*/  BRA `(.L_x_19687) ;  /* 0x00000000003c7947 */ /* 0x000fec0003800000 */
.L_x_19712:
        /* <DEDUP_REMOVED lines=8> */
.L_x_19715:
[----:B------:R-:W-:Y:S05]  /*0ee0*/  BSYNC.RECONVERGENT B0 ;  /* 0x0000000000007941 */ /* 0x000fea0003800200 */
.L_x_19714:
[----:B------:R-:W0:Y:S02]  /*0ef0*/  F2I.FTZ.TRUNC.NTZ R3, R3 ;  /* 0x0000000300037305 */ /* 0x000e24000021f100 */
[----:B0-----:R-:W-:Y:S01]  /*0f00*/  PRMT R0, R3, 0x7610, R0 ;  /* 0x0000761003007816 */ /* 0x001fe20000000000 */
[----:B------:R-:W-:Y:S06]  /*0f10*/  BRA `(.L_x_19687) ;  /* 0x00000000000c7947 */ /* 0x000fec0003800000 */
.L_x_19711:
[----:B------:R0:W5:Y:S01]  /*0f20*/  LDG.E.U8 R0, desc[UR36][R4.64] ;  /* 0x0000002404007981 */ /* 0x000162000c1e1100 */
[----:B------:R-:W-:Y:S05]  /*0f30*/  BRA `(.L_x_19687) ;  /* 0x0000000000047947 */ /* 0x000fea0003800000 */
.L_x_19710:
[----:B------:R0:W5:Y:S02]  /*0f40*/  LDG.E.U8 R0, desc[UR36][R4.64] ;  /* 0x0000002404007981 */ /* 0x000164000c1e1100 */
.L_x_19687:
[----:B-1---5:R-:W-:Y:S01]  /*0f50*/  PRMT R0, R0, 0x8880, RZ ;  /* 0x0000888000007816 */ /* 0x022fe200000000ff */
[----:B------:R-:W-:-:S03]  /*0f60*/  VIADD R23, R25, 0x80 ;  /* 0x0000008019177836 */ /* 0x000fc60000000000 */
[----:B------:R-:W-:-:S07]  /*0f70*/  PRMT R22, R0, 0x7710, RZ ;  /* 0x0000771000167816 */ /* 0x000fce00000000ff */
.L_x_19681:
[----:B------:R-:W-:Y:S05]  /*0f80*/  BSYNC.RECONVERGENT B6 ;  /* 0x0000000000067941 */ /* 0x000fea0003800200 */
.L_x_19680:
        /* <DEDUP_REMOVED lines=23> */
.L_x_19721:
[----:B------:R0:W5:Y:S01]  /*1100*/  LDG.E.U8 R0, desc[UR36][R4.64] ;  /* 0x0000002404007981 */ /* 0x000162000c1e1100 */
[----:B------:R-:W-:Y:S05]  /*1110*/  BRA `(.L_x_19723) ;  /* 0x0000000c00507947 */ /* 0x000fea0003800000 */
.L_x_19720:
        /* <DEDUP_REMOVED lines=8> */
.L_x_19725:
[----:B------:R0:W5:Y:S01]  /*11a0*/  LDG.E.U8 R0, desc[UR36][R4.64] ;  /* 0x0000002404007981 */ /* 0x000162000c1e1100 */
[----:B------:R-:W-:Y:S05]  /*11b0*/  BRA `(.L_x_19723) ;  /* 0x0000000c00287947 */ /* 0x000fea0003800000 */
.L_x_19724:
[----:B------:R0:W5:Y:S01]  /*11c0*/  LDG.E.U16 R0, desc[UR36][R4.64] ;  /* 0x0000002404007981 */ /* 0x000162000c1e1500 */
[----:B------:R-:W-:Y:S05]  /*11d0*/  BRA `(.L_x_19723) ;  /* 0x0000000c00207947 */ /* 0x000fea0003800000 */
.L_x_19719:
        /* <DEDUP_REMOVED lines=9> */
.L_x_19727:
[----:B------:R-:W2:Y:S02]  /*1270*/  LDG.E.U16 R3, desc[UR36][R4.64] ;  /* 0x0000002404037981 */ /* 0x000ea4000c1e1500 */
[----:B--2---:R-:W-:-:S06]  /*1280*/  HADD2.F32 R3, -RZ, R3.H0_H0 ;  /* 0x20000003ff037230 */ /* 0x004fcc0000004100 */
[----:B------:R-:W0:Y:S02]  /*1290*/  F2I.FTZ.TRUNC.NTZ R3, R3 ;  /* 0x0000000300037305 */ /* 0x000e24000021f100 */
[----:B0-----:R-:W-:Y:S01]  /*12a0*/  PRMT R0, R3, 0x7610, R0 ;  /* 0x0000761003007816 */ /* 0x001fe20000000000 */
[----:B------:R-:W-:Y:S06]  /*12b0*/  BRA `(.L_x_19723) ;  /* 0x0000000800e87947 */ /* 0x000fec0003800000 */
.L_x_19726:
        /* <DEDUP_REMOVED lines=9> */
.L_x_19729:
[----:B------:R-:W2:Y:S02]  /*1350*/  LDG.E.U16 R4, desc[UR36][R4.64] ;  /* 0x0000002404047981 */ /* 0x000ea4000c1e1500 */
[----:B--2---:R-:W-:-:S06]  /*1360*/  HADD2.F32 R3, -RZ, R4.H0_H0 ;  /* 0x20000004ff037230 */ /* 0x004fcc0000004100 */
[----:B------:R-:W0:Y:S02]  /*1370*/  F2I.FTZ.TRUNC.NTZ R3, R3 ;  /* 0x0000000300037305 */ /* 0x000e24000021f100 */
[----:B0-----:R-:W-:Y:S01]  /*1380*/  PRMT R0, R3, 0x7610, R0 ;  /* 0x0000761003007816 */ /* 0x001fe20000000000 */
[----:B------:R-:W-:Y:S06]  /*1390*/  BRA `(.L_x_19723) ;  /* 0x0000000800b07947 */ /* 0x000fec0003800000 */
.L_x_19728:
[----:B------:R-:W2:Y:S02]  /*13a0*/  LDG.E.64 R4, desc[UR36][R4.64] ;  /* 0x0000002404047981 */ /* 0x000ea4000c1e1b00 */
[----:B--2---:R0:W1:Y:S02]  /*13b0*/  F2I.F64.TRUNC R0, R4 ;  /* 0x0000000400007311 */ /* 0x004064000030d100 */
[----:B01----:R-:W-:Y:S05]  /*13c0*/  BRA `(.L_x_19723) ;  /* 0x0000000800a47947 */ /* 0x003fea0003800000 */
.L_x_19718:
        /* <DEDUP_REMOVED lines=12> */
.L_x_19732:
[----:B------:R-:W2:Y:S02]  /*1490*/  LDG.E.64 R4, desc[UR36][R4.64] ;  /* 0x0000002404047981 */ /* 0x000ea4000c1e1b00 */
[----:B--2---:R0:W1:Y:S02]  /*14a0*/  F2I.F64.TRUNC R0, R4 ;  /* 0x0000000400007311 */ /* 0x004064000030d100 */
[----:B01----:R-:W-:Y:S05]  /*14b0*/  BRA `(.L_x_19723) ;  /* 0x0000000800687947 */ /* 0x003fea0003800000 */
.L_x_19731:
        /* <DEDUP_REMOVED lines=27> */
.L_x_19734:
        /* <DEDUP_REMOVED lines=15> */
.L_x_19733:
[----:B------:R-:W2:Y:S02]  /*1760*/  LDG.E.U16 R3, desc[UR36][R4.64] ;  /* 0x0000002404037981 */ /* 0x000ea4000c1e1500 */
[----:B--2---:R-:W-:-:S06]  /*1770*/  IMAD.U32 R3, R3, 0x10000, RZ ;  /* 0x0001000003037824 */ /* 0x004fcc00078e00ff */
[----:B------:R-:W0:Y:S02]  /*1780*/  F2I.FTZ.TRUNC.NTZ R3, R3 ;  /* 0x0000000300037305 */ /* 0x000e24000021f100 */
[----:B0-----:R-:W-:Y:S01]  /*1790*/  PRMT R0, R3, 0x7610, R0 ;  /* 0x0000761003007816 */ /* 0x001fe20000000000 */
[----:B------:R-:W-:Y:S06]  /*17a0*/  BRA `(.L_x_19723) ;  /* 0x0000000400ac7947 */ /* 0x000fec0003800000 */
.L_x_19730:
        /* <DEDUP_REMOVED lines=10> */
.L_x_19737:
        /* <DEDUP_REMOVED lines=21> */
.L_x_19741:
[----:B------:R-:W-:Y:S05]  /*19a0*/  BSYNC.RECONVERGENT B1 ;  /* 0x0000000000017941 */ /* 0x000fea0003800200 */
.L_x_19740:
[----:B------:R-:W-:Y:S01]  /*19b0*/  IMAD.SHL.U32 R0, R0, 0x100000, RZ ;  /* 0x0010000000007824 */ /* 0x000fe200078e00ff */
[----:B------:R-:W-:-:S04]  /*19c0*/  LEA R3, R3, 0x3b800000, 0x17 ;  /* 0x3b80000003037811 */ /* 0x000fc800078eb8ff */
[----:B------:R-:W-:-:S07]  /*19d0*/  LOP3.LUT R3, R3, R0, R7, 0xfe, !PT ;  /* 0x0000000003037212 */ /* 0x000fce00078efe07 */
.L_x_19739:
[----:B------:R-:W-:Y:S05]  /*19e0*/  BSYNC.RECONVERGENT B0 ;  /* 0x0000000000007941 */ /* 0x000fea0003800200 */
.L_x_19738:
[----:B------:R-:W0:Y:S02]  /*19f0*/  F2I.FTZ.TRUNC.NTZ R3, R3 ;  /* 0x0000000300037305 */ /* 0x000e24000021f100 */
[----:B0-----:R-:W-:Y:S01]  /*1a00*/  PRMT R0, R3, 0x7610, R0 ;  /* 0x0000761003007816 */ /* 0x001fe20000000000 */
[----:B------:R-:W-:Y:S06]  /*1a10*/  BRA `(.L_x_19723) ;  /* 0x0000000400107947 */ /* 0x000fec0003800000 */
.L_x_19736:
        /* <DEDUP_REMOVED lines=21> */
.L_x_19745:
[----:B------:R-:W-:Y:S05]  /*1b70*/  BSYNC.RECONVERGENT B1 ;  /* 0x0000000000017941 */ /* 0x000fea0003800200 */
.L_x_19744:
[----:B------:R-:W-:Y:S01]  /*1b80*/  IMAD.SHL.U32 R0, R0, 0x200000, RZ ;  /* 0x0020000000007824 */ /* 0x000fe200078e00ff */
[----:B------:R-:W-:-:S04]  /*1b90*/  LEA R3, R3, 0x37800000, 0x17 ;  /* 0x3780000003037811 */ /* 0x000fc800078eb8ff */
[----:B------:R-:W-:-:S07]  /*1ba0*/  LOP3.LUT R3, R3, R0, R7, 0xfe, !PT ;  /* 0x0000000003037212 */ /* 0x000fce00078efe07 */
.L_x_19743:
[----:B------:R-:W-:Y:S05]  /*1bb0*/  BSYNC.RECONVERGENT B0 ;  /* 0x0000000000007941 */ /* 0x000fea0003800200 */
.L_x_19742:
[----:B------:R-:W0:Y:S02]  /*1bc0*/  F2I.FTZ.TRUNC.NTZ R3, R3 ;  /* 0x0000000300037305 */ /* 0x000e24000021f100 */
[----:B0-----:R-:W-:Y:S01]  /*1bd0*/  PRMT R0, R3, 0x7610, R0 ;  /* 0x0000761003007816 */ /* 0x001fe20000000000 */
[----:B------:R-:W-:Y:S06]  /*1be0*/  BRA `(.L_x_19723) ;  /* 0x00000000009c7947 */ /* 0x000fec0003800000 */
.L_x_19735:
        /* <DEDUP_REMOVED lines=14> */
.L_x_19749:
[----:B------:R-:W-:Y:S05]  /*1cd0*/  BSYNC.RECONVERGENT B0 ;  /* 0x0000000000007941 */ /* 0x000fea0003800200 */
.L_x_19748:
[----:B------:R-:W0:Y:S02]  /*1ce0*/  F2I.FTZ.TRUNC.NTZ R3, R3 ;  /* 0x0000000300037305 */ /* 0x000e24000021f100 */
[----:B0-----:R-:W-:Y:S01]  /*1cf0*/  PRMT R0, R3, 0x7610, R0 ;  /* 0x0000761003007816 */ /* 0x001fe20000000000 */
[----:B------:R-:W-:Y:S06]  /*1d00*/  BRA `(.L_x_19723) ;  /* 0x0000000000547947 */ /* 0x000fec0003800000 */
.L_x_19722:
        /* <DEDUP_REMOVED lines=16> */
.L_x_19750:
[----:B------:R-:W-:Y:S01]  /*1e10*/  PRMT R0, RZ, 0x7610, R0 ;  /* 0x00007610ff007816 */ /* 0x000fe20000000000 */
[----:B------:R-:W-:Y:S06]  /*1e20*/  BRA `(.L_x_19723) ;  /* 0x00000000000c7947 */ /* 0x000fec0003800000 */
.L_x_19747:
[----:B------:R1:W5:Y:S01]  /*1e30*/  LDG.E.U8 R0, desc[UR36][R4.64] ;  /* 0x0000002404007981 */ /* 0x000362000c1e1100 */
[----:B------:R-:W-:Y:S05]  /*1e40*/  BRA `(.L_x_19723) ;  /* 0x0000000000047947 */ /* 0x000fea0003800000 */
.L_x_19746:
[----:B------:R0:W5:Y:S02]  /*1e50*/  LDG.E.U8 R0, desc[UR36][R4.64] ;  /* 0x0000002404007981 */ /* 0x000164000c1e1100 */
.L_x_19723:
[----:B-1--45:R-:W-:Y:S01]  /*1e60*/  PRMT R0, R0, 0x8880, RZ ;  /* 0x0000888000007816 */ /* 0x032fe200000000ff */
[----:B------:R-:W-:-:S03]  /*1e70*/  VIADD R23, R23, 0x80 ;  /* 0x0000008017177836 */ /* 0x000fc60000000000 */
[----:B------:R-:W-:-:S07]  /*1e80*/  PRMT R19, R0, 0x7710, RZ ;  /* 0x0000771000137816 */ /* 0x000fce00000000ff */
.L_x_19717:
[----:B------:R-:W-:Y:S05]  /*1e90*/  BSYNC.RECONVERGENT B6 ;  /* 0x0000000000067941 */ /* 0x000fea0003800200 */
.L_x_19716:
        /* <DEDUP_REMOVED lines=23> */
.L_x_19756:
[----:B------:R0:W5:Y:S01]  /*2010*/  LDG.E.U8 R0, desc[UR36][R4.64] ;  /* 0x0000002404007981 */ /* 0x000162000c1e1100 */
[----:B------:R-:W-:Y:S05]  /*2020*/  BRA `(.L_x_19758) ;  /* 0x0000000c00507947 */ /* 0x000fea0003800000 */
.L_x_19755:
        /* <DEDUP_REMOVED lines=8> */
.L_x_19760:
[----:B------:R0:W5:Y:S01]  /*20b0*/  LDG.E.U8 R0, desc[UR36][R4.64] ;  /* 0x0000002404007981 */ /* 0x000162000c1e1100 */
[----:B------:R-:W-:Y:S05]  /*20c0*/  BRA `(.L_x_19758) ;  /* 0x0000000c00287947 */ /* 0x000fea0003800000 */
.L_x_19759:
[----:B------:R0:W5:Y:S01]  /*20d0*/  LDG.E.U16 R0, desc[UR36][R4.64] ;  /* 0x0000002404007981 */ /* 0x000162000c1e1500 */
[----:B------:R-:W-:Y:S05]  /*20e0*/  BRA `(.L_x_19758) ;  /* 0x0000000c00207947 */ /* 0x000fea0003800000 */
.L_x_19754:
        /* <DEDUP_REMOVED lines=9> */
.L_x_19762:
[----:B------:R-:W2:Y:S02]  /*2180*/  LDG.E.U16 R3, desc[UR36][R4.64] ;  /* 0x0000002404037981 */ /* 0x000ea4000c1e1500 */
[----:B--2---:R-:W-:-:S06]  /*2190*/  HADD2.F32 R3, -RZ, R3.H0_H0 ;  /* 0x20000003ff037230 */ /* 0x004fcc0000004100 */
[----:B------:R-:W0:Y:S02]  /*21a0*/  F2I.FTZ.TRUNC.NTZ R3, R3 ;  /* 0x0000000300037305 */ /* 0x000e24000021f100 */
[----:B0-----:R-:W-:Y:S01]  /*21b0*/  PRMT R0, R3, 0x7610, R0 ;  /* 0x0000761003007816 */ /* 0x001fe20000000000 */
[----:B------:R-:W-:Y:S06]  /*21c0*/  BRA `(.L_x_19758) ;  /* 0x0000000800e87947 */ /* 0x000fec0003800000 */
.L_x_19761:
        /* <DEDUP_REMOVED lines=9> */
.L_x_19764:
[----:B------:R-:W2:Y:S02]  /*2260*/  LDG.E.U16 R4, desc[UR36][R4.64] ;  /* 0x0000002404047981 */ /* 0x000ea4000c1e1500 */
[----:B--2---:R-:W-:-:S06]  /*2270*/  HADD2.F32 R3, -RZ, R4.H0_H0 ;  /* 0x20000004ff037230 */ /* 0x004fcc0000004100 */
[----:B------:R-:W0:Y:S02]  /*2280*/  F2I.FTZ.TRUNC.NTZ R3, R3 ;  /* 0x0000000300037305 */ /* 0x000e24000021f100 */
[----:B0-----:R-:W-:Y:S01]  /*2290*/  PRMT R0, R3, 0x7610, R0 ;  /* 0x0000761003007816 */ /* 0x001fe20000000000 */
[----:B------:R-:W-:Y:S06]  /*22a0*/  BRA `(.L_x_19758) ;  /* 0x0000000800b07947 */ /* 0x000fec0003800000 */
.L_x_19763:
[----:B------:R-:W2:Y:S02]  /*22b0*/  LDG.E.64 R4, desc[UR36][R4.64] ;  /* 0x0000002404047981 */ /* 0x000ea4000c1e1b00 */
[----:B--2---:R0:W1:Y:S02]  /*22c0*/  F2I.F64.TRUNC R0, R4 ;  /* 0x0000000400007311 */ /* 0x004064000030d100 */
[----:B01----:R-:W-:Y:S05]  /*22d0*/  BRA `(.L_x_19758) ;  /* 0x0000000800a47947 */ /* 0x003fea0003800000 */
.L_x_19753:
        /* <DEDUP_REMOVED lines=12> */
.L_x_19767:
[----:B------:R-:W2:Y:S02]  /*23a0*/  LDG.E.64 R4, desc[UR36][R4.64] ;  /* 0x0000002404047981 */ /* 0x000ea4000c1e1b00 */
[----:B--2---:R3:W4:Y:S02]  /*23b0*/  F2I.F64.TRUNC R0, R4 ;  /* 0x0000000400007311 */ /* 0x004724000030d100 */
[----:B---34-:R-:W-:Y:S05]  /*23c0*/  BRA `(.L_x_19758) ;  /* 0x0000000800687947 */ /* 0x018fea0003800000 */
.L_x_19766:
        /* <DEDUP_REMOVED lines=27> */
.L_x_19769:
        /* <DEDUP_REMOVED lines=15> */
.L_x_19768:
[----:B------:R-:W2:Y:S02]  /*2670*/  LDG.E.U16 R3, desc[UR36][R4.64] ;  /* 0x0000002404037981 */ /* 0x000ea4000c1e1500 */
[----:B--2---:R-:W-:-:S06]  /*2680*/  IMAD.U32 R3, R3, 0x10000, RZ ;  /* 0x0001000003037824 */ /* 0x004fcc00078e00ff */
[----:B------:R-:W0:Y:S02]  /*2690*/  F2I.FTZ.TRUNC.NTZ R3, R3 ;  /* 0x0000000300037305 */ /* 0x000e24000021f100 */
[----:B0-----:R-:W-:Y:S01]  /*26a0*/  PRMT R0, R3, 0x7610, R0 ;  /* 0x0000761003007816 */ /* 0x001fe20000000000 */
[----:B------:R-:W-:Y:S06]  /*26b0*/  BRA `(.L_x_19758) ;  /* 0x0000000400ac7947 */ /* 0x000fec0003800000 */
.L_x_19765:
        /* <DEDUP_REMOVED lines=10> */
.L_x_19772:
        /* <DEDUP_REMOVED lines=21> */
.L_x_19776:
[----:B------:R-:W-:Y:S05]  /*28b0*/  BSYNC.RECONVERGENT B1 ;  /* 0x0000000000017941 */ /* 0x000fea0003800200 */
.L_x_19775:
[----:B------:R-:W-:Y:S01]  /*28c0*/  IMAD.SHL.U32 R0, R0, 0x100000, RZ ;  /* 0x0010000000007824 */ /* 0x000fe200078e00ff */
[----:B------:R-:W-:-:S04]  /*28d0*/  LEA R3, R3, 0x3b800000, 0x17 ;  /* 0x3b80000003037811 */ /* 0x000fc800078eb8ff */
[----:B------:R-:W-:-:S07]  /*28e0*/  LOP3.LUT R3, R3, R0, R7, 0xfe, !PT ;  /* 0x0000000003037212 */ /* 0x000fce00078efe07 */
.L_x_19774:
[----:B------:R-:W-:Y:S05]  /*28f0*/  BSYNC.RECONVERGENT B0 ;  /* 0x0000000000007941 */ /* 0x000fea0003800200 */
.L_x_19773:
[----:B------:R-:W0:Y:S02]  /*2900*/  F2I.FTZ.TRUNC.NTZ R3, R3 ;  /* 0x0000000300037305 */ /* 0x000e24000021f100 */
[----:B0-----:R-:W-:Y:S01]  /*2910*/  PRMT R0, R3, 0x7610, R0 ;  /* 0x0000761003007816 */ /* 0x001fe20000000000 */
[----:B------:R-:W-:Y:S06]  /*2920*/  BRA `(.L_x_19758) ;  /* 0x0000000400107947 */ /* 0x000fec0003800000 */
.L_x_19771:
        /* <DEDUP_REMOVED lines=21> */
.L_x_19780:
[----:B------:R-:W-:Y:S05]  /*2a80*/  BSYNC.RECONVERGENT B1 ;  /* 0x0000000000017941 */ /* 0x000fea0003800200 */
.L_x_19779:
[----:B------:R-:W-:Y:S01]  /*2a90*/  IMAD.SHL.U32 R0, R0, 0x200000, RZ ;  /* 0x0020000000007824 */ /* 0x000fe200078e00ff */
[----:B------:R-:W-:-:S04]  /*2aa0*/  LEA R3, R3, 0x37800000, 0x17 ;  /* 0x3780000003037811 */ /* 0x000fc800078eb8ff */
[----:B------:R-:W-:-:S07]  /*2ab0*/  LOP3.LUT R3, R3, R0, R7, 0xfe, !PT ;  /* 0x0000000003037212 */ /* 0x000fce00078efe07 */
.L_x_19778:
[----:B------:R-:W-:Y:S05]  /*2ac0*/  BSYNC.RECONVERGENT B0 ;  /* 0x0000000000007941 */ /* 0x000fea0003800200 */
.L_x_19777:
[----:B------:R-:W0:Y:S02]  /*2ad0*/  F2I.FTZ.TRUNC.NTZ R3, R3 ;  /* 0x0000000300037305 */ /* 0x000e24000021f100 */
[----:B0-----:R-:W-:Y:S01]  /*2ae0*/  PRMT R0, R3, 0x7610, R0 ;  /* 0x0000761003007816 */ /* 0x001fe20000000000 */
[----:B------:R-:W-:Y:S06]  /*2af0*/  BRA `(.L_x_19758) ;  /* 0x00000000009c7947 */ /* 0x000fec0003800000 */
.L_x_19770:
        /* <DEDUP_REMOVED lines=14> */
.L_x_19784:
[----:B------:R-:W-:Y:S05]  /*2be0*/  BSYNC.RECONVERGENT B0 ;  /* 0x0000000000007941 */ /* 0x000fea0003800200 */
.L_x_19783:
[----:B------:R-:W0:Y:S02]  /*2bf0*/  F2I.FTZ.TRUNC.NTZ R3, R3 ;  /* 0x0000000300037305 */ /* 0x000e24000021f100 */
[----:B0-----:R-:W-:Y:S01]  /*2c00*/  PRMT R0, R3, 0x7610, R0 ;  /* 0x0000761003007816 */ /* 0x001fe20000000000 */
[----:B------:R-:W-:Y:S06]  /*2c10*/  BRA `(.L_x_19758) ;  /* 0x0000000000547947 */ /* 0x000fec0003800000 */
.L_x_19757:
        /* <DEDUP_REMOVED lines=16> */
.L_x_19785:
[----:B------:R-:W-:Y:S01]  /*2d20*/  PRMT R0, RZ, 0x7610, R0 ;  /* 0x00007610ff007816 */ /* 0x000fe20000000000 */
[----:B------:R-:W-:Y:S06]  /*2d30*/  BRA `(.L_x_19758) ;  /* 0x00000000000c7947 */ /* 0x000fec0003800000 */
.L_x_19782:
[----:B------:R2:W5:Y:S01]  /*2d40*/  LDG.E.U8 R0, desc[UR36][R4.64] ;  /* 0x0000002404007981 */ /* 0x000562000c1e1100 */
[----:B------:R-:W-:Y:S05]  /*2d50*/  BRA `(.L_x_19758) ;  /* 0x0000000000047947 */ /* 0x000fea0003800000 */
.L_x_19781:
[----:B------:R1:W5:Y:S02]  /*2d60*/  LDG.E.U8 R0, desc[UR36][R4.64] ;  /* 0x0000002404007981 */ /* 0x000364000c1e1100 */
.L_x_19758:
[----:B-1--45:R-:W-:Y:S01]  /*2d70*/  PRMT R0, R0, 0x8880, RZ ;  /* 0x0000888000007816 */ /* 0x032fe200000000ff */
[----:B------:R-:W-:-:S03]  /*2d80*/  VIADD R23, R23, 0x80 ;  /* 0x0000008017177836 */ /* 0x000fc60000000000 */
[----:B------:R-:W-:-:S07]  /*2d90*/  PRMT R17, R0, 0x7710, RZ ;  /* 0x0000771000117816 */ /* 0x000fce00000000ff */
.L_x_19752:
[----:B------:R-:W-:Y:S05]  /*2da0*/  BSYNC.RECONVERGENT B6 ;  /* 0x0000000000067941 */ /* 0x000fea0003800200 */
.L_x_19751:
        /* <DEDUP_REMOVED lines=24> */
.L_x_19791:
[----:B------:R0:W5:Y:S01]  /*2f30*/  LDG.E.U8 R0, desc[UR36][R4.64] ;  /* 0x0000002404007981 */ /* 0x000162000c1e1100 */
[----:B------:R-:W-:Y:S05]  /*2f40*/  BRA `(.L_x_19793) ;  /* 0x0000000c00507947 */ /* 0x000fea0003800000 */
.L_x_19790:
        /* <DEDUP_REMOVED lines=8> */
.L_x_19795:
[----:B------:R0:W5:Y:S01]  /*2fd0*/  LDG.E.U8 R0, desc[UR36][R4.64] ;  /* 0x0000002404007981 */ /* 0x000162000c1e1100 */
[----:B------:R-:W-:Y:S05]  /*2fe0*/  BRA `(.L_x_19793) ;  /* 0x0000000c00287947 */ /* 0x000fea0003800000 */
.L_x_19794:
[----:B------:R0:W5:Y:S01]  /*2ff0*/  LDG.E.U16 R0, desc[UR36][R4.64] ;  /* 0x0000002404007981 */ /* 0x000162000c1e1500 */
[----:B------:R-:W-:Y:S05]  /*3000*/  BRA `(.L_x_19793) ;  /* 0x0000000c00207947 */ /* 0x000fea0003800000 */
.L_x_19789:
        /* <DEDUP_REMOVED lines=9> */
.L_x_19797:
[----:B------:R-:W2:Y:S02]  /*30a0*/  LDG.E.U16 R3, desc[UR36][R4.64] ;  /* 0x0000002404037981 */ /* 0x000ea4000c1e1500 */
[----:B--2---:R-:W-:-:S06]  /*30b0*/  HADD2.F32 R3, -RZ, R3.H0_H0 ;  /* 0x20000003ff037230 */ /* 0x004fcc0000004100 */
[----:B------:R-:W0:Y:S02]  /*30c0*/  F2I.FTZ.TRUNC.NTZ R3, R3 ;  /* 0x0000000300037305 */ /* 0x000e24000021f100 */
[----:B0-----:R-:W-:Y:S01]  /*30d0*/  PRMT R0, R3, 0x7610, R0 ;  /* 0x0000761003007816 */ /* 0x001fe20000000000 */
[----:B------:R-:W-:Y:S06]  /*30e0*/  BRA `(.L_x_19793) ;  /* 0x0000000800e87947 */ /* 0x000fec0003800000 */
.L_x_19796:
        /* <DEDUP_REMOVED lines=9> */
.L_x_19799:
[----:B------:R-:W2:Y:S02]  /*3180*/  LDG.E.U16 R4, desc[UR36][R4.64] ;  /* 0x0000002404047981 */ /* 0x000ea4000c1e1500 */
[----:B--2---:R-:W-:-:S06]  /*3190*/  HADD2.F32 R3, -RZ, R4.H0_H0 ;  /* 0x20000004ff037230 */ /* 0x004fcc0000004100 */
[----:B------:R-:W0:Y:S02]  /*31a0*/  F2I.FTZ.TRUNC.NTZ R3, R3 ;  /* 0x0000000300037305 */ /* 0x000e24000021f100 */
[----:B0-----:R-:W-:Y:S01]  /*31b0*/  PRMT R0, R3, 0x7610, R0 ;  /* 0x0000761003007816 */ /* 0x001fe20000000000 */
[----:B------:R-:W-:Y:S06]  /*31c0*/  BRA `(.L_x_19793) ;  /* 0x0000000800b07947 */ /* 0x000fec0003800000 */
.L_x_19798:
[----:B------:R-:W2:Y:S02]  /*31d0*/  LDG.E.64 R4, desc[UR36][R4.64] ;  /* 0x0000002404047981 */ /* 0x000ea4000c1e1b00 */
[----:B--2---:R0:W2:Y:S02]  /*31e0*/  F2I.F64.TRUNC R0, R4 ;  /* 0x0000000400007311 */ /* 0x0040a4000030d100 */
[----:B0-2---:R-:W-:Y:S05]  /*31f0*/  BRA `(.L_x_19793) ;  /* 0x0000000800a47947 */ /* 0x005fea0003800000 */
.L_x_19788:
        /* <DEDUP_REMOVED lines=12> */
.L_x_19802:
[----:B------:R-:W2:Y:S02]  /*32c0*/  LDG.E.64 R4, desc[UR36][R4.64] ;  /* 0x0000002404047981 */ /* 0x000ea4000c1e1b00 */
[----:B--2---:R4:W0:Y:S02]  /*32d0*/  F2I.F64.TRUNC R0, R4 ;  /* 0x0000000400007311 */ /* 0x004824000030d100 */
[----:B0---4-:R-:W-:Y:S05]  /*32e0*/  BRA `(.L_x_19793) ;  /* 0x0000000800687947 */ /* 0x011fea0003800000 */
.L_x_19801:
        /* <DEDUP_REMOVED lines=27> */
.L_x_19804:
        /* <DEDUP_REMOVED lines=15> */
.L_x_19803:
[----:B------:R-:W2:Y:S02]  /*3590*/  LDG.E.U16 R3, desc[UR36][R4.64] ;  /* 0x0000002404037981 */ /* 0x000ea4000c1e1500 */
[----:B--2---:R-:W-:-:S06]  /*35a0*/  IMAD.U32 R3, R3, 0x10000, RZ ;  /* 0x0001000003037824 */ /* 0x004fcc00078e00ff */
[----:B------:R-:W0:Y:S02]  /*35b0*/  F2I.FTZ.TRUNC.NTZ R3, R3 ;  /* 0x0000000300037305 */ /* 0x000e24000021f100 */
[----:B0-----:R-:W-:Y:S01]  /*35c0*/  PRMT R0, R3, 0x7610, R0 ;  /* 0x0000761003007816 */ /* 0x001fe20000000000 */
[----:B------:R-:W-:Y:S06]  /*35d0*/  BRA `(.L_x_19793) ;  /* 0x0000000400ac7947 */ /* 0x000fec0003800000 */
.L_x_19800:
        /* <DEDUP_REMOVED lines=10> */
.L_x_19807:
        /* <DEDUP_REMOVED lines=21> */
.L_x_19811:
[----:B------:R-:W-:Y:S05]  /*37d0*/  BSYNC.RECONVERGENT B1 ;  /* 0x0000000000017941 */ /* 0x000fea0003800200 */
.L_x_19810:
[----:B------:R-:W-:Y:S01]  /*37e0*/  IMAD.SHL.U32 R0, R0, 0x100000, RZ ;  /* 0x0010000000007824 */ /* 0x000fe200078e00ff */
[----:B------:R-:W-:-:S04]  /*37f0*/  LEA R3, R3, 0x3b800000, 0x17 ;  /* 0x3b80000003037811 */ /* 0x000fc800078eb8ff */
[----:B------:R-:W-:-:S07]  /*3800*/  LOP3.LUT R3, R3, R0, R7, 0xfe, !PT ;  /* 0x0000000003037212 */ /* 0x000fce00078efe07 */
.L_x_19809:
[----:B------:R-:W-:Y:S05]  /*3810*/  BSYNC.RECONVERGENT B0 ;  /* 0x0000000000007941 */ /* 0x000fea0003800200 */
.L_x_19808:
[----:B------:R-:W0:Y:S02]  /*3820*/  F2I.FTZ.TRUNC.NTZ R3, R3 ;  /* 0x0000000300037305 */ /* 0x000e24000021f100 */
[----:B0-----:R-:W-:Y:S01]  /*3830*/  PRMT R0, R3, 0x7610, R0 ;  /* 0x0000761003007816 */ /* 0x001fe20000000000 */
[----:B------:R-:W-:Y:S06]  /*3840*/  BRA `(.L_x_19793) ;  /* 0x0000000400107947 */ /* 0x000fec0003800000 */
.L_x_19806:
        /* <DEDUP_REMOVED lines=21> */
.L_x_19815:
[----:B------:R-:W-:Y:S05]  /*39a0*/  BSYNC.RECONVERGENT B1 ;  /* 0x0000000000017941 */ /* 0x000fea0003800200 */
.L_x_19814:
[----:B------:R-:W-:Y:S01]  /*39b0*/  IMAD.SHL.U32 R0, R0, 0x200000, RZ ;  /* 0x0020000000007824 */ /* 0x000fe200078e00ff */
[----:B------:R-:W-:-:S04]  /*39c0*/  LEA R3, R3, 0x37800000, 0x17 ;  /* 0x3780000003037811 */ /* 0x000fc800078eb8ff */
[----:B------:R-:W-:-:S07]  /*39d0*/  LOP3.LUT R3, R3, R0, R7, 0xfe, !PT ;  /* 0x0000000003037212 */ /* 0x000fce00078efe07 */
.L_x_19813:
[----:B------:R-:W-:Y:S05]  /*39e0*/  BSYNC.RECONVERGENT B0 ;  /* 0x0000000000007941 */ /* 0x000fea0003800200 */
.L_x_19812:
[----:B------:R-:W0:Y:S02]  /*39f0*/  F2I.FTZ.TRUNC.NTZ R3, R3 ;  /* 0x0000000300037305 */ /* 0x000e24000021f100 */
[----:B0-----:R-:W-:Y:S01]  /*3a00*/  PRMT R0, R3, 0x7610, R0 ;  /* 0x0000761003007816 */ /* 0x001fe20000000000 */
[----:B------:R-:W-:Y:S06]  /*3a10*/  BRA `(.L_x_19793) ;  /* 0x00000000009c7947 */ /* 0x000fec0003800000 */
.L_x_19805:
        /* <DEDUP_REMOVED lines=14> */
.L_x_19819:
[----:B------:R-:W-:Y:S05]  /*3b00*/  BSYNC.RECONVERGENT B0 ;  /* 0x0000000000007941 */ /* 0x000fea0003800200 */
.L_x_19818:
[----:B------:R-:W0:Y:S02]  /*3b10*/  F2I.FTZ.TRUNC.NTZ R3, R3 ;  /* 0x0000000300037305 */ /* 0x000e24000021f100 */
[----:B0-----:R-:W-:Y:S01]  /*3b20*/  PRMT R0, R3, 0x7610, R0 ;  /* 0x0000761003007816 */ /* 0x001fe20000000000 */
[----:B------:R-:W-:Y:S06]  /*3b30*/  BRA `(.L_x_19793) ;  /* 0x0000000000547947 */ /* 0x000fec0003800000 */
.L_x_19792:
        /* <DEDUP_REMOVED lines=16> */
.L_x_19820:
[----:B------:R-:W-:Y:S01]  /*3c40*/  PRMT R0, RZ, 0x7610, R0 ;  /* 0x00007610ff007816 */ /* 0x000fe20000000000 */
[----:B------:R-:W-:Y:S06]  /*3c50*/  BRA `(.L_x_19793) ;  /* 0x00000000000c7947 */ /* 0x000fec0003800000 */
.L_x_19817:
[----:B------:R3:W5:Y:S01]  /*3c60*/  LDG.E.U8 R0, desc[UR36][R4.64] ;  /* 0x0000002404007981 */ /* 0x000762000c1e1100 */
[----:B------:R-:W-:Y:S05]  /*3c70*/  BRA `(.L_x_19793) ;  /* 0x0000000000047947 */ /* 0x000fea0003800000 */
.L_x_19816:
[----:B------:R2:W5:Y:S02]  /*3c80*/  LDG.E.U8 R0, desc[UR36][R4.64] ;  /* 0x0000002404007981 */ /* 0x000564000c1e1100 */
.L_x_19793:
[----:B0-2--5:R-:W-:-:S04]  /*3c90*/  PRMT R0, R0, 0x8880, RZ ;  /* 0x0000888000007816 */ /* 0x025fc800000000ff */
[----:B------:R-:W-:-:S07]  /*3ca0*/  PRMT R0, R0, 0x7710, RZ ;  /* 0x0000771000007816 */ /* 0x000fce00000000ff */
.L_x_19787:
[----:B------:R-:W-:Y:S05]  /*3cb0*/  BSYNC.RECONVERGENT B6 ;  /* 0x0000000000067941 */ /* 0x000fea0003800200 */
.L_x_19786:
[----:B------:R-:W-:Y:S01]  /*3cc0*/  ISETP.GE.AND P0, PT, R25, R16, PT ;  /* 0x000000101900720c */ /* 0x000fe20003f06270 */
[----:B------:R-:W-:-:S12]  /*3cd0*/  BSSY.RECONVERGENT B0, `(.L_x_19821) ;  /* 0x0000007000007945 */ /* 0x000fd80003800200 */
[----:B------:R-:W-:Y:S05]  /*3ce0*/  @P0 BRA `(.L_x_19822) ;  /* 0x0000000000140947 */ /* 0x000fea0003800000 */
[----:B0-234-:R-:W-:Y:S02]  /*3cf0*/  PRMT R5, R22, 0x9910, RZ ;  /* 0x0000991016057816 */ /* 0x01dfe400000000ff */
[----:B-1----:R-:W-:Y:S02]  /*3d00*/  PRMT R6, R18, 0x8880, RZ ;  /* 0x0000888012067816 */ /* 0x002fe400000000ff */
[----:B------:R-:W-:-:S07]  /*3d10*/  MOV R4, 0x3d30 ;  /* 0x00003d3000047802 */ /* 0x000fce0000000f00 */
[----:B------:R-:W-:Y:S05]  /*3d20*/  CALL.REL.NOINC `($__internal_49_$__cuda_sm20_div_s16) ;  /* 0x0000004000847944 */ /* 0x000fea0003c00000 */
[----:B------:R-:W-:-:S07]  /*3d30*/  IMAD.MOV.U32 R3, RZ, RZ, R6 ;  /* 0x000000ffff037224 */ /* 0x000fce00078e0006 */
.L_x_19822:
[----:B------:R-:W-:Y:S05]  /*3d40*/  BSYNC.RECONVERGENT B0 ;  /* 0x0000000000007941 */ /* 0x000fea0003800200 */
.L_x_19821:
[----:B------:R-:W-:Y:S01]  /*3d50*/  VIADD R23, R25, 0x80 ;  /* 0x0000008019177836 */ /* 0x000fe20000000000 */
[----:B------:R-:W-:Y:S04]  /*3d60*/  BSSY.RECONVERGENT B0, `(.L_x_19823) ;  /* 0x0000008000007945 */ /* 0x000fe80003800200 */
[----:B------:R-:W-:-:S13]  /*3d70*/  ISETP.GE.AND P0, PT, R23, R16, PT ;  /* 0x000000101700720c */ /* 0x000fda0003f06270 */
[----:B------:R-:W-:Y:S05]  /*3d80*/  @P0 BRA `(.L_x_19824) ;  /* 0x0000000000140947 */ /* 0x000fea0003800000 */
[----:B0-234-:R-:W-:Y:S02]  /*3d90*/  PRMT R5, R19, 0x9910, RZ ;  /* 0x0000991013057816 */ /* 0x01dfe400000000ff */
[----:B-1----:R-:W-:Y:S02]  /*3da0*/  PRMT R6, R18, 0x8880, RZ ;  /* 0x0000888012067816 */ /* 0x002fe400000000ff */
[----:B------:R-:W-:-:S07]  /*3db0*/  MOV R4, 0x3dd0 ;  /* 0x00003dd000047802 */ /* 0x000fce0000000f00 */
[----:B------:R-:W-:Y:S05]  /*3dc0*/  CALL.REL.NOINC `($__internal_49_$__cuda_sm20_div_s16) ;  /* 0x00000040005c7944 */ /* 0x000fea0003c00000 */
[----:B------:R-:W-:-:S07]  /*3dd0*/  IMAD.MOV.U32 R22, RZ, RZ, R6 ;  /* 0x000000ffff167224 */ /* 0x000fce00078e0006 */
.L_x_19824:
[----:B------:R-:W-:Y:S05]  /*3de0*/  BSYNC.RECONVERGENT B0 ;  /* 0x0000000000007941 */ /* 0x000fea0003800200 */
.L_x_19823:
[----:B0-234-:R-:W-:Y:S01]  /*3df0*/  VIADD R5, R25, 0x100 ;  /* 0x0000010019057836 */ /* 0x01dfe20000000000 */
[----:B------:R-:W-:Y:S04]  /*3e00*/  BSSY.RECONVERGENT B0, `(.L_x_19825) ;  /* 0x0000008000007945 */ /* 0x000fe80003800200 */
[----:B------:R-:W-:-:S13]  /*3e10*/  ISETP.GE.AND P0, PT, R5, R16, PT ;  /* 0x000000100500720c */ /* 0x000fda0003f06270 */
[----:B------:R-:W-:Y:S05]  /*3e20*/  @P0 BRA `(.L_x_19826) ;  /* 0x0000000000140947 */ /* 0x000fea0003800000 */
[----:B------:R-:W-:Y:S02]  /*3e30*/  PRMT R5, R17, 0x9910, RZ ;  /* 0x0000991011057816 */ /* 0x000fe400000000ff */
[----:B-1----:R-:W-:Y:S02]  /*3e40*/  PRMT R6, R18, 0x8880, RZ ;  /* 0x0000888012067816 */ /* 0x002fe400000000ff */
[----:B------:R-:W-:-:S07]  /*3e50*/  MOV R4, 0x3e70 ;  /* 0x00003e7000047802 */ /* 0x000fce0000000f00 */
[----:B------:R-:W-:Y:S05]  /*3e60*/  CALL.REL.NOINC `($__internal_49_$__cuda_sm20_div_s16) ;  /* 0x0000004000347944 */ /* 0x000fea0003c00000 */
[----:B------:R-:W-:-:S07]  /*3e70*/  IMAD.MOV.U32 R17, RZ, RZ, R6 ;  /* 0x000000ffff117224 */ /* 0x000fce00078e0006 */
.L_x_19826:
[----:B------:R-:W-:Y:S05]  /*3e80*/  BSYNC.RECONVERGENT B0 ;  /* 0x0000000000007941 */ /* 0x000fea0003800200 */
.L_x_19825:
[----:B------:R-:W-:Y:S01]  /*3e90*/  VIADD R5, R25, 0x180 ;  /* 0x0000018019057836 */ /* 0x000fe20000000000 */
[----:B------:R-:W-:Y:S04]  /*3ea0*/  BSSY.RECONVERGENT B0, `(.L_x_19827) ;  /* 0x0000008000007945 */ /* 0x000fe80003800200 */
[----:B------:R-:W-:-:S13]  /*3eb0*/  ISETP.GE.AND P0, PT, R5, R16, PT ;  /* 0x000000100500720c */ /* 0x000fda0003f06270 */
[----:B------:R-:W-:Y:S05]  /*3ec0*/  @P0 BRA `(.L_x_19828) ;  /* 0x0000000000140947 */ /* 0x000fea0003800000 */
[----:B-1----:R-:W-:Y:S02]  /*3ed0*/  PRMT R6, R18, 0x8880, RZ ;  /* 0x0000888012067816 */ /* 0x002fe400000000ff */
[----:B------:R-:W-:Y:S02]  /*3ee0*/  PRMT R5, R0, 0x9910, RZ ;  /* 0x0000991000057816 */ /* 0x000fe400000000ff */
[----:B------:R-:W-:-:S07]  /*3ef0*/  MOV R4, 0x3f10 ;  /* 0x00003f1000047802 */ /* 0x000fce0000000f00 */
[----:B------:R-:W-:Y:S05]  /*3f00*/  CALL.REL.NOINC `($__internal_49_$__cuda_sm20_div_s16) ;  /* 0x00000040000c7944 */ /* 0x000fea0003c00000 */
[----:B------:R-:W-:-:S07]  /*3f10*/  IMAD.MOV.U32 R18, RZ, RZ, R6 ;  /* 0x000000ffff127224 */ /* 0x000fce00078e0006 */
.L_x_19828:
[----:B------:R-:W-:Y:S05]  /*3f20*/  BSYNC.RECONVERGENT B0 ;  /* 0x0000000000007941 */ /* 0x000fea0003800200 */
.L_x_19827:
        /* <DEDUP_REMOVED lines=26> */
.L_x_19835:
[----:B------:R0:W-:Y:S01]  /*40d0*/  STG.E.U8 desc[UR36][R8.64], R3 ;  /* 0x0000000308007986 */ /* 0x0001e2000c101124 */
[----:B------:R-:W-:Y:S01]  /*40e0*/  IMAD.MOV.U32 R25, RZ, RZ, R23 ;  /* 0x000000ffff197224 */ /* 0x000fe200078e0017 */
[----:B------:R-:W-:Y:S06]  /*40f0*/  BRA `(.L_x_19837) ;  /* 0x0000000c00d87947 */ /* 0x000fec0003800000 */
.L_x_19834:
        /* <DEDUP_REMOVED lines=13> */
.L_x_19839:
[----:B------:R-:W-:Y:S01]  /*41d0*/  LOP3.LUT R3, R3, 0xffff, RZ, 0xc0, !PT ;  /* 0x0000ffff03037812 */ /* 0x000fe200078ec0ff */
[----:B------:R-:W-:-:S03]  /*41e0*/  IMAD.MOV.U32 R25, RZ, RZ, R23 ;  /* 0x000000ffff197224 */ /* 0x000fc600078e0017 */
[----:B------:R-:W-:-:S05]  /*41f0*/  PRMT R3, R3, 0x8880, RZ ;  /* 0x0000888003037816 */ /* 0x000fca00000000ff */
[----:B------:R0:W-:Y:S01]  /*4200*/  STG.E desc[UR36][R8.64], R3 ;  /* 0x0000000308007986 */ /* 0x0001e2000c101924 */
[----:B------:R-:W-:Y:S05]  /*4210*/  BRA `(.L_x_19837) ;  /* 0x0000000c00907947 */ /* 0x000fea0003800000 */
.L_x_19838:
[----:B------:R-:W-:Y:S01]  /*4220*/  PRMT R3, R3, 0x8880, RZ ;  /* 0x0000888003037816 */ /* 0x000fe200000000ff */
[----:B------:R-:W-:-:S03]  /*4230*/  IMAD.MOV.U32 R25, RZ, RZ, R23 ;  /* 0x000000ffff197224 */ /* 0x000fc600078e0017 */
[----:B------:R-:W-:-:S05]  /*4240*/  PRMT R3, R3, 0x7710, RZ ;  /* 0x0000771003037816 */ /* 0x000fca00000000ff */
[----:B------:R0:W-:Y:S01]  /*4250*/  STG.E.U16 desc[UR36][R8.64], R3 ;  /* 0x0000000308007986 */ /* 0x0001e2000c101524 */
[----:B------:R-:W-:Y:S05]  /*4260*/  BRA `(.L_x_19837) ;  /* 0x0000000c007c7947 */ /* 0x000fea0003800000 */
.L_x_19833:
        /* <DEDUP_REMOVED lines=10> */
.L_x_19841:
[----:B------:R-:W0:Y:S01]  /*4310*/  I2F.S8 R0, R3 ;  /* 0x0000000300007306 */ /* 0x000e220000001400 */
[----:B------:R-:W-:Y:S01]  /*4320*/  IMAD.MOV.U32 R25, RZ, RZ, R23 ;  /* 0x000000ffff197224 */ /* 0x000fe200078e0017 */
[----:B0-----:R-:W-:-:S05]  /*4330*/  F2FP.F16.F32.PACK_AB R0, RZ, R0 ;  /* 0x00000000ff00723e */ /* 0x001fca00000000ff */
[----:B------:R0:W-:Y:S01]  /*4340*/  STG.E.U16 desc[UR36][R8.64], R0 ;  /* 0x0000000008007986 */ /* 0x0001e2000c101524 */
[----:B------:R-:W-:Y:S05]  /*4350*/  BRA `(.L_x_19837) ;  /* 0x0000000c00407947 */ /* 0x000fea0003800000 */
.L_x_19840:
        /* <DEDUP_REMOVED lines=11> */
.L_x_19843:
[----:B------:R-:W0:Y:S01]  /*4410*/  I2F.S8 R3, R3 ;  /* 0x0000000300037306 */ /* 0x000e220000001400 */
[----:B------:R-:W-:Y:S01]  /*4420*/  IMAD.MOV.U32 R25, RZ, RZ, R23 ;  /* 0x000000ffff197224 */ /* 0x000fe200078e0017 */
[----:B0-----:R-:W-:-:S04]  /*4430*/  F2FP.F16.F32.PACK_AB R3, RZ, R3 ;  /* 0x00000003ff03723e */ /* 0x001fc800000000ff */
[----:B------:R-:W-:-:S05]  /*4440*/  PRMT R3, R3, 0x5410, RZ ;  /* 0x0000541003037816 */ /* 0x000fca00000000ff */
[----:B------:R0:W-:Y:S01]  /*4450*/  STG.E desc[UR36][R8.64], R3 ;  /* 0x0000000308007986 */ /* 0x0001e2000c101924 */
[----:B------:R-:W-:Y:S05]  /*4460*/  BRA `(.L_x_19837) ;  /* 0x0000000800fc7947 */ /* 0x000fea0003800000 */
.L_x_19842:
[----:B------:R-:W-:Y:S01]  /*4470*/  PRMT R4, R3, 0x8880, RZ ;  /* 0x0000888003047816 */ /* 0x000fe200000000ff */
[----:B------:R-:W-:-:S03]  /*4480*/  IMAD.MOV.U32 R25, RZ, RZ, R23 ;  /* 0x000000ffff197224 */ /* 0x000fc600078e0017 */
[----:B------:R-:W-:-:S06]  /*4490*/  PRMT R4, R4, 0x7710, RZ ;  /* 0x0000771004047816 */ /* 0x000fcc00000000ff */
[----:B------:R-:W0:Y:S02]  /*44a0*/  I2F.F64.S16 R4, R4 ;  /* 0x0000000400047312 */ /* 0x000e240000101c00 */
[----:B0-----:R0:W-:Y:S01]  /*44b0*/  STG.E.64 desc[UR36][R8.64], R4 ;  /* 0x0000000408007986 */ /* 0x0011e2000c101b24 */
[----:B------:R-:W-:Y:S05]  /*44c0*/  BRA `(.L_x_19837) ;  /* 0x0000000800e47947 */ /* 0x000fea0003800000 */
.L_x_19832:
        /* <DEDUP_REMOVED lines=13> */
.L_x_19846:
[----:B------:R-:W-:Y:S02]  /*45a0*/  PRMT R4, R3, 0x8880, RZ ;  /* 0x0000888003047816 */ /* 0x000fe400000000ff */
[----:B------:R-:W-:Y:S01]  /*45b0*/  CS2R R6, SRZ ;  /* 0x0000000000067805 */ /* 0x000fe2000001ff00 */
[----:B------:R-:W-:Y:S01]  /*45c0*/  IMAD.MOV.U32 R25, RZ, RZ, R23 ;  /* 0x000000ffff197224 */ /* 0x000fe200078e0017 */
[----:B------:R-:W-:-:S06]  /*45d0*/  PRMT R4, R4, 0x7710, RZ ;  /* 0x0000771004047816 */ /* 0x000fcc00000000ff */
[----:B------:R-:W0:Y:S02]  /*45e0*/  I2F.F64.S16 R4, R4 ;  /* 0x0000000400047312 */ /* 0x000e240000101c00 */
[----:B0-----:R0:W-:Y:S01]  /*45f0*/  STG.E.128 desc[UR36][R8.64], R4 ;  /* 0x0000000408007986 */ /* 0x0011e2000c101d24 */
[----:B------:R-:W-:Y:S05]  /*4600*/  BRA `(.L_x_19837) ;  /* 0x0000000800947947 */ /* 0x000fea0003800000 */
.L_x_19845:
        /* <DEDUP_REMOVED lines=19> */
.L_x_19850:
[----:B------:R-:W-:Y:S05]  /*4740*/  BSYNC.RECONVERGENT B0 ;  /* 0x0000000000007941 */ /* 0x000fea0003800200 */
.L_x_19849:
[----:B------:R-:W-:Y:S01]  /*4750*/  LOP3.LUT R5, R0, 0x80, R5, 0xf8, !PT ;  /* 0x0000008000057812 */ /* 0x000fe200078ef805 */
[----:B------:R-:W-:-:S04]  /*4760*/  IMAD.MOV.U32 R25, RZ, RZ, R23 ;  /* 0x000000ffff197224 */ /* 0x000fc800078e0017 */
[----:B------:R2:W-:Y:S01]  /*4770*/  STG.E.U8 desc[UR36][R8.64], R5 ;  /* 0x0000000508007986 */ /* 0x0005e2000c101124 */
[----:B------:R-:W-:Y:S05]  /*4780*/  BRA `(.L_x_19837) ;  /* 0x0000000800347947 */ /* 0x000fea0003800000 */
.L_x_19848:
        /* <DEDUP_REMOVED lines=15> */
.L_x_19852:
[----:B------:R-:W-:Y:S05]  /*4880*/  BSYNC.RECONVERGENT B0 ;  /* 0x0000000000007941 */ /* 0x000fea0003800200 */
.L_x_19851:
[----:B------:R-:W-:Y:S01]  /*4890*/  LOP3.LUT R5, R0, 0x80, R5, 0xf8, !PT ;  /* 0x0000008000057812 */ /* 0x000fe200078ef805 */
[----:B------:R-:W-:-:S04]  /*48a0*/  IMAD.MOV.U32 R25, RZ, RZ, R23 ;  /* 0x000000ffff197224 */ /* 0x000fc800078e0017 */
[----:B------:R3:W-:Y:S01]  /*48b0*/  STG.E.U8 desc[UR36][R8.64], R5 ;  /* 0x0000000508007986 */ /* 0x0007e2000c101124 */
[----:B------:R-:W-:Y:S05]  /*48c0*/  BRA `(.L_x_19837) ;  /* 0x0000000400e47947 */ /* 0x000fea0003800000 */
.L_x_19847:
[----:B------:R-:W0:Y:S01]  /*48d0*/  I2F.S8 R0, R3 ;  /* 0x0000000300007306 */ /* 0x000e220000001400 */
[----:B------:R-:W-:Y:S01]  /*48e0*/  IMAD.MOV.U32 R25, RZ, RZ, R23 ;  /* 0x000000ffff197224 */ /* 0x000fe200078e0017 */
[----:B0-----:R-:W-:-:S05]  /*48f0*/  F2FP.BF16.F32.PACK_AB R0, RZ, R0 ;  /* 0x00000000ff00723e */ /* 0x001fca00000010ff */
[----:B------:R0:W-:Y:S01]  /*4900*/  STG.E.U16 desc[UR36][R8.64], R0 ;  /* 0x0000000008007986 */ /* 0x0001e2000c101524 */
[----:B------:R-:W-:Y:S05]  /*4910*/  BRA `(.L_x_19837) ;  /* 0x0000000400d07947 */ /* 0x000fea0003800000 */
.L_x_19844:
        /* <DEDUP_REMOVED lines=13> */
.L_x_19855:
        /* <DEDUP_REMOVED lines=13> */
.L_x_19858:
[----:B------:R-:W-:-:S04]  /*4ac0*/  SHF.R.U32.HI R0, RZ, 0x14, R3 ;  /* 0x00000014ff007819 */ /* 0x000fc80000011603 */
[----:B------:R-:W-:-:S04]  /*4ad0*/  LOP3.LUT R0, R0, 0x1, RZ, 0xc0, !PT ;  /* 0x0000000100007812 */ /* 0x000fc800078ec0ff */
[----:B------:R-:W-:-:S04]  /*4ae0*/  IADD3 R0, PT, PT, R3, 0x487ffff, R0 ;  /* 0x0487ffff03007810 */ /* 0x000fc80007ffe000 */
[----:B------:R-:W-:-:S04]  /*4af0*/  SHF.R.U32.HI R0, RZ, 0x14, R0 ;  /* 0x00000014ff007819 */ /* 0x000fc80000011600 */
[----:B------:R-:W-:-:S07]  /*4b00*/  LOP3.LUT R0, R0, 0xff, RZ, 0xc0, !PT ;  /* 0x000000ff00007812 */ /* 0x000fce00078ec0ff */
.L_x_19859:
[----:B------:R-:W-:-:S04]  /*4b10*/  SHF.R.U32.HI R3, RZ, 0x18, R3 ;  /* 0x00000018ff037819 */ /* 0x000fc80000011603 */
[----:B------:R-:W-:-:S04]  /*4b20*/  LOP3.LUT R0, R0, 0x80, R3, 0xf8, !PT ;  /* 0x0000008000007812 */ /* 0x000fc800078ef803 */
[----:B------:R-:W-:-:S07]  /*4b30*/  PRMT R4, R0, 0x7610, R4 ;  /* 0x0000761000047816 */ /* 0x000fce0000000004 */
.L_x_19857:
[----:B------:R-:W-:Y:S05]  /*4b40*/  BSYNC.RECONVERGENT B0 ;  /* 0x0000000000007941 */ /* 0x000fea0003800200 */
.L_x_19856:
[----:B------:R0:W-:Y:S01]  /*4b50*/  STG.E.U8 desc[UR36][R8.64], R4 ;  /* 0x0000000408007986 */ /* 0x0001e2000c101124 */
[----:B------:R-:W-:Y:S01]  /*4b60*/  IMAD.MOV.U32 R25, RZ, RZ, R23 ;  /* 0x000000ffff197224 */ /* 0x000fe200078e0017 */
[----:B------:R-:W-:Y:S06]  /*4b70*/  BRA `(.L_x_19837) ;  /* 0x0000000400387947 */ /* 0x000fec0003800000 */
.L_x_19854:
        /* <DEDUP_REMOVED lines=13> */
.L_x_19862:
[----:B------:R-:W-:-:S04]  /*4c50*/  SHF.R.U32.HI R0, RZ, 0x15, R3 ;  /* 0x00000015ff007819 */ /* 0x000fc80000011603 */
[----:B------:R-:W-:-:S04]  /*4c60*/  LOP3.LUT R0, R0, 0x1, RZ, 0xc0, !PT ;  /* 0x0000000100007812 */ /* 0x000fc800078ec0ff */
[----:B------:R-:W-:-:S04]  /*4c70*/  IADD3 R0, PT, PT, R3, 0x88fffff, R0 ;  /* 0x088fffff03007810 */ /* 0x000fc80007ffe000 */
[----:B------:R-:W-:-:S04]  /*4c80*/  SHF.R.U32.HI R0, RZ, 0x15, R0 ;  /* 0x00000015ff007819 */ /* 0x000fc80000011600 */
[----:B------:R-:W-:-:S07]  /*4c90*/  LOP3.LUT R0, R0, 0xff, RZ, 0xc0, !PT ;  /* 0x000000ff00007812 */ /* 0x000fce00078ec0ff */
.L_x_19863:
[----:B------:R-:W-:-:S04]  /*4ca0*/  SHF.R.U32.HI R3, RZ, 0x18, R3 ;  /* 0x00000018ff037819 */ /* 0x000fc80000011603 */
[----:B------:R-:W-:-:S04]  /*4cb0*/  LOP3.LUT R0, R0, 0x80, R3, 0xf8, !PT ;  /* 0x0000008000007812 */ /* 0x000fc800078ef803 */
[----:B------:R-:W-:-:S07]  /*4cc0*/  PRMT R4, R0, 0x7610, R4 ;  /* 0x0000761000047816 */ /* 0x000fce0000000004 */
.L_x_19861:
[----:B------:R-:W-:Y:S05]  /*4cd0*/  BSYNC.RECONVERGENT B0 ;  /* 0x0000000000007941 */ /* 0x000fea0003800200 */
.L_x_19860:
[----:B------:R0:W-:Y:S01]  /*4ce0*/  STG.E.U8 desc[UR36][R8.64], R4 ;  /* 0x0000000408007986 */ /* 0x0001e2000c101124 */
[----:B------:R-:W-:Y:S01]  /*4cf0*/  IMAD.MOV.U32 R25, RZ, RZ, R23 ;  /* 0x000000ffff197224 */ /* 0x000fe200078e0017 */
[----:B------:R-:W-:Y:S06]  /*4d00*/  BRA `(.L_x_19837) ;  /* 0x0000000000d47947 */ /* 0x000fec0003800000 */
.L_x_19853:
[----:B------:R-:W-:-:S13]  /*4d10*/  ISETP.NE.AND P0, PT, R0, 0x1c, PT ;  /* 0x0000001c0000780c */ /* 0x000fda0003f05270 */
[----:B------:R-:W-:Y:S05]  /*4d20*/  @!P0 BRA `(.L_x_19864) ;  /* 0x0000000000bc8947 */ /* 0x000fea0003800000 */
[----:B------:R-:W-:-:S13]  /*4d30*/  ISETP.NE.AND P0, PT, R0, 0x1d, PT ;  /* 0x0000001d0000780c */ /* 0x000fda0003f05270 */
[----:B------:R-:W-:Y:S05]  /*4d40*/  @!P0 BRA `(.L_x_19865) ;  /* 0x0000000000988947 */ /* 0x000fea0003800000 */
[----:B------:R-:W-:-:S13]  /*4d50*/  ISETP.NE.AND P0, PT, R0, 0x2c, PT ;  /* 0x0000002c0000780c */ /* 0x000fda0003f05270 */
[----:B------:R-:W-:Y:S05]  /*4d60*/  @!P0 BRA `(.L_x_19866) ;  /* 0x0000000000488947 */ /* 0x000fea0003800000 */
.L_x_19836:
        /* <DEDUP_REMOVED lines=16> */
.L_x_19867:
[----:B------:R-:W-:Y:S01]  /*4e70*/  IMAD.MOV.U32 R25, RZ, RZ, R23 ;  /* 0x000000ffff197224 */ /* 0x000fe200078e0017 */
[----:B------:R-:W-:Y:S06]  /*4e80*/  BRA `(.L_x_19837) ;  /* 0x0000000000747947 */ /* 0x000fec0003800000 */
.L_x_19866:
        /* <DEDUP_REMOVED lines=18> */
.L_x_19865:
[----:B------:R-:W-:Y:S01]  /*4fb0*/  LOP3.LUT R3, R3, 0xffff, RZ, 0xc0, !PT ;  /* 0x0000ffff03037812 */ /* 0x000fe200078ec0ff */
[----:B------:R-:W-:-:S03]  /*4fc0*/  IMAD.MOV.U32 R25, RZ, RZ, R23 ;  /* 0x000000ffff197224 */ /* 0x000fc600078e0017 */
[----:B------:R-:W-:-:S05]  /*4fd0*/  PRMT R3, R3, 0x8880, RZ ;  /* 0x0000888003037816 */ /* 0x000fca00000000ff */
[----:B------:R-:W-:-:S05]  /*4fe0*/  IMAD.MOV.U32 R4, RZ, RZ, R3 ;  /* 0x000000ffff047224 */ /* 0x000fca00078e0003 */
[----:B------:R-:W-:-:S05]  /*4ff0*/  SHF.R.S32.HI R5, RZ, 0x1f, R4 ;  /* 0x0000001fff057819 */ /* 0x000fca0000011404 */
[----:B------:R0:W-:Y:S01]  /*5000*/  STG.E.64 desc[UR36][R8.64], R4 ;  /* 0x0000000408007986 */ /* 0x0001e2000c101b24 */
[----:B------:R-:W-:Y:S05]  /*5010*/  BRA `(.L_x_19837) ;  /* 0x0000000000107947 */ /* 0x000fea0003800000 */
.L_x_19864:
[----:B------:R-:W-:Y:S01]  /*5020*/  LOP3.LUT R3, R3, 0xffff, RZ, 0xc0, !PT ;  /* 0x0000ffff03037812 */ /* 0x000fe200078ec0ff */
[----:B------:R-:W-:-:S03]  /*5030*/  IMAD.MOV.U32 R25, RZ, RZ, R23 ;  /* 0x000000ffff197224 */ /* 0x000fc600078e0017 */
[----:B------:R-:W-:-:S05]  /*5040*/  PRMT R3, R3, 0x8880, RZ ;  /* 0x0000888003037816 */ /* 0x000fca00000000ff */
[----:B------:R0:W-:Y:S02]  /*5050*/  STG.E desc[UR36][R8.64], R3 ;  /* 0x0000000308007986 */ /* 0x0001e4000c101924 */
.L_x_19837:
        /* <DEDUP_REMOVED lines=23> */
.L_x_19872:
[----:B------:R4:W-:Y:S01]  /*51d0*/  STG.E.U8 desc[UR36][R8.64], R22 ;  /* 0x0000001608007986 */ /* 0x0009e2000c101124 */
[----:B------:R-:W-:Y:S05]  /*51e0*/  BRA `(.L_x_19874) ;  /* 0x0000000c00807947 */ /* 0x000fea0003800000 */
.L_x_19871:
        /* <DEDUP_REMOVED lines=12> */
.L_x_19876:
[----:B------:R-:W-:-:S04]  /*52b0*/  LOP3.LUT R22, R22, 0xffff, RZ, 0xc0, !PT ;  /* 0x0000ffff16167812 */ /* 0x000fc800078ec0ff */
[----:B------:R-:W-:-:S05]  /*52c0*/  PRMT R3, R22, 0x8880, RZ ;  /* 0x0000888016037816 */ /* 0x000fca00000000ff */
[----:B------:R3:W-:Y:S01]  /*52d0*/  STG.E desc[UR36][R8.64], R3 ;  /* 0x0000000308007986 */ /* 0x0007e2000c101924 */
[----:B------:R-:W-:Y:S05]  /*52e0*/  BRA `(.L_x_19874) ;  /* 0x0000000c00407947 */ /* 0x000fea0003800000 */
.L_x_19875:
[----:B------:R-:W-:-:S04]  /*52f0*/  PRMT R3, R22, 0x8880, RZ ;  /* 0x0000888016037816 */ /* 0x000fc800000000ff */
[----:B------:R-:W-:-:S05]  /*5300*/  PRMT R3, R3, 0x7710, RZ ;  /* 0x0000771003037816 */ /* 0x000fca00000000ff */
[----:B------:R0:W-:Y:S01]  /*5310*/  STG.E.U16 desc[UR36][R8.64], R3 ;  /* 0x0000000308007986 */ /* 0x0001e2000c101524 */
[----:B------:R-:W-:Y:S05]  /*5320*/  BRA `(.L_x_19874) ;  /* 0x0000000c00307947 */ /* 0x000fea0003800000 */
.L_x_19870:
        /* <DEDUP_REMOVED lines=9> */
.L_x_19878:
[----:B------:R-:W0:Y:S02]  /*53c0*/  I2F.S8 R0, R22 ;  /* 0x0000001600007306 */ /* 0x000e240000001400 */
[----:B0-----:R-:W-:-:S05]  /*53d0*/  F2FP.F16.F32.PACK_AB R0, RZ, R0 ;  /* 0x00000000ff00723e */ /* 0x001fca00000000ff */
[----:B------:R0:W-:Y:S01]  /*53e0*/  STG.E.U16 desc[UR36][R8.64], R0 ;  /* 0x0000000008007986 */ /* 0x0001e2000c101524 */
[----:B------:R-:W-:Y:S05]  /*53f0*/  BRA `(.L_x_19874) ;  /* 0x0000000800fc7947 */ /* 0x000fea0003800000 */
.L_x_19877:
        /* <DEDUP_REMOVED lines=10> */
.L_x_19880:
[----:B------:R-:W0:Y:S02]  /*54a0*/  I2F.S8 R22, R22 ;  /* 0x0000001600167306 */ /* 0x000e240000001400 */
[----:B0-----:R-:W-:-:S04]  /*54b0*/  F2FP.F16.F32.PACK_AB R3, RZ, R22 ;  /* 0x00000016ff03723e */ /* 0x001fc800000000ff */
[----:B------:R-:W-:-:S05]  /*54c0*/  PRMT R3, R3, 0x5410, RZ ;  /* 0x0000541003037816 */ /* 0x000fca00000000ff */
[----:B------:R0:W-:Y:S01]  /*54d0*/  STG.E desc[UR36][R8.64], R3 ;  /* 0x0000000308007986 */ /* 0x0001e2000c101924 */
[----:B------:R-:W-:Y:S05]  /*54e0*/  BRA `(.L_x_19874) ;  /* 0x0000000800c07947 */ /* 0x000fea0003800000 */
.L_x_19879:
[----:B------:R-:W-:-:S04]  /*54f0*/  PRMT R4, R22, 0x8880, RZ ;  /* 0x0000888016047816 */ /* 0x000fc800000000ff */
[----:B------:R-:W-:-:S06]  /*5500*/  PRMT R4, R4, 0x7710, RZ ;  /* 0x0000771004047816 */ /* 0x000fcc00000000ff */
[----:B------:R-:W0:Y:S02]  /*5510*/  I2F.F64.S16 R4, R4 ;  /* 0x0000000400047312 */ /* 0x000e240000101c00 */
[----:B0-----:R0:W-:Y:S01]  /*5520*/  STG.E.64 desc[UR36][R8.64], R4 ;  /* 0x0000000408007986 */ /* 0x0011e2000c101b24 */
[----:B------:R-:W-:Y:S05]  /*5530*/  BRA `(.L_x_19874) ;  /* 0x0000000800ac7947 */ /* 0x000fea0003800000 */
.L_x_19869:
        /* <DEDUP_REMOVED lines=14> */
.L_x_19884:
        /* <DEDUP_REMOVED lines=17> */
.L_x_19887:
[----:B------:R-:W-:-:S04]  /*5730*/  SHF.R.U32.HI R3, RZ, 0x18, R5 ;  /* 0x00000018ff037819 */ /* 0x000fc80000011605 */
[----:B------:R-:W-:-:S04]  /*5740*/  LOP3.LUT R0, R0, 0x80, R3, 0xf8, !PT ;  /* 0x0000008000007812 */ /* 0x000fc800078ef803 */
[----:B------:R-:W-:-:S07]  /*5750*/  PRMT R4, R0, 0x7610, R4 ;  /* 0x0000761000047816 */ /* 0x000fce0000000004 */
.L_x_19886:
[----:B------:R-:W-:Y:S05]  /*5760*/  BSYNC.RECONVERGENT B0 ;  /* 0x0000000000007941 */ /* 0x000fea0003800200 */
.L_x_19885:
[----:B------:R0:W-:Y:S01]  /*5770*/  STG.E.U8 desc[UR36][R8.64], R4 ;  /* 0x0000000408007986 */ /* 0x0001e2000c101124 */
[----:B------:R-:W-:Y:S05]  /*5780*/  BRA `(.L_x_19874) ;  /* 0x0000000800187947 */ /* 0x000fea0003800000 */
.L_x_19883:
        /* <DEDUP_REMOVED lines=17> */
.L_x_19890:
[----:B------:R-:W-:-:S04]  /*58a0*/  SHF.R.U32.HI R3, RZ, 0x18, R5 ;  /* 0x00000018ff037819 */ /* 0x000fc80000011605 */
[----:B------:R-:W-:-:S04]  /*58b0*/  LOP3.LUT R0, R0, 0x80, R3, 0xf8, !PT ;  /* 0x0000008000007812 */ /* 0x000fc800078ef803 */
[----:B------:R-:W-:-:S07]  /*58c0*/  PRMT R4, R0, 0x7610, R4 ;  /* 0x0000761000047816 */ /* 0x000fce0000000004 */
.L_x_19889:
[----:B------:R-:W-:Y:S05]  /*58d0*/  BSYNC.RECONVERGENT B0 ;  /* 0x0000000000007941 */ /* 0x000fea0003800200 */
.L_x_19888:
[----:B------:R0:W-:Y:S01]  /*58e0*/  STG.E.U8 desc[UR36][R8.64], R4 ;  /* 0x0000000408007986 */ /* 0x0001e2000c101124 */
[----:B------:R-:W-:Y:S05]  /*58f0*/  BRA `(.L_x_19874) ;  /* 0x0000000400bc7947 */ /* 0x000fea0003800000 */
.L_x_19882:
        /* <DEDUP_REMOVED lines=22> */
.L_x_19892:
[----:B------:R-:W-:-:S04]  /*5a60*/  LOP3.LUT R22, R22, 0xffff, RZ, 0xc0, !PT ;  /* 0x0000ffff16167812 */ /* 0x000fc800078ec0ff */
[----:B------:R-:W-:-:S05]  /*5a70*/  PRMT R22, R22, 0x8880, RZ ;  /* 0x0000888016167816 */ /* 0x000fca00000000ff */
[----:B------:R-:W-:-:S05]  /*5a80*/  IMAD.MOV.U32 R4, RZ, RZ, R22 ;  /* 0x000000ffff047224 */ /* 0x000fca00078e0016 */
[----:B------:R-:W-:-:S05]  /*5a90*/  SHF.R.S32.HI R5, RZ, 0x1f, R4 ;  /* 0x0000001fff057819 */ /* 0x000fca0000011404 */
[----:B------:R0:W-:Y:S01]  /*5aa0*/  STG.E.64 desc[UR36][R8.64], R4 ;  /* 0x0000000408007986 */ /* 0x0001e2000c101b24 */
[----:B------:R-:W-:Y:S05]  /*5ab0*/  BRA `(.L_x_19874) ;  /* 0x00000004004c7947 */ /* 0x000fea0003800000 */
.L_x_19891:
[----:B------:R-:W-:-:S04]  /*5ac0*/  LOP3.LUT R22, R22, 0xffff, RZ, 0xc0, !PT ;  /* 0x0000ffff16167812 */ /* 0x000fc800078ec0ff */
[----:B------:R-:W-:-:S05]  /*5ad0*/  PRMT R3, R22, 0x8880, RZ ;  /* 0x0000888016037816 */ /* 0x000fca00000000ff */
[----:B------:R0:W-:Y:S01]  /*5ae0*/  STG.E desc[UR36][R8.64], R3 ;  /* 0x0000000308007986 */ /* 0x0001e2000c101924 */
[----:B------:R-:W-:Y:S05]  /*5af0*/  BRA `(.L_x_19874) ;  /* 0x00000004003c7947 */ /* 0x000fea0003800000 */
.L_x_19881:
        /* <DEDUP_REMOVED lines=10> */
.L_x_19894:
[----:B------:R-:W-:Y:S02]  /*5ba0*/  PRMT R4, R22, 0x8880, RZ ;  /* 0x0000888016047816 */ /* 0x000fe400000000ff */
[----:B------:R-:W-:Y:S02]  /*5bb0*/  CS2R R6, SRZ ;  /* 0x0000000000067805 */ /* 0x000fe4000001ff00 */
[----:B------:R-:W-:-:S06]  /*5bc0*/  PRMT R4, R4, 0x7710, RZ ;  /* 0x0000771004047816 */ /* 0x000fcc00000000ff */
[----:B------:R-:W0:Y:S02]  /*5bd0*/  I2F.F64.S16 R4, R4 ;  /* 0x0000000400047312 */ /* 0x000e240000101c00 */
[----:B0-----:R0:W-:Y:S01]  /*5be0*/  STG.E.128 desc[UR36][R8.64], R4 ;  /* 0x0000000408007986 */ /* 0x0011e2000c101d24 */
[----:B------:R-:W-:Y:S05]  /*5bf0*/  BRA `(.L_x_19874) ;  /* 0x0000000000fc7947 */ /* 0x000fea0003800000 */
.L_x_19893:
[----:B------:R-:W-:-:S13]  /*5c00*/  ISETP.NE.AND P0, PT, R0, 0xf, PT ;  /* 0x0000000f0000780c */ /* 0x000fda0003f05270 */
[----:B------:R-:W-:Y:S05]  /*5c10*/  @!P0 BRA `(.L_x_19895) ;  /* 0x0000000000e88947 */ /* 0x000fea0003800000 */
[----:B------:R-:W-:-:S13]  /*5c20*/  ISETP.NE.AND P0, PT, R0, 0x17, PT ;  /* 0x000000170000780c */ /* 0x000fda0003f05270 */
[----:B------:R-:W-:Y:S05]  /*5c30*/  @!P0 BRA `(.L_x_19896) ;  /* 0x0000000000908947 */ /* 0x000fea0003800000 */
[----:B------:R-:W-:-:S13]  /*5c40*/  ISETP.NE.AND P0, PT, R0, 0x18, PT ;  /* 0x000000180000780c */ /* 0x000fda0003f05270 */
[----:B------:R-:W-:Y:S05]  /*5c50*/  @!P0 BRA `(.L_x_19897) ;  /* 0x0000000000448947 */ /* 0x000fea0003800000 */
.L_x_19873:
        /* <DEDUP_REMOVED lines=16> */
.L_x_19898:
[----:B------:R-:W-:Y:S05]  /*5d60*/  BRA `(.L_x_19874) ;  /* 0x0000000000a07947 */ /* 0x000fea0003800000 */
.L_x_19897:
        /* <DEDUP_REMOVED lines=13> */
.L_x_19900:
[----:B------:R-:W-:Y:S05]  /*5e40*/  BSYNC.RECONVERGENT B0 ;  /* 0x0000000000007941 */ /* 0x000fea0003800200 */
.L_x_19899:
[----:B------:R-:W-:-:S05]  /*5e50*/  LOP3.LUT R3, R0, 0x80, R3, 0xf8, !PT ;  /* 0x0000008000037812 */ /* 0x000fca00078ef803 */
[----:B------:R0:W-:Y:S01]  /*5e60*/  STG.E.U8 desc[UR36][R8.64], R3 ;  /* 0x0000000308007986 */ /* 0x0001e2000c101124 */
[----:B------:R-:W-:Y:S05]  /*5e70*/  BRA `(.L_x_19874) ;  /* 0x00000000005c7947 */ /* 0x000fea0003800000 */
.L_x_19896:
        /* <DEDUP_REMOVED lines=12> */
.L_x_19902:
[----:B------:R-:W-:Y:S01]  /*5f40*/  IMAD.MOV.U32 R0, RZ, RZ, 0x7f ;  /* 0x0000007fff007424 */ /* 0x000fe200078e00ff */
[----:B------:R-:W-:-:S04]  /*5f50*/  ISETP.GT.U32.AND P0, PT, R3, 0x7f800000, PT ;  /* 0x7f8000000300780c */ /* 0x000fc80003f04070 */
[----:B------:R-:W-:-:S09]  /*5f60*/  SEL R0, R0, 0x7c, P0 ;  /* 0x0000007c00007807 */ /* 0x000fd20000000000 */
.L_x_19903:
[----:B------:R-:W-:Y:S05]  /*5f70*/  BSYNC.RECONVERGENT B0 ;  /* 0x0000000000007941 */ /* 0x000fea0003800200 */
.L_x_19901:
[----:B------:R-:W-:-:S04]  /*5f80*/  SHF.R.U32.HI R3, RZ, 0x18, R5 ;  /* 0x00000018ff037819 */ /* 0x000fc80000011605 */
[----:B------:R-:W-:-:S05]  /*5f90*/  LOP3.LUT R3, R0, 0x80, R3, 0xf8, !PT ;  /* 0x0000008000037812 */ /* 0x000fca00078ef803 */
[----:B------:R0:W-:Y:S01]  /*5fa0*/  STG.E.U8 desc[UR36][R8.64], R3 ;  /* 0x0000000308007986 */ /* 0x0001e2000c101124 */
[----:B------:R-:W-:Y:S05]  /*5fb0*/  BRA `(.L_x_19874) ;  /* 0x00000000000c7947 */ /* 0x000fea0003800000 */
.L_x_19895:
[----:B------:R-:W0:Y:S02]  /*5fc0*/  I2F.S8 R0, R22 ;  /* 0x0000001600007306 */ /* 0x000e240000001400 */
[----:B0-----:R-:W-:-:S05]  /*5fd0*/  F2FP.BF16.F32.PACK_AB R0, RZ, R0 ;  /* 0x00000000ff00723e */ /* 0x001fca00000010ff */
[----:B------:R0:W-:Y:S02]  /*5fe0*/  STG.E.U16 desc[UR36][R8.64], R0 ;  /* 0x0000000008007986 */ /* 0x0001e4000c101524 */
.L_x_19874:
[----:B------:R-:W-:-:S07]  /*5ff0*/  VIADD R25, R25, 0x80 ;  /* 0x0000008019197836 */ /* 0x000fce0000000000 */
.L_x_19831:
[----:B------:R-:W-:-:S13]  /*6000*/  ISETP.GE.AND P0, PT, R25, R16, PT ;  /* 0x000000101900720c */ /* 0x000fda0003f06270 */
[----:B------:R-:W-:Y:S05]  /*6010*/  @P0 BREAK.RELIABLE B6 ;  /* 0x0000000000060942 */ /* 0x000fea0003800100 */
[----:B------:R-:W-:Y:S05]  /*6020*/  @P0 BRA `(.L_x_19868) ;  /* 0x0000000c00e00947 */ /* 0x000fea0003800000 */
[----:B------:R-:W-:Y:S05]  /*6030*/  BSYNC.RELIABLE B6 ;  /* 0x0000000000067941 */ /* 0x000fea0003800100 */
.L_x_19830:
        /* <DEDUP_REMOVED lines=20> */
.L_x_19907:
[----:B------:R0:W-:Y:S01]  /*6180*/  STG.E.U8 desc[UR36][R8.64], R17 ;  /* 0x0000001108007986 */ /* 0x0001e2000c101124 */
[----:B------:R-:W-:Y:S05]  /*6190*/  BRA `(.L_x_19909) ;  /* 0x0000000c00807947 */ /* 0x000fea0003800000 */
.L_x_19906:
        /* <DEDUP_REMOVED lines=12> */
.L_x_19911:
[----:B------:R-:W-:-:S04]  /*6260*/  LOP3.LUT R17, R17, 0xffff, RZ, 0xc0, !PT ;  /* 0x0000ffff11117812 */ /* 0x000fc800078ec0ff */
[----:B------:R-:W-:-:S05]  /*6270*/  PRMT R3, R17, 0x8880, RZ ;  /* 0x0000888011037816 */ /* 0x000fca00000000ff */
[----:B------:R0:W-:Y:S01]  /*6280*/  STG.E desc[UR36][R8.64], R3 ;  /* 0x0000000308007986 */ /* 0x0001e2000c101924 */
[----:B------:R-:W-:Y:S05]  /*6290*/  BRA `(.L_x_19909) ;  /* 0x0000000c00407947 */ /* 0x000fea0003800000 */
.L_x_19910:
[----:B------:R-:W-:-:S04]  /*62a0*/  PRMT R3, R17, 0x8880, RZ ;  /* 0x0000888011037816 */ /* 0x000fc800000000ff */
[----:B------:R-:W-:-:S05]  /*62b0*/  PRMT R3, R3, 0x7710, RZ ;  /* 0x0000771003037816 */ /* 0x000fca00000000ff */
[----:B------:R0:W-:Y:S01]  /*62c0*/  STG.E.U16 desc[UR36][R8.64], R3 ;  /* 0x0000000308007986 */ /* 0x0001e2000c101524 */
[----:B------:R-:W-:Y:S05]  /*62d0*/  BRA `(.L_x_19909) ;  /* 0x0000000c00307947 */ /* 0x000fea0003800000 */
.L_x_19905:
        /* <DEDUP_REMOVED lines=9> */
.L_x_19913:
[----:B------:R-:W0:Y:S02]  /*6370*/  I2F.S8 R0, R17 ;  /* 0x0000001100007306 */ /* 0x000e240000001400 */
[----:B0-----:R-:W-:-:S05]  /*6380*/  F2FP.F16.F32.PACK_AB R0, RZ, R0 ;  /* 0x00000000ff00723e */ /* 0x001fca00000000ff */
[----:B------:R0:W-:Y:S01]  /*6390*/  STG.E.U16 desc[UR36][R8.64], R0 ;  /* 0x0000000008007986 */ /* 0x0001e2000c101524 */
[----:B------:R-:W-:Y:S05]  /*63a0*/  BRA `(.L_x_19909) ;  /* 0x0000000800fc7947 */ /* 0x000fea0003800000 */
.L_x_19912:
        /* <DEDUP_REMOVED lines=10> */
.L_x_19915:
[----:B------:R-:W0:Y:S02]  /*6450*/  I2F.S8 R17, R17 ;  /* 0x0000001100117306 */ /* 0x000e240000001400 */
[----:B0-----:R-:W-:-:S04]  /*6460*/  F2FP.F16.F32.PACK_AB R3, RZ, R17 ;  /* 0x00000011ff03723e */ /* 0x001fc800000000ff */
[----:B------:R-:W-:-:S05]  /*6470*/  PRMT R3, R3, 0x5410, RZ ;  /* 0x0000541003037816 */ /* 0x000fca00000000ff */
[----:B------:R0:W-:Y:S01]  /*6480*/  STG.E desc[UR36][R8.64], R3 ;  /* 0x0000000308007986 */ /* 0x0001e2000c101924 */
[----:B------:R-:W-:Y:S05]  /*6490*/  BRA `(.L_x_19909) ;  /* 0x0000000800c07947 */ /* 0x000fea0003800000 */
.L_x_19914:
[----:B------:R-:W-:-:S04]  /*64a0*/  PRMT R4, R17, 0x8880, RZ ;  /* 0x0000888011047816 */ /* 0x000fc800000000ff */
[----:B------:R-:W-:-:S06]  /*64b0*/  PRMT R4, R4, 0x7710, RZ ;  /* 0x0000771004047816 */ /* 0x000fcc00000000ff */
[----:B------:R-:W0:Y:S02]  /*64c0*/  I2F.F64.S16 R4, R4 ;  /* 0x0000000400047312 */ /* 0x000e240000101c00 */
[----:B0-----:R0:W-:Y:S01]  /*64d0*/  STG.E.64 desc[UR36][R8.64], R4 ;  /* 0x0000000408007986 */ /* 0x0011e2000c101b24 */
[----:B------:R-:W-:Y:S05]  /*64e0*/  BRA `(.L_x_19909) ;  /* 0x0000000800ac7947 */ /* 0x000fea0003800000 */
.L_x_19904:
        /* <DEDUP_REMOVED lines=14> */
.L_x_19919:
        /* <DEDUP_REMOVED lines=17> */
.L_x_19922:
[----:B------:R-:W-:-:S04]  /*66e0*/  SHF.R.U32.HI R3, RZ, 0x18, R17 ;  /* 0x00000018ff037819 */ /* 0x000fc80000011611 */
[----:B------:R-:W-:-:S04]  /*66f0*/  LOP3.LUT R0, R0, 0x80, R3, 0xf8, !PT ;  /* 0x0000008000007812 */ /* 0x000fc800078ef803 */
[----:B------:R-:W-:-:S07]  /*6700*/  PRMT R4, R0, 0x7610, R4 ;  /* 0x0000761000047816 */ /* 0x000fce0000000004 */
.L_x_19921:
[----:B------:R-:W-:Y:S05]  /*6710*/  BSYNC.RECONVERGENT B0 ;  /* 0x0000000000007941 */ /* 0x000fea0003800200 */
.L_x_19920:
[----:B------:R0:W-:Y:S01]  /*6720*/  STG.E.U8 desc[UR36][R8.64], R4 ;  /* 0x0000000408007986 */ /* 0x0001e2000c101124 */
[----:B------:R-:W-:Y:S05]  /*6730*/  BRA `(.L_x_19909) ;  /* 0x0000000800187947 */ /* 0x000fea0003800000 */
.L_x_19918:
        /* <DEDUP_REMOVED lines=17> */
.L_x_19925:
[----:B------:R-:W-:-:S04]  /*6850*/  SHF.R.U32.HI R3, RZ, 0x18, R17 ;  /* 0x00000018ff037819 */ /* 0x000fc80000011611 */
[----:B------:R-:W-:-:S04]  /*6860*/  LOP3.LUT R0, R0, 0x80, R3, 0xf8, !PT ;  /* 0x0000008000007812 */ /* 0x000fc800078ef803 */
[----:B------:R-:W-:-:S07]  /*6870*/  PRMT R4, R0, 0x7610, R4 ;  /* 0x0000761000047816 */ /* 0x000fce0000000004 */
.L_x_19924:
[----:B------:R-:W-:Y:S05]  /*6880*/  BSYNC.RECONVERGENT B0 ;  /* 0x0000000000007941 */ /* 0x000fea0003800200 */
.L_x_19923:
[----:B------:R0:W-:Y:S01]  /*6890*/  STG.E.U8 desc[UR36][R8.64], R4 ;  /* 0x0000000408007986 */ /* 0x0001e2000c101124 */
[----:B------:R-:W-:Y:S05]  /*68a0*/  BRA `(.L_x_19909) ;  /* 0x0000000400bc7947 */ /* 0x000fea0003800000 */
.L_x_19917:
        /* <DEDUP_REMOVED lines=22> */
.L_x_19927:
[----:B------:R-:W-:-:S04]  /*6a10*/  LOP3.LUT R17, R17, 0xffff, RZ, 0xc0, !PT ;  /* 0x0000ffff11117812 */ /* 0x000fc800078ec0ff */
[----:B------:R-:W-:-:S05]  /*6a20*/  PRMT R17, R17, 0x8880, RZ ;  /* 0x0000888011117816 */ /* 0x000fca00000000ff */
[----:B------:R-:W-:-:S05]  /*6a30*/  IMAD.MOV.U32 R4, RZ, RZ, R17 ;  /* 0x000000ffff047224 */ /* 0x000fca00078e0011 */
[----:B------:R-:W-:-:S05]  /*6a40*/  SHF.R.S32.HI R5, RZ, 0x1f, R4 ;  /* 0x0000001fff057819 */ /* 0x000fca0000011404 */
[----:B------:R0:W-:Y:S01]  /*6a50*/  STG.E.64 desc[UR36][R8.64], R4 ;  /* 0x0000000408007986 */ /* 0x0001e2000c101b24 */
[----:B------:R-:W-:Y:S05]  /*6a60*/  BRA `(.L_x_19909) ;  /* 0x00000004004c7947 */ /* 0x000fea0003800000 */
.L_x_19926:
[----:B------:R-:W-:-:S04]  /*6a70*/  LOP3.LUT R17, R17, 0xffff, RZ, 0xc0, !PT ;  /* 0x0000ffff11117812 */ /* 0x000fc800078ec0ff */
[----:B------:R-:W-:-:S05]  /*6a80*/  PRMT R3, R17, 0x8880, RZ ;  /* 0x0000888011037816 */ /* 0x000fca00000000ff */
[----:B------:R0:W-:Y:S01]  /*6a90*/  STG.E desc[UR36][R8.64], R3 ;  /* 0x0000000308007986 */ /* 0x0001e2000c101924 */
[----:B------:R-:W-:Y:S05]  /*6aa0*/  BRA `(.L_x_19909) ;  /* 0x00000004003c7947 */ /* 0x000fea0003800000 */
.L_x_19916:
        /* <DEDUP_REMOVED lines=10> */
.L_x_19929:
[----:B------:R-:W-:Y:S02]  /*6b50*/  PRMT R4, R17, 0x8880, RZ ;  /* 0x0000888011047816 */ /* 0x000fe400000000ff */
[----:B------:R-:W-:Y:S02]  /*6b60*/  CS2R R6, SRZ ;  /* 0x0000000000067805 */ /* 0x000fe4000001ff00 */
[----:B------:R-:W-:-:S06]  /*6b70*/  PRMT R4, R4, 0x7710, RZ ;  /* 0x0000771004047816 */ /* 0x000fcc00000000ff */
[----:B------:R-:W0:Y:S02]  /*6b80*/  I2F.F64.S16 R4, R4 ;  /* 0x0000000400047312 */ /* 0x000e240000101c00 */
[----:B0-----:R0:W-:Y:S01]  /*6b90*/  STG.E.128 desc[UR36][R8.64], R4 ;  /* 0x0000000408007986 */ /* 0x0011e2000c101d24 */
[----:B------:R-:W-:Y:S05]  /*6ba0*/  BRA `(.L_x_19909) ;  /* 0x0000000000fc7947 */ /* 0x000fea0003800000 */
.L_x_19928:
[----:B------:R-:W-:-:S13]  /*6bb0*/  ISETP.NE.AND P0, PT, R0, 0xf, PT ;  /* 0x0000000f0000780c */ /* 0x000fda0003f05270 */
[----:B------:R-:W-:Y:S05]  /*6bc0*/  @!P0 BRA `(.L_x_19930) ;  /* 0x0000000000e88947 */ /* 0x000fea0003800000 */
[----:B------:R-:W-:-:S13]  /*6bd0*/  ISETP.NE.AND P0, PT, R0, 0x17, PT ;  /* 0x000000170000780c */ /* 0x000fda0003f05270 */
[----:B------:R-:W-:Y:S05]  /*6be0*/  @!P0 BRA `(.L_x_19931) ;  /* 0x0000000000908947 */ /* 0x000fea0003800000 */
[----:B------:R-:W-:-:S13]  /*6bf0*/  ISETP.NE.AND P0, PT, R0, 0x18, PT ;  /* 0x000000180000780c */ /* 0x000fda0003f05270 */
[----:B------:R-:W-:Y:S05]  /*6c00*/  @!P0 BRA `(.L_x_19932) ;  /* 0x0000000000448947 */ /* 0x000fea0003800000 */
.L_x_19908:
        /* <DEDUP_REMOVED lines=16> */
.L_x_19933:
[----:B------:R-:W-:Y:S05]  /*6d10*/  BRA `(.L_x_19909) ;  /* 0x0000000000a07947 */ /* 0x000fea0003800000 */
.L_x_19932:
        /* <DEDUP_REMOVED lines=13> */
.L_x_19935:
[----:B------:R-:W-:Y:S05]  /*6df0*/  BSYNC.RECONVERGENT B0 ;  /* 0x0000000000007941 */ /* 0x000fea0003800200 */
.L_x_19934:
[----:B------:R-:W-:-:S05]  /*6e00*/  LOP3.LUT R3, R0, 0x80, R3, 0xf8, !PT ;  /* 0x0000008000037812 */ /* 0x000fca00078ef803 */
[----:B------:R4:W-:Y:S01]  /*6e10*/  STG.E.U8 desc[UR36][R8.64], R3 ;  /* 0x0000000308007986 */ /* 0x0009e2000c101124 */
[----:B------:R-:W-:Y:S05]  /*6e20*/  BRA `(.L_x_19909) ;  /* 0x00000000005c7947 */ /* 0x000fea0003800000 */
.L_x_19931:
        /* <DEDUP_REMOVED lines=12> */
.L_x_19937:
[----:B------:R-:W-:Y:S01]  /*6ef0*/  IMAD.MOV.U32 R0, RZ, RZ, 0x7f ;  /* 0x0000007fff007424 */ /* 0x000fe200078e00ff */
[----:B------:R-:W-:-:S04]  /*6f00*/  ISETP.GT.U32.AND P0, PT, R3, 0x7f800000, PT ;  /* 0x7f8000000300780c */ /* 0x000fc80003f04070 */
[----:B------:R-:W-:-:S09]  /*6f10*/  SEL R0, R0, 0x7c, P0 ;  /* 0x0000007c00007807 */ /* 0x000fd20000000000 */
.L_x_19938:
[----:B------:R-:W-:Y:S05]  /*6f20*/  BSYNC.RECONVERGENT B0 ;  /* 0x0000000000007941 */ /* 0x000fea0003800200 */
.L_x_19936:
[----:B------:R-:W-:-:S04]  /*6f30*/  SHF.R.U32.HI R3, RZ, 0x18, R17 ;  /* 0x00000018ff037819 */ /* 0x000fc80000011611 */
[----:B------:R-:W-:-:S05]  /*6f40*/  LOP3.LUT R3, R0, 0x80, R3, 0xf8, !PT ;  /* 0x0000008000037812 */ /* 0x000fca00078ef803 */
[----:B------:R3:W-:Y:S01]  /*6f50*/  STG.E.U8 desc[UR36][R8.64], R3 ;  /* 0x0000000308007986 */ /* 0x0007e2000c101124 */
[----:B------:R-:W-:Y:S05]  /*6f60*/  BRA `(.L_x_19909) ;  /* 0x00000000000c7947 */ /* 0x000fea0003800000 */
.L_x_19930:
[----:B------:R-:W0:Y:S02]  /*6f70*/  I2F.S8 R0, R17 ;  /* 0x0000001100007306 */ /* 0x000e240000001400 */
[----:B0-----:R-:W-:-:S05]  /*6f80*/  F2FP.BF16.F32.PACK_AB R0, RZ, R0 ;  /* 0x00000000ff00723e */ /* 0x001fca00000010ff */
[----:B------:R0:W-:Y:S02]  /*6f90*/  STG.E.U16 desc[UR36][R8.64], R0 ;  /* 0x0000000008007986 */ /* 0x0001e4000c101524 */
.L_x_19909:
[----:B------:R-:W-:-:S07]  /*6fa0*/  VIADD R25, R25, 0x80 ;  /* 0x0000008019197836 */ /* 0x000fce0000000000 */
.L_x_19868:
[----:B------:R-:W-:Y:S05]  /*6fb0*/  BSYNC.RECONVERGENT B7 ;  /* 0x0000000000077941 */ /* 0x000fea0003800200 */
.L_x_19829:
        /* <DEDUP_REMOVED lines=21> */
.L_x_19942:
[----:B-1----:R-:W-:Y:S01]  /*7110*/  STG.E.U8 desc[UR36][R2.64], R18 ;  /* 0x0000001202007986 */ /* 0x002fe2000c101124 */
[----:B------:R-:W-:Y:S05]  /*7120*/  EXIT ;  /* 0x000000000000794d */ /* 0x000fea0003800000 */
.L_x_19941:
        /* <DEDUP_REMOVED lines=12> */
.L_x_19945:
[----:B-1----:R-:W-:-:S04]  /*71f0*/  LOP3.LUT R18, R18, 0xffff, RZ, 0xc0, !PT ;  /* 0x0000ffff12127812 */ /* 0x002fc800078ec0ff */
[----:B------:R-:W-:-:S05]  /*7200*/  PRMT R5, R18, 0x8880, RZ ;  /* 0x0000888012057816 */ /* 0x000fca00000000ff */
[----:B------:R-:W-:Y:S01]  /*7210*/  STG.E desc[UR36][R2.64], R5 ;  /* 0x0000000502007986 */ /* 0x000fe2000c101924 */
[----:B------:R-:W-:Y:S05]  /*7220*/  EXIT ;  /* 0x000000000000794d */ /* 0x000fea0003800000 */
.L_x_19944:
[----:B-1----:R-:W-:-:S04]  /*7230*/  PRMT R5, R18, 0x8880, RZ ;  /* 0x0000888012057816 */ /* 0x002fc800000000ff */
[----:B------:R-:W-:-:S05]  /*7240*/  PRMT R5, R5, 0x7710, RZ ;  /* 0x0000771005057816 */ /* 0x000fca00000000ff */
[----:B------:R-:W-:Y:S01]  /*7250*/  STG.E.U16 desc[UR36][R2.64], R5 ;  /* 0x0000000502007986 */ /* 0x000fe2000c101524 */
[----:B------:R-:W-:Y:S05]  /*7260*/  EXIT ;  /* 0x000000000000794d */ /* 0x000fea0003800000 */
.L_x_19940:
        /* <DEDUP_REMOVED lines=9> */
.L_x_19947:
[----:B-1----:R-:W0:Y:S02]  /*7300*/  I2F.S8 R0, R18 ;  /* 0x0000001200007306 */ /* 0x002e240000001400 */
[----:B0-----:R-:W-:-:S05]  /*7310*/  F2FP.F16.F32.PACK_AB R0, RZ, R0 ;  /* 0x00000000ff00723e */ /* 0x001fca00000000ff */
[----:B------:R-:W-:Y:S01]  /*7320*/  STG.E.U16 desc[UR36][R2.64], R0 ;  /* 0x0000000002007986 */ /* 0x000fe2000c101524 */
[----:B------:R-:W-:Y:S05]  /*7330*/  EXIT ;  /* 0x000000000000794d */ /* 0x000fea0003800000 */
.L_x_19946:
        /* <DEDUP_REMOVED lines=10> */
.L_x_19949:
[----:B-1----:R-:W0:Y:S02]  /*73e0*/  I2F.S8 R18, R18 ;  /* 0x0000001200127306 */ /* 0x002e240000001400 */
[----:B0-----:R-:W-:-:S04]  /*73f0*/  F2FP.F16.F32.PACK_AB R5, RZ, R18 ;  /* 0x00000012ff05723e */ /* 0x001fc800000000ff */
[----:B------:R-:W-:-:S05]  /*7400*/  PRMT R5, R5, 0x5410, RZ ;  /* 0x0000541005057816 */ /* 0x000fca00000000ff */
[----:B------:R-:W-:Y:S01]  /*7410*/  STG.E desc[UR36][R2.64], R5 ;  /* 0x0000000502007986 */ /* 0x000fe2000c101924 */
[----:B------:R-:W-:Y:S05]  /*7420*/  EXIT ;  /* 0x000000000000794d */ /* 0x000fea0003800000 */
.L_x_19948:
[----:B-1----:R-:W-:-:S04]  /*7430*/  PRMT R4, R18, 0x8880, RZ ;  /* 0x0000888012047816 */ /* 0x002fc800000000ff */
[----:B------:R-:W-:-:S06]  /*7440*/  PRMT R4, R4, 0x7710, RZ ;  /* 0x0000771004047816 */ /* 0x000fcc00000000ff */
[----:B------:R-:W0:Y:S02]  /*7450*/  I2F.F64.S16 R4, R4 ;  /* 0x0000000400047312 */ /* 0x000e240000101c00 */
[----:B0-----:R-:W-:Y:S01]  /*7460*/  STG.E.64 desc[UR36][R2.64], R4 ;  /* 0x0000000402007986 */ /* 0x001fe2000c101b24 */
[----:B------:R-:W-:Y:S05]  /*7470*/  EXIT ;  /* 0x000000000000794d */ /* 0x000fea0003800000 */
.L_x_19939:
        /* <DEDUP_REMOVED lines=14> */
.L_x_19953:
        /* <DEDUP_REMOVED lines=18> */
.L_x_19956:
[----:B------:R-:W-:-:S04]  /*7680*/  SHF.R.U32.HI R5, RZ, 0x18, R5 ;  /* 0x00000018ff057819 */ /* 0x000fc80000011605 */
[----:B------:R-:W-:-:S07]  /*7690*/  LOP3.LUT R0, R0, 0x80, R5, 0xf8, !PT ;  /* 0x0000008000007812 */ /* 0x000fce00078ef805 */
.L_x_19955:
[----:B------:R-:W-:Y:S05]  /*76a0*/  BSYNC.RECONVERGENT B0 ;  /* 0x0000000000007941 */ /* 0x000fea0003800200 */
.L_x_19954:
[----:B------:R-:W-:Y:S01]  /*76b0*/  STG.E.U8 desc[UR36][R2.64], R0 ;  /* 0x0000000002007986 */ /* 0x000fe2000c101124 */
[----:B------:R-:W-:Y:S05]  /*76c0*/  EXIT ;  /* 0x000000000000794d */ /* 0x000fea0003800000 */
.L_x_19952:
        /* <DEDUP_REMOVED lines=18> */
.L_x_19959:
[----:B------:R-:W-:-:S04]  /*77f0*/  SHF.R.U32.HI R5, RZ, 0x18, R5 ;  /* 0x00000018ff057819 */ /* 0x000fc80000011605 */
[----:B------:R-:W-:-:S07]  /*7800*/  LOP3.LUT R0, R0, 0x80, R5, 0xf8, !PT ;  /* 0x0000008000007812 */ /* 0x000fce00078ef805 */
.L_x_19958:
[----:B------:R-:W-:Y:S05]  /*7810*/  BSYNC.RECONVERGENT B0 ;  /* 0x0000000000007941 */ /* 0x000fea0003800200 */
.L_x_19957:
[----:B------:R-:W-:Y:S01]  /*7820*/  STG.E.U8 desc[UR36][R2.64], R0 ;  /* 0x0000000002007986 */ /* 0x000fe2000c101124 */
[----:B------:R-:W-:Y:S05]  /*7830*/  EXIT ;  /* 0x000000000000794d */ /* 0x000fea0003800000 */
.L_x_19951:
        /* <DEDUP_REMOVED lines=22> */
.L_x_19961:
[----:B-1----:R-:W-:-:S04]  /*79a0*/  LOP3.LUT R18, R18, 0xffff, RZ, 0xc0, !PT ;  /* 0x0000ffff12127812 */ /* 0x002fc800078ec0ff */
[----:B------:R-:W-:-:S05]  /*79b0*/  PRMT R18, R18, 0x8880, RZ ;  /* 0x0000888012127816 */ /* 0x000fca00000000ff */
[----:B------:R-:W-:-:S05]  /*79c0*/  IMAD.MOV.U32 R4, RZ, RZ, R18 ;  /* 0x000000ffff047224 */ /* 0x000fca00078e0012 */
[----:B------:R-:W-:-:S05]  /*79d0*/  SHF.R.S32.HI R5, RZ, 0x1f, R4 ;  /* 0x0000001fff057819 */ /* 0x000fca0000011404 */
[----:B------:R-:W-:Y:S01]  /*79e0*/  STG.E.64 desc[UR36][R2.64], R4 ;  /* 0x0000000402007986 */ /* 0x000fe2000c101b24 */
[----:B------:R-:W-:Y:S05]  /*79f0*/  EXIT ;  /* 0x000000000000794d */ /* 0x000fea0003800000 */
.L_x_19960:
[----:B-1----:R-:W-:-:S04]  /*7a00*/  LOP3.LUT R18, R18, 0xffff, RZ, 0xc0, !PT ;  /* 0x0000ffff12127812 */ /* 0x002fc800078ec0ff */
[----:B------:R-:W-:-:S05]  /*7a10*/  PRMT R5, R18, 0x8880, RZ ;  /* 0x0000888012057816 */ /* 0x000fca00000000ff */
[----:B------:R-:W-:Y:S01]  /*7a20*/  STG.E desc[UR36][R2.64], R5 ;  /* 0x0000000502007986 */ /* 0x000fe2000c101924 */
[----:B------:R-:W-:Y:S05]  /*7a30*/  EXIT ;  /* 0x000000000000794d */ /* 0x000fea0003800000 */
.L_x_19950:
        /* <DEDUP_REMOVED lines=10> */
.L_x_19963:
[----:B-1----:R-:W-:Y:S02]  /*7ae0*/  PRMT R4, R18, 0x8880, RZ ;  /* 0x0000888012047816 */ /* 0x002fe400000000ff */
[----:B------:R-:W-:Y:S02]  /*7af0*/  CS2R R6, SRZ ;  /* 0x0000000000067805 */ /* 0x000fe4000001ff00 */
[----:B------:R-:W-:-:S06]  /*7b00*/  PRMT R4, R4, 0x7710, RZ ;  /* 0x0000771004047816 */ /* 0x000fcc00000000ff */
[----:B------:R-:W0:Y:S02]  /*7b10*/  I2F.F64.S16 R4, R4 ;  /* 0x0000000400047312 */ /* 0x000e240000101c00 */
[----:B0-----:R-:W-:Y:S01]  /*7b20*/  STG.E.128 desc[UR36][R2.64], R4 ;  /* 0x0000000402007986 */ /* 0x001fe2000c101d24 */
[----:B------:R-:W-:Y:S05]  /*7b30*/  EXIT ;  /* 0x000000000000794d */ /* 0x000fea0003800000 */
.L_x_19962:
[----:B------:R-:W-:-:S13]  /*7b40*/  ISETP.NE.AND P0, PT, R0, 0xf, PT ;  /* 0x0000000f0000780c */ /* 0x000fda0003f05270 */
[----:B------:R-:W-:Y:S05]  /*7b50*/  @!P0 BRA `(.L_x_19964) ;  /* 0x0000000000e88947 */ /* 0x000fea0003800000 */
[----:B------:R-:W-:-:S13]  /*7b60*/  ISETP.NE.AND P0, PT, R0, 0x17, PT ;  /* 0x000000170000780c */ /* 0x000fda0003f05270 */
[----:B------:R-:W-:Y:S05]  /*7b70*/  @!P0 BRA `(.L_x_19965) ;  /* 0x0000000000908947 */ /* 0x000fea0003800000 */
[----:B------:R-:W-:-:S13]  /*7b80*/  ISETP.NE.AND P0, PT, R0, 0x18, PT ;  /* 0x000000180000780c */ /* 0x000fda0003f05270 */
[----:B------:R-:W-:Y:S05]  /*7b90*/  @!P0 BRA `(.L_x_19966) ;  /* 0x0000000000448947 */ /* 0x000fea0003800000 */
.L_x_19943:
        /* <DEDUP_REMOVED lines=16> */
.L_x_19967:
[----:B------:R-:W-:Y:S05]  /*7ca0*/  EXIT ;  /* 0x000000000000794d */ /* 0x000fea0003800000 */
.L_x_19966:
        /* <DEDUP_REMOVED lines=13> */
.L_x_19969:
[----:B------:R-:W-:Y:S05]  /*7d80*/  BSYNC.RECONVERGENT B0 ;  /* 0x0000000000007941 */ /* 0x000fea0003800200 */
.L_x_19968:
[----:B------:R-:W-:-:S05]  /*7d90*/  LOP3.LUT R5, R0, 0x80, R5, 0xf8, !PT ;  /* 0x0000008000057812 */ /* 0x000fca00078ef805 */
[----:B------:R-:W-:Y:S01]  /*7da0*/  STG.E.U8 desc[UR36][R2.64], R5 ;  /* 0x0000000502007986 */ /* 0x000fe2000c101124 */
[----:B------:R-:W-:Y:S05]  /*7db0*/  EXIT ;  /* 0x000000000000794d */ /* 0x000fea0003800000 */
.L_x_19965:
        /* <DEDUP_REMOVED lines=12> */
.L_x_19971:
[----:B------:R-:W-:Y:S01]  /*7e80*/  IMAD.MOV.U32 R0, RZ, RZ, 0x7f ;  /* 0x0000007fff007424 */ /* 0x000fe200078e00ff */
[----:B------:R-:W-:-:S04]  /*7e90*/  ISETP.GT.U32.AND P0, PT, R4, 0x7f800000, PT ;  /* 0x7f8000000400780c */ /* 0x000fc80003f04070 */
[----:B------:R-:W-:-:S09]  /*7ea0*/  SEL R0, R0, 0x7c, P0 ;  /* 0x0000007c00007807 */ /* 0x000fd20000000000 */
.L_x_19972:
[----:B------:R-:W-:Y:S05]  /*7eb0*/  BSYNC.RECONVERGENT B0 ;  /* 0x0000000000007941 */ /* 0x000fea0003800200 */
.L_x_19970:
[----:B------:R-:W-:-:S04]  /*7ec0*/  SHF.R.U32.HI R5, RZ, 0x18, R5 ;  /* 0x00000018ff057819 */ /* 0x000fc80000011605 */
[----:B------:R-:W-:-:S05]  /*7ed0*/  LOP3.LUT R5, R0, 0x80, R5, 0xf8, !PT ;  /* 0x0000008000057812 */ /* 0x000fca00078ef805 */
[----:B------:R-:W-:Y:S01]  /*7ee0*/  STG.E.U8 desc[UR36][R2.64], R5 ;  /* 0x0000000502007986 */ /* 0x000fe2000c101124 */
[----:B------:R-:W-:Y:S05]  /*7ef0*/  EXIT ;  /* 0x000000000000794d */ /* 0x000fea0003800000 */
.L_x_19964:
[----:B-1----:R-:W0:Y:S02]  /*7f00*/  I2F.S8 R0, R18 ;  /* 0x0000001200007306 */ /* 0x002e240000001400 */
[----:B0-----:R-:W-:-:S05]  /*7f10*/  F2FP.BF16.F32.PACK_AB R0, RZ, R0 ;  /* 0x00000000ff00723e */ /* 0x001fca00000010ff */
[----:B------:R-:W-:Y:S01]  /*7f20*/  STG.E.U16 desc[UR36][R2.64], R0 ;  /* 0x0000000002007986 */ /* 0x000fe2000c101524 */
[----:B------:R-:W-:Y:S05]  /*7f30*/  EXIT ;  /* 0x000000000000794d */ /* 0x000fea0003800000 */
        .weak           $__internal_49_$__cuda_sm20_div_s16
        .type           $__internal_49_$__cuda_sm20_div_s16,@function
        .size           $__internal_49_$__cuda_sm20_div_s16,(.L_x_22288 - $__internal_49_$__cuda_sm20_div_s16)
$__internal_49_$__cuda_sm20_div_s16:
        /* <DEDUP_REMOVED lines=20> */
[----:B------:R-:W-:Y:S02]  /*8080*/  IMAD.IADD R6, R6, 0x1, R5 ;  /* 0x0000000106067824 */ /* 0x000fe400078e0205 */
[----:B------:R-:W-:Y:S02]  /*8090*/  IMAD.MOV.U32 R5, RZ, RZ, 0x0 ;  /* 0x00000000ff057424 */ /* 0x000fe400078e00ff */
[----:B------:R-:W-:Y:S02]  /*80a0*/  @!P0 IMAD.MOV.U32 R6, RZ, RZ, -0x1 ;  /* 0xffffffffff068424 */ /* 0x000fe400078e00ff */
[----:B------:R-:W-:Y:S05]  /*80b0*/  RET.REL.NODEC R4 `(_ZN2at6native27unrolled_elementwise_kernelINS0_13AUnaryFunctorIaaaZZZNS0_15binary_internal21div_trunc_kernel_cudaERNS_18TensorIteratorBaseEENKUlvE_clEvENKUlvE0_clEvEUlaaE_EESt5arrayIPcLm2EELi4E23TrivialOffsetCalculatorILi1EjESE_NS0_6memory12LoadWithCastILi1EEENSF_13StoreWithCastILi1EEEEEviT_T0_T2_T3_T4_T5_) ;  /* 0xffffff7c04d07950 */ /* 0x000fea0003c3ffff */
.L_x_19973:
        /* <DEDUP_REMOVED lines=12> */
.L_x_22288:


//--------------------- .text._ZN2at6native18elementwise_kernelILi128ELi4EZNS0_22gpu_kernel_impl_nocastINS0_13AUnaryFunctorIaaaZZZNS0_15binary_internal21div_trunc_kernel_cudaERNS_18TensorIteratorBaseEENKUlvE_clEvENKUlvE0_clEvEUlaaE_EEEEvS6_RKT_EUliE_EEviT1_ --------------------------
	.section	.text._ZN2at6native18elementwise_kernelILi128ELi4EZNS0_22gpu_kernel_impl_nocastINS0_13AUnaryFunctorIaaaZZZNS0_15binary_internal21div_trunc_kernel_cudaERNS_18TensorIteratorBaseEENKUlvE_clEvENKUlvE0_clEvEUlaaE_EEEEvS6_RKT_EUliE_EEviT1_,"ax",@progbits
	.align	128
        .global         _ZN2at6native18elementwise_kernelILi128ELi4EZNS0_22gpu_kernel_impl_nocastINS0_13AUnaryFunctorIaaaZZZNS0_15binary_internal21div_trunc_kernel_cudaERNS_18TensorIteratorBaseEENKUlvE_clEvENKUlvE0_clEvEUlaaE_EEEEvS6_RKT_EUliE_EEviT1_
        .type           _ZN2at6native18elementwise_kernelILi128ELi4EZNS0_22gpu_kernel_impl_nocastINS0_13AUnaryFunctorIaaaZZZNS0_15binary_internal21div_trunc_kernel_cudaERNS_18TensorIteratorBaseEENKUlvE_clEvENKUlvE0_clEvEUlaaE_EEEEvS6_RKT_EUliE_EEviT1_,@function
        .size           _ZN2at6native18elementwise_kernelILi128ELi4EZNS0_22gpu_kernel_impl_nocastINS0_13AUnaryFunctorIaaaZZZNS0_15binary_internal21div_trunc_kernel_cudaERNS_18TensorIteratorBaseEENKUlvE_clEvENKUlvE0_clEvEUlaaE_EEEEvS6_RKT_EUliE_EEviT1_,(.L_x_22289 - _ZN2at6native18elementwise_kernelILi128ELi4EZNS0_22gpu_kernel_impl_nocastINS0_13AUnaryFunctorIaaaZZZNS0_15binary_internal21div_trunc_kernel_cudaERNS_18TensorIteratorBaseEENKUlvE_clEvENKUlvE0_clEvEUlaaE_EEEEvS6_RKT_EUliE_EEviT1_)
        .other          _ZN2at6native18elementwise_kernelILi128ELi4EZNS0_22gpu_kernel_impl_nocastINS0_13AUnaryFunctorIaaaZZZNS0_15binary_internal21div_trunc_kernel_cudaERNS_18TensorIteratorBaseEENKUlvE_clEvENKUlvE0_clEvEUlaaE_EEEEvS6_RKT_EUliE_EEviT1_,@"STO_CUDA_ENTRY STV_DEFAULT"
_ZN2at6native18elementwise_kernelILi128ELi4EZNS0_22gpu_kernel_impl_nocastINS0_13AUnaryFunctorIaaaZZZNS0_15binary_internal21div_trunc_kernel_cudaERNS_18TensorIteratorBaseEENKUlvE_clEvENKUlvE0_clEvEUlaaE_EEEEvS6_RKT_EUliE_EEviT1_:
.text._ZN2at6native18elementwise_kernelILi128ELi4EZNS0_22gpu_kernel_impl_nocastINS0_13AUnaryFunctorIaaaZZZNS0_15binary_internal21div_trunc_kernel_cudaERNS_18TensorIteratorBaseEENKUlvE_clEvENKUlvE0_clEvEUlaaE_EEEEvS6_RKT_EUliE_EEviT1_:
        /* <DEDUP_REMOVED lines=18> */
[----:B-----5:R-:W-:Y:S05]  /*0120*/  CALL.REL.NOINC `($__internal_50_$__cuda_sm20_div_s16) ;  /* 0x0000005000647944 */ /* 0x020fea0003c00000 */
[----:B------:R-:W0:Y:S01]  /*0130*/  LDC.64 R4, c[0x0][0x580] ;  /* 0x00016000ff047b82 */ /* 0x000e220000000a00 */
[----:B------:R-:W-:Y:S01]  /*0140*/  IADD3 R3, PT, PT, R3, 0x80, RZ ;  /* 0x0000008003037810 */ /* 0x000fe20007ffe0ff */
[----:B0-----:R0:W-:Y:S06]  /*0150*/  STG.E.U8 desc[UR6][R4.64], R11 ;  /* 0x0000000b04007986 */ /* 0x0011ec000c101106 */
.L_x_19976:
[----:B------:R-:W-:Y:S05]  /*0160*/  BSYNC.RECONVERGENT B0 ;  /* 0x0000000000007941 */ /* 0x000fea0003800200 */
.L_x_19975:
[----:B------:R-:W1:Y:S01]  /*0170*/  LDCU UR4, c[0x0][0x380] ;  /* 0x00007000ff0477ac */ /* 0x000e620008000800 */
[----:B------:R-:W-:Y:S01]  /*0180*/  BSSY.RECONVERGENT B0, `(.L_x_19977) ;  /* 0x000000c000007945 */ /* 0x000fe20003800200 */
[----:B-1----:R-:W-:-:S13]  /*0190*/  ISETP.GE.AND P0, PT, R3, UR4, PT ;  /* 0x0000000403007c0c */ /* 0x002fda000bf06270 */
[----:B------:R-:W-:Y:S05]  /*01a0*/  @P0 BRA `(.L_x_19978) ;  /* 0x0000000000240947 */ /* 0x000fea0003800000 */
[----:B------:R-:W1:Y:S02]  /*01b0*/  LDC.64 R6, c[0x0][0x588] ;  /* 0x00016200ff067b82 */ /* 0x000e640000000a00 */
[----:B-1----:R1:W5:Y:S01]  /*01c0*/  LDG.E.S8 R6, desc[UR6][R6.64] ;  /* 0x0000000606067981 */ /* 0x002362000c1e1300 */
[----:B------:R-:W0:Y:S01]  /*01d0*/  LDCU.S8 UR4, c[0x0][0x591] ;  /* 0x0000b220ff0477ac */ /* 0x000e220008000200 */
[----:B------:R-:W-:Y:S02]  /*01e0*/  MOV R8, 0x210 ;  /* 0x0000021000087802 */ /* 0x000fe40000000f00 */
[----:B01----:R-:W-:-:S07]  /*01f0*/  MOV R11, UR4 ;  /* 0x00000004000b7c02 */ /* 0x003fce0008000f00 */
[----:B-----5:R-:W-:Y:S05]  /*0200*/  CALL.REL.NOINC `($__internal_50_$__cuda_sm20_div_s16) ;  /* 0x00000050002c7944 */ /* 0x020fea0003c00000 */
[----:B------:R-:W0:Y:S01]  /*0210*/  LDC.64 R4, c[0x0][0x580] ;  /* 0x00016000ff047b82 */ /* 0x000e220000000a00 */
[----:B------:R-:W-:Y:S01]  /*0220*/  IADD3 R3, PT, PT, R3, 0x80, RZ ;  /* 0x0000008003037810 */ /* 0x000fe20007ffe0ff */
[----:B0-----:R1:W-:Y:S06]  /*0230*/  STG.E.U8 desc[UR6][R4.64], R11 ;  /* 0x0000000b04007986 */ /* 0x0013ec000c101106 */
.L_x_19978:
[----:B------:R-:W-:Y:S05]  /*0240*/  BSYNC.RECONVERGENT B0 ;  /* 0x0000000000007941 */ /* 0x000fea0003800200 */
.L_x_19977:
[----:B------:R-:W2:Y:S01]  /*0250*/  LDCU UR4, c[0x0][0x380] ;  /* 0x00007000ff0477ac */ /* 0x000ea20008000800 */
[----:B------:R-:W-:Y:S01]  /*0260*/  BSSY.RECONVERGENT B0, `(.L_x_19979) ;  /* 0x000000c000007945 */ /* 0x000fe20003800200 */
[----:B--2---:R-:W-:-:S13]  /*0270*/  ISETP.GE.AND P0, PT, R3, UR4, PT ;  /* 0x0000000403007c0c */ /* 0x004fda000bf06270 */
[----:B------:R-:W-:Y:S05]  /*0280*/  @P0 BRA `(.L_x_19980) ;  /* 0x0000000000240947 */ /* 0x000fea0003800000 */
[----:B------:R-:W2:Y:S02]  /*0290*/  LDC.64 R6, c[0x0][0x588] ;  /* 0x00016200ff067b82 */ /* 0x000ea40000000a00 */
[----:B--2---:R2:W5:Y:S01]  /*02a0*/  LDG.E.S8 R6, desc[UR6][R6.64] ;  /* 0x0000000606067981 */ /* 0x004562000c1e1300 */
[----:B------:R-:W0:Y:S01]  /*02b0*/  LDCU.S8 UR4, c[0x0][0x591] ;  /* 0x0000b220ff0477ac */ /* 0x000e220008000200 */
[----:B------:R-:W-:Y:S02]  /*02c0*/  MOV R8, 0x2f0 ;  /* 0x000002f000087802 */ /* 0x000fe40000000f00 */
[----:B012---:R-:W-:-:S07]  /*02d0*/  MOV R11, UR4 ;  /* 0x00000004000b7c02 */ /* 0x007fce0008000f00 */
[----:B-----5:R-:W-:Y:S05]  /*02e0*/  CALL.REL.NOINC `($__internal_50_$__cuda_sm20_div_s16) ;  /* 0x0000004c00f47944 */ /* 0x020fea0003c00000 */
[----:B------:R-:W0:Y:S01]  /*02f0*/  LDC.64 R4, c[0x0][0x580] ;  /* 0x00016000ff047b82 */ /* 0x000e220000000a00 */
[----:B------:R-:W-:Y:S01]  /*0300*/  IADD3 R3, PT, PT, R3, 0x80, RZ ;  /* 0x0000008003037810 */ /* 0x000fe20007ffe0ff */
[----:B0-----:R2:W-:Y:S06]  /*0310*/  STG.E.U8 desc[UR6][R4.64], R11 ;  /* 0x0000000b04007986 */ /* 0x0015ec000c101106 */
.L_x_19980:
[----:B------:R-:W-:Y:S05]  /*0320*/  BSYNC.RECONVERGENT B0 ;  /* 0x0000000000007941 */ /* 0x000fea0003800200 */
.L_x_19979:
[----:B------:R-:W3:Y:S02]  /*0330*/  LDCU UR4, c[0x0][0x380] ;  /* 0x00007000ff0477ac */ /* 0x000ee40008000800 */
[----:B---3--:R-:W-:-:S13]  /*0340*/  ISETP.GE.AND P0, PT, R3, UR4, PT ;  /* 0x0000000403007c0c */ /* 0x008fda000bf06270 */
[----:B------:R-:W-:Y:S05]  /*0350*/  @P0 EXIT ;  /* 0x000000000000094d */ /* 0x000fea0003800000 */
[----:B------:R-:W3:Y:S02]  /*0360*/  LDC.64 R6, c[0x0][0x588] ;  /* 0x00016200ff067b82 */ /* 0x000ee40000000a00 */
[----:B---3--:R3:W5:Y:S01]  /*0370*/  LDG.E.S8 R6, desc[UR6][R6.64] ;  /* 0x0000000606067981 */ /* 0x008762000c1e1300 */
[----:B------:R-:W0:Y:S01]  /*0380*/  LDCU.S8 UR4, c[0x0][0x591] ;  /* 0x0000b220ff0477ac */ /* 0x000e220008000200 */
[----:B------:R-:W-:Y:S01]  /*0390*/  MOV R8, 0x3c0 ;  /* 0x000003c000087802 */ /* 0x000fe20000000f00 */
[----:B0123--:R-:W-:-:S07]  /*03a0*/  IMAD.U32 R11, RZ, RZ, UR4 ;  /* 0x00000004ff0b7e24 */ /* 0x00ffce000f8e00ff */
[----:B-----5:R-:W-:Y:S05]  /*03b0*/  CALL.REL.NOINC `($__internal_50_$__cuda_sm20_div_s16) ;  /* 0x0000004c00c07944 */ /* 0x020fea0003c00000 */
[----:B------:R-:W0:Y:S02]  /*03c0*/  LDC.64 R2, c[0x0][0x580] ;  /* 0x00016000ff027b82 */ /* 0x000e240000000a00 */
[----:B0-----:R-:W-:Y:S01]  /*03d0*/  STG.E.U8 desc[UR6][R2.64], R11 ;  /* 0x0000000b02007986 */ /* 0x001fe2000c101106 */
[----:B------:R-:W-:Y:S05]  /*03e0*/  EXIT ;  /* 0x000000000000794d */ /* 0x000fea0003800000 */
.L_x_19974:
        /* <DEDUP_REMOVED lines=305> */
.L_x_19983:
        /* <DEDUP_REMOVED lines=9> */
[----:B-----5:R-:W-:Y:S05]  /*1790*/  CALL.REL.NOINC `($__internal_50_$__cuda_sm20_div_s16) ;  /* 0x0000003800c87944 */ /* 0x020fea0003c00000 */
[----:B------:R0:W-:Y:S01]  /*17a0*/  STG.E.U8 desc[UR6][R4.64], R11 ;  /* 0x0000000b04007986 */ /* 0x0001e2000c101106 */
[----:B------:R-:W-:-:S07]  /*17b0*/  IADD3 R3, PT, PT, R3, 0x80, RZ ;  /* 0x0000008003037810 */ /* 0x000fce0007ffe0ff */
.L_x_19982:
[----:B------:R-:W-:Y:S05]  /*17c0*/  BSYNC.RECONVERGENT B0 ;  /* 0x0000000000007941 */ /* 0x000fea0003800200 */
.L_x_19981:
        /* <DEDUP_REMOVED lines=302> */
.L_x_19986:
        /* <DEDUP_REMOVED lines=9> */
[----:B-----5:R-:W-:Y:S05]  /*2b40*/  CALL.REL.NOINC `($__internal_50_$__cuda_sm20_div_s16) ;  /* 0x0000002400dc7944 */ /* 0x020fea0003c00000 */
[----:B------:R1:W-:Y:S01]  /*2b50*/  STG.E.U8 desc[UR6][R4.64], R11 ;  /* 0x0000000b04007986 */ /* 0x0003e2000c101106 */
[----:B------:R-:W-:-:S07]  /*2b60*/  VIADD R3, R3, 0x80 ;  /* 0x0000008003037836 */ /* 0x000fce0000000000 */
.L_x_19985:
[----:B------:R-:W-:Y:S05]  /*2b70*/  BSYNC.RECONVERGENT B0 ;  /* 0x0000000000007941 */ /* 0x000fea0003800200 */
.L_x_19984:
        /* <DEDUP_REMOVED lines=302> */
.L_x_19989:
        /* <DEDUP_REMOVED lines=11> */
[----:B------:R-:W-:-:S07]  /*3f10*/  IADD3 R3, PT, PT, R3, 0x80, RZ ;  /* 0x0000008003037810 */ /* 0x000fce0007ffe0ff */
.L_x_19988:
[----:B------:R-:W-:Y:S05]  /*3f20*/  BSYNC.RECONVERGENT B0 ;  /* 0x0000000000007941 */ /* 0x000fea0003800200 */
.L_x_19987:
        /* <DEDUP_REMOVED lines=301> */
.L_x_19990:
        /* <DEDUP_REMOVED lines=9> */
[----:B-----5:R-:W-:Y:S05]  /*5290*/  CALL.REL.NOINC `($__internal_50_$__cuda_sm20_div_s16) ;  /* 0x0000000000087944 */ /* 0x020fea0003c00000 */
[----:B------:R-:W-:Y:S01]  /*52a0*/  STG.E.U8 desc[UR6][R2.64], R11 ;  /* 0x0000000b02007986 */ /* 0x000fe2000c101106 */
[----:B------:R-:W-:Y:S05]  /*52b0*/  EXIT ;  /* 0x000000000000794d */ /* 0x000fea0003800000 */
        .weak           $__internal_50_$__cuda_sm20_div_s16
        .type           $__internal_50_$__cuda_sm20_div_s16,@function
        .size           $__internal_50_$__cuda_sm20_div_s16,(.L_x_22289 - $__internal_50_$__cuda_sm20_div_s16)
$__internal_50_$__cuda_sm20_div_s16:
[----:B------:R-:W-:Y:S01]  /*52c0*/  IABS R13, R6 ;  /* 0x00000006000d7213 */ /* 0x000fe20000000000 */
[----:B------:R-:W-:Y:S01]  /*52d0*/  HFMA2 R9, -RZ, RZ, 15, 0 ;  /* 0x4b800000ff097431 */ /* 0x000fe200000001ff */
        /* <DEDUP_REMOVED lines=13> */
[----:B------:R-:W-:-:S04]  /*53b0*/  LOP3.LUT R10, R6, R11, RZ, 0x3c, !PT ;  /* 0x0000000b060a7212 */ /* 0x000fc800078e3cff */
[----:B------:R-:W-:Y:S01]  /*53c0*/  SHF.R.U32.HI R10, RZ, 0x1f, R10 ;  /* 0x0000001fff0a7819 */ /* 0x000fe2000001160a */
[----:B------:R-:W0:Y:S03]  /*53d0*/  F2I.U32.TRUNC.NTZ R7, R7 ;  /* 0x0000000700077305 */ /* 0x000e26000020f000 */
[----:B------:R-:W-:-:S04]  /*53e0*/  IADD3 R6, PT, PT, -R10, RZ, RZ ;  /* 0x000000ff0a067210 */ /* 0x000fc80007ffe1ff */
[----:B0-----:R-:W-:-:S04]  /*53f0*/  LOP3.LUT R9, R6, 0xffff, R7, 0x78, !PT ;  /* 0x0000ffff06097812 */ /* 0x001fc800078e7807 */
[----:B------:R-:W-:Y:S01]  /*5400*/  IADD3 R11, PT, PT, R10, R9, RZ ;  /* 0x000000090a0b7210 */ /* 0x000fe20007ffe0ff */
[----:B------:R-:W-:Y:S01]  /*5410*/  HFMA2 R9, -RZ, RZ, 0, 0 ;  /* 0x00000000ff097431 */ /* 0x000fe200000001ff */
[----:B------:R-:W-:-:S03]  /*5420*/  @!P0 MOV R11, 0xffffffff ;  /* 0xffffffff000b8802 */ /* 0x000fc60000000f00 */
[----:B------:R-:W-:Y:S05]  /*5430*/  RET.REL.NODEC R8 `(_ZN2at6native18elementwise_kernelILi128ELi4EZNS0_22gpu_kernel_impl_nocastINS0_13AUnaryFunctorIaaaZZZNS0_15binary_internal21div_trunc_kernel_cudaERNS_18TensorIteratorBaseEENKUlvE_clEvENKUlvE0_clEvEUlaaE_EEEEvS6_RKT_EUliE_EEviT1_) ;  /* 0xffffffa808f07950 */ /* 0x000fea0003c3ffff */
.L_x_19991:
        /* <DEDUP_REMOVED lines=12> */
.L_x_22289:


//--------------------- .text._ZN2at6native27unrolled_elementwise_kernelINS0_13AUnaryFunctorIaaaZZZNS0_15binary_internal21div_trunc_kernel_cudaERNS_18TensorIteratorBaseEENKUlvE_clEvENKUlvE0_clEvEUlaaE_EESt5arrayIPcLm2EELi4E23TrivialOffsetCalculatorILi1EjESE_NS0_6memory15LoadWithoutCastENSF_16StoreWithoutCastEEEviT_T0_T2_T3_T4_T5_ --------------------------
	.section	.text._ZN2at6native27unrolled_elementwise_kernelINS0_13AUnaryFunctorIaaaZZZNS0_15binary_internal21div_trunc_kernel_cudaERNS_18TensorIteratorBaseEENKUlvE_clEvENKUlvE0_clEvEUlaaE_EESt5arrayIPcLm2EELi4E23TrivialOffsetCalculatorILi1EjESE_NS0_6memory15LoadWithoutCastENSF_16StoreWithoutCastEEEviT_T0_T2_T3_T4_T5_,"ax",@progbits
	.align	128
        .global         _ZN2at6native27unrolled_elementwise_kernelINS0_13AUnaryFunctorIaaaZZZNS0_15binary_internal21div_trunc_kernel_cudaERNS_18TensorIteratorBaseEENKUlvE_clEvENKUlvE0_clEvEUlaaE_EESt5arrayIPcLm2EELi4E23TrivialOffsetCalculatorILi1EjESE_NS0_6memory15LoadWithoutCastENSF_16StoreWithoutCastEEEviT_T0_T2_T3_T4_T5_
        .type           _ZN2at6native27unrolled_elementwise_kernelINS0_13AUnaryFunctorIaaaZZZNS0_15binary_internal21div_trunc_kernel_cudaERNS_18TensorIteratorBaseEENKUlvE_clEvENKUlvE0_clEvEUlaaE_EESt5arrayIPcLm2EELi4E23TrivialOffsetCalculatorILi1EjESE_NS0_6memory15LoadWithoutCastENSF_16StoreWithoutCastEEEviT_T0_T2_T3_T4_T5_,@function
        .size           _ZN2at6native27unrolled_elementwise_kernelINS0_13AUnaryFunctorIaaaZZZNS0_15binary_internal21div_trunc_kernel_cudaERNS_18TensorIteratorBaseEENKUlvE_clEvENKUlvE0_clEvEUlaaE_EESt5arrayIPcLm2EELi4E23TrivialOffsetCalculatorILi1EjESE_NS0_6memory15LoadWithoutCastENSF_16StoreWithoutCastEEEviT_T0_T2_T3_T4_T5_,(.L_x_22290 - _ZN2at6native27unrolled_elementwise_kernelINS0_13AUnaryFunctorIaaaZZZNS0_15binary_internal21div_trunc_kernel_cudaERNS_18TensorIteratorBaseEENKUlvE_clEvENKUlvE0_clEvEUlaaE_EESt5arrayIPcLm2EELi4E23TrivialOffsetCalculatorILi1EjESE_NS0_6memory15LoadWithoutCastENSF_16StoreWithoutCastEEEviT_T0_T2_T3_T4_T5_)
        .other          _ZN2at6native27unrolled_elementwise_kernelINS0_13AUnaryFunctorIaaaZZZNS0_15binary_internal21div_trunc_kernel_cudaERNS_18TensorIteratorBaseEENKUlvE_clEvENKUlvE0_clEvEUlaaE_EESt5arrayIPcLm2EELi4E23TrivialOffsetCalculatorILi1EjESE_NS0_6memory15LoadWithoutCastENSF_16StoreWithoutCastEEEviT_T0_T2_T3_T4_T5_,@"STO_CUDA_ENTRY STV_DEFAULT"
_ZN2at6native27unrolled_elementwise_kernelINS0_13AUnaryFunctorIaaaZZZNS0_15binary_internal21div_trunc_kernel_cudaERNS_18TensorIteratorBaseEENKUlvE_clEvENKUlvE0_clEvEUlaaE_EESt5arrayIPcLm2EELi4E23TrivialOffsetCalculatorILi1EjESE_NS0_6memory15LoadWithoutCastENSF_16StoreWithoutCastEEEviT_T0_T2_T3_T4_T5_:
.text._ZN2at6native27unrolled_elementwise_kernelINS0_13AUnaryFunctorIaaaZZZNS0_15binary_internal21div_trunc_kernel_cudaERNS_18TensorIteratorBaseEENKUlvE_clEvENKUlvE0_clEvEUlaaE_EESt5arrayIPcLm2EELi4E23TrivialOffsetCalculatorILi1EjESE_NS0_6memory15LoadWithoutCastENSF_16StoreWithoutCastEEEviT_T0_T2_T3_T4_T5_:
        /* <DEDUP_REMOVED lines=46> */
[----:B------:R-:W-:Y:S05]  /*02e0*/  CALL.REL.NOINC `($__internal_51_$__cuda_sm20_div_s16) ;  /* 0x00000004001c7944 */ /* 0x000fea0003c00000 */
[----:B------:R-:W-:-:S07]  /*02f0*/  IMAD.MOV.U32 R8, RZ, RZ, R11 ;  /* 0x000000ffff087224 */ /* 0x000fce00078e000b */
.L_x_19993:
[----:B0-----:R-:W-:Y:S05]  /*0300*/  BSYNC.RECONVERGENT B0 ;  /* 0x0000000000007941 */ /* 0x001fea0003800200 */
.L_x_19992:
        /* <DEDUP_REMOVED lines=8> */
[----:B------:R-:W-:Y:S05]  /*0390*/  CALL.REL.NOINC `($__internal_51_$__cuda_sm20_div_s16) ;  /* 0x0000000000f07944 */ /* 0x000fea0003c00000 */
[----:B------:R-:W-:-:S07]  /*03a0*/  IMAD.MOV.U32 R4, RZ, RZ, R11 ;  /* 0x000000ffff047224 */ /* 0x000fce00078e000b */
.L_x_19995:
[----:B------:R-:W-:Y:S05]  /*03b0*/  BSYNC.RECONVERGENT B0 ;  /* 0x0000000000007941 */ /* 0x000fea0003800200 */
.L_x_19994:
        /* <DEDUP_REMOVED lines=9> */
[----:B------:R-:W-:-:S07]  /*0450*/  MOV R5, R11 ;  /* 0x0000000b00057202 */ /* 0x000fce0000000f00 */
.L_x_19997:
[----:B------:R-:W-:Y:S05]  /*0460*/  BSYNC.RECONVERGENT B0 ;  /* 0x0000000000007941 */ /* 0x000fea0003800200 */
.L_x_19996:
        /* <DEDUP_REMOVED lines=8> */
[----:B------:R-:W-:Y:S05]  /*04f0*/  CALL.REL.NOINC `($__internal_51_$__cuda_sm20_div_s16) ;  /* 0x0000000000987944 */ /* 0x000fea0003c00000 */
.L_x_19999:
[----:B------:R-:W-:Y:S05]  /*0500*/  BSYNC.RECONVERGENT B0 ;  /* 0x0000000000007941 */ /* 0x000fea0003800200 */
.L_x_19998:
        /* <DEDUP_REMOVED lines=19> */
.L_x_20002:
[----:B------:R-:W-:Y:S05]  /*0640*/  BSYNC.RELIABLE B1 ;  /* 0x0000000000017941 */ /* 0x000fea0003800100 */
.L_x_20001:
[----:B------:R-:W-:-:S13]  /*0650*/  ISETP.GE.AND P0, PT, R3, R2, PT ;  /* 0x000000020300720c */ /* 0x000fda0003f06270 */
[----:B------:R-:W1:Y:S01]  /*0660*/  @!P0 LDC.64 R8, c[0x0][0x388] ;  /* 0x0000e200ff088b82 */ /* 0x000e620000000a00 */
[----:B0-----:R-:W-:Y:S01]  /*0670*/  @!P0 IMAD R7, R0, 0x200, R3 ;  /* 0x0000020000078824 */ /* 0x001fe200078e0203 */
[----:B------:R-:W-:-:S04]  /*0680*/  @!P0 IADD3 R3, PT, PT, R3, 0x80, RZ ;  /* 0x0000008003038810 */ /* 0x000fc80007ffe0ff */
[----:B-1----:R-:W-:-:S05]  /*0690*/  @!P0 IADD3 R6, P1, PT, R7, R8, RZ ;  /* 0x0000000807068210 */ /* 0x002fca0007f3e0ff */
[----:B------:R-:W-:-:S05]  /*06a0*/  @!P0 IMAD.X R7, RZ, RZ, R9, P1 ;  /* 0x000000ffff078224 */ /* 0x000fca00008e0609 */
[----:B------:R1:W-:Y:S03]  /*06b0*/  @!P0 STG.E.U8 desc[UR6][R6.64], R5 ;  /* 0x0000000506008986 */ /* 0x0003e6000c101106 */
.L_x_20003:
[----:B------:R-:W-:Y:S05]  /*06c0*/  BSYNC.RECONVERGENT B0 ;  /* 0x0000000000007941 */ /* 0x000fea0003800200 */
.L_x_20000:
        /* <DEDUP_REMOVED lines=9> */
        .weak           $__internal_51_$__cuda_sm20_div_s16
        .type           $__internal_51_$__cuda_sm20_div_s16,@function
        .size           $__internal_51_$__cuda_sm20_div_s16,(.L_x_22290 - $__internal_51_$__cuda_sm20_div_s16)
$__internal_51_$__cuda_sm20_div_s16:
        /* <DEDUP_REMOVED lines=23> */
[----:B------:R-:W-:Y:S05]  /*08d0*/  RET.REL.NODEC R12 `(_ZN2at6native27unrolled_elementwise_kernelINS0_13AUnaryFunctorIaaaZZZNS0_15binary_internal21div_trunc_kernel_cudaERNS_18TensorIteratorBaseEENKUlvE_clEvENKUlvE0_clEvEUlaaE_EESt5arrayIPcLm2EELi4E23TrivialOffsetCalculatorILi1EjESE_NS0_6memory15LoadWithoutCastENSF_16StoreWithoutCastEEEviT_T0_T2_T3_T4_T5_) ;  /* 0xfffffff40cc87950 */ /* 0x000fea0003c3ffff */
.L_x_20004:
        /* <DEDUP_REMOVED lines=10> */
.L_x_22290:


//--------------------- .text._ZN2at6native29vectorized_elementwise_kernelILi2ENS0_13AUnaryFunctorIaaaZZZNS0_15binary_internal21div_trunc_kernel_cudaERNS_18TensorIteratorBaseEENKUlvE_clEvENKUlvE0_clEvEUlaaE_EESt5arrayIPcLm2EEEEviT0_T1_ --------------------------
	.section	.text._ZN2at6native29vectorized_elementwise_kernelILi2ENS0_13AUnaryFunctorIaaaZZZNS0_15binary_internal21div_trunc_kernel_cudaERNS_18TensorIteratorBaseEENKUlvE_clEvENKUlvE0_clEvEUlaaE_EESt5arrayIPcLm2EEEEviT0_T1_,"ax",@progbits
	.align	128
        .global         _ZN2at6native29vectorized_elementwise_kernelILi2ENS0_13AUnaryFunctorIaaaZZZNS0_15binary_internal21div_trunc_kernel_cudaERNS_18TensorIteratorBaseEENKUlvE_clEvENKUlvE0_clEvEUlaaE_EESt5arrayIPcLm2EEEEviT0_T1_
        .type           _ZN2at6native29vectorized_elementwise_kernelILi2ENS0_13AUnaryFunctorIaaaZZZNS0_15binary_internal21div_trunc_kernel_cudaERNS_18TensorIteratorBaseEENKUlvE_clEvENKUlvE0_clEvEUlaaE_EESt5arrayIPcLm2EEEEviT0_T1_,@function
        .size           _ZN2at6native29vectorized_elementwise_kernelILi2ENS0_13AUnaryFunctorIaaaZZZNS0_15binary_internal21div_trunc_kernel_cudaERNS_18TensorIteratorBaseEENKUlvE_clEvENKUlvE0_clEvEUlaaE_EESt5arrayIPcLm2EEEEviT0_T1_,(.L_x_22291 - _ZN2at6native29vectorized_elementwise_kernelILi2ENS0_13AUnaryFunctorIaaaZZZNS0_15binary_internal21div_trunc_kernel_cudaERNS_18TensorIteratorBaseEENKUlvE_clEvENKUlvE0_clEvEUlaaE_EESt5arrayIPcLm2EEEEviT0_T1_)
        .other          _ZN2at6native29vectorized_elementwise_kernelILi2ENS0_13AUnaryFunctorIaaaZZZNS0_15binary_internal21div_trunc_kernel_cudaERNS_18TensorIteratorBaseEENKUlvE_clEvENKUlvE0_clEvEUlaaE_EESt5arrayIPcLm2EEEEviT0_T1_,@"STO_CUDA_ENTRY STV_DEFAULT"
_ZN2at6native29vectorized_elementwise_kernelILi2ENS0_13AUnaryFunctorIaaaZZZNS0_15binary_internal21div_trunc_kernel_cudaERNS_18TensorIteratorBaseEENKUlvE_clEvENKUlvE0_clEvEUlaaE_EESt5arrayIPcLm2EEEEviT0_T1_:
.text._ZN2at6native29vectorized_elementwise_kernelILi2ENS0_13AUnaryFunctorIaaaZZZNS0_15binary_internal21div_trunc_kernel_cudaERNS_18TensorIteratorBaseEENKUlvE_clEvENKUlvE0_clEvEUlaaE_EESt5arrayIPcLm2EEEEviT0_T1_:
        /* <DEDUP_REMOVED lines=38> */
[----:B------:R-:W-:Y:S01]  /*0260*/  @!P1 IADD3 R2, PT, PT, R2, 0x80, RZ ;  /* 0x0000008002029810 */ /* 0x000fe20007ffe0ff */
[----:B------:R-:W-:Y:S01]  /*0270*/  @!P5 IMAD.X R27, RZ, RZ, R27, P6 ;  /* 0x000000ffff1bd224 */ /* 0x000fe200030e061b */
[----:B------:R-:W-:Y:S01]  /*0280*/  PRMT R9, RZ, 0x7610, R9 ;  /* 0x00007610ff097816 */ /* 0x000fe20000000009 */
[----:B------:R-:W4:Y:S01]  /*0290*/  @!P1 LDC.64 R4, c[0x0][0x390] ;  /* 0x0000e400ff049b82 */ /* 0x000f220000000a00 */
[----:B------:R-:W-:-:S04]  /*02a0*/  ISETP.GE.U32.AND P0, PT, R2, UR5, PT ;  /* 0x0000000502007c0c */ /* 0x000fc8000bf06070 */
[----:B------:R0:W5:Y:S09]  /*02b0*/  @!P5 LDG.E.S8 R9, desc[UR10][R26.64] ;  /* 0x0000000a1a09d981 */ /* 0x000172000c1e1300 */
[C---:B------:R-:W-:Y:S01]  /*02c0*/  @!P0 VIADD R23, R2.reuse, UR4 ;  /* 0x0000000402178c36 */ /* 0x040fe20008000000 */
[----:B0-----:R-:W-:Y:S01]  /*02d0*/  PRMT R13, RZ, 0x7610, R13 ;  /* 0x00007610ff0d7816 */ /* 0x001fe2000000000d */
[----:B------:R-:W-:Y:S01]  /*02e0*/  @!P0 VIADD R2, R2, 0x80 ;  /* 0x0000008002028836 */ /* 0x000fe20000000000 */
[----:B------:R-:W-:Y:S01]  /*02f0*/  PRMT R12, RZ, 0x7610, R12 ;  /* 0x00007610ff0c7816 */ /* 0x000fe2000000000c */
[----:B------:R-:W0:Y:S03]  /*0300*/  @!P0 LDC.64 R6, c[0x0][0x390] ;  /* 0x0000e400ff068b82 */ /* 0x000e260000000a00 */
[----:B------:R-:W-:-:S02]  /*0310*/  ISETP.GE.U32.AND P6, PT, R2, UR5, PT ;  /* 0x0000000502007c0c */ /* 0x000fc4000bfc6070 */
[----:B--2---:R-:W-:-:S05]  /*0320*/  @!P4 IADD3 R20, P5, PT, R15, R20, RZ ;  /* 0x000000140f14c210 */ /* 0x004fca0007fbe0ff */
[----:B------:R-:W-:Y:S01]  /*0330*/  @!P4 IMAD.X R21, RZ, RZ, R21, P5 ;  /* 0x000000ffff15c224 */ /* 0x000fe200028e0615 */
[----:B-1----:R-:W-:-:S05]  /*0340*/  @!P3 IADD3 R18, P5, PT, R11, R18, RZ ;  /* 0x000000120b12b210 */ /* 0x002fca0007fbe0ff */
[----:B------:R-:W1:Y:S01]  /*0350*/  @!P6 LDC.64 R14, c[0x0][0x390] ;  /* 0x0000e400ff0eeb82 */ /* 0x000e620000000a00 */
[----:B------:R-:W-:Y:S01]  /*0360*/  PRMT R11, RZ, 0x7610, R11 ;  /* 0x00007610ff0b7816 */ /* 0x000fe2000000000b */
[----:B------:R-:W-:-:S05]  /*0370*/  @!P3 IMAD.X R19, RZ, RZ, R19, P5 ;  /* 0x000000ffff13b224 */ /* 0x000fca00028e0613 */
[----:B------:R2:W5:Y:S01]  /*0380*/  @!P4 LDG.E.S8 R11, desc[UR10][R20.64] ;  /* 0x0000000a140bc981 */ /* 0x000562000c1e1300 */
[----:B---3--:R-:W-:-:S03]  /*0390*/  @!P2 IADD3 R16, P4, PT, R29, R16, RZ ;  /* 0x000000101d10a210 */ /* 0x008fc60007f9e0ff */
[----:B------:R2:W5:Y:S01]  /*03a0*/  @!P3 LDG.E.S8 R13, desc[UR10][R18.64] ;  /* 0x0000000a120db981 */ /* 0x000562000c1e1300 */
[----:B----4-:R-:W-:Y:S01]  /*03b0*/  @!P1 IADD3 R4, P3, PT, R25, R4, RZ ;  /* 0x0000000419049210 */ /* 0x010fe20007f7e0ff */
[----:B------:R-:W-:Y:S02]  /*03c0*/  @!P2 IMAD.X R17, RZ, RZ, R17, P4 ;  /* 0x000000ffff11a224 */ /* 0x000fe400020e0611 */
[----:B------:R-:W-:-:S03]  /*03d0*/  @!P6 VIADD R25, R2, UR4 ;  /* 0x000000040219ec36 */ /* 0x000fc60008000000 */
[----:B------:R2:W5:Y:S01]  /*03e0*/  @!P2 LDG.E.S8 R12, desc[UR10][R16.64] ;  /* 0x0000000a100ca981 */ /* 0x000562000c1e1300 */
[----:B------:R-:W-:Y:S02]  /*03f0*/  PRMT R10, RZ, 0x7610, R10 ;  /* 0x00007610ff0a7816 */ /* 0x000fe4000000000a */
[----:B-1----:R-:W-:Y:S01]  /*0400*/  @!P6 IADD3 R14, P2, PT, R25, R14, RZ ;  /* 0x0000000e190ee210 */ /* 0x002fe20007f5e0ff */
        /* <DEDUP_REMOVED lines=15> */
[----:B------:R-:W-:-:S07]  /*0500*/  MOV R7, UR6 ;  /* 0x0000000600077c02 */ /* 0x000fce0008000f00 */
[----:B------:R-:W-:Y:S05]  /*0510*/  CALL.REL.NOINC `($__internal_52_$__cuda_sm20_div_s16) ;  /* 0x0000000c008c7944 */ /* 0x000fea0003c00000 */
[----:B------:R-:W-:-:S07]  /*0520*/  IMAD.MOV.U32 R3, RZ, RZ, R6 ;  /* 0x000000ffff037224 */ /* 0x000fce00078e0006 */
.L_x_20007:
[----:B------:R-:W-:Y:S05]  /*0530*/  BSYNC.RECONVERGENT B0 ;  /* 0x0000000000007941 */ /* 0x000fea0003800200 */
.L_x_20006:
        /* <DEDUP_REMOVED lines=8> */
[----:B------:R-:W-:Y:S05]  /*05c0*/  CALL.REL.NOINC `($__internal_52_$__cuda_sm20_div_s16) ;  /* 0x0000000c00607944 */ /* 0x000fea0003c00000 */
[----:B------:R-:W-:-:S07]  /*05d0*/  IMAD.MOV.U32 R9, RZ, RZ, R6 ;  /* 0x000000ffff097224 */ /* 0x000fce00078e0006 */
.L_x_20009:
[----:B------:R-:W-:Y:S05]  /*05e0*/  BSYNC.RECONVERGENT B0 ;  /* 0x0000000000007941 */ /* 0x000fea0003800200 */
.L_x_20008:
        /* <DEDUP_REMOVED lines=10> */
.L_x_20011:
[----:B------:R-:W-:Y:S05]  /*0690*/  BSYNC.RECONVERGENT B0 ;  /* 0x0000000000007941 */ /* 0x000fea0003800200 */
.L_x_20010:
        /* <DEDUP_REMOVED lines=10> */
.L_x_20013:
[----:B------:R-:W-:Y:S05]  /*0740*/  BSYNC.RECONVERGENT B0 ;  /* 0x0000000000007941 */ /* 0x000fea0003800200 */
.L_x_20012:
[----:B------:R-:W-:Y:S01]  /*0750*/  VIADD R4, R0, 0x200 ;  /* 0x0000020000047836 */ /* 0x000fe20000000000 */
[----:B------:R-:W-:Y:S04]  /*0760*/  BSSY.RECONVERGENT B0, `(.L_x_20014) ;  /* 0x0000009000007945 */ /* 0x000fe80003800200 */
[----:B------:R-:W-:-:S13]  /*0770*/  ISETP.GE.U32.AND P0, PT, R4, UR5, PT ;  /* 0x0000000504007c0c */ /* 0x000fda000bf06070 */
[----:B------:R-:W-:Y:S05]  /*0780*/  @P0 BRA `(.L_x_20015) ;  /* 0x0000000000180947 */ /* 0x000fea0003800000 */
[----:B------:R-:W-:Y:S01]  /*0790*/  UPRMT UR6, UR7, 0x8880, URZ ;  /* 0x0000888007067896 */ /* 0x000fe200080000ff */
[----:B-----5:R-:W-:Y:S02]  /*07a0*/  PRMT R6, R12, 0x9910, RZ ;  /* 0x000099100c067816 */ /* 0x020fe400000000ff */
[----:B------:R-:W-:-:S03]  /*07b0*/  MOV R4, 0x7e0 ;  /* 0x000007e000047802 */ /* 0x000fc60000000f00 */
[----:B------:R-:W-:-:S07]  /*07c0*/  MOV R7, UR6 ;  /* 0x0000000600077c02 */ /* 0x000fce0008000f00 */
[----:B------:R-:W-:Y:S05]  /*07d0*/  CALL.REL.NOINC `($__internal_52_$__cuda_sm20_div_s16) ;  /* 0x0000000800dc7944 */ /* 0x000fea0003c00000 */
[----:B------:R-:W-:-:S07]  /*07e0*/  IMAD.MOV.U32 R12, RZ, RZ, R6 ;  /* 0x000000ffff0c7224 */ /* 0x000fce00078e0006 */
.L_x_20015:
[----:B------:R-:W-:Y:S05]  /*07f0*/  BSYNC.RECONVERGENT B0 ;  /* 0x0000000000007941 */ /* 0x000fea0003800200 */
.L_x_20014:
        /* <DEDUP_REMOVED lines=10> */
.L_x_20017:
[----:B------:R-:W-:Y:S05]  /*08a0*/  BSYNC.RECONVERGENT B0 ;  /* 0x0000000000007941 */ /* 0x000fea0003800200 */
.L_x_20016:
        /* <DEDUP_REMOVED lines=10> */
.L_x_20019:
[----:B------:R-:W-:Y:S05]  /*0950*/  BSYNC.RECONVERGENT B0 ;  /* 0x0000000000007941 */ /* 0x000fea0003800200 */
.L_x_20018:
        /* <DEDUP_REMOVED lines=9> */
.L_x_20021:
[----:B------:R-:W-:Y:S05]  /*09f0*/  BSYNC.RECONVERGENT B0 ;  /* 0x0000000000007941 */ /* 0x000fea0003800200 */
.L_x_20020:
[----:B------:R-:W-:Y:S01]  /*0a00*/  ISETP.GE.U32.AND P0, PT, R0, UR5, PT ;  /* 0x0000000500007c0c */ /* 0x000fe2000bf06070 */
[----:B------:R-:W-:Y:S04]  /*0a10*/  BSSY.RECONVERGENT B0, `(.L_x_20022) ;  /* 0x000003a000007945 */ /* 0x000fe80003800200 */
[----:B------:R-:W-:Y:S08]  /*0a20*/  BSSY.RELIABLE B1, `(.L_x_20023) ;  /* 0x0000031000017945 */ /* 0x000ff00003800100 */
[----:B------:R-:W-:Y:S05]  /*0a30*/  @P0 BRA `(.L_x_20024) ;  /* 0x0000000000380947 */ /* 0x000fea0003800000 */
[----:B------:R-:W0:Y:S01]  /*0a40*/  LDCU.64 UR6, c[0x0][0x388] ;  /* 0x00007100ff0677ac */ /* 0x000e220008000a00 */
[----:B------:R-:W-:Y:S01]  /*0a50*/  VIADD R14, R0, UR4 ;  /* 0x00000004000e7c36 */ /* 0x000fe20008000000 */
[----:B------:R-:W-:-:S04]  /*0a60*/  MOV R0, R5 ;  /* 0x0000000500007202 */ /* 0x000fc80000000f00 */
        /* <DEDUP_REMOVED lines=11> */
.L_x_20024:
        /* <DEDUP_REMOVED lines=8> */
.L_x_20025:
        /* <DEDUP_REMOVED lines=8> */
.L_x_20026:
[----:B------:R-:W-:-:S13]  /*0c20*/  ISETP.GE.U32.AND P0, PT, R0, UR5, PT ;  /* 0x0000000500007c0c */ /* 0x000fda000bf06070 */
[----:B------:R-:W-:Y:S05]  /*0c30*/  @P0 BRA `(.L_x_20028) ;  /* 0x00000000003c0947 */ /* 0x000fea0003800000 */
[----:B------:R-:W2:Y:S01]  /*0c40*/  LDCU.64 UR6, c[0x0][0x388] ;  /* 0x00007100ff0677ac */ /* 0x000ea20008000a00 */
[C---:B01---5:R-:W-:Y:S01]  /*0c50*/  VIADD R2, R0.reuse, UR4 ;  /* 0x0000000400027c36 */ /* 0x063fe20008000000 */
[----:B------:R-:W-:-:S04]  /*0c60*/  IADD3 R0, PT, PT, R0, 0x80, RZ ;  /* 0x0000008000007810 */ /* 0x000fc80007ffe0ff */
[----:B--2---:R-:W-:-:S05]  /*0c70*/  IADD3 R2, P0, PT, R2, UR6, RZ ;  /* 0x0000000602027c10 */ /* 0x004fca000ff1e0ff */
[----:B------:R-:W-:-:S05]  /*0c80*/  IMAD.X R3, RZ, RZ, UR7, P0 ;  /* 0x00000007ff037e24 */ /* 0x000fca00080e06ff */
[----:B------:R2:W-:Y:S03]  /*0c90*/  STG.E.U8 desc[UR10][R2.64], R12 ;  /* 0x0000000c02007986 */ /* 0x0005e6000c10110a */
.L_x_20027:
        /* <DEDUP_REMOVED lines=9> */
.L_x_20028:
[----:B------:R-:W-:Y:S05]  /*0d30*/  BSYNC.RELIABLE B1 ;  /* 0x0000000000017941 */ /* 0x000fea0003800100 */
.L_x_20023:
[----:B------:R-:W-:-:S13]  /*0d40*/  ISETP.GE.U32.AND P0, PT, R0, UR5, PT ;  /* 0x0000000500007c0c */ /* 0x000fda000bf06070 */
[----:B------:R-:W3:Y:S01]  /*0d50*/  @!P0 LDC.64 R4, c[0x0][0x388] ;  /* 0x0000e200ff048b82 */ /* 0x000ee20000000a00 */
[C---:B012--5:R-:W-:Y:S02]  /*0d60*/  @!P0 VIADD R3, R0.reuse, UR4 ;  /* 0x0000000400038c36 */ /* 0x067fe40008000000 */
[----:B------:R-:W-:-:S03]  /*0d70*/  @!P0 VIADD R0, R0, 0x80 ;  /* 0x0000008000008836 */ /* 0x000fc60000000000 */
[----:B---3--:R-:W-:-:S05]  /*0d80*/  @!P0 IADD3 R2, P1, PT, R3, R4, RZ ;  /* 0x0000000403028210 */ /* 0x008fca0007f3e0ff */
[----:B------:R-:W-:-:S05]  /*0d90*/  @!P0 IMAD.X R3, RZ, RZ, R5, P1 ;  /* 0x000000ffff038224 */ /* 0x000fca00008e0605 */
[----:B------:R3:W-:Y:S03]  /*0da0*/  @!P0 STG.E.U8 desc[UR10][R2.64], R8 ;  /* 0x0000000802008986 */ /* 0x0007e6000c10110a */
.L_x_20029:
[----:B------:R-:W-:Y:S05]  /*0db0*/  BSYNC.RECONVERGENT B0 ;  /* 0x0000000000007941 */ /* 0x000fea0003800200 */
.L_x_20022:
[----:B------:R-:W-:Y:S05]  /*0dc0*/  WARPSYNC.ALL ;  /* 0x0000000000007948 */ /* 0x000fea0003800000 */
[----:B------:R-:W-:-:S13]  /*0dd0*/  ISETP.GE.U32.AND P0, PT, R0, UR5, PT ;  /* 0x0000000500007c0c */ /* 0x000fda000bf06070 */
[----:B------:R-:W-:Y:S05]  /*0de0*/  @P0 EXIT ;  /* 0x000000000000094d */ /* 0x000fea0003800000 */
[----:B------:R-:W1:Y:S01]  /*0df0*/  LDCU.64 UR6, c[0x0][0x388] ;  /* 0x00007100ff0677ac */ /* 0x000e620008000a00 */
[----:B------:R-:W-:-:S05]  /*0e00*/  VIADD R0, R0, UR4 ;  /* 0x0000000400007c36 */ /* 0x000fca0008000000 */
[----:B-123--:R-:W-:-:S05]  /*0e10*/  IADD3 R2, P0, PT, R0, UR6, RZ ;  /* 0x0000000600027c10 */ /* 0x00efca000ff1e0ff */
[----:B0-----:R-:W-:-:S05]  /*0e20*/  IMAD.X R3, RZ, RZ, UR7, P0 ;  /* 0x00000007ff037e24 */ /* 0x001fca00080e06ff */
[----:B------:R-:W-:Y:S01]  /*0e30*/  STG.E.U8 desc[UR10][R2.64], R6 ;  /* 0x0000000602007986 */ /* 0x000fe2000c10110a */
[----:B------:R-:W-:Y:S05]  /*0e40*/  EXIT ;  /* 0x000000000000794d */ /* 0x000fea0003800000 */
.L_x_20005:
        /* <DEDUP_REMOVED lines=13> */
[----:B------:R-:W-:Y:S02]  /*0f20*/  MOV R7, UR5 ;  /* 0x0000000500077c02 */ /* 0x000fe40008000f00 */
[----:B0-2---:R-:W-:-:S07]  /*0f30*/  PRMT R6, R3, 0x8880, RZ ;  /* 0x0000888003067816 */ /* 0x005fce00000000ff */
[----:B-----5:R-:W-:Y:S05]  /*0f40*/  CALL.REL.NOINC `($__internal_52_$__cuda_sm20_div_s16) ;  /* 0x0000000400007944 */ /* 0x020fea0003c00000 */
[----:B------:R-:W-:Y:S01]  /*0f50*/  UPRMT UR5, UR7, 0x8880, URZ ;  /* 0x0000888007057896 */ /* 0x000fe200080000ff */
[----:B------:R-:W-:Y:S01]  /*0f60*/  PRMT R3, R3, 0x9991, RZ ;  /* 0x0000999103037816 */ /* 0x000fe200000000ff */
[----:B------:R-:W-:Y:S01]  /*0f70*/  IMAD.MOV.U32 R9, RZ, RZ, R6 ;  /* 0x000000ffff097224 */ /* 0x000fe200078e0006 */
[----:B------:R-:W-:-:S03]  /*0f80*/  MOV R4, 0xfc0 ;  /* 0x00000fc000047802 */ /* 0x000fc60000000f00 */
[----:B------:R-:W-:Y:S02]  /*0f90*/  IMAD.MOV.U32 R6, RZ, RZ, R3 ;  /* 0x000000ffff067224 */ /* 0x000fe400078e0003 */
[----:B------:R-:W-:-:S07]  /*0fa0*/  IMAD.U32 R7, RZ, RZ, UR5 ;  /* 0x00000005ff077e24 */ /* 0x000fce000f8e00ff */
[----:B------:R-:W-:Y:S05]  /*0fb0*/  CALL.REL.NOINC `($__internal_52_$__cuda_sm20_div_s16) ;  /* 0x0000000000e47944 */ /* 0x000fea0003c00000 */
        /* <DEDUP_REMOVED lines=17> */
[----:B------:R-:W-:Y:S02]  /*10d0*/  MOV R4, 0x1110 ;  /* 0x0000111000047802 */ /* 0x000fe40000000f00 */
[----:B------:R-:W-:Y:S01]  /*10e0*/  MOV R6, R3 ;  /* 0x0000000300067202 */ /* 0x000fe20000000f00 */
        /* <DEDUP_REMOVED lines=11> */
[----:B------:R-:W-:-:S04]  /*11a0*/  IMAD.MOV.U32 R0, RZ, RZ, R6 ;  /* 0x000000ffff007224 */ /* 0x000fc800078e0006 */
[----:B------:R-:W-:Y:S01]  /*11b0*/  IMAD.MOV.U32 R6, RZ, RZ, R4 ;  /* 0x000000ffff067224 */ /* 0x000fe200078e0004 */
[----:B------:R-:W-:Y:S01]  /*11c0*/  MOV R4, 0x11f0 ;  /* 0x000011f000047802 */ /* 0x000fe20000000f00 */
        /* <DEDUP_REMOVED lines=9> */
[----:B------:R-:W0:Y:S01]  /*1260*/  LDCU.64 UR6, c[0x0][0x388] ;  /* 0x00007100ff0677ac */ /* 0x000e220008000a00 */
[----:B------:R-:W-:Y:S02]  /*1270*/  PRMT R7, R8, 0x7604, R9 ;  /* 0x0000760408077816 */ /* 0x000fe40000000009 */
[----:B------:R-:W-:Y:S02]  /*1280*/  PRMT R5, R2, 0x7604, R5 ;  /* 0x0000760402057816 */ /* 0x000fe40000000005 */
[----:B------:R-:W-:Y:S02]  /*1290*/  PRMT R3, R0, 0x7604, R3 ;  /* 0x0000760400037816 */ /* 0x000fe40000000003 */
[----:B------:R-:W-:Y:S01]  /*12a0*/  PRMT R11, R6, 0x7604, R11 ;  /* 0x00007604060b7816 */ /* 0x000fe2000000000b */
[----:B0-----:R-:W-:-:S04]  /*12b0*/  UIADD3 UR5, UP0, UPT, UR4, UR6, URZ ;  /* 0x0000000604057290 */ /* 0x001fc8000ff1e0ff */
[----:B------:R-:W-:Y:S02]  /*12c0*/  UIADD3.X UR6, UPT, UPT, URZ, UR7, URZ, UP0, !UPT ;  /* 0x00000007ff067290 */ /* 0x000fe400087fe4ff */
[----:B------:R-:W-:-:S04]  /*12d0*/  MOV R12, UR5 ;  /* 0x00000005000c7c02 */ /* 0x000fc80008000f00 */
[----:B------:R-:W-:Y:S02]  /*12e0*/  IMAD.U32 R13, RZ, RZ, UR6 ;  /* 0x00000006ff0d7e24 */ /* 0x000fe4000f8e00ff */
[----:B------:R-:W-:-:S05]  /*12f0*/  IMAD.WIDE.U32 R8, R10, 0x2, R12 ;  /* 0x000000020a087825 */ /* 0x000fca00078e000c */
[----:B------:R-:W-:Y:S04]  /*1300*/  STG.E.U16 desc[UR10][R8.64], R7 ;  /* 0x0000000708007986 */ /* 0x000fe8000c10150a */
[----:B------:R-:W-:Y:S04]  /*1310*/  STG.E.U16 desc[UR10][R8.64+0x100], R5 ;  /* 0x0001000508007986 */ /* 0x000fe8000c10150a */
[----:B------:R-:W-:Y:S04]  /*1320*/  STG.E.U16 desc[UR10][R8.64+0x200], R3 ;  /* 0x0002000308007986 */ /* 0x000fe8000c10150a */
[----:B------:R-:W-:Y:S01]  /*1330*/  STG.E.U16 desc[UR10][R8.64+0x300], R11 ;  /* 0x0003000b08007986 */ /* 0x000fe2000c10150a */
[----:B------:R-:W-:Y:S05]  /*1340*/  EXIT ;  /* 0x000000000000794d */ /* 0x000fea0003800000 */
        .weak           $__internal_52_$__cuda_sm20_div_s16
        .type           $__internal_52_$__cuda_sm20_div_s16,@function
        .size           $__internal_52_$__cuda_sm20_div_s16,(.L_x_22291 - $__internal_52_$__cuda_sm20_div_s16)
$__internal_52_$__cuda_sm20_div_s16:
        /* <DEDUP_REMOVED lines=25> */
[----:B------:R-:W-:Y:S06]  /*14e0*/  RET.REL.NODEC R16 `(_ZN2at6native29vectorized_elementwise_kernelILi2ENS0_13AUnaryFunctorIaaaZZZNS0_15binary_internal21div_trunc_kernel_cudaERNS_18TensorIteratorBaseEENKUlvE_clEvENKUlvE0_clEvEUlaaE_EESt5arrayIPcLm2EEEEviT0_T1_) ;  /* 0xffffffe810c47950 */ /* 0x000fec0003c3ffff */
.L_x_20030:
        /* <DEDUP_REMOVED lines=9> */
.L_x_22291:


//--------------------- .text._ZN2at6native29vectorized_elementwise_kernelILi4ENS0_13AUnaryFunctorIaaaZZZNS0_15binary_internal21div_trunc_kernel_cudaERNS_18TensorIteratorBaseEENKUlvE_clEvENKUlvE0_clEvEUlaaE_EESt5arrayIPcLm2EEEEviT0_T1_ --------------------------
	.section	.text._ZN2at6native29vectorized_elementwise_kernelILi4ENS0_13AUnaryFunctorIaaaZZZNS0_15binary_internal21div_trunc_kernel_cudaERNS_18TensorIteratorBaseEENKUlvE_clEvENKUlvE0_clEvEUlaaE_EESt5arrayIPcLm2EEEEviT0_T1_,"ax",@progbits
	.align	128
        .global         _ZN2at6native29vectorized_elementwise_kernelILi4ENS0_13AUnaryFunctorIaaaZZZNS0_15binary_internal21div_trunc_kernel_cudaERNS_18TensorIteratorBaseEENKUlvE_clEvENKUlvE0_clEvEUlaaE_EESt5arrayIPcLm2EEEEviT0_T1_
        .type           _ZN2at6native29vectorized_elementwise_kernelILi4ENS0_13AUnaryFunctorIaaaZZZNS0_15binary_internal21div_trunc_kernel_cudaERNS_18TensorIteratorBaseEENKUlvE_clEvENKUlvE0_clEvEUlaaE_EESt5arrayIPcLm2EEEEviT0_T1_,@function
        .size           _ZN2at6native29vectorized_elementwise_kernelILi4ENS0_13AUnaryFunctorIaaaZZZNS0_15binary_internal21div_trunc_kernel_cudaERNS_18TensorIteratorBaseEENKUlvE_clEvENKUlvE0_clEvEUlaaE_EESt5arrayIPcLm2EEEEviT0_T1_,(.L_x_22292 - _ZN2at6native29vectorized_elementwise_kernelILi4ENS0_13AUnaryFunctorIaaaZZZNS0_15binary_internal21div_trunc_kernel_cudaERNS_18TensorIteratorBaseEENKUlvE_clEvENKUlvE0_clEvEUlaaE_EESt5arrayIPcLm2EEEEviT0_T1_)
        .other          _ZN2at6native29vectorized_elementwise_kernelILi4ENS0_13AUnaryFunctorIaaaZZZNS0_15binary_internal21div_trunc_kernel_cudaERNS_18TensorIteratorBaseEENKUlvE_clEvENKUlvE0_clEvEUlaaE_EESt5arrayIPcLm2EEEEviT0_T1_,@"STO_CUDA_ENTRY STV_DEFAULT"
_ZN2at6native29vectorized_elementwise_kernelILi4ENS0_13AUnaryFunctorIaaaZZZNS0_15binary_internal21div_trunc_kernel_cudaERNS_18TensorIteratorBaseEENKUlvE_clEvENKUlvE0_clEvEUlaaE_EESt5arrayIPcLm2EEEEviT0_T1_:
.text._ZN2at6native29vectorized_elementwise_kernelILi4ENS0_13AUnaryFunctorIaaaZZZNS0_15binary_internal21div_trunc_kernel_cudaERNS_18TensorIteratorBaseEENKUlvE_clEvENKUlvE0_clEvEUlaaE_EESt5arrayIPcLm2EEEEviT0_T1_:
        /* <DEDUP_REMOVED lines=81> */
[----:B------:R-:W-:Y:S05]  /*0510*/  CALL.REL.NOINC `($__internal_53_$__cuda_sm20_div_s16) ;  /* 0x0000000c00a07944 */ /* 0x000fea0003c00000 */
[----:B------:R-:W-:-:S07]  /*0520*/  IMAD.MOV.U32 R5, RZ, RZ, R12 ;  /* 0x000000ffff057224 */ /* 0x000fce00078e000c */
.L_x_20033:
[----:B------:R-:W-:Y:S05]  /*0530*/  BSYNC.RECONVERGENT B0 ;  /* 0x0000000000007941 */ /* 0x000fea0003800200 */
.L_x_20032:
        /* <DEDUP_REMOVED lines=8> */
[----:B------:R-:W-:Y:S05]  /*05c0*/  CALL.REL.NOINC `($__internal_53_$__cuda_sm20_div_s16) ;  /* 0x0000000c00747944 */ /* 0x000fea0003c00000 */
[----:B------:R-:W-:-:S07]  /*05d0*/  IMAD.MOV.U32 R7, RZ, RZ, R12 ;  /* 0x000000ffff077224 */ /* 0x000fce00078e000c */
.L_x_20035:
[----:B------:R-:W-:Y:S05]  /*05e0*/  BSYNC.RECONVERGENT B0 ;  /* 0x0000000000007941 */ /* 0x000fea0003800200 */
.L_x_20034:
        /* <DEDUP_REMOVED lines=10> */
.L_x_20037:
[----:B------:R-:W-:Y:S05]  /*0690*/  BSYNC.RECONVERGENT B0 ;  /* 0x0000000000007941 */ /* 0x000fea0003800200 */
.L_x_20036:
        /* <DEDUP_REMOVED lines=10> */
.L_x_20039:
[----:B------:R-:W-:Y:S05]  /*0740*/  BSYNC.RECONVERGENT B0 ;  /* 0x0000000000007941 */ /* 0x000fea0003800200 */
.L_x_20038:
        /* <DEDUP_REMOVED lines=10> */
.L_x_20041:
[----:B------:R-:W-:Y:S05]  /*07f0*/  BSYNC.RECONVERGENT B0 ;  /* 0x0000000000007941 */ /* 0x000fea0003800200 */
.L_x_20040:
        /* <DEDUP_REMOVED lines=10> */
.L_x_20043:
[----:B------:R-:W-:Y:S05]  /*08a0*/  BSYNC.RECONVERGENT B0 ;  /* 0x0000000000007941 */ /* 0x000fea0003800200 */
.L_x_20042:
        /* <DEDUP_REMOVED lines=10> */
.L_x_20045:
[----:B------:R-:W-:Y:S05]  /*0950*/  BSYNC.RECONVERGENT B0 ;  /* 0x0000000000007941 */ /* 0x000fea0003800200 */
.L_x_20044:
        /* <DEDUP_REMOVED lines=9> */
.L_x_20047:
[----:B------:R-:W-:Y:S05]  /*09f0*/  BSYNC.RECONVERGENT B0 ;  /* 0x0000000000007941 */ /* 0x000fea0003800200 */
.L_x_20046:
        /* <DEDUP_REMOVED lines=18> */
.L_x_20050:
        /* <DEDUP_REMOVED lines=8> */
.L_x_20051:
        /* <DEDUP_REMOVED lines=8> */
.L_x_20052:
        /* <DEDUP_REMOVED lines=8> */
.L_x_20053:
        /* <DEDUP_REMOVED lines=9> */
.L_x_20054:
[----:B------:R-:W-:Y:S05]  /*0d30*/  BSYNC.RELIABLE B1 ;  /* 0x0000000000017941 */ /* 0x000fea0003800100 */
.L_x_20049:
[----:B------:R-:W-:-:S13]  /*0d40*/  ISETP.GE.U32.AND P0, PT, R0, UR5, PT ;  /* 0x0000000500007c0c */ /* 0x000fda000bf06070 */
[----:B0----5:R-:W0:Y:S01]  /*0d50*/  @!P0 LDC.64 R6, c[0x0][0x388] ;  /* 0x0000e200ff068b82 */ /* 0x021e220000000a00 */
[C---:B-12---:R-:W-:Y:S02]  /*0d60*/  @!P0 VIADD R5, R0.reuse, UR4 ;  /* 0x0000000400058c36 */ /* 0x046fe40008000000 */
[----:B------:R-:W-:-:S03]  /*0d70*/  @!P0 VIADD R0, R0, 0x80 ;  /* 0x0000008000008836 */ /* 0x000fc60000000000 */
[----:B0-----:R-:W-:-:S05]  /*0d80*/  @!P0 IADD3 R4, P1, PT, R5, R6, RZ ;  /* 0x0000000605048210 */ /* 0x001fca0007f3e0ff */
[----:B------:R-:W-:-:S05]  /*0d90*/  @!P0 IMAD.X R5, RZ, RZ, R7, P1 ;  /* 0x000000ffff058224 */ /* 0x000fca00008e0607 */
[----:B------:R3:W-:Y:S03]  /*0da0*/  @!P0 STG.E.U8 desc[UR10][R4.64], R3 ;  /* 0x0000000304008986 */ /* 0x0007e6000c10110a */
.L_x_20055:
[----:B------:R-:W-:Y:S05]  /*0db0*/  BSYNC.RECONVERGENT B0 ;  /* 0x0000000000007941 */ /* 0x000fea0003800200 */
.L_x_20048:
        /* <DEDUP_REMOVED lines=9> */
.L_x_20031:
        /* <DEDUP_REMOVED lines=13> */
[----:B-----5:R-:W-:Y:S05]  /*0f20*/  CALL.REL.NOINC `($__internal_53_$__cuda_sm20_div_s16) ;  /* 0x00000004001c7944 */ /* 0x020fea0003c00000 */
[----:B------:R-:W-:Y:S01]  /*0f30*/  UPRMT UR5, UR7, 0x8880, URZ ;  /* 0x0000888007057896 */ /* 0x000fe200080000ff */
[----:B------:R-:W-:Y:S01]  /*0f40*/  SHF.R.S32.HI R11, RZ, 0x8, R4 ;  /* 0x00000008ff0b7819 */ /* 0x000fe20000011404 */
[----:B------:R-:W-:Y:S01]  /*0f50*/  IMAD.MOV.U32 R2, RZ, RZ, R12 ;  /* 0x000000ffff027224 */ /* 0x000fe200078e000c */
[----:B------:R-:W-:Y:S02]  /*0f60*/  MOV R10, 0xfa0 ;  /* 0x00000fa0000a7802 */ /* 0x000fe40000000f00 */
[----:B------:R-:W-:Y:S01]  /*0f70*/  SGXT R11, R11, 0x8 ;  /* 0x000000080b0b781a */ /* 0x000fe20000000200 */
[----:B------:R-:W-:-:S07]  /*0f80*/  IMAD.U32 R12, RZ, RZ, UR5 ;  /* 0x00000005ff0c7e24 */ /* 0x000fce000f8e00ff */
[----:B------:R-:W-:Y:S05]  /*0f90*/  CALL.REL.NOINC `($__internal_53_$__cuda_sm20_div_s16) ;  /* 0x0000000400007944 */ /* 0x000fea0003c00000 */
        /* <DEDUP_REMOVED lines=15> */
[----:B------:R-:W-:Y:S01]  /*1090*/  IMAD.MOV.U32 R5, RZ, RZ, R12 ;  /* 0x000000ffff057224 */ /* 0x000fe200078e000c */
[----:B------:R-:W-:Y:S02]  /*10a0*/  SGXT R11, R8, 0x8 ;  /* 0x00000008080b781a */ /* 0x000fe40000000200 */
[----:B------:R-:W-:Y:S02]  /*10b0*/  MOV R10, 0x10e0 ;  /* 0x000010e0000a7802 */ /* 0x000fe40000000f00 */
        /* <DEDUP_REMOVED lines=46> */
        .weak           $__internal_53_$__cuda_sm20_div_s16
        .type           $__internal_53_$__cuda_sm20_div_s16,@function
        .size           $__internal_53_$__cuda_sm20_div_s16,(.L_x_22292 - $__internal_53_$__cuda_sm20_div_s16)
$__internal_53_$__cuda_sm20_div_s16:
        /* <DEDUP_REMOVED lines=12> */
[----:B------:R-:W-:Y:S01]  /*1460*/  ISETP.NE.AND P0, PT, R11, RZ, PT ;  /* 0x000000ff0b00720c */ /* 0x000fe20003f05270 */
[----:B------:R-:W-:Y:S02]  /*1470*/  IMAD.MOV R11, RZ, RZ, -R12 ;  /* 0x000000ffff0b7224 */ /* 0x000fe400078e0a0c */
[----:B------:R-:W-:-:S06]  /*1480*/  FMUL R15, R15, R14 ;  /* 0x0000000e0f0f7220 */ /* 0x000fcc0000400000 */
        /* <DEDUP_REMOVED lines=9> */
[----:B------:R-:W-:Y:S05]  /*1520*/  RET.REL.NODEC R10 `(_ZN2at6native29vectorized_elementwise_kernelILi4ENS0_13AUnaryFunctorIaaaZZZNS0_15binary_internal21div_trunc_kernel_cudaERNS_18TensorIteratorBaseEENKUlvE_clEvENKUlvE0_clEvEUlaaE_EESt5arrayIPcLm2EEEEviT0_T1_) ;  /* 0xffffffe80ab47950 */ /* 0x000fea0003c3ffff */
.L_x_20056:
        /* <DEDUP_REMOVED lines=13> */
.L_x_22292:


//--------------------- .text._ZN2at6native29vectorized_elementwise_kernelILi8ENS0_13AUnaryFunctorIaaaZZZNS0_15binary_internal21div_trunc_kernel_cudaERNS_18TensorIteratorBaseEENKUlvE_clEvENKUlvE0_clEvEUlaaE_EESt5arrayIPcLm2EEEEviT0_T1_ --------------------------
	.section	.text._ZN2at6native29vectorized_elementwise_kernelILi8ENS0_13AUnaryFunctorIaaaZZZNS0_15binary_internal21div_trunc_kernel_cudaERNS_18TensorIteratorBaseEENKUlvE_clEvENKUlvE0_clEvEUlaaE_EESt5arrayIPcLm2EEEEviT0_T1_,"ax",@progbits
	.align	128
        .global         _ZN2at6native29vectorized_elementwise_kernelILi8ENS0_13AUnaryFunctorIaaaZZZNS0_15binary_internal21div_trunc_kernel_cudaERNS_18TensorIteratorBaseEENKUlvE_clEvENKUlvE0_clEvEUlaaE_EESt5arrayIPcLm2EEEEviT0_T1_
        .type           _ZN2at6native29vectorized_elementwise_kernelILi8ENS0_13AUnaryFunctorIaaaZZZNS0_15binary_internal21div_trunc_kernel_cudaERNS_18TensorIteratorBaseEENKUlvE_clEvENKUlvE0_clEvEUlaaE_EESt5arrayIPcLm2EEEEviT0_T1_,@function
        .size           _ZN2at6native29vectorized_elementwise_kernelILi8ENS0_13AUnaryFunctorIaaaZZZNS0_15binary_internal21div_trunc_kernel_cudaERNS_18TensorIteratorBaseEENKUlvE_clEvENKUlvE0_clEvEUlaaE_EESt5arrayIPcLm2EEEEviT0_T1_,(.L_x_22506 - _ZN2at6native29vectorized_elementwise_kernelILi8ENS0_13AUnaryFunctorIaaaZZZNS0_15binary_internal21div_trunc_kernel_cudaERNS_18TensorIteratorBaseEENKUlvE_clEvENKUlvE0_clEvEUlaaE_EESt5arrayIPcLm2EEEEviT0_T1_)
        .other          _ZN2at6native29vectorized_elementwise_kernelILi8ENS0_13AUnaryFunctorIaaaZZZNS0_15binary_internal21div_trunc_kernel_cudaERNS_18TensorIteratorBaseEENKUlvE_clEvENKUlvE0_clEvEUlaaE_EESt5arrayIPcLm2EEEEviT0_T1_,@"STO_CUDA_ENTRY STV_DEFAULT"
_ZN2at6native29vectorized_elementwise_kernelILi8ENS0_13AUnaryFunctorIaaaZZZNS0_15binary_internal21div_trunc_kernel_cudaERNS_18TensorIteratorBaseEENKUlvE_clEvENKUlvE0_clEvEUlaaE_EESt5arrayIPcLm2EEEEviT0_T1_:
.text._ZN2at6native29vectorized_elementwise_kernelILi8ENS0_13AUnaryFunctorIaaaZZZNS0_15binary_internal21div_trunc_kernel_cudaERNS_18TensorIteratorBaseEENKUlvE_clEvENKUlvE0_clEvEUlaaE_EESt5arrayIPcLm2EEEEviT0_T1_:
[----:B------:R-:W-:Y:S01]  /*0000*/  LDC R1, c[0x0][0x37c] ;  /* 0x0000df00ff017b82 */ /* 0x000fe20000000800 */
[----:B------:R-:W-:Y:S05]  /*0010*/  EXIT ;  /* 0x000000000000794d */ /* 0x000fea0003800000 */
.L_x_20057:
        /* <DEDUP_REMOVED lines=14> */
.L_x_22506:


//--------------------- .text._ZN2at6native18elementwise_kernelILi128ELi4EZNS0_15gpu_kernel_implINS0_13BinaryFunctorIhhhZZZNS0_15binary_internal21div_trunc_kernel_cudaERNS_18TensorIteratorBaseEENKUlvE_clEvENKUlvE_clEvEUlhhE_EEEEvS6_RKT_EUliE_EEviT1_ --------------------------
	.section	.text._ZN2at6native18elementwise_kernelILi128ELi4EZNS0_15gpu_kernel_implINS0_13BinaryFunctorIhhhZZZNS0_15binary_internal21div_trunc_kernel_cudaERNS_18TensorIteratorBaseEENKUlvE_clEvENKUlvE_clEvEUlhhE_EEEEvS6_RKT_EUliE_EEviT1_,"ax",@progbits
	.align	128
        .global         _ZN2at6native18elementwise_kernelILi128ELi4EZNS0_15gpu_kernel_implINS0_13BinaryFunctorIhhhZZZNS0_15binary_internal21div_trunc_kernel_cudaERNS_18TensorIteratorBaseEENKUlvE_clEvENKUlvE_clEvEUlhhE_EEEEvS6_RKT_EUliE_EEviT1_
        .type           _ZN2at6native18elementwise_kernelILi128ELi4EZNS0_15gpu_kernel_implINS0_13BinaryFunctorIhhhZZZNS0_15binary_internal21div_trunc_kernel_cudaERNS_18TensorIteratorBaseEENKUlvE_clEvENKUlvE_clEvEUlhhE_EEEEvS6_RKT_EUliE_EEviT1_,@function
        .size           _ZN2at6native18elementwise_kernelILi128ELi4EZNS0_15gpu_kernel_implINS0_13BinaryFunctorIhhhZZZNS0_15binary_internal21div_trunc_kernel_cudaERNS_18TensorIteratorBaseEENKUlvE_clEvENKUlvE_clEvEUlhhE_EEEEvS6_RKT_EUliE_EEviT1_,(.L_x_22293 - _ZN2at6native18elementwise_kernelILi128ELi4EZNS0_15gpu_kernel_implINS0_13BinaryFunctorIhhhZZZNS0_15binary_internal21div_trunc_kernel_cudaERNS_18TensorIteratorBaseEENKUlvE_clEvENKUlvE_clEvEUlhhE_EEEEvS6_RKT_EUliE_EEviT1_)
        .other          _ZN2at6native18elementwise_kernelILi128ELi4EZNS0_15gpu_kernel_implINS0_13BinaryFunctorIhhhZZZNS0_15binary_internal21div_trunc_kernel_cudaERNS_18TensorIteratorBaseEENKUlvE_clEvENKUlvE_clEvEUlhhE_EEEEvS6_RKT_EUliE_EEviT1_,@"STO_CUDA_ENTRY STV_DEFAULT"
_ZN2at6native18elementwise_kernelILi128ELi4EZNS0_15gpu_kernel_implINS0_13BinaryFunctorIhhhZZZNS0_15binary_internal21div_trunc_kernel_cudaERNS_18TensorIteratorBaseEENKUlvE_clEvENKUlvE_clEvEUlhhE_EEEEvS6_RKT_EUliE_EEviT1_:
.text._ZN2at6native18elementwise_kernelILi128ELi4EZNS0_15gpu_kernel_implINS0_13BinaryFunctorIhhhZZZNS0_15binary_internal21div_trunc_kernel_cudaERNS_18TensorIteratorBaseEENKUlvE_clEvENKUlvE_clEvEUlhhE_EEEEvS6_RKT_EUliE_EEviT1_:
        /* <DEDUP_REMOVED lines=371> */
.L_x_20060:
        /* <DEDUP_REMOVED lines=16> */
.L_x_20064:
[----:B------:R0:W5:Y:S01]  /*1830*/  LDG.E.U8 R22, desc[UR36][R4.64] ;  /* 0x0000002404167981 */ /* 0x000162000c1e1100 */
[----:B------:R-:W-:Y:S05]  /*1840*/  BRA `(.L_x_20066) ;  /* 0x0000000c005c7947 */ /* 0x000fea0003800000 */
.L_x_20063:
        /* <DEDUP_REMOVED lines=8> */
.L_x_20068:
[----:B------:R3:W5:Y:S01]  /*18d0*/  LDG.E.U8 R22, desc[UR36][R4.64] ;  /* 0x0000002404167981 */ /* 0x000762000c1e1100 */
[----:B------:R-:W-:Y:S05]  /*18e0*/  BRA `(.L_x_20066) ;  /* 0x0000000c00347947 */ /* 0x000fea0003800000 */
.L_x_20067:
[----:B------:R0:W5:Y:S01]  /*18f0*/  LDG.E.U16 R22, desc[UR36][R4.64] ;  /* 0x0000002404167981 */ /* 0x000162000c1e1500 */
[----:B------:R-:W-:Y:S05]  /*1900*/  BRA `(.L_x_20066) ;  /* 0x0000000c002c7947 */ /* 0x000fea0003800000 */
.L_x_20062:
        /* <DEDUP_REMOVED lines=8> */
[----:B0-----:R-:W-:Y:S01]  /*1990*/  PRMT R22, R2, 0x7610, R22 ;  /* 0x0000761002167816 */ /* 0x001fe20000000016 */
[----:B------:R-:W-:Y:S06]  /*19a0*/  BRA `(.L_x_20066) ;  /* 0x0000000c00047947 */ /* 0x000fec0003800000 */
.L_x_20070:
[----:B------:R-:W2:Y:S02]  /*19b0*/  LDG.E.U16 R2, desc[UR36][R4.64] ;  /* 0x0000002404027981 */ /* 0x000ea4000c1e1500 */
[----:B--2---:R-:W-:-:S06]  /*19c0*/  HADD2.F32 R2, -RZ, R2.H0_H0 ;  /* 0x20000002ff027230 */ /* 0x004fcc0000004100 */
[----:B------:R-:W0:Y:S02]  /*19d0*/  F2I.S64.TRUNC R2, R2 ;  /* 0x0000000200027311 */ /* 0x000e24000020d900 */
[----:B0-----:R-:W-:Y:S01]  /*19e0*/  PRMT R22, R2, 0x7610, R22 ;  /* 0x0000761002167816 */ /* 0x001fe20000000016 */
[----:B------:R-:W-:Y:S06]  /*19f0*/  BRA `(.L_x_20066) ;  /* 0x0000000800f07947 */ /* 0x000fec0003800000 */
.L_x_20069:
        /* <DEDUP_REMOVED lines=10> */
.L_x_20072:
[----:B------:R-:W2:Y:S02]  /*1aa0*/  LDG.E.U16 R4, desc[UR36][R4.64] ;  /* 0x0000002404047981 */ /* 0x000ea4000c1e1500 */
[----:B--2---:R-:W-:-:S06]  /*1ab0*/  HADD2.F32 R2, -RZ, R4.H0_H0 ;  /* 0x20000004ff027230 */ /* 0x004fcc0000004100 */
[----:B------:R-:W0:Y:S02]  /*1ac0*/  F2I.S64.TRUNC R2, R2 ;  /* 0x0000000200027311 */ /* 0x000e24000020d900 */
[----:B0-----:R-:W-:Y:S01]  /*1ad0*/  PRMT R22, R2, 0x7610, R22 ;  /* 0x0000761002167816 */ /* 0x001fe20000000016 */
[----:B------:R-:W-:Y:S06]  /*1ae0*/  BRA `(.L_x_20066) ;  /* 0x0000000800b47947 */ /* 0x000fec0003800000 */
.L_x_20071:
[----:B------:R-:W2:Y:S02]  /*1af0*/  LDG.E.64 R2, desc[UR36][R4.64] ;  /* 0x0000002404027981 */ /* 0x000ea4000c1e1b00 */
[----:B--2---:R-:W0:Y:S02]  /*1b00*/  F2I.S64.F64.TRUNC R2, R2 ;  /* 0x0000000200027311 */ /* 0x004e24000030d900 */
[----:B0-----:R-:W-:Y:S01]  /*1b10*/  PRMT R22, R2, 0x7610, R22 ;  /* 0x0000761002167816 */ /* 0x001fe20000000016 */
[----:B------:R-:W-:Y:S06]  /*1b20*/  BRA `(.L_x_20066) ;  /* 0x0000000800a47947 */ /* 0x000fec0003800000 */
.L_x_20061:
        /* <DEDUP_REMOVED lines=12> */
.L_x_20075:
[----:B------:R-:W2:Y:S02]  /*1bf0*/  LDG.E.64 R4, desc[UR36][R4.64] ;  /* 0x0000002404047981 */ /* 0x000ea4000c1e1b00 */
[----:B--2---:R-:W0:Y:S02]  /*1c00*/  F2I.S64.F64.TRUNC R2, R4 ;  /* 0x0000000400027311 */ /* 0x004e24000030d900 */
[----:B0-----:R-:W-:Y:S01]  /*1c10*/  PRMT R22, R2, 0x7610, R22 ;  /* 0x0000761002167816 */ /* 0x001fe20000000016 */
[----:B------:R-:W-:Y:S06]  /*1c20*/  BRA `(.L_x_20066) ;  /* 0x0000000800647947 */ /* 0x000fec0003800000 */
.L_x_20074:
        /* <DEDUP_REMOVED lines=25> */
[----:B0-----:R-:W-:Y:S01]  /*1dc0*/  PRMT R22, R2, 0x7610, R22 ;  /* 0x0000761002167816 */ /* 0x001fe20000000016 */
[----:B------:R-:W-:Y:S06]  /*1dd0*/  BRA `(.L_x_20066) ;  /* 0x0000000400f87947 */ /* 0x000fec0003800000 */
.L_x_20077:
        /* <DEDUP_REMOVED lines=11> */
[----:B------:R-:W0:Y:S02]  /*1e90*/  F2I.S64.TRUNC R2, R3 ;  /* 0x0000000300027311 */ /* 0x000e24000020d900 */
[----:B0-----:R-:W-:Y:S01]  /*1ea0*/  PRMT R22, R2, 0x7610, R22 ;  /* 0x0000761002167816 */ /* 0x001fe20000000016 */
[----:B------:R-:W-:Y:S06]  /*1eb0*/  BRA `(.L_x_20066) ;  /* 0x0000000400c07947 */ /* 0x000fec0003800000 */
.L_x_20076:
[----:B------:R-:W2:Y:S02]  /*1ec0*/  LDG.E.U16 R2, desc[UR36][R4.64] ;  /* 0x0000002404027981 */ /* 0x000ea4000c1e1500 */
[----:B--2---:R-:W-:-:S06]  /*1ed0*/  SHF.L.U32 R2, R2, 0x10, RZ ;  /* 0x0000001002027819 */ /* 0x004fcc00000006ff */
[----:B------:R-:W0:Y:S02]  /*1ee0*/  F2I.S64.TRUNC R2, R2 ;  /* 0x0000000200027311 */ /* 0x000e24000020d900 */
[----:B0-----:R-:W-:Y:S01]  /*1ef0*/  PRMT R22, R2, 0x7610, R22 ;  /* 0x0000761002167816 */ /* 0x001fe20000000016 */
[----:B------:R-:W-:Y:S06]  /*1f00*/  BRA `(.L_x_20066) ;  /* 0x0000000400ac7947 */ /* 0x000fec0003800000 */
.L_x_20073:
        /* <DEDUP_REMOVED lines=10> */
.L_x_20080:
        /* <DEDUP_REMOVED lines=21> */
.L_x_20084:
[----:B------:R-:W-:Y:S05]  /*2100*/  BSYNC.RECONVERGENT B1 ;  /* 0x0000000000017941 */ /* 0x000fea0003800200 */
.L_x_20083:
[----:B------:R-:W-:Y:S01]  /*2110*/  IMAD.SHL.U32 R0, R0, 0x100000, RZ ;  /* 0x0010000000007824 */ /* 0x000fe200078e00ff */
[----:B------:R-:W-:-:S04]  /*2120*/  LEA R2, R2, 0x3b800000, 0x17 ;  /* 0x3b80000002027811 */ /* 0x000fc800078eb8ff */
[----:B------:R-:W-:-:S07]  /*2130*/  LOP3.LUT R2, R2, R0, R7, 0xfe, !PT ;  /* 0x0000000002027212 */ /* 0x000fce00078efe07 */
.L_x_20082:
[----:B------:R-:W-:Y:S05]  /*2140*/  BSYNC.RECONVERGENT B0 ;  /* 0x0000000000007941 */ /* 0x000fea0003800200 */
.L_x_20081:
[----:B------:R-:W0:Y:S02]  /*2150*/  F2I.S64.TRUNC R2, R2 ;  /* 0x0000000200027311 */ /* 0x000e24000020d900 */
[----:B0-----:R-:W-:Y:S01]  /*2160*/  PRMT R22, R2, 0x7610, R22 ;  /* 0x0000761002167816 */ /* 0x001fe20000000016 */
[----:B------:R-:W-:Y:S06]  /*2170*/  BRA `(.L_x_20066) ;  /* 0x0000000400107947 */ /* 0x000fec0003800000 */
.L_x_20079:
        /* <DEDUP_REMOVED lines=21> */
.L_x_20088:
[----:B------:R-:W-:Y:S05]  /*22d0*/  BSYNC.RECONVERGENT B1 ;  /* 0x0000000000017941 */ /* 0x000fea0003800200 */
.L_x_20087:
[----:B------:R-:W-:Y:S01]  /*22e0*/  IMAD.SHL.U32 R0, R0, 0x200000, RZ ;  /* 0x0020000000007824 */ /* 0x000fe200078e00ff */
[----:B------:R-:W-:-:S04]  /*22f0*/  LEA R2, R2, 0x37800000, 0x17 ;  /* 0x3780000002027811 */ /* 0x000fc800078eb8ff */
[----:B------:R-:W-:-:S07]  /*2300*/  LOP3.LUT R2, R2, R0, R7, 0xfe, !PT ;  /* 0x0000000002027212 */ /* 0x000fce00078efe07 */
.L_x_20086:
[----:B------:R-:W-:Y:S05]  /*2310*/  BSYNC.RECONVERGENT B0 ;  /* 0x0000000000007941 */ /* 0x000fea0003800200 */
.L_x_20085:
[----:B------:R-:W0:Y:S02]  /*2320*/  F2I.S64.TRUNC R2, R2 ;  /* 0x0000000200027311 */ /* 0x000e24000020d900 */
[----:B0-----:R-:W-:Y:S01]  /*2330*/  PRMT R22, R2, 0x7610, R22 ;  /* 0x0000761002167816 */ /* 0x001fe20000000016 */
[----:B------:R-:W-:Y:S06]  /*2340*/  BRA `(.L_x_20066) ;  /* 0x00000000009c7947 */ /* 0x000fec0003800000 */
.L_x_20078:
[----:B------:R-:W-:-:S09]  /*2350*/  UISETP.NE.AND UP0, UPT, UR4, 0x1c, UPT ;  /* 0x0000001c0400788c */ /* 0x000fd2000bf05270 */
[----:B------:R-:W-:Y:S05]  /*2360*/  BRA.U !UP0, `(.L_x_20089) ;  /* 0x0000000108907547 */ /* 0x000fea000b800000 */
[----:B------:R-:W-:-:S09]  /*2370*/  UISETP.NE.AND UP0, UPT, UR4, 0x1d, UPT ;  /* 0x0000001d0400788c */ /* 0x000fd2000bf05270 */
[----:B------:R-:W-:Y:S05]  /*2380*/  BRA.U !UP0, `(.L_x_20090) ;  /* 0x0000000108807547 */ /* 0x000fea000b800000 */
[----:B------:R-:W-:-:S09]  /*2390*/  UISETP.NE.AND UP0, UPT, UR4, 0x2c, UPT ;  /* 0x0000002c0400788c */ /* 0x000fd2000bf05270 */
[----:B------:R-:W-:Y:S05]  /*23a0*/  BRA.U !UP0, `(.L_x_20091) ;  /* 0x0000000108487547 */ /* 0x000fea000b800000 */
.L_x_20065:
        /* <DEDUP_REMOVED lines=16> */
.L_x_20092:
[----:B------:R-:W-:Y:S01]  /*24b0*/  PRMT R22, RZ, 0x7610, R22 ;  /* 0x00007610ff167816 */ /* 0x000fe20000000016 */
[----:B------:R-:W-:Y:S06]  /*24c0*/  BRA `(.L_x_20066) ;  /* 0x00000000003c7947 */ /* 0x000fec0003800000 */
.L_x_20091:
        /* <DEDUP_REMOVED lines=8> */
.L_x_20094:
[----:B------:R-:W-:Y:S05]  /*2550*/  BSYNC.RECONVERGENT B0 ;  /* 0x0000000000007941 */ /* 0x000fea0003800200 */
.L_x_20093:
[----:B------:R-:W0:Y:S02]  /*2560*/  F2I.S64.TRUNC R2, R2 ;  /* 0x0000000200027311 */ /* 0x000e24000020d900 */
[----:B0-----:R-:W-:Y:S01]  /*2570*/  PRMT R22, R2, 0x7610, R22 ;  /* 0x0000761002167816 */ /* 0x001fe20000000016 */
[----:B------:R-:W-:Y:S06]  /*2580*/  BRA `(.L_x_20066) ;  /* 0x00000000000c7947 */ /* 0x000fec0003800000 */
.L_x_20090:
[----:B------:R2:W5:Y:S01]  /*2590*/  LDG.E.U8 R22, desc[UR36][R4.64] ;  /* 0x0000002404167981 */ /* 0x000562000c1e1100 */
[----:B------:R-:W-:Y:S05]  /*25a0*/  BRA `(.L_x_20066) ;  /* 0x0000000000047947 */ /* 0x000fea0003800000 */
.L_x_20089:
[----:B------:R1:W5:Y:S02]  /*25b0*/  LDG.E.U8 R22, desc[UR36][R4.64] ;  /* 0x0000002404167981 */ /* 0x000364000c1e1100 */
.L_x_20066:
        /* <DEDUP_REMOVED lines=16> */
.L_x_20098:
[----:B------:R0:W5:Y:S01]  /*26c0*/  LDG.E.U8 R0, desc[UR36][R18.64] ;  /* 0x0000002412007981 */ /* 0x000162000c1e1100 */
[----:B------:R-:W-:Y:S05]  /*26d0*/  BRA `(.L_x_20100) ;  /* 0x0000000c00547947 */ /* 0x000fea0003800000 */
.L_x_20097:
        /* <DEDUP_REMOVED lines=8> */
.L_x_20102:
[----:B------:R0:W5:Y:S01]  /*2760*/  LDG.E.U8 R0, desc[UR36][R18.64] ;  /* 0x0000002412007981 */ /* 0x000162000c1e1100 */
[----:B------:R-:W-:Y:S05]  /*2770*/  BRA `(.L_x_20100) ;  /* 0x0000000c002c7947 */ /* 0x000fea0003800000 */
.L_x_20096:
        /* <DEDUP_REMOVED lines=10> */
.L_x_20104:
[----:B------:R-:W2:Y:S02]  /*2820*/  LDG.E.U16 R0, desc[UR36][R18.64] ;  /* 0x0000002412007981 */ /* 0x000ea4000c1e1500 */
[----:B--2---:R-:W-:-:S06]  /*2830*/  HADD2.F32 R2, -RZ, R0.H0_H0 ;  /* 0x20000000ff027230 */ /* 0x004fcc0000004100 */
[----:B------:R-:W0:Y:S02]  /*2840*/  F2I.S64.TRUNC R2, R2 ;  /* 0x0000000200027311 */ /* 0x000e24000020d900 */
[----:B0-----:R-:W-:Y:S01]  /*2850*/  PRMT R0, R2, 0x7610, R0 ;  /* 0x0000761002007816 */ /* 0x001fe20000000000 */
[----:B------:R-:W-:Y:S06]  /*2860*/  BRA `(.L_x_20100) ;  /* 0x0000000800f07947 */ /* 0x000fec0003800000 */
.L_x_20103:
        /* <DEDUP_REMOVED lines=10> */
.L_x_20106:
[----:B------:R-:W2:Y:S02]  /*2910*/  LDG.E.U16 R0, desc[UR36][R18.64] ;  /* 0x0000002412007981 */ /* 0x000ea4000c1e1500 */
[----:B--2---:R-:W-:-:S06]  /*2920*/  HADD2.F32 R2, -RZ, R0.H0_H0 ;  /* 0x20000000ff027230 */ /* 0x004fcc0000004100 */
[----:B------:R-:W0:Y:S02]  /*2930*/  F2I.S64.TRUNC R2, R2 ;  /* 0x0000000200027311 */ /* 0x000e24000020d900 */
[----:B0-----:R-:W-:Y:S01]  /*2940*/  PRMT R0, R2, 0x7610, R0 ;  /* 0x0000761002007816 */ /* 0x001fe20000000000 */
[----:B------:R-:W-:Y:S06]  /*2950*/  BRA `(.L_x_20100) ;  /* 0x0000000800b47947 */ /* 0x000fec0003800000 */
.L_x_20105:
[----:B------:R-:W2:Y:S02]  /*2960*/  LDG.E.64 R2, desc[UR36][R18.64] ;  /* 0x0000002412027981 */ /* 0x000ea4000c1e1b00 */
[----:B--2---:R-:W0:Y:S02]  /*2970*/  F2I.S64.F64.TRUNC R2, R2 ;  /* 0x0000000200027311 */ /* 0x004e24000030d900 */
[----:B0-----:R-:W-:Y:S01]  /*2980*/  PRMT R0, R2, 0x7610, R0 ;  /* 0x0000761002007816 */ /* 0x001fe20000000000 */
[----:B------:R-:W-:Y:S06]  /*2990*/  BRA `(.L_x_20100) ;  /* 0x0000000800a47947 */ /* 0x000fec0003800000 */
.L_x_20095:
        /* <DEDUP_REMOVED lines=12> */
.L_x_20109:
[----:B------:R-:W2:Y:S02]  /*2a60*/  LDG.E.64 R2, desc[UR36][R18.64] ;  /* 0x0000002412027981 */ /* 0x000ea4000c1e1b00 */
[----:B--2---:R-:W0:Y:S02]  /*2a70*/  F2I.S64.F64.TRUNC R2, R2 ;  /* 0x0000000200027311 */ /* 0x004e24000030d900 */
[----:B0-----:R-:W-:Y:S01]  /*2a80*/  PRMT R0, R2, 0x7610, R0 ;  /* 0x0000761002007816 */ /* 0x001fe20000000000 */
[----:B------:R-:W-:Y:S06]  /*2a90*/  BRA `(.L_x_20100) ;  /* 0x0000000800647947 */ /* 0x000fec0003800000 */
.L_x_20108:
[----:B------:R-:W-:-:S09]  /*2aa0*/  UISETP.NE.AND UP0, UPT, UR4, 0xf, UPT ;  /* 0x0000000f0400788c */ /* 0x000fd2000bf05270 */
[----:B------:R-:W-:Y:S05]  /*2ab0*/  BRA.U !UP0, `(.L_x_20110) ;  /* 0x00000001089c7547 */ /* 0x000fea000b800000 */
[----:B------:R-:W-:-:S09]  /*2ac0*/  UISETP.NE.AND UP0, UPT, UR4, 0x17, UPT ;  /* 0x000000170400788c */ /* 0x000fd2000bf05270 */
[----:B------:R-:W-:Y:S05]  /*2ad0*/  BRA.U !UP0, `(.L_x_20111) ;  /* 0x00000001085c7547 */ /* 0x000fea000b800000 */
[----:B------:R-:W-:-:S09]  /*2ae0*/  UISETP.NE.AND UP0, UPT, UR4, 0x18, UPT ;  /* 0x000000180400788c */ /* 0x000fd2000bf05270 */
[----:B------:R-:W-:Y:S05]  /*2af0*/  BRA.U UP0, `(.L_x_20099) ;  /* 0x0000000500c87547 */ /* 0x000fea000b800000 */
[----:B------:R-:W2:Y:S02]  /*2b00*/  LDG.E.U8 R0, desc[UR36][R18.64] ;  /* 0x0000002412007981 */ /* 0x000ea4000c1e1100 */
[----:B-1234-:R-:W-:Y:S01]  /*2b10*/  IMAD.MOV.U32 R4, RZ, RZ, 0x1f ;  /* 0x0000001fff047424 */ /* 0x01efe200078e00ff */
[----:B------:R-:W-:-:S04]  /*2b20*/  SHF.L.U32 R0, R0, 0x18, RZ ;  /* 0x0000001800007819 */ /* 0x000fc800000006ff */
        /* <DEDUP_REMOVED lines=18> */
.L_x_20111:
        /* <DEDUP_REMOVED lines=14> */
.L_x_20110:
[----:B------:R-:W2:Y:S02]  /*2d30*/  LDG.E.U16 R2, desc[UR36][R18.64] ;  /* 0x0000002412027981 */ /* 0x000ea4000c1e1500 */
[----:B--2---:R-:W-:-:S06]  /*2d40*/  IMAD.U32 R2, R2, 0x10000, RZ ;  /* 0x0001000002027824 */ /* 0x004fcc00078e00ff */
[----:B------:R-:W0:Y:S02]  /*2d50*/  F2I.S64.TRUNC R2, R2 ;  /* 0x0000000200027311 */ /* 0x000e24000020d900 */
[----:B0-----:R-:W-:Y:S01]  /*2d60*/  PRMT R0, R2, 0x7610, R0 ;  /* 0x0000761002007816 */ /* 0x001fe20000000000 */
[----:B------:R-:W-:Y:S06]  /*2d70*/  BRA `(.L_x_20100) ;  /* 0x0000000400ac7947 */ /* 0x000fec0003800000 */
.L_x_20107:
        /* <DEDUP_REMOVED lines=10> */
.L_x_20114:
        /* <DEDUP_REMOVED lines=18> */
[----:B-1-34-:R-:W-:-:S05]  /*2f40*/  VIADD R5, R3, 0xffffffe4 ;  /* 0xffffffe403057836 */ /* 0x01afca0000000000 */
[----:B------:R-:W-:-:S04]  /*2f50*/  SHF.L.U32 R5, R0, R5, RZ ;  /* 0x0000000500057219 */ /* 0x000fc800000006ff */
[----:B------:R-:W-:-:S07]  /*2f60*/  LOP3.LUT R0, R5, 0x7, RZ, 0xc0, !PT ;  /* 0x0000000705007812 */ /* 0x000fce00078ec0ff */
.L_x_20118:
[----:B------:R-:W-:Y:S05]  /*2f70*/  BSYNC.RECONVERGENT B1 ;  /* 0x0000000000017941 */ /* 0x000fea0003800200 */
.L_x_20117:
[----:B------:R-:W-:Y:S01]  /*2f80*/  IMAD.SHL.U32 R0, R0, 0x100000, RZ ;  /* 0x0010000000007824 */ /* 0x000fe200078e00ff */
[----:B------:R-:W-:-:S04]  /*2f90*/  LEA R2, R2, 0x3b800000, 0x17 ;  /* 0x3b80000002027811 */ /* 0x000fc800078eb8ff */
[----:B------:R-:W-:-:S07]  /*2fa0*/  LOP3.LUT R2, R2, R0, R7, 0xfe, !PT ;  /* 0x0000000002027212 */ /* 0x000fce00078efe07 */
.L_x_20116:
[----:B------:R-:W-:Y:S05]  /*2fb0*/  BSYNC.RECONVERGENT B0 ;  /* 0x0000000000007941 */ /* 0x000fea0003800200 */
.L_x_20115:
[----:B------:R-:W0:Y:S02]  /*2fc0*/  F2I.S64.TRUNC R2, R2 ;  /* 0x0000000200027311 */ /* 0x000e24000020d900 */
[----:B0-----:R-:W-:Y:S01]  /*2fd0*/  PRMT R0, R2, 0x7610, R0 ;  /* 0x0000761002007816 */ /* 0x001fe20000000000 */
[----:B------:R-:W-:Y:S06]  /*2fe0*/  BRA `(.L_x_20100) ;  /* 0x0000000400107947 */ /* 0x000fec0003800000 */
.L_x_20113:
        /* <DEDUP_REMOVED lines=21> */
.L_x_20122:
[----:B------:R-:W-:Y:S05]  /*3140*/  BSYNC.RECONVERGENT B1 ;  /* 0x0000000000017941 */ /* 0x000fea0003800200 */
.L_x_20121:
[----:B------:R-:W-:Y:S01]  /*3150*/  IMAD.SHL.U32 R0, R0, 0x200000, RZ ;  /* 0x0020000000007824 */ /* 0x000fe200078e00ff */
[----:B------:R-:W-:-:S04]  /*3160*/  LEA R2, R2, 0x37800000, 0x17 ;  /* 0x3780000002027811 */ /* 0x000fc800078eb8ff */
[----:B------:R-:W-:-:S07]  /*3170*/  LOP3.LUT R2, R2, R0, R7, 0xfe, !PT ;  /* 0x0000000002027212 */ /* 0x000fce00078efe07 */
.L_x_20120:
[----:B------:R-:W-:Y:S05]  /*3180*/  BSYNC.RECONVERGENT B0 ;  /* 0x0000000000007941 */ /* 0x000fea0003800200 */
.L_x_20119:
[----:B------:R-:W0:Y:S02]  /*3190*/  F2I.S64.TRUNC R2, R2 ;  /* 0x0000000200027311 */ /* 0x000e24000020d900 */
[----:B0-----:R-:W-:Y:S01]  /*31a0*/  PRMT R0, R2, 0x7610, R0 ;  /* 0x0000761002007816 */ /* 0x001fe20000000000 */
[----:B------:R-:W-:Y:S06]  /*31b0*/  BRA `(.L_x_20100) ;  /* 0x00000000009c7947 */ /* 0x000fec0003800000 */
.L_x_20112:
[----:B------:R-:W-:-:S09]  /*31c0*/  UISETP.NE.AND UP0, UPT, UR4, 0x1c, UPT ;  /* 0x0000001c0400788c */ /* 0x000fd2000bf05270 */
[----:B------:R-:W-:Y:S05]  /*31d0*/  BRA.U !UP0, `(.L_x_20123) ;  /* 0x0000000108907547 */ /* 0x000fea000b800000 */
[----:B------:R-:W-:-:S09]  /*31e0*/  UISETP.NE.AND UP0, UPT, UR4, 0x1d, UPT ;  /* 0x0000001d0400788c */ /* 0x000fd2000bf05270 */
[----:B------:R-:W-:Y:S05]  /*31f0*/  BRA.U !UP0, `(.L_x_20124) ;  /* 0x0000000108807547 */ /* 0x000fea000b800000 */
[----:B------:R-:W-:-:S09]  /*3200*/  UISETP.NE.AND UP0, UPT, UR4, 0x2c, UPT ;  /* 0x0000002c0400788c */ /* 0x000fd2000bf05270 */
[----:B------:R-:W-:Y:S05]  /*3210*/  BRA.U !UP0, `(.L_x_20125) ;  /* 0x0000000108487547 */ /* 0x000fea000b800000 */
.L_x_20099:
[----:B------:R-:W-:Y:S01]  /*3220*/  MOV R2, 0x0 ;  /* 0x0000000000027802 */ /* 0x000fe20000000f00 */
[----:B------:R-:W1:Y:S01]  /*3230*/  LDCU.64 UR4, c[0x4][0x178] ;  /* 0x01002f00ff0477ac */ /* 0x000e620008000a00 */
[----:B------:R-:W-:Y:S02]  /*3240*/  HFMA2 R13, -RZ, RZ, 0, 0 ;  /* 0x00000000ff0d7431 */ /* 0x000fe400000001ff */
[----:B------:R-:W-:Y:S01]  /*3250*/  IMAD.MOV.U32 R8, RZ, RZ, 0x4e ;  /* 0x0000004eff087424 */ /* 0x000fe200078e00ff */
[----:B------:R-:W0:Y:S01]  /*3260*/  LDCU.64 UR6, c[0x4][0x180] ;  /* 0x01003000ff0677ac */ /* 0x000e220008000a00 */
[----:B------:R-:W0:Y:S01]  /*3270*/  LDC.64 R2, c[0x4][R2] ;  /* 0x0100000002027b82 */ /* 0x000e220000000a00 */
[----:B------:R-:W-:Y:S01]  /*3280*/  IMAD.MOV.U32 R12, RZ, RZ, 0x1 ;  /* 0x00000001ff0c7424 */ /* 0x000fe200078e00ff */
[----:B------:R-:W0:Y:S01]  /*3290*/  LDCU.64 UR8, c[0x4][0x8] ;  /* 0x01000100ff0877ac */ /* 0x000e220008000a00 */
[----:B-1234-:R-:W-:Y:S01]  /*32a0*/  MOV R4, UR4 ;  /* 0x0000000400047c02 */ /* 0x01efe20008000f00 */
[----:B------:R-:W-:-:S02]  /*32b0*/  IMAD.U32 R5, RZ, RZ, UR5 ;  /* 0x00000005ff057e24 */ /* 0x000fc4000f8e00ff */
[----:B0-----:R-:W-:Y:S02]  /*32c0*/  IMAD.U32 R6, RZ, RZ, UR6 ;  /* 0x00000006ff067e24 */ /* 0x001fe4000f8e00ff */
[----:B------:R-:W-:Y:S01]  /*32d0*/  IMAD.U32 R7, RZ, RZ, UR7 ;  /* 0x00000007ff077e24 */ /* 0x000fe2000f8e00ff */
[----:B------:R-:W-:Y:S01]  /*32e0*/  MOV R10, UR8 ;  /* 0x00000008000a7c02 */ /* 0x000fe20008000f00 */
[----:B-----5:R-:W-:-:S07]  /*32f0*/  IMAD.U32 R11, RZ, RZ, UR9 ;  /* 0x00000009ff0b7e24 */ /* 0x020fce000f8e00ff */
[----:B------:R-:W-:-:S07]  /*3300*/  LEPC R20, `(.L_x_20101) ;  /* 0x000000001014794e */ /* 0x000fce0000000000 */
[----:B-----5:R-:W-:Y:S05]  /*3310*/  CALL.ABS.NOINC R2 ;  /* 0x0000000002007343 */ /* 0x020fea0003c00000 */
.L_x_20101:
[----:B------:R0:W5:Y:S01]  /*3320*/  LDG.E.U16 R0, desc[UR36][R18.64] ;  /* 0x0000002412007981 */ /* 0x000162000c1e1500 */
[----:B------:R-:W-:Y:S05]  /*3330*/  BRA `(.L_x_20100) ;  /* 0x00000000003c7947 */ /* 0x000fea0003800000 */
.L_x_20125:
        /* <DEDUP_REMOVED lines=8> */
.L_x_20127:
[----:B------:R-:W-:Y:S05]  /*33c0*/  BSYNC.RECONVERGENT B0 ;  /* 0x0000000000007941 */ /* 0x000fea0003800200 */
.L_x_20126:
[----:B------:R-:W0:Y:S02]  /*33d0*/  F2I.S64.TRUNC R2, R2 ;  /* 0x0000000200027311 */ /* 0x000e24000020d900 */
[----:B0-----:R-:W-:Y:S01]  /*33e0*/  PRMT R0, R2, 0x7610, R0 ;  /* 0x0000761002007816 */ /* 0x001fe20000000000 */
[----:B------:R-:W-:Y:S06]  /*33f0*/  BRA `(.L_x_20100) ;  /* 0x00000000000c7947 */ /* 0x000fec0003800000 */
.L_x_20124:
[----:B------:R0:W5:Y:S01]  /*3400*/  LDG.E.U8 R0, desc[UR36][R18.64] ;  /* 0x0000002412007981 */ /* 0x000162000c1e1100 */
[----:B------:R-:W-:Y:S05]  /*3410*/  BRA `(.L_x_20100) ;  /* 0x0000000000047947 */ /* 0x000fea0003800000 */
.L_x_20123:
[----:B------:R0:W5:Y:S02]  /*3420*/  LDG.E.U8 R0, desc[UR36][R18.64] ;  /* 0x0000002412007981 */ /* 0x000164000c1e1100 */
.L_x_20100:
[----:B------:R-:W0:Y:S01]  /*3430*/  LDCU.64 UR4, c[0x0][0x5e8] ;  /* 0x0000bd00ff0477ac */ /* 0x000e220008000a00 */
[----:B-12345:R-:W-:Y:S02]  /*3440*/  LOP3.LUT R4, R0, 0xff, RZ, 0xc0, !PT ;  /* 0x000000ff00047812 */ /* 0x03efe400078ec0ff */
[----:B------:R-:W-:Y:S02]  /*3450*/  LOP3.LUT R10, R22, 0xff, RZ, 0xc0, !PT ;  /* 0x000000ff160a7812 */ /* 0x000fe400078ec0ff */
[----:B------:R-:W-:Y:S02]  /*3460*/  MOV R0, 0x34a0 ;  /* 0x000034a000007802 */ /* 0x000fe40000000f00 */
[----:B0-----:R-:W-:-:S04]  /*3470*/  IADD3 R2, P0, PT, R23, UR4, RZ ;  /* 0x0000000417027c10 */ /* 0x001fc8000ff1e0ff */
[----:B------:R-:W-:-:S09]  /*3480*/  IADD3.X R3, PT, PT, RZ, UR5, RZ, P0, !PT ;  /* 0x00000005ff037c10 */ /* 0x000fd200087fe4ff */
[----:B------:R-:W-:Y:S05]  /*3490*/  CALL.REL.NOINC `($__internal_54_$__cuda_sm20_div_u16) ;  /* 0x000000d000b47944 */ /* 0x000fea0003c00000 */
[----:B------:R-:W-:Y:S01]  /*34a0*/  UPRMT UR4, UR43, 0x9910, URZ ;  /* 0x000099102b047896 */ /* 0x000fe200080000ff */
[----:B------:R-:W-:Y:S03]  /*34b0*/  BSSY.RECONVERGENT B6, `(.L_x_20128) ;  /* 0x00000d6000067945 */ /* 0x000fe60003800200 */
        /* <DEDUP_REMOVED lines=12> */
.L_x_20132:
[----:B------:R0:W-:Y:S01]  /*3580*/  STG.E.U8 desc[UR36][R2.64], R5 ;  /* 0x0000000502007986 */ /* 0x0001e2000c101124 */
[----:B------:R-:W-:Y:S05]  /*3590*/  BRA `(.L_x_20134) ;  /* 0x0000000c001c7947 */ /* 0x000fea0003800000 */
.L_x_20131:
[----:B------:R-:W-:-:S09]  /*35a0*/  UISETP.NE.AND UP0, UPT, UR4, 0x2, UPT ;  /* 0x000000020400788c */ /* 0x000fd2000bf05270 */
[----:B------:R-:W-:Y:S05]  /*35b0*/  BRA.U !UP0, `(.L_x_20135) ;  /* 0x00000001082c7547 */ /* 0x000fea000b800000 */
[----:B------:R-:W-:-:S09]  /*35c0*/  UISETP.NE.AND UP0, UPT, UR4, 0x3, UPT ;  /* 0x000000030400788c */ /* 0x000fd2000bf05270 */
[----:B------:R-:W-:Y:S05]  /*35d0*/  BRA.U !UP0, `(.L_x_20136) ;  /* 0x0000000108187547 */ /* 0x000fea000b800000 */
[----:B------:R-:W-:-:S09]  /*35e0*/  UISETP.NE.AND UP0, UPT, UR4, 0x4, UPT ;  /* 0x000000040400788c */ /* 0x000fd2000bf05270 */
[----:B------:R-:W-:Y:S05]  /*35f0*/  BRA.U UP0, `(.L_x_20133) ;  /* 0x0000000900687547 */ /* 0x000fea000b800000 */
[----:B------:R-:W-:Y:S01]  /*3600*/  LOP3.LUT R4, R5, 0xffff, RZ, 0xc0, !PT ;  /* 0x0000ffff05047812 */ /* 0x000fe200078ec0ff */
[----:B------:R-:W-:-:S05]  /*3610*/  IMAD.MOV.U32 R5, RZ, RZ, RZ ;  /* 0x000000ffff057224 */ /* 0x000fca00078e00ff */
[----:B------:R0:W-:Y:S01]  /*3620*/  STG.E.64 desc[UR36][R2.64], R4 ;  /* 0x0000000402007986 */ /* 0x0001e2000c101b24 */
[----:B------:R-:W-:Y:S05]  /*3630*/  BRA `(.L_x_20134) ;  /* 0x0000000800f47947 */ /* 0x000fea0003800000 */
.L_x_20136:
[----:B------:R-:W-:-:S05]  /*3640*/  LOP3.LUT R5, R5, 0xffff, RZ, 0xc0, !PT ;  /* 0x0000ffff05057812 */ /* 0x000fca00078ec0ff */
[----:B------:R0:W-:Y:S01]  /*3650*/  STG.E desc[UR36][R2.64], R5 ;  /* 0x0000000502007986 */ /* 0x0001e2000c101924 */
[----:B------:R-:W-:Y:S05]  /*3660*/  BRA `(.L_x_20134) ;  /* 0x0000000800e87947 */ /* 0x000fea0003800000 */
.L_x_20135:
[----:B------:R0:W-:Y:S01]  /*3670*/  STG.E.U16 desc[UR36][R2.64], R5 ;  /* 0x0000000502007986 */ /* 0x0001e2000c101524 */
[----:B------:R-:W-:Y:S05]  /*3680*/  BRA `(.L_x_20134) ;  /* 0x0000000800e07947 */ /* 0x000fea0003800000 */
.L_x_20130:
[----:B------:R-:W-:-:S09]  /*3690*/  UISETP.GT.AND UP0, UPT, UR4, 0x6, UPT ;  /* 0x000000060400788c */ /* 0x000fd2000bf04270 */
[----:B------:R-:W-:Y:S05]  /*36a0*/  BRA.U UP0, `(.L_x_20137) ;  /* 0x00000001002c7547 */ /* 0x000fea000b800000 */
[----:B------:R-:W-:-:S09]  /*36b0*/  UISETP.NE.AND UP0, UPT, UR4, 0x5, UPT ;  /* 0x000000050400788c */ /* 0x000fd2000bf05270 */
[----:B------:R-:W-:Y:S05]  /*36c0*/  BRA.U !UP0, `(.L_x_20138) ;  /* 0x0000000108147547 */ /* 0x000fea000b800000 */
[----:B------:R-:W-:-:S09]  /*36d0*/  UISETP.NE.AND UP0, UPT, UR4, 0x6, UPT ;  /* 0x000000060400788c */ /* 0x000fd2000bf05270 */
[----:B------:R-:W-:Y:S05]  /*36e0*/  BRA.U UP0, `(.L_x_20133) ;  /* 0x00000009002c7547 */ /* 0x000fea000b800000 */
[----:B------:R-:W0:Y:S02]  /*36f0*/  I2F.U16 R5, R5 ;  /* 0x0000000500057306 */ /* 0x000e240000101000 */
[----:B0-----:R0:W-:Y:S01]  /*3700*/  STG.E desc[UR36][R2.64], R5 ;  /* 0x0000000502007986 */ /* 0x0011e2000c101924 */
[----:B------:R-:W-:Y:S05]  /*3710*/  BRA `(.L_x_20134) ;  /* 0x0000000800bc7947 */ /* 0x000fea0003800000 */
.L_x_20138:
[----:B------:R-:W0:Y:S02]  /*3720*/  I2F.U16 R0, R5 ;  /* 0x0000000500007306 */ /* 0x000e240000101000 */
[----:B0-----:R-:W-:-:S05]  /*3730*/  F2FP.F16.F32.PACK_AB R0, RZ, R0 ;  /* 0x00000000ff00723e */ /* 0x001fca00000000ff */
[----:B------:R0:W-:Y:S01]  /*3740*/  STG.E.U16 desc[UR36][R2.64], R0 ;  /* 0x0000000002007986 */ /* 0x0001e2000c101524 */
[----:B------:R-:W-:Y:S05]  /*3750*/  BRA `(.L_x_20134) ;  /* 0x0000000800ac7947 */ /* 0x000fea0003800000 */
.L_x_20137:
[----:B------:R-:W-:-:S09]  /*3760*/  UISETP.NE.AND UP0, UPT, UR4, 0x7, UPT ;  /* 0x000000070400788c */ /* 0x000fd2000bf05270 */
[----:B------:R-:W-:Y:S05]  /*3770*/  BRA.U !UP0, `(.L_x_20139) ;  /* 0x0000000108347547 */ /* 0x000fea000b800000 */
[----:B------:R-:W-:-:S09]  /*3780*/  UISETP.NE.AND UP0, UPT, UR4, 0x8, UPT ;  /* 0x000000080400788c */ /* 0x000fd2000bf05270 */
[----:B------:R-:W-:Y:S05]  /*3790*/  BRA.U !UP0, `(.L_x_20140) ;  /* 0x0000000108187547 */ /* 0x000fea000b800000 */
[----:B------:R-:W-:-:S09]  /*37a0*/  UISETP.NE.AND UP0, UPT, UR4, 0x9, UPT ;  /* 0x000000090400788c */ /* 0x000fd2000bf05270 */
[----:B------:R-:W-:Y:S05]  /*37b0*/  BRA.U UP0, `(.L_x_20133) ;  /* 0x0000000500f87547 */ /* 0x000fea000b800000 */
[----:B------:R-:W0:Y:S01]  /*37c0*/  I2F.U16 R6, R5 ;  /* 0x0000000500067306 */ /* 0x000e220000101000 */
[----:B------:R-:W-:-:S05]  /*37d0*/  IMAD.MOV.U32 R7, RZ, RZ, RZ ;  /* 0x000000ffff077224 */ /* 0x000fca00078e00ff */
[----:B0-----:R0:W-:Y:S01]  /*37e0*/  STG.E.64 desc[UR36][R2.64], R6 ;  /* 0x0000000602007986 */ /* 0x0011e2000c101b24 */
[----:B------:R-:W-:Y:S05]  /*37f0*/  BRA `(.L_x_20134) ;  /* 0x0000000800847947 */ /* 0x000fea0003800000 */
.L_x_20140:
[----:B------:R-:W0:Y:S02]  /*3800*/  I2F.U16 R5, R5 ;  /* 0x0000000500057306 */ /* 0x000e240000101000 */
[----:B0-----:R-:W-:-:S04]  /*3810*/  F2FP.F16.F32.PACK_AB R5, RZ, R5 ;  /* 0x00000005ff05723e */ /* 0x001fc800000000ff */
[----:B------:R-:W-:-:S05]  /*3820*/  PRMT R5, R5, 0x5410, RZ ;  /* 0x0000541005057816 */ /* 0x000fca00000000ff */
[----:B------:R0:W-:Y:S01]  /*3830*/  STG.E desc[UR36][R2.64], R5 ;  /* 0x0000000502007986 */ /* 0x0001e2000c101924 */
[----:B------:R-:W-:Y:S05]  /*3840*/  BRA `(.L_x_20134) ;  /* 0x0000000800707947 */ /* 0x000fea0003800000 */
.L_x_20139:
[----:B------:R-:W0:Y:S02]  /*3850*/  I2F.F64.U16 R4, R5 ;  /* 0x0000000500047312 */ /* 0x000e240000101800 */
[----:B0-----:R0:W-:Y:S01]  /*3860*/  STG.E.64 desc[UR36][R2.64], R4 ;  /* 0x0000000402007986 */ /* 0x0011e2000c101b24 */
[----:B------:R-:W-:Y:S05]  /*3870*/  BRA `(.L_x_20134) ;  /* 0x0000000800647947 */ /* 0x000fea0003800000 */
.L_x_20129:
        /* <DEDUP_REMOVED lines=8> */
[----:B------:R-:W-:-:S04]  /*3900*/  ISETP.GT.U32.AND P0, PT, R4, R10, PT ;  /* 0x0000000a0400720c */ /* 0x000fc80003f04070 */
[----:B------:R-:W-:-:S05]  /*3910*/  SEL R5, RZ, 0x1, P0 ;  /* 0x00000001ff057807 */ /* 0x000fca0000000000 */
[----:B------:R0:W-:Y:S01]  /*3920*/  STG.E.U8 desc[UR36][R2.64], R5 ;  /* 0x0000000502007986 */ /* 0x0001e2000c101124 */
[----:B------:R-:W-:Y:S05]  /*3930*/  BRA `(.L_x_20134) ;  /* 0x0000000800347947 */ /* 0x000fea0003800000 */
.L_x_20143:
[----:B------:R-:W-:Y:S01]  /*3940*/  CS2R R6, SRZ ;  /* 0x0000000000067805 */ /* 0x000fe2000001ff00 */
[----:B------:R-:W0:Y:S04]  /*3950*/  I2F.F64.U16 R4, R5 ;  /* 0x0000000500047312 */ /* 0x000e280000101800 */
[----:B0-----:R0:W-:Y:S01]  /*3960*/  STG.E.128 desc[UR36][R2.64], R4 ;  /* 0x0000000402007986 */ /* 0x0011e2000c101d24 */
[----:B------:R-:W-:Y:S05]  /*3970*/  BRA `(.L_x_20134) ;  /* 0x0000000800247947 */ /* 0x000fea0003800000 */
.L_x_20142:
[----:B------:R-:W-:-:S09]  /*3980*/  UISETP.NE.AND UP0, UPT, UR4, 0xf, UPT ;  /* 0x0000000f0400788c */ /* 0x000fd2000bf05270 */
[----:B------:R-:W-:Y:S05]  /*3990*/  BRA.U !UP0, `(.L_x_20144) ;  /* 0x0000000108887547 */ /* 0x000fea000b800000 */
[----:B------:R-:W-:-:S09]  /*39a0*/  UISETP.NE.AND UP0, UPT, UR4, 0x17, UPT ;  /* 0x000000170400788c */ /* 0x000fd2000bf05270 */
[----:B------:R-:W-:Y:S05]  /*39b0*/  BRA.U !UP0, `(.L_x_20145) ;  /* 0x0000000108407547 */ /* 0x000fea000b800000 */
[----:B------:R-:W-:-:S09]  /*39c0*/  UISETP.NE.AND UP0, UPT, UR4, 0x18, UPT ;  /* 0x000000180400788c */ /* 0x000fd2000bf05270 */
[----:B------:R-:W-:Y:S05]  /*39d0*/  BRA.U UP0, `(.L_x_20133) ;  /* 0x0000000500707547 */ /* 0x000fea000b800000 */
[----:B------:R-:W0:Y:S01]  /*39e0*/  I2F.U16 R5, R5 ;  /* 0x0000000500057306 */ /* 0x000e220000101000 */
[----:B------:R-:W-:Y:S01]  /*39f0*/  BSSY.RECONVERGENT B0, `(.L_x_20146) ;  /* 0x000000a000007945 */ /* 0x000fe20003800200 */
[----:B------:R-:W-:Y:S01]  /*3a00*/  IMAD.MOV.U32 R7, RZ, RZ, 0x7f ;  /* 0x0000007fff077424 */ /* 0x000fe200078e00ff */
[----:B0-----:R-:W-:-:S13]  /*3a10*/  ISETP.GT.U32.AND P0, PT, R5, 0x43efffff, PT ;  /* 0x43efffff0500780c */ /* 0x001fda0003f04070 */
[----:B------:R-:W-:Y:S05]  /*3a20*/  @P0 BRA `(.L_x_20147) ;  /* 0x0000000000180947 */ /* 0x000fea0003800000 */
[----:B------:R-:W-:-:S13]  /*3a30*/  ISETP.GT.U32.AND P0, PT, R5, 0x3c7fffff, PT ;  /* 0x3c7fffff0500780c */ /* 0x000fda0003f04070 */
[----:B------:R-:W-:Y:S01]  /*3a40*/  @P0 SHF.R.U32.HI R0, RZ, 0x14, R5 ;  /* 0x00000014ff000819 */ /* 0x000fe20000011605 */
[----:B------:R-:W-:-:S03]  /*3a50*/  @!P0 FADD.FTZ R7, R5, 16384 ;  /* 0x4680000005078421 */ /* 0x000fc60000010000 */
[----:B------:R-:W-:-:S04]  /*3a60*/  @P0 LOP3.LUT R0, R0, 0x1, RZ, 0xc0, !PT ;  /* 0x0000000100000812 */ /* 0x000fc800078ec0ff */
[----:B------:R-:W-:-:S04]  /*3a70*/  @P0 IADD3 R0, PT, PT, R5, 0x407ffff, R0 ;  /* 0x0407ffff05000810 */ /* 0x000fc80007ffe000 */
[----:B------:R-:W-:-:S07]  /*3a80*/  @P0 SHF.R.U32.HI R7, RZ, 0x14, R0 ;  /* 0x00000014ff070819 */ /* 0x000fce0000011600 */
.L_x_20147:
[----:B------:R-:W-:Y:S05]  /*3a90*/  BSYNC.RECONVERGENT B0 ;  /* 0x0000000000007941 */ /* 0x000fea0003800200 */
.L_x_20146:
[----:B------:R0:W-:Y:S01]  /*3aa0*/  STG.E.U8 desc[UR36][R2.64], R7 ;  /* 0x0000000702007986 */ /* 0x0001e2000c101124 */
[----:B------:R-:W-:Y:S05]  /*3ab0*/  BRA `(.L_x_20134) ;  /* 0x0000000400d47947 */ /* 0x000fea0003800000 */
.L_x_20145:
[----:B------:R-:W0:Y:S02]  /*3ac0*/  I2F.U16 R5, R5 ;  /* 0x0000000500057306 */ /* 0x000e240000101000 */
[----:B0-----:R-:W-:-:S13]  /*3ad0*/  ISETP.GE.U32.AND P1, PT, R5, 0x47800000, PT ;  /* 0x478000000500780c */ /* 0x001fda0003f26070 */
[----:B------:R-:W-:Y:S02]  /*3ae0*/  @P1 ISETP.GT.U32.AND P0, PT, R5, 0x7f800000, PT ;  /* 0x7f8000000500180c */ /* 0x000fe40003f04070 */
[----:B------:R-:W-:-:S04]  /*3af0*/  @P1 MOV R7, 0x7f ;  /* 0x0000007f00071802 */ /* 0x000fc80000000f00 */
[----:B------:R-:W-:-:S05]  /*3b00*/  @P1 SEL R7, R7, 0x7c, P0 ;  /* 0x0000007c07071807 */ /* 0x000fca0000000000 */
[----:B------:R0:W-:Y:S01]  /*3b10*/  @P1 STG.E.U8 desc[UR36][R2.64], R7 ;  /* 0x0000000702001986 */ /* 0x0001e2000c101124 */
[----:B------:R-:W-:Y:S05]  /*3b20*/  @P1 BRA `(.L_x_20134) ;  /* 0x0000000400b81947 */ /* 0x000fea0003800000 */
[----:B------:R-:W-:-:S13]  /*3b30*/  ISETP.GT.U32.AND P0, PT, R5, 0x387fffff, PT ;  /* 0x387fffff0500780c */ /* 0x000fda0003f04070 */
[----:B------:R-:W-:-:S04]  /*3b40*/  @P0 SHF.R.U32.HI R0, RZ, 0x15, R5 ;  /* 0x00000015ff000819 */ /* 0x000fc80000011605 */
[----:B------:R-:W-:-:S04]  /*3b50*/  @P0 LOP3.LUT R0, R0, 0x1, RZ, 0xc0, !PT ;  /* 0x0000000100000812 */ /* 0x000fc800078ec0ff */
[C---:B------:R-:W-:Y:S01]  /*3b60*/  @P0 IADD3 R0, PT, PT, R5.reuse, 0x80fffff, R0 ;  /* 0x080fffff05000810 */ /* 0x040fe20007ffe000 */
[----:B------:R-:W-:-:S03]  /*3b70*/  @!P0 FADD.FTZ R5, R5, 128 ;  /* 0x4300000005058421 */ /* 0x000fc60000010000 */
[----:B0-----:R-:W-:Y:S02]  /*3b80*/  @P0 SHF.R.U32.HI R7, RZ, 0x15, R0 ;  /* 0x00000015ff070819 */ /* 0x001fe40000011600 */
[----:B------:R0:W-:Y:S04]  /*3b90*/  @!P0 STG.E.U8 desc[UR36][R2.64], R5 ;  /* 0x0000000502008986 */ /* 0x0001e8000c101124 */
[----:B------:R0:W-:Y:S01]  /*3ba0*/  @P0 STG.E.U8 desc[UR36][R2.64], R7 ;  /* 0x0000000702000986 */ /* 0x0001e2000c101124 */
[----:B------:R-:W-:Y:S05]  /*3bb0*/  BRA `(.L_x_20134) ;  /* 0x0000000400947947 */ /* 0x000fea0003800000 */
.L_x_20144:
[----:B------:R-:W0:Y:S02]  /*3bc0*/  I2F.U16 R0, R5 ;  /* 0x0000000500007306 */ /* 0x000e240000101000 */
[----:B0-----:R-:W-:-:S05]  /*3bd0*/  F2FP.BF16.F32.PACK_AB R0, RZ, R0 ;  /* 0x00000000ff00723e */ /* 0x001fca00000010ff */
[----:B------:R0:W-:Y:S01]  /*3be0*/  STG.E.U16 desc[UR36][R2.64], R0 ;  /* 0x0000000002007986 */ /* 0x0001e2000c101524 */
[----:B------:R-:W-:Y:S05]  /*3bf0*/  BRA `(.L_x_20134) ;  /* 0x0000000400847947 */ /* 0x000fea0003800000 */
.L_x_20141:
        /* <DEDUP_REMOVED lines=10> */
.L_x_20150:
[----:B------:R-:W0:Y:S01]  /*3ca0*/  I2F.U16 R5, R5 ;  /* 0x0000000500057306 */ /* 0x000e220000101000 */
[----:B------:R-:W-:Y:S01]  /*3cb0*/  BSSY.RECONVERGENT B0, `(.L_x_20151) ;  /* 0x0000011000007945 */ /* 0x000fe20003800200 */
[----:B------:R-:W-:Y:S01]  /*3cc0*/  IMAD.MOV.U32 R0, RZ, RZ, 0x80 ;  /* 0x00000080ff007424 */ /* 0x000fe200078e00ff */
[----:B0-----:R-:W-:-:S13]  /*3cd0*/  ISETP.GT.U32.AND P0, PT, R5, 0x437fffff, PT ;  /* 0x437fffff0500780c */ /* 0x001fda0003f04070 */
        /* <DEDUP_REMOVED lines=8> */
.L_x_20153:
[----:B------:R-:W-:-:S04]  /*3d60*/  SHF.R.U32.HI R0, RZ, 0x14, R5 ;  /* 0x00000014ff007819 */ /* 0x000fc80000011605 */
[----:B------:R-:W-:-:S04]  /*3d70*/  LOP3.LUT R0, R0, 0x1, RZ, 0xc0, !PT ;  /* 0x0000000100007812 */ /* 0x000fc800078ec0ff */
[----:B------:R-:W-:-:S04]  /*3d80*/  IADD3 R0, PT, PT, R5, 0x487ffff, R0 ;  /* 0x0487ffff05007810 */ /* 0x000fc80007ffe000 */
[----:B------:R-:W-:-:S04]  /*3d90*/  SHF.R.U32.HI R0, RZ, 0x14, R0 ;  /* 0x00000014ff007819 */ /* 0x000fc80000011600 */
[----:B------:R-:W-:-:S07]  /*3da0*/  LOP3.LUT R4, R0, 0xff, RZ, 0xc0, !PT ;  /* 0x000000ff00047812 */ /* 0x000fce00078ec0ff */
.L_x_20154:
[----:B------:R-:W-:-:S07]  /*3db0*/  PRMT R0, R4, 0x7610, R0 ;  /* 0x0000761004007816 */ /* 0x000fce0000000000 */
.L_x_20152:
[----:B------:R-:W-:Y:S05]  /*3dc0*/  BSYNC.RECONVERGENT B0 ;  /* 0x0000000000007941 */ /* 0x000fea0003800200 */
.L_x_20151:
[----:B------:R1:W-:Y:S01]  /*3dd0*/  STG.E.U8 desc[UR36][R2.64], R0 ;  /* 0x0000000002007986 */ /* 0x0003e2000c101124 */
[----:B------:R-:W-:Y:S05]  /*3de0*/  BRA `(.L_x_20134) ;  /* 0x0000000400087947 */ /* 0x000fea0003800000 */
.L_x_20149:
        /* <DEDUP_REMOVED lines=12> */
.L_x_20157:
[----:B------:R-:W-:-:S04]  /*3eb0*/  SHF.R.U32.HI R0, RZ, 0x15, R5 ;  /* 0x00000015ff007819 */ /* 0x000fc80000011605 */
[----:B------:R-:W-:-:S04]  /*3ec0*/  LOP3.LUT R0, R0, 0x1, RZ, 0xc0, !PT ;  /* 0x0000000100007812 */ /* 0x000fc800078ec0ff */
[----:B------:R-:W-:-:S04]  /*3ed0*/  IADD3 R0, PT, PT, R5, 0x88fffff, R0 ;  /* 0x088fffff05007810 */ /* 0x000fc80007ffe000 */
[----:B------:R-:W-:-:S04]  /*3ee0*/  SHF.R.U32.HI R0, RZ, 0x15, R0 ;  /* 0x00000015ff007819 */ /* 0x000fc80000011600 */
[----:B------:R-:W-:-:S07]  /*3ef0*/  LOP3.LUT R4, R0, 0xff, RZ, 0xc0, !PT ;  /* 0x000000ff00047812 */ /* 0x000fce00078ec0ff */
.L_x_20158:
[----:B------:R-:W-:-:S07]  /*3f00*/  PRMT R0, R4, 0x7610, R0 ;  /* 0x0000761004007816 */ /* 0x000fce0000000000 */
.L_x_20156:
[----:B------:R-:W-:Y:S05]  /*3f10*/  BSYNC.RECONVERGENT B0 ;  /* 0x0000000000007941 */ /* 0x000fea0003800200 */
.L_x_20155:
[----:B------:R2:W-:Y:S01]  /*3f20*/  STG.E.U8 desc[UR36][R2.64], R0 ;  /* 0x0000000002007986 */ /* 0x0005e2000c101124 */
[----:B------:R-:W-:Y:S05]  /*3f30*/  BRA `(.L_x_20134) ;  /* 0x0000000000b47947 */ /* 0x000fea0003800000 */
.L_x_20148:
[----:B------:R-:W-:-:S09]  /*3f40*/  UISETP.NE.AND UP0, UPT, UR4, 0x1c, UPT ;  /* 0x0000001c0400788c */ /* 0x000fd2000bf05270 */
[----:B------:R-:W-:Y:S05]  /*3f50*/  BRA.U !UP0, `(.L_x_20159) ;  /* 0x0000000108a47547 */ /* 0x000fea000b800000 */
[----:B------:R-:W-:-:S09]  /*3f60*/  UISETP.NE.AND UP0, UPT, UR4, 0x1d, UPT ;  /* 0x0000001d0400788c */ /* 0x000fd2000bf05270 */
[----:B------:R-:W-:Y:S05]  /*3f70*/  BRA.U !UP0, `(.L_x_20160) ;  /* 0x00000001088c7547 */ /* 0x000fea000b800000 */
[----:B------:R-:W-:-:S09]  /*3f80*/  UISETP.NE.AND UP0, UPT, UR4, 0x2c, UPT ;  /* 0x0000002c0400788c */ /* 0x000fd2000bf05270 */
[----:B------:R-:W-:Y:S05]  /*3f90*/  BRA.U !UP0, `(.L_x_20161) ;  /* 0x0000000108447547 */ /* 0x000fea000b800000 */
.L_x_20133:
        /* <DEDUP_REMOVED lines=16> */
.L_x_20162:
[----:B------:R-:W-:Y:S05]  /*40a0*/  BRA `(.L_x_20134) ;  /* 0x0000000000587947 */ /* 0x000fea0003800000 */
.L_x_20161:
[----:B------:R-:W0:Y:S01]  /*40b0*/  I2F.U16 R5, R5 ;  /* 0x0000000500057306 */ /* 0x000e220000101000 */
[----:B------:R-:W-:Y:S01]  /*40c0*/  HFMA2 R6, -RZ, RZ, 0, 1.5199184417724609375e-05 ;  /* 0x000000ffff067431 */ /* 0x000fe200000001ff */
[----:B0-----:R-:W-:-:S04]  /*40d0*/  SHF.R.U32.HI R4, RZ, 0x17, R5 ;  /* 0x00000017ff047819 */ /* 0x001fc80000011605 */
[----:B------:R-:W-:-:S13]  /*40e0*/  ISETP.NE.AND P1, PT, R4, 0xff, PT ;  /* 0x000000ff0400780c */ /* 0x000fda0003f25270 */
[--C-:B------:R-:W-:Y:S02]  /*40f0*/  @P1 SHF.R.U32.HI R0, RZ, 0x16, R5.reuse ;  /* 0x00000016ff001819 */ /* 0x100fe40000011605 */
[--C-:B------:R-:W-:Y:S02]  /*4100*/  @P1 LOP3.LUT P0, RZ, R4, 0x3fffff, R5.reuse, 0xf8, !PT ;  /* 0x003fffff04ff1812 */ /* 0x100fe4000780f805 */
[----:B------:R-:W-:Y:S02]  /*4110*/  @P1 LOP3.LUT R0, R0, 0x1, RZ, 0xc0, !PT ;  /* 0x0000000100001812 */ /* 0x000fe400078ec0ff */
[----:B------:R-:W-:Y:S02]  /*4120*/  PRMT R5, R6, 0x7610, R5 ;  /* 0x0000761006057816 */ /* 0x000fe40000000005 */
[----:B------:R-:W-:Y:S01]  /*4130*/  @P1 ISETP.EQ.U32.AND P2, PT, R0, 0x1, P0 ;  /* 0x000000010000180c */ /* 0x000fe20000742070 */
[----:B------:R-:W-:Y:S01]  /*4140*/  @P1 VIADD R0, R4, 0x1 ;  /* 0x0000000104001836 */ /* 0x000fe20000000000 */
[----:B------:R-:W-:-:S02]  /*4150*/  PLOP3.LUT P0, PT, PT, PT, PT, 0x80, 0x8 ;  /* 0x000000000008781c */ /* 0x000fc40003f0f070 */
[----:B------:R-:W-:-:S13]  /*4160*/  @P1 PLOP3.LUT P0, PT, P2, PT, PT, 0x80, 0x8 ;  /* 0x000000000008181c */ /* 0x000fda000170f070 */
[----:B------:R-:W-:-:S04]  /*4170*/  @!P0 IMAD.MOV R0, RZ, RZ, R4 ;  /* 0x000000ffff008224 */ /* 0x000fc800078e0204 */
[----:B------:R-:W-:-:S05]  /*4180*/  @P1 IMAD.MOV.U32 R5, RZ, RZ, R0 ;  /* 0x000000ffff051224 */ /* 0x000fca00078e0000 */
[----:B------:R4:W-:Y:S01]  /*4190*/  STG.E.U8 desc[UR36][R2.64], R5 ;  /* 0x0000000502007986 */ /* 0x0009e2000c101124 */
[----:B------:R-:W-:Y:S05]  /*41a0*/  BRA `(.L_x_20134) ;  /* 0x0000000000187947 */ /* 0x000fea0003800000 */
.L_x_20160:
[----:B------:R-:W-:Y:S02]  /*41b0*/  LOP3.LUT R4, R5, 0xffff, RZ, 0xc0, !PT ;  /* 0x0000ffff05047812 */ /* 0x000fe400078ec0ff */
[----:B------:R-:W-:-:S05]  /*41c0*/  MOV R5, RZ ;  /* 0x000000ff00057202 */ /* 0x000fca0000000f00 */
[----:B------:R0:W-:Y:S01]  /*41d0*/  STG.E.64 desc[UR36][R2.64], R4 ;  /* 0x0000000402007986 */ /* 0x0001e2000c101b24 */
[----:B------:R-:W-:Y:S05]  /*41e0*/  BRA `(.L_x_20134) ;  /* 0x0000000000087947 */ /* 0x000fea0003800000 */
.L_x_20159:
[----:B------:R-:W-:-:S05]  /*41f0*/  LOP3.LUT R5, R5, 0xffff, RZ, 0xc0, !PT ;  /* 0x0000ffff05057812 */ /* 0x000fca00078ec0ff */
[----:B------:R3:W-:Y:S02]  /*4200*/  STG.E desc[UR36][R2.64], R5 ;  /* 0x0000000502007986 */ /* 0x0007e4000c101924 */
.L_x_20134:
[----:B------:R-:W-:Y:S05]  /*4210*/  BSYNC.RECONVERGENT B6 ;  /* 0x0000000000067941 */ /* 0x000fea0003800200 */
.L_x_20128:
[----:B------:R-:W-:-:S07]  /*4220*/  VIADD R25, R25, 0x80 ;  /* 0x0000008019197836 */ /* 0x000fce0000000000 */
.L_x_20059:
        /* <DEDUP_REMOVED lines=15> */
[----:B---34-:R-:W-:-:S04]  /*4320*/  SHF.R.U32.HI R5, RZ, UR5, R0 ;  /* 0x00000005ff057c19 */ /* 0x018fc80008011600 */
        /* <DEDUP_REMOVED lines=37> */
[----:B------:R-:W-:Y:S01]  /*4580*/  MOV R3, R5 ;  /* 0x0000000500037202 */ /* 0x000fe20000000f00 */
        /* <DEDUP_REMOVED lines=326> */
.L_x_20164:
[----:B------:R-:W0:Y:S01]  /*59f0*/  LDCU.64 UR6, c[0x0][0x5f0] ;  /* 0x0000be00ff0677ac */ /* 0x000e220008000a00 */
[----:B------:R-:W-:-:S04]  /*5a00*/  UPRMT UR4, UR39, 0x9910, URZ ;  /* 0x0000991027047896 */ /* 0x000fc800080000ff */
[----:B------:R-:W-:Y:S01]  /*5a10*/  UISETP.GT.AND UP0, UPT, UR4, 0x9, UPT ;  /* 0x000000090400788c */ /* 0x000fe2000bf04270 */
[----:B0-----:R-:W-:-:S05]  /*5a20*/  IADD3 R4, P0, PT, R0, UR6, RZ ;  /* 0x0000000600047c10 */ /* 0x001fca000ff1e0ff */
[----:B---34-:R-:W-:-:S03]  /*5a30*/  IMAD.X R5, RZ, RZ, UR7, P0 ;  /* 0x00000007ff057e24 */ /* 0x018fc600080e06ff */
        /* <DEDUP_REMOVED lines=11> */
.L_x_20168:
[----:B------:R3:W5:Y:S01]  /*5af0*/  LDG.E.U8 R0, desc[UR36][R4.64] ;  /* 0x0000002404007981 */ /* 0x000762000c1e1100 */
[----:B------:R-:W-:Y:S05]  /*5b00*/  BRA `(.L_x_20170) ;  /* 0x0000000c005c7947 */ /* 0x000fea0003800000 */
.L_x_20167:
        /* <DEDUP_REMOVED lines=8> */
.L_x_20172:
[----:B------:R0:W5:Y:S01]  /*5b90*/  LDG.E.U8 R0, desc[UR36][R4.64] ;  /* 0x0000002404007981 */ /* 0x000162000c1e1100 */
[----:B------:R-:W-:Y:S05]  /*5ba0*/  BRA `(.L_x_20170) ;  /* 0x0000000c00347947 */ /* 0x000fea0003800000 */
.L_x_20171:
[----:B------:R0:W5:Y:S01]  /*5bb0*/  LDG.E.U16 R0, desc[UR36][R4.64] ;  /* 0x0000002404007981 */ /* 0x000162000c1e1500 */
[----:B------:R-:W-:Y:S05]  /*5bc0*/  BRA `(.L_x_20170) ;  /* 0x0000000c002c7947 */ /* 0x000fea0003800000 */
.L_x_20166:
        /* <DEDUP_REMOVED lines=10> */
.L_x_20174:
[----:B------:R-:W2:Y:S02]  /*5c70*/  LDG.E.U16 R2, desc[UR36][R4.64] ;  /* 0x0000002404027981 */ /* 0x000ea4000c1e1500 */
[----:B--2---:R-:W-:-:S06]  /*5c80*/  HADD2.F32 R2, -RZ, R2.H0_H0 ;  /* 0x20000002ff027230 */ /* 0x004fcc0000004100 */
[----:B------:R-:W0:Y:S02]  /*5c90*/  F2I.S64.TRUNC R2, R2 ;  /* 0x0000000200027311 */ /* 0x000e24000020d900 */
[----:B0-----:R-:W-:Y:S01]  /*5ca0*/  PRMT R0, R2, 0x7610, R0 ;  /* 0x0000761002007816 */ /* 0x001fe20000000000 */
[----:B------:R-:W-:Y:S06]  /*5cb0*/  BRA `(.L_x_20170) ;  /* 0x0000000800f07947 */ /* 0x000fec0003800000 */
.L_x_20173:
        /* <DEDUP_REMOVED lines=10> */
.L_x_20176:
[----:B------:R-:W2:Y:S02]  /*5d60*/  LDG.E.U16 R4, desc[UR36][R4.64] ;  /* 0x0000002404047981 */ /* 0x000ea4000c1e1500 */
[----:B--2---:R-:W-:-:S06]  /*5d70*/  HADD2.F32 R2, -RZ, R4.H0_H0 ;  /* 0x20000004ff027230 */ /* 0x004fcc0000004100 */
[----:B------:R-:W0:Y:S02]  /*5d80*/  F2I.S64.TRUNC R2, R2 ;  /* 0x0000000200027311 */ /* 0x000e24000020d900 */
[----:B0-----:R-:W-:Y:S01]  /*5d90*/  PRMT R0, R2, 0x7610, R0 ;  /* 0x0000761002007816 */ /* 0x001fe20000000000 */
[----:B------:R-:W-:Y:S06]  /*5da0*/  BRA `(.L_x_20170) ;  /* 0x0000000800b47947 */ /* 0x000fec0003800000 */
.L_x_20175:
[----:B------:R-:W2:Y:S02]  /*5db0*/  LDG.E.64 R2, desc[UR36][R4.64] ;  /* 0x0000002404027981 */ /* 0x000ea4000c1e1b00 */
[----:B--2---:R-:W0:Y:S02]  /*5dc0*/  F2I.S64.F64.TRUNC R2, R2 ;  /* 0x0000000200027311 */ /* 0x004e24000030d900 */
[----:B0-----:R-:W-:Y:S01]  /*5dd0*/  PRMT R0, R2, 0x7610, R0 ;  /* 0x0000761002007816 */ /* 0x001fe20000000000 */
[----:B------:R-:W-:Y:S06]  /*5de0*/  BRA `(.L_x_20170) ;  /* 0x0000000800a47947 */ /* 0x000fec0003800000 */
.L_x_20165:
        /* <DEDUP_REMOVED lines=12> */
.L_x_20179:
[----:B------:R-:W2:Y:S02]  /*5eb0*/  LDG.E.64 R4, desc[UR36][R4.64] ;  /* 0x0000002404047981 */ /* 0x000ea4000c1e1b00 */
[----:B--2---:R-:W0:Y:S02]  /*5ec0*/  F2I.S64.F64.TRUNC R2, R4 ;  /* 0x0000000400027311 */ /* 0x004e24000030d900 */
[----:B0-----:R-:W-:Y:S01]  /*5ed0*/  PRMT R0, R2, 0x7610, R0 ;  /* 0x0000761002007816 */ /* 0x001fe20000000000 */
[----:B------:R-:W-:Y:S06]  /*5ee0*/  BRA `(.L_x_20170) ;  /* 0x0000000800647947 */ /* 0x000fec0003800000 */
.L_x_20178:
        /* <DEDUP_REMOVED lines=25> */
[----:B0-----:R-:W-:Y:S01]  /*6080*/  PRMT R0, R2, 0x7610, R0 ;  /* 0x0000761002007816 */ /* 0x001fe20000000000 */
[----:B------:R-:W-:Y:S06]  /*6090*/  BRA `(.L_x_20170) ;  /* 0x0000000400f87947 */ /* 0x000fec0003800000 */
.L_x_20181:
        /* <DEDUP_REMOVED lines=12> */
[----:B0-----:R-:W-:Y:S01]  /*6160*/  PRMT R0, R2, 0x7610, R0 ;  /* 0x0000761002007816 */ /* 0x001fe20000000000 */
[----:B------:R-:W-:Y:S06]  /*6170*/  BRA `(.L_x_20170) ;  /* 0x0000000400c07947 */ /* 0x000fec0003800000 */
.L_x_20180:
[----:B------:R-:W2:Y:S02]  /*6180*/  LDG.E.U16 R2, desc[UR36][R4.64] ;  /* 0x0000002404027981 */ /* 0x000ea4000c1e1500 */
[----:B--2---:R-:W-:-:S06]  /*6190*/  IMAD.U32 R2, R2, 0x10000, RZ ;  /* 0x0001000002027824 */ /* 0x004fcc00078e00ff */
[----:B------:R-:W0:Y:S02]  /*61a0*/  F2I.S64.TRUNC R2, R2 ;  /* 0x0000000200027311 */ /* 0x000e24000020d900 */
[----:B0-----:R-:W-:Y:S01]  /*61b0*/  PRMT R0, R2, 0x7610, R0 ;  /* 0x0000761002007816 */ /* 0x001fe20000000000 */
[----:B------:R-:W-:Y:S06]  /*61c0*/  BRA `(.L_x_20170) ;  /* 0x0000000400ac7947 */ /* 0x000fec0003800000 */
.L_x_20177:
        /* <DEDUP_REMOVED lines=10> */
.L_x_20184:
        /* <DEDUP_REMOVED lines=21> */
.L_x_20188:
[----:B------:R-:W-:Y:S05]  /*63c0*/  BSYNC.RECONVERGENT B1 ;  /* 0x0000000000017941 */ /* 0x000fea0003800200 */
.L_x_20187:
[----:B------:R-:W-:Y:S02]  /*63d0*/  SHF.L.U32 R0, R0, 0x14, RZ ;  /* 0x0000001400007819 */ /* 0x000fe400000006ff */
[----:B------:R-:W-:-:S04]  /*63e0*/  LEA R2, R2, 0x3b800000, 0x17 ;  /* 0x3b80000002027811 */ /* 0x000fc800078eb8ff */
[----:B------:R-:W-:-:S07]  /*63f0*/  LOP3.LUT R2, R2, R0, R7, 0xfe, !PT ;  /* 0x0000000002027212 */ /* 0x000fce00078efe07 */
.L_x_20186:
[----:B------:R-:W-:Y:S05]  /*6400*/  BSYNC.RECONVERGENT B0 ;  /* 0x0000000000007941 */ /* 0x000fea0003800200 */
.L_x_20185:
[----:B------:R-:W0:Y:S02]  /*6410*/  F2I.S64.TRUNC R2, R2 ;  /* 0x0000000200027311 */ /* 0x000e24000020d900 */
[----:B0-----:R-:W-:Y:S01]  /*6420*/  PRMT R0, R2, 0x7610, R0 ;  /* 0x0000761002007816 */ /* 0x001fe20000000000 */
[----:B------:R-:W-:Y:S06]  /*6430*/  BRA `(.L_x_20170) ;  /* 0x0000000400107947 */ /* 0x000fec0003800000 */
.L_x_20183:
        /* <DEDUP_REMOVED lines=21> */
.L_x_20192:
[----:B------:R-:W-:Y:S05]  /*6590*/  BSYNC.RECONVERGENT B1 ;  /* 0x0000000000017941 */ /* 0x000fea0003800200 */
.L_x_20191:
[----:B------:R-:W-:Y:S01]  /*65a0*/  IMAD.SHL.U32 R0, R0, 0x200000, RZ ;  /* 0x0020000000007824 */ /* 0x000fe200078e00ff */
[----:B------:R-:W-:-:S04]  /*65b0*/  LEA R2, R2, 0x37800000, 0x17 ;  /* 0x3780000002027811 */ /* 0x000fc800078eb8ff */
[----:B------:R-:W-:-:S07]  /*65c0*/  LOP3.LUT R2, R2, R0, R7, 0xfe, !PT ;  /* 0x0000000002027212 */ /* 0x000fce00078efe07 */
.L_x_20190:
[----:B------:R-:W-:Y:S05]  /*65d0*/  BSYNC.RECONVERGENT B0 ;  /* 0x0000000000007941 */ /* 0x000fea0003800200 */
.L_x_20189:
[----:B------:R-:W0:Y:S02]  /*65e0*/  F2I.S64.TRUNC R2, R2 ;  /* 0x0000000200027311 */ /* 0x000e24000020d900 */
[----:B0-----:R-:W-:Y:S01]  /*65f0*/  PRMT R0, R2, 0x7610, R0 ;  /* 0x0000761002007816 */ /* 0x001fe20000000000 */
[----:B------:R-:W-:Y:S06]  /*6600*/  BRA `(.L_x_20170) ;  /* 0x00000000009c7947 */ /* 0x000fec0003800000 */
.L_x_20182:
        /* <DEDUP_REMOVED lines=14> */
.L_x_20196:
[----:B------:R-:W-:Y:S05]  /*66f0*/  BSYNC.RECONVERGENT B0 ;  /* 0x0000000000007941 */ /* 0x000fea0003800200 */
.L_x_20195:
[----:B------:R-:W0:Y:S02]  /*6700*/  F2I.S64.TRUNC R2, R2 ;  /* 0x0000000200027311 */ /* 0x000e24000020d900 */
[----:B0-----:R-:W-:Y:S01]  /*6710*/  PRMT R0, R2, 0x7610, R0 ;  /* 0x0000761002007816 */ /* 0x001fe20000000000 */
[----:B------:R-:W-:Y:S06]  /*6720*/  BRA `(.L_x_20170) ;  /* 0x0000000000547947 */ /* 0x000fec0003800000 */
.L_x_20169:
        /* <DEDUP_REMOVED lines=16> */
.L_x_20197:
[----:B------:R-:W-:Y:S01]  /*6830*/  PRMT R0, RZ, 0x7610, R0 ;  /* 0x00007610ff007816 */ /* 0x000fe20000000000 */
[----:B------:R-:W-:Y:S06]  /*6840*/  BRA `(.L_x_20170) ;  /* 0x00000000000c7947 */ /* 0x000fec0003800000 */
.L_x_20194:
[----:B------:R2:W5:Y:S01]  /*6850*/  LDG.E.U8 R0, desc[UR36][R4.64] ;  /* 0x0000002404007981 */ /* 0x000562000c1e1100 */
[----:B------:R-:W-:Y:S05]  /*6860*/  BRA `(.L_x_20170) ;  /* 0x0000000000047947 */ /* 0x000fea0003800000 */
.L_x_20193:
[----:B------:R1:W5:Y:S02]  /*6870*/  LDG.E.U8 R0, desc[UR36][R4.64] ;  /* 0x0000002404007981 */ /* 0x000364000c1e1100 */
.L_x_20170:
        /* <DEDUP_REMOVED lines=16> */
.L_x_20201:
[----:B------:R0:W5:Y:S01]  /*6980*/  LDG.E.U8 R6, desc[UR36][R4.64] ;  /* 0x0000002404067981 */ /* 0x000162000c1e1100 */
[----:B------:R-:W-:Y:S05]  /*6990*/  BRA `(.L_x_20202) ;  /* 0x0000000c00187947 */ /* 0x000fea0003800000 */
.L_x_20200:
        /* <DEDUP_REMOVED lines=8> */
.L_x_20204:
[----:B------:R3:W5:Y:S01]  /*6a20*/  LDG.E.U8 R6, desc[UR36][R4.64] ;  /* 0x0000002404067981 */ /* 0x000762000c1e1100 */
[----:B------:R-:W-:Y:S05]  /*6a30*/  BRA `(.L_x_20202) ;  /* 0x0000000800f07947 */ /* 0x000fea0003800000 */
.L_x_20203:
[----:B------:R0:W5:Y:S01]  /*6a40*/  LDG.E.U16 R6, desc[UR36][R4.64] ;  /* 0x0000002404067981 */ /* 0x000162000c1e1500 */
[----:B------:R-:W-:Y:S05]  /*6a50*/  BRA `(.L_x_20202) ;  /* 0x0000000800e87947 */ /* 0x000fea0003800000 */
.L_x_20199:
        /* <DEDUP_REMOVED lines=10> */
.L_x_20206:
[----:B------:R-:W2:Y:S02]  /*6b00*/  LDG.E.U16 R2, desc[UR36][R4.64] ;  /* 0x0000002404027981 */ /* 0x000ea4000c1e1500 */
[----:B--2---:R-:W-:-:S06]  /*6b10*/  HADD2.F32 R2, -RZ, R2.H0_H0 ;  /* 0x20000002ff027230 */ /* 0x004fcc0000004100 */
[----:B------:R-:W0:Y:S02]  /*6b20*/  F2I.S64.TRUNC R2, R2 ;  /* 0x0000000200027311 */ /* 0x000e24000020d900 */
[----:B0-----:R-:W-:Y:S01]  /*6b30*/  PRMT R6, R2, 0x7610, R6 ;  /* 0x0000761002067816 */ /* 0x001fe20000000006 */
[----:B------:R-:W-:Y:S06]  /*6b40*/  BRA `(.L_x_20202) ;  /* 0x0000000800ac7947 */ /* 0x000fec0003800000 */
.L_x_20205:
        /* <DEDUP_REMOVED lines=10> */
.L_x_20208:
[----:B------:R-:W2:Y:S02]  /*6bf0*/  LDG.E.U16 R4, desc[UR36][R4.64] ;  /* 0x0000002404047981 */ /* 0x000ea4000c1e1500 */
[----:B--2---:R-:W-:-:S06]  /*6c00*/  HADD2.F32 R2, -RZ, R4.H0_H0 ;  /* 0x20000004ff027230 */ /* 0x004fcc0000004100 */
[----:B------:R-:W0:Y:S02]  /*6c10*/  F2I.S64.TRUNC R2, R2 ;  /* 0x0000000200027311 */ /* 0x000e24000020d900 */
[----:B0-----:R-:W-:Y:S01]  /*6c20*/  PRMT R6, R2, 0x7610, R6 ;  /* 0x0000761002067816 */ /* 0x001fe20000000006 */
[----:B------:R-:W-:Y:S06]  /*6c30*/  BRA `(.L_x_20202) ;  /* 0x0000000800707947 */ /* 0x000fec0003800000 */
.L_x_20207:
[----:B------:R-:W2:Y:S02]  /*6c40*/  LDG.E.64 R2, desc[UR36][R4.64] ;  /* 0x0000002404027981 */ /* 0x000ea4000c1e1b00 */
[----:B--2---:R-:W0:Y:S02]  /*6c50*/  F2I.S64.F64.TRUNC R2, R2 ;  /* 0x0000000200027311 */ /* 0x004e24000030d900 */
[----:B0-----:R-:W-:Y:S01]  /*6c60*/  PRMT R6, R2, 0x7610, R6 ;  /* 0x0000761002067816 */ /* 0x001fe20000000006 */
[----:B------:R-:W-:Y:S06]  /*6c70*/  BRA `(.L_x_20202) ;  /* 0x0000000800607947 */ /* 0x000fec0003800000 */
.L_x_20198:
        /* <DEDUP_REMOVED lines=12> */
.L_x_20211:
[----:B------:R-:W2:Y:S02]  /*6d40*/  LDG.E.64 R4, desc[UR36][R4.64] ;  /* 0x0000002404047981 */ /* 0x000ea4000c1e1b00 */
[----:B--2---:R-:W0:Y:S02]  /*6d50*/  F2I.S64.F64.TRUNC R2, R4 ;  /* 0x0000000400027311 */ /* 0x004e24000030d900 */
[----:B0-----:R-:W-:Y:S01]  /*6d60*/  PRMT R6, R2, 0x7610, R6 ;  /* 0x0000761002067816 */ /* 0x001fe20000000006 */
[----:B------:R-:W-:Y:S06]  /*6d70*/  BRA `(.L_x_20202) ;  /* 0x0000000800207947 */ /* 0x000fec0003800000 */
.L_x_20210:
        /* <DEDUP_REMOVED lines=27> */
.L_x_20213:
        /* <DEDUP_REMOVED lines=12> */
[----:B------:R-:W0:Y:S02]  /*6ff0*/  F2I.S64.TRUNC R2, R2 ;  /* 0x0000000200027311 */ /* 0x000e24000020d900 */
[----:B0-----:R-:W-:Y:S01]  /*7000*/  PRMT R6, R2, 0x7610, R6 ;  /* 0x0000761002067816 */ /* 0x001fe20000000006 */
[----:B------:R-:W-:Y:S06]  /*7010*/  BRA `(.L_x_20202) ;  /* 0x0000000400787947 */ /* 0x000fec0003800000 */
.L_x_20212:
[----:B------:R-:W2:Y:S02]  /*7020*/  LDG.E.U16 R2, desc[UR36][R4.64] ;  /* 0x0000002404027981 */ /* 0x000ea4000c1e1500 */
[----:B--2---:R-:W-:-:S06]  /*7030*/  IMAD.U32 R2, R2, 0x10000, RZ ;  /* 0x0001000002027824 */ /* 0x004fcc00078e00ff */
[----:B------:R-:W0:Y:S02]  /*7040*/  F2I.S64.TRUNC R2, R2 ;  /* 0x0000000200027311 */ /* 0x000e24000020d900 */
[----:B0-----:R-:W-:Y:S01]  /*7050*/  PRMT R6, R2, 0x7610, R6 ;  /* 0x0000761002067816 */ /* 0x001fe20000000006 */
[----:B------:R-:W-:Y:S06]  /*7060*/  BRA `(.L_x_20202) ;  /* 0x0000000400647947 */ /* 0x000fec0003800000 */
.L_x_20209:
        /* <DEDUP_REMOVED lines=10> */
.L_x_20216:
        /* <DEDUP_REMOVED lines=21> */
.L_x_20220:
[----:B------:R-:W-:Y:S05]  /*7260*/  BSYNC.RECONVERGENT B1 ;  /* 0x0000000000017941 */ /* 0x000fea0003800200 */
.L_x_20219:
[----:B------:R-:W-:Y:S01]  /*7270*/  IMAD.SHL.U32 R2, R2, 0x100000, RZ ;  /* 0x0010000002027824 */ /* 0x000fe200078e00ff */
[----:B------:R-:W-:-:S04]  /*7280*/  LEA R3, R3, 0x3b800000, 0x17 ;  /* 0x3b80000003037811 */ /* 0x000fc800078eb8ff */
[----:B------:R-:W-:-:S07]  /*7290*/  LOP3.LUT R2, R3, R2, R7, 0xfe, !PT ;  /* 0x0000000203027212 */ /* 0x000fce00078efe07 */
.L_x_20218:
[----:B------:R-:W-:Y:S05]  /*72a0*/  BSYNC.RECONVERGENT B0 ;  /* 0x0000000000007941 */ /* 0x000fea0003800200 */
.L_x_20217:
[----:B------:R-:W0:Y:S02]  /*72b0*/  F2I.S64.TRUNC R2, R2 ;  /* 0x0000000200027311 */ /* 0x000e24000020d900 */
[----:B0-----:R-:W-:Y:S01]  /*72c0*/  PRMT R6, R2, 0x7610, R6 ;  /* 0x0000761002067816 */ /* 0x001fe20000000006 */
[----:B------:R-:W-:Y:S06]  /*72d0*/  BRA `(.L_x_20202) ;  /* 0x0000000000c87947 */ /* 0x000fec0003800000 */
.L_x_20215:
        /* <DEDUP_REMOVED lines=21> */
.L_x_20224:
[----:B------:R-:W-:Y:S05]  /*7430*/  BSYNC.RECONVERGENT B1 ;  /* 0x0000000000017941 */ /* 0x000fea0003800200 */
.L_x_20223:
[----:B------:R-:W-:Y:S01]  /*7440*/  IMAD.SHL.U32 R2, R2, 0x200000, RZ ;  /* 0x0020000002027824 */ /* 0x000fe200078e00ff */
[----:B------:R-:W-:-:S04]  /*7450*/  LEA R3, R3, 0x37800000, 0x17 ;  /* 0x3780000003037811 */ /* 0x000fc800078eb8ff */
[----:B------:R-:W-:-:S07]  /*7460*/  LOP3.LUT R2, R3, R2, R7, 0xfe, !PT ;  /* 0x0000000203027212 */ /* 0x000fce00078efe07 */
.L_x_20222:
[----:B------:R-:W-:Y:S05]  /*7470*/  BSYNC.RECONVERGENT B0 ;  /* 0x0000000000007941 */ /* 0x000fea0003800200 */
.L_x_20221:
[----:B------:R-:W0:Y:S02]  /*7480*/  F2I.S64.TRUNC R2, R2 ;  /* 0x0000000200027311 */ /* 0x000e24000020d900 */
[----:B0-----:R-:W-:Y:S01]  /*7490*/  PRMT R6, R2, 0x7610, R6 ;  /* 0x0000761002067816 */ /* 0x001fe20000000006 */
[----:B------:R-:W-:Y:S06]  /*74a0*/  BRA `(.L_x_20202) ;  /* 0x0000000000547947 */ /* 0x000fec0003800000 */
.L_x_20214:
        /* <DEDUP_REMOVED lines=14> */
.L_x_20228:
[----:B------:R-:W-:Y:S05]  /*7590*/  BSYNC.RECONVERGENT B0 ;  /* 0x0000000000007941 */ /* 0x000fea0003800200 */
.L_x_20227:
[----:B------:R-:W0:Y:S02]  /*75a0*/  F2I.S64.TRUNC R2, R2 ;  /* 0x0000000200027311 */ /* 0x000e24000020d900 */
[----:B0-----:R-:W-:Y:S01]  /*75b0*/  PRMT R6, R2, 0x7610, R6 ;  /* 0x0000761002067816 */ /* 0x001fe20000000006 */
[----:B------:R-:W-:Y:S06]  /*75c0*/  BRA `(.L_x_20202) ;  /* 0x00000000000c7947 */ /* 0x000fec0003800000 */
.L_x_20226:
[----:B------:R1:W5:Y:S01]  /*75d0*/  LDG.E.U8 R6, desc[UR36][R4.64] ;  /* 0x0000002404067981 */ /* 0x000362000c1e1100 */
[----:B------:R-:W-:Y:S05]  /*75e0*/  BRA `(.L_x_20202) ;  /* 0x0000000000047947 */ /* 0x000fea0003800000 */
.L_x_20225:
[----:B------:R2:W5:Y:S02]  /*75f0*/  LDG.E.U8 R6, desc[UR36][R4.64] ;  /* 0x0000002404067981 */ /* 0x000564000c1e1100 */
.L_x_20202:
[----:B------:R-:W0:Y:S01]  /*7600*/  LDCU.64 UR4, c[0x0][0x5e8] ;  /* 0x0000bd00ff0477ac */ /* 0x000e220008000a00 */
[----:B-----5:R-:W-:Y:S02]  /*7610*/  LOP3.LUT R10, R0, 0xff, RZ, 0xc0, !PT ;  /* 0x000000ff000a7812 */ /* 0x020fe400078ec0ff */
[----:B01234-:R-:W-:Y:S02]  /*7620*/  LOP3.LUT R4, R6, 0xff, RZ, 0xc0, !PT ;  /* 0x000000ff06047812 */ /* 0x01ffe400078ec0ff */
[----:B------:R-:W-:Y:S02]  /*7630*/  MOV R0, 0x7670 ;  /* 0x0000767000007802 */ /* 0x000fe40000000f00 */
[----:B------:R-:W-:-:S05]  /*7640*/  IADD3 R2, P0, PT, R17, UR4, RZ ;  /* 0x0000000411027c10 */ /* 0x000fca000ff1e0ff */
[----:B------:R-:W-:-:S08]  /*7650*/  IMAD.X R3, RZ, RZ, UR5, P0 ;  /* 0x00000005ff037e24 */ /* 0x000fd000080e06ff */
        /* <DEDUP_REMOVED lines=15> */
.L_x_20233:
[----:B------:R0:W-:Y:S01]  /*7750*/  STG.E.U8 desc[UR36][R2.64], R5 ;  /* 0x0000000502007986 */ /* 0x0001e2000c101124 */
[----:B------:R-:W-:Y:S05]  /*7760*/  BRA `(.L_x_20235) ;  /* 0x0000000c00187947 */ /* 0x000fea0003800000 */
.L_x_20232:
[----:B------:R-:W-:-:S09]  /*7770*/  UISETP.NE.AND UP0, UPT, UR4, 0x2, UPT ;  /* 0x000000020400788c */ /* 0x000fd2000bf05270 */
[----:B------:R-:W-:Y:S05]  /*7780*/  BRA.U !UP0, `(.L_x_20236) ;  /* 0x00000001082c7547 */ /* 0x000fea000b800000 */
[----:B------:R-:W-:-:S09]  /*7790*/  UISETP.NE.AND UP0, UPT, UR4, 0x3, UPT ;  /* 0x000000030400788c */ /* 0x000fd2000bf05270 */
[----:B------:R-:W-:Y:S05]  /*77a0*/  BRA.U !UP0, `(.L_x_20237) ;  /* 0x0000000108187547 */ /* 0x000fea000b800000 */
[----:B------:R-:W-:-:S09]  /*77b0*/  UISETP.NE.AND UP0, UPT, UR4, 0x4, UPT ;  /* 0x000000040400788c */ /* 0x000fd2000bf05270 */
[----:B------:R-:W-:Y:S05]  /*77c0*/  BRA.U UP0, `(.L_x_20234) ;  /* 0x0000000900347547 */ /* 0x000fea000b800000 */
[----:B------:R-:W-:Y:S02]  /*77d0*/  LOP3.LUT R4, R5, 0xffff, RZ, 0xc0, !PT ;  /* 0x0000ffff05047812 */ /* 0x000fe400078ec0ff */
[----:B------:R-:W-:-:S05]  /*77e0*/  MOV R5, RZ ;  /* 0x000000ff00057202 */ /* 0x000fca0000000f00 */
[----:B------:R4:W-:Y:S01]  /*77f0*/  STG.E.64 desc[UR36][R2.64], R4 ;  /* 0x0000000402007986 */ /* 0x0009e2000c101b24 */
[----:B------:R-:W-:Y:S05]  /*7800*/  BRA `(.L_x_20235) ;  /* 0x0000000800f07947 */ /* 0x000fea0003800000 */
.L_x_20237:
[----:B------:R-:W-:-:S05]  /*7810*/  LOP3.LUT R5, R5, 0xffff, RZ, 0xc0, !PT ;  /* 0x0000ffff05057812 */ /* 0x000fca00078ec0ff */
[----:B------:R3:W-:Y:S01]  /*7820*/  STG.E desc[UR36][R2.64], R5 ;  /* 0x0000000502007986 */ /* 0x0007e2000c101924 */
[----:B------:R-:W-:Y:S05]  /*7830*/  BRA `(.L_x_20235) ;  /* 0x0000000800e47947 */ /* 0x000fea0003800000 */
.L_x_20236:
[----:B------:R2:W-:Y:S01]  /*7840*/  STG.E.U16 desc[UR36][R2.64], R5 ;  /* 0x0000000502007986 */ /* 0x0005e2000c101524 */
[----:B------:R-:W-:Y:S05]  /*7850*/  BRA `(.L_x_20235) ;  /* 0x0000000800dc7947 */ /* 0x000fea0003800000 */
.L_x_20231:
        /* <DEDUP_REMOVED lines=9> */
.L_x_20239:
[----:B------:R-:W0:Y:S02]  /*78f0*/  I2F.U16 R0, R5 ;  /* 0x0000000500007306 */ /* 0x000e240000101000 */
[----:B0-----:R-:W-:-:S05]  /*7900*/  F2FP.F16.F32.PACK_AB R0, RZ, R0 ;  /* 0x00000000ff00723e */ /* 0x001fca00000000ff */
[----:B------:R0:W-:Y:S01]  /*7910*/  STG.E.U16 desc[UR36][R2.64], R0 ;  /* 0x0000000002007986 */ /* 0x0001e2000c101524 */
[----:B------:R-:W-:Y:S05]  /*7920*/  BRA `(.L_x_20235) ;  /* 0x0000000800a87947 */ /* 0x000fea0003800000 */
.L_x_20238:
        /* <DEDUP_REMOVED lines=10> */
.L_x_20241:
[----:B------:R-:W0:Y:S02]  /*79d0*/  I2F.U16 R5, R5 ;  /* 0x0000000500057306 */ /* 0x000e240000101000 */
[----:B0-----:R-:W-:-:S04]  /*79e0*/  F2FP.F16.F32.PACK_AB R5, RZ, R5 ;  /* 0x00000005ff05723e */ /* 0x001fc800000000ff */
[----:B------:R-:W-:-:S05]  /*79f0*/  PRMT R5, R5, 0x5410, RZ ;  /* 0x0000541005057816 */ /* 0x000fca00000000ff */
[----:B------:R0:W-:Y:S01]  /*7a00*/  STG.E desc[UR36][R2.64], R5 ;  /* 0x0000000502007986 */ /* 0x0001e2000c101924 */
[----:B------:R-:W-:Y:S05]  /*7a10*/  BRA `(.L_x_20235) ;  /* 0x00000008006c7947 */ /* 0x000fea0003800000 */
.L_x_20240:
[----:B------:R-:W0:Y:S02]  /*7a20*/  I2F.F64.U16 R4, R5 ;  /* 0x0000000500047312 */ /* 0x000e240000101800 */
[----:B0-----:R0:W-:Y:S01]  /*7a30*/  STG.E.64 desc[UR36][R2.64], R4 ;  /* 0x0000000402007986 */ /* 0x0011e2000c101b24 */
[----:B------:R-:W-:Y:S05]  /*7a40*/  BRA `(.L_x_20235) ;  /* 0x0000000800607947 */ /* 0x000fea0003800000 */
.L_x_20230:
        /* <DEDUP_REMOVED lines=12> */
.L_x_20245:
[----:B------:R-:W0:Y:S01]  /*7b10*/  I2F.U16 R5, R5 ;  /* 0x0000000500057306 */ /* 0x000e220000101000 */
[----:B------:R-:W-:Y:S01]  /*7b20*/  BSSY.RECONVERGENT B0, `(.L_x_20246) ;  /* 0x0000010000007945 */ /* 0x000fe20003800200 */
[----:B------:R-:W-:Y:S01]  /*7b30*/  IMAD.MOV.U32 R0, RZ, RZ, 0x80 ;  /* 0x00000080ff007424 */ /* 0x000fe200078e00ff */
[----:B0-----:R-:W-:-:S13]  /*7b40*/  ISETP.GT.U32.AND P0, PT, R5, 0x437fffff, PT ;  /* 0x437fffff0500780c */ /* 0x001fda0003f04070 */
        /* <DEDUP_REMOVED lines=13> */
.L_x_20247:
[----:B------:R-:W-:Y:S05]  /*7c20*/  BSYNC.RECONVERGENT B0 ;  /* 0x0000000000007941 */ /* 0x000fea0003800200 */
.L_x_20246:
[----:B------:R0:W-:Y:S01]  /*7c30*/  STG.E.U8 desc[UR36][R2.64], R0 ;  /* 0x0000000002007986 */ /* 0x0001e2000c101124 */
[----:B------:R-:W-:Y:S05]  /*7c40*/  BRA `(.L_x_20235) ;  /* 0x0000000400e07947 */ /* 0x000fea0003800000 */
.L_x_20244:
[----:B------:R-:W0:Y:S01]  /*7c50*/  I2F.U16 R5, R5 ;  /* 0x0000000500057306 */ /* 0x000e220000101000 */
[----:B------:R-:W-:Y:S01]  /*7c60*/  BSSY.RECONVERGENT B0, `(.L_x_20248) ;  /* 0x0000010000007945 */ /* 0x000fe20003800200 */
[----:B------:R-:W-:Y:S01]  /*7c70*/  HFMA2 R0, -RZ, RZ, 0, 7.62939453125e-06 ;  /* 0x00000080ff007431 */ /* 0x000fe200000001ff */
        /* <DEDUP_REMOVED lines=14> */
.L_x_20249:
[----:B------:R-:W-:Y:S05]  /*7d60*/  BSYNC.RECONVERGENT B0 ;  /* 0x0000000000007941 */ /* 0x000fea0003800200 */
.L_x_20248:
[----:B------:R0:W-:Y:S01]  /*7d70*/  STG.E.U8 desc[UR36][R2.64], R0 ;  /* 0x0000000002007986 */ /* 0x0001e2000c101124 */
[----:B------:R-:W-:Y:S05]  /*7d80*/  BRA `(.L_x_20235) ;  /* 0x0000000400907947 */ /* 0x000fea0003800000 */
.L_x_20243:
[----:B------:R-:W-:-:S09]  /*7d90*/  UISETP.NE.AND UP0, UPT, UR4, 0x1c, UPT ;  /* 0x0000001c0400788c */ /* 0x000fd2000bf05270 */
[----:B------:R-:W-:Y:S05]  /*7da0*/  BRA.U !UP0, `(.L_x_20250) ;  /* 0x0000000108607547 */ /* 0x000fea000b800000 */
[----:B------:R-:W-:-:S09]  /*7db0*/  UISETP.NE.AND UP0, UPT, UR4, 0x1d, UPT ;  /* 0x0000001d0400788c */ /* 0x000fd2000bf05270 */
[----:B------:R-:W-:Y:S05]  /*7dc0*/  BRA.U !UP0, `(.L_x_20251) ;  /* 0x0000000108487547 */ /* 0x000fea000b800000 */
[----:B------:R-:W-:-:S09]  /*7dd0*/  UISETP.NE.AND UP0, UPT, UR4, 0x2c, UPT ;  /* 0x0000002c0400788c */ /* 0x000fd2000bf05270 */
[----:B------:R-:W-:Y:S05]  /*7de0*/  BRA.U UP0, `(.L_x_20234) ;  /* 0x0000000100ac7547 */ /* 0x000fea000b800000 */
[----:B------:R-:W0:Y:S01]  /*7df0*/  I2F.U16 R5, R5 ;  /* 0x0000000500057306 */ /* 0x000e220000101000 */
[----:B------:R-:W-:Y:S01]  /*7e00*/  IMAD.MOV.U32 R6, RZ, RZ, 0xff ;  /* 0x000000ffff067424 */ /* 0x000fe200078e00ff */
        /* <DEDUP_REMOVED lines=10> */
[----:B------:R-:W-:-:S05]  /*7eb0*/  @!P0 IADD3 R0, PT, PT, R4, RZ, RZ ;  /* 0x000000ff04008210 */ /* 0x000fca0007ffe0ff */
[----:B------:R-:W-:-:S05]  /*7ec0*/  @P1 IMAD.MOV.U32 R5, RZ, RZ, R0 ;  /* 0x000000ffff051224 */ /* 0x000fca00078e0000 */
[----:B------:R0:W-:Y:S01]  /*7ed0*/  STG.E.U8 desc[UR36][R2.64], R5 ;  /* 0x0000000502007986 */ /* 0x0001e2000c101124 */
[----:B------:R-:W-:Y:S05]  /*7ee0*/  BRA `(.L_x_20235) ;  /* 0x0000000400387947 */ /* 0x000fea0003800000 */
.L_x_20251:
[----:B------:R-:W-:Y:S01]  /*7ef0*/  LOP3.LUT R4, R5, 0xffff, RZ, 0xc0, !PT ;  /* 0x0000ffff05047812 */ /* 0x000fe200078ec0ff */
[----:B------:R-:W-:-:S05]  /*7f00*/  IMAD.MOV.U32 R5, RZ, RZ, RZ ;  /* 0x000000ffff057224 */ /* 0x000fca00078e00ff */
[----:B------:R0:W-:Y:S01]  /*7f10*/  STG.E.64 desc[UR36][R2.64], R4 ;  /* 0x0000000402007986 */ /* 0x0001e2000c101b24 */
[----:B------:R-:W-:Y:S05]  /*7f20*/  BRA `(.L_x_20235) ;  /* 0x0000000400287947 */ /* 0x000fea0003800000 */
.L_x_20250:
[----:B------:R-:W-:-:S05]  /*7f30*/  LOP3.LUT R5, R5, 0xffff, RZ, 0xc0, !PT ;  /* 0x0000ffff05057812 */ /* 0x000fca00078ec0ff */
[----:B------:R0:W-:Y:S01]  /*7f40*/  STG.E desc[UR36][R2.64], R5 ;  /* 0x0000000502007986 */ /* 0x0001e2000c101924 */
[----:B------:R-:W-:Y:S05]  /*7f50*/  BRA `(.L_x_20235) ;  /* 0x00000004001c7947 */ /* 0x000fea0003800000 */
.L_x_20242:
        /* <DEDUP_REMOVED lines=10> */
.L_x_20253:
[----:B------:R-:W-:Y:S01]  /*8000*/  CS2R R6, SRZ ;  /* 0x0000000000067805 */ /* 0x000fe2000001ff00 */
[----:B------:R-:W0:Y:S04]  /*8010*/  I2F.F64.U16 R4, R5 ;  /* 0x0000000500047312 */ /* 0x000e280000101800 */
[----:B0-----:R0:W-:Y:S01]  /*8020*/  STG.E.128 desc[UR36][R2.64], R4 ;  /* 0x0000000402007986 */ /* 0x0011e2000c101d24 */
[----:B------:R-:W-:Y:S05]  /*8030*/  BRA `(.L_x_20235) ;  /* 0x0000000000e47947 */ /* 0x000fea0003800000 */
.L_x_20252:
[----:B------:R-:W-:-:S09]  /*8040*/  UISETP.NE.AND UP0, UPT, UR4, 0xf, UPT ;  /* 0x0000000f0400788c */ /* 0x000fd2000bf05270 */
[----:B------:R-:W-:Y:S05]  /*8050*/  BRA.U !UP0, `(.L_x_20254) ;  /* 0x0000000108d07547 */ /* 0x000fea000b800000 */
[----:B------:R-:W-:-:S09]  /*8060*/  UISETP.NE.AND UP0, UPT, UR4, 0x17, UPT ;  /* 0x000000170400788c */ /* 0x000fd2000bf05270 */
[----:B------:R-:W-:Y:S05]  /*8070*/  BRA.U !UP0, `(.L_x_20255) ;  /* 0x0000000108847547 */ /* 0x000fea000b800000 */
[----:B------:R-:W-:-:S09]  /*8080*/  UISETP.NE.AND UP0, UPT, UR4, 0x18, UPT ;  /* 0x000000180400788c */ /* 0x000fd2000bf05270 */
[----:B------:R-:W-:Y:S05]  /*8090*/  BRA.U !UP0, `(.L_x_20256) ;  /* 0x0000000108447547 */ /* 0x000fea000b800000 */
.L_x_20234:
        /* <DEDUP_REMOVED lines=16> */
.L_x_20257:
[----:B------:R-:W-:Y:S05]  /*81a0*/  BRA `(.L_x_20235) ;  /* 0x0000000000887947 */ /* 0x000fea0003800000 */
.L_x_20256:
[----:B------:R-:W0:Y:S01]  /*81b0*/  I2F.U16 R5, R5 ;  /* 0x0000000500057306 */ /* 0x000e220000101000 */
[----:B------:R-:W-:Y:S01]  /*81c0*/  BSSY.RECONVERGENT B0, `(.L_x_20258) ;  /* 0x000000a000007945 */ /* 0x000fe20003800200 */
[----:B------:R-:W-:Y:S01]  /*81d0*/  HFMA2 R7, -RZ, RZ, 0, 7.569789886474609375e-06 ;  /* 0x0000007fff077431 */ /* 0x000fe200000001ff */
[----:B0-----:R-:W-:-:S13]  /*81e0*/  ISETP.GT.U32.AND P0, PT, R5, 0x43efffff, PT ;  /* 0x43efffff0500780c */ /* 0x001fda0003f04070 */
[----:B------:R-:W-:Y:S05]  /*81f0*/  @P0 BRA `(.L_x_20259) ;  /* 0x0000000000180947 */ /* 0x000fea0003800000 */
[----:B------:R-:W-:-:S13]  /*8200*/  ISETP.GE.U32.AND P0, PT, R5, 0x3c800000, PT ;  /* 0x3c8000000500780c */ /* 0x000fda0003f06070 */
[----:B------:R-:W-:-:S04]  /*8210*/  @P0 SHF.R.U32.HI R0, RZ, 0x14, R5 ;  /* 0x00000014ff000819 */ /* 0x000fc80000011605 */
[----:B------:R-:W-:-:S04]  /*8220*/  @P0 LOP3.LUT R0, R0, 0x1, RZ, 0xc0, !PT ;  /* 0x0000000100000812 */ /* 0x000fc800078ec0ff */
[----:B------:R-:W-:-:S04]  /*8230*/  @P0 IADD3 R0, PT, PT, R5, 0x407ffff, R0 ;  /* 0x0407ffff05000810 */ /* 0x000fc80007ffe000 */
[----:B------:R-:W-:Y:S01]  /*8240*/  @P0 SHF.R.U32.HI R7, RZ, 0x14, R0 ;  /* 0x00000014ff070819 */ /* 0x000fe20000011600 */
[----:B------:R-:W-:-:S07]  /*8250*/  @!P0 FADD.FTZ R7, R5, 16384 ;  /* 0x4680000005078421 */ /* 0x000fce0000010000 */
.L_x_20259:
[----:B------:R-:W-:Y:S05]  /*8260*/  BSYNC.RECONVERGENT B0 ;  /* 0x0000000000007941 */ /* 0x000fea0003800200 */
.L_x_20258:
[----:B------:R0:W-:Y:S01]  /*8270*/  STG.E.U8 desc[UR36][R2.64], R7 ;  /* 0x0000000702007986 */ /* 0x0001e2000c101124 */
[----:B------:R-:W-:Y:S05]  /*8280*/  BRA `(.L_x_20235) ;  /* 0x0000000000507947 */ /* 0x000fea0003800000 */
.L_x_20255:
[----:B------:R-:W0:Y:S02]  /*8290*/  I2F.U16 R7, R5 ;  /* 0x0000000500077306 */ /* 0x000e240000101000 */
[----:B0-----:R-:W-:-:S13]  /*82a0*/  ISETP.GT.U32.AND P0, PT, R7, 0x477fffff, PT ;  /* 0x477fffff0700780c */ /* 0x001fda0003f04070 */
[----:B------:R-:W-:Y:S05]  /*82b0*/  @P0 BRA `(.L_x_20260) ;  /* 0x0000000000240947 */ /* 0x000fea0003800000 */
[----:B------:R-:W-:-:S13]  /*82c0*/  ISETP.GE.U32.AND P0, PT, R7, 0x38800000, PT ;  /* 0x388000000700780c */ /* 0x000fda0003f06070 */
[----:B------:R-:W-:-:S04]  /*82d0*/  @P0 SHF.R.U32.HI R0, RZ, 0x15, R7 ;  /* 0x00000015ff000819 */ /* 0x000fc80000011607 */
[----:B------:R-:W-:-:S04]  /*82e0*/  @P0 LOP3.LUT R0, R0, 0x1, RZ, 0xc0, !PT ;  /* 0x0000000100000812 */ /* 0x000fc800078ec0ff */
[C---:B------:R-:W-:Y:S01]  /*82f0*/  @P0 IADD3 R0, PT, PT, R7.reuse, 0x80fffff, R0 ;  /* 0x080fffff07000810 */ /* 0x040fe20007ffe000 */
[----:B------:R-:W-:-:S03]  /*8300*/  @!P0 FADD.FTZ R7, R7, 128 ;  /* 0x4300000007078421 */ /* 0x000fc60000010000 */
[----:B------:R-:W-:-:S05]  /*8310*/  @P0 SHF.R.U32.HI R5, RZ, 0x15, R0 ;  /* 0x00000015ff050819 */ /* 0x000fca0000011600 */
[----:B------:R0:W-:Y:S04]  /*8320*/  @P0 STG.E.U8 desc[UR36][R2.64], R5 ;  /* 0x0000000502000986 */ /* 0x0001e8000c101124 */
[----:B------:R0:W-:Y:S01]  /*8330*/  @!P0 STG.E.U8 desc[UR36][R2.64], R7 ;  /* 0x0000000702008986 */ /* 0x0001e2000c101124 */
[----:B------:R-:W-:Y:S05]  /*8340*/  BRA `(.L_x_20235) ;  /* 0x0000000000207947 */ /* 0x000fea0003800000 */
.L_x_20260:
[----:B------:R-:W-:Y:S01]  /*8350*/  IMAD.MOV.U32 R5, RZ, RZ, 0x7f ;  /* 0x0000007fff057424 */ /* 0x000fe200078e00ff */
[----:B------:R-:W-:-:S04]  /*8360*/  ISETP.GT.U32.AND P0, PT, R7, 0x7f800000, PT ;  /* 0x7f8000000700780c */ /* 0x000fc80003f04070 */
[----:B------:R-:W-:-:S05]  /*8370*/  SEL R5, R5, 0x7c, P0 ;  /* 0x0000007c05057807 */ /* 0x000fca0000000000 */
[----:B------:R0:W-:Y:S01]  /*8380*/  STG.E.U8 desc[UR36][R2.64], R5 ;  /* 0x0000000502007986 */ /* 0x0001e2000c101124 */
[----:B------:R-:W-:Y:S05]  /*8390*/  BRA `(.L_x_20235) ;  /* 0x00000000000c7947 */ /* 0x000fea0003800000 */
.L_x_20254:
[----:B------:R-:W0:Y:S02]  /*83a0*/  I2F.U16 R0, R5 ;  /* 0x0000000500007306 */ /* 0x000e240000101000 */
[----:B0-----:R-:W-:-:S05]  /*83b0*/  F2FP.BF16.F32.PACK_AB R0, RZ, R0 ;  /* 0x00000000ff00723e */ /* 0x001fca00000010ff */
[----:B------:R0:W-:Y:S02]  /*83c0*/  STG.E.U16 desc[UR36][R2.64], R0 ;  /* 0x0000000002007986 */ /* 0x0001e4000c101524 */
.L_x_20235:
[----:B------:R-:W-:Y:S05]  /*83d0*/  BSYNC.RECONVERGENT B6 ;  /* 0x0000000000067941 */ /* 0x000fea0003800200 */
.L_x_20229:
[----:B------:R-:W-:-:S07]  /*83e0*/  VIADD R25, R25, 0x80 ;  /* 0x0000008019197836 */ /* 0x000fce0000000000 */
.L_x_20163:
        /* <DEDUP_REMOVED lines=9> */
[----:B------:R-:W-:Y:S01]  /*8480*/  MOV R24, RZ ;  /* 0x000000ff00187202 */ /* 0x000fe20000000f00 */
[----:B------:R-:W1:Y:S01]  /*8490*/  LDCU UR6, c[0x0][0x38c] ;  /* 0x00007180ff0677ac */ /* 0x000e620008000800 */
[----:B------:R-:W2:Y:S01]  /*84a0*/  LDCU.64 UR8, c[0x0][0x4b8] ;  /* 0x00009700ff0877ac */ /* 0x000ea20008000a00 */
[----:B------:R-:W-:Y:S02]  /*84b0*/  UISETP.NE.AND UP0, UPT, UR41, URZ, UPT ;  /* 0x000000ff2900728c */ /* 0x000fe4000bf05270 */
[----:B0-----:R-:W-:Y:S01]  /*84c0*/  IMAD.HI.U32 R0, R25, UR4, R24 ;  /* 0x0000000419007c27 */ /* 0x001fe2000f8e0018 */
[----:B------:R-:W0:Y:S04]  /*84d0*/  LDCU UR4, c[0x0][0x4c0] ;  /* 0x00009800ff0477ac */ /* 0x000e280008000800 */
[----:B---34-:R-:W-:-:S05]  /*84e0*/  SHF.R.U32.HI R5, RZ, UR5, R0 ;  /* 0x00000005ff057c19 */ /* 0x018fca0008011600 */
[----:B------:R-:W-:-:S04]  /*84f0*/  IMAD.MOV R16, RZ, RZ, -R5 ;  /* 0x000000ffff107224 */ /* 0x000fc800078e0a05 */
[----:B-1----:R-:W-:-:S04]  /*8500*/  IMAD R16, R16, UR6, R25 ;  /* 0x0000000610107c24 */ /* 0x002fc8000f8e0219 */
[C---:B--2---:R-:W-:Y:S02]  /*8510*/  IMAD R17, R16.reuse, UR8, RZ ;  /* 0x0000000810117c24 */ /* 0x044fe4000f8e02ff */
[C---:B------:R-:W-:Y:S02]  /*8520*/  IMAD R0, R16.reuse, UR9, RZ ;  /* 0x0000000910007c24 */ /* 0x040fe4000f8e02ff */
[----:B0-----:R-:W-:Y:S01]  /*8530*/  IMAD R16, R16, UR4, RZ ;  /* 0x0000000410107c24 */ /* 0x001fe2000f8e02ff */
        /* <DEDUP_REMOVED lines=359> */
.L_x_20262:
[----:B------:R-:W4:Y:S01]  /*9bb0*/  LDCU.64 UR6, c[0x0][0x5f0] ;  /* 0x0000be00ff0677ac */ /* 0x000f220008000a00 */
[----:B------:R-:W-:-:S04]  /*9bc0*/  UPRMT UR4, UR39, 0x9910, URZ ;  /* 0x0000991027047896 */ /* 0x000fc800080000ff */
[----:B------:R-:W-:Y:S01]  /*9bd0*/  UISETP.GT.AND UP0, UPT, UR4, 0x9, UPT ;  /* 0x000000090400788c */ /* 0x000fe2000bf04270 */
[----:B----4-:R-:W-:-:S05]  /*9be0*/  IADD3 R4, P0, PT, R0, UR6, RZ ;  /* 0x0000000600047c10 */ /* 0x010fca000ff1e0ff */
[----:B---3--:R-:W-:-:S03]  /*9bf0*/  IMAD.X R5, RZ, RZ, UR7, P0 ;  /* 0x00000007ff057e24 */ /* 0x008fc600080e06ff */
        /* <DEDUP_REMOVED lines=11> */
.L_x_20266:
[----:B------:R3:W5:Y:S01]  /*9cb0*/  LDG.E.U8 R0, desc[UR36][R4.64] ;  /* 0x0000002404007981 */ /* 0x000762000c1e1100 */
[----:B------:R-:W-:Y:S05]  /*9cc0*/  BRA `(.L_x_20268) ;  /* 0x0000000c005c7947 */ /* 0x000fea0003800000 */
.L_x_20265:
        /* <DEDUP_REMOVED lines=8> */
.L_x_20270:
[----:B------:R0:W5:Y:S01]  /*9d50*/  LDG.E.U8 R0, desc[UR36][R4.64] ;  /* 0x0000002404007981 */ /* 0x000162000c1e1100 */
[----:B------:R-:W-:Y:S05]  /*9d60*/  BRA `(.L_x_20268) ;  /* 0x0000000c00347947 */ /* 0x000fea0003800000 */
.L_x_20269:
[----:B------:R0:W5:Y:S01]  /*9d70*/  LDG.E.U16 R0, desc[UR36][R4.64] ;  /* 0x0000002404007981 */ /* 0x000162000c1e1500 */
[----:B------:R-:W-:Y:S05]  /*9d80*/  BRA `(.L_x_20268) ;  /* 0x0000000c002c7947 */ /* 0x000fea0003800000 */
.L_x_20264:
        /* <DEDUP_REMOVED lines=10> */
.L_x_20272:
[----:B------:R-:W2:Y:S02]  /*9e30*/  LDG.E.U16 R2, desc[UR36][R4.64] ;  /* 0x0000002404027981 */ /* 0x000ea4000c1e1500 */
[----:B--2---:R-:W-:-:S06]  /*9e40*/  HADD2.F32 R2, -RZ, R2.H0_H0 ;  /* 0x20000002ff027230 */ /* 0x004fcc0000004100 */
[----:B------:R-:W0:Y:S02]  /*9e50*/  F2I.S64.TRUNC R2, R2 ;  /* 0x0000000200027311 */ /* 0x000e24000020d900 */
[----:B0-----:R-:W-:Y:S01]  /*9e60*/  PRMT R0, R2, 0x7610, R0 ;  /* 0x0000761002007816 */ /* 0x001fe20000000000 */
[----:B------:R-:W-:Y:S06]  /*9e70*/  BRA `(.L_x_20268) ;  /* 0x0000000800f07947 */ /* 0x000fec0003800000 */
.L_x_20271:
        /* <DEDUP_REMOVED lines=10> */
.L_x_20274:
[----:B------:R-:W2:Y:S02]  /*9f20*/  LDG.E.U16 R4, desc[UR36][R4.64] ;  /* 0x0000002404047981 */ /* 0x000ea4000c1e1500 */
[----:B--2---:R-:W-:-:S06]  /*9f30*/  HADD2.F32 R2, -RZ, R4.H0_H0 ;  /* 0x20000004ff027230 */ /* 0x004fcc0000004100 */
[----:B------:R-:W0:Y:S02]  /*9f40*/  F2I.S64.TRUNC R2, R2 ;  /* 0x0000000200027311 */ /* 0x000e24000020d900 */
[----:B0-----:R-:W-:Y:S01]  /*9f50*/  PRMT R0, R2, 0x7610, R0 ;  /* 0x0000761002007816 */ /* 0x001fe20000000000 */
[----:B------:R-:W-:Y:S06]  /*9f60*/  BRA `(.L_x_20268) ;  /* 0x0000000800b47947 */ /* 0x000fec0003800000 */
.L_x_20273:
[----:B------:R-:W2:Y:S02]  /*9f70*/  LDG.E.64 R2, desc[UR36][R4.64] ;  /* 0x0000002404027981 */ /* 0x000ea4000c1e1b00 */
[----:B--2---:R-:W0:Y:S02]  /*9f80*/  F2I.S64.F64.TRUNC R2, R2 ;  /* 0x0000000200027311 */ /* 0x004e24000030d900 */
[----:B0-----:R-:W-:Y:S01]  /*9f90*/  PRMT R0, R2, 0x7610, R0 ;  /* 0x0000761002007816 */ /* 0x001fe20000000000 */
[----:B------:R-:W-:Y:S06]  /*9fa0*/  BRA `(.L_x_20268) ;  /* 0x0000000800a47947 */ /* 0x000fec0003800000 */
.L_x_20263:
        /* <DEDUP_REMOVED lines=12> */
.L_x_20277:
[----:B------:R-:W2:Y:S02]  /*a070*/  LDG.E.64 R4, desc[UR36][R4.64] ;  /* 0x0000002404047981 */ /* 0x000ea4000c1e1b00 */
[----:B--2---:R-:W0:Y:S02]  /*a080*/  F2I.S64.F64.TRUNC R2, R4 ;  /* 0x0000000400027311 */ /* 0x004e24000030d900 */
[----:B0-----:R-:W-:Y:S01]  /*a090*/  PRMT R0, R2, 0x7610, R0 ;  /* 0x0000761002007816 */ /* 0x001fe20000000000 */
[----:B------:R-:W-:Y:S06]  /*a0a0*/  BRA `(.L_x_20268) ;  /* 0x0000000800647947 */ /* 0x000fec0003800000 */
.L_x_20276:
        /* <DEDUP_REMOVED lines=27> */
.L_x_20279:
        /* <DEDUP_REMOVED lines=14> */
.L_x_20278:
[----:B------:R-:W2:Y:S02]  /*a340*/  LDG.E.U16 R2, desc[UR36][R4.64] ;  /* 0x0000002404027981 */ /* 0x000ea4000c1e1500 */
[----:B--2---:R-:W-:-:S06]  /*a350*/  SHF.L.U32 R2, R2, 0x10, RZ ;  /* 0x0000001002027819 */ /* 0x004fcc00000006ff */
[----:B------:R-:W0:Y:S02]  /*a360*/  F2I.S64.TRUNC R2, R2 ;  /* 0x0000000200027311 */ /* 0x000e24000020d900 */
[----:B0-----:R-:W-:Y:S01]  /*a370*/  PRMT R0, R2, 0x7610, R0 ;  /* 0x0000761002007816 */ /* 0x001fe20000000000 */
[----:B------:R-:W-:Y:S06]  /*a380*/  BRA `(.L_x_20268) ;  /* 0x0000000400ac7947 */ /* 0x000fec0003800000 */
.L_x_20275:
        /* <DEDUP_REMOVED lines=10> */
.L_x_20282:
        /* <DEDUP_REMOVED lines=21> */
.L_x_20286:
[----:B------:R-:W-:Y:S05]  /*a580*/  BSYNC.RECONVERGENT B1 ;  /* 0x0000000000017941 */ /* 0x000fea0003800200 */
.L_x_20285:
[----:B------:R-:W-:Y:S01]  /*a590*/  IMAD.SHL.U32 R0, R0, 0x100000, RZ ;  /* 0x0010000000007824 */ /* 0x000fe200078e00ff */
[----:B------:R-:W-:-:S04]  /*a5a0*/  LEA R2, R2, 0x3b800000, 0x17 ;  /* 0x3b80000002027811 */ /* 0x000fc800078eb8ff */
[----:B------:R-:W-:-:S07]  /*a5b0*/  LOP3.LUT R2, R2, R0, R7, 0xfe, !PT ;  /* 0x0000000002027212 */ /* 0x000fce00078efe07 */
.L_x_20284:
[----:B------:R-:W-:Y:S05]  /*a5c0*/  BSYNC.RECONVERGENT B0 ;  /* 0x0000000000007941 */ /* 0x000fea0003800200 */
.L_x_20283:
[----:B------:R-:W0:Y:S02]  /*a5d0*/  F2I.S64.TRUNC R2, R2 ;  /* 0x0000000200027311 */ /* 0x000e24000020d900 */
[----:B0-----:R-:W-:Y:S01]  /*a5e0*/  PRMT R0, R2, 0x7610, R0 ;  /* 0x0000761002007816 */ /* 0x001fe20000000000 */
[----:B------:R-:W-:Y:S06]  /*a5f0*/  BRA `(.L_x_20268) ;  /* 0x0000000400107947 */ /* 0x000fec0003800000 */
.L_x_20281:
        /* <DEDUP_REMOVED lines=21> */
.L_x_20290:
[----:B------:R-:W-:Y:S05]  /*a750*/  BSYNC.RECONVERGENT B1 ;  /* 0x0000000000017941 */ /* 0x000fea0003800200 */
.L_x_20289:
[----:B------:R-:W-:Y:S01]  /*a760*/  IMAD.SHL.U32 R0, R0, 0x200000, RZ ;  /* 0x0020000000007824 */ /* 0x000fe200078e00ff */
[----:B------:R-:W-:-:S04]  /*a770*/  LEA R2, R2, 0x37800000, 0x17 ;  /* 0x3780000002027811 */ /* 0x000fc800078eb8ff */
[----:B------:R-:W-:-:S07]  /*a780*/  LOP3.LUT R2, R2, R0, R7, 0xfe, !PT ;  /* 0x0000000002027212 */ /* 0x000fce00078efe07 */
.L_x_20288:
[----:B------:R-:W-:Y:S05]  /*a790*/  BSYNC.RECONVERGENT B0 ;  /* 0x0000000000007941 */ /* 0x000fea0003800200 */
.L_x_20287:
[----:B------:R-:W0:Y:S02]  /*a7a0*/  F2I.S64.TRUNC R2, R2 ;  /* 0x0000000200027311 */ /* 0x000e24000020d900 */
[----:B0-----:R-:W-:Y:S01]  /*a7b0*/  PRMT R0, R2, 0x7610, R0 ;  /* 0x0000761002007816 */ /* 0x001fe20000000000 */
[----:B------:R-:W-:Y:S06]  /*a7c0*/  BRA `(.L_x_20268) ;  /* 0x00000000009c7947 */ /* 0x000fec0003800000 */
.L_x_20280:
        /* <DEDUP_REMOVED lines=14> */
.L_x_20294:
[----:B------:R-:W-:Y:S05]  /*a8b0*/  BSYNC.RECONVERGENT B0 ;  /* 0x0000000000007941 */ /* 0x000fea0003800200 */
.L_x_20293:
[----:B------:R-:W0:Y:S02]  /*a8c0*/  F2I.S64.TRUNC R2, R2 ;  /* 0x0000000200027311 */ /* 0x000e24000020d900 */
[----:B0-----:R-:W-:Y:S01]  /*a8d0*/  PRMT R0, R2, 0x7610, R0 ;  /* 0x0000761002007816 */ /* 0x001fe20000000000 */
[----:B------:R-:W-:Y:S06]  /*a8e0*/  BRA `(.L_x_20268) ;  /* 0x0000000000547947 */ /* 0x000fec0003800000 */
.L_x_20267:
        /* <DEDUP_REMOVED lines=16> */
.L_x_20295:
[----:B------:R-:W-:Y:S01]  /*a9f0*/  PRMT R0, RZ, 0x7610, R0 ;  /* 0x00007610ff007816 */ /* 0x000fe20000000000 */
[----:B------:R-:W-:Y:S06]  /*aa00*/  BRA `(.L_x_20268) ;  /* 0x00000000000c7947 */ /* 0x000fec0003800000 */
.L_x_20292:
[----:B------:R1:W5:Y:S01]  /*aa10*/  LDG.E.U8 R0, desc[UR36][R4.64] ;  /* 0x0000002404007981 */ /* 0x000362000c1e1100 */
[----:B------:R-:W-:Y:S05]  /*aa20*/  BRA `(.L_x_20268) ;  /* 0x0000000000047947 */ /* 0x000fea0003800000 */
.L_x_20291:
[----:B------:R0:W5:Y:S02]  /*aa30*/  LDG.E.U8 R0, desc[UR36][R4.64] ;  /* 0x0000002404007981 */ /* 0x000164000c1e1100 */
.L_x_20268:
        /* <DEDUP_REMOVED lines=16> */
.L_x_20299:
[----:B------:R4:W5:Y:S01]  /*ab40*/  LDG.E.U8 R6, desc[UR36][R4.64] ;  /* 0x0000002404067981 */ /* 0x000962000c1e1100 */
[----:B------:R-:W-:Y:S05]  /*ab50*/  BRA `(.L_x_20300) ;  /* 0x0000000c00187947 */ /* 0x000fea0003800000 */
.L_x_20298:
        /* <DEDUP_REMOVED lines=8> */
.L_x_20302:
[----:B------:R0:W5:Y:S01]  /*abe0*/  LDG.E.U8 R6, desc[UR36][R4.64] ;  /* 0x0000002404067981 */ /* 0x000162000c1e1100 */
[----:B------:R-:W-:Y:S05]  /*abf0*/  BRA `(.L_x_20300) ;  /* 0x0000000800f07947 */ /* 0x000fea0003800000 */
.L_x_20301:
[----:B------:R0:W5:Y:S01]  /*ac00*/  LDG.E.U16 R6, desc[UR36][R4.64] ;  /* 0x0000002404067981 */ /* 0x000162000c1e1500 */
[----:B------:R-:W-:Y:S05]  /*ac10*/  BRA `(.L_x_20300) ;  /* 0x0000000800e87947 */ /* 0x000fea0003800000 */
.L_x_20297:
        /* <DEDUP_REMOVED lines=10> */
.L_x_20304:
[----:B------:R-:W2:Y:S02]  /*acc0*/  LDG.E.U16 R2, desc[UR36][R4.64] ;  /* 0x0000002404027981 */ /* 0x000ea4000c1e1500 */
[----:B--2---:R-:W-:-:S06]  /*acd0*/  HADD2.F32 R2, -RZ, R2.H0_H0 ;  /* 0x20000002ff027230 */ /* 0x004fcc0000004100 */
[----:B------:R-:W0:Y:S02]  /*ace0*/  F2I.S64.TRUNC R2, R2 ;  /* 0x0000000200027311 */ /* 0x000e24000020d900 */
[----:B0-----:R-:W-:Y:S01]  /*acf0*/  PRMT R6, R2, 0x7610, R6 ;  /* 0x0000761002067816 */ /* 0x001fe20000000006 */
[----:B------:R-:W-:Y:S06]  /*ad00*/  BRA `(.L_x_20300) ;  /* 0x0000000800ac7947 */ /* 0x000fec0003800000 */
.L_x_20303:
        /* <DEDUP_REMOVED lines=10> */
.L_x_20306:
[----:B------:R-:W2:Y:S02]  /*adb0*/  LDG.E.U16 R4, desc[UR36][R4.64] ;  /* 0x0000002404047981 */ /* 0x000ea4000c1e1500 */
[----:B--2---:R-:W-:-:S06]  /*adc0*/  HADD2.F32 R2, -RZ, R4.H0_H0 ;  /* 0x20000004ff027230 */ /* 0x004fcc0000004100 */
[----:B------:R-:W0:Y:S02]  /*add0*/  F2I.S64.TRUNC R2, R2 ;  /* 0x0000000200027311 */ /* 0x000e24000020d900 */
[----:B0-----:R-:W-:Y:S01]  /*ade0*/  PRMT R6, R2, 0x7610, R6 ;  /* 0x0000761002067816 */ /* 0x001fe20000000006 */
[----:B------:R-:W-:Y:S06]  /*adf0*/  BRA `(.L_x_20300) ;  /* 0x0000000800707947 */ /* 0x000fec0003800000 */
.L_x_20305:
[----:B------:R-:W2:Y:S02]  /*ae00*/  LDG.E.64 R2, desc[UR36][R4.64] ;  /* 0x0000002404027981 */ /* 0x000ea4000c1e1b00 */
[----:B--2---:R-:W0:Y:S02]  /*ae10*/  F2I.S64.F64.TRUNC R2, R2 ;  /* 0x0000000200027311 */ /* 0x004e24000030d900 */
[----:B0-----:R-:W-:Y:S01]  /*ae20*/  PRMT R6, R2, 0x7610, R6 ;  /* 0x0000761002067816 */ /* 0x001fe20000000006 */
[----:B------:R-:W-:Y:S06]  /*ae30*/  BRA `(.L_x_20300) ;  /* 0x0000000800607947 */ /* 0x000fec0003800000 */
.L_x_20296:
        /* <DEDUP_REMOVED lines=12> */
.L_x_20309:
[----:B------:R-:W2:Y:S02]  /*af00*/  LDG.E.64 R4, desc[UR36][R4.64] ;  /* 0x0000002404047981 */ /* 0x000ea4000c1e1b00 */
[----:B--2---:R-:W0:Y:S02]  /*af10*/  F2I.S64.F64.TRUNC R2, R4 ;  /* 0x0000000400027311 */ /* 0x004e24000030d900 */
[----:B0-----:R-:W-:Y:S01]  /*af20*/  PRMT R6, R2, 0x7610, R6 ;  /* 0x0000761002067816 */ /* 0x001fe20000000006 */
[----:B------:R-:W-:Y:S06]  /*af30*/  BRA `(.L_x_20300) ;  /* 0x0000000800207947 */ /* 0x000fec0003800000 */
.L_x_20308:
        /* <DEDUP_REMOVED lines=27> */
.L_x_20311:
        /* <DEDUP_REMOVED lines=15> */
.L_x_20310:
[----:B------:R-:W2:Y:S02]  /*b1e0*/  LDG.E.U16 R2, desc[UR36][R4.64] ;  /* 0x0000002404027981 */ /* 0x000ea4000c1e1500 */
[----:B--2---:R-:W-:-:S06]  /*b1f0*/  IMAD.U32 R2, R2, 0x10000, RZ ;  /* 0x0001000002027824 */ /* 0x004fcc00078e00ff */
[----:B------:R-:W0:Y:S02]  /*b200*/  F2I.S64.TRUNC R2, R2 ;  /* 0x0000000200027311 */ /* 0x000e24000020d900 */
[----:B0-----:R-:W-:Y:S01]  /*b210*/  PRMT R6, R2, 0x7610, R6 ;  /* 0x0000761002067816 */ /* 0x001fe20000000006 */
[----:B------:R-:W-:Y:S06]  /*b220*/  BRA `(.L_x_20300) ;  /* 0x0000000400647947 */ /* 0x000fec0003800000 */
.L_x_20307:
        /* <DEDUP_REMOVED lines=10> */
.L_x_20314:
        /* <DEDUP_REMOVED lines=21> */
.L_x_20318:
[----:B------:R-:W-:Y:S05]  /*b420*/  BSYNC.RECONVERGENT B1 ;  /* 0x0000000000017941 */ /* 0x000fea0003800200 */
.L_x_20317:
[----:B------:R-:W-:Y:S02]  /*b430*/  SHF.L.U32 R2, R2, 0x14, RZ ;  /* 0x0000001402027819 */ /* 0x000fe400000006ff */
[----:B------:R-:W-:-:S04]  /*b440*/  LEA R3, R3, 0x3b800000, 0x17 ;  /* 0x3b80000003037811 */ /* 0x000fc800078eb8ff */
[----:B------:R-:W-:-:S07]  /*b450*/  LOP3.LUT R2, R3, R2, R7, 0xfe, !PT ;  /* 0x0000000203027212 */ /* 0x000fce00078efe07 */
.L_x_20316:
[----:B------:R-:W-:Y:S05]  /*b460*/  BSYNC.RECONVERGENT B0 ;  /* 0x0000000000007941 */ /* 0x000fea0003800200 */
.L_x_20315:
[----:B------:R-:W0:Y:S02]  /*b470*/  F2I.S64.TRUNC R2, R2 ;  /* 0x0000000200027311 */ /* 0x000e24000020d900 */
[----:B0-----:R-:W-:Y:S01]  /*b480*/  PRMT R6, R2, 0x7610, R6 ;  /* 0x0000761002067816 */ /* 0x001fe20000000006 */
[----:B------:R-:W-:Y:S06]  /*b490*/  BRA `(.L_x_20300) ;  /* 0x0000000000c87947 */ /* 0x000fec0003800000 */
.L_x_20313:
        /* <DEDUP_REMOVED lines=21> */
.L_x_20322:
[----:B------:R-:W-:Y:S05]  /*b5f0*/  BSYNC.RECONVERGENT B1 ;  /* 0x0000000000017941 */ /* 0x000fea0003800200 */
.L_x_20321:
[----:B------:R-:W-:Y:S01]  /*b600*/  IMAD.SHL.U32 R2, R2, 0x200000, RZ ;  /* 0x0020000002027824 */ /* 0x000fe200078e00ff */
[----:B------:R-:W-:-:S04]  /*b610*/  LEA R3, R3, 0x37800000, 0x17 ;  /* 0x3780000003037811 */ /* 0x000fc800078eb8ff */
[----:B------:R-:W-:-:S07]  /*b620*/  LOP3.LUT R2, R3, R2, R7, 0xfe, !PT ;  /* 0x0000000203027212 */ /* 0x000fce00078efe07 */
.L_x_20320:
[----:B------:R-:W-:Y:S05]  /*b630*/  BSYNC.RECONVERGENT B0 ;  /* 0x0000000000007941 */ /* 0x000fea0003800200 */
.L_x_20319:
[----:B------:R-:W0:Y:S02]  /*b640*/  F2I.S64.TRUNC R2, R2 ;  /* 0x0000000200027311 */ /* 0x000e24000020d900 */
[----:B0-----:R-:W-:Y:S01]  /*b650*/  PRMT R6, R2, 0x7610, R6 ;  /* 0x0000761002067816 */ /* 0x001fe20000000006 */
[----:B------:R-:W-:Y:S06]  /*b660*/  BRA `(.L_x_20300) ;  /* 0x0000000000547947 */ /* 0x000fec0003800000 */
.L_x_20312:
        /* <DEDUP_REMOVED lines=14> */
.L_x_20326:
[----:B------:R-:W-:Y:S05]  /*b750*/  BSYNC.RECONVERGENT B0 ;  /* 0x0000000000007941 */ /* 0x000fea0003800200 */
.L_x_20325:
[----:B------:R-:W0:Y:S02]  /*b760*/  F2I.S64.TRUNC R2, R2 ;  /* 0x0000000200027311 */ /* 0x000e24000020d900 */
[----:B0-----:R-:W-:Y:S01]  /*b770*/  PRMT R6, R2, 0x7610, R6 ;  /* 0x0000761002067816 */ /* 0x001fe20000000006 */
[----:B------:R-:W-:Y:S06]  /*b780*/  BRA `(.L_x_20300) ;  /* 0x00000000000c7947 */ /* 0x000fec0003800000 */
.L_x_20324:
[----:B------:R1:W5:Y:S01]  /*b790*/  LDG.E.U8 R6, desc[UR36][R4.64] ;  /* 0x0000002404067981 */ /* 0x000362000c1e1100 */
[----:B------:R-:W-:Y:S05]  /*b7a0*/  BRA `(.L_x_20300) ;  /* 0x0000000000047947 */ /* 0x000fea0003800000 */
.L_x_20323:
[----:B------:R2:W5:Y:S02]  /*b7b0*/  LDG.E.U8 R6, desc[UR36][R4.64] ;  /* 0x0000002404067981 */ /* 0x000564000c1e1100 */
.L_x_20300:
[----:B------:R-:W0:Y:S01]  /*b7c0*/  LDCU.64 UR4, c[0x0][0x5e8] ;  /* 0x0000bd00ff0477ac */ /* 0x000e220008000a00 */
[----:B-----5:R-:W-:Y:S02]  /*b7d0*/  LOP3.LUT R10, R0, 0xff, RZ, 0xc0, !PT ;  /* 0x000000ff000a7812 */ /* 0x020fe400078ec0ff */
[----:B01234-:R-:W-:Y:S02]  /*b7e0*/  LOP3.LUT R4, R6, 0xff, RZ, 0xc0, !PT ;  /* 0x000000ff06047812 */ /* 0x01ffe400078ec0ff */
[----:B------:R-:W-:Y:S02]  /*b7f0*/  MOV R0, 0xb830 ;  /* 0x0000b83000007802 */ /* 0x000fe40000000f00 */
[----:B------:R-:W-:-:S04]  /*b800*/  IADD3 R2, P0, PT, R17, UR4, RZ ;  /* 0x0000000411027c10 */ /* 0x000fc8000ff1e0ff */
        /* <DEDUP_REMOVED lines=16> */
.L_x_20331:
[----:B------:R0:W-:Y:S01]  /*b910*/  STG.E.U8 desc[UR36][R2.64], R5 ;  /* 0x0000000502007986 */ /* 0x0001e2000c101124 */
[----:B------:R-:W-:Y:S05]  /*b920*/  BRA `(.L_x_20333) ;  /* 0x0000000c00187947 */ /* 0x000fea0003800000 */
.L_x_20330:
        /* <DEDUP_REMOVED lines=10> */
.L_x_20335:
[----:B------:R-:W-:-:S05]  /*b9d0*/  LOP3.LUT R5, R5, 0xffff, RZ, 0xc0, !PT ;  /* 0x0000ffff05057812 */ /* 0x000fca00078ec0ff */
[----:B------:R0:W-:Y:S01]  /*b9e0*/  STG.E desc[UR36][R2.64], R5 ;  /* 0x0000000502007986 */ /* 0x0001e2000c101924 */
[----:B------:R-:W-:Y:S05]  /*b9f0*/  BRA `(.L_x_20333) ;  /* 0x0000000800e47947 */ /* 0x000fea0003800000 */
.L_x_20334:
[----:B------:R0:W-:Y:S01]  /*ba00*/  STG.E.U16 desc[UR36][R2.64], R5 ;  /* 0x0000000502007986 */ /* 0x0001e2000c101524 */
[----:B------:R-:W-:Y:S05]  /*ba10*/  BRA `(.L_x_20333) ;  /* 0x0000000800dc7947 */ /* 0x000fea0003800000 */
.L_x_20329:
        /* <DEDUP_REMOVED lines=9> */
.L_x_20337:
[----:B------:R-:W0:Y:S02]  /*bab0*/  I2F.U16 R0, R5 ;  /* 0x0000000500007306 */ /* 0x000e240000101000 */
[----:B0-----:R-:W-:-:S05]  /*bac0*/  F2FP.F16.F32.PACK_AB R0, RZ, R0 ;  /* 0x00000000ff00723e */ /* 0x001fca00000000ff */
[----:B------:R1:W-:Y:S01]  /*bad0*/  STG.E.U16 desc[UR36][R2.64], R0 ;  /* 0x0000000002007986 */ /* 0x0003e2000c101524 */
[----:B------:R-:W-:Y:S05]  /*bae0*/  BRA `(.L_x_20333) ;  /* 0x0000000800a87947 */ /* 0x000fea0003800000 */
.L_x_20336:
        /* <DEDUP_REMOVED lines=10> */
.L_x_20339:
[----:B------:R-:W0:Y:S02]  /*bb90*/  I2F.U16 R5, R5 ;  /* 0x0000000500057306 */ /* 0x000e240000101000 */
[----:B0-----:R-:W-:-:S04]  /*bba0*/  F2FP.F16.F32.PACK_AB R5, RZ, R5 ;  /* 0x00000005ff05723e */ /* 0x001fc800000000ff */
[----:B------:R-:W-:-:S05]  /*bbb0*/  PRMT R5, R5, 0x5410, RZ ;  /* 0x0000541005057816 */ /* 0x000fca00000000ff */
[----:B------:R4:W-:Y:S01]  /*bbc0*/  STG.E desc[UR36][R2.64], R5 ;  /* 0x0000000502007986 */ /* 0x0009e2000c101924 */
[----:B------:R-:W-:Y:S05]  /*bbd0*/  BRA `(.L_x_20333) ;  /* 0x00000008006c7947 */ /* 0x000fea0003800000 */
.L_x_20338:
[----:B------:R-:W0:Y:S02]  /*bbe0*/  I2F.F64.U16 R4, R5 ;  /* 0x0000000500047312 */ /* 0x000e240000101800 */
[----:B0-----:R2:W-:Y:S01]  /*bbf0*/  STG.E.64 desc[UR36][R2.64], R4 ;  /* 0x0000000402007986 */ /* 0x0015e2000c101b24 */
[----:B------:R-:W-:Y:S05]  /*bc00*/  BRA `(.L_x_20333) ;  /* 0x0000000800607947 */ /* 0x000fea0003800000 */
.L_x_20328:
        /* <DEDUP_REMOVED lines=12> */
.L_x_20343:
[----:B------:R-:W0:Y:S01]  /*bcd0*/  I2F.U16 R5, R5 ;  /* 0x0000000500057306 */ /* 0x000e220000101000 */
[----:B------:R-:W-:Y:S01]  /*bce0*/  BSSY.RECONVERGENT B0, `(.L_x_20344) ;  /* 0x0000010000007945 */ /* 0x000fe20003800200 */
[----:B------:R-:W-:Y:S02]  /*bcf0*/  MOV R0, 0x80 ;  /* 0x0000008000007802 */ /* 0x000fe40000000f00 */
        /* <DEDUP_REMOVED lines=14> */
.L_x_20345:
[----:B------:R-:W-:Y:S05]  /*bde0*/  BSYNC.RECONVERGENT B0 ;  /* 0x0000000000007941 */ /* 0x000fea0003800200 */
.L_x_20344:
[----:B------:R0:W-:Y:S01]  /*bdf0*/  STG.E.U8 desc[UR36][R2.64], R0 ;  /* 0x0000000002007986 */ /* 0x0001e2000c101124 */
[----:B------:R-:W-:Y:S05]  /*be00*/  BRA `(.L_x_20333) ;  /* 0x0000000400e07947 */ /* 0x000fea0003800000 */
.L_x_20342:
        /* <DEDUP_REMOVED lines=17> */
.L_x_20347:
[----:B------:R-:W-:Y:S05]  /*bf20*/  BSYNC.RECONVERGENT B0 ;  /* 0x0000000000007941 */ /* 0x000fea0003800200 */
.L_x_20346:
[----:B------:R0:W-:Y:S01]  /*bf30*/  STG.E.U8 desc[UR36][R2.64], R0 ;  /* 0x0000000002007986 */ /* 0x0001e2000c101124 */
[----:B------:R-:W-:Y:S05]  /*bf40*/  BRA `(.L_x_20333) ;  /* 0x0000000400907947 */ /* 0x000fea0003800000 */
.L_x_20341:
        /* <DEDUP_REMOVED lines=22> */
.L_x_20349:
[----:B------:R-:W-:Y:S01]  /*c0b0*/  LOP3.LUT R4, R5, 0xffff, RZ, 0xc0, !PT ;  /* 0x0000ffff05047812 */ /* 0x000fe200078ec0ff */
[----:B------:R-:W-:-:S05]  /*c0c0*/  IMAD.MOV.U32 R5, RZ, RZ, RZ ;  /* 0x000000ffff057224 */ /* 0x000fca00078e00ff */
[----:B------:R0:W-:Y:S01]  /*c0d0*/  STG.E.64 desc[UR36][R2.64], R4 ;  /* 0x0000000402007986 */ /* 0x0001e2000c101b24 */
[----:B------:R-:W-:Y:S05]  /*c0e0*/  BRA `(.L_x_20333) ;  /* 0x0000000400287947 */ /* 0x000fea0003800000 */
.L_x_20348:
[----:B------:R-:W-:-:S05]  /*c0f0*/  LOP3.LUT R5, R5, 0xffff, RZ, 0xc0, !PT ;  /* 0x0000ffff05057812 */ /* 0x000fca00078ec0ff */
[----:B------:R0:W-:Y:S01]  /*c100*/  STG.E desc[UR36][R2.64], R5 ;  /* 0x0000000502007986 */ /* 0x0001e2000c101924 */
[----:B------:R-:W-:Y:S05]  /*c110*/  BRA `(.L_x_20333) ;  /* 0x00000004001c7947 */ /* 0x000fea0003800000 */
.L_x_20340:
        /* <DEDUP_REMOVED lines=10> */
.L_x_20351:
[----:B------:R-:W-:Y:S01]  /*c1c0*/  CS2R R6, SRZ ;  /* 0x0000000000067805 */ /* 0x000fe2000001ff00 */
[----:B------:R-:W0:Y:S04]  /*c1d0*/  I2F.F64.U16 R4, R5 ;  /* 0x0000000500047312 */ /* 0x000e280000101800 */
[----:B0-----:R0:W-:Y:S01]  /*c1e0*/  STG.E.128 desc[UR36][R2.64], R4 ;  /* 0x0000000402007986 */ /* 0x0011e2000c101d24 */
[----:B------:R-:W-:Y:S05]  /*c1f0*/  BRA `(.L_x_20333) ;  /* 0x0000000000e47947 */ /* 0x000fea0003800000 */
.L_x_20350:
[----:B------:R-:W-:-:S09]  /*c200*/  UISETP.NE.AND UP0, UPT, UR4, 0xf, UPT ;  /* 0x0000000f0400788c */ /* 0x000fd2000bf05270 */
[----:B------:R-:W-:Y:S05]  /*c210*/  BRA.U !UP0, `(.L_x_20352) ;  /* 0x0000000108d07547 */ /* 0x000fea000b800000 */
[----:B------:R-:W-:-:S09]  /*c220*/  UISETP.NE.AND UP0, UPT, UR4, 0x17, UPT ;  /* 0x000000170400788c */ /* 0x000fd2000bf05270 */
[----:B------:R-:W-:Y:S05]  /*c230*/  BRA.U !UP0, `(.L_x_20353) ;  /* 0x0000000108847547 */ /* 0x000fea000b800000 */
[----:B------:R-:W-:-:S09]  /*c240*/  UISETP.NE.AND UP0, UPT, UR4, 0x18, UPT ;  /* 0x000000180400788c */ /* 0x000fd2000bf05270 */
[----:B------:R-:W-:Y:S05]  /*c250*/  BRA.U !UP0, `(.L_x_20354) ;  /* 0x0000000108447547 */ /* 0x000fea000b800000 */
.L_x_20332:
        /* <DEDUP_REMOVED lines=16> */
.L_x_20355:
[----:B------:R-:W-:Y:S05]  /*c360*/  BRA `(.L_x_20333) ;  /* 0x0000000000887947 */ /* 0x000fea0003800000 */
.L_x_20354:
        /* <DEDUP_REMOVED lines=11> */
.L_x_20357:
[----:B------:R-:W-:Y:S05]  /*c420*/  BSYNC.RECONVERGENT B0 ;  /* 0x0000000000007941 */ /* 0x000fea0003800200 */
.L_x_20356:
[----:B------:R0:W-:Y:S01]  /*c430*/  STG.E.U8 desc[UR36][R2.64], R7 ;  /* 0x0000000702007986 */ /* 0x0001e2000c101124 */
[----:B------:R-:W-:Y:S05]  /*c440*/  BRA `(.L_x_20333) ;  /* 0x0000000000507947 */ /* 0x000fea0003800000 */
.L_x_20353:
        /* <DEDUP_REMOVED lines=12> */
.L_x_20358:
[----:B------:R-:W-:Y:S01]  /*c510*/  IMAD.MOV.U32 R5, RZ, RZ, 0x7f ;  /* 0x0000007fff057424 */ /* 0x000fe200078e00ff */
[----:B------:R-:W-:-:S04]  /*c520*/  ISETP.GT.U32.AND P0, PT, R7, 0x7f800000, PT ;  /* 0x7f8000000700780c */ /* 0x000fc80003f04070 */
[----:B------:R-:W-:-:S05]  /*c530*/  SEL R5, R5, 0x7c, P0 ;  /* 0x0000007c05057807 */ /* 0x000fca0000000000 */
[----:B------:R0:W-:Y:S01]  /*c540*/  STG.E.U8 desc[UR36][R2.64], R5 ;  /* 0x0000000502007986 */ /* 0x0001e2000c101124 */
[----:B------:R-:W-:Y:S05]  /*c550*/  BRA `(.L_x_20333) ;  /* 0x00000000000c7947 */ /* 0x000fea0003800000 */
.L_x_20352:
[----:B------:R-:W0:Y:S02]  /*c560*/  I2F.U16 R0, R5 ;  /* 0x0000000500007306 */ /* 0x000e240000101000 */
[----:B0-----:R-:W-:-:S05]  /*c570*/  F2FP.BF16.F32.PACK_AB R0, RZ, R0 ;  /* 0x00000000ff00723e */ /* 0x001fca00000010ff */
[----:B------:R0:W-:Y:S02]  /*c580*/  STG.E.U16 desc[UR36][R2.64], R0 ;  /* 0x0000000002007986 */ /* 0x0001e4000c101524 */
.L_x_20333:
[----:B------:R-:W-:Y:S05]  /*c590*/  BSYNC.RECONVERGENT B6 ;  /* 0x0000000000067941 */ /* 0x000fea0003800200 */
.L_x_20327:
[----:B------:R-:W-:-:S07]  /*c5a0*/  VIADD R25, R25, 0x80 ;  /* 0x0000008019197836 */ /* 0x000fce0000000000 */
.L_x_20261:
[----:B------:R-:W5:Y:S02]  /*c5b0*/  LDCU UR4, c[0x0][0x380] ;  /* 0x00007000ff0477ac */ /* 0x000f640008000800 */
[----:B-----5:R-:W-:-:S13]  /*c5c0*/  ISETP.GE.AND P0, PT, R25, UR4, PT ;  /* 0x0000000419007c0c */ /* 0x020fda000bf06270 */
[----:B------:R-:W-:Y:S05]  /*c5d0*/  @P0 EXIT ;  /* 0x000000000000094d */ /* 0x000fea0003800000 */
[----:B------:R-:W5:Y:S01]  /*c5e0*/  LDCU UR4, c[0x0][0x388] ;  /* 0x00007100ff0477ac */ /* 0x000f620008000800 */
[----:B------:R-:W-:Y:S02]  /*c5f0*/  HFMA2 R24, -RZ, RZ, 0, 0 ;  /* 0x00000000ff187431 */ /* 0x000fe400000001ff */
[----:B012---:R-:W-:Y:S02]  /*c600*/  IMAD.MOV.U32 R0, RZ, RZ, RZ ;  /* 0x000000ffff007224 */ /* 0x007fe400078e00ff */
[----:B------:R-:W-:Y:S01]  /*c610*/  IMAD.MOV.U32 R16, RZ, RZ, RZ ;  /* 0x000000ffff107224 */ /* 0x000fe200078e00ff */
        /* <DEDUP_REMOVED lines=374> */
.L_x_20359:
[----:B------:R-:W0:Y:S01]  /*dd80*/  LDCU.64 UR6, c[0x0][0x5e8] ;  /* 0x0000bd00ff0677ac */ /* 0x000e220008000a00 */
[----:B------:R-:W4:Y:S01]  /*dd90*/  LDCU.64 UR8, c[0x0][0x5f0] ;  /* 0x0000be00ff0877ac */ /* 0x000f220008000a00 */
[----:B------:R-:W-:-:S04]  /*dda0*/  UPRMT UR4, UR39, 0x9910, URZ ;  /* 0x0000991027047896 */ /* 0x000fc800080000ff */
[----:B------:R-:W-:Y:S01]  /*ddb0*/  UISETP.GT.AND UP0, UPT, UR4, 0x9, UPT ;  /* 0x000000090400788c */ /* 0x000fe2000bf04270 */
[----:B0-----:R-:W-:Y:S02]  /*ddc0*/  IADD3 R16, P0, PT, R16, UR6, RZ ;  /* 0x0000000610107c10 */ /* 0x001fe4000ff1e0ff */
[----:B----4-:R-:W-:-:S03]  /*ddd0*/  IADD3 R4, P1, PT, R0, UR8, RZ ;  /* 0x0000000800047c10 */ /* 0x010fc6000ff3e0ff */
[----:B------:R-:W-:Y:S01]  /*dde0*/  IMAD.X R17, RZ, RZ, UR7, P0 ;  /* 0x00000007ff117e24 */ /* 0x000fe200080e06ff */
[----:B---3--:R-:W-:Y:S02]  /*ddf0*/  IADD3.X R5, PT, PT, RZ, UR9, RZ, P1, !PT ;  /* 0x00000009ff057c10 */ /* 0x008fe40008ffe4ff */
        /* <DEDUP_REMOVED lines=11> */
.L_x_20363:
[----:B------:R3:W5:Y:S01]  /*deb0*/  LDG.E.U8 R0, desc[UR36][R4.64] ;  /* 0x0000002404007981 */ /* 0x000762000c1e1100 */
[----:B------:R-:W-:Y:S05]  /*dec0*/  BRA `(.L_x_20365) ;  /* 0x0000000c005c7947 */ /* 0x000fea0003800000 */
.L_x_20362:
        /* <DEDUP_REMOVED lines=8> */
.L_x_20367:
[----:B------:R0:W5:Y:S01]  /*df50*/  LDG.E.U8 R0, desc[UR36][R4.64] ;  /* 0x0000002404007981 */ /* 0x000162000c1e1100 */
[----:B------:R-:W-:Y:S05]  /*df60*/  BRA `(.L_x_20365) ;  /* 0x0000000c00347947 */ /* 0x000fea0003800000 */
.L_x_20366:
[----:B------:R0:W5:Y:S01]  /*df70*/  LDG.E.U16 R0, desc[UR36][R4.64] ;  /* 0x0000002404007981 */ /* 0x000162000c1e1500 */
[----:B------:R-:W-:Y:S05]  /*df80*/  BRA `(.L_x_20365) ;  /* 0x0000000c002c7947 */ /* 0x000fea0003800000 */
.L_x_20361:
        /* <DEDUP_REMOVED lines=10> */
.L_x_20369:
[----:B------:R-:W2:Y:S02]  /*e030*/  LDG.E.U16 R2, desc[UR36][R4.64] ;  /* 0x0000002404027981 */ /* 0x000ea4000c1e1500 */
[----:B--2---:R-:W-:-:S06]  /*e040*/  HADD2.F32 R2, -RZ, R2.H0_H0 ;  /* 0x20000002ff027230 */ /* 0x004fcc0000004100 */
[----:B------:R-:W0:Y:S02]  /*e050*/  F2I.S64.TRUNC R2, R2 ;  /* 0x0000000200027311 */ /* 0x000e24000020d900 */
[----:B0-----:R-:W-:Y:S01]  /*e060*/  PRMT R0, R2, 0x7610, R0 ;  /* 0x0000761002007816 */ /* 0x001fe20000000000 */
[----:B------:R-:W-:Y:S06]  /*e070*/  BRA `(.L_x_20365) ;  /* 0x0000000800f07947 */ /* 0x000fec0003800000 */
.L_x_20368:
        /* <DEDUP_REMOVED lines=10> */
.L_x_20371:
[----:B------:R-:W2:Y:S02]  /*e120*/  LDG.E.U16 R4, desc[UR36][R4.64] ;  /* 0x0000002404047981 */ /* 0x000ea4000c1e1500 */
[----:B--2---:R-:W-:-:S06]  /*e130*/  HADD2.F32 R2, -RZ, R4.H0_H0 ;  /* 0x20000004ff027230 */ /* 0x004fcc0000004100 */
[----:B------:R-:W0:Y:S02]  /*e140*/  F2I.S64.TRUNC R2, R2 ;  /* 0x0000000200027311 */ /* 0x000e24000020d900 */
[----:B0-----:R-:W-:Y:S01]  /*e150*/  PRMT R0, R2, 0x7610, R0 ;  /* 0x0000761002007816 */ /* 0x001fe20000000000 */
[----:B------:R-:W-:Y:S06]  /*e160*/  BRA `(.L_x_20365) ;  /* 0x0000000800b47947 */ /* 0x000fec0003800000 */
.L_x_20370:
[----:B------:R-:W2:Y:S02]  /*e170*/  LDG.E.64 R2, desc[UR36][R4.64] ;  /* 0x0000002404027981 */ /* 0x000ea4000c1e1b00 */
[----:B--2---:R-:W0:Y:S02]  /*e180*/  F2I.S64.F64.TRUNC R2, R2 ;  /* 0x0000000200027311 */ /* 0x004e24000030d900 */
[----:B0-----:R-:W-:Y:S01]  /*e190*/  PRMT R0, R2, 0x7610, R0 ;  /* 0x0000761002007816 */ /* 0x001fe20000000000 */
[----:B------:R-:W-:Y:S06]  /*e1a0*/  BRA `(.L_x_20365) ;  /* 0x0000000800a47947 */ /* 0x000fec0003800000 */
.L_x_20360:
        /* <DEDUP_REMOVED lines=12> */
.L_x_20374:
[----:B------:R-:W2:Y:S02]  /*e270*/  LDG.E.64 R4, desc[UR36][R4.64] ;  /* 0x0000002404047981 */ /* 0x000ea4000c1e1b00 */
[----:B--2---:R-:W0:Y:S02]  /*e280*/  F2I.S64.F64.TRUNC R2, R4 ;  /* 0x0000000400027311 */ /* 0x004e24000030d900 */
[----:B0-----:R-:W-:Y:S01]  /*e290*/  PRMT R0, R2, 0x7610, R0 ;  /* 0x0000761002007816 */ /* 0x001fe20000000000 */
[----:B------:R-:W-:Y:S06]  /*e2a0*/  BRA `(.L_x_20365) ;  /* 0x0000000800647947 */ /* 0x000fec0003800000 */
.L_x_20373:
        /* <DEDUP_REMOVED lines=27> */
.L_x_20376:
        /* <DEDUP_REMOVED lines=14> */
.L_x_20375:
[----:B------:R-:W2:Y:S02]  /*e540*/  LDG.E.U16 R2, desc[UR36][R4.64] ;  /* 0x0000002404027981 */ /* 0x000ea4000c1e1500 */
[----:B--2---:R-:W-:-:S06]  /*e550*/  IMAD.U32 R2, R2, 0x10000, RZ ;  /* 0x0001000002027824 */ /* 0x004fcc00078e00ff */
[----:B------:R-:W0:Y:S02]  /*e560*/  F2I.S64.TRUNC R2, R2 ;  /* 0x0000000200027311 */ /* 0x000e24000020d900 */
[----:B0-----:R-:W-:Y:S01]  /*e570*/  PRMT R0, R2, 0x7610, R0 ;  /* 0x0000761002007816 */ /* 0x001fe20000000000 */
[----:B------:R-:W-:Y:S06]  /*e580*/  BRA `(.L_x_20365) ;  /* 0x0000000400ac7947 */ /* 0x000fec0003800000 */
.L_x_20372:
        /* <DEDUP_REMOVED lines=10> */
.L_x_20379:
        /* <DEDUP_REMOVED lines=21> */
.L_x_20383:
[----:B------:R-:W-:Y:S05]  /*e780*/  BSYNC.RECONVERGENT B1 ;  /* 0x0000000000017941 */ /* 0x000fea0003800200 */
.L_x_20382:
[----:B------:R-:W-:Y:S02]  /*e790*/  SHF.L.U32 R0, R0, 0x14, RZ ;  /* 0x0000001400007819 */ /* 0x000fe400000006ff */
[----:B------:R-:W-:-:S04]  /*e7a0*/  LEA R2, R2, 0x3b800000, 0x17 ;  /* 0x3b80000002027811 */ /* 0x000fc800078eb8ff */
[----:B------:R-:W-:-:S07]  /*e7b0*/  LOP3.LUT R2, R2, R0, R7, 0xfe, !PT ;  /* 0x0000000002027212 */ /* 0x000fce00078efe07 */
.L_x_20381:
[----:B------:R-:W-:Y:S05]  /*e7c0*/  BSYNC.RECONVERGENT B0 ;  /* 0x0000000000007941 */ /* 0x000fea0003800200 */
.L_x_20380:
[----:B------:R-:W0:Y:S02]  /*e7d0*/  F2I.S64.TRUNC R2, R2 ;  /* 0x0000000200027311 */ /* 0x000e24000020d900 */
[----:B0-----:R-:W-:Y:S01]  /*e7e0*/  PRMT R0, R2, 0x7610, R0 ;  /* 0x0000761002007816 */ /* 0x001fe20000000000 */
[----:B------:R-:W-:Y:S06]  /*e7f0*/  BRA `(.L_x_20365) ;  /* 0x0000000400107947 */ /* 0x000fec0003800000 */
.L_x_20378:
        /* <DEDUP_REMOVED lines=21> */
.L_x_20387:
[----:B------:R-:W-:Y:S05]  /*e950*/  BSYNC.RECONVERGENT B1 ;  /* 0x0000000000017941 */ /* 0x000fea0003800200 */
.L_x_20386:
[----:B------:R-:W-:Y:S01]  /*e960*/  IMAD.SHL.U32 R0, R0, 0x200000, RZ ;  /* 0x0020000000007824 */ /* 0x000fe200078e00ff */
[----:B------:R-:W-:-:S04]  /*e970*/  LEA R2, R2, 0x37800000, 0x17 ;  /* 0x3780000002027811 */ /* 0x000fc800078eb8ff */
[----:B------:R-:W-:-:S07]  /*e980*/  LOP3.LUT R2, R2, R0, R7, 0xfe, !PT ;  /* 0x0000000002027212 */ /* 0x000fce00078efe07 */
.L_x_20385:
[----:B------:R-:W-:Y:S05]  /*e990*/  BSYNC.RECONVERGENT B0 ;  /* 0x0000000000007941 */ /* 0x000fea0003800200 */
.L_x_20384:
[----:B------:R-:W0:Y:S02]  /*e9a0*/  F2I.S64.TRUNC R2, R2 ;  /* 0x0000000200027311 */ /* 0x000e24000020d900 */
[----:B0-----:R-:W-:Y:S01]  /*e9b0*/  PRMT R0, R2, 0x7610, R0 ;  /* 0x0000761002007816 */ /* 0x001fe20000000000 */
[----:B------:R-:W-:Y:S06]  /*e9c0*/  BRA `(.L_x_20365) ;  /* 0x00000000009c7947 */ /* 0x000fec0003800000 */
.L_x_20377:
        /* <DEDUP_REMOVED lines=14> */
.L_x_20391:
[----:B------:R-:W-:Y:S05]  /*eab0*/  BSYNC.RECONVERGENT B0 ;  /* 0x0000000000007941 */ /* 0x000fea0003800200 */
.L_x_20390:
[----:B------:R-:W0:Y:S02]  /*eac0*/  F2I.S64.TRUNC R2, R2 ;  /* 0x0000000200027311 */ /* 0x000e24000020d900 */
[----:B0-----:R-:W-:Y:S01]  /*ead0*/  PRMT R0, R2, 0x7610, R0 ;  /* 0x0000761002007816 */ /* 0x001fe20000000000 */
[----:B------:R-:W-:Y:S06]  /*eae0*/  BRA `(.L_x_20365) ;  /* 0x0000000000547947 */ /* 0x000fec0003800000 */
.L_x_20364:
        /* <DEDUP_REMOVED lines=16> */
.L_x_20392:
[----:B------:R-:W-:Y:S01]  /*ebf0*/  PRMT R0, RZ, 0x7610, R0 ;  /* 0x00007610ff007816 */ /* 0x000fe20000000000 */
[----:B------:R-:W-:Y:S06]  /*ec00*/  BRA `(.L_x_20365) ;  /* 0x00000000000c7947 */ /* 0x000fec0003800000 */
.L_x_20389:
[----:B------:R2:W5:Y:S01]  /*ec10*/  LDG.E.U8 R0, desc[UR36][R4.64] ;  /* 0x0000002404007981 */ /* 0x000562000c1e1100 */
[----:B------:R-:W-:Y:S05]  /*ec20*/  BRA `(.L_x_20365) ;  /* 0x0000000000047947 */ /* 0x000fea0003800000 */
.L_x_20388:
[----:B------:R1:W5:Y:S02]  /*ec30*/  LDG.E.U8 R0, desc[UR36][R4.64] ;  /* 0x0000002404007981 */ /* 0x000364000c1e1100 */
.L_x_20365:
        /* <DEDUP_REMOVED lines=16> */
.L_x_20396:
[----:B------:R3:W5:Y:S01]  /*ed40*/  LDG.E.U8 R6, desc[UR36][R4.64] ;  /* 0x0000002404067981 */ /* 0x000762000c1e1100 */
[----:B------:R-:W-:Y:S05]  /*ed50*/  BRA `(.L_x_20397) ;  /* 0x0000000c00187947 */ /* 0x000fea0003800000 */
.L_x_20395:
        /* <DEDUP_REMOVED lines=8> */
.L_x_20399:
[----:B------:R1:W5:Y:S01]  /*ede0*/  LDG.E.U8 R6, desc[UR36][R4.64] ;  /* 0x0000002404067981 */ /* 0x000362000c1e1100 */
[----:B------:R-:W-:Y:S05]  /*edf0*/  BRA `(.L_x_20397) ;  /* 0x0000000800f07947 */ /* 0x000fea0003800000 */
.L_x_20398:
[----:B------:R2:W5:Y:S01]  /*ee00*/  LDG.E.U16 R6, desc[UR36][R4.64] ;  /* 0x0000002404067981 */ /* 0x000562000c1e1500 */
[----:B------:R-:W-:Y:S05]  /*ee10*/  BRA `(.L_x_20397) ;  /* 0x0000000800e87947 */ /* 0x000fea0003800000 */
.L_x_20394:
        /* <DEDUP_REMOVED lines=10> */
.L_x_20401:
[----:B------:R-:W2:Y:S02]  /*eec0*/  LDG.E.U16 R2, desc[UR36][R4.64] ;  /* 0x0000002404027981 */ /* 0x000ea4000c1e1500 */
[----:B--2---:R-:W-:-:S06]  /*eed0*/  HADD2.F32 R2, -RZ, R2.H0_H0 ;  /* 0x20000002ff027230 */ /* 0x004fcc0000004100 */
[----:B------:R-:W0:Y:S02]  /*eee0*/  F2I.S64.TRUNC R2, R2 ;  /* 0x0000000200027311 */ /* 0x000e24000020d900 */
[----:B0-----:R-:W-:Y:S01]  /*eef0*/  PRMT R6, R2, 0x7610, R6 ;  /* 0x0000761002067816 */ /* 0x001fe20000000006 */
[----:B------:R-:W-:Y:S06]  /*ef00*/  BRA `(.L_x_20397) ;  /* 0x0000000800ac7947 */ /* 0x000fec0003800000 */
.L_x_20400:
        /* <DEDUP_REMOVED lines=10> */
.L_x_20403:
[----:B------:R-:W2:Y:S02]  /*efb0*/  LDG.E.U16 R4, desc[UR36][R4.64] ;  /* 0x0000002404047981 */ /* 0x000ea4000c1e1500 */
[----:B--2---:R-:W-:-:S06]  /*efc0*/  HADD2.F32 R2, -RZ, R4.H0_H0 ;  /* 0x20000004ff027230 */ /* 0x004fcc0000004100 */
[----:B------:R-:W0:Y:S02]  /*efd0*/  F2I.S64.TRUNC R2, R2 ;  /* 0x0000000200027311 */ /* 0x000e24000020d900 */
[----:B0-----:R-:W-:Y:S01]  /*efe0*/  PRMT R6, R2, 0x7610, R6 ;  /* 0x0000761002067816 */ /* 0x001fe20000000006 */
[----:B------:R-:W-:Y:S06]  /*eff0*/  BRA `(.L_x_20397) ;  /* 0x0000000800707947 */ /* 0x000fec0003800000 */
.L_x_20402:
[----:B------:R-:W2:Y:S02]  /*f000*/  LDG.E.64 R2, desc[UR36][R4.64] ;  /* 0x0000002404027981 */ /* 0x000ea4000c1e1b00 */
[----:B--2---:R-:W0:Y:S02]  /*f010*/  F2I.S64.F64.TRUNC R2, R2 ;  /* 0x0000000200027311 */ /* 0x004e24000030d900 */
[----:B0-----:R-:W-:Y:S01]  /*f020*/  PRMT R6, R2, 0x7610, R6 ;  /* 0x0000761002067816 */ /* 0x001fe20000000006 */
[----:B------:R-:W-:Y:S06]  /*f030*/  BRA `(.L_x_20397) ;  /* 0x0000000800607947 */ /* 0x000fec0003800000 */
.L_x_20393:
        /* <DEDUP_REMOVED lines=12> */
.L_x_20406:
[----:B------:R-:W2:Y:S02]  /*f100*/  LDG.E.64 R4, desc[UR36][R4.64] ;  /* 0x0000002404047981 */ /* 0x000ea4000c1e1b00 */
[----:B--2---:R-:W0:Y:S02]  /*f110*/  F2I.S64.F64.TRUNC R2, R4 ;  /* 0x0000000400027311 */ /* 0x004e24000030d900 */
[----:B0-----:R-:W-:Y:S01]  /*f120*/  PRMT R6, R2, 0x7610, R6 ;  /* 0x0000761002067816 */ /* 0x001fe20000000006 */
[----:B------:R-:W-:Y:S06]  /*f130*/  BRA `(.L_x_20397) ;  /* 0x0000000800207947 */ /* 0x000fec0003800000 */
.L_x_20405:
        /* <DEDUP_REMOVED lines=27> */
.L_x_20408:
        /* <DEDUP_REMOVED lines=12> */
[----:B------:R-:W0:Y:S02]  /*f3b0*/  F2I.S64.TRUNC R2, R2 ;  /* 0x0000000200027311 */ /* 0x000e24000020d900 */
[----:B0-----:R-:W-:Y:S01]  /*f3c0*/  PRMT R6, R2, 0x7610, R6 ;  /* 0x0000761002067816 */ /* 0x001fe20000000006 */
[----:B------:R-:W-:Y:S06]  /*f3d0*/  BRA `(.L_x_20397) ;  /* 0x0000000400787947 */ /* 0x000fec0003800000 */
.L_x_20407:
[----:B------:R-:W2:Y:S02]  /*f3e0*/  LDG.E.U16 R2, desc[UR36][R4.64] ;  /* 0x0000002404027981 */ /* 0x000ea4000c1e1500 */
[----:B--2---:R-:W-:-:S06]  /*f3f0*/  IMAD.U32 R2, R2, 0x10000, RZ ;  /* 0x0001000002027824 */ /* 0x004fcc00078e00ff */
[----:B------:R-:W0:Y:S02]  /*f400*/  F2I.S64.TRUNC R2, R2 ;  /* 0x0000000200027311 */ /* 0x000e24000020d900 */
[----:B0-----:R-:W-:Y:S01]  /*f410*/  PRMT R6, R2, 0x7610, R6 ;  /* 0x0000761002067816 */ /* 0x001fe20000000006 */
[----:B------:R-:W-:Y:S06]  /*f420*/  BRA `(.L_x_20397) ;  /* 0x0000000400647947 */ /* 0x000fec0003800000 */
.L_x_20404:
        /* <DEDUP_REMOVED lines=10> */
.L_x_20411:
        /* <DEDUP_REMOVED lines=21> */
.L_x_20415:
[----:B------:R-:W-:Y:S05]  /*f620*/  BSYNC.RECONVERGENT B1 ;  /* 0x0000000000017941 */ /* 0x000fea0003800200 */
.L_x_20414:
[----:B------:R-:W-:Y:S01]  /*f630*/  IMAD.SHL.U32 R2, R2, 0x100000, RZ ;  /* 0x0010000002027824 */ /* 0x000fe200078e00ff */
[----:B------:R-:W-:-:S04]  /*f640*/  LEA R3, R3, 0x3b800000, 0x17 ;  /* 0x3b80000003037811 */ /* 0x000fc800078eb8ff */
[----:B------:R-:W-:-:S07]  /*f650*/  LOP3.LUT R2, R3, R2, R7, 0xfe, !PT ;  /* 0x0000000203027212 */ /* 0x000fce00078efe07 */
.L_x_20413:
[----:B------:R-:W-:Y:S05]  /*f660*/  BSYNC.RECONVERGENT B0 ;  /* 0x0000000000007941 */ /* 0x000fea0003800200 */
.L_x_20412:
[----:B------:R-:W0:Y:S02]  /*f670*/  F2I.S64.TRUNC R2, R2 ;  /* 0x0000000200027311 */ /* 0x000e24000020d900 */
[----:B0-----:R-:W-:Y:S01]  /*f680*/  PRMT R6, R2, 0x7610, R6 ;  /* 0x0000761002067816 */ /* 0x001fe20000000006 */
[----:B------:R-:W-:Y:S06]  /*f690*/  BRA `(.L_x_20397) ;  /* 0x0000000000c87947 */ /* 0x000fec0003800000 */
.L_x_20410:
        /* <DEDUP_REMOVED lines=21> */
.L_x_20419:
[----:B------:R-:W-:Y:S05]  /*f7f0*/  BSYNC.RECONVERGENT B1 ;  /* 0x0000000000017941 */ /* 0x000fea0003800200 */
.L_x_20418:
[----:B------:R-:W-:Y:S02]  /*f800*/  SHF.L.U32 R2, R2, 0x15, RZ ;  /* 0x0000001502027819 */ /* 0x000fe400000006ff */
[----:B------:R-:W-:-:S04]  /*f810*/  LEA R3, R3, 0x37800000, 0x17 ;  /* 0x3780000003037811 */ /* 0x000fc800078eb8ff */
[----:B------:R-:W-:-:S07]  /*f820*/  LOP3.LUT R2, R3, R2, R7, 0xfe, !PT ;  /* 0x0000000203027212 */ /* 0x000fce00078efe07 */
.L_x_20417:
[----:B------:R-:W-:Y:S05]  /*f830*/  BSYNC.RECONVERGENT B0 ;  /* 0x0000000000007941 */ /* 0x000fea0003800200 */
.L_x_20416:
[----:B------:R-:W0:Y:S02]  /*f840*/  F2I.S64.TRUNC R2, R2 ;  /* 0x0000000200027311 */ /* 0x000e24000020d900 */
[----:B0-----:R-:W-:Y:S01]  /*f850*/  PRMT R6, R2, 0x7610, R6 ;  /* 0x0000761002067816 */ /* 0x001fe20000000006 */
[----:B------:R-:W-:Y:S06]  /*f860*/  BRA `(.L_x_20397) ;  /* 0x0000000000547947 */ /* 0x000fec0003800000 */
.L_x_20409:
        /* <DEDUP_REMOVED lines=14> */
.L_x_20423:
[----:B------:R-:W-:Y:S05]  /*f950*/  BSYNC.RECONVERGENT B0 ;  /* 0x0000000000007941 */ /* 0x000fea0003800200 */
.L_x_20422:
[----:B------:R-:W0:Y:S02]  /*f960*/  F2I.S64.TRUNC R2, R2 ;  /* 0x0000000200027311 */ /* 0x000e24000020d900 */
[----:B0-----:R-:W-:Y:S01]  /*f970*/  PRMT R6, R2, 0x7610, R6 ;  /* 0x0000761002067816 */ /* 0x001fe20000000006 */
[----:B------:R-:W-:Y:S06]  /*f980*/  BRA `(.L_x_20397) ;  /* 0x00000000000c7947 */ /* 0x000fec0003800000 */
.L_x_20421:
[----:B------:R0:W5:Y:S01]  /*f990*/  LDG.E.U8 R6, desc[UR36][R4.64] ;  /* 0x0000002404067981 */ /* 0x000162000c1e1100 */
[----:B------:R-:W-:Y:S05]  /*f9a0*/  BRA `(.L_x_20397) ;  /* 0x0000000000047947 */ /* 0x000fea0003800000 */
.L_x_20420:
[----:B------:R0:W5:Y:S02]  /*f9b0*/  LDG.E.U8 R6, desc[UR36][R4.64] ;  /* 0x0000002404067981 */ /* 0x000164000c1e1100 */
.L_x_20397:
[----:B------:R-:W-:Y:S05]  /*f9c0*/  BSYNC.RECONVERGENT B7 ;  /* 0x0000000000077941 */ /* 0x000fea0003800200 */
.L_x_20058:
[----:B-----5:R-:W-:Y:S02]  /*f9d0*/  LOP3.LUT R10, R0, 0xff, RZ, 0xc0, !PT ;  /* 0x000000ff000a7812 */ /* 0x020fe400078ec0ff */
[----:B01234-:R-:W-:Y:S02]  /*f9e0*/  LOP3.LUT R4, R6, 0xff, RZ, 0xc0, !PT ;  /* 0x000000ff06047812 */ /* 0x01ffe400078ec0ff */
[----:B------:R-:W-:-:S07]  /*f9f0*/  MOV R0, 0xfa10 ;  /* 0x0000fa1000007802 */ /* 0x000fce0000000f00 */
[----:B------:R-:W-:Y:S05]  /*fa00*/  CALL.REL.NOINC `($__internal_54_$__cuda_sm20_div_u16) ;  /* 0x0000000c00587944 */ /* 0x000fea0003c00000 */
        /* <DEDUP_REMOVED lines=13> */
.L_x_20427:
[----:B------:R-:W-:Y:S01]  /*fae0*/  STG.E.U8 desc[UR36][R16.64], R5 ;  /* 0x0000000510007986 */ /* 0x000fe2000c101124 */
[----:B------:R-:W-:Y:S05]  /*faf0*/  EXIT ;  /* 0x000000000000794d */ /* 0x000fea0003800000 */
.L_x_20426:
        /* <DEDUP_REMOVED lines=8> */
[----:B------:R-:W-:Y:S01]  /*fb80*/  STG.E.64 desc[UR36][R16.64], R2 ;  /* 0x0000000210007986 */ /* 0x000fe2000c101b24 */
[----:B------:R-:W-:Y:S05]  /*fb90*/  EXIT ;  /* 0x000000000000794d */ /* 0x000fea0003800000 */
.L_x_20430:
[----:B------:R-:W-:-:S05]  /*fba0*/  LOP3.LUT R5, R5, 0xffff, RZ, 0xc0, !PT ;  /* 0x0000ffff05057812 */ /* 0x000fca00078ec0ff */
[----:B------:R-:W-:Y:S01]  /*fbb0*/  STG.E desc[UR36][R16.64], R5 ;  /* 0x0000000510007986 */ /* 0x000fe2000c101924 */
[----:B------:R-:W-:Y:S05]  /*fbc0*/  EXIT ;  /* 0x000000000000794d */ /* 0x000fea0003800000 */
.L_x_20429:
[----:B------:R-:W-:Y:S01]  /*fbd0*/  STG.E.U16 desc[UR36][R16.64], R5 ;  /* 0x0000000510007986 */ /* 0x000fe2000c101524 */
[----:B------:R-:W-:Y:S05]  /*fbe0*/  EXIT ;  /* 0x000000000000794d */ /* 0x000fea0003800000 */
.L_x_20425:
[----:B------:R-:W-:-:S09]  /*fbf0*/  UISETP.GT.AND UP0, UPT, UR4, 0x6, UPT ;  /* 0x000000060400788c */ /* 0x000fd2000bf04270 */
[----:B------:R-:W-:Y:S05]  /*fc00*/  BRA.U UP0, `(.L_x_20431) ;  /* 0x00000001002c7547 */ /* 0x000fea000b800000 */
[----:B------:R-:W-:-:S09]  /*fc10*/  UISETP.NE.AND UP0, UPT, UR4, 0x5, UPT ;  /* 0x000000050400788c */ /* 0x000fd2000bf05270 */
[----:B------:R-:W-:Y:S05]  /*fc20*/  BRA.U !UP0, `(.L_x_20432) ;  /* 0x0000000108147547 */ /* 0x000fea000b800000 */
[----:B------:R-:W-:-:S09]  /*fc30*/  UISETP.NE.AND UP0, UPT, UR4, 0x6, UPT ;  /* 0x000000060400788c */ /* 0x000fd2000bf05270 */
[----:B------:R-:W-:Y:S05]  /*fc40*/  BRA.U UP0, `(.L_x_20428) ;  /* 0x0000000500f47547 */ /* 0x000fea000b800000 */
[----:B------:R-:W0:Y:S02]  /*fc50*/  I2F.U16 R5, R5 ;  /* 0x0000000500057306 */ /* 0x000e240000101000 */
[----:B0-----:R-:W-:Y:S01]  /*fc60*/  STG.E desc[UR36][R16.64], R5 ;  /* 0x0000000510007986 */ /* 0x001fe2000c101924 */
[----:B------:R-:W-:Y:S05]  /*fc70*/  EXIT ;  /* 0x000000000000794d */ /* 0x000fea0003800000 */
.L_x_20432:
[----:B------:R-:W0:Y:S02]  /*fc80*/  I2F.U16 R0, R5 ;  /* 0x0000000500007306 */ /* 0x000e240000101000 */
[----:B0-----:R-:W-:-:S05]  /*fc90*/  F2FP.F16.F32.PACK_AB R0, RZ, R0 ;  /* 0x00000000ff00723e */ /* 0x001fca00000000ff */
[----:B------:R-:W-:Y:S01]  /*fca0*/  STG.E.U16 desc[UR36][R16.64], R0 ;  /* 0x0000000010007986 */ /* 0x000fe2000c101524 */
[----:B------:R-:W-:Y:S05]  /*fcb0*/  EXIT ;  /* 0x000000000000794d */ /* 0x000fea0003800000 */
.L_x_20431:
        /* <DEDUP_REMOVED lines=8> */
[----:B0-----:R-:W-:Y:S01]  /*fd40*/  STG.E.64 desc[UR36][R16.64], R2 ;  /* 0x0000000210007986 */ /* 0x001fe2000c101b24 */
[----:B------:R-:W-:Y:S05]  /*fd50*/  EXIT ;  /* 0x000000000000794d */ /* 0x000fea0003800000 */
.L_x_20434:
[----:B------:R-:W0:Y:S02]  /*fd60*/  I2F.U16 R5, R5 ;  /* 0x0000000500057306 */ /* 0x000e240000101000 */
[----:B0-----:R-:W-:-:S04]  /*fd70*/  F2FP.F16.F32.PACK_AB R3, RZ, R5 ;  /* 0x00000005ff03723e */ /* 0x001fc800000000ff */
[----:B------:R-:W-:-:S05]  /*fd80*/  PRMT R3, R3, 0x5410, RZ ;  /* 0x0000541003037816 */ /* 0x000fca00000000ff */
[----:B------:R-:W-:Y:S01]  /*fd90*/  STG.E desc[UR36][R16.64], R3 ;  /* 0x0000000310007986 */ /* 0x000fe2000c101924 */
[----:B------:R-:W-:Y:S05]  /*fda0*/  EXIT ;  /* 0x000000000000794d */ /* 0x000fea0003800000 */
.L_x_20433:
[----:B------:R-:W0:Y:S02]  /*fdb0*/  I2F.F64.U16 R2, R5 ;  /* 0x0000000500027312 */ /* 0x000e240000101800 */
[----:B0-----:R-:W-:Y:S01]  /*fdc0*/  STG.E.64 desc[UR36][R16.64], R2 ;  /* 0x0000000210007986 */ /* 0x001fe2000c101b24 */
[----:B------:R-:W-:Y:S05]  /*fdd0*/  EXIT ;  /* 0x000000000000794d */ /* 0x000fea0003800000 */
.L_x_20424:
        /* <DEDUP_REMOVED lines=12> */
.L_x_20438:
        /* <DEDUP_REMOVED lines=16> */
.L_x_20441:
[----:B------:R-:W-:-:S07]  /*ffa0*/  PRMT R8, R0, 0x7610, R8 ;  /* 0x0000761000087816 */ /* 0x000fce0000000008 */
.L_x_20440:
[----:B------:R-:W-:Y:S05]  /*ffb0*/  BSYNC.RECONVERGENT B0 ;  /* 0x0000000000007941 */ /* 0x000fea0003800200 */
.L_x_20439:
[----:B------:R-:W-:Y:S01]  /*ffc0*/  STG.E.U8 desc[UR36][R16.64], R8 ;  /* 0x0000000810007986 */ /* 0x000fe2000c101124 */
[----:B------:R-:W-:Y:S05]  /*ffd0*/  EXIT ;  /* 0x000000000000794d */ /* 0x000fea0003800000 */
.L_x_20437:
        /* <DEDUP_REMOVED lines=16> */
.L_x_20444:
[----:B------:R-:W-:-:S07]  /*100e0*/  PRMT R8, R0, 0x7610, R8 ;  /* 0x0000761000087816 */ /* 0x000fce0000000008 */
.L_x_20443:
[----:B------:R-:W-:Y:S05]  /*100f0*/  BSYNC.RECONVERGENT B0 ;  /* 0x0000000000007941 */ /* 0x000fea0003800200 */
.L_x_20442:
[----:B------:R-:W-:Y:S01]  /*10100*/  STG.E.U8 desc[UR36][R16.64], R8 ;  /* 0x0000000810007986 */ /* 0x000fe2000c101124 */
[----:B------:R-:W-:Y:S05]  /*10110*/  EXIT ;  /* 0x000000000000794d */ /* 0x000fea0003800000 */
.L_x_20436:
        /* <DEDUP_REMOVED lines=21> */
.L_x_20446:
[----:B------:R-:W-:Y:S01]  /*10270*/  LOP3.LUT R2, R5, 0xffff, RZ, 0xc0, !PT ;  /* 0x0000ffff05027812 */ /* 0x000fe200078ec0ff */
[----:B------:R-:W-:-:S05]  /*10280*/  HFMA2 R3, -RZ, RZ, 0, 0 ;  /* 0x00000000ff037431 */ /* 0x000fca00000001ff */
[----:B------:R-:W-:Y:S01]  /*10290*/  STG.E.64 desc[UR36][R16.64], R2 ;  /* 0x0000000210007986 */ /* 0x000fe2000c101b24 */
[----:B------:R-:W-:Y:S05]  /*102a0*/  EXIT ;  /* 0x000000000000794d */ /* 0x000fea0003800000 */
.L_x_20445:
[----:B------:R-:W-:-:S05]  /*102b0*/  LOP3.LUT R5, R5, 0xffff, RZ, 0xc0, !PT ;  /* 0x0000ffff05057812 */ /* 0x000fca00078ec0ff */
[----:B------:R-:W-:Y:S01]  /*102c0*/  STG.E desc[UR36][R16.64], R5 ;  /* 0x0000000510007986 */ /* 0x000fe2000c101924 */
[----:B------:R-:W-:Y:S05]  /*102d0*/  EXIT ;  /* 0x000000000000794d */ /* 0x000fea0003800000 */
.L_x_20435:
        /* <DEDUP_REMOVED lines=8> */
[----:B------:R-:W-:Y:S01]  /*10360*/  STG.E.U8 desc[UR36][R16.64], R3 ;  /* 0x0000000310007986 */ /* 0x000fe2000c101124 */
[----:B------:R-:W-:Y:S05]  /*10370*/  EXIT ;  /* 0x000000000000794d */ /* 0x000fea0003800000 */
.L_x_20448:
[----:B------:R-:W-:Y:S01]  /*10380*/  CS2R R6, SRZ ;  /* 0x0000000000067805 */ /* 0x000fe2000001ff00 */
[----:B------:R-:W0:Y:S04]  /*10390*/  I2F.F64.U16 R4, R5 ;  /* 0x0000000500047312 */ /* 0x000e280000101800 */
[----:B0-----:R-:W-:Y:S01]  /*103a0*/  STG.E.128 desc[UR36][R16.64], R4 ;  /* 0x0000000410007986 */ /* 0x001fe2000c101d24 */
[----:B------:R-:W-:Y:S05]  /*103b0*/  EXIT ;  /* 0x000000000000794d */ /* 0x000fea0003800000 */
.L_x_20447:
[----:B------:R-:W-:-:S09]  /*103c0*/  UISETP.NE.AND UP0, UPT, UR4, 0xf, UPT ;  /* 0x0000000f0400788c */ /* 0x000fd2000bf05270 */
[----:B------:R-:W-:Y:S05]  /*103d0*/  BRA.U !UP0, `(.L_x_20449) ;  /* 0x0000000108d47547 */ /* 0x000fea000b800000 */
[----:B------:R-:W-:-:S09]  /*103e0*/  UISETP.NE.AND UP0, UPT, UR4, 0x17, UPT ;  /* 0x000000170400788c */ /* 0x000fd2000bf05270 */
[----:B------:R-:W-:Y:S05]  /*103f0*/  BRA.U !UP0, `(.L_x_20450) ;  /* 0x0000000108847547 */ /* 0x000fea000b800000 */
[----:B------:R-:W-:-:S09]  /*10400*/  UISETP.NE.AND UP0, UPT, UR4, 0x18, UPT ;  /* 0x000000180400788c */ /* 0x000fd2000bf05270 */
[----:B------:R-:W-:Y:S05]  /*10410*/  BRA.U !UP0, `(.L_x_20451) ;  /* 0x0000000108447547 */ /* 0x000fea000b800000 */
.L_x_20428:
        /* <DEDUP_REMOVED lines=16> */
.L_x_20452:
[----:B------:R-:W-:Y:S05]  /*10520*/  EXIT ;  /* 0x000000000000794d */ /* 0x000fea0003800000 */
.L_x_20451:
        /* <DEDUP_REMOVED lines=11> */
.L_x_20454:
[----:B------:R-:W-:Y:S05]  /*105e0*/  BSYNC.RECONVERGENT B0 ;  /* 0x0000000000007941 */ /* 0x000fea0003800200 */
.L_x_20453:
[----:B------:R-:W-:Y:S01]  /*105f0*/  STG.E.U8 desc[UR36][R16.64], R3 ;  /* 0x0000000310007986 */ /* 0x000fe2000c101124 */
[----:B------:R-:W-:Y:S05]  /*10600*/  EXIT ;  /* 0x000000000000794d */ /* 0x000fea0003800000 */
.L_x_20450:
[----:B------:R-:W0:Y:S02]  /*10610*/  I2F.U16 R5, R5 ;  /* 0x0000000500057306 */ /* 0x000e240000101000 */
[----:B0-----:R-:W-:-:S13]  /*10620*/  ISETP.GT.U32.AND P0, PT, R5, 0x477fffff, PT ;  /* 0x477fffff0500780c */ /* 0x001fda0003f04070 */
[----:B------:R-:W-:Y:S05]  /*10630*/  @P0 BRA `(.L_x_20455) ;  /* 0x0000000000280947 */ /* 0x000fea0003800000 */
[----:B------:R-:W-:-:S13]  /*10640*/  ISETP.GE.U32.AND P0, PT, R5, 0x38800000, PT ;  /* 0x388000000500780c */ /* 0x000fda0003f06070 */
[----:B------:R-:W-:-:S04]  /*10650*/  @P0 SHF.R.U32.HI R0, RZ, 0x15, R5 ;  /* 0x00000015ff000819 */ /* 0x000fc80000011605 */
[----:B------:R-:W-:-:S04]  /*10660*/  @P0 LOP3.LUT R0, R0, 0x1, RZ, 0xc0, !PT ;  /* 0x0000000100000812 */ /* 0x000fc800078ec0ff */
[----:B------:R-:W-:-:S04]  /*10670*/  @P0 IADD3 R0, PT, PT, R5, 0x80fffff, R0 ;  /* 0x080fffff05000810 */ /* 0x000fc80007ffe000 */
[----:B------:R-:W-:-:S05]  /*10680*/  @P0 SHF.R.U32.HI R3, RZ, 0x15, R0 ;  /* 0x00000015ff030819 */ /* 0x000fca0000011600 */
[----:B------:R0:W-:Y:S01]  /*10690*/  @P0 STG.E.U8 desc[UR36][R16.64], R3 ;  /* 0x0000000310000986 */ /* 0x0001e2000c101124 */
[----:B------:R-:W-:Y:S05]  /*106a0*/  @P0 EXIT ;  /* 0x000000000000094d */ /* 0x000fea0003800000 */
[----:B0-----:R-:W-:-:S05]  /*106b0*/  FADD.FTZ R3, R5, 128 ;  /* 0x4300000005037421 */ /* 0x001fca0000010000 */
[----:B------:R-:W-:Y:S01]  /*106c0*/  STG.E.U8 desc[UR36][R16.64], R3 ;  /* 0x0000000310007986 */ /* 0x000fe2000c101124 */
[----:B------:R-:W-:Y:S05]  /*106d0*/  EXIT ;  /* 0x000000000000794d */ /* 0x000fea0003800000 */
.L_x_20455:
[----:B------:R-:W-:Y:S01]  /*106e0*/  IMAD.MOV.U32 R3, RZ, RZ, 0x7f ;  /* 0x0000007fff037424 */ /* 0x000fe200078e00ff */
[----:B------:R-:W-:-:S04]  /*106f0*/  ISETP.GT.U32.AND P0, PT, R5, 0x7f800000, PT ;  /* 0x7f8000000500780c */ /* 0x000fc80003f04070 */
[----:B------:R-:W-:-:S05]  /*10700*/  SEL R3, R3, 0x7c, P0 ;  /* 0x0000007c03037807 */ /* 0x000fca0000000000 */
[----:B------:R-:W-:Y:S01]  /*10710*/  STG.E.U8 desc[UR36][R16.64], R3 ;  /* 0x0000000310007986 */ /* 0x000fe2000c101124 */
[----:B------:R-:W-:Y:S05]  /*10720*/  EXIT ;  /* 0x000000000000794d */ /* 0x000fea0003800000 */
.L_x_20449:
[----:B------:R-:W0:Y:S02]  /*10730*/  I2F.U16 R0, R5 ;  /* 0x0000000500007306 */ /* 0x000e240000101000 */
[----:B0-----:R-:W-:-:S05]  /*10740*/  F2FP.BF16.F32.PACK_AB R0, RZ, R0 ;  /* 0x00000000ff00723e */ /* 0x001fca00000010ff */
[----:B------:R-:W-:Y:S01]  /*10750*/  STG.E.U16 desc[UR36][R16.64], R0 ;  /* 0x0000000010007986 */ /* 0x000fe2000c101524 */
[----:B------:R-:W-:Y:S05]  /*10760*/  EXIT ;  /* 0x000000000000794d */ /* 0x000fea0003800000 */
        .weak           $__internal_54_$__cuda_sm20_div_u16
        .type           $__internal_54_$__cuda_sm20_div_u16,@function
        .size           $__internal_54_$__cuda_sm20_div_u16,(.L_x_22293 - $__internal_54_$__cuda_sm20_div_u16)
$__internal_54_$__cuda_sm20_div_u16:
[----:B------:R-:W0:Y:S01]  /*10770*/  I2F.U16 R5, R4 ;  /* 0x0000000400057306 */ /* 0x000e220000101000 */
[----:B------:R-:W-:Y:S02]  /*10780*/  MOV R6, 0x4b800000 ;  /* 0x4b80000000067802 */ /* 0x000fe40000000f00 */
[C---:B0-----:R-:W-:Y:S02]  /*10790*/  FSETP.GEU.AND P1, PT, |R5|.reuse, 1.175494350822287508e-38, PT ;  /* 0x008000000500780b */ /* 0x041fe40003f2e200 */
[----:B------:R-:W-:Y:S02]  /*107a0*/  FSETP.GT.AND P0, PT, |R5|, 8.50705917302346158658e+37, PT ;  /* 0x7e8000000500780b */ /* 0x000fe40003f04200 */
[----:B------:R-:W-:-:S04]  /*107b0*/  FSEL R6, R6, 1, !P1 ;  /* 0x3f80000006067808 */ /* 0x000fc80004800000 */
[----:B------:R-:W-:Y:S02]  /*107c0*/  FSEL R6, R6, 0.25, !P0 ;  /* 0x3e80000006067808 */ /* 0x000fe40004000000 */
[----:B------:R-:W-:-:S03]  /*107d0*/  ISETP.NE.U32.AND P0, PT, R4, RZ, PT ;  /* 0x000000ff0400720c */ /* 0x000fc60003f05070 */
[----:B------:R-:W-:Y:S02]  /*107e0*/  FMUL R8, R5, R6 ;  /* 0x0000000605087220 */ /* 0x000fe40000400000 */
[----:B------:R-:W-:Y:S08]  /*107f0*/  I2F.U16.RZ R5, R10 ;  /* 0x0000000a00057306 */ /* 0x000ff0000010d000 */
[----:B------:R-:W0:Y:S02]  /*10800*/  MUFU.RCP R7, R8 ;  /* 0x0000000800077308 */ /* 0x000e240000001000 */
[----:B0-----:R-:W-:-:S04]  /*10810*/  FMUL R7, R6, R7 ;  /* 0x0000000706077220 */ /* 0x001fc80000400000 */
[----:B------:R-:W-:Y:S02]  /*10820*/  VIADD R6, R7, 0x2 ;  /* 0x0000000207067836 */ /* 0x000fe40000000000 */
[----:B------:R-:W-:Y:S02]  /*10830*/  IMAD.MOV.U32 R7, RZ, RZ, 0x0 ;  /* 0x00000000ff077424 */ /* 0x000fe400078e00ff */
[----:B------:R-:W-:Y:S01]  /*10840*/  FMUL.RZ R9, R5, R6 ;  /* 0x0000000605097220 */ /* 0x000fe2000040c000 */
[----:B------:R-:W-:-:S05]  /*10850*/  MOV R6, R0 ;  /* 0x0000000000067202 */ /* 0x000fca0000000f00 */
[----:B------:R-:W0:Y:S02]  /*10860*/  F2I.U32.TRUNC.NTZ R9, R9 ;  /* 0x0000000900097305 */ /* 0x000e24000020f000 */
[----:B0-----:R-:W-:Y:S01]  /*10870*/  LOP3.LUT R5, R9, 0xffff, RZ, 0xc0, !PT ;  /* 0x0000ffff09057812 */ /* 0x001fe200078ec0ff */
[----:B------:R-:W-:Y:S01]  /*10880*/  @!P0 IMAD.MOV.U32 R5, RZ, RZ, -0x1 ;  /* 0xffffffffff058424 */ /* 0x000fe200078e00ff */
[----:B------:R-:W-:Y:S06]  /*10890*/  RET.REL.NODEC R6 `(_ZN2at6native18elementwise_kernelILi128ELi4EZNS0_15gpu_kernel_implINS0_13BinaryFunctorIhhhZZZNS0_15binary_internal21div_trunc_kernel_cudaERNS_18TensorIteratorBaseEENKUlvE_clEvENKUlvE_clEvEUlhhE_EEEEvS6_RKT_EUliE_EEviT1_) ;  /* 0xfffffef406d87950 */ /* 0x000fec0003c3ffff */
.L_x_20456:
        /* <DEDUP_REMOVED lines=14> */
.L_x_22293:


//--------------------- .text._ZN2at6native27unrolled_elementwise_kernelINS0_13BinaryFunctorIhhhZZZNS0_15binary_internal21div_trunc_kernel_cudaERNS_18TensorIteratorBaseEENKUlvE_clEvENKUlvE_clEvEUlhhE_EESt5arrayIPcLm3EELi4E23TrivialOffsetCalculatorILi2EjESD_ILi1EjENS0_6memory12LoadWithCastILi2EEENSG_13StoreWithCastILi1EEEEEviT_T0_T2_T3_T4_T5_ --------------------------
	.section	.text._ZN2at6native27unrolled_elementwise_kernelINS0_13BinaryFunctorIhhhZZZNS0_15binary_internal21div_trunc_kernel_cudaERNS_18TensorIteratorBaseEENKUlvE_clEvENKUlvE_clEvEUlhhE_EESt5arrayIPcLm3EELi4E23TrivialOffsetCalculatorILi2EjESD_ILi1EjENS0_6memory12LoadWithCastILi2EEENSG_13StoreWithCastILi1EEEEEviT_T0_T2_T3_T4_T5_,"ax",@progbits
	.align	128
        .global         _ZN2at6native27unrolled_elementwise_kernelINS0_13BinaryFunctorIhhhZZZNS0_15binary_internal21div_trunc_kernel_cudaERNS_18TensorIteratorBaseEENKUlvE_clEvENKUlvE_clEvEUlhhE_EESt5arrayIPcLm3EELi4E23TrivialOffsetCalculatorILi2EjESD_ILi1EjENS0_6memory12LoadWithCastILi2EEENSG_13StoreWithCastILi1EEEEEviT_T0_T2_T3_T4_T5_
        .type           _ZN2at6native27unrolled_elementwise_kernelINS0_13BinaryFunctorIhhhZZZNS0_15binary_internal21div_trunc_kernel_cudaERNS_18TensorIteratorBaseEENKUlvE_clEvENKUlvE_clEvEUlhhE_EESt5arrayIPcLm3EELi4E23TrivialOffsetCalculatorILi2EjESD_ILi1EjENS0_6memory12LoadWithCastILi2EEENSG_13StoreWithCastILi1EEEEEviT_T0_T2_T3_T4_T5_,@function
        .size           _ZN2at6native27unrolled_elementwise_kernelINS0_13BinaryFunctorIhhhZZZNS0_15binary_internal21div_trunc_kernel_cudaERNS_18TensorIteratorBaseEENKUlvE_clEvENKUlvE_clEvEUlhhE_EESt5arrayIPcLm3EELi4E23TrivialOffsetCalculatorILi2EjESD_ILi1EjENS0_6memory12LoadWithCastILi2EEENSG_13StoreWithCastILi1EEEEEviT_T0_T2_T3_T4_T5_,(.L_x_22294 - _ZN2at6native27unrolled_elementwise_kernelINS0_13BinaryFunctorIhhhZZZNS0_15binary_internal21div_trunc_kernel_cudaERNS_18TensorIteratorBaseEENKUlvE_clEvENKUlvE_clEvEUlhhE_EESt5arrayIPcLm3EELi4E23TrivialOffsetCalculatorILi2EjESD_ILi1EjENS0_6memory12LoadWithCastILi2EEENSG_13StoreWithCastILi1EEEEEviT_T0_T2_T3_T4_T5_)
        .other          _ZN2at6native27unrolled_elementwise_kernelINS0_13BinaryFunctorIhhhZZZNS0_15binary_internal21div_trunc_kernel_cudaERNS_18TensorIteratorBaseEENKUlvE_clEvENKUlvE_clEvEUlhhE_EESt5arrayIPcLm3EELi4E23TrivialOffsetCalculatorILi2EjESD_ILi1EjENS0_6memory12LoadWithCastILi2EEENSG_13StoreWithCastILi1EEEEEviT_T0_T2_T3_T4_T5_,@"STO_CUDA_ENTRY STV_DEFAULT"
_ZN2at6native27unrolled_elementwise_kernelINS0_13BinaryFunctorIhhhZZZNS0_15binary_internal21div_trunc_kernel_cudaERNS_18TensorIteratorBaseEENKUlvE_clEvENKUlvE_clEvEUlhhE_EESt5arrayIPcLm3EELi4E23TrivialOffsetCalculatorILi2EjESD_ILi1EjENS0_6memory12LoadWithCastILi2EEENSG_13StoreWithCastILi1EEEEEviT_T0_T2_T3_T4_T5_:
.text._ZN2at6native27unrolled_elementwise_kernelINS0_13BinaryFunctorIhhhZZZNS0_15binary_internal21div_trunc_kernel_cudaERNS_18TensorIteratorBaseEENKUlvE_clEvENKUlvE_clEvEUlhhE_EESt5arrayIPcLm3EELi4E23TrivialOffsetCalculatorILi2EjESD_ILi1EjENS0_6memory12LoadWithCastILi2EEENSG_13StoreWithCastILi1EEEEEviT_T0_T2_T3_T4_T5_:
        /* <DEDUP_REMOVED lines=33> */
.L_x_20462:
[----:B------:R3:W5:Y:S01]  /*0210*/  LDG.E.U8 R28, desc[UR36][R6.64] ;  /* 0x00000024061c7981 */ /* 0x000762000c1e1100 */
[----:B------:R-:W-:Y:S05]  /*0220*/  BRA `(.L_x_20464) ;  /* 0x0000000c00607947 */ /* 0x000fea0003800000 */
.L_x_20461:
        /* <DEDUP_REMOVED lines=8> */
.L_x_20466:
[----:B------:R1:W5:Y:S01]  /*02b0*/  LDG.E.U8 R28, desc[UR36][R6.64] ;  /* 0x00000024061c7981 */ /* 0x000362000c1e1100 */
[----:B------:R-:W-:Y:S05]  /*02c0*/  BRA `(.L_x_20464) ;  /* 0x0000000c00387947 */ /* 0x000fea0003800000 */
.L_x_20465:
[----:B------:R2:W5:Y:S01]  /*02d0*/  LDG.E.U16 R28, desc[UR36][R6.64] ;  /* 0x00000024061c7981 */ /* 0x000562000c1e1500 */
[----:B------:R-:W-:Y:S05]  /*02e0*/  BRA `(.L_x_20464) ;  /* 0x0000000c00307947 */ /* 0x000fea0003800000 */
.L_x_20460:
        /* <DEDUP_REMOVED lines=10> */
.L_x_20468:
[----:B------:R-:W2:Y:S02]  /*0390*/  LDG.E.U16 R4, desc[UR36][R6.64] ;  /* 0x0000002406047981 */ /* 0x000ea4000c1e1500 */
[----:B--2---:R-:W-:-:S06]  /*03a0*/  HADD2.F32 R4, -RZ, R4.H0_H0 ;  /* 0x20000004ff047230 */ /* 0x004fcc0000004100 */
[----:B------:R-:W0:Y:S02]  /*03b0*/  F2I.S64.TRUNC R4, R4 ;  /* 0x0000000400047311 */ /* 0x000e24000020d900 */
[----:B0-----:R-:W-:Y:S01]  /*03c0*/  PRMT R28, R4, 0x7610, R28 ;  /* 0x00007610041c7816 */ /* 0x001fe2000000001c */
[----:B------:R-:W-:Y:S06]  /*03d0*/  BRA `(.L_x_20464) ;  /* 0x0000000800f47947 */ /* 0x000fec0003800000 */
.L_x_20467:
        /* <DEDUP_REMOVED lines=10> */
.L_x_20470:
[----:B------:R-:W2:Y:S02]  /*0480*/  LDG.E.U16 R6, desc[UR36][R6.64] ;  /* 0x0000002406067981 */ /* 0x000ea4000c1e1500 */
[----:B--2---:R-:W-:-:S06]  /*0490*/  HADD2.F32 R4, -RZ, R6.H0_H0 ;  /* 0x20000006ff047230 */ /* 0x004fcc0000004100 */
[----:B------:R-:W0:Y:S02]  /*04a0*/  F2I.S64.TRUNC R4, R4 ;  /* 0x0000000400047311 */ /* 0x000e24000020d900 */
[----:B0-----:R-:W-:Y:S01]  /*04b0*/  PRMT R28, R4, 0x7610, R28 ;  /* 0x00007610041c7816 */ /* 0x001fe2000000001c */
[----:B------:R-:W-:Y:S06]  /*04c0*/  BRA `(.L_x_20464) ;  /* 0x0000000800b87947 */ /* 0x000fec0003800000 */
.L_x_20469:
[----:B------:R-:W2:Y:S02]  /*04d0*/  LDG.E.64 R4, desc[UR36][R6.64] ;  /* 0x0000002406047981 */ /* 0x000ea4000c1e1b00 */
[----:B--2---:R-:W0:Y:S02]  /*04e0*/  F2I.S64.F64.TRUNC R4, R4 ;  /* 0x0000000400047311 */ /* 0x004e24000030d900 */
[----:B0-----:R-:W-:Y:S01]  /*04f0*/  PRMT R28, R4, 0x7610, R28 ;  /* 0x00007610041c7816 */ /* 0x001fe2000000001c */
[----:B------:R-:W-:Y:S06]  /*0500*/  BRA `(.L_x_20464) ;  /* 0x0000000800a87947 */ /* 0x000fec0003800000 */
.L_x_20459:
        /* <DEDUP_REMOVED lines=12> */
.L_x_20473:
[----:B------:R-:W2:Y:S02]  /*05d0*/  LDG.E.64 R6, desc[UR36][R6.64] ;  /* 0x0000002406067981 */ /* 0x000ea4000c1e1b00 */
[----:B--2---:R-:W0:Y:S02]  /*05e0*/  F2I.S64.F64.TRUNC R4, R6 ;  /* 0x0000000600047311 */ /* 0x004e24000030d900 */
[----:B0-----:R-:W-:Y:S01]  /*05f0*/  PRMT R28, R4, 0x7610, R28 ;  /* 0x00007610041c7816 */ /* 0x001fe2000000001c */
[----:B------:R-:W-:Y:S06]  /*0600*/  BRA `(.L_x_20464) ;  /* 0x0000000800687947 */ /* 0x000fec0003800000 */
.L_x_20472:
        /* <DEDUP_REMOVED lines=24> */
[----:B------:R-:W0:Y:S02]  /*0790*/  F2I.S64.TRUNC R4, R3 ;  /* 0x0000000300047311 */ /* 0x000e24000020d900 */
[----:B0-----:R-:W-:Y:S01]  /*07a0*/  PRMT R28, R4, 0x7610, R28 ;  /* 0x00007610041c7816 */ /* 0x001fe2000000001c */
[----:B------:R-:W-:Y:S06]  /*07b0*/  BRA `(.L_x_20464) ;  /* 0x0000000400fc7947 */ /* 0x000fec0003800000 */
.L_x_20475:
        /* <DEDUP_REMOVED lines=12> */
[----:B------:R-:W0:Y:S02]  /*0880*/  F2I.S64.TRUNC R4, R0 ;  /* 0x0000000000047311 */ /* 0x000e24000020d900 */
[----:B0-----:R-:W-:Y:S01]  /*0890*/  PRMT R28, R4, 0x7610, R28 ;  /* 0x00007610041c7816 */ /* 0x001fe2000000001c */
[----:B------:R-:W-:Y:S06]  /*08a0*/  BRA `(.L_x_20464) ;  /* 0x0000000400c07947 */ /* 0x000fec0003800000 */
.L_x_20474:
[----:B------:R-:W2:Y:S02]  /*08b0*/  LDG.E.U16 R4, desc[UR36][R6.64] ;  /* 0x0000002406047981 */ /* 0x000ea4000c1e1500 */
[----:B--2---:R-:W-:-:S06]  /*08c0*/  IMAD.U32 R4, R4, 0x10000, RZ ;  /* 0x0001000004047824 */ /* 0x004fcc00078e00ff */
[----:B------:R-:W0:Y:S02]  /*08d0*/  F2I.S64.TRUNC R4, R4 ;  /* 0x0000000400047311 */ /* 0x000e24000020d900 */
[----:B0-----:R-:W-:Y:S01]  /*08e0*/  PRMT R28, R4, 0x7610, R28 ;  /* 0x00007610041c7816 */ /* 0x001fe2000000001c */
[----:B------:R-:W-:Y:S06]  /*08f0*/  BRA `(.L_x_20464) ;  /* 0x0000000400ac7947 */ /* 0x000fec0003800000 */
.L_x_20471:
        /* <DEDUP_REMOVED lines=10> */
.L_x_20478:
        /* <DEDUP_REMOVED lines=21> */
.L_x_20482:
[----:B------:R-:W-:Y:S05]  /*0af0*/  BSYNC.RECONVERGENT B1 ;  /* 0x0000000000017941 */ /* 0x000fea0003800200 */
.L_x_20481:
[----:B------:R-:W-:Y:S01]  /*0b00*/  IMAD.SHL.U32 R0, R0, 0x100000, RZ ;  /* 0x0010000000007824 */ /* 0x000fe200078e00ff */
[----:B------:R-:W-:-:S04]  /*0b10*/  LEA R3, R3, 0x3b800000, 0x17 ;  /* 0x3b80000003037811 */ /* 0x000fc800078eb8ff */
[----:B------:R-:W-:-:S07]  /*0b20*/  LOP3.LUT R4, R3, R0, R7, 0xfe, !PT ;  /* 0x0000000003047212 */ /* 0x000fce00078efe07 */
.L_x_20480:
[----:B------:R-:W-:Y:S05]  /*0b30*/  BSYNC.RECONVERGENT B0 ;  /* 0x0000000000007941 */ /* 0x000fea0003800200 */
.L_x_20479:
[----:B------:R-:W0:Y:S02]  /*0b40*/  F2I.S64.TRUNC R4, R4 ;  /* 0x0000000400047311 */ /* 0x000e24000020d900 */
[----:B0-----:R-:W-:Y:S01]  /*0b50*/  PRMT R28, R4, 0x7610, R28 ;  /* 0x00007610041c7816 */ /* 0x001fe2000000001c */
[----:B------:R-:W-:Y:S06]  /*0b60*/  BRA `(.L_x_20464) ;  /* 0x0000000400107947 */ /* 0x000fec0003800000 */
.L_x_20477:
        /* <DEDUP_REMOVED lines=21> */
.L_x_20486:
[----:B------:R-:W-:Y:S05]  /*0cc0*/  BSYNC.RECONVERGENT B1 ;  /* 0x0000000000017941 */ /* 0x000fea0003800200 */
.L_x_20485:
[----:B------:R-:W-:Y:S01]  /*0cd0*/  IMAD.SHL.U32 R0, R0, 0x200000, RZ ;  /* 0x0020000000007824 */ /* 0x000fe200078e00ff */
[----:B------:R-:W-:-:S04]  /*0ce0*/  LEA R3, R3, 0x37800000, 0x17 ;  /* 0x3780000003037811 */ /* 0x000fc800078eb8ff */
[----:B------:R-:W-:-:S07]  /*0cf0*/  LOP3.LUT R4, R3, R0, R7, 0xfe, !PT ;  /* 0x0000000003047212 */ /* 0x000fce00078efe07 */
.L_x_20484:
[----:B------:R-:W-:Y:S05]  /*0d00*/  BSYNC.RECONVERGENT B0 ;  /* 0x0000000000007941 */ /* 0x000fea0003800200 */
.L_x_20483:
[----:B------:R-:W0:Y:S02]  /*0d10*/  F2I.S64.TRUNC R4, R4 ;  /* 0x0000000400047311 */ /* 0x000e24000020d900 */
[----:B0-----:R-:W-:Y:S01]  /*0d20*/  PRMT R28, R4, 0x7610, R28 ;  /* 0x00007610041c7816 */ /* 0x001fe2000000001c */
[----:B------:R-:W-:Y:S06]  /*0d30*/  BRA `(.L_x_20464) ;  /* 0x00000000009c7947 */ /* 0x000fec0003800000 */
.L_x_20476:
[----:B------:R-:W-:-:S09]  /*0d40*/  UISETP.NE.AND UP0, UPT, UR4, 0x1c, UPT ;  /* 0x0000001c0400788c */ /* 0x000fd2000bf05270 */
[----:B------:R-:W-:Y:S05]  /*0d50*/  BRA.U !UP0, `(.L_x_20487) ;  /* 0x0000000108907547 */ /* 0x000fea000b800000 */
[----:B------:R-:W-:-:S09]  /*0d60*/  UISETP.NE.AND UP0, UPT, UR4, 0x1d, UPT ;  /* 0x0000001d0400788c */ /* 0x000fd2000bf05270 */
[----:B------:R-:W-:Y:S05]  /*0d70*/  BRA.U !UP0, `(.L_x_20488) ;  /* 0x0000000108807547 */ /* 0x000fea000b800000 */
[----:B------:R-:W-:-:S09]  /*0d80*/  UISETP.NE.AND UP0, UPT, UR4, 0x2c, UPT ;  /* 0x0000002c0400788c */ /* 0x000fd2000bf05270 */
[----:B------:R-:W-:Y:S05]  /*0d90*/  BRA.U !UP0, `(.L_x_20489) ;  /* 0x0000000108487547 */ /* 0x000fea000b800000 */
.L_x_20463:
        /* <DEDUP_REMOVED lines=16> */
.L_x_20490:
[----:B------:R-:W-:Y:S01]  /*0ea0*/  PRMT R28, RZ, 0x7610, R28 ;  /* 0x00007610ff1c7816 */ /* 0x000fe2000000001c */
[----:B------:R-:W-:Y:S06]  /*0eb0*/  BRA `(.L_x_20464) ;  /* 0x00000000003c7947 */ /* 0x000fec0003800000 */
.L_x_20489:
        /* <DEDUP_REMOVED lines=8> */
.L_x_20492:
[----:B------:R-:W-:Y:S05]  /*0f40*/  BSYNC.RECONVERGENT B0 ;  /* 0x0000000000007941 */ /* 0x000fea0003800200 */
.L_x_20491:
[----:B------:R-:W0:Y:S02]  /*0f50*/  F2I.S64.TRUNC R4, R4 ;  /* 0x0000000400047311 */ /* 0x000e24000020d900 */
[----:B0-----:R-:W-:Y:S01]  /*0f60*/  PRMT R28, R4, 0x7610, R28 ;  /* 0x00007610041c7816 */ /* 0x001fe2000000001c */
[----:B------:R-:W-:Y:S06]  /*0f70*/  BRA `(.L_x_20464) ;  /* 0x00000000000c7947 */ /* 0x000fec0003800000 */
.L_x_20488:
[----:B------:R0:W5:Y:S01]  /*0f80*/  LDG.E.U8 R28, desc[UR36][R6.64] ;  /* 0x00000024061c7981 */ /* 0x000162000c1e1100 */
[----:B------:R-:W-:Y:S05]  /*0f90*/  BRA `(.L_x_20464) ;  /* 0x0000000000047947 */ /* 0x000fea0003800000 */
.L_x_20487:
[----:B------:R0:W5:Y:S02]  /*0fa0*/  LDG.E.U8 R28, desc[UR36][R6.64] ;  /* 0x00000024061c7981 */ /* 0x000164000c1e1100 */
.L_x_20464:
        /* <DEDUP_REMOVED lines=18> */
.L_x_20496:
[----:B------:R1:W5:Y:S01]  /*10d0*/  LDG.E.U8 R23, desc[UR36][R6.64] ;  /* 0x0000002406177981 */ /* 0x000362000c1e1100 */
[----:B------:R-:W-:Y:S05]  /*10e0*/  BRA `(.L_x_20498) ;  /* 0x0000000c00607947 */ /* 0x000fea0003800000 */
.L_x_20495:
        /* <DEDUP_REMOVED lines=8> */
.L_x_20500:
[----:B------:R3:W5:Y:S01]  /*1170*/  LDG.E.U8 R23, desc[UR36][R6.64] ;  /* 0x0000002406177981 */ /* 0x000762000c1e1100 */
[----:B------:R-:W-:Y:S05]  /*1180*/  BRA `(.L_x_20498) ;  /* 0x0000000c00387947 */ /* 0x000fea0003800000 */
.L_x_20499:
[----:B------:R2:W5:Y:S01]  /*1190*/  LDG.E.U16 R23, desc[UR36][R6.64] ;  /* 0x0000002406177981 */ /* 0x000562000c1e1500 */
[----:B------:R-:W-:Y:S05]  /*11a0*/  BRA `(.L_x_20498) ;  /* 0x0000000c00307947 */ /* 0x000fea0003800000 */
.L_x_20494:
        /* <DEDUP_REMOVED lines=10> */
.L_x_20502:
[----:B------:R-:W2:Y:S02]  /*1250*/  LDG.E.U16 R4, desc[UR36][R6.64] ;  /* 0x0000002406047981 */ /* 0x000ea4000c1e1500 */
[----:B--2---:R-:W-:-:S06]  /*1260*/  HADD2.F32 R4, -RZ, R4.H0_H0 ;  /* 0x20000004ff047230 */ /* 0x004fcc0000004100 */
[----:B------:R-:W0:Y:S02]  /*1270*/  F2I.S64.TRUNC R4, R4 ;  /* 0x0000000400047311 */ /* 0x000e24000020d900 */
[----:B0-----:R-:W-:Y:S01]  /*1280*/  PRMT R23, R4, 0x7610, R23 ;  /* 0x0000761004177816 */ /* 0x001fe20000000017 */
[----:B------:R-:W-:Y:S06]  /*1290*/  BRA `(.L_x_20498) ;  /* 0x0000000800f47947 */ /* 0x000fec0003800000 */
.L_x_20501:
        /* <DEDUP_REMOVED lines=10> */
.L_x_20504:
[----:B------:R-:W2:Y:S02]  /*1340*/  LDG.E.U16 R6, desc[UR36][R6.64] ;  /* 0x0000002406067981 */ /* 0x000ea4000c1e1500 */
[----:B--2---:R-:W-:-:S06]  /*1350*/  HADD2.F32 R4, -RZ, R6.H0_H0 ;  /* 0x20000006ff047230 */ /* 0x004fcc0000004100 */
[----:B------:R-:W0:Y:S02]  /*1360*/  F2I.S64.TRUNC R4, R4 ;  /* 0x0000000400047311 */ /* 0x000e24000020d900 */
[----:B0-----:R-:W-:Y:S01]  /*1370*/  PRMT R23, R4, 0x7610, R23 ;  /* 0x0000761004177816 */ /* 0x001fe20000000017 */
[----:B------:R-:W-:Y:S06]  /*1380*/  BRA `(.L_x_20498) ;  /* 0x0000000800b87947 */ /* 0x000fec0003800000 */
.L_x_20503:
[----:B------:R-:W2:Y:S02]  /*1390*/  LDG.E.64 R4, desc[UR36][R6.64] ;  /* 0x0000002406047981 */ /* 0x000ea4000c1e1b00 */
[----:B--2---:R-:W0:Y:S02]  /*13a0*/  F2I.S64.F64.TRUNC R4, R4 ;  /* 0x0000000400047311 */ /* 0x004e24000030d900 */
[----:B0-----:R-:W-:Y:S01]  /*13b0*/  PRMT R23, R4, 0x7610, R23 ;  /* 0x0000761004177816 */ /* 0x001fe20000000017 */
[----:B------:R-:W-:Y:S06]  /*13c0*/  BRA `(.L_x_20498) ;  /* 0x0000000800a87947 */ /* 0x000fec0003800000 */
.L_x_20493:
        /* <DEDUP_REMOVED lines=12> */
.L_x_20507:
[----:B------:R-:W2:Y:S02]  /*1490*/  LDG.E.64 R6, desc[UR36][R6.64] ;  /* 0x0000002406067981 */ /* 0x000ea4000c1e1b00 */
[----:B--2---:R-:W0:Y:S02]  /*14a0*/  F2I.S64.F64.TRUNC R4, R6 ;  /* 0x0000000600047311 */ /* 0x004e24000030d900 */
[----:B0-----:R-:W-:Y:S01]  /*14b0*/  PRMT R23, R4, 0x7610, R23 ;  /* 0x0000761004177816 */ /* 0x001fe20000000017 */
[----:B------:R-:W-:Y:S06]  /*14c0*/  BRA `(.L_x_20498) ;  /* 0x0000000800687947 */ /* 0x000fec0003800000 */
.L_x_20506:
        /* <DEDUP_REMOVED lines=27> */
.L_x_20509:
        /* <DEDUP_REMOVED lines=15> */
.L_x_20508:
[----:B------:R-:W2:Y:S02]  /*1770*/  LDG.E.U16 R4, desc[UR36][R6.64] ;  /* 0x0000002406047981 */ /* 0x000ea4000c1e1500 */
[----:B--2---:R-:W-:-:S06]  /*1780*/  IMAD.U32 R4, R4, 0x10000, RZ ;  /* 0x0001000004047824 */ /* 0x004fcc00078e00ff */
[----:B------:R-:W0:Y:S02]  /*1790*/  F2I.S64.TRUNC R4, R4 ;  /* 0x0000000400047311 */ /* 0x000e24000020d900 */
[----:B0-----:R-:W-:Y:S01]  /*17a0*/  PRMT R23, R4, 0x7610, R23 ;  /* 0x0000761004177816 */ /* 0x001fe20000000017 */
[----:B------:R-:W-:Y:S06]  /*17b0*/  BRA `(.L_x_20498) ;  /* 0x0000000400ac7947 */ /* 0x000fec0003800000 */
.L_x_20505:
        /* <DEDUP_REMOVED lines=10> */
.L_x_20512:
        /* <DEDUP_REMOVED lines=21> */
.L_x_20516:
[----:B------:R-:W-:Y:S05]  /*19b0*/  BSYNC.RECONVERGENT B1 ;  /* 0x0000000000017941 */ /* 0x000fea0003800200 */
.L_x_20515:
[----:B------:R-:W-:Y:S01]  /*19c0*/  IMAD.SHL.U32 R0, R0, 0x100000, RZ ;  /* 0x0010000000007824 */ /* 0x000fe200078e00ff */
[----:B------:R-:W-:-:S04]  /*19d0*/  LEA R3, R3, 0x3b800000, 0x17 ;  /* 0x3b80000003037811 */ /* 0x000fc800078eb8ff */
[----:B------:R-:W-:-:S07]  /*19e0*/  LOP3.LUT R4, R3, R0, R7, 0xfe, !PT ;  /* 0x0000000003047212 */ /* 0x000fce00078efe07 */
.L_x_20514:
[----:B------:R-:W-:Y:S05]  /*19f0*/  BSYNC.RECONVERGENT B0 ;  /* 0x0000000000007941 */ /* 0x000fea0003800200 */
.L_x_20513:
[----:B------:R-:W0:Y:S02]  /*1a00*/  F2I.S64.TRUNC R4, R4 ;  /* 0x0000000400047311 */ /* 0x000e24000020d900 */
[----:B0-----:R-:W-:Y:S01]  /*1a10*/  PRMT R23, R4, 0x7610, R23 ;  /* 0x0000761004177816 */ /* 0x001fe20000000017 */
[----:B------:R-:W-:Y:S06]  /*1a20*/  BRA `(.L_x_20498) ;  /* 0x0000000400107947 */ /* 0x000fec0003800000 */
.L_x_20511:
        /* <DEDUP_REMOVED lines=21> */
.L_x_20520:
[----:B------:R-:W-:Y:S05]  /*1b80*/  BSYNC.RECONVERGENT B1 ;  /* 0x0000000000017941 */ /* 0x000fea0003800200 */
.L_x_20519:
[----:B------:R-:W-:Y:S01]  /*1b90*/  IMAD.SHL.U32 R0, R0, 0x200000, RZ ;  /* 0x0020000000007824 */ /* 0x000fe200078e00ff */
[----:B------:R-:W-:-:S04]  /*1ba0*/  LEA R3, R3, 0x37800000, 0x17 ;  /* 0x3780000003037811 */ /* 0x000fc800078eb8ff */
[----:B------:R-:W-:-:S07]  /*1bb0*/  LOP3.LUT R4, R3, R0, R7, 0xfe, !PT ;  /* 0x0000000003047212 */ /* 0x000fce00078efe07 */
.L_x_20518:
[----:B------:R-:W-:Y:S05]  /*1bc0*/  BSYNC.RECONVERGENT B0 ;  /* 0x0000000000007941 */ /* 0x000fea0003800200 */
.L_x_20517:
[----:B------:R-:W0:Y:S02]  /*1bd0*/  F2I.S64.TRUNC R4, R4 ;  /* 0x0000000400047311 */ /* 0x000e24000020d900 */
[----:B0-----:R-:W-:Y:S01]  /*1be0*/  PRMT R23, R4, 0x7610, R23 ;  /* 0x0000761004177816 */ /* 0x001fe20000000017 */
[----:B------:R-:W-:Y:S06]  /*1bf0*/  BRA `(.L_x_20498) ;  /* 0x00000000009c7947 */ /* 0x000fec0003800000 */
.L_x_20510:
[----:B------:R-:W-:-:S09]  /*1c00*/  UISETP.NE.AND UP0, UPT, UR4, 0x1c, UPT ;  /* 0x0000001c0400788c */ /* 0x000fd2000bf05270 */
[----:B------:R-:W-:Y:S05]  /*1c10*/  BRA.U !UP0, `(.L_x_20521) ;  /* 0x0000000108907547 */ /* 0x000fea000b800000 */
[----:B------:R-:W-:-:S09]  /*1c20*/  UISETP.NE.AND UP0, UPT, UR4, 0x1d, UPT ;  /* 0x0000001d0400788c */ /* 0x000fd2000bf05270 */
[----:B------:R-:W-:Y:S05]  /*1c30*/  BRA.U !UP0, `(.L_x_20522) ;  /* 0x0000000108807547 */ /* 0x000fea000b800000 */
[----:B------:R-:W-:-:S09]  /*1c40*/  UISETP.NE.AND UP0, UPT, UR4, 0x2c, UPT ;  /* 0x0000002c0400788c */ /* 0x000fd2000bf05270 */
[----:B------:R-:W-:Y:S05]  /*1c50*/  BRA.U !UP0, `(.L_x_20523) ;  /* 0x0000000108487547 */ /* 0x000fea000b800000 */
.L_x_20497:
        /* <DEDUP_REMOVED lines=16> */
.L_x_20524:
[----:B------:R-:W-:Y:S01]  /*1d60*/  PRMT R23, RZ, 0x7610, R23 ;  /* 0x00007610ff177816 */ /* 0x000fe20000000017 */
[----:B------:R-:W-:Y:S06]  /*1d70*/  BRA `(.L_x_20498) ;  /* 0x00000000003c7947 */ /* 0x000fec0003800000 */
.L_x_20523:
        /* <DEDUP_REMOVED lines=8> */
.L_x_20526:
[----:B------:R-:W-:Y:S05]  /*1e00*/  BSYNC.RECONVERGENT B0 ;  /* 0x0000000000007941 */ /* 0x000fea0003800200 */
.L_x_20525:
[----:B------:R-:W0:Y:S02]  /*1e10*/  F2I.S64.TRUNC R4, R4 ;  /* 0x0000000400047311 */ /* 0x000e24000020d900 */
[----:B0-----:R-:W-:Y:S01]  /*1e20*/  PRMT R23, R4, 0x7610, R23 ;  /* 0x0000761004177816 */ /* 0x001fe20000000017 */
[----:B------:R-:W-:Y:S06]  /*1e30*/  BRA `(.L_x_20498) ;  /* 0x00000000000c7947 */ /* 0x000fec0003800000 */
.L_x_20522:
[----:B------:R0:W5:Y:S01]  /*1e40*/  LDG.E.U8 R23, desc[UR36][R6.64] ;  /* 0x0000002406177981 */ /* 0x000162000c1e1100 */
[----:B------:R-:W-:Y:S05]  /*1e50*/  BRA `(.L_x_20498) ;  /* 0x0000000000047947 */ /* 0x000fea0003800000 */
.L_x_20521:
[----:B------:R0:W5:Y:S02]  /*1e60*/  LDG.E.U8 R23, desc[UR36][R6.64] ;  /* 0x0000002406177981 */ /* 0x000164000c1e1100 */
.L_x_20498:
[----:B------:R-:W-:-:S07]  /*1e70*/  VIADD R27, R25, 0x80 ;  /* 0x00000080191b7836 */ /* 0x000fce0000000000 */
.L_x_20458:
[----:B------:R-:W-:Y:S05]  /*1e80*/  BSYNC.RECONVERGENT B6 ;  /* 0x0000000000067941 */ /* 0x000fea0003800200 */
.L_x_20457:
[----:B------:R-:W-:Y:S01]  /*1e90*/  ISETP.GE.AND P0, PT, R27, R16, PT ;  /* 0x000000101b00720c */ /* 0x000fe20003f06270 */
[----:B------:R-:W-:Y:S01]  /*1ea0*/  BSSY.RECONVERGENT B6, `(.L_x_20527) ;  /* 0x00001de000067945 */ /* 0x000fe20003800200 */
[----:B------:R-:W-:Y:S02]  /*1eb0*/  PRMT R26, RZ, 0x7610, R26 ;  /* 0x00007610ff1a7816 */ /* 0x000fe4000000001a */
[----:B------:R-:W-:-:S09]  /*1ec0*/  PRMT R22, RZ, 0x7610, R22 ;  /* 0x00007610ff167816 */ /* 0x000fd20000000016 */
        /* <DEDUP_REMOVED lines=20> */
.L_x_20532:
[----:B------:R3:W5:Y:S01]  /*2010*/  LDG.E.U8 R26, desc[UR36][R6.64] ;  /* 0x00000024061a7981 */ /* 0x000762000c1e1100 */
[----:B------:R-:W-:Y:S05]  /*2020*/  BRA `(.L_x_20534) ;  /* 0x0000000c00607947 */ /* 0x000fea0003800000 */
.L_x_20531:
        /* <DEDUP_REMOVED lines=8> */
.L_x_20536:
[----:B------:R0:W5:Y:S01]  /*20b0*/  LDG.E.U8 R26, desc[UR36][R6.64] ;  /* 0x00000024061a7981 */ /* 0x000162000c1e1100 */
[----:B------:R-:W-:Y:S05]  /*20c0*/  BRA `(.L_x_20534) ;  /* 0x0000000c00387947 */ /* 0x000fea0003800000 */
.L_x_20535:
[----:B------:R0:W5:Y:S01]  /*20d0*/  LDG.E.U16 R26, desc[UR36][R6.64] ;  /* 0x00000024061a7981 */ /* 0x000162000c1e1500 */
[----:B------:R-:W-:Y:S05]  /*20e0*/  BRA `(.L_x_20534) ;  /* 0x0000000c00307947 */ /* 0x000fea0003800000 */
.L_x_20530:
        /* <DEDUP_REMOVED lines=10> */
.L_x_20538:
[----:B------:R-:W2:Y:S02]  /*2190*/  LDG.E.U16 R4, desc[UR36][R6.64] ;  /* 0x0000002406047981 */ /* 0x000ea4000c1e1500 */
[----:B--2---:R-:W-:-:S06]  /*21a0*/  HADD2.F32 R4, -RZ, R4.H0_H0 ;  /* 0x20000004ff047230 */ /* 0x004fcc0000004100 */
[----:B------:R-:W0:Y:S02]  /*21b0*/  F2I.S64.TRUNC R4, R4 ;  /* 0x0000000400047311 */ /* 0x000e24000020d900 */
[----:B0-----:R-:W-:Y:S01]  /*21c0*/  PRMT R26, R4, 0x7610, R26 ;  /* 0x00007610041a7816 */ /* 0x001fe2000000001a */
[----:B------:R-:W-:Y:S06]  /*21d0*/  BRA `(.L_x_20534) ;  /* 0x0000000800f47947 */ /* 0x000fec0003800000 */
.L_x_20537:
        /* <DEDUP_REMOVED lines=10> */
.L_x_20540:
[----:B------:R-:W2:Y:S02]  /*2280*/  LDG.E.U16 R6, desc[UR36][R6.64] ;  /* 0x0000002406067981 */ /* 0x000ea4000c1e1500 */
[----:B--2---:R-:W-:-:S06]  /*2290*/  HADD2.F32 R4, -RZ, R6.H0_H0 ;  /* 0x20000006ff047230 */ /* 0x004fcc0000004100 */
[----:B------:R-:W0:Y:S02]  /*22a0*/  F2I.S64.TRUNC R4, R4 ;  /* 0x0000000400047311 */ /* 0x000e24000020d900 */
[----:B0-----:R-:W-:Y:S01]  /*22b0*/  PRMT R26, R4, 0x7610, R26 ;  /* 0x00007610041a7816 */ /* 0x001fe2000000001a */
[----:B------:R-:W-:Y:S06]  /*22c0*/  BRA `(.L_x_20534) ;  /* 0x0000000800b87947 */ /* 0x000fec0003800000 */
.L_x_20539:
[----:B------:R-:W2:Y:S02]  /*22d0*/  LDG.E.64 R4, desc[UR36][R6.64] ;  /* 0x0000002406047981 */ /* 0x000ea4000c1e1b00 */
[----:B--2---:R-:W0:Y:S02]  /*22e0*/  F2I.S64.F64.TRUNC R4, R4 ;  /* 0x0000000400047311 */ /* 0x004e24000030d900 */
[----:B0-----:R-:W-:Y:S01]  /*22f0*/  PRMT R26, R4, 0x7610, R26 ;  /* 0x00007610041a7816 */ /* 0x001fe2000000001a */
[----:B------:R-:W-:Y:S06]  /*2300*/  BRA `(.L_x_20534) ;  /* 0x0000000800a87947 */ /* 0x000fec0003800000 */
.L_x_20529:
        /* <DEDUP_REMOVED lines=12> */
.L_x_20543:
[----:B------:R-:W2:Y:S02]  /*23d0*/  LDG.E.64 R6, desc[UR36][R6.64] ;  /* 0x0000002406067981 */ /* 0x000ea4000c1e1b00 */
[----:B--2---:R-:W0:Y:S02]  /*23e0*/  F2I.S64.F64.TRUNC R4, R6 ;  /* 0x0000000600047311 */ /* 0x004e24000030d900 */
[----:B0-----:R-:W-:Y:S01]  /*23f0*/  PRMT R26, R4, 0x7610, R26 ;  /* 0x00007610041a7816 */ /* 0x001fe2000000001a */
[----:B------:R-:W-:Y:S06]  /*2400*/  BRA `(.L_x_20534) ;  /* 0x0000000800687947 */ /* 0x000fec0003800000 */
.L_x_20542:
        /* <DEDUP_REMOVED lines=27> */
.L_x_20545:
        /* <DEDUP_REMOVED lines=12> */
[----:B------:R-:W0:Y:S02]  /*2680*/  F2I.S64.TRUNC R4, R0 ;  /* 0x0000000000047311 */ /* 0x000e24000020d900 */
[----:B0-----:R-:W-:Y:S01]  /*2690*/  PRMT R26, R4, 0x7610, R26 ;  /* 0x00007610041a7816 */ /* 0x001fe2000000001a */
[----:B------:R-:W-:Y:S06]  /*26a0*/  BRA `(.L_x_20534) ;  /* 0x0000000400c07947 */ /* 0x000fec0003800000 */
.L_x_20544:
[----:B------:R-:W2:Y:S02]  /*26b0*/  LDG.E.U16 R4, desc[UR36][R6.64] ;  /* 0x0000002406047981 */ /* 0x000ea4000c1e1500 */
[----:B--2---:R-:W-:-:S06]  /*26c0*/  IMAD.U32 R4, R4, 0x10000, RZ ;  /* 0x0001000004047824 */ /* 0x004fcc00078e00ff */
[----:B------:R-:W0:Y:S02]  /*26d0*/  F2I.S64.TRUNC R4, R4 ;  /* 0x0000000400047311 */ /* 0x000e24000020d900 */
[----:B0-----:R-:W-:Y:S01]  /*26e0*/  PRMT R26, R4, 0x7610, R26 ;  /* 0x00007610041a7816 */ /* 0x001fe2000000001a */
[----:B------:R-:W-:Y:S06]  /*26f0*/  BRA `(.L_x_20534) ;  /* 0x0000000400ac7947 */ /* 0x000fec0003800000 */
.L_x_20541:
        /* <DEDUP_REMOVED lines=10> */
.L_x_20548:
        /* <DEDUP_REMOVED lines=21> */
.L_x_20552:
[----:B------:R-:W-:Y:S05]  /*28f0*/  BSYNC.RECONVERGENT B1 ;  /* 0x0000000000017941 */ /* 0x000fea0003800200 */
.L_x_20551:
[----:B------:R-:W-:Y:S01]  /*2900*/  IMAD.SHL.U32 R0, R0, 0x100000, RZ ;  /* 0x0010000000007824 */ /* 0x000fe200078e00ff */
[----:B------:R-:W-:-:S04]  /*2910*/  LEA R3, R3, 0x3b800000, 0x17 ;  /* 0x3b80000003037811 */ /* 0x000fc800078eb8ff */
[----:B------:R-:W-:-:S07]  /*2920*/  LOP3.LUT R4, R3, R0, R7, 0xfe, !PT ;  /* 0x0000000003047212 */ /* 0x000fce00078efe07 */
.L_x_20550:
[----:B------:R-:W-:Y:S05]  /*2930*/  BSYNC.RECONVERGENT B0 ;  /* 0x0000000000007941 */ /* 0x000fea0003800200 */
.L_x_20549:
[----:B------:R-:W0:Y:S02]  /*2940*/  F2I.S64.TRUNC R4, R4 ;  /* 0x0000000400047311 */ /* 0x000e24000020d900 */
[----:B0-----:R-:W-:Y:S01]  /*2950*/  PRMT R26, R4, 0x7610, R26 ;  /* 0x00007610041a7816 */ /* 0x001fe2000000001a */
[----:B------:R-:W-:Y:S06]  /*2960*/  BRA `(.L_x_20534) ;  /* 0x0000000400107947 */ /* 0x000fec0003800000 */
.L_x_20547:
        /* <DEDUP_REMOVED lines=21> */
.L_x_20556:
[----:B------:R-:W-:Y:S05]  /*2ac0*/  BSYNC.RECONVERGENT B1 ;  /* 0x0000000000017941 */ /* 0x000fea0003800200 */
.L_x_20555:
[----:B------:R-:W-:Y:S01]  /*2ad0*/  IMAD.SHL.U32 R0, R0, 0x200000, RZ ;  /* 0x0020000000007824 */ /* 0x000fe200078e00ff */
[----:B------:R-:W-:-:S04]  /*2ae0*/  LEA R3, R3, 0x37800000, 0x17 ;  /* 0x3780000003037811 */ /* 0x000fc800078eb8ff */
[----:B------:R-:W-:-:S07]  /*2af0*/  LOP3.LUT R4, R3, R0, R7, 0xfe, !PT ;  /* 0x0000000003047212 */ /* 0x000fce00078efe07 */
.L_x_20554:
[----:B------:R-:W-:Y:S05]  /*2b00*/  BSYNC.RECONVERGENT B0 ;  /* 0x0000000000007941 */ /* 0x000fea0003800200 */
.L_x_20553:
[----:B------:R-:W0:Y:S02]  /*2b10*/  F2I.S64.TRUNC R4, R4 ;  /* 0x0000000400047311 */ /* 0x000e24000020d900 */
[----:B0-----:R-:W-:Y:S01]  /*2b20*/  PRMT R26, R4, 0x7610, R26 ;  /* 0x00007610041a7816 */ /* 0x001fe2000000001a */
[----:B------:R-:W-:Y:S06]  /*2b30*/  BRA `(.L_x_20534) ;  /* 0x00000000009c7947 */ /* 0x000fec0003800000 */
.L_x_20546:
        /* <DEDUP_REMOVED lines=14> */
.L_x_20560:
[----:B------:R-:W-:Y:S05]  /*2c20*/  BSYNC.RECONVERGENT B0 ;  /* 0x0000000000007941 */ /* 0x000fea0003800200 */
.L_x_20559:
[----:B------:R-:W0:Y:S02]  /*2c30*/  F2I.S64.TRUNC R4, R4 ;  /* 0x0000000400047311 */ /* 0x000e24000020d900 */
[----:B0-----:R-:W-:Y:S01]  /*2c40*/  PRMT R26, R4, 0x7610, R26 ;  /* 0x00007610041a7816 */ /* 0x001fe2000000001a */
[----:B------:R-:W-:Y:S06]  /*2c50*/  BRA `(.L_x_20534) ;  /* 0x0000000000547947 */ /* 0x000fec0003800000 */
.L_x_20533:
        /* <DEDUP_REMOVED lines=16> */
.L_x_20561:
[----:B------:R-:W-:Y:S01]  /*2d60*/  PRMT R26, RZ, 0x7610, R26 ;  /* 0x00007610ff1a7816 */ /* 0x000fe2000000001a */
[----:B------:R-:W-:Y:S06]  /*2d70*/  BRA `(.L_x_20534) ;  /* 0x00000000000c7947 */ /* 0x000fec0003800000 */
.L_x_20558:
[----:B------:R0:W5:Y:S01]  /*2d80*/  LDG.E.U8 R26, desc[UR36][R6.64] ;  /* 0x00000024061a7981 */ /* 0x000162000c1e1100 */
[----:B------:R-:W-:Y:S05]  /*2d90*/  BRA `(.L_x_20534) ;  /* 0x0000000000047947 */ /* 0x000fea0003800000 */
.L_x_20557:
[----:B------:R1:W5:Y:S02]  /*2da0*/  LDG.E.U8 R26, desc[UR36][R6.64] ;  /* 0x00000024061a7981 */ /* 0x000364000c1e1100 */
.L_x_20534:
        /* <DEDUP_REMOVED lines=18> */
.L_x_20565:
[----:B------:R4:W5:Y:S01]  /*2ed0*/  LDG.E.U8 R22, desc[UR36][R6.64] ;  /* 0x0000002406167981 */ /* 0x000962000c1e1100 */
[----:B------:R-:W-:Y:S05]  /*2ee0*/  BRA `(.L_x_20567) ;  /* 0x0000000c00607947 */ /* 0x000fea0003800000 */
.L_x_20564:
        /* <DEDUP_REMOVED lines=8> */
.L_x_20569:
[----:B------:R0:W5:Y:S01]  /*2f70*/  LDG.E.U8 R22, desc[UR36][R6.64] ;  /* 0x0000002406167981 */ /* 0x000162000c1e1100 */
[----:B------:R-:W-:Y:S05]  /*2f80*/  BRA `(.L_x_20567) ;  /* 0x0000000c00387947 */ /* 0x000fea0003800000 */
.L_x_20568:
[----:B------:R0:W5:Y:S01]  /*2f90*/  LDG.E.U16 R22, desc[UR36][R6.64] ;  /* 0x0000002406167981 */ /* 0x000162000c1e1500 */
[----:B------:R-:W-:Y:S05]  /*2fa0*/  BRA `(.L_x_20567) ;  /* 0x0000000c00307947 */ /* 0x000fea0003800000 */
.L_x_20563:
        /* <DEDUP_REMOVED lines=10> */
.L_x_20571:
[----:B------:R-:W2:Y:S02]  /*3050*/  LDG.E.U16 R4, desc[UR36][R6.64] ;  /* 0x0000002406047981 */ /* 0x000ea4000c1e1500 */
[----:B--2---:R-:W-:-:S06]  /*3060*/  HADD2.F32 R4, -RZ, R4.H0_H0 ;  /* 0x20000004ff047230 */ /* 0x004fcc0000004100 */
[----:B------:R-:W0:Y:S02]  /*3070*/  F2I.S64.TRUNC R4, R4 ;  /* 0x0000000400047311 */ /* 0x000e24000020d900 */
[----:B0-----:R-:W-:Y:S01]  /*3080*/  PRMT R22, R4, 0x7610, R22 ;  /* 0x0000761004167816 */ /* 0x001fe20000000016 */
[----:B------:R-:W-:Y:S06]  /*3090*/  BRA `(.L_x_20567) ;  /* 0x0000000800f47947 */ /* 0x000fec0003800000 */
.L_x_20570:
        /* <DEDUP_REMOVED lines=10> */
.L_x_20573:
[----:B------:R-:W2:Y:S02]  /*3140*/  LDG.E.U16 R6, desc[UR36][R6.64] ;  /* 0x0000002406067981 */ /* 0x000ea4000c1e1500 */
[----:B--2---:R-:W-:-:S06]  /*3150*/  HADD2.F32 R4, -RZ, R6.H0_H0 ;  /* 0x20000006ff047230 */ /* 0x004fcc0000004100 */
[----:B------:R-:W0:Y:S02]  /*3160*/  F2I.S64.TRUNC R4, R4 ;  /* 0x0000000400047311 */ /* 0x000e24000020d900 */
[----:B0-----:R-:W-:Y:S01]  /*3170*/  PRMT R22, R4, 0x7610, R22 ;  /* 0x0000761004167816 */ /* 0x001fe20000000016 */
[----:B------:R-:W-:Y:S06]  /*3180*/  BRA `(.L_x_20567) ;  /* 0x0000000800b87947 */ /* 0x000fec0003800000 */
.L_x_20572:
[----:B------:R-:W2:Y:S02]  /*3190*/  LDG.E.64 R4, desc[UR36][R6.64] ;  /* 0x0000002406047981 */ /* 0x000ea4000c1e1b00 */
[----:B--2---:R-:W0:Y:S02]  /*31a0*/  F2I.S64.F64.TRUNC R4, R4 ;  /* 0x0000000400047311 */ /* 0x004e24000030d900 */
[----:B0-----:R-:W-:Y:S01]  /*31b0*/  PRMT R22, R4, 0x7610, R22 ;  /* 0x0000761004167816 */ /* 0x001fe20000000016 */
[----:B------:R-:W-:Y:S06]  /*31c0*/  BRA `(.L_x_20567) ;  /* 0x0000000800a87947 */ /* 0x000fec0003800000 */
.L_x_20562:
        /* <DEDUP_REMOVED lines=12> */
.L_x_20576:
[----:B------:R-:W2:Y:S02]  /*3290*/  LDG.E.64 R6, desc[UR36][R6.64] ;  /* 0x0000002406067981 */ /* 0x000ea4000c1e1b00 */
[----:B--2---:R-:W0:Y:S02]  /*32a0*/  F2I.S64.F64.TRUNC R4, R6 ;  /* 0x0000000600047311 */ /* 0x004e24000030d900 */
[----:B0-----:R-:W-:Y:S01]  /*32b0*/  PRMT R22, R4, 0x7610, R22 ;  /* 0x0000761004167816 */ /* 0x001fe20000000016 */
[----:B------:R-:W-:Y:S06]  /*32c0*/  BRA `(.L_x_20567) ;  /* 0x0000000800687947 */ /* 0x000fec0003800000 */
.L_x_20575:
        /* <DEDUP_REMOVED lines=27> */
.L_x_20578:
        /* <DEDUP_REMOVED lines=15> */
.L_x_20577:
[----:B------:R-:W2:Y:S02]  /*3570*/  LDG.E.U16 R4, desc[UR36][R6.64] ;  /* 0x0000002406047981 */ /* 0x000ea4000c1e1500 */
[----:B--2---:R-:W-:-:S06]  /*3580*/  IMAD.U32 R4, R4, 0x10000, RZ ;  /* 0x0001000004047824 */ /* 0x004fcc00078e00ff */
[----:B------:R-:W0:Y:S02]  /*3590*/  F2I.S64.TRUNC R4, R4 ;  /* 0x0000000400047311 */ /* 0x000e24000020d900 */
[----:B0-----:R-:W-:Y:S01]  /*35a0*/  PRMT R22, R4, 0x7610, R22 ;  /* 0x0000761004167816 */ /* 0x001fe20000000016 */
[----:B------:R-:W-:Y:S06]  /*35b0*/  BRA `(.L_x_20567) ;  /* 0x0000000400ac7947 */ /* 0x000fec0003800000 */
.L_x_20574:
        /* <DEDUP_REMOVED lines=10> */
.L_x_20581:
        /* <DEDUP_REMOVED lines=21> */
.L_x_20585:
[----:B------:R-:W-:Y:S05]  /*37b0*/  BSYNC.RECONVERGENT B1 ;  /* 0x0000000000017941 */ /* 0x000fea0003800200 */
.L_x_20584:
[----:B------:R-:W-:Y:S01]  /*37c0*/  IMAD.SHL.U32 R0, R0, 0x100000, RZ ;  /* 0x0010000000007824 */ /* 0x000fe200078e00ff */
[----:B------:R-:W-:-:S04]  /*37d0*/  LEA R3, R3, 0x3b800000, 0x17 ;  /* 0x3b80000003037811 */ /* 0x000fc800078eb8ff */
[----:B------:R-:W-:-:S07]  /*37e0*/  LOP3.LUT R4, R3, R0, R7, 0xfe, !PT ;  /* 0x0000000003047212 */ /* 0x000fce00078efe07 */
.L_x_20583:
[----:B------:R-:W-:Y:S05]  /*37f0*/  BSYNC.RECONVERGENT B0 ;  /* 0x0000000000007941 */ /* 0x000fea0003800200 */
.L_x_20582:
[----:B------:R-:W0:Y:S02]  /*3800*/  F2I.S64.TRUNC R4, R4 ;  /* 0x0000000400047311 */ /* 0x000e24000020d900 */
[----:B0-----:R-:W-:Y:S01]  /*3810*/  PRMT R22, R4, 0x7610, R22 ;  /* 0x0000761004167816 */ /* 0x001fe20000000016 */
[----:B------:R-:W-:Y:S06]  /*3820*/  BRA `(.L_x_20567) ;  /* 0x0000000400107947 */ /* 0x000fec0003800000 */
.L_x_20580:
        /* <DEDUP_REMOVED lines=21> */
.L_x_20589:
[----:B------:R-:W-:Y:S05]  /*3980*/  BSYNC.RECONVERGENT B1 ;  /* 0x0000000000017941 */ /* 0x000fea0003800200 */
.L_x_20588:
[----:B------:R-:W-:Y:S01]  /*3990*/  IMAD.SHL.U32 R0, R0, 0x200000, RZ ;  /* 0x0020000000007824 */ /* 0x000fe200078e00ff */
[----:B------:R-:W-:-:S04]  /*39a0*/  LEA R3, R3, 0x37800000, 0x17 ;  /* 0x3780000003037811 */ /* 0x000fc800078eb8ff */
[----:B------:R-:W-:-:S07]  /*39b0*/  LOP3.LUT R4, R3, R0, R7, 0xfe, !PT ;  /* 0x0000000003047212 */ /* 0x000fce00078efe07 */
.L_x_20587:
[----:B------:R-:W-:Y:S05]  /*39c0*/  BSYNC.RECONVERGENT B0 ;  /* 0x0000000000007941 */ /* 0x000fea0003800200 */
.L_x_20586:
[----:B------:R-:W0:Y:S02]  /*39d0*/  F2I.S64.TRUNC R4, R4 ;  /* 0x0000000400047311 */ /* 0x000e24000020d900 */
[----:B0-----:R-:W-:Y:S01]  /*39e0*/  PRMT R22, R4, 0x7610, R22 ;  /* 0x0000761004167816 */ /* 0x001fe20000000016 */
[----:B------:R-:W-:Y:S06]  /*39f0*/  BRA `(.L_x_20567) ;  /* 0x00000000009c7947 */ /* 0x000fec0003800000 */
.L_x_20579:
        /* <DEDUP_REMOVED lines=14> */
.L_x_20593:
[----:B------:R-:W-:Y:S05]  /*3ae0*/  BSYNC.RECONVERGENT B0 ;  /* 0x0000000000007941 */ /* 0x000fea0003800200 */
.L_x_20592:
[----:B------:R-:W0:Y:S02]  /*3af0*/  F2I.S64.TRUNC R4, R4 ;  /* 0x0000000400047311 */ /* 0x000e24000020d900 */
[----:B0-----:R-:W-:Y:S01]  /*3b00*/  PRMT R22, R4, 0x7610, R22 ;  /* 0x0000761004167816 */ /* 0x001fe20000000016 */
[----:B------:R-:W-:Y:S06]  /*3b10*/  BRA `(.L_x_20567) ;  /* 0x0000000000547947 */ /* 0x000fec0003800000 */
.L_x_20566:
        /* <DEDUP_REMOVED lines=16> */
.L_x_20594:
[----:B------:R-:W-:Y:S01]  /*3c20*/  PRMT R22, RZ, 0x7610, R22 ;  /* 0x00007610ff167816 */ /* 0x000fe20000000016 */
[----:B------:R-:W-:Y:S06]  /*3c30*/  BRA `(.L_x_20567) ;  /* 0x00000000000c7947 */ /* 0x000fec0003800000 */
.L_x_20591:
[----:B------:R1:W5:Y:S01]  /*3c40*/  LDG.E.U8 R22, desc[UR36][R6.64] ;  /* 0x0000002406167981 */ /* 0x000362000c1e1100 */
[----:B------:R-:W-:Y:S05]  /*3c50*/  BRA `(.L_x_20567) ;  /* 0x0000000000047947 */ /* 0x000fea0003800000 */
.L_x_20590:
[----:B------:R2:W5:Y:S02]  /*3c60*/  LDG.E.U8 R22, desc[UR36][R6.64] ;  /* 0x0000002406167981 */ /* 0x000564000c1e1100 */
.L_x_20567:
[----:B------:R-:W-:-:S07]  /*3c70*/  VIADD R27, R27, 0x80 ;  /* 0x000000801b1b7836 */ /* 0x000fce0000000000 */
.L_x_20528:
[----:B------:R-:W-:Y:S05]  /*3c80*/  BSYNC.RECONVERGENT B6 ;  /* 0x0000000000067941 */ /* 0x000fea0003800200 */
.L_x_20527:
        /* <DEDUP_REMOVED lines=24> */
.L_x_20600:
[----:B------:R3:W5:Y:S01]  /*3e10*/  LDG.E.U8 R17, desc[UR36][R6.64] ;  /* 0x0000002406117981 */ /* 0x000762000c1e1100 */
[----:B------:R-:W-:Y:S05]  /*3e20*/  BRA `(.L_x_20602) ;  /* 0x0000000c00607947 */ /* 0x000fea0003800000 */
.L_x_20599:
        /* <DEDUP_REMOVED lines=8> */
.L_x_20604:
[----:B------:R0:W5:Y:S01]  /*3eb0*/  LDG.E.U8 R17, desc[UR36][R6.64] ;  /* 0x0000002406117981 */ /* 0x000162000c1e1100 */
[----:B------:R-:W-:Y:S05]  /*3ec0*/  BRA `(.L_x_20602) ;  /* 0x0000000c00387947 */ /* 0x000fea0003800000 */
.L_x_20603:
[----:B------:R0:W5:Y:S01]  /*3ed0*/  LDG.E.U16 R17, desc[UR36][R6.64] ;  /* 0x0000002406117981 */ /* 0x000162000c1e1500 */
[----:B------:R-:W-:Y:S05]  /*3ee0*/  BRA `(.L_x_20602) ;  /* 0x0000000c00307947 */ /* 0x000fea0003800000 */
.L_x_20598:
        /* <DEDUP_REMOVED lines=10> */
.L_x_20606:
[----:B------:R-:W2:Y:S02]  /*3f90*/  LDG.E.U16 R4, desc[UR36][R6.64] ;  /* 0x0000002406047981 */ /* 0x000ea4000c1e1500 */
[----:B--2---:R-:W-:-:S06]  /*3fa0*/  HADD2.F32 R4, -RZ, R4.H0_H0 ;  /* 0x20000004ff047230 */ /* 0x004fcc0000004100 */
[----:B------:R-:W0:Y:S02]  /*3fb0*/  F2I.S64.TRUNC R4, R4 ;  /* 0x0000000400047311 */ /* 0x000e24000020d900 */
[----:B0-----:R-:W-:Y:S01]  /*3fc0*/  PRMT R17, R4, 0x7610, R17 ;  /* 0x0000761004117816 */ /* 0x001fe20000000011 */
[----:B------:R-:W-:Y:S06]  /*3fd0*/  BRA `(.L_x_20602) ;  /* 0x0000000800f47947 */ /* 0x000fec0003800000 */
.L_x_20605:
        /* <DEDUP_REMOVED lines=10> */
.L_x_20608:
[----:B------:R-:W2:Y:S02]  /*4080*/  LDG.E.U16 R6, desc[UR36][R6.64] ;  /* 0x0000002406067981 */ /* 0x000ea4000c1e1500 */
[----:B--2---:R-:W-:-:S06]  /*4090*/  HADD2.F32 R4, -RZ, R6.H0_H0 ;  /* 0x20000006ff047230 */ /* 0x004fcc0000004100 */
[----:B------:R-:W0:Y:S02]  /*40a0*/  F2I.S64.TRUNC R4, R4 ;  /* 0x0000000400047311 */ /* 0x000e24000020d900 */
[----:B0-----:R-:W-:Y:S01]  /*40b0*/  PRMT R17, R4, 0x7610, R17 ;  /* 0x0000761004117816 */ /* 0x001fe20000000011 */
[----:B------:R-:W-:Y:S06]  /*40c0*/  BRA `(.L_x_20602) ;  /* 0x0000000800b87947 */ /* 0x000fec0003800000 */
.L_x_20607:
[----:B------:R-:W2:Y:S02]  /*40d0*/  LDG.E.64 R4, desc[UR36][R6.64] ;  /* 0x0000002406047981 */ /* 0x000ea4000c1e1b00 */
[----:B--2---:R-:W0:Y:S02]  /*40e0*/  F2I.S64.F64.TRUNC R4, R4 ;  /* 0x0000000400047311 */ /* 0x004e24000030d900 */
[----:B0-----:R-:W-:Y:S01]  /*40f0*/  PRMT R17, R4, 0x7610, R17 ;  /* 0x0000761004117816 */ /* 0x001fe20000000011 */
[----:B------:R-:W-:Y:S06]  /*4100*/  BRA `(.L_x_20602) ;  /* 0x0000000800a87947 */ /* 0x000fec0003800000 */
.L_x_20597:
        /* <DEDUP_REMOVED lines=12> */
.L_x_20611:
[----:B------:R-:W2:Y:S02]  /*41d0*/  LDG.E.64 R6, desc[UR36][R6.64] ;  /* 0x0000002406067981 */ /* 0x000ea4000c1e1b00 */
[----:B--2---:R-:W0:Y:S02]  /*41e0*/  F2I.S64.F64.TRUNC R4, R6 ;  /* 0x0000000600047311 */ /* 0x004e24000030d900 */
[----:B0-----:R-:W-:Y:S01]  /*41f0*/  PRMT R17, R4, 0x7610, R17 ;  /* 0x0000761004117816 */ /* 0x001fe20000000011 */
[----:B------:R-:W-:Y:S06]  /*4200*/  BRA `(.L_x_20602) ;  /* 0x0000000800687947 */ /* 0x000fec0003800000 */
.L_x_20610:
        /* <DEDUP_REMOVED lines=27> */
.L_x_20613:
        /* <DEDUP_REMOVED lines=15> */
.L_x_20612:
[----:B------:R-:W2:Y:S02]  /*44b0*/  LDG.E.U16 R4, desc[UR36][R6.64] ;  /* 0x0000002406047981 */ /* 0x000ea4000c1e1500 */
[----:B--2---:R-:W-:-:S06]  /*44c0*/  IMAD.U32 R4, R4, 0x10000, RZ ;  /* 0x0001000004047824 */ /* 0x004fcc00078e00ff */
[----:B------:R-:W0:Y:S02]  /*44d0*/  F2I.S64.TRUNC R4, R4 ;  /* 0x0000000400047311 */ /* 0x000e24000020d900 */
[----:B0-----:R-:W-:Y:S01]  /*44e0*/  PRMT R17, R4, 0x7610, R17 ;  /* 0x0000761004117816 */ /* 0x001fe20000000011 */
[----:B------:R-:W-:Y:S06]  /*44f0*/  BRA `(.L_x_20602) ;  /* 0x0000000400ac7947 */ /* 0x000fec0003800000 */
.L_x_20609:
        /* <DEDUP_REMOVED lines=10> */
.L_x_20616:
        /* <DEDUP_REMOVED lines=21> */
.L_x_20620:
[----:B------:R-:W-:Y:S05]  /*46f0*/  BSYNC.RECONVERGENT B1 ;  /* 0x0000000000017941 */ /* 0x000fea0003800200 */
.L_x_20619:
[----:B------:R-:W-:Y:S01]  /*4700*/  IMAD.SHL.U32 R0, R0, 0x100000, RZ ;  /* 0x0010000000007824 */ /* 0x000fe200078e00ff */
[----:B------:R-:W-:-:S04]  /*4710*/  LEA R3, R3, 0x3b800000, 0x17 ;  /* 0x3b80000003037811 */ /* 0x000fc800078eb8ff */
[----:B------:R-:W-:-:S07]  /*4720*/  LOP3.LUT R4, R3, R0, R7, 0xfe, !PT ;  /* 0x0000000003047212 */ /* 0x000fce00078efe07 */
.L_x_20618:
[----:B------:R-:W-:Y:S05]  /*4730*/  BSYNC.RECONVERGENT B0 ;  /* 0x0000000000007941 */ /* 0x000fea0003800200 */
.L_x_20617:
[----:B------:R-:W0:Y:S02]  /*4740*/  F2I.S64.TRUNC R4, R4 ;  /* 0x0000000400047311 */ /* 0x000e24000020d900 */
[----:B0-----:R-:W-:Y:S01]  /*4750*/  PRMT R17, R4, 0x7610, R17 ;  /* 0x0000761004117816 */ /* 0x001fe20000000011 */
[----:B------:R-:W-:Y:S06]  /*4760*/  BRA `(.L_x_20602) ;  /* 0x0000000400107947 */ /* 0x000fec0003800000 */
.L_x_20615:
        /* <DEDUP_REMOVED lines=21> */
.L_x_20624:
[----:B------:R-:W-:Y:S05]  /*48c0*/  BSYNC.RECONVERGENT B1 ;  /* 0x0000000000017941 */ /* 0x000fea0003800200 */
.L_x_20623:
[----:B------:R-:W-:Y:S01]  /*48d0*/  IMAD.SHL.U32 R0, R0, 0x200000, RZ ;  /* 0x0020000000007824 */ /* 0x000fe200078e00ff */
[----:B------:R-:W-:-:S04]  /*48e0*/  LEA R3, R3, 0x37800000, 0x17 ;  /* 0x3780000003037811 */ /* 0x000fc800078eb8ff */
[----:B------:R-:W-:-:S07]  /*48f0*/  LOP3.LUT R4, R3, R0, R7, 0xfe, !PT ;  /* 0x0000000003047212 */ /* 0x000fce00078efe07 */
.L_x_20622:
[----:B------:R-:W-:Y:S05]  /*4900*/  BSYNC.RECONVERGENT B0 ;  /* 0x0000000000007941 */ /* 0x000fea0003800200 */
.L_x_20621:
[----:B------:R-:W0:Y:S02]  /*4910*/  F2I.S64.TRUNC R4, R4 ;  /* 0x0000000400047311 */ /* 0x000e24000020d900 */
[----:B0-----:R-:W-:Y:S01]  /*4920*/  PRMT R17, R4, 0x7610, R17 ;  /* 0x0000761004117816 */ /* 0x001fe20000000011 */
[----:B------:R-:W-:Y:S06]  /*4930*/  BRA `(.L_x_20602) ;  /* 0x00000000009c7947 */ /* 0x000fec0003800000 */
.L_x_20614:
        /* <DEDUP_REMOVED lines=14> */
.L_x_20628:
[----:B------:R-:W-:Y:S05]  /*4a20*/  BSYNC.RECONVERGENT B0 ;  /* 0x0000000000007941 */ /* 0x000fea0003800200 */
.L_x_20627:
[----:B------:R-:W0:Y:S02]  /*4a30*/  F2I.S64.TRUNC R4, R4 ;  /* 0x0000000400047311 */ /* 0x000e24000020d900 */
[----:B0-----:R-:W-:Y:S01]  /*4a40*/  PRMT R17, R4, 0x7610, R17 ;  /* 0x0000761004117816 */ /* 0x001fe20000000011 */
[----:B------:R-:W-:Y:S06]  /*4a50*/  BRA `(.L_x_20602) ;  /* 0x0000000000547947 */ /* 0x000fec0003800000 */
.L_x_20601:
        /* <DEDUP_REMOVED lines=16> */
.L_x_20629:
[----:B------:R-:W-:Y:S01]  /*4b60*/  PRMT R17, RZ, 0x7610, R17 ;  /* 0x00007610ff117816 */ /* 0x000fe20000000011 */
[----:B------:R-:W-:Y:S06]  /*4b70*/  BRA `(.L_x_20602) ;  /* 0x00000000000c7947 */ /* 0x000fec0003800000 */
.L_x_20626:
[----:B------:R1:W5:Y:S01]  /*4b80*/  LDG.E.U8 R17, desc[UR36][R6.64] ;  /* 0x0000002406117981 */ /* 0x000362000c1e1100 */
[----:B------:R-:W-:Y:S05]  /*4b90*/  BRA `(.L_x_20602) ;  /* 0x0000000000047947 */ /* 0x000fea0003800000 */
.L_x_20625:
[----:B------:R2:W5:Y:S02]  /*4ba0*/  LDG.E.U8 R17, desc[UR36][R6.64] ;  /* 0x0000002406117981 */ /* 0x000564000c1e1100 */
.L_x_20602:
        /* <DEDUP_REMOVED lines=18> */
.L_x_20633:
[----:B------:R0:W5:Y:S01]  /*4cd0*/  LDG.E.U8 R24, desc[UR36][R6.64] ;  /* 0x0000002406187981 */ /* 0x000162000c1e1100 */
[----:B------:R-:W-:Y:S05]  /*4ce0*/  BRA `(.L_x_20635) ;  /* 0x0000000c00607947 */ /* 0x000fea0003800000 */
.L_x_20632:
        /* <DEDUP_REMOVED lines=8> */
.L_x_20637:
[----:B------:R4:W5:Y:S01]  /*4d70*/  LDG.E.U8 R24, desc[UR36][R6.64] ;  /* 0x0000002406187981 */ /* 0x000962000c1e1100 */
[----:B------:R-:W-:Y:S05]  /*4d80*/  BRA `(.L_x_20635) ;  /* 0x0000000c00387947 */ /* 0x000fea0003800000 */
.L_x_20636:
[----:B------:R3:W5:Y:S01]  /*4d90*/  LDG.E.U16 R24, desc[UR36][R6.64] ;  /* 0x0000002406187981 */ /* 0x000762000c1e1500 */
[----:B------:R-:W-:Y:S05]  /*4da0*/  BRA `(.L_x_20635) ;  /* 0x0000000c00307947 */ /* 0x000fea0003800000 */
.L_x_20631:
        /* <DEDUP_REMOVED lines=10> */
.L_x_20639:
[----:B------:R-:W2:Y:S02]  /*4e50*/  LDG.E.U16 R4, desc[UR36][R6.64] ;  /* 0x0000002406047981 */ /* 0x000ea4000c1e1500 */
[----:B--2---:R-:W-:-:S06]  /*4e60*/  HADD2.F32 R4, -RZ, R4.H0_H0 ;  /* 0x20000004ff047230 */ /* 0x004fcc0000004100 */
[----:B------:R-:W0:Y:S02]  /*4e70*/  F2I.S64.TRUNC R4, R4 ;  /* 0x0000000400047311 */ /* 0x000e24000020d900 */
[----:B0-----:R-:W-:Y:S01]  /*4e80*/  PRMT R24, R4, 0x7610, R24 ;  /* 0x0000761004187816 */ /* 0x001fe20000000018 */
[----:B------:R-:W-:Y:S06]  /*4e90*/  BRA `(.L_x_20635) ;  /* 0x0000000800f47947 */ /* 0x000fec0003800000 */
.L_x_20638:
        /* <DEDUP_REMOVED lines=10> */
.L_x_20641:
[----:B------:R-:W2:Y:S02]  /*4f40*/  LDG.E.U16 R6, desc[UR36][R6.64] ;  /* 0x0000002406067981 */ /* 0x000ea4000c1e1500 */
[----:B--2---:R-:W-:-:S06]  /*4f50*/  HADD2.F32 R4, -RZ, R6.H0_H0 ;  /* 0x20000006ff047230 */ /* 0x004fcc0000004100 */
[----:B------:R-:W0:Y:S02]  /*4f60*/  F2I.S64.TRUNC R4, R4 ;  /* 0x0000000400047311 */ /* 0x000e24000020d900 */
[----:B0-----:R-:W-:Y:S01]  /*4f70*/  PRMT R24, R4, 0x7610, R24 ;  /* 0x0000761004187816 */ /* 0x001fe20000000018 */
[----:B------:R-:W-:Y:S06]  /*4f80*/  BRA `(.L_x_20635) ;  /* 0x0000000800b87947 */ /* 0x000fec0003800000 */
.L_x_20640:
[----:B------:R-:W2:Y:S02]  /*4f90*/  LDG.E.64 R4, desc[UR36][R6.64] ;  /* 0x0000002406047981 */ /* 0x000ea4000c1e1b00 */
[----:B--2---:R-:W0:Y:S02]  /*4fa0*/  F2I.S64.F64.TRUNC R4, R4 ;  /* 0x0000000400047311 */ /* 0x004e24000030d900 */
[----:B0-----:R-:W-:Y:S01]  /*4fb0*/  PRMT R24, R4, 0x7610, R24 ;  /* 0x0000761004187816 */ /* 0x001fe20000000018 */
[----:B------:R-:W-:Y:S06]  /*4fc0*/  BRA `(.L_x_20635) ;  /* 0x0000000800a87947 */ /* 0x000fec0003800000 */
.L_x_20630:
        /* <DEDUP_REMOVED lines=12> */
.L_x_20644:
[----:B------:R-:W2:Y:S02]  /*5090*/  LDG.E.64 R6, desc[UR36][R6.64] ;  /* 0x0000002406067981 */ /* 0x000ea4000c1e1b00 */
[----:B--2---:R-:W0:Y:S02]  /*50a0*/  F2I.S64.F64.TRUNC R4, R6 ;  /* 0x0000000600047311 */ /* 0x004e24000030d900 */
[----:B0-----:R-:W-:Y:S01]  /*50b0*/  PRMT R24, R4, 0x7610, R24 ;  /* 0x0000761004187816 */ /* 0x001fe20000000018 */
[----:B------:R-:W-:Y:S06]  /*50c0*/  BRA `(.L_x_20635) ;  /* 0x0000000800687947 */ /* 0x000fec0003800000 */
.L_x_20643:
        /* <DEDUP_REMOVED lines=27> */
.L_x_20646:
        /* <DEDUP_REMOVED lines=15> */
.L_x_20645:
[----:B------:R-:W2:Y:S02]  /*5370*/  LDG.E.U16 R4, desc[UR36][R6.64] ;  /* 0x0000002406047981 */ /* 0x000ea4000c1e1500 */
[----:B--2---:R-:W-:-:S06]  /*5380*/  IMAD.U32 R4, R4, 0x10000, RZ ;  /* 0x0001000004047824 */ /* 0x004fcc00078e00ff */
[----:B------:R-:W0:Y:S02]  /*5390*/  F2I.S64.TRUNC R4, R4 ;  /* 0x0000000400047311 */ /* 0x000e24000020d900 */
[----:B0-----:R-:W-:Y:S01]  /*53a0*/  PRMT R24, R4, 0x7610, R24 ;  /* 0x0000761004187816 */ /* 0x001fe20000000018 */
[----:B------:R-:W-:Y:S06]  /*53b0*/  BRA `(.L_x_20635) ;  /* 0x0000000400ac7947 */ /* 0x000fec0003800000 */
.L_x_20642:
        /* <DEDUP_REMOVED lines=10> */
.L_x_20649:
        /* <DEDUP_REMOVED lines=21> */
.L_x_20653:
[----:B------:R-:W-:Y:S05]  /*55b0*/  BSYNC.RECONVERGENT B1 ;  /* 0x0000000000017941 */ /* 0x000fea0003800200 */
.L_x_20652:
[----:B------:R-:W-:Y:S01]  /*55c0*/  IMAD.SHL.U32 R0, R0, 0x100000, RZ ;  /* 0x0010000000007824 */ /* 0x000fe200078e00ff */
[----:B------:R-:W-:-:S04]  /*55d0*/  LEA R3, R3, 0x3b800000, 0x17 ;  /* 0x3b80000003037811 */ /* 0x000fc800078eb8ff */
[----:B------:R-:W-:-:S07]  /*55e0*/  LOP3.LUT R4, R3, R0, R7, 0xfe, !PT ;  /* 0x0000000003047212 */ /* 0x000fce00078efe07 */
.L_x_20651:
[----:B------:R-:W-:Y:S05]  /*55f0*/  BSYNC.RECONVERGENT B0 ;  /* 0x0000000000007941 */ /* 0x000fea0003800200 */
.L_x_20650:
[----:B------:R-:W0:Y:S02]  /*5600*/  F2I.S64.TRUNC R4, R4 ;  /* 0x0000000400047311 */ /* 0x000e24000020d900 */
[----:B0-----:R-:W-:Y:S01]  /*5610*/  PRMT R24, R4, 0x7610, R24 ;  /* 0x0000761004187816 */ /* 0x001fe20000000018 */
[----:B------:R-:W-:Y:S06]  /*5620*/  BRA `(.L_x_20635) ;  /* 0x0000000400107947 */ /* 0x000fec0003800000 */
.L_x_20648:
        /* <DEDUP_REMOVED lines=21> */
.L_x_20657:
[----:B------:R-:W-:Y:S05]  /*5780*/  BSYNC.RECONVERGENT B1 ;  /* 0x0000000000017941 */ /* 0x000fea0003800200 */
.L_x_20656:
[----:B------:R-:W-:Y:S01]  /*5790*/  IMAD.SHL.U32 R0, R0, 0x200000, RZ ;  /* 0x0020000000007824 */ /* 0x000fe200078e00ff */
[----:B------:R-:W-:-:S04]  /*57a0*/  LEA R3, R3, 0x37800000, 0x17 ;  /* 0x3780000003037811 */ /* 0x000fc800078eb8ff */
[----:B------:R-:W-:-:S07]  /*57b0*/  LOP3.LUT R4, R3, R0, R7, 0xfe, !PT ;  /* 0x0000000003047212 */ /* 0x000fce00078efe07 */
.L_x_20655:
[----:B------:R-:W-:Y:S05]  /*57c0*/  BSYNC.RECONVERGENT B0 ;  /* 0x0000000000007941 */ /* 0x000fea0003800200 */
.L_x_20654:
[----:B------:R-:W0:Y:S02]  /*57d0*/  F2I.S64.TRUNC R4, R4 ;  /* 0x0000000400047311 */ /* 0x000e24000020d900 */
[----:B0-----:R-:W-:Y:S01]  /*57e0*/  PRMT R24, R4, 0x7610, R24 ;  /* 0x0000761004187816 */ /* 0x001fe20000000018 */
[----:B------:R-:W-:Y:S06]  /*57f0*/  BRA `(.L_x_20635) ;  /* 0x00000000009c7947 */ /* 0x000fec0003800000 */
.L_x_20647:
        /* <DEDUP_REMOVED lines=14> */
.L_x_20661:
[----:B------:R-:W-:Y:S05]  /*58e0*/  BSYNC.RECONVERGENT B0 ;  /* 0x0000000000007941 */ /* 0x000fea0003800200 */
.L_x_20660:
[----:B------:R-:W0:Y:S02]  /*58f0*/  F2I.S64.TRUNC R4, R4 ;  /* 0x0000000400047311 */ /* 0x000e24000020d900 */
[----:B0-----:R-:W-:Y:S01]  /*5900*/  PRMT R24, R4, 0x7610, R24 ;  /* 0x0000761004187816 */ /* 0x001fe20000000018 */
[----:B------:R-:W-:Y:S06]  /*5910*/  BRA `(.L_x_20635) ;  /* 0x0000000000547947 */ /* 0x000fec0003800000 */
.L_x_20634:
        /* <DEDUP_REMOVED lines=16> */
.L_x_20662:
[----:B------:R-:W-:Y:S01]  /*5a20*/  PRMT R24, RZ, 0x7610, R24 ;  /* 0x00007610ff187816 */ /* 0x000fe20000000018 */
[----:B------:R-:W-:Y:S06]  /*5a30*/  BRA `(.L_x_20635) ;  /* 0x00000000000c7947 */ /* 0x000fec0003800000 */
.L_x_20659:
[----:B------:R1:W5:Y:S01]  /*5a40*/  LDG.E.U8 R24, desc[UR36][R6.64] ;  /* 0x0000002406187981 */ /* 0x000362000c1e1100 */
[----:B------:R-:W-:Y:S05]  /*5a50*/  BRA `(.L_x_20635) ;  /* 0x0000000000047947 */ /* 0x000fea0003800000 */
.L_x_20658:
[----:B------:R2:W5:Y:S02]  /*5a60*/  LDG.E.U8 R24, desc[UR36][R6.64] ;  /* 0x0000002406187981 */ /* 0x000564000c1e1100 */
.L_x_20635:
[----:B------:R-:W-:-:S07]  /*5a70*/  VIADD R27, R27, 0x80 ;  /* 0x000000801b1b7836 */ /* 0x000fce0000000000 */
.L_x_20596:
[----:B------:R-:W-:Y:S05]  /*5a80*/  BSYNC.RECONVERGENT B6 ;  /* 0x0000000000067941 */ /* 0x000fea0003800200 */
.L_x_20595:
[----:B------:R-:W-:Y:S01]  /*5a90*/  ISETP.GE.AND P0, PT, R27, R16, PT ;  /* 0x000000101b00720c */ /* 0x000fe20003f06270 */
[----:B------:R-:W-:Y:S01]  /*5aa0*/  BSSY.RECONVERGENT B6, `(.L_x_20663) ;  /* 0x00001dd000067945 */ /* 0x000fe20003800200 */
[----:B------:R-:W-:Y:S02]  /*5ab0*/  PRMT R18, RZ, 0x7610, R18 ;  /* 0x00007610ff127816 */ /* 0x000fe40000000012 */
[----:B------:R-:W-:-:S09]  /*5ac0*/  PRMT R19, RZ, 0x7610, R19 ;  /* 0x00007610ff137816 */ /* 0x000fd20000000013 */
[----:B------:R-:W-:Y:S05]  /*5ad0*/  @P0 BRA `(.L_x_20664) ;  /* 0x0000001c00640947 */ /* 0x000fea0003800000 */
[----:B------:R-:W0:Y:S01]  /*5ae0*/  LDC.64 R4, c[0x0][0x390] ;  /* 0x0000e400ff047b82 */ /* 0x000e220000000a00 */
[----:B------:R-:W0:Y:S01]  /*5af0*/  LDCU UR5, c[0x0][0x3a8] ;  /* 0x00007500ff0577ac */ /* 0x000e220008000800 */
[----:B------:R-:W-:Y:S01]  /*5b00*/  IMAD R27, R2, 0x200, R27 ;  /* 0x00000200021b7824 */ /* 0x000fe200078e021b */
[----:B------:R-:W-:-:S04]  /*5b10*/  UPRMT UR4, UR38, 0x9910, URZ ;  /* 0x0000991026047896 */ /* 0x000fc800080000ff */
[----:B------:R-:W-:Y:S01]  /*5b20*/  UISETP.GT.AND UP0, UPT, UR4, 0x9, UPT ;  /* 0x000000090400788c */ /* 0x000fe2000bf04270 */
[----:B01234-:R-:W-:-:S05]  /*5b30*/  IMAD R7, R27, UR5, RZ ;  /* 0x000000051b077c24 */ /* 0x01ffca000f8e02ff */
[----:B------:R-:W-:-:S05]  /*5b40*/  IADD3 R6, P0, PT, R7, R4, RZ ;  /* 0x0000000407067210 */ /* 0x000fca0007f1e0ff */
        /* <DEDUP_REMOVED lines=12> */
.L_x_20668:
[----:B------:R0:W5:Y:S01]  /*5c10*/  LDG.E.U8 R19, desc[UR36][R6.64] ;  /* 0x0000002406137981 */ /* 0x000162000c1e1100 */
[----:B------:R-:W-:Y:S05]  /*5c20*/  BRA `(.L_x_20670) ;  /* 0x0000000c00607947 */ /* 0x000fea0003800000 */
.L_x_20667:
        /* <DEDUP_REMOVED lines=8> */
.L_x_20672:
[----:B------:R3:W5:Y:S01]  /*5cb0*/  LDG.E.U8 R19, desc[UR36][R6.64] ;  /* 0x0000002406137981 */ /* 0x000762000c1e1100 */
[----:B------:R-:W-:Y:S05]  /*5cc0*/  BRA `(.L_x_20670) ;  /* 0x0000000c00387947 */ /* 0x000fea0003800000 */
.L_x_20671:
[----:B------:R2:W5:Y:S01]  /*5cd0*/  LDG.E.U16 R19, desc[UR36][R6.64] ;  /* 0x0000002406137981 */ /* 0x000562000c1e1500 */
[----:B------:R-:W-:Y:S05]  /*5ce0*/  BRA `(.L_x_20670) ;  /* 0x0000000c00307947 */ /* 0x000fea0003800000 */
.L_x_20666:
        /* <DEDUP_REMOVED lines=10> */
.L_x_20674:
[----:B------:R-:W2:Y:S02]  /*5d90*/  LDG.E.U16 R4, desc[UR36][R6.64] ;  /* 0x0000002406047981 */ /* 0x000ea4000c1e1500 */
[----:B--2---:R-:W-:-:S06]  /*5da0*/  HADD2.F32 R4, -RZ, R4.H0_H0 ;  /* 0x20000004ff047230 */ /* 0x004fcc0000004100 */
[----:B------:R-:W0:Y:S02]  /*5db0*/  F2I.S64.TRUNC R4, R4 ;  /* 0x0000000400047311 */ /* 0x000e24000020d900 */
[----:B0-----:R-:W-:Y:S01]  /*5dc0*/  PRMT R19, R4, 0x7610, R19 ;  /* 0x0000761004137816 */ /* 0x001fe20000000013 */
[----:B------:R-:W-:Y:S06]  /*5dd0*/  BRA `(.L_x_20670) ;  /* 0x0000000800f47947 */ /* 0x000fec0003800000 */
.L_x_20673:
        /* <DEDUP_REMOVED lines=10> */
.L_x_20676:
[----:B------:R-:W2:Y:S02]  /*5e80*/  LDG.E.U16 R6, desc[UR36][R6.64] ;  /* 0x0000002406067981 */ /* 0x000ea4000c1e1500 */
[----:B--2---:R-:W-:-:S06]  /*5e90*/  HADD2.F32 R4, -RZ, R6.H0_H0 ;  /* 0x20000006ff047230 */ /* 0x004fcc0000004100 */
[----:B------:R-:W0:Y:S02]  /*5ea0*/  F2I.S64.TRUNC R4, R4 ;  /* 0x0000000400047311 */ /* 0x000e24000020d900 */
[----:B0-----:R-:W-:Y:S01]  /*5eb0*/  PRMT R19, R4, 0x7610, R19 ;  /* 0x0000761004137816 */ /* 0x001fe20000000013 */
[----:B------:R-:W-:Y:S06]  /*5ec0*/  BRA `(.L_x_20670) ;  /* 0x0000000800b87947 */ /* 0x000fec0003800000 */
.L_x_20675:
[----:B------:R-:W2:Y:S02]  /*5ed0*/  LDG.E.64 R4, desc[UR36][R6.64] ;  /* 0x0000002406047981 */ /* 0x000ea4000c1e1b00 */
[----:B--2---:R-:W0:Y:S02]  /*5ee0*/  F2I.S64.F64.TRUNC R4, R4 ;  /* 0x0000000400047311 */ /* 0x004e24000030d900 */
[----:B0-----:R-:W-:Y:S01]  /*5ef0*/  PRMT R19, R4, 0x7610, R19 ;  /* 0x0000761004137816 */ /* 0x001fe20000000013 */
[----:B------:R-:W-:Y:S06]  /*5f00*/  BRA `(.L_x_20670) ;  /* 0x0000000800a87947 */ /* 0x000fec0003800000 */
.L_x_20665:
        /* <DEDUP_REMOVED lines=12> */
.L_x_20679:
[----:B------:R-:W2:Y:S02]  /*5fd0*/  LDG.E.64 R6, desc[UR36][R6.64] ;  /* 0x0000002406067981 */ /* 0x000ea4000c1e1b00 */
[----:B--2---:R-:W0:Y:S02]  /*5fe0*/  F2I.S64.F64.TRUNC R4, R6 ;  /* 0x0000000600047311 */ /* 0x004e24000030d900 */
[----:B0-----:R-:W-:Y:S01]  /*5ff0*/  PRMT R19, R4, 0x7610, R19 ;  /* 0x0000761004137816 */ /* 0x001fe20000000013 */
[----:B------:R-:W-:Y:S06]  /*6000*/  BRA `(.L_x_20670) ;  /* 0x0000000800687947 */ /* 0x000fec0003800000 */
.L_x_20678:
        /* <DEDUP_REMOVED lines=27> */
.L_x_20681:
        /* <DEDUP_REMOVED lines=15> */
.L_x_20680:
[----:B------:R-:W2:Y:S02]  /*62b0*/  LDG.E.U16 R4, desc[UR36][R6.64] ;  /* 0x0000002406047981 */ /* 0x000ea4000c1e1500 */
[----:B--2---:R-:W-:-:S06]  /*62c0*/  IMAD.U32 R4, R4, 0x10000, RZ ;  /* 0x0001000004047824 */ /* 0x004fcc00078e00ff */
[----:B------:R-:W0:Y:S02]  /*62d0*/  F2I.S64.TRUNC R4, R4 ;  /* 0x0000000400047311 */ /* 0x000e24000020d900 */
[----:B0-----:R-:W-:Y:S01]  /*62e0*/  PRMT R19, R4, 0x7610, R19 ;  /* 0x0000761004137816 */ /* 0x001fe20000000013 */
[----:B------:R-:W-:Y:S06]  /*62f0*/  BRA `(.L_x_20670) ;  /* 0x0000000400ac7947 */ /* 0x000fec0003800000 */
.L_x_20677:
        /* <DEDUP_REMOVED lines=10> */
.L_x_20684:
        /* <DEDUP_REMOVED lines=21> */
.L_x_20688:
[----:B------:R-:W-:Y:S05]  /*64f0*/  BSYNC.RECONVERGENT B1 ;  /* 0x0000000000017941 */ /* 0x000fea0003800200 */
.L_x_20687:
[----:B------:R-:W-:Y:S01]  /*6500*/  IMAD.SHL.U32 R0, R0, 0x100000, RZ ;  /* 0x0010000000007824 */ /* 0x000fe200078e00ff */
[----:B------:R-:W-:-:S04]  /*6510*/  LEA R3, R3, 0x3b800000, 0x17 ;  /* 0x3b80000003037811 */ /* 0x000fc800078eb8ff */
[----:B------:R-:W-:-:S07]  /*6520*/  LOP3.LUT R4, R3, R0, R7, 0xfe, !PT ;  /* 0x0000000003047212 */ /* 0x000fce00078efe07 */
.L_x_20686:
[----:B------:R-:W-:Y:S05]  /*6530*/  BSYNC.RECONVERGENT B0 ;  /* 0x0000000000007941 */ /* 0x000fea0003800200 */
.L_x_20685:
[----:B------:R-:W0:Y:S02]  /*6540*/  F2I.S64.TRUNC R4, R4 ;  /* 0x0000000400047311 */ /* 0x000e24000020d900 */
[----:B0-----:R-:W-:Y:S01]  /*6550*/  PRMT R19, R4, 0x7610, R19 ;  /* 0x0000761004137816 */ /* 0x001fe20000000013 */
[----:B------:R-:W-:Y:S06]  /*6560*/  BRA `(.L_x_20670) ;  /* 0x0000000400107947 */ /* 0x000fec0003800000 */
.L_x_20683:
        /* <DEDUP_REMOVED lines=21> */
.L_x_20692:
[----:B------:R-:W-:Y:S05]  /*66c0*/  BSYNC.RECONVERGENT B1 ;  /* 0x0000000000017941 */ /* 0x000fea0003800200 */
.L_x_20691:
[----:B------:R-:W-:Y:S01]  /*66d0*/  IMAD.SHL.U32 R0, R0, 0x200000, RZ ;  /* 0x0020000000007824 */ /* 0x000fe200078e00ff */
[----:B------:R-:W-:-:S04]  /*66e0*/  LEA R3, R3, 0x37800000, 0x17 ;  /* 0x3780000003037811 */ /* 0x000fc800078eb8ff */
[----:B------:R-:W-:-:S07]  /*66f0*/  LOP3.LUT R4, R3, R0, R7, 0xfe, !PT ;  /* 0x0000000003047212 */ /* 0x000fce00078efe07 */
.L_x_20690:
[----:B------:R-:W-:Y:S05]  /*6700*/  BSYNC.RECONVERGENT B0 ;  /* 0x0000000000007941 */ /* 0x000fea0003800200 */
.L_x_20689:
[----:B------:R-:W0:Y:S02]  /*6710*/  F2I.S64.TRUNC R4, R4 ;  /* 0x0000000400047311 */ /* 0x000e24000020d900 */
[----:B0-----:R-:W-:Y:S01]  /*6720*/  PRMT R19, R4, 0x7610, R19 ;  /* 0x0000761004137816 */ /* 0x001fe20000000013 */
[----:B------:R-:W-:Y:S06]  /*6730*/  BRA `(.L_x_20670) ;  /* 0x00000000009c7947 */ /* 0x000fec0003800000 */
.L_x_20682:
        /* <DEDUP_REMOVED lines=14> */
.L_x_20696:
[----:B------:R-:W-:Y:S05]  /*6820*/  BSYNC.RECONVERGENT B0 ;  /* 0x0000000000007941 */ /* 0x000fea0003800200 */
.L_x_20695:
[----:B------:R-:W0:Y:S02]  /*6830*/  F2I.S64.TRUNC R4, R4 ;  /* 0x0000000400047311 */ /* 0x000e24000020d900 */
[----:B0-----:R-:W-:Y:S01]  /*6840*/  PRMT R19, R4, 0x7610, R19 ;  /* 0x0000761004137816 */ /* 0x001fe20000000013 */
[----:B------:R-:W-:Y:S06]  /*6850*/  BRA `(.L_x_20670) ;  /* 0x0000000000547947 */ /* 0x000fec0003800000 */
.L_x_20669:
        /* <DEDUP_REMOVED lines=16> */
.L_x_20697:
[----:B------:R-:W-:Y:S01]  /*6960*/  PRMT R19, RZ, 0x7610, R19 ;  /* 0x00007610ff137816 */ /* 0x000fe20000000013 */
[----:B------:R-:W-:Y:S06]  /*6970*/  BRA `(.L_x_20670) ;  /* 0x00000000000c7947 */ /* 0x000fec0003800000 */
.L_x_20694:
[----:B------:R0:W5:Y:S01]  /*6980*/  LDG.E.U8 R19, desc[UR36][R6.64] ;  /* 0x0000002406137981 */ /* 0x000162000c1e1100 */
[----:B------:R-:W-:Y:S05]  /*6990*/  BRA `(.L_x_20670) ;  /* 0x0000000000047947 */ /* 0x000fea0003800000 */
.L_x_20693:
[----:B------:R0:W5:Y:S02]  /*69a0*/  LDG.E.U8 R19, desc[UR36][R6.64] ;  /* 0x0000002406137981 */ /* 0x000164000c1e1100 */
.L_x_20670:
[----:B------:R-:W1:Y:S01]  /*69b0*/  LDCU.U8 UR6, c[0x0][0x3a5] ;  /* 0x000074a0ff0677ac */ /* 0x000e620008000000 */
[----:B------:R-:W0:Y:S01]  /*69c0*/  LDC.64 R4, c[0x0][0x398] ;  /* 0x0000e600ff047b82 */ /* 0x000e220000000a00 */
[----:B------:R-:W0:Y:S01]  /*69d0*/  LDCU UR5, c[0x0][0x3ac] ;  /* 0x00007580ff0577ac */ /* 0x000e220008000800 */
[----:B-1----:R-:W-:-:S04]  /*69e0*/  UPRMT UR4, UR6, 0x9910, URZ ;  /* 0x0000991006047896 */ /* 0x002fc800080000ff */
[----:B------:R-:W-:Y:S01]  /*69f0*/  UISETP.GT.AND UP0, UPT, UR4, 0x9, UPT ;  /* 0x000000090400788c */ /* 0x000fe2000bf04270 */
[----:B0-234-:R-:W-:-:S05]  /*6a00*/  IMAD R7, R27, UR5, RZ ;  /* 0x000000051b077c24 */ /* 0x01dfca000f8e02ff */
        /* <DEDUP_REMOVED lines=13> */
.L_x_20701:
[----:B------:R0:W5:Y:S01]  /*6ae0*/  LDG.E.U8 R18, desc[UR36][R6.64] ;  /* 0x0000002406127981 */ /* 0x000162000c1e1100 */
[----:B------:R-:W-:Y:S05]  /*6af0*/  BRA `(.L_x_20664) ;  /* 0x0000000c005c7947 */ /* 0x000fea0003800000 */
.L_x_20700:
        /* <DEDUP_REMOVED lines=8> */
.L_x_20704:
[----:B------:R0:W5:Y:S01]  /*6b80*/  LDG.E.U8 R18, desc[UR36][R6.64] ;  /* 0x0000002406127981 */ /* 0x000162000c1e1100 */
[----:B------:R-:W-:Y:S05]  /*6b90*/  BRA `(.L_x_20664) ;  /* 0x0000000c00347947 */ /* 0x000fea0003800000 */
.L_x_20703:
[----:B------:R0:W5:Y:S01]  /*6ba0*/  LDG.E.U16 R18, desc[UR36][R6.64] ;  /* 0x0000002406127981 */ /* 0x000162000c1e1500 */
[----:B------:R-:W-:Y:S05]  /*6bb0*/  BRA `(.L_x_20664) ;  /* 0x0000000c002c7947 */ /* 0x000fea0003800000 */
.L_x_20699:
        /* <DEDUP_REMOVED lines=10> */
.L_x_20706:
[----:B------:R-:W2:Y:S02]  /*6c60*/  LDG.E.U16 R4, desc[UR36][R6.64] ;  /* 0x0000002406047981 */ /* 0x000ea4000c1e1500 */
[----:B--2---:R-:W-:-:S06]  /*6c70*/  HADD2.F32 R4, -RZ, R4.H0_H0 ;  /* 0x20000004ff047230 */ /* 0x004fcc0000004100 */
[----:B------:R-:W0:Y:S02]  /*6c80*/  F2I.S64.TRUNC R4, R4 ;  /* 0x0000000400047311 */ /* 0x000e24000020d900 */
[----:B0-----:R-:W-:Y:S01]  /*6c90*/  PRMT R18, R4, 0x7610, R18 ;  /* 0x0000761004127816 */ /* 0x001fe20000000012 */
[----:B------:R-:W-:Y:S06]  /*6ca0*/  BRA `(.L_x_20664) ;  /* 0x0000000800f07947 */ /* 0x000fec0003800000 */
.L_x_20705:
        /* <DEDUP_REMOVED lines=10> */
.L_x_20708:
[----:B------:R-:W2:Y:S02]  /*6d50*/  LDG.E.U16 R6, desc[UR36][R6.64] ;  /* 0x0000002406067981 */ /* 0x000ea4000c1e1500 */
[----:B--2---:R-:W-:-:S06]  /*6d60*/  HADD2.F32 R4, -RZ, R6.H0_H0 ;  /* 0x20000006ff047230 */ /* 0x004fcc0000004100 */
[----:B------:R-:W0:Y:S02]  /*6d70*/  F2I.S64.TRUNC R4, R4 ;  /* 0x0000000400047311 */ /* 0x000e24000020d900 */
[----:B0-----:R-:W-:Y:S01]  /*6d80*/  PRMT R18, R4, 0x7610, R18 ;  /* 0x0000761004127816 */ /* 0x001fe20000000012 */
[----:B------:R-:W-:Y:S06]  /*6d90*/  BRA `(.L_x_20664) ;  /* 0x0000000800b47947 */ /* 0x000fec0003800000 */
.L_x_20707:
[----:B------:R-:W2:Y:S02]  /*6da0*/  LDG.E.64 R4, desc[UR36][R6.64] ;  /* 0x0000002406047981 */ /* 0x000ea4000c1e1b00 */
[----:B--2---:R-:W0:Y:S02]  /*6db0*/  F2I.S64.F64.TRUNC R4, R4 ;  /* 0x0000000400047311 */ /* 0x004e24000030d900 */
[----:B0-----:R-:W-:Y:S01]  /*6dc0*/  PRMT R18, R4, 0x7610, R18 ;  /* 0x0000761004127816 */ /* 0x001fe20000000012 */
[----:B------:R-:W-:Y:S06]  /*6dd0*/  BRA `(.L_x_20664) ;  /* 0x0000000800a47947 */ /* 0x000fec0003800000 */
.L_x_20698:
        /* <DEDUP_REMOVED lines=12> */
.L_x_20711:
[----:B------:R-:W2:Y:S02]  /*6ea0*/  LDG.E.64 R6, desc[UR36][R6.64] ;  /* 0x0000002406067981 */ /* 0x000ea4000c1e1b00 */
[----:B--2---:R-:W0:Y:S02]  /*6eb0*/  F2I.S64.F64.TRUNC R4, R6 ;  /* 0x0000000600047311 */ /* 0x004e24000030d900 */
[----:B0-----:R-:W-:Y:S01]  /*6ec0*/  PRMT R18, R4, 0x7610, R18 ;  /* 0x0000761004127816 */ /* 0x001fe20000000012 */
[----:B------:R-:W-:Y:S06]  /*6ed0*/  BRA `(.L_x_20664) ;  /* 0x0000000800647947 */ /* 0x000fec0003800000 */
.L_x_20710:
        /* <DEDUP_REMOVED lines=27> */
.L_x_20713:
        /* <DEDUP_REMOVED lines=15> */
.L_x_20712:
[----:B------:R-:W2:Y:S02]  /*7180*/  LDG.E.U16 R4, desc[UR36][R6.64] ;  /* 0x0000002406047981 */ /* 0x000ea4000c1e1500 */
[----:B--2---:R-:W-:-:S06]  /*7190*/  IMAD.U32 R4, R4, 0x10000, RZ ;  /* 0x0001000004047824 */ /* 0x004fcc00078e00ff */
[----:B------:R-:W0:Y:S02]  /*71a0*/  F2I.S64.TRUNC R4, R4 ;  /* 0x0000000400047311 */ /* 0x000e24000020d900 */
[----:B0-----:R-:W-:Y:S01]  /*71b0*/  PRMT R18, R4, 0x7610, R18 ;  /* 0x0000761004127816 */ /* 0x001fe20000000012 */
[----:B------:R-:W-:Y:S06]  /*71c0*/  BRA `(.L_x_20664) ;  /* 0x0000000400a87947 */ /* 0x000fec0003800000 */
.L_x_20709:
        /* <DEDUP_REMOVED lines=10> */
.L_x_20716:
        /* <DEDUP_REMOVED lines=21> */
.L_x_20720:
[----:B------:R-:W-:Y:S05]  /*73c0*/  BSYNC.RECONVERGENT B1 ;  /* 0x0000000000017941 */ /* 0x000fea0003800200 */
.L_x_20719:
[----:B------:R-:W-:Y:S01]  /*73d0*/  IMAD.SHL.U32 R0, R0, 0x100000, RZ ;  /* 0x0010000000007824 */ /* 0x000fe200078e00ff */
[----:B------:R-:W-:-:S04]  /*73e0*/  LEA R3, R3, 0x3b800000, 0x17 ;  /* 0x3b80000003037811 */ /* 0x000fc800078eb8ff */
[----:B------:R-:W-:-:S07]  /*73f0*/  LOP3.LUT R4, R3, R0, R7, 0xfe, !PT ;  /* 0x0000000003047212 */ /* 0x000fce00078efe07 */
.L_x_20718:
[----:B------:R-:W-:Y:S05]  /*7400*/  BSYNC.RECONVERGENT B0 ;  /* 0x0000000000007941 */ /* 0x000fea0003800200 */
.L_x_20717:
[----:B------:R-:W0:Y:S02]  /*7410*/  F2I.S64.TRUNC R4, R4 ;  /* 0x0000000400047311 */ /* 0x000e24000020d900 */
[----:B0-----:R-:W-:Y:S01]  /*7420*/  PRMT R18, R4, 0x7610, R18 ;  /* 0x0000761004127816 */ /* 0x001fe20000000012 */
[----:B------:R-:W-:Y:S06]  /*7430*/  BRA `(.L_x_20664) ;  /* 0x00000004000c7947 */ /* 0x000fec0003800000 */
.L_x_20715:
        /* <DEDUP_REMOVED lines=21> */
.L_x_20724:
[----:B------:R-:W-:Y:S05]  /*7590*/  BSYNC.RECONVERGENT B1 ;  /* 0x0000000000017941 */ /* 0x000fea0003800200 */
.L_x_20723:
[----:B------:R-:W-:Y:S01]  /*75a0*/  IMAD.SHL.U32 R0, R0, 0x200000, RZ ;  /* 0x0020000000007824 */ /* 0x000fe200078e00ff */
[----:B------:R-:W-:-:S04]  /*75b0*/  LEA R3, R3, 0x37800000, 0x17 ;  /* 0x3780000003037811 */ /* 0x000fc800078eb8ff */
[----:B------:R-:W-:-:S07]  /*75c0*/  LOP3.LUT R4, R3, R0, R7, 0xfe, !PT ;  /* 0x0000000003047212 */ /* 0x000fce00078efe07 */
.L_x_20722:
[----:B------:R-:W-:Y:S05]  /*75d0*/  BSYNC.RECONVERGENT B0 ;  /* 0x0000000000007941 */ /* 0x000fea0003800200 */
.L_x_20721:
[----:B------:R-:W0:Y:S02]  /*75e0*/  F2I.S64.TRUNC R4, R4 ;  /* 0x0000000400047311 */ /* 0x000e24000020d900 */
[----:B0-----:R-:W-:Y:S01]  /*75f0*/  PRMT R18, R4, 0x7610, R18 ;  /* 0x0000761004127816 */ /* 0x001fe20000000012 */
[----:B------:R-:W-:Y:S06]  /*7600*/  BRA `(.L_x_20664) ;  /* 0x0000000000987947 */ /* 0x000fec0003800000 */
.L_x_20714:
        /* <DEDUP_REMOVED lines=14> */
.L_x_20728:
[----:B------:R-:W-:Y:S05]  /*76f0*/  BSYNC.RECONVERGENT B0 ;  /* 0x0000000000007941 */ /* 0x000fea0003800200 */
.L_x_20727:
[----:B------:R-:W0:Y:S02]  /*7700*/  F2I.S64.TRUNC R4, R4 ;  /* 0x0000000400047311 */ /* 0x000e24000020d900 */
[----:B0-----:R-:W-:Y:S01]  /*7710*/  PRMT R18, R4, 0x7610, R18 ;  /* 0x0000761004127816 */ /* 0x001fe20000000012 */
[----:B------:R-:W-:Y:S06]  /*7720*/  BRA `(.L_x_20664) ;  /* 0x0000000000507947 */ /* 0x000fec0003800000 */
.L_x_20702:
        /* <DEDUP_REMOVED lines=16> */
.L_x_20729:
[----:B------:R-:W-:Y:S05]  /*7830*/  BRA `(.L_x_20664) ;  /* 0x00000000000c7947 */ /* 0x000fea0003800000 */
.L_x_20726:
[----:B------:R0:W5:Y:S01]  /*7840*/  LDG.E.U8 R18, desc[UR36][R6.64] ;  /* 0x0000002406127981 */ /* 0x000162000c1e1100 */
[----:B------:R-:W-:Y:S05]  /*7850*/  BRA `(.L_x_20664) ;  /* 0x0000000000047947 */ /* 0x000fea0003800000 */
.L_x_20725:
[----:B------:R0:W5:Y:S02]  /*7860*/  LDG.E.U8 R18, desc[UR36][R6.64] ;  /* 0x0000002406127981 */ /* 0x000164000c1e1100 */
.L_x_20664:
[----:B------:R-:W-:Y:S05]  /*7870*/  BSYNC.RECONVERGENT B6 ;  /* 0x0000000000067941 */ /* 0x000fea0003800200 */
.L_x_20663:
[----:B------:R-:W-:Y:S01]  /*7880*/  ISETP.GE.AND P0, PT, R25, R16, PT ;  /* 0x000000101900720c */ /* 0x000fe20003f06270 */
[----:B------:R-:W-:-:S12]  /*7890*/  BSSY.RECONVERGENT B0, `(.L_x_20730) ;  /* 0x0000007000007945 */ /* 0x000fd80003800200 */
[----:B------:R-:W-:Y:S05]  /*78a0*/  @P0 BRA `(.L_x_20731) ;  /* 0x0000000000140947 */ /* 0x000fea0003800000 */
[----:B012345:R-:W-:Y:S02]  /*78b0*/  LOP3.LUT R7, R23, 0xff, RZ, 0xc0, !PT ;  /* 0x000000ff17077812 */ /* 0x03ffe400078ec0ff */
[----:B------:R-:W-:Y:S02]  /*78c0*/  LOP3.LUT R28, R28, 0xff, RZ, 0xc0, !PT ;  /* 0x000000ff1c1c7812 */ /* 0x000fe400078ec0ff */
[----:B------:R-:W-:-:S07]  /*78d0*/  MOV R8, 0x78f0 ;  /* 0x000078f000087802 */ /* 0x000fce0000000f00 */
[----:B------:R-:W-:Y:S05]  /*78e0*/  CALL.REL.NOINC `($__internal_55_$__cuda_sm20_div_u16) ;  /* 0x0000003c00d87944 */ /* 0x000fea0003c00000 */
[----:B------:R-:W-:-:S07]  /*78f0*/  IMAD.MOV.U32 R3, RZ, RZ, R7 ;  /* 0x000000ffff037224 */ /* 0x000fce00078e0007 */
.L_x_20731:
[----:B------:R-:W-:Y:S05]  /*7900*/  BSYNC.RECONVERGENT B0 ;  /* 0x0000000000007941 */ /* 0x000fea0003800200 */
.L_x_20730:
[----:B-----5:R-:W-:Y:S01]  /*7910*/  VIADD R23, R25, 0x80 ;  /* 0x0000008019177836 */ /* 0x020fe20000000000 */
[----:B------:R-:W-:Y:S04]  /*7920*/  BSSY.RECONVERGENT B0, `(.L_x_20732) ;  /* 0x0000008000007945 */ /* 0x000fe80003800200 */
[----:B------:R-:W-:-:S13]  /*7930*/  ISETP.GE.AND P0, PT, R23, R16, PT ;  /* 0x000000101700720c */ /* 0x000fda0003f06270 */
[----:B------:R-:W-:Y:S05]  /*7940*/  @P0 BRA `(.L_x_20733) ;  /* 0x0000000000140947 */ /* 0x000fea0003800000 */
[----:B01234-:R-:W-:Y:S02]  /*7950*/  LOP3.LUT R7, R22, 0xff, RZ, 0xc0, !PT ;  /* 0x000000ff16077812 */ /* 0x01ffe400078ec0ff */
[----:B------:R-:W-:Y:S02]  /*7960*/  LOP3.LUT R28, R26, 0xff, RZ, 0xc0, !PT ;  /* 0x000000ff1a1c7812 */ /* 0x000fe400078ec0ff */
[----:B------:R-:W-:-:S07]  /*7970*/  MOV R8, 0x7990 ;  /* 0x0000799000087802 */ /* 0x000fce0000000f00 */
[----:B------:R-:W-:Y:S05]  /*7980*/  CALL.REL.NOINC `($__internal_55_$__cuda_sm20_div_u16) ;  /* 0x0000003c00b07944 */ /* 0x000fea0003c00000 */
[----:B------:R-:W-:-:S07]  /*7990*/  IMAD.MOV.U32 R22, RZ, RZ, R7 ;  /* 0x000000ffff167224 */ /* 0x000fce00078e0007 */
.L_x_20733:
[----:B------:R-:W-:Y:S05]  /*79a0*/  BSYNC.RECONVERGENT B0 ;  /* 0x0000000000007941 */ /* 0x000fea0003800200 */
.L_x_20732:
[----:B------:R-:W-:Y:S01]  /*79b0*/  VIADD R5, R25, 0x100 ;  /* 0x0000010019057836 */ /* 0x000fe20000000000 */
        /* <DEDUP_REMOVED lines=8> */
.L_x_20735:
[----:B------:R-:W-:Y:S05]  /*7a40*/  BSYNC.RECONVERGENT B0 ;  /* 0x0000000000007941 */ /* 0x000fea0003800200 */
.L_x_20734:
        /* <DEDUP_REMOVED lines=9> */
.L_x_20737:
[----:B------:R-:W-:Y:S05]  /*7ae0*/  BSYNC.RECONVERGENT B0 ;  /* 0x0000000000007941 */ /* 0x000fea0003800200 */
.L_x_20736:
        /* <DEDUP_REMOVED lines=8> */
[----:B0-----:R-:W-:Y:S01]  /*7b70*/  PRMT R4, R19, 0x9910, RZ ;  /* 0x0000991013047816 */ /* 0x001fe200000000ff */
[----:B------:R-:W-:Y:S02]  /*7b80*/  BSSY.RECONVERGENT B6, `(.L_x_20741) ;  /* 0x0000100000067945 */ /* 0x000fe40003800200 */
        /* <DEDUP_REMOVED lines=17> */
.L_x_20745:
[----:B------:R0:W-:Y:S01]  /*7ca0*/  STG.E.U8 desc[UR36][R8.64], R3 ;  /* 0x0000000308007986 */ /* 0x0001e2000c101124 */
[----:B------:R-:W-:Y:S01]  /*7cb0*/  IMAD.MOV.U32 R25, RZ, RZ, R23 ;  /* 0x000000ffff197224 */ /* 0x000fe200078e0017 */
[----:B------:R-:W-:Y:S06]  /*7cc0*/  BRA `(.L_x_20747) ;  /* 0x0000000c00ac7947 */ /* 0x000fec0003800000 */
.L_x_20744:
[----:B------:R-:W-:-:S13]  /*7cd0*/  ISETP.NE.AND P0, PT, R0, 0x2, PT ;  /* 0x000000020000780c */ /* 0x000fda0003f05270 */
[----:B------:R-:W-:Y:S05]  /*7ce0*/  @!P0 BRA `(.L_x_20748) ;  /* 0x0000000000348947 */ /* 0x000fea0003800000 */
[----:B------:R-:W-:-:S13]  /*7cf0*/  ISETP.NE.AND P0, PT, R0, 0x3, PT ;  /* 0x000000030000780c */ /* 0x000fda0003f05270 */
[----:B------:R-:W-:Y:S05]  /*7d00*/  @!P0 BRA `(.L_x_20749) ;  /* 0x00000000001c8947 */ /* 0x000fea0003800000 */
[----:B------:R-:W-:-:S13]  /*7d10*/  ISETP.NE.AND P0, PT, R0, 0x4, PT ;  /* 0x000000040000780c */ /* 0x000fda0003f05270 */
[----:B------:R-:W-:Y:S05]  /*7d20*/  @P0 BRA `(.L_x_20746) ;  /* 0x0000000800e40947 */ /* 0x000fea0003800000 */
[----:B------:R-:W-:Y:S01]  /*7d30*/  LOP3.LUT R4, R3, 0xff, RZ, 0xc0, !PT ;  /* 0x000000ff03047812 */ /* 0x000fe200078ec0ff */
[----:B------:R-:W-:Y:S02]  /*7d40*/  IMAD.MOV.U32 R5, RZ, RZ, RZ ;  /* 0x000000ffff057224 */ /* 0x000fe400078e00ff */
[----:B------:R-:W-:-:S03]  /*7d50*/  IMAD.MOV.U32 R25, RZ, RZ, R23 ;  /* 0x000000ffff197224 */ /* 0x000fc600078e0017 */
[----:B------:R0:W-:Y:S01]  /*7d60*/  STG.E.64 desc[UR36][R8.64], R4 ;  /* 0x0000000408007986 */ /* 0x0001e2000c101b24 */
[----:B------:R-:W-:Y:S05]  /*7d70*/  BRA `(.L_x_20747) ;  /* 0x0000000c00807947 */ /* 0x000fea0003800000 */
.L_x_20749:
[----:B------:R-:W-:Y:S01]  /*7d80*/  LOP3.LUT R3, R3, 0xff, RZ, 0xc0, !PT ;  /* 0x000000ff03037812 */ /* 0x000fe200078ec0ff */
[----:B------:R-:W-:-:S04]  /*7d90*/  IMAD.MOV.U32 R25, RZ, RZ, R23 ;  /* 0x000000ffff197224 */ /* 0x000fc800078e0017 */
[----:B------:R0:W-:Y:S01]  /*7da0*/  STG.E desc[UR36][R8.64], R3 ;  /* 0x0000000308007986 */ /* 0x0001e2000c101924 */
[----:B------:R-:W-:Y:S05]  /*7db0*/  BRA `(.L_x_20747) ;  /* 0x0000000c00707947 */ /* 0x000fea0003800000 */
.L_x_20748:
[----:B------:R-:W-:Y:S01]  /*7dc0*/  LOP3.LUT R3, R3, 0xff, RZ, 0xc0, !PT ;  /* 0x000000ff03037812 */ /* 0x000fe200078ec0ff */
[----:B------:R-:W-:-:S04]  /*7dd0*/  IMAD.MOV.U32 R25, RZ, RZ, R23 ;  /* 0x000000ffff197224 */ /* 0x000fc800078e0017 */
[----:B------:R0:W-:Y:S01]  /*7de0*/  STG.E.U16 desc[UR36][R8.64], R3 ;  /* 0x0000000308007986 */ /* 0x0001e2000c101524 */
[----:B------:R-:W-:Y:S05]  /*7df0*/  BRA `(.L_x_20747) ;  /* 0x0000000c00607947 */ /* 0x000fea0003800000 */
.L_x_20743:
[----:B------:R-:W-:-:S13]  /*7e00*/  ISETP.GT.AND P0, PT, R0, 0x6, PT ;  /* 0x000000060000780c */ /* 0x000fda0003f04270 */
[----:B------:R-:W-:Y:S05]  /*7e10*/  @P0 BRA `(.L_x_20750) ;  /* 0x00000000003c0947 */ /* 0x000fea0003800000 */
[----:B------:R-:W-:-:S13]  /*7e20*/  ISETP.NE.AND P0, PT, R0, 0x5, PT ;  /* 0x000000050000780c */ /* 0x000fda0003f05270 */
[----:B------:R-:W-:Y:S05]  /*7e30*/  @!P0 BRA `(.L_x_20751) ;  /* 0x00000000001c8947 */ /* 0x000fea0003800000 */
[----:B------:R-:W-:-:S13]  /*7e40*/  ISETP.NE.AND P0, PT, R0, 0x6, PT ;  /* 0x000000060000780c */ /* 0x000fda0003f05270 */
[----:B------:R-:W-:Y:S05]  /*7e50*/  @P0 BRA `(.L_x_20746) ;  /* 0x0000000800980947 */ /* 0x000fea0003800000 */
[----:B------:R-:W-:Y:S01]  /*7e60*/  LOP3.LUT R3, R3, 0xff, RZ, 0xc0, !PT ;  /* 0x000000ff03037812 */ /* 0x000fe200078ec0ff */
[----:B------:R-:W-:-:S05]  /*7e70*/  IMAD.MOV.U32 R25, RZ, RZ, R23 ;  /* 0x000000ffff197224 */ /* 0x000fca00078e0017 */
[----:B------:R-:W0:Y:S02]  /*7e80*/  I2F.U16 R3, R3 ;  /* 0x0000000300037306 */ /* 0x000e240000101000 */
[----:B0-----:R0:W-:Y:S01]  /*7e90*/  STG.E desc[UR36][R8.64], R3 ;  /* 0x0000000308007986 */ /* 0x0011e2000c101924 */
[----:B------:R-:W-:Y:S05]  /*7ea0*/  BRA `(.L_x_20747) ;  /* 0x0000000c00347947 */ /* 0x000fea0003800000 */
.L_x_20751:
[----:B------:R-:W-:Y:S01]  /*7eb0*/  LOP3.LUT R3, R3, 0xff, RZ, 0xc0, !PT ;  /* 0x000000ff03037812 */ /* 0x000fe200078ec0ff */
[----:B------:R-:W-:-:S03]  /*7ec0*/  IMAD.MOV.U32 R25, RZ, RZ, R23 ;  /* 0x000000ffff197224 */ /* 0x000fc600078e0017 */
[----:B------:R-:W0:Y:S02]  /*7ed0*/  I2F.U16 R0, R3 ;  /* 0x0000000300007306 */ /* 0x000e240000101000 */
[----:B0-----:R-:W-:-:S05]  /*7ee0*/  F2FP.F16.F32.PACK_AB R0, RZ, R0 ;  /* 0x00000000ff00723e */ /* 0x001fca00000000ff */
[----:B------:R0:W-:Y:S01]  /*7ef0*/  STG.E.U16 desc[UR36][R8.64], R0 ;  /* 0x0000000008007986 */ /* 0x0001e2000c101524 */
[----:B------:R-:W-:Y:S05]  /*7f00*/  BRA `(.L_x_20747) ;  /* 0x0000000c001c7947 */ /* 0x000fea0003800000 */
.L_x_20750:
        /* <DEDUP_REMOVED lines=8> */
[----:B------:R-:W-:Y:S01]  /*7f90*/  IMAD.MOV.U32 R25, RZ, RZ, R23 ;  /* 0x000000ffff197224 */ /* 0x000fe200078e0017 */
[----:B------:R-:W0:Y:S02]  /*7fa0*/  I2F.U16 R4, R3 ;  /* 0x0000000300047306 */ /* 0x000e240000101000 */
[----:B0-----:R0:W-:Y:S01]  /*7fb0*/  STG.E.64 desc[UR36][R8.64], R4 ;  /* 0x0000000408007986 */ /* 0x0011e2000c101b24 */
[----:B------:R-:W-:Y:S05]  /*7fc0*/  BRA `(.L_x_20747) ;  /* 0x0000000800ec7947 */ /* 0x000fea0003800000 */
.L_x_20753:
[----:B------:R-:W-:Y:S01]  /*7fd0*/  LOP3.LUT R3, R3, 0xff, RZ, 0xc0, !PT ;  /* 0x000000ff03037812 */ /* 0x000fe200078ec0ff */
[----:B------:R-:W-:-:S05]  /*7fe0*/  IMAD.MOV.U32 R25, RZ, RZ, R23 ;  /* 0x000000ffff197224 */ /* 0x000fca00078e0017 */
[----:B------:R-:W0:Y:S02]  /*7ff0*/  I2F.U16 R3, R3 ;  /* 0x0000000300037306 */ /* 0x000e240000101000 */
[----:B0-----:R-:W-:-:S04]  /*8000*/  F2FP.F16.F32.PACK_AB R3, RZ, R3 ;  /* 0x00000003ff03723e */ /* 0x001fc800000000ff */
[----:B------:R-:W-:-:S05]  /*8010*/  PRMT R3, R3, 0x5410, RZ ;  /* 0x0000541003037816 */ /* 0x000fca00000000ff */
[----:B------:R0:W-:Y:S01]  /*8020*/  STG.E desc[UR36][R8.64], R3 ;  /* 0x0000000308007986 */ /* 0x0001e2000c101924 */
[----:B------:R-:W-:Y:S05]  /*8030*/  BRA `(.L_x_20747) ;  /* 0x0000000800d07947 */ /* 0x000fea0003800000 */
.L_x_20752:
[----:B------:R-:W-:Y:S01]  /*8040*/  LOP3.LUT R4, R3, 0xff, RZ, 0xc0, !PT ;  /* 0x000000ff03047812 */ /* 0x000fe200078ec0ff */
[----:B------:R-:W-:-:S05]  /*8050*/  IMAD.MOV.U32 R25, RZ, RZ, R23 ;  /* 0x000000ffff197224 */ /* 0x000fca00078e0017 */
[----:B------:R-:W0:Y:S02]  /*8060*/  I2F.F64.U16 R4, R4 ;  /* 0x0000000400047312 */ /* 0x000e240000101800 */
[----:B0-----:R0:W-:Y:S01]  /*8070*/  STG.E.64 desc[UR36][R8.64], R4 ;  /* 0x0000000408007986 */ /* 0x0011e2000c101b24 */
[----:B------:R-:W-:Y:S05]  /*8080*/  BRA `(.L_x_20747) ;  /* 0x0000000800bc7947 */ /* 0x000fea0003800000 */
.L_x_20742:
        /* <DEDUP_REMOVED lines=13> */
.L_x_20756:
[----:B------:R-:W-:Y:S02]  /*8160*/  LOP3.LUT R4, R3, 0xff, RZ, 0xc0, !PT ;  /* 0x000000ff03047812 */ /* 0x000fe400078ec0ff */
[----:B--234-:R-:W-:Y:S01]  /*8170*/  CS2R R6, SRZ ;  /* 0x0000000000067805 */ /* 0x01cfe2000001ff00 */
[----:B------:R-:W-:-:S03]  /*8180*/  IMAD.MOV.U32 R25, RZ, RZ, R23 ;  /* 0x000000ffff197224 */ /* 0x000fc600078e0017 */
[----:B------:R-:W0:Y:S02]  /*8190*/  I2F.F64.U16 R4, R4 ;  /* 0x0000000400047312 */ /* 0x000e240000101800 */
[----:B0-----:R0:W-:Y:S01]  /*81a0*/  STG.E.128 desc[UR36][R8.64], R4 ;  /* 0x0000000408007986 */ /* 0x0011e2000c101d24 */
[----:B------:R-:W-:Y:S05]  /*81b0*/  BRA `(.L_x_20747) ;  /* 0x0000000800707947 */ /* 0x000fea0003800000 */
.L_x_20755:
        /* <DEDUP_REMOVED lines=8> */
[----:B------:R-:W-:Y:S02]  /*8240*/  IMAD.MOV.U32 R3, RZ, RZ, 0x7f ;  /* 0x0000007fff037424 */ /* 0x000fe400078e00ff */
[----:B------:R-:W0:Y:S02]  /*8250*/  I2F.U16 R5, R0 ;  /* 0x0000000000057306 */ /* 0x000e240000101000 */
        /* <DEDUP_REMOVED lines=8> */
.L_x_20760:
[----:B------:R-:W-:Y:S05]  /*82e0*/  BSYNC.RECONVERGENT B0 ;  /* 0x0000000000007941 */ /* 0x000fea0003800200 */
.L_x_20759:
[----:B------:R0:W-:Y:S01]  /*82f0*/  STG.E.U8 desc[UR36][R8.64], R3 ;  /* 0x0000000308007986 */ /* 0x0001e2000c101124 */
[----:B------:R-:W-:Y:S01]  /*8300*/  IMAD.MOV.U32 R25, RZ, RZ, R23 ;  /* 0x000000ffff197224 */ /* 0x000fe200078e0017 */
[----:B------:R-:W-:Y:S06]  /*8310*/  BRA `(.L_x_20747) ;  /* 0x0000000800187947 */ /* 0x000fec0003800000 */
.L_x_20758:
[----:B------:R-:W-:-:S04]  /*8320*/  LOP3.LUT R0, R3, 0xff, RZ, 0xc0, !PT ;  /* 0x000000ff03007812 */ /* 0x000fc800078ec0ff */
[----:B------:R-:W0:Y:S02]  /*8330*/  I2F.U16 R5, R0 ;  /* 0x0000000000057306 */ /* 0x000e240000101000 */
[----:B0-----:R-:W-:-:S13]  /*8340*/  ISETP.GE.U32.AND P1, PT, R5, 0x47800000, PT ;  /* 0x478000000500780c */ /* 0x001fda0003f26070 */
[----:B------:R-:W-:Y:S01]  /*8350*/  @P1 IMAD.MOV.U32 R3, RZ, RZ, 0x7f ;  /* 0x0000007fff031424 */ /* 0x000fe200078e00ff */
[----:B------:R-:W-:Y:S01]  /*8360*/  @P1 ISETP.GT.U32.AND P0, PT, R5, 0x7f800000, PT ;  /* 0x7f8000000500180c */ /* 0x000fe20003f04070 */
[----:B------:R-:W-:-:S03]  /*8370*/  @P1 IMAD.MOV.U32 R25, RZ, RZ, R23 ;  /* 0x000000ffff191224 */ /* 0x000fc600078e0017 */
[----:B------:R-:W-:-:S05]  /*8380*/  @P1 SEL R3, R3, 0x7c, P0 ;  /* 0x0000007c03031807 */ /* 0x000fca0000000000 */
[----:B------:R0:W-:Y:S01]  /*8390*/  @P1 STG.E.U8 desc[UR36][R8.64], R3 ;  /* 0x0000000308001986 */ /* 0x0001e2000c101124 */
[----:B------:R-:W-:Y:S05]  /*83a0*/  @P1 BRA `(.L_x_20747) ;  /* 0x0000000400f41947 */ /* 0x000fea0003800000 */
[----:B------:R-:W-:-:S13]  /*83b0*/  ISETP.GT.U32.AND P0, PT, R5, 0x387fffff, PT ;  /* 0x387fffff0500780c */ /* 0x000fda0003f04070 */
[----:B------:R-:W-:Y:S01]  /*83c0*/  @P0 SHF.R.U32.HI R0, RZ, 0x15, R5 ;  /* 0x00000015ff000819 */ /* 0x000fe20000011605 */
[C---:B0-----:R-:W-:Y:S01]  /*83d0*/  @!P0 FADD.FTZ R3, R5.reuse, 128 ;  /* 0x4300000005038421 */ /* 0x041fe20000010000 */
[--C-:B------:R-:W-:Y:S02]  /*83e0*/  @!P0 IMAD.MOV.U32 R25, RZ, RZ, R23.reuse ;  /* 0x000000ffff198224 */ /* 0x100fe400078e0017 */
[----:B------:R-:W-:Y:S01]  /*83f0*/  @P0 LOP3.LUT R0, R0, 0x1, RZ, 0xc0, !PT ;  /* 0x0000000100000812 */ /* 0x000fe200078ec0ff */
[----:B------:R-:W-:Y:S01]  /*8400*/  @P0 IMAD.MOV.U32 R25, RZ, RZ, R23 ;  /* 0x000000ffff190224 */ /* 0x000fe200078e0017 */
[----:B------:R0:W-:Y:S02]  /*8410*/  @!P0 STG.E.U8 desc[UR36][R8.64], R3 ;  /* 0x0000000308008986 */ /* 0x0001e4000c101124 */
[----:B------:R-:W-:-:S04]  /*8420*/  @P0 IADD3 R0, PT, PT, R5, 0x80fffff, R0 ;  /* 0x080fffff05000810 */ /* 0x000fc80007ffe000 */
[----:B------:R-:W-:-:S05]  /*8430*/  @P0 SHF.R.U32.HI R5, RZ, 0x15, R0 ;  /* 0x00000015ff050819 */ /* 0x000fca0000011600 */
[----:B------:R0:W-:Y:S01]  /*8440*/  @P0 STG.E.U8 desc[UR36][R8.64], R5 ;  /* 0x0000000508000986 */ /* 0x0001e2000c101124 */
[----:B------:R-:W-:Y:S05]  /*8450*/  BRA `(.L_x_20747) ;  /* 0x0000000400c87947 */ /* 0x000fea0003800000 */
.L_x_20757:
[----:B------:R-:W-:Y:S01]  /*8460*/  LOP3.LUT R3, R3, 0xff, RZ, 0xc0, !PT ;  /* 0x000000ff03037812 */ /* 0x000fe200078ec0ff */
[----:B------:R-:W-:-:S03]  /*8470*/  IMAD.MOV.U32 R25, RZ, RZ, R23 ;  /* 0x000000ffff197224 */ /* 0x000fc600078e0017 */
[----:B------:R-:W0:Y:S02]  /*8480*/  I2F.U16 R0, R3 ;  /* 0x0000000300007306 */ /* 0x000e240000101000 */
[----:B0-----:R-:W-:-:S05]  /*8490*/  F2FP.BF16.F32.PACK_AB R0, RZ, R0 ;  /* 0x00000000ff00723e */ /* 0x001fca00000010ff */
[----:B------:R0:W-:Y:S01]  /*84a0*/  STG.E.U16 desc[UR36][R8.64], R0 ;  /* 0x0000000008007986 */ /* 0x0001e2000c101524 */
[----:B------:R-:W-:Y:S05]  /*84b0*/  BRA `(.L_x_20747) ;  /* 0x0000000400b07947 */ /* 0x000fea0003800000 */
.L_x_20754:
        /* <DEDUP_REMOVED lines=8> */
[----:B------:R-:W-:Y:S01]  /*8540*/  LOP3.LUT R3, R3, 0xff, RZ, 0xc0, !PT ;  /* 0x000000ff03037812 */ /* 0x000fe200078ec0ff */
[----:B------:R-:W-:-:S04]  /*8550*/  IMAD.MOV.U32 R25, RZ, RZ, R23 ;  /* 0x000000ffff197224 */ /* 0x000fc800078e0017 */
[----:B------:R0:W-:Y:S01]  /*8560*/  STG.E.U16 desc[UR36][R8.64], R3 ;  /* 0x0000000308007986 */ /* 0x0001e2000c101524 */
[----:B------:R-:W-:Y:S05]  /*8570*/  BRA `(.L_x_20747) ;  /* 0x0000000400807947 */ /* 0x000fea0003800000 */
.L_x_20763:
[----:B------:R-:W-:Y:S01]  /*8580*/  LOP3.LUT R3, R3, 0xff, RZ, 0xc0, !PT ;  /* 0x000000ff03037812 */ /* 0x000fe200078ec0ff */
[----:B------:R-:W-:Y:S01]  /*8590*/  BSSY.RECONVERGENT B0, `(.L_x_20764) ;  /* 0x0000012000007945 */ /* 0x000fe20003800200 */
[----:B------:R-:W-:-:S04]  /*85a0*/  IMAD.MOV.U32 R4, RZ, RZ, 0x80 ;  /* 0x00000080ff047424 */ /* 0x000fc800078e00ff */
[----:B------:R-:W0:Y:S02]  /*85b0*/  I2F.U16 R3, R3 ;  /* 0x0000000300037306 */ /* 0x000e240000101000 */
[----:B0-----:R-:W-:-:S13]  /*85c0*/  ISETP.GT.U32.AND P0, PT, R3, 0x437fffff, PT ;  /* 0x437fffff0300780c */ /* 0x001fda0003f04070 */
        /* <DEDUP_REMOVED lines=8> */
.L_x_20766:
[----:B------:R-:W-:-:S04]  /*8650*/  SHF.R.U32.HI R0, RZ, 0x14, R3 ;  /* 0x00000014ff007819 */ /* 0x000fc80000011603 */
[----:B------:R-:W-:-:S04]  /*8660*/  LOP3.LUT R0, R0, 0x1, RZ, 0xc0, !PT ;  /* 0x0000000100007812 */ /* 0x000fc800078ec0ff */
[----:B------:R-:W-:-:S04]  /*8670*/  IADD3 R0, PT, PT, R3, 0x487ffff, R0 ;  /* 0x0487ffff03007810 */ /* 0x000fc80007ffe000 */
[----:B------:R-:W-:-:S04]  /*8680*/  SHF.R.U32.HI R0, RZ, 0x14, R0 ;  /* 0x00000014ff007819 */ /* 0x000fc80000011600 */
[----:B------:R-:W-:-:S07]  /*8690*/  LOP3.LUT R0, R0, 0xff, RZ, 0xc0, !PT ;  /* 0x000000ff00007812 */ /* 0x000fce00078ec0ff */
.L_x_20767:
[----:B------:R-:W-:-:S07]  /*86a0*/  PRMT R4, R0, 0x7610, R4 ;  /* 0x0000761000047816 */ /* 0x000fce0000000004 */
.L_x_20765:
[----:B------:R-:W-:Y:S05]  /*86b0*/  BSYNC.RECONVERGENT B0 ;  /* 0x0000000000007941 */ /* 0x000fea0003800200 */
.L_x_20764:
[----:B------:R0:W-:Y:S01]  /*86c0*/  STG.E.U8 desc[UR36][R8.64], R4 ;  /* 0x0000000408007986 */ /* 0x0001e2000c101124 */
[----:B------:R-:W-:Y:S01]  /*86d0*/  IMAD.MOV.U32 R25, RZ, RZ, R23 ;  /* 0x000000ffff197224 */ /* 0x000fe200078e0017 */
[----:B------:R-:W-:Y:S06]  /*86e0*/  BRA `(.L_x_20747) ;  /* 0x0000000400247947 */ /* 0x000fec0003800000 */
.L_x_20762:
        /* <DEDUP_REMOVED lines=13> */
.L_x_20770:
[----:B------:R-:W-:-:S04]  /*87c0*/  SHF.R.U32.HI R0, RZ, 0x15, R3 ;  /* 0x00000015ff007819 */ /* 0x000fc80000011603 */
[----:B------:R-:W-:-:S04]  /*87d0*/  LOP3.LUT R0, R0, 0x1, RZ, 0xc0, !PT ;  /* 0x0000000100007812 */ /* 0x000fc800078ec0ff */
[----:B------:R-:W-:-:S04]  /*87e0*/  IADD3 R0, PT, PT, R3, 0x88fffff, R0 ;  /* 0x088fffff03007810 */ /* 0x000fc80007ffe000 */
[----:B------:R-:W-:-:S04]  /*87f0*/  SHF.R.U32.HI R0, RZ, 0x15, R0 ;  /* 0x00000015ff007819 */ /* 0x000fc80000011600 */
[----:B------:R-:W-:-:S07]  /*8800*/  LOP3.LUT R0, R0, 0xff, RZ, 0xc0, !PT ;  /* 0x000000ff00007812 */ /* 0x000fce00078ec0ff */
.L_x_20771:
[----:B------:R-:W-:-:S07]  /*8810*/  PRMT R4, R0, 0x7610, R4 ;  /* 0x0000761000047816 */ /* 0x000fce0000000004 */
.L_x_20769:
[----:B------:R-:W-:Y:S05]  /*8820*/  BSYNC.RECONVERGENT B0 ;  /* 0x0000000000007941 */ /* 0x000fea0003800200 */
.L_x_20768:
[----:B------:R0:W-:Y:S01]  /*8830*/  STG.E.U8 desc[UR36][R8.64], R4 ;  /* 0x0000000408007986 */ /* 0x0001e2000c101124 */
[----:B------:R-:W-:Y:S01]  /*8840*/  IMAD.MOV.U32 R25, RZ, RZ, R23 ;  /* 0x000000ffff197224 */ /* 0x000fe200078e0017 */
[----:B------:R-:W-:Y:S06]  /*8850*/  BRA `(.L_x_20747) ;  /* 0x0000000000c87947 */ /* 0x000fec0003800000 */
.L_x_20761:
[----:B------:R-:W-:-:S13]  /*8860*/  ISETP.NE.AND P0, PT, R0, 0x1c, PT ;  /* 0x0000001c0000780c */ /* 0x000fda0003f05270 */
[----:B------:R-:W-:Y:S05]  /*8870*/  @!P0 BRA `(.L_x_20772) ;  /* 0x0000000000b48947 */ /* 0x000fea0003800000 */
[----:B------:R-:W-:-:S13]  /*8880*/  ISETP.NE.AND P0, PT, R0, 0x1d, PT ;  /* 0x0000001d0000780c */ /* 0x000fda0003f05270 */
[----:B------:R-:W-:Y:S05]  /*8890*/  @!P0 BRA `(.L_x_20773) ;  /* 0x0000000000988947 */ /* 0x000fea0003800000 */
[----:B------:R-:W-:-:S13]  /*88a0*/  ISETP.NE.AND P0, PT, R0, 0x2c, PT ;  /* 0x0000002c0000780c */ /* 0x000fda0003f05270 */
[----:B------:R-:W-:Y:S05]  /*88b0*/  @!P0 BRA `(.L_x_20774) ;  /* 0x0000000000488947 */ /* 0x000fea0003800000 */
.L_x_20746:
[----:B------:R-:W-:Y:S01]  /*88c0*/  MOV R14, 0x0 ;  /* 0x00000000000e7802 */ /* 0x000fe20000000f00 */
[----:B------:R-:W0:Y:S01]  /*88d0*/  LDCU.64 UR6, c[0x4][0x178] ;  /* 0x01002f00ff0677ac */ /* 0x000e220008000a00 */
[----:B------:R-:W-:Y:S02]  /*88e0*/  IMAD.MOV.U32 R8, RZ, RZ, 0x65 ;  /* 0x00000065ff087424 */ /* 0x000fe400078e00ff */
[----:B------:R-:W-:Y:S01]  /*88f0*/  IMAD.MOV.U32 R12, RZ, RZ, 0x1 ;  /* 0x00000001ff0c7424 */ /* 0x000fe200078e00ff */
[----:B------:R-:W2:Y:S01]  /*8900*/  LDCU.64 UR8, c[0x4][0x180] ;  /* 0x01003000ff0877ac */ /* 0x000ea20008000a00 */
[----:B------:R-:W1:Y:S01]  /*8910*/  LDC.64 R14, c[0x4][R14] ;  /* 0x010000000e0e7b82 */ /* 0x000e620000000a00 */
[----:B------:R-:W-:Y:S01]  /*8920*/  IMAD.MOV.U32 R13, RZ, RZ, RZ ;  /* 0x000000ffff0d7224 */ /* 0x000fe200078e00ff */
[----:B------:R-:W5:Y:S01]  /*8930*/  LDCU.64 UR4, c[0x4][0x10] ;  /* 0x01000200ff0477ac */ /* 0x000f620008000a00 */
[----:B0-----:R-:W-:Y:S02]  /*8940*/  IMAD.U32 R4, RZ, RZ, UR6 ;  /* 0x00000006ff047e24 */ /* 0x001fe4000f8e00ff */
[----:B------:R-:W-:-:S02]  /*8950*/  IMAD.U32 R5, RZ, RZ, UR7 ;  /* 0x00000007ff057e24 */ /* 0x000fc4000f8e00ff */
[----:B--234-:R-:W-:Y:S02]  /*8960*/  IMAD.U32 R6, RZ, RZ, UR8 ;  /* 0x00000008ff067e24 */ /* 0x01cfe4000f8e00ff */
[----:B------:R-:W-:Y:S02]  /*8970*/  IMAD.U32 R7, RZ, RZ, UR9 ;  /* 0x00000009ff077e24 */ /* 0x000fe4000f8e00ff */
[----:B-----5:R-:W-:Y:S02]  /*8980*/  IMAD.U32 R10, RZ, RZ, UR4 ;  /* 0x00000004ff0a7e24 */ /* 0x020fe4000f8e00ff */
[----:B------:R-:W-:-:S07]  /*8990*/  IMAD.U32 R11, RZ, RZ, UR5 ;  /* 0x00000005ff0b7e24 */ /* 0x000fce000f8e00ff */
[----:B------:R-:W-:-:S07]  /*89a0*/  LEPC R20, `(.L_x_20775) ;  /* 0x000000001014794e */ /* 0x000fce0000000000 */
[----:B-1----:R-:W-:Y:S05]  /*89b0*/  CALL.ABS.NOINC R14 ;  /* 0x000000000e007343 */ /* 0x002fea0003c00000 */
.L_x_20775:
[----:B------:R-:W-:Y:S01]  /*89c0*/  IMAD.MOV.U32 R25, RZ, RZ, R23 ;  /* 0x000000ffff197224 */ /* 0x000fe200078e0017 */
[----:B------:R-:W-:Y:S06]  /*89d0*/  BRA `(.L_x_20747) ;  /* 0x0000000000687947 */ /* 0x000fec0003800000 */
.L_x_20774:
[----:B------:R-:W-:Y:S01]  /*89e0*/  LOP3.LUT R3, R3, 0xff, RZ, 0xc0, !PT ;  /* 0x000000ff03037812 */ /* 0x000fe200078ec0ff */
[----:B------:R-:W-:Y:S02]  /*89f0*/  IMAD.MOV.U32 R5, RZ, RZ, 0xff ;  /* 0x000000ffff057424 */ /* 0x000fe400078e00ff */
[----:B------:R-:W-:-:S03]  /*8a00*/  IMAD.MOV.U32 R25, RZ, RZ, R23 ;  /* 0x000000ffff197224 */ /* 0x000fc600078e0017 */
[----:B------:R-:W0:Y:S02]  /*8a10*/  I2F.U16 R3, R3 ;  /* 0x0000000300037306 */ /* 0x000e240000101000 */
        /* <DEDUP_REMOVED lines=14> */
.L_x_20773:
[----:B------:R-:W-:Y:S01]  /*8b00*/  LOP3.LUT R4, R3, 0xff, RZ, 0xc0, !PT ;  /* 0x000000ff03047812 */ /* 0x000fe200078ec0ff */
[----:B------:R-:W-:Y:S02]  /*8b10*/  IMAD.MOV.U32 R5, RZ, RZ, RZ ;  /* 0x000000ffff057224 */ /* 0x000fe400078e00ff */
[----:B------:R-:W-:-:S03]  /*8b20*/  IMAD.MOV.U32 R25, RZ, RZ, R23 ;  /* 0x000000ffff197224 */ /* 0x000fc600078e0017 */
[----:B------:R1:W-:Y:S01]  /*8b30*/  STG.E.64 desc[UR36][R8.64], R4 ;  /* 0x0000000408007986 */ /* 0x0003e2000c101b24 */
[----:B------:R-:W-:Y:S05]  /*8b40*/  BRA `(.L_x_20747) ;  /* 0x00000000000c7947 */ /* 0x000fea0003800000 */
.L_x_20772:
[----:B------:R-:W-:Y:S01]  /*8b50*/  LOP3.LUT R3, R3, 0xff, RZ, 0xc0, !PT ;  /* 0x000000ff03037812 */ /* 0x000fe200078ec0ff */
[----:B------:R-:W-:-:S04]  /*8b60*/  IMAD.MOV.U32 R25, RZ, RZ, R23 ;  /* 0x000000ffff197224 */ /* 0x000fc800078e0017 */
[----:B------:R0:W-:Y:S03]  /*8b70*/  STG.E desc[UR36][R8.64], R3 ;  /* 0x0000000308007986 */ /* 0x0001e6000c101924 */
.L_x_20747:
[----:B------:R-:W-:Y:S05]  /*8b80*/  BSYNC.RECONVERGENT B6 ;  /* 0x0000000000067941 */ /* 0x000fea0003800200 */
.L_x_20741:
[----:B------:R-:W-:-:S13]  /*8b90*/  ISETP.GE.AND P0, PT, R25, R16, PT ;  /* 0x000000101900720c */ /* 0x000fda0003f06270 */
[----:B------:R-:W-:Y:S05]  /*8ba0*/  @P0 BREAK.RELIABLE B7 ;  /* 0x0000000000070942 */ /* 0x000fea0003800100 */
[----:B------:R-:W-:Y:S05]  /*8bb0*/  @P0 BRA `(.L_x_20776) ;  /* 0x0000001c00700947 */ /* 0x000fea0003800000 */
[----:B------:R-:W5:Y:S01]  /*8bc0*/  LDCU UR4, c[0x0][0x3b4] ;  /* 0x00007680ff0477ac */ /* 0x000f620008000800 */
[----:B01----:R-:W0:Y:S01]  /*8bd0*/  LDC.64 R8, c[0x0][0x388] ;  /* 0x0000e200ff087b82 */ /* 0x003e220000000a00 */
[----:B------:R-:W-:Y:S01]  /*8be0*/  IMAD R0, R2, 0x200, R25 ;  /* 0x0000020002007824 */ /* 0x000fe200078e0219 */
[----:B------:R-:W-:Y:S01]  /*8bf0*/  PRMT R4, R19, 0x9910, RZ ;  /* 0x0000991013047816 */ /* 0x000fe200000000ff */
[----:B------:R-:W-:Y:S02]  /*8c00*/  BSSY.RECONVERGENT B6, `(.L_x_20777) ;  /* 0x00000e6000067945 */ /* 0x000fe40003800200 */
        /* <DEDUP_REMOVED lines=16> */
.L_x_20781:
[----:B------:R0:W-:Y:S01]  /*8d10*/  STG.E.U8 desc[UR36][R8.64], R22 ;  /* 0x0000001608007986 */ /* 0x0001e2000c101124 */
[----:B------:R-:W-:Y:S05]  /*8d20*/  BRA `(.L_x_20783) ;  /* 0x0000000c004c7947 */ /* 0x000fea0003800000 */
.L_x_20780:
[----:B------:R-:W-:-:S13]  /*8d30*/  ISETP.NE.AND P0, PT, R0, 0x2, PT ;  /* 0x000000020000780c */ /* 0x000fda0003f05270 */
[----:B------:R-:W-:Y:S05]  /*8d40*/  @!P0 BRA `(.L_x_20784) ;  /* 0x00000000002c8947 */ /* 0x000fea0003800000 */
[----:B------:R-:W-:-:S13]  /*8d50*/  ISETP.NE.AND P0, PT, R0, 0x3, PT ;  /* 0x000000030000780c */ /* 0x000fda0003f05270 */
[----:B------:R-:W-:Y:S05]  /*8d60*/  @!P0 BRA `(.L_x_20785) ;  /* 0x0000000000188947 */ /* 0x000fea0003800000 */
[----:B------:R-:W-:-:S13]  /*8d70*/  ISETP.NE.AND P0, PT, R0, 0x4, PT ;  /* 0x000000040000780c */ /* 0x000fda0003f05270 */
[----:B------:R-:W-:Y:S05]  /*8d80*/  @P0 BRA `(.L_x_20782) ;  /* 0x00000008005c0947 */ /* 0x000fea0003800000 */
[----:B------:R-:W-:Y:S01]  /*8d90*/  LOP3.LUT R22, R22, 0xff, RZ, 0xc0, !PT ;  /* 0x000000ff16167812 */ /* 0x000fe200078ec0ff */
[----:B------:R-:W-:-:S05]  /*8da0*/  IMAD.MOV.U32 R23, RZ, RZ, RZ ;  /* 0x000000ffff177224 */ /* 0x000fca00078e00ff */
[----:B------:R0:W-:Y:S01]  /*8db0*/  STG.E.64 desc[UR36][R8.64], R22 ;  /* 0x0000001608007986 */ /* 0x0001e2000c101b24 */
[----:B------:R-:W-:Y:S05]  /*8dc0*/  BRA `(.L_x_20783) ;  /* 0x0000000c00247947 */ /* 0x000fea0003800000 */
.L_x_20785:
[----:B------:R-:W-:-:S05]  /*8dd0*/  LOP3.LUT R3, R22, 0xff, RZ, 0xc0, !PT ;  /* 0x000000ff16037812 */ /* 0x000fca00078ec0ff */
[----:B------:R0:W-:Y:S01]  /*8de0*/  STG.E desc[UR36][R8.64], R3 ;  /* 0x0000000308007986 */ /* 0x0001e2000c101924 */
[----:B------:R-:W-:Y:S05]  /*8df0*/  BRA `(.L_x_20783) ;  /* 0x0000000c00187947 */ /* 0x000fea0003800000 */
.L_x_20784:
[----:B------:R-:W-:-:S05]  /*8e00*/  LOP3.LUT R3, R22, 0xff, RZ, 0xc0, !PT ;  /* 0x000000ff16037812 */ /* 0x000fca00078ec0ff */
[----:B------:R0:W-:Y:S01]  /*8e10*/  STG.E.U16 desc[UR36][R8.64], R3 ;  /* 0x0000000308007986 */ /* 0x0001e2000c101524 */
[----:B------:R-:W-:Y:S05]  /*8e20*/  BRA `(.L_x_20783) ;  /* 0x0000000c000c7947 */ /* 0x000fea0003800000 */
.L_x_20779:
[----:B------:R-:W-:-:S13]  /*8e30*/  ISETP.GT.AND P0, PT, R0, 0x6, PT ;  /* 0x000000060000780c */ /* 0x000fda0003f04270 */
[----:B------:R-:W-:Y:S05]  /*8e40*/  @P0 BRA `(.L_x_20786) ;  /* 0x0000000000340947 */ /* 0x000fea0003800000 */
[----:B------:R-:W-:-:S13]  /*8e50*/  ISETP.NE.AND P0, PT, R0, 0x5, PT ;  /* 0x000000050000780c */ /* 0x000fda0003f05270 */
[----:B------:R-:W-:Y:S05]  /*8e60*/  @!P0 BRA `(.L_x_20787) ;  /* 0x0000000000188947 */ /* 0x000fea0003800000 */
[----:B------:R-:W-:-:S13]  /*8e70*/  ISETP.NE.AND P0, PT, R0, 0x6, PT ;  /* 0x000000060000780c */ /* 0x000fda0003f05270 */
[----:B------:R-:W-:Y:S05]  /*8e80*/  @P0 BRA `(.L_x_20782) ;  /* 0x00000008001c0947 */ /* 0x000fea0003800000 */
[----:B------:R-:W-:-:S06]  /*8e90*/  LOP3.LUT R3, R22, 0xff, RZ, 0xc0, !PT ;  /* 0x000000ff16037812 */ /* 0x000fcc00078ec0ff */
[----:B------:R-:W0:Y:S02]  /*8ea0*/  I2F.U16 R3, R3 ;  /* 0x0000000300037306 */ /* 0x000e240000101000 */
[----:B0-----:R0:W-:Y:S01]  /*8eb0*/  STG.E desc[UR36][R8.64], R3 ;  /* 0x0000000308007986 */ /* 0x0011e2000c101924 */
[----:B------:R-:W-:Y:S05]  /*8ec0*/  BRA `(.L_x_20783) ;  /* 0x0000000800e47947 */ /* 0x000fea0003800000 */
.L_x_20787:
[----:B------:R-:W-:-:S04]  /*8ed0*/  LOP3.LUT R22, R22, 0xff, RZ, 0xc0, !PT ;  /* 0x000000ff16167812 */ /* 0x000fc800078ec0ff */
[----:B------:R-:W0:Y:S02]  /*8ee0*/  I2F.U16 R0, R22 ;  /* 0x0000001600007306 */ /* 0x000e240000101000 */
[----:B0-----:R-:W-:-:S05]  /*8ef0*/  F2FP.F16.F32.PACK_AB R0, RZ, R0 ;  /* 0x00000000ff00723e */ /* 0x001fca00000000ff */
[----:B------:R1:W-:Y:S01]  /*8f00*/  STG.E.U16 desc[UR36][R8.64], R0 ;  /* 0x0000000008007986 */ /* 0x0003e2000c101524 */
[----:B------:R-:W-:Y:S05]  /*8f10*/  BRA `(.L_x_20783) ;  /* 0x0000000800d07947 */ /* 0x000fea0003800000 */
.L_x_20786:
        /* <DEDUP_REMOVED lines=8> */
[----:B------:R-:W0:Y:S02]  /*8fa0*/  I2F.U16 R22, R22 ;  /* 0x0000001600167306 */ /* 0x000e240000101000 */
[----:B0-----:R0:W-:Y:S01]  /*8fb0*/  STG.E.64 desc[UR36][R8.64], R22 ;  /* 0x0000001608007986 */ /* 0x0011e2000c101b24 */
[----:B------:R-:W-:Y:S05]  /*8fc0*/  BRA `(.L_x_20783) ;  /* 0x0000000800a47947 */ /* 0x000fea0003800000 */
.L_x_20789:
[----:B------:R-:W-:-:S06]  /*8fd0*/  LOP3.LUT R22, R22, 0xff, RZ, 0xc0, !PT ;  /* 0x000000ff16167812 */ /* 0x000fcc00078ec0ff */
[----:B------:R-:W0:Y:S02]  /*8fe0*/  I2F.U16 R22, R22 ;  /* 0x0000001600167306 */ /* 0x000e240000101000 */
[----:B0-----:R-:W-:-:S04]  /*8ff0*/  F2FP.F16.F32.PACK_AB R3, RZ, R22 ;  /* 0x00000016ff03723e */ /* 0x001fc800000000ff */
[----:B------:R-:W-:-:S05]  /*9000*/  PRMT R3, R3, 0x5410, RZ ;  /* 0x0000541003037816 */ /* 0x000fca00000000ff */
[----:B------:R0:W-:Y:S01]  /*9010*/  STG.E desc[UR36][R8.64], R3 ;  /* 0x0000000308007986 */ /* 0x0001e2000c101924 */
[----:B------:R-:W-:Y:S05]  /*9020*/  BRA `(.L_x_20783) ;  /* 0x00000008008c7947 */ /* 0x000fea0003800000 */
.L_x_20788:
[----:B------:R-:W-:-:S06]  /*9030*/  LOP3.LUT R4, R22, 0xff, RZ, 0xc0, !PT ;  /* 0x000000ff16047812 */ /* 0x000fcc00078ec0ff */
[----:B------:R-:W0:Y:S02]  /*9040*/  I2F.F64.U16 R4, R4 ;  /* 0x0000000400047312 */ /* 0x000e240000101800 */
[----:B0-----:R0:W-:Y:S01]  /*9050*/  STG.E.64 desc[UR36][R8.64], R4 ;  /* 0x0000000408007986 */ /* 0x0011e2000c101b24 */
[----:B------:R-:W-:Y:S05]  /*9060*/  BRA `(.L_x_20783) ;  /* 0x00000008007c7947 */ /* 0x000fea0003800000 */
.L_x_20778:
        /* <DEDUP_REMOVED lines=10> */
[----:B------:R-:W-:-:S05]  /*9110*/  LOP3.LUT R3, R22, 0xff, RZ, 0xc0, !PT ;  /* 0x000000ff16037812 */ /* 0x000fca00078ec0ff */
[----:B------:R0:W-:Y:S01]  /*9120*/  STG.E.U16 desc[UR36][R8.64], R3 ;  /* 0x0000000308007986 */ /* 0x0001e2000c101524 */
[----:B------:R-:W-:Y:S05]  /*9130*/  BRA `(.L_x_20783) ;  /* 0x0000000800487947 */ /* 0x000fea0003800000 */
.L_x_20793:
[----:B------:R-:W-:Y:S01]  /*9140*/  LOP3.LUT R22, R22, 0xff, RZ, 0xc0, !PT ;  /* 0x000000ff16167812 */ /* 0x000fe200078ec0ff */
[----:B------:R-:W-:Y:S01]  /*9150*/  BSSY.RECONVERGENT B0, `(.L_x_20794) ;  /* 0x0000011000007945 */ /* 0x000fe20003800200 */
[----:B------:R-:W-:Y:S02]  /*9160*/  IMAD.MOV.U32 R4, RZ, RZ, 0x80 ;  /* 0x00000080ff047424 */ /* 0x000fe400078e00ff */
[----:B------:R-:W0:Y:S02]  /*9170*/  I2F.U16 R3, R22 ;  /* 0x0000001600037306 */ /* 0x000e240000101000 */
        /* <DEDUP_REMOVED lines=13> */
.L_x_20796:
[----:B------:R-:W-:-:S07]  /*9250*/  PRMT R4, R0, 0x7610, R4 ;  /* 0x0000761000047816 */ /* 0x000fce0000000004 */
.L_x_20795:
[----:B------:R-:W-:Y:S05]  /*9260*/  BSYNC.RECONVERGENT B0 ;  /* 0x0000000000007941 */ /* 0x000fea0003800200 */
.L_x_20794:
[----:B------:R0:W-:Y:S01]  /*9270*/  STG.E.U8 desc[UR36][R8.64], R4 ;  /* 0x0000000408007986 */ /* 0x0001e2000c101124 */
[----:B------:R-:W-:Y:S05]  /*9280*/  BRA `(.L_x_20783) ;  /* 0x0000000400f47947 */ /* 0x000fea0003800000 */
.L_x_20792:
        /* <DEDUP_REMOVED lines=17> */
.L_x_20799:
[----:B------:R-:W-:-:S07]  /*93a0*/  PRMT R4, R0, 0x7610, R4 ;  /* 0x0000761000047816 */ /* 0x000fce0000000004 */
.L_x_20798:
[----:B------:R-:W-:Y:S05]  /*93b0*/  BSYNC.RECONVERGENT B0 ;  /* 0x0000000000007941 */ /* 0x000fea0003800200 */
.L_x_20797:
[----:B------:R0:W-:Y:S01]  /*93c0*/  STG.E.U8 desc[UR36][R8.64], R4 ;  /* 0x0000000408007986 */ /* 0x0001e2000c101124 */
[----:B------:R-:W-:Y:S05]  /*93d0*/  BRA `(.L_x_20783) ;  /* 0x0000000400a07947 */ /* 0x000fea0003800000 */
.L_x_20791:
[----:B------:R-:W-:-:S13]  /*93e0*/  ISETP.NE.AND P0, PT, R0, 0x1c, PT ;  /* 0x0000001c0000780c */ /* 0x000fda0003f05270 */
[----:B------:R-:W-:Y:S05]  /*93f0*/  @!P0 BRA `(.L_x_20800) ;  /* 0x0000000000608947 */ /* 0x000fea0003800000 */
[----:B------:R-:W-:-:S13]  /*9400*/  ISETP.NE.AND P0, PT, R0, 0x1d, PT ;  /* 0x0000001d0000780c */ /* 0x000fda0003f05270 */
[----:B------:R-:W-:Y:S05]  /*9410*/  @!P0 BRA `(.L_x_20801) ;  /* 0x0000000000488947 */ /* 0x000fea0003800000 */
[----:B------:R-:W-:-:S13]  /*9420*/  ISETP.NE.AND P0, PT, R0, 0x2c, PT ;  /* 0x0000002c0000780c */ /* 0x000fda0003f05270 */
[----:B------:R-:W-:Y:S05]  /*9430*/  @P0 BRA `(.L_x_20782) ;  /* 0x0000000000b00947 */ /* 0x000fea0003800000 */
[----:B------:R-:W-:-:S04]  /*9440*/  LOP3.LUT R22, R22, 0xff, RZ, 0xc0, !PT ;  /* 0x000000ff16167812 */ /* 0x000fc800078ec0ff */
[----:B------:R-:W0:Y:S02]  /*9450*/  I2F.U16 R3, R22 ;  /* 0x0000001600037306 */ /* 0x000e240000101000 */
[----:B0-----:R-:W-:-:S04]  /*9460*/  SHF.R.U32.HI R4, RZ, 0x17, R3 ;  /* 0x00000017ff047819 */ /* 0x001fc80000011603 */
        /* <DEDUP_REMOVED lines=13> */
.L_x_20801:
[----:B------:R-:W-:Y:S01]  /*9540*/  LOP3.LUT R22, R22, 0xff, RZ, 0xc0, !PT ;  /* 0x000000ff16167812 */ /* 0x000fe200078ec0ff */
[----:B------:R-:W-:-:S05]  /*9550*/  IMAD.MOV.U32 R23, RZ, RZ, RZ ;  /* 0x000000ffff177224 */ /* 0x000fca00078e00ff */
[----:B------:R0:W-:Y:S01]  /*9560*/  STG.E.64 desc[UR36][R8.64], R22 ;  /* 0x0000001608007986 */ /* 0x0001e2000c101b24 */
[----:B------:R-:W-:Y:S05]  /*9570*/  BRA `(.L_x_20783) ;  /* 0x0000000400387947 */ /* 0x000fea0003800000 */
.L_x_20800:
[----:B------:R-:W-:-:S05]  /*9580*/  LOP3.LUT R3, R22, 0xff, RZ, 0xc0, !PT ;  /* 0x000000ff16037812 */ /* 0x000fca00078ec0ff */
[----:B------:R0:W-:Y:S01]  /*9590*/  STG.E desc[UR36][R8.64], R3 ;  /* 0x0000000308007986 */ /* 0x0001e2000c101924 */
[----:B------:R-:W-:Y:S05]  /*95a0*/  BRA `(.L_x_20783) ;  /* 0x00000004002c7947 */ /* 0x000fea0003800000 */
.L_x_20790:
        /* <DEDUP_REMOVED lines=10> */
.L_x_20803:
[----:B------:R-:W-:Y:S02]  /*9650*/  LOP3.LUT R4, R22, 0xff, RZ, 0xc0, !PT ;  /* 0x000000ff16047812 */ /* 0x000fe400078ec0ff */
[----:B--234-:R-:W-:-:S04]  /*9660*/  CS2R R6, SRZ ;  /* 0x0000000000067805 */ /* 0x01cfc8000001ff00 */
[----:B------:R-:W0:Y:S02]  /*9670*/  I2F.F64.U16 R4, R4 ;  /* 0x0000000400047312 */ /* 0x000e240000101800 */
[----:B0-----:R0:W-:Y:S01]  /*9680*/  STG.E.128 desc[UR36][R8.64], R4 ;  /* 0x0000000408007986 */ /* 0x0011e2000c101d24 */
[----:B------:R-:W-:Y:S05]  /*9690*/  BRA `(.L_x_20783) ;  /* 0x0000000000f07947 */ /* 0x000fea0003800000 */
.L_x_20802:
[----:B------:R-:W-:-:S13]  /*96a0*/  ISETP.NE.AND P0, PT, R0, 0xf, PT ;  /* 0x0000000f0000780c */ /* 0x000fda0003f05270 */
[----:B------:R-:W-:Y:S05]  /*96b0*/  @!P0 BRA `(.L_x_20804) ;  /* 0x0000000000d88947 */ /* 0x000fea0003800000 */
[----:B------:R-:W-:-:S13]  /*96c0*/  ISETP.NE.AND P0, PT, R0, 0x17, PT ;  /* 0x000000170000780c */ /* 0x000fda0003f05270 */
[----:B------:R-:W-:Y:S05]  /*96d0*/  @!P0 BRA `(.L_x_20805) ;  /* 0x0000000000888947 */ /* 0x000fea0003800000 */
[----:B------:R-:W-:-:S13]  /*96e0*/  ISETP.NE.AND P0, PT, R0, 0x18, PT ;  /* 0x000000180000780c */ /* 0x000fda0003f05270 */
[----:B------:R-:W-:Y:S05]  /*96f0*/  @!P0 BRA `(.L_x_20806) ;  /* 0x0000000000448947 */ /* 0x000fea0003800000 */
.L_x_20782:
        /* <DEDUP_REMOVED lines=16> */
.L_x_20807:
[----:B------:R-:W-:Y:S05]  /*9800*/  BRA `(.L_x_20783) ;  /* 0x0000000000947947 */ /* 0x000fea0003800000 */
.L_x_20806:
        /* <DEDUP_REMOVED lines=12> */
.L_x_20809:
[----:B------:R-:W-:Y:S05]  /*98d0*/  BSYNC.RECONVERGENT B0 ;  /* 0x0000000000007941 */ /* 0x000fea0003800200 */
.L_x_20808:
[----:B------:R0:W-:Y:S01]  /*98e0*/  STG.E.U8 desc[UR36][R8.64], R3 ;  /* 0x0000000308007986 */ /* 0x0001e2000c101124 */
[----:B------:R-:W-:Y:S05]  /*98f0*/  BRA `(.L_x_20783) ;  /* 0x0000000000587947 */ /* 0x000fea0003800000 */
.L_x_20805:
[----:B------:R-:W-:-:S04]  /*9900*/  LOP3.LUT R22, R22, 0xff, RZ, 0xc0, !PT ;  /* 0x000000ff16167812 */ /* 0x000fc800078ec0ff */
        /* <DEDUP_REMOVED lines=12> */
.L_x_20810:
[----:B------:R-:W-:Y:S01]  /*99d0*/  IMAD.MOV.U32 R3, RZ, RZ, 0x7f ;  /* 0x0000007fff037424 */ /* 0x000fe200078e00ff */
[----:B------:R-:W-:-:S04]  /*99e0*/  ISETP.GT.U32.AND P0, PT, R5, 0x7f800000, PT ;  /* 0x7f8000000500780c */ /* 0x000fc80003f04070 */
[----:B------:R-:W-:-:S05]  /*99f0*/  SEL R3, R3, 0x7c, P0 ;  /* 0x0000007c03037807 */ /* 0x000fca0000000000 */
[----:B------:R0:W-:Y:S01]  /*9a00*/  STG.E.U8 desc[UR36][R8.64], R3 ;  /* 0x0000000308007986 */ /* 0x0001e2000c101124 */
[----:B------:R-:W-:Y:S05]  /*9a10*/  BRA `(.L_x_20783) ;  /* 0x0000000000107947 */ /* 0x000fea0003800000 */
.L_x_20804:
[----:B------:R-:W-:-:S04]  /*9a20*/  LOP3.LUT R22, R22, 0xff, RZ, 0xc0, !PT ;  /* 0x000000ff16167812 */ /* 0x000fc800078ec0ff */
[----:B------:R-:W0:Y:S02]  /*9a30*/  I2F.U16 R0, R22 ;  /* 0x0000001600007306 */ /* 0x000e240000101000 */
[----:B0-----:R-:W-:-:S05]  /*9a40*/  F2FP.BF16.F32.PACK_AB R0, RZ, R0 ;  /* 0x00000000ff00723e */ /* 0x001fca00000010ff */
[----:B------:R0:W-:Y:S02]  /*9a50*/  STG.E.U16 desc[UR36][R8.64], R0 ;  /* 0x0000000008007986 */ /* 0x0001e4000c101524 */
.L_x_20783:
[----:B------:R-:W-:Y:S05]  /*9a60*/  BSYNC.RECONVERGENT B6 ;  /* 0x0000000000067941 */ /* 0x000fea0003800200 */
.L_x_20777:
[----:B------:R-:W-:-:S07]  /*9a70*/  VIADD R25, R25, 0x80 ;  /* 0x0000008019197836 */ /* 0x000fce0000000000 */
.L_x_20740:
[----:B------:R-:W-:-:S13]  /*9a80*/  ISETP.GE.AND P0, PT, R25, R16, PT ;  /* 0x000000101900720c */ /* 0x000fda0003f06270 */
[----:B------:R-:W-:Y:S05]  /*9a90*/  @P0 BREAK.RELIABLE B7 ;  /* 0x0000000000070942 */ /* 0x000fea0003800100 */
[----:B------:R-:W-:Y:S05]  /*9aa0*/  @P0 BRA `(.L_x_20776) ;  /* 0x0000000c00b40947 */ /* 0x000fea0003800000 */
[----:B------:R-:W-:Y:S05]  /*9ab0*/  BSYNC.RELIABLE B7 ;  /* 0x0000000000077941 */ /* 0x000fea0003800100 */
.L_x_20739:
        /* <DEDUP_REMOVED lines=21> */
.L_x_20815:
[----:B------:R0:W-:Y:S01]  /*9c10*/  STG.E.U8 desc[UR36][R8.64], R17 ;  /* 0x0000001108007986 */ /* 0x0001e2000c101124 */
[----:B------:R-:W-:Y:S05]  /*9c20*/  BRA `(.L_x_20817) ;  /* 0x0000000c004c7947 */ /* 0x000fea0003800000 */
.L_x_20814:
        /* <DEDUP_REMOVED lines=10> */
.L_x_20819:
[----:B------:R-:W-:-:S05]  /*9cd0*/  LOP3.LUT R17, R17, 0xff, RZ, 0xc0, !PT ;  /* 0x000000ff11117812 */ /* 0x000fca00078ec0ff */
[----:B------:R0:W-:Y:S01]  /*9ce0*/  STG.E desc[UR36][R8.64], R17 ;  /* 0x0000001108007986 */ /* 0x0001e2000c101924 */
[----:B------:R-:W-:Y:S05]  /*9cf0*/  BRA `(.L_x_20817) ;  /* 0x0000000c00187947 */ /* 0x000fea0003800000 */
.L_x_20818:
[----:B------:R-:W-:-:S05]  /*9d00*/  LOP3.LUT R17, R17, 0xff, RZ, 0xc0, !PT ;  /* 0x000000ff11117812 */ /* 0x000fca00078ec0ff */
[----:B------:R0:W-:Y:S01]  /*9d10*/  STG.E.U16 desc[UR36][R8.64], R17 ;  /* 0x0000001108007986 */ /* 0x0001e2000c101524 */
[----:B------:R-:W-:Y:S05]  /*9d20*/  BRA `(.L_x_20817) ;  /* 0x0000000c000c7947 */ /* 0x000fea0003800000 */
.L_x_20813:
        /* <DEDUP_REMOVED lines=10> */
.L_x_20821:
[----:B------:R-:W-:-:S04]  /*9dd0*/  LOP3.LUT R17, R17, 0xff, RZ, 0xc0, !PT ;  /* 0x000000ff11117812 */ /* 0x000fc800078ec0ff */
[----:B------:R-:W0:Y:S02]  /*9de0*/  I2F.U16 R0, R17 ;  /* 0x0000001100007306 */ /* 0x000e240000101000 */
[----:B0-----:R-:W-:-:S05]  /*9df0*/  F2FP.F16.F32.PACK_AB R0, RZ, R0 ;  /* 0x00000000ff00723e */ /* 0x001fca00000000ff */
[----:B------:R1:W-:Y:S01]  /*9e00*/  STG.E.U16 desc[UR36][R8.64], R0 ;  /* 0x0000000008007986 */ /* 0x0003e2000c101524 */
[----:B------:R-:W-:Y:S05]  /*9e10*/  BRA `(.L_x_20817) ;  /* 0x0000000800d07947 */ /* 0x000fea0003800000 */
.L_x_20820:
[----:B------:R-:W-:-:S13]  /*9e20*/  ISETP.NE.AND P0, PT, R0, 0x7, PT ;  /* 0x000000070000780c */ /* 0x000fda0003f05270 */
[----:B------:R-:W-:Y:S05]  /*9e30*/  @!P0 BRA `(.L_x_20822) ;  /* 0x00000000003c8947 */ /* 0x000fea0003800000 */
[----:B------:R-:W-:-:S13]  /*9e40*/  ISETP.NE.AND P0, PT, R0, 0x8, PT ;  /* 0x000000080000780c */ /* 0x000fda0003f05270 */
[----:B------:R-:W-:Y:S05]  /*9e50*/  @!P0 BRA `(.L_x_20823) ;  /* 0x00000000001c8947 */ /* 0x000fea0003800000 */
[----:B------:R-:W-:-:S13]  /*9e60*/  ISETP.NE.AND P0, PT, R0, 0x9, PT ;  /* 0x000000090000780c */ /* 0x000fda0003f05270 */
[----:B------:R-:W-:Y:S05]  /*9e70*/  @P0 BRA `(.L_x_20816) ;  /* 0x0000000400e00947 */ /* 0x000fea0003800000 */
[----:B------:R-:W-:Y:S01]  /*9e80*/  LOP3.LUT R17, R17, 0xff, RZ, 0xc0, !PT ;  /* 0x000000ff11117812 */ /* 0x000fe200078ec0ff */
[----:B------:R-:W-:-:S03]  /*9e90*/  IMAD.MOV.U32 R5, RZ, RZ, RZ ;  /* 0x000000ffff057224 */ /* 0x000fc600078e00ff */
[----:B------:R-:W0:Y:S02]  /*9ea0*/  I2F.U16 R4, R17 ;  /* 0x0000001100047306 */ /* 0x000e240000101000 */
[----:B0-----:R0:W-:Y:S01]  /*9eb0*/  STG.E.64 desc[UR36][R8.64], R4 ;  /* 0x0000000408007986 */ /* 0x0011e2000c101b24 */
[----:B------:R-:W-:Y:S05]  /*9ec0*/  BRA `(.L_x_20817) ;  /* 0x0000000800a47947 */ /* 0x000fea0003800000 */
.L_x_20823:
[----:B------:R-:W-:-:S06]  /*9ed0*/  LOP3.LUT R17, R17, 0xff, RZ, 0xc0, !PT ;  /* 0x000000ff11117812 */ /* 0x000fcc00078ec0ff */
[----:B------:R-:W0:Y:S02]  /*9ee0*/  I2F.U16 R17, R17 ;  /* 0x0000001100117306 */ /* 0x000e240000101000 */
[----:B0-----:R-:W-:-:S04]  /*9ef0*/  F2FP.F16.F32.PACK_AB R3, RZ, R17 ;  /* 0x00000011ff03723e */ /* 0x001fc800000000ff */
[----:B------:R-:W-:-:S05]  /*9f00*/  PRMT R3, R3, 0x5410, RZ ;  /* 0x0000541003037816 */ /* 0x000fca00000000ff */
[----:B------:R0:W-:Y:S01]  /*9f10*/  STG.E desc[UR36][R8.64], R3 ;  /* 0x0000000308007986 */ /* 0x0001e2000c101924 */
[----:B------:R-:W-:Y:S05]  /*9f20*/  BRA `(.L_x_20817) ;  /* 0x00000008008c7947 */ /* 0x000fea0003800000 */
.L_x_20822:
[----:B------:R-:W-:-:S06]  /*9f30*/  LOP3.LUT R4, R17, 0xff, RZ, 0xc0, !PT ;  /* 0x000000ff11047812 */ /* 0x000fcc00078ec0ff */
[----:B------:R-:W0:Y:S02]  /*9f40*/  I2F.F64.U16 R4, R4 ;  /* 0x0000000400047312 */ /* 0x000e240000101800 */
[----:B0-----:R0:W-:Y:S01]  /*9f50*/  STG.E.64 desc[UR36][R8.64], R4 ;  /* 0x0000000408007986 */ /* 0x0011e2000c101b24 */
[----:B------:R-:W-:Y:S05]  /*9f60*/  BRA `(.L_x_20817) ;  /* 0x00000008007c7947 */ /* 0x000fea0003800000 */
.L_x_20812:
        /* <DEDUP_REMOVED lines=13> */
.L_x_20827:
[----:B------:R-:W-:Y:S01]  /*a040*/  LOP3.LUT R17, R17, 0xff, RZ, 0xc0, !PT ;  /* 0x000000ff11117812 */ /* 0x000fe200078ec0ff */
[----:B------:R-:W-:Y:S01]  /*a050*/  BSSY.RECONVERGENT B0, `(.L_x_20828) ;  /* 0x0000011000007945 */ /* 0x000fe20003800200 */
[----:B------:R-:W-:-:S04]  /*a060*/  IMAD.MOV.U32 R4, RZ, RZ, 0x80 ;  /* 0x00000080ff047424 */ /* 0x000fc800078e00ff */
        /* <DEDUP_REMOVED lines=14> */
.L_x_20830:
[----:B------:R-:W-:-:S07]  /*a150*/  PRMT R4, R0, 0x7610, R4 ;  /* 0x0000761000047816 */ /* 0x000fce0000000004 */
.L_x_20829:
[----:B------:R-:W-:Y:S05]  /*a160*/  BSYNC.RECONVERGENT B0 ;  /* 0x0000000000007941 */ /* 0x000fea0003800200 */
.L_x_20828:
[----:B------:R0:W-:Y:S01]  /*a170*/  STG.E.U8 desc[UR36][R8.64], R4 ;  /* 0x0000000408007986 */ /* 0x0001e2000c101124 */
[----:B------:R-:W-:Y:S05]  /*a180*/  BRA `(.L_x_20817) ;  /* 0x0000000400f47947 */ /* 0x000fea0003800000 */
.L_x_20826:
        /* <DEDUP_REMOVED lines=17> */
.L_x_20833:
[----:B------:R-:W-:-:S07]  /*a2a0*/  PRMT R4, R0, 0x7610, R4 ;  /* 0x0000761000047816 */ /* 0x000fce0000000004 */
.L_x_20832:
[----:B------:R-:W-:Y:S05]  /*a2b0*/  BSYNC.RECONVERGENT B0 ;  /* 0x0000000000007941 */ /* 0x000fea0003800200 */
.L_x_20831:
[----:B------:R0:W-:Y:S01]  /*a2c0*/  STG.E.U8 desc[UR36][R8.64], R4 ;  /* 0x0000000408007986 */ /* 0x0001e2000c101124 */
[----:B------:R-:W-:Y:S05]  /*a2d0*/  BRA `(.L_x_20817) ;  /* 0x0000000400a07947 */ /* 0x000fea0003800000 */
.L_x_20825:
[----:B------:R-:W-:-:S13]  /*a2e0*/  ISETP.NE.AND P0, PT, R0, 0x1c, PT ;  /* 0x0000001c0000780c */ /* 0x000fda0003f05270 */
[----:B------:R-:W-:Y:S05]  /*a2f0*/  @!P0 BRA `(.L_x_20834) ;  /* 0x0000000000608947 */ /* 0x000fea0003800000 */
[----:B------:R-:W-:-:S13]  /*a300*/  ISETP.NE.AND P0, PT, R0, 0x1d, PT ;  /* 0x0000001d0000780c */ /* 0x000fda0003f05270 */
[----:B------:R-:W-:Y:S05]  /*a310*/  @!P0 BRA `(.L_x_20835) ;  /* 0x0000000000488947 */ /* 0x000fea0003800000 */
[----:B------:R-:W-:-:S13]  /*a320*/  ISETP.NE.AND P0, PT, R0, 0x2c, PT ;  /* 0x0000002c0000780c */ /* 0x000fda0003f05270 */
[----:B------:R-:W-:Y:S05]  /*a330*/  @P0 BRA `(.L_x_20816) ;  /* 0x0000000000b00947 */ /* 0x000fea0003800000 */
[----:B------:R-:W-:Y:S01]  /*a340*/  LOP3.LUT R17, R17, 0xff, RZ, 0xc0, !PT ;  /* 0x000000ff11117812 */ /* 0x000fe200078ec0ff */
[----:B------:R-:W-:-:S05]  /*a350*/  IMAD.MOV.U32 R3, RZ, RZ, 0xff ;  /* 0x000000ffff037424 */ /* 0x000fca00078e00ff */
[----:B------:R-:W0:Y:S02]  /*a360*/  I2F.U16 R17, R17 ;  /* 0x0000001100117306 */ /* 0x000e240000101000 */
[----:B0-----:R-:W-:-:S04]  /*a370*/  SHF.R.U32.HI R4, RZ, 0x17, R17 ;  /* 0x00000017ff047819 */ /* 0x001fc80000011611 */
        /* <DEDUP_REMOVED lines=12> */
.L_x_20835:
[----:B------:R-:W-:Y:S01]  /*a440*/  LOP3.LUT R4, R17, 0xff, RZ, 0xc0, !PT ;  /* 0x000000ff11047812 */ /* 0x000fe200078ec0ff */
[----:B------:R-:W-:-:S05]  /*a450*/  IMAD.MOV.U32 R5, RZ, RZ, RZ ;  /* 0x000000ffff057224 */ /* 0x000fca00078e00ff */
[----:B------:R0:W-:Y:S01]  /*a460*/  STG.E.64 desc[UR36][R8.64], R4 ;  /* 0x0000000408007986 */ /* 0x0001e2000c101b24 */
[----:B------:R-:W-:Y:S05]  /*a470*/  BRA `(.L_x_20817) ;  /* 0x0000000400387947 */ /* 0x000fea0003800000 */
.L_x_20834:
[----:B------:R-:W-:-:S05]  /*a480*/  LOP3.LUT R17, R17, 0xff, RZ, 0xc0, !PT ;  /* 0x000000ff11117812 */ /* 0x000fca00078ec0ff */
[----:B------:R0:W-:Y:S01]  /*a490*/  STG.E desc[UR36][R8.64], R17 ;  /* 0x0000001108007986 */ /* 0x0001e2000c101924 */
[----:B------:R-:W-:Y:S05]  /*a4a0*/  BRA `(.L_x_20817) ;  /* 0x00000004002c7947 */ /* 0x000fea0003800000 */
.L_x_20824:
        /* <DEDUP_REMOVED lines=10> */
.L_x_20837:
[----:B------:R-:W-:Y:S02]  /*a550*/  LOP3.LUT R4, R17, 0xff, RZ, 0xc0, !PT ;  /* 0x000000ff11047812 */ /* 0x000fe400078ec0ff */
[----:B--234-:R-:W-:-:S04]  /*a560*/  CS2R R6, SRZ ;  /* 0x0000000000067805 */ /* 0x01cfc8000001ff00 */
[----:B------:R-:W0:Y:S02]  /*a570*/  I2F.F64.U16 R4, R4 ;  /* 0x0000000400047312 */ /* 0x000e240000101800 */
[----:B0-----:R0:W-:Y:S01]  /*a580*/  STG.E.128 desc[UR36][R8.64], R4 ;  /* 0x0000000408007986 */ /* 0x0011e2000c101d24 */
[----:B------:R-:W-:Y:S05]  /*a590*/  BRA `(.L_x_20817) ;  /* 0x0000000000f07947 */ /* 0x000fea0003800000 */
.L_x_20836:
[----:B------:R-:W-:-:S13]  /*a5a0*/  ISETP.NE.AND P0, PT, R0, 0xf, PT ;  /* 0x0000000f0000780c */ /* 0x000fda0003f05270 */
[----:B------:R-:W-:Y:S05]  /*a5b0*/  @!P0 BRA `(.L_x_20838) ;  /* 0x0000000000d88947 */ /* 0x000fea0003800000 */
[----:B------:R-:W-:-:S13]  /*a5c0*/  ISETP.NE.AND P0, PT, R0, 0x17, PT ;  /* 0x000000170000780c */ /* 0x000fda0003f05270 */
[----:B------:R-:W-:Y:S05]  /*a5d0*/  @!P0 BRA `(.L_x_20839) ;  /* 0x0000000000888947 */ /* 0x000fea0003800000 */
[----:B------:R-:W-:-:S13]  /*a5e0*/  ISETP.NE.AND P0, PT, R0, 0x18, PT ;  /* 0x000000180000780c */ /* 0x000fda0003f05270 */
[----:B------:R-:W-:Y:S05]  /*a5f0*/  @!P0 BRA `(.L_x_20840) ;  /* 0x0000000000448947 */ /* 0x000fea0003800000 */
.L_x_20816:
        /* <DEDUP_REMOVED lines=16> */
.L_x_20841:
[----:B------:R-:W-:Y:S05]  /*a700*/  BRA `(.L_x_20817) ;  /* 0x0000000000947947 */ /* 0x000fea0003800000 */
.L_x_20840:
        /* <DEDUP_REMOVED lines=12> */
.L_x_20843:
[----:B------:R-:W-:Y:S05]  /*a7d0*/  BSYNC.RECONVERGENT B0 ;  /* 0x0000000000007941 */ /* 0x000fea0003800200 */
.L_x_20842:
[----:B------:R0:W-:Y:S01]  /*a7e0*/  STG.E.U8 desc[UR36][R8.64], R3 ;  /* 0x0000000308007986 */ /* 0x0001e2000c101124 */
[----:B------:R-:W-:Y:S05]  /*a7f0*/  BRA `(.L_x_20817) ;  /* 0x0000000000587947 */ /* 0x000fea0003800000 */
.L_x_20839:
[----:B------:R-:W-:-:S06]  /*a800*/  LOP3.LUT R17, R17, 0xff, RZ, 0xc0, !PT ;  /* 0x000000ff11117812 */ /* 0x000fcc00078ec0ff */
[----:B------:R-:W0:Y:S02]  /*a810*/  I2F.U16 R17, R17 ;  /* 0x0000001100117306 */ /* 0x000e240000101000 */
[----:B0-----:R-:W-:-:S13]  /*a820*/  ISETP.GT.U32.AND P0, PT, R17, 0x477fffff, PT ;  /* 0x477fffff1100780c */ /* 0x001fda0003f04070 */
[----:B------:R-:W-:Y:S05]  /*a830*/  @P0 BRA `(.L_x_20844) ;  /* 0x0000000000240947 */ /* 0x000fea0003800000 */
[----:B------:R-:W-:-:S13]  /*a840*/  ISETP.GE.U32.AND P0, PT, R17, 0x38800000, PT ;  /* 0x388000001100780c */ /* 0x000fda0003f06070 */
[----:B------:R-:W-:Y:S01]  /*a850*/  @P0 SHF.R.U32.HI R0, RZ, 0x15, R17 ;  /* 0x00000015ff000819 */ /* 0x000fe20000011611 */
[----:B------:R-:W-:-:S03]  /*a860*/  @!P0 FADD.FTZ R5, R17, 128 ;  /* 0x4300000011058421 */ /* 0x000fc60000010000 */
[----:B------:R-:W-:-:S04]  /*a870*/  @P0 LOP3.LUT R0, R0, 0x1, RZ, 0xc0, !PT ;  /* 0x0000000100000812 */ /* 0x000fc800078ec0ff */
[----:B------:R-:W-:-:S04]  /*a880*/  @P0 IADD3 R0, PT, PT, R17, 0x80fffff, R0 ;  /* 0x080fffff11000810 */ /* 0x000fc80007ffe000 */
[----:B------:R-:W-:-:S05]  /*a890*/  @P0 SHF.R.U32.HI R3, RZ, 0x15, R0 ;  /* 0x00000015ff030819 */ /* 0x000fca0000011600 */
[----:B------:R0:W-:Y:S04]  /*a8a0*/  @P0 STG.E.U8 desc[UR36][R8.64], R3 ;  /* 0x0000000308000986 */ /* 0x0001e8000c101124 */
[----:B------:R0:W-:Y:S01]  /*a8b0*/  @!P0 STG.E.U8 desc[UR36][R8.64], R5 ;  /* 0x0000000508008986 */ /* 0x0001e2000c101124 */
[----:B------:R-:W-:Y:S05]  /*a8c0*/  BRA `(.L_x_20817) ;  /* 0x0000000000247947 */ /* 0x000fea0003800000 */
.L_x_20844:
[----:B------:R-:W-:Y:S01]  /*a8d0*/  IMAD.MOV.U32 R3, RZ, RZ, 0x7f ;  /* 0x0000007fff037424 */ /* 0x000fe200078e00ff */
[----:B------:R-:W-:-:S04]  /*a8e0*/  ISETP.GT.U32.AND P0, PT, R17, 0x7f800000, PT ;  /* 0x7f8000001100780c */ /* 0x000fc80003f04070 */
[----:B------:R-:W-:-:S05]  /*a8f0*/  SEL R3, R3, 0x7c, P0 ;  /* 0x0000007c03037807 */ /* 0x000fca0000000000 */
[----:B------:R0:W-:Y:S01]  /*a900*/  STG.E.U8 desc[UR36][R8.64], R3 ;  /* 0x0000000308007986 */ /* 0x0001e2000c101124 */
[----:B------:R-:W-:Y:S05]  /*a910*/  BRA `(.L_x_20817) ;  /* 0x0000000000107947 */ /* 0x000fea0003800000 */
.L_x_20838:
[----:B------:R-:W-:-:S04]  /*a920*/  LOP3.LUT R17, R17, 0xff, RZ, 0xc0, !PT ;  /* 0x000000ff11117812 */ /* 0x000fc800078ec0ff */
[----:B------:R-:W0:Y:S02]  /*a930*/  I2F.U16 R0, R17 ;  /* 0x0000001100007306 */ /* 0x000e240000101000 */
[----:B0-----:R-:W-:-:S05]  /*a940*/  F2FP.BF16.F32.PACK_AB R0, RZ, R0 ;  /* 0x00000000ff00723e */ /* 0x001fca00000010ff */
[----:B------:R0:W-:Y:S02]  /*a950*/  STG.E.U16 desc[UR36][R8.64], R0 ;  /* 0x0000000008007986 */ /* 0x0001e4000c101524 */
.L_x_20817:
[----:B------:R-:W-:Y:S05]  /*a960*/  BSYNC.RECONVERGENT B6 ;  /* 0x0000000000067941 */ /* 0x000fea0003800200 */
.L_x_20811:
[----:B------:R-:W-:-:S07]  /*a970*/  VIADD R25, R25, 0x80 ;  /* 0x0000008019197836 */ /* 0x000fce0000000000 */
.L_x_20776:
[----:B------:R-:W-:Y:S05]  /*a980*/  BSYNC.RECONVERGENT B8 ;  /* 0x0000000000087941 */ /* 0x000fea0003800200 */
.L_x_20738:
[----:B------:R-:W-:-:S13]  /*a990*/  ISETP.GE.AND P0, PT, R25, R16, PT ;  /* 0x000000101900720c */ /* 0x000fda0003f06270 */
[----:B------:R-:W-:Y:S05]  /*a9a0*/  @P0 EXIT ;  /* 0x000000000000094d */ /* 0x000fea0003800000 */
[----:B01----:R-:W0:Y:S01]  /*a9b0*/  LDC.64 R4, c[0x0][0x388] ;  /* 0x0000e200ff047b82 */ /* 0x003e220000000a00 */
        /* <DEDUP_REMOVED lines=18> */
.L_x_20848:
[----:B------:R-:W-:Y:S01]  /*aae0*/  STG.E.U8 desc[UR36][R2.64], R18 ;  /* 0x0000001202007986 */ /* 0x000fe2000c101124 */
[----:B------:R-:W-:Y:S05]  /*aaf0*/  EXIT ;  /* 0x000000000000794d */ /* 0x000fea0003800000 */
.L_x_20847:
        /* <DEDUP_REMOVED lines=8> */
[----:B------:R-:W-:Y:S01]  /*ab80*/  STG.E.64 desc[UR36][R2.64], R18 ;  /* 0x0000001202007986 */ /* 0x000fe2000c101b24 */
[----:B------:R-:W-:Y:S05]  /*ab90*/  EXIT ;  /* 0x000000000000794d */ /* 0x000fea0003800000 */
.L_x_20851:
[----:B------:R-:W-:-:S05]  /*aba0*/  LOP3.LUT R5, R18, 0xff, RZ, 0xc0, !PT ;  /* 0x000000ff12057812 */ /* 0x000fca00078ec0ff */
[----:B------:R-:W-:Y:S01]  /*abb0*/  STG.E desc[UR36][R2.64], R5 ;  /* 0x0000000502007986 */ /* 0x000fe2000c101924 */
[----:B------:R-:W-:Y:S05]  /*abc0*/  EXIT ;  /* 0x000000000000794d */ /* 0x000fea0003800000 */
.L_x_20850:
[----:B------:R-:W-:-:S05]  /*abd0*/  LOP3.LUT R5, R18, 0xff, RZ, 0xc0, !PT ;  /* 0x000000ff12057812 */ /* 0x000fca00078ec0ff */
[----:B------:R-:W-:Y:S01]  /*abe0*/  STG.E.U16 desc[UR36][R2.64], R5 ;  /* 0x0000000502007986 */ /* 0x000fe2000c101524 */
[----:B------:R-:W-:Y:S05]  /*abf0*/  EXIT ;  /* 0x000000000000794d */ /* 0x000fea0003800000 */
.L_x_20846:
        /* <DEDUP_REMOVED lines=8> */
[----:B0-----:R-:W-:Y:S01]  /*ac80*/  STG.E desc[UR36][R2.64], R5 ;  /* 0x0000000502007986 */ /* 0x001fe2000c101924 */
[----:B------:R-:W-:Y:S05]  /*ac90*/  EXIT ;  /* 0x000000000000794d */ /* 0x000fea0003800000 */
.L_x_20853:
[----:B------:R-:W-:-:S04]  /*aca0*/  LOP3.LUT R18, R18, 0xff, RZ, 0xc0, !PT ;  /* 0x000000ff12127812 */ /* 0x000fc800078ec0ff */
[----:B------:R-:W0:Y:S02]  /*acb0*/  I2F.U16 R0, R18 ;  /* 0x0000001200007306 */ /* 0x000e240000101000 */
[----:B0-----:R-:W-:-:S05]  /*acc0*/  F2FP.F16.F32.PACK_AB R0, RZ, R0 ;  /* 0x00000000ff00723e */ /* 0x001fca00000000ff */
[----:B------:R-:W-:Y:S01]  /*acd0*/  STG.E.U16 desc[UR36][R2.64], R0 ;  /* 0x0000000002007986 */ /* 0x000fe2000c101524 */
[----:B------:R-:W-:Y:S05]  /*ace0*/  EXIT ;  /* 0x000000000000794d */ /* 0x000fea0003800000 */
.L_x_20852:
        /* <DEDUP_REMOVED lines=9> */
[----:B0-----:R-:W-:Y:S01]  /*ad80*/  STG.E.64 desc[UR36][R2.64], R18 ;  /* 0x0000001202007986 */ /* 0x001fe2000c101b24 */
[----:B------:R-:W-:Y:S05]  /*ad90*/  EXIT ;  /* 0x000000000000794d */ /* 0x000fea0003800000 */
.L_x_20855:
[----:B------:R-:W-:-:S06]  /*ada0*/  LOP3.LUT R18, R18, 0xff, RZ, 0xc0, !PT ;  /* 0x000000ff12127812 */ /* 0x000fcc00078ec0ff */
[----:B------:R-:W0:Y:S02]  /*adb0*/  I2F.U16 R18, R18 ;  /* 0x0000001200127306 */ /* 0x000e240000101000 */
[----:B0-----:R-:W-:-:S04]  /*adc0*/  F2FP.F16.F32.PACK_AB R5, RZ, R18 ;  /* 0x00000012ff05723e */ /* 0x001fc800000000ff */
[----:B------:R-:W-:-:S05]  /*add0*/  PRMT R5, R5, 0x5410, RZ ;  /* 0x0000541005057816 */ /* 0x000fca00000000ff */
[----:B------:R-:W-:Y:S01]  /*ade0*/  STG.E desc[UR36][R2.64], R5 ;  /* 0x0000000502007986 */ /* 0x000fe2000c101924 */
[----:B------:R-:W-:Y:S05]  /*adf0*/  EXIT ;  /* 0x000000000000794d */ /* 0x000fea0003800000 */
.L_x_20854:
[----:B------:R-:W-:-:S06]  /*ae00*/  LOP3.LUT R4, R18, 0xff, RZ, 0xc0, !PT ;  /* 0x000000ff12047812 */ /* 0x000fcc00078ec0ff */
[----:B------:R-:W0:Y:S02]  /*ae10*/  I2F.F64.U16 R4, R4 ;  /* 0x0000000400047312 */ /* 0x000e240000101800 */
[----:B0-----:R-:W-:Y:S01]  /*ae20*/  STG.E.64 desc[UR36][R2.64], R4 ;  /* 0x0000000402007986 */ /* 0x001fe2000c101b24 */
[----:B------:R-:W-:Y:S05]  /*ae30*/  EXIT ;  /* 0x000000000000794d */ /* 0x000fea0003800000 */
.L_x_20845:
        /* <DEDUP_REMOVED lines=11> */
[----:B------:R-:W-:Y:S01]  /*aef0*/  STG.E.U16 desc[UR36][R2.64], R5 ;  /* 0x0000000502007986 */ /* 0x000fe2000c101524 */
[----:B------:R-:W-:Y:S05]  /*af00*/  EXIT ;  /* 0x000000000000794d */ /* 0x000fea0003800000 */
.L_x_20859:
        /* <DEDUP_REMOVED lines=18> */
.L_x_20861:
[----:B------:R-:W-:Y:S05]  /*b030*/  BSYNC.RECONVERGENT B0 ;  /* 0x0000000000007941 */ /* 0x000fea0003800200 */
.L_x_20860:
[----:B------:R-:W-:Y:S01]  /*b040*/  STG.E.U8 desc[UR36][R2.64], R0 ;  /* 0x0000000002007986 */ /* 0x000fe2000c101124 */
[----:B------:R-:W-:Y:S05]  /*b050*/  EXIT ;  /* 0x000000000000794d */ /* 0x000fea0003800000 */
.L_x_20858:
        /* <DEDUP_REMOVED lines=18> */
.L_x_20863:
[----:B------:R-:W-:Y:S05]  /*b180*/  BSYNC.RECONVERGENT B0 ;  /* 0x0000000000007941 */ /* 0x000fea0003800200 */
.L_x_20862:
[----:B------:R-:W-:Y:S01]  /*b190*/  STG.E.U8 desc[UR36][R2.64], R0 ;  /* 0x0000000002007986 */ /* 0x000fe2000c101124 */
[----:B------:R-:W-:Y:S05]  /*b1a0*/  EXIT ;  /* 0x000000000000794d */ /* 0x000fea0003800000 */
.L_x_20857:
        /* <DEDUP_REMOVED lines=22> */
.L_x_20865:
[----:B------:R-:W-:Y:S01]  /*b310*/  LOP3.LUT R18, R18, 0xff, RZ, 0xc0, !PT ;  /* 0x000000ff12127812 */ /* 0x000fe200078ec0ff */
[----:B------:R-:W-:-:S05]  /*b320*/  IMAD.MOV.U32 R19, RZ, RZ, RZ ;  /* 0x000000ffff137224 */ /* 0x000fca00078e00ff */
[----:B------:R-:W-:Y:S01]  /*b330*/  STG.E.64 desc[UR36][R2.64], R18 ;  /* 0x0000001202007986 */ /* 0x000fe2000c101b24 */
[----:B------:R-:W-:Y:S05]  /*b340*/  EXIT ;  /* 0x000000000000794d */ /* 0x000fea0003800000 */
.L_x_20864:
[----:B------:R-:W-:-:S05]  /*b350*/  LOP3.LUT R5, R18, 0xff, RZ, 0xc0, !PT ;  /* 0x000000ff12057812 */ /* 0x000fca00078ec0ff */
[----:B------:R-:W-:Y:S01]  /*b360*/  STG.E desc[UR36][R2.64], R5 ;  /* 0x0000000502007986 */ /* 0x000fe2000c101924 */
[----:B------:R-:W-:Y:S05]  /*b370*/  EXIT ;  /* 0x000000000000794d */ /* 0x000fea0003800000 */
.L_x_20856:
        /* <DEDUP_REMOVED lines=10> */
.L_x_20867:
[----:B------:R-:W-:Y:S02]  /*b420*/  LOP3.LUT R4, R18, 0xff, RZ, 0xc0, !PT ;  /* 0x000000ff12047812 */ /* 0x000fe400078ec0ff */
[----:B--234-:R-:W-:-:S04]  /*b430*/  CS2R R6, SRZ ;  /* 0x0000000000067805 */ /* 0x01cfc8000001ff00 */
[----:B------:R-:W0:Y:S02]  /*b440*/  I2F.F64.U16 R4, R4 ;  /* 0x0000000400047312 */ /* 0x000e240000101800 */
[----:B0-----:R-:W-:Y:S01]  /*b450*/  STG.E.128 desc[UR36][R2.64], R4 ;  /* 0x0000000402007986 */ /* 0x001fe2000c101d24 */
[----:B------:R-:W-:Y:S05]  /*b460*/  EXIT ;  /* 0x000000000000794d */ /* 0x000fea0003800000 */
.L_x_20866:
[----:B------:R-:W-:-:S13]  /*b470*/  ISETP.NE.AND P0, PT, R0, 0xf, PT ;  /* 0x0000000f0000780c */ /* 0x000fda0003f05270 */
[----:B------:R-:W-:Y:S05]  /*b480*/  @!P0 BRA `(.L_x_20868) ;  /* 0x0000000000dc8947 */ /* 0x000fea0003800000 */
[----:B------:R-:W-:-:S13]  /*b490*/  ISETP.NE.AND P0, PT, R0, 0x17, PT ;  /* 0x000000170000780c */ /* 0x000fda0003f05270 */
[----:B------:R-:W-:Y:S05]  /*b4a0*/  @!P0 BRA `(.L_x_20869) ;  /* 0x0000000000888947 */ /* 0x000fea0003800000 */
[----:B------:R-:W-:-:S13]  /*b4b0*/  ISETP.NE.AND P0, PT, R0, 0x18, PT ;  /* 0x000000180000780c */ /* 0x000fda0003f05270 */
[----:B------:R-:W-:Y:S05]  /*b4c0*/  @!P0 BRA `(.L_x_20870) ;  /* 0x0000000000448947 */ /* 0x000fea0003800000 */
.L_x_20849:
[----:B------:R-:W-:Y:S01]  /*b4d0*/  MOV R0, 0x0 ;  /* 0x0000000000007802 */ /* 0x000fe20000000f00 */
[----:B------:R-:W0:Y:S01]  /*b4e0*/  LDCU.64 UR4, c[0x4][0x178] ;  /* 0x01002f00ff0477ac */ /* 0x000e220008000a00 */
[----:B------:R-:W-:Y:S02]  /*b4f0*/  IMAD.MOV.U32 R8, RZ, RZ, 0x65 ;  /* 0x00000065ff087424 */ /* 0x000fe400078e00ff */
[----:B------:R1:W1:Y:S01]  /*b500*/  LDC.64 R2, c[0x4][R0] ;  /* 0x0100000000027b82 */ /* 0x0002620000000a00 */
[----:B------:R-:W2:Y:S01]  /*b510*/  LDCU.64 UR6, c[0x4][0x180] ;  /* 0x01003000ff0677ac */ /* 0x000ea20008000a00 */
[----:B------:R-:W-:Y:S02]  /*b520*/  IMAD.MOV.U32 R12, RZ, RZ, 0x1 ;  /* 0x00000001ff0c7424 */ /* 0x000fe400078e00ff */
[----:B------:R-:W-:Y:S01]  /*b530*/  IMAD.MOV.U32 R13, RZ, RZ, RZ ;  /* 0x000000ffff0d7224 */ /* 0x000fe200078e00ff */
[----:B------:R-:W5:Y:S01]  /*b540*/  LDCU.64 UR8, c[0x4][0x10] ;  /* 0x01000200ff0877ac */ /* 0x000f620008000a00 */
[----:B0-----:R-:W-:-:S02]  /*b550*/  IMAD.U32 R4, RZ, RZ, UR4 ;  /* 0x00000004ff047e24 */ /* 0x001fc4000f8e00ff */
[----:B------:R-:W-:Y:S02]  /*b560*/  IMAD.U32 R5, RZ, RZ, UR5 ;  /* 0x00000005ff057e24 */ /* 0x000fe4000f8e00ff */
[----:B--234-:R-:W-:Y:S02]  /*b570*/  IMAD.U32 R6, RZ, RZ, UR6 ;  /* 0x00000006ff067e24 */ /* 0x01cfe4000f8e00ff */
[----:B------:R-:W-:Y:S02]  /*b580*/  IMAD.U32 R7, RZ, RZ, UR7 ;  /* 0x00000007ff077e24 */ /* 0x000fe4000f8e00ff */
[----:B-----5:R-:W-:Y:S02]  /*b590*/  IMAD.U32 R10, RZ, RZ, UR8 ;  /* 0x00000008ff0a7e24 */ /* 0x020fe4000f8e00ff */
[----:B------:R-:W-:-:S07]  /*b5a0*/  IMAD.U32 R11, RZ, RZ, UR9 ;  /* 0x00000009ff0b7e24 */ /* 0x000fce000f8e00ff */
[----:B------:R-:W-:-:S07]  /*b5b0*/  LEPC R20, `(.L_x_20871) ;  /* 0x000000001014794e */ /* 0x000fce0000000000 */
[----:B-1----:R-:W-:Y:S05]  /*b5c0*/  CALL.ABS.NOINC R2 ;  /* 0x0000000002007343 */ /* 0x002fea0003c00000 */
.L_x_20871:
[----:B------:R-:W-:Y:S05]  /*b5d0*/  EXIT ;  /* 0x000000000000794d */ /* 0x000fea0003800000 */
.L_x_20870:
[----:B------:R-:W-:Y:S01]  /*b5e0*/  LOP3.LUT R18, R18, 0xff, RZ, 0xc0, !PT ;  /* 0x000000ff12127812 */ /* 0x000fe200078ec0ff */
[----:B------:R-:W-:Y:S01]  /*b5f0*/  BSSY.RECONVERGENT B0, `(.L_x_20872) ;  /* 0x000000b000007945 */ /* 0x000fe20003800200 */
[----:B------:R-:W-:Y:S02]  /*b600*/  IMAD.MOV.U32 R5, RZ, RZ, 0x7f ;  /* 0x0000007fff057424 */ /* 0x000fe400078e00ff */
[----:B--234-:R-:W0:Y:S02]  /*b610*/  I2F.U16 R7, R18 ;  /* 0x0000001200077306 */ /* 0x01ce240000101000 */
        /* <DEDUP_REMOVED lines=8> */
.L_x_20873:
[----:B------:R-:W-:Y:S05]  /*b6a0*/  BSYNC.RECONVERGENT B0 ;  /* 0x0000000000007941 */ /* 0x000fea0003800200 */
.L_x_20872:
[----:B------:R-:W-:Y:S01]  /*b6b0*/  STG.E.U8 desc[UR36][R2.64], R5 ;  /* 0x0000000502007986 */ /* 0x000fe2000c101124 */
[----:B------:R-:W-:Y:S05]  /*b6c0*/  EXIT ;  /* 0x000000000000794d */ /* 0x000fea0003800000 */
.L_x_20869:
[----:B------:R-:W-:-:S04]  /*b6d0*/  LOP3.LUT R18, R18, 0xff, RZ, 0xc0, !PT ;  /* 0x000000ff12127812 */ /* 0x000fc800078ec0ff */
[----:B--234-:R-:W0:Y:S02]  /*b6e0*/  I2F.U16 R7, R18 ;  /* 0x0000001200077306 */ /* 0x01ce240000101000 */
        /* <DEDUP_REMOVED lines=12> */
.L_x_20874:
[----:B------:R-:W-:Y:S01]  /*b7b0*/  IMAD.MOV.U32 R5, RZ, RZ, 0x7f ;  /* 0x0000007fff057424 */ /* 0x000fe200078e00ff */
[----:B------:R-:W-:-:S04]  /*b7c0*/  ISETP.GT.U32.AND P0, PT, R7, 0x7f800000, PT ;  /* 0x7f8000000700780c */ /* 0x000fc80003f04070 */
[----:B------:R-:W-:-:S05]  /*b7d0*/  SEL R5, R5, 0x7c, P0 ;  /* 0x0000007c05057807 */ /* 0x000fca0000000000 */
[----:B------:R-:W-:Y:S01]  /*b7e0*/  STG.E.U8 desc[UR36][R2.64], R5 ;  /* 0x0000000502007986 */ /* 0x000fe2000c101124 */
[----:B------:R-:W-:Y:S05]  /*b7f0*/  EXIT ;  /* 0x000000000000794d */ /* 0x000fea0003800000 */
.L_x_20868:
[----:B------:R-:W-:-:S04]  /*b800*/  LOP3.LUT R18, R18, 0xff, RZ, 0xc0, !PT ;  /* 0x000000ff12127812 */ /* 0x000fc800078ec0ff */
[----:B------:R-:W0:Y:S02]  /*b810*/  I2F.U16 R0, R18 ;  /* 0x0000001200007306 */ /* 0x000e240000101000 */
[----:B0-----:R-:W-:-:S05]  /*b820*/  F2FP.BF16.F32.PACK_AB R0, RZ, R0 ;  /* 0x00000000ff00723e */ /* 0x001fca00000010ff */
[----:B------:R-:W-:Y:S01]  /*b830*/  STG.E.U16 desc[UR36][R2.64], R0 ;  /* 0x0000000002007986 */ /* 0x000fe2000c101524 */
[----:B------:R-:W-:Y:S05]  /*b840*/  EXIT ;  /* 0x000000000000794d */ /* 0x000fea0003800000 */
        .weak           $__internal_55_$__cuda_sm20_div_u16
        .type           $__internal_55_$__cuda_sm20_div_u16,@function
        .size           $__internal_55_$__cuda_sm20_div_u16,(.L_x_22294 - $__internal_55_$__cuda_sm20_div_u16)
$__internal_55_$__cuda_sm20_div_u16:
[----:B------:R-:W0:Y:S01]  /*b850*/  I2F.U16 R0, R7 ;  /* 0x0000000700007306 */ /* 0x000e220000101000 */
[----:B------:R-:W-:Y:S01]  /*b860*/  IMAD.MOV.U32 R4, RZ, RZ, 0x4b800000 ;  /* 0x4b800000ff047424 */ /* 0x000fe200078e00ff */
[C---:B0-----:R-:W-:Y:S02]  /*b870*/  FSETP.GEU.AND P1, PT, |R0|.reuse, 1.175494350822287508e-38, PT ;  /* 0x008000000000780b */ /* 0x041fe40003f2e200 */
[----:B------:R-:W-:Y:S02]  /*b880*/  FSETP.GT.AND P0, PT, |R0|, 8.50705917302346158658e+37, PT ;  /* 0x7e8000000000780b */ /* 0x000fe40003f04200 */
[----:B------:R-:W-:-:S04]  /*b890*/  FSEL R4, R4, 1, !P1 ;  /* 0x3f80000004047808 */ /* 0x000fc80004800000 */
[----:B------:R-:W-:Y:S01]  /*b8a0*/  FSEL R5, R4, 0.25, !P0 ;  /* 0x3e80000004057808 */ /* 0x000fe20004000000 */
[----:B------:R-:W-:Y:S01]  /*b8b0*/  IMAD.MOV.U32 R4, RZ, RZ, R8 ;  /* 0x000000ffff047224 */ /* 0x000fe200078e0008 */
[----:B------:R-:W-:-:S03]  /*b8c0*/  ISETP.NE.U32.AND P0, PT, R7, RZ, PT ;  /* 0x000000ff0700720c */ /* 0x000fc60003f05070 */
[----:B------:R-:W-:Y:S02]  /*b8d0*/  FMUL R6, R0, R5 ;  /* 0x0000000500067220 */ /* 0x000fe40000400000 */
[----:B------:R-:W-:Y:S08]  /*b8e0*/  I2F.U16.RZ R0, R28 ;  /* 0x0000001c00007306 */ /* 0x000ff0000010d000 */
[----:B------:R-:W0:Y:S02]  /*b8f0*/  MUFU.RCP R6, R6 ;  /* 0x0000000600067308 */ /* 0x000e240000001000 */
[----:B0-----:R-:W-:-:S04]  /*b900*/  FMUL R5, R5, R6 ;  /* 0x0000000605057220 */ /* 0x001fc80000400000 */
[----:B------:R-:W-:-:S04]  /*b910*/  VIADD R5, R5, 0x2 ;  /* 0x0000000205057836 */ /* 0x000fc80000000000 */
[----:B------:R-:W-:Y:S01]  /*b920*/  FMUL.RZ R0, R0, R5 ;  /* 0x0000000500007220 */ /* 0x000fe2000040c000 */
[----:B------:R-:W-:-:S05]  /*b930*/  IMAD.MOV.U32 R5, RZ, RZ, 0x0 ;  /* 0x00000000ff057424 */ /* 0x000fca00078e00ff */
[----:B------:R-:W0:Y:S02]  /*b940*/  F2I.U32.TRUNC.NTZ R0, R0 ;  /* 0x0000000000007305 */ /* 0x000e24000020f000 */
[----:B0-----:R-:W-:Y:S01]  /*b950*/  LOP3.LUT R7, R0, 0xffff, RZ, 0xc0, !PT ;  /* 0x0000ffff00077812 */ /* 0x001fe200078ec0ff */
[----:B------:R-:W-:Y:S01]  /*b960*/  @!P0 IMAD.MOV.U32 R7, RZ, RZ, -0x1 ;  /* 0xffffffffff078424 */ /* 0x000fe200078e00ff */
[----:B------:R-:W-:Y:S06]  /*b970*/  RET.REL.NODEC R4 `(_ZN2at6native27unrolled_elementwise_kernelINS0_13BinaryFunctorIhhhZZZNS0_15binary_internal21div_trunc_kernel_cudaERNS_18TensorIteratorBaseEENKUlvE_clEvENKUlvE_clEvEUlhhE_EESt5arrayIPcLm3EELi4E23TrivialOffsetCalculatorILi2EjESD_ILi1EjENS0_6memory12LoadWithCastILi2EEENSG_13StoreWithCastILi1EEEEEviT_T0_T2_T3_T4_T5_) ;  /* 0xffffff4404a07950 */ /* 0x000fec0003c3ffff */
.L_x_20875:
        /* <DEDUP_REMOVED lines=16> */
.L_x_22294:


//--------------------- .text._ZN2at6native18elementwise_kernelILi128ELi4EZNS0_22gpu_kernel_impl_nocastINS0_13BinaryFunctorIhhhZZZNS0_15binary_internal21div_trunc_kernel_cudaERNS_18TensorIteratorBaseEENKUlvE_clEvENKUlvE_clEvEUlhhE_EEEEvS6_RKT_EUliE_EEviT1_ --------------------------
	.section	.text._ZN2at6native18elementwise_kernelILi128ELi4EZNS0_22gpu_kernel_impl_nocastINS0_13BinaryFunctorIhhhZZZNS0_15binary_internal21div_trunc_kernel_cudaERNS_18TensorIteratorBaseEENKUlvE_clEvENKUlvE_clEvEUlhhE_EEEEvS6_RKT_EUliE_EEviT1_,"ax",@progbits
	.align	128
        .global         _ZN2at6native18elementwise_kernelILi128ELi4EZNS0_22gpu_kernel_impl_nocastINS0_13BinaryFunctorIhhhZZZNS0_15binary_internal21div_trunc_kernel_cudaERNS_18TensorIteratorBaseEENKUlvE_clEvENKUlvE_clEvEUlhhE_EEEEvS6_RKT_EUliE_EEviT1_
        .type           _ZN2at6native18elementwise_kernelILi128ELi4EZNS0_22gpu_kernel_impl_nocastINS0_13BinaryFunctorIhhhZZZNS0_15binary_internal21div_trunc_kernel_cudaERNS_18TensorIteratorBaseEENKUlvE_clEvENKUlvE_clEvEUlhhE_EEEEvS6_RKT_EUliE_EEviT1_,@function
        .size           _ZN2at6native18elementwise_kernelILi128ELi4EZNS0_22gpu_kernel_impl_nocastINS0_13BinaryFunctorIhhhZZZNS0_15binary_internal21div_trunc_kernel_cudaERNS_18TensorIteratorBaseEENKUlvE_clEvENKUlvE_clEvEUlhhE_EEEEvS6_RKT_EUliE_EEviT1_,(.L_x_22295 - _ZN2at6native18elementwise_kernelILi128ELi4EZNS0_22gpu_kernel_impl_nocastINS0_13BinaryFunctorIhhhZZZNS0_15binary_internal21div_trunc_kernel_cudaERNS_18TensorIteratorBaseEENKUlvE_clEvENKUlvE_clEvEUlhhE_EEEEvS6_RKT_EUliE_EEviT1_)
        .other          _ZN2at6native18elementwise_kernelILi128ELi4EZNS0_22gpu_kernel_impl_nocastINS0_13BinaryFunctorIhhhZZZNS0_15binary_internal21div_trunc_kernel_cudaERNS_18TensorIteratorBaseEENKUlvE_clEvENKUlvE_clEvEUlhhE_EEEEvS6_RKT_EUliE_EEviT1_,@"STO_CUDA_ENTRY STV_DEFAULT"
_ZN2at6native18elementwise_kernelILi128ELi4EZNS0_22gpu_kernel_impl_nocastINS0_13BinaryFunctorIhhhZZZNS0_15binary_internal21div_trunc_kernel_cudaERNS_18TensorIteratorBaseEENKUlvE_clEvENKUlvE_clEvEUlhhE_EEEEvS6_RKT_EUliE_EEviT1_:
.text._ZN2at6native18elementwise_kernelILi128ELi4EZNS0_22gpu_kernel_impl_nocastINS0_13BinaryFunctorIhhhZZZNS0_15binary_internal21div_trunc_kernel_cudaERNS_18TensorIteratorBaseEENKUlvE_clEvENKUlvE_clEvEUlhhE_EEEEvS6_RKT_EUliE_EEviT1_:
        /* <DEDUP_REMOVED lines=15> */
[----:B0-----:R0:W5:Y:S04]  /*00f0*/  LDG.E.U8 R4, desc[UR6][R4.64] ;  /* 0x0000000604047981 */ /* 0x001168000c1e1100 */
[----:B-1----:R0:W5:Y:S01]  /*0100*/  LDG.E.U8 R11, desc[UR6][R6.64] ;  /* 0x00000006060b7981 */ /* 0x002162000c1e1100 */
[----:B------:R-:W-:-:S07]  /*0110*/  MOV R12, 0x130 ;  /* 0x00000130000c7802 */ /* 0x000fce0000000f00 */
[----:B0----5:R-:W-:Y:S05]  /*0120*/  CALL.REL.NOINC `($__internal_56_$__cuda_sm20_div_u16) ;  /* 0x0000005c00a47944 */ /* 0x021fea0003c00000 */
[----:B------:R-:W0:Y:S01]  /*0130*/  LDC.64 R4, c[0x0][0x5e8] ;  /* 0x00017a00ff047b82 */ /* 0x000e220000000a00 */
[----:B------:R-:W-:Y:S01]  /*0140*/  IADD3 R3, PT, PT, R3, 0x80, RZ ;  /* 0x0000008003037810 */ /* 0x000fe20007ffe0ff */
[----:B0-----:R0:W-:Y:S06]  /*0150*/  STG.E.U8 desc[UR6][R4.64], R11 ;  /* 0x0000000b04007986 */ /* 0x0011ec000c101106 */
.L_x_20878:
[----:B------:R-:W-:Y:S05]  /*0160*/  BSYNC.RECONVERGENT B0 ;  /* 0x0000000000007941 */ /* 0x000fea0003800200 */
.L_x_20877:
[----:B------:R-:W1:Y:S01]  /*0170*/  LDCU UR4, c[0x0][0x380] ;  /* 0x00007000ff0477ac */ /* 0x000e620008000800 */
[----:B------:R-:W-:Y:S01]  /*0180*/  BSSY.RECONVERGENT B0, `(.L_x_20879) ;  /* 0x000000c000007945 */ /* 0x000fe20003800200 */
[----:B-1----:R-:W-:-:S13]  /*0190*/  ISETP.GE.AND P0, PT, R3, UR4, PT ;  /* 0x0000000403007c0c */ /* 0x002fda000bf06270 */
[----:B------:R-:W-:Y:S05]  /*01a0*/  @P0 BRA `(.L_x_20880) ;  /* 0x0000000000240947 */ /* 0x000fea0003800000 */
[----:B0-----:R-:W0:Y:S08]  /*01b0*/  LDC.64 R4, c[0x0][0x5f0] ;  /* 0x00017c00ff047b82 */ /* 0x001e300000000a00 */
        /* <DEDUP_REMOVED lines=8> */
.L_x_20880:
[----:B------:R-:W-:Y:S05]  /*0240*/  BSYNC.RECONVERGENT B0 ;  /* 0x0000000000007941 */ /* 0x000fea0003800200 */
.L_x_20879:
[----:B------:R-:W2:Y:S01]  /*0250*/  LDCU UR4, c[0x0][0x380] ;  /* 0x00007000ff0477ac */ /* 0x000ea20008000800 */
[----:B------:R-:W-:Y:S01]  /*0260*/  BSSY.RECONVERGENT B0, `(.L_x_20881) ;  /* 0x000000c000007945 */ /* 0x000fe20003800200 */
[----:B--2---:R-:W-:-:S13]  /*0270*/  ISETP.GE.AND P0, PT, R3, UR4, PT ;  /* 0x0000000403007c0c */ /* 0x004fda000bf06270 */
[----:B------:R-:W-:Y:S05]  /*0280*/  @P0 BRA `(.L_x_20882) ;  /* 0x0000000000240947 */ /* 0x000fea0003800000 */
[----:B01----:R-:W0:Y:S08]  /*0290*/  LDC.64 R4, c[0x0][0x5f0] ;  /* 0x00017c00ff047b82 */ /* 0x003e300000000a00 */
        /* <DEDUP_REMOVED lines=8> */
.L_x_20882:
[----:B------:R-:W-:Y:S05]  /*0320*/  BSYNC.RECONVERGENT B0 ;  /* 0x0000000000007941 */ /* 0x000fea0003800200 */
.L_x_20881:
[----:B------:R-:W3:Y:S02]  /*0330*/  LDCU UR4, c[0x0][0x380] ;  /* 0x00007000ff0477ac */ /* 0x000ee40008000800 */
[----:B---3--:R-:W-:-:S13]  /*0340*/  ISETP.GE.AND P0, PT, R3, UR4, PT ;  /* 0x0000000403007c0c */ /* 0x008fda000bf06270 */
[----:B------:R-:W-:Y:S05]  /*0350*/  @P0 EXIT ;  /* 0x000000000000094d */ /* 0x000fea0003800000 */
[----:B012---:R-:W0:Y:S08]  /*0360*/  LDC.64 R4, c[0x0][0x5f0] ;  /* 0x00017c00ff047b82 */ /* 0x007e300000000a00 */
[----:B------:R-:W1:Y:S01]  /*0370*/  LDC.64 R2, c[0x0][0x5f8] ;  /* 0x00017e00ff027b82 */ /* 0x000e620000000a00 */
[----:B0-----:R0:W5:Y:S04]  /*0380*/  LDG.E.U8 R4, desc[UR6][R4.64] ;  /* 0x0000000604047981 */ /* 0x001168000c1e1100 */
[----:B-1----:R0:W5:Y:S01]  /*0390*/  LDG.E.U8 R11, desc[UR6][R2.64] ;  /* 0x00000006020b7981 */ /* 0x002162000c1e1100 */
[----:B------:R-:W-:-:S07]  /*03a0*/  MOV R12, 0x3c0 ;  /* 0x000003c0000c7802 */ /* 0x000fce0000000f00 */
[----:B0----5:R-:W-:Y:S05]  /*03b0*/  CALL.REL.NOINC `($__internal_56_$__cuda_sm20_div_u16) ;  /* 0x0000005c00007944 */ /* 0x021fea0003c00000 */
[----:B------:R-:W0:Y:S02]  /*03c0*/  LDC.64 R2, c[0x0][0x5e8] ;  /* 0x00017a00ff027b82 */ /* 0x000e240000000a00 */
[----:B0-----:R-:W-:Y:S01]  /*03d0*/  STG.E.U8 desc[UR6][R2.64], R11 ;  /* 0x0000000b02007986 */ /* 0x001fe2000c101106 */
[----:B------:R-:W-:Y:S05]  /*03e0*/  EXIT ;  /* 0x000000000000794d */ /* 0x000fea0003800000 */
.L_x_20876:
        /* <DEDUP_REMOVED lines=355> */
.L_x_20885:
[----:B------:R-:W0:Y:S01]  /*1a20*/  LDCU.128 UR8, c[0x0][0x5f0] ;  /* 0x0000be00ff0877ac */ /* 0x000e220008000c00 */
[----:B------:R-:W1:Y:S01]  /*1a30*/  LDCU.64 UR4, c[0x0][0x5e8] ;  /* 0x0000bd00ff0477ac */ /* 0x000e620008000a00 */
[----:B0-----:R-:W-:Y:S02]  /*1a40*/  IADD3 R10, P1, PT, R4, UR10, RZ ;  /* 0x0000000a040a7c10 */ /* 0x001fe4000ff3e0ff */
[----:B------:R-:W-:Y:S02]  /*1a50*/  IADD3 R8, P0, PT, R6, UR8, RZ ;  /* 0x0000000806087c10 */ /* 0x000fe4000ff1e0ff */
[----:B------:R-:W-:Y:S02]  /*1a60*/  IADD3.X R11, PT, PT, RZ, UR11, RZ, P1, !PT ;  /* 0x0000000bff0b7c10 */ /* 0x000fe40008ffe4ff */
[----:B------:R-:W-:-:S04]  /*1a70*/  IADD3.X R9, PT, PT, RZ, UR9, RZ, P0, !PT ;  /* 0x00000009ff097c10 */ /* 0x000fc800087fe4ff */
[----:B------:R0:W5:Y:S04]  /*1a80*/  LDG.E.U8 R11, desc[UR6][R10.64] ;  /* 0x000000060a0b7981 */ /* 0x000168000c1e1100 */
[----:B------:R0:W5:Y:S01]  /*1a90*/  LDG.E.U8 R4, desc[UR6][R8.64] ;  /* 0x0000000608047981 */ /* 0x000162000c1e1100 */
[----:B-1----:R-:W-:Y:S02]  /*1aa0*/  IADD3 R6, P0, PT, R5, UR4, RZ ;  /* 0x0000000405067c10 */ /* 0x002fe4000ff1e0ff */
[----:B------:R-:W-:Y:S02]  /*1ab0*/  MOV R12, 0x1ae0 ;  /* 0x00001ae0000c7802 */ /* 0x000fe40000000f00 */
[----:B------:R-:W-:-:S09]  /*1ac0*/  IADD3.X R7, PT, PT, RZ, UR5, RZ, P0, !PT ;  /* 0x00000005ff077c10 */ /* 0x000fd200087fe4ff */
[----:B0----5:R-:W-:Y:S05]  /*1ad0*/  CALL.REL.NOINC `($__internal_56_$__cuda_sm20_div_u16) ;  /* 0x0000004400387944 */ /* 0x021fea0003c00000 */
[----:B------:R0:W-:Y:S01]  /*1ae0*/  STG.E.U8 desc[UR6][R6.64], R11 ;  /* 0x0000000b06007986 */ /* 0x0001e2000c101106 */
[----:B------:R-:W-:-:S07]  /*1af0*/  IADD3 R3, PT, PT, R3, 0x80, RZ ;  /* 0x0000008003037810 */ /* 0x000fce0007ffe0ff */
.L_x_20884:
[----:B------:R-:W-:Y:S05]  /*1b00*/  BSYNC.RECONVERGENT B0 ;  /* 0x0000000000007941 */ /* 0x000fea0003800200 */
.L_x_20883:
        /* <DEDUP_REMOVED lines=352> */
.L_x_20888:
        /* <DEDUP_REMOVED lines=14> */
.L_x_20887:
[----:B------:R-:W-:Y:S05]  /*31f0*/  BSYNC.RECONVERGENT B0 ;  /* 0x0000000000007941 */ /* 0x000fea0003800200 */
.L_x_20886:
        /* <DEDUP_REMOVED lines=352> */
.L_x_20891:
        /* <DEDUP_REMOVED lines=14> */
.L_x_20890:
[----:B------:R-:W-:Y:S05]  /*48e0*/  BSYNC.RECONVERGENT B0 ;  /* 0x0000000000007941 */ /* 0x000fea0003800200 */
.L_x_20889:
        /* <DEDUP_REMOVED lines=351> */
.L_x_20892:
[----:B------:R-:W0:Y:S01]  /*5ee0*/  LDCU.128 UR8, c[0x0][0x5f0] ;  /* 0x0000be00ff0877ac */ /* 0x000e220008000c00 */
[----:B------:R-:W1:Y:S01]  /*5ef0*/  LDCU.64 UR4, c[0x0][0x5e8] ;  /* 0x0000bd00ff0477ac */ /* 0x000e620008000a00 */
[----:B0-----:R-:W-:Y:S02]  /*5f00*/  IADD3 R4, P0, PT, R4, UR8, RZ ;  /* 0x0000000804047c10 */ /* 0x001fe4000ff1e0ff */
[----:B------:R-:W-:Y:S02]  /*5f10*/  IADD3 R6, P1, PT, R2, UR10, RZ ;  /* 0x0000000a02067c10 */ /* 0x000fe4000ff3e0ff */
[----:B------:R-:W-:Y:S02]  /*5f20*/  IADD3.X R5, PT, PT, RZ, UR9, RZ, P0, !PT ;  /* 0x00000009ff057c10 */ /* 0x000fe400087fe4ff */
[----:B------:R-:W-:-:S03]  /*5f30*/  IADD3.X R7, PT, PT, RZ, UR11, RZ, P1, !PT ;  /* 0x0000000bff077c10 */ /* 0x000fc60008ffe4ff */
[----:B------:R0:W5:Y:S04]  /*5f40*/  LDG.E.U8 R4, desc[UR6][R4.64] ;  /* 0x0000000604047981 */ /* 0x000168000c1e1100 */
[----:B------:R0:W5:Y:S01]  /*5f50*/  LDG.E.U8 R11, desc[UR6][R6.64] ;  /* 0x00000006060b7981 */ /* 0x000162000c1e1100 */
[----:B-1----:R-:W-:Y:S02]  /*5f60*/  IADD3 R2, P0, PT, R3, UR4, RZ ;  /* 0x0000000403027c10 */ /* 0x002fe4000ff1e0ff */
[----:B------:R-:W-:Y:S02]  /*5f70*/  MOV R12, 0x5fa0 ;  /* 0x00005fa0000c7802 */ /* 0x000fe40000000f00 */
[----:B------:R-:W-:-:S09]  /*5f80*/  IADD3.X R3, PT, PT, RZ, UR5, RZ, P0, !PT ;  /* 0x00000005ff037c10 */ /* 0x000fd200087fe4ff */
[----:B0----5:R-:W-:Y:S05]  /*5f90*/  CALL.REL.NOINC `($__internal_56_$__cuda_sm20_div_u16) ;  /* 0x0000000000087944 */ /* 0x021fea0003c00000 */
[----:B------:R-:W-:Y:S01]  /*5fa0*/  STG.E.U8 desc[UR6][R2.64], R11 ;  /* 0x0000000b02007986 */ /* 0x000fe2000c101106 */
[----:B------:R-:W-:Y:S05]  /*5fb0*/  EXIT ;  /* 0x000000000000794d */ /* 0x000fea0003800000 */
        .weak           $__internal_56_$__cuda_sm20_div_u16
        .type           $__internal_56_$__cuda_sm20_div_u16,@function
        .size           $__internal_56_$__cuda_sm20_div_u16,(.L_x_22295 - $__internal_56_$__cuda_sm20_div_u16)
$__internal_56_$__cuda_sm20_div_u16:
[----:B------:R-:W0:Y:S01]  /*5fc0*/  I2F.U16 R5, R11 ;  /* 0x0000000b00057306 */ /* 0x000e220000101000 */
[----:B------:R-:W-:-:S07]  /*5fd0*/  HFMA2 R8, -RZ, RZ, 15, 0 ;  /* 0x4b800000ff087431 */ /* 0x000fce00000001ff */
[----:B------:R-:W-:Y:S01]  /*5fe0*/  I2F.U16.RZ R4, R4 ;  /* 0x0000000400047306 */ /* 0x000fe2000010d000 */
[C---:B0-----:R-:W-:Y:S02]  /*5ff0*/  FSETP.GEU.AND P1, PT, |R5|.reuse, 1.175494350822287508e-38, PT ;  /* 0x008000000500780b */ /* 0x041fe40003f2e200 */
[----:B------:R-:W-:Y:S02]  /*6000*/  FSETP.GT.AND P0, PT, |R5|, 8.50705917302346158658e+37, PT ;  /* 0x7e8000000500780b */ /* 0x000fe40003f04200 */
[----:B------:R-:W-:-:S04]  /*6010*/  FSEL R8, R8, 1, !P1 ;  /* 0x3f80000008087808 */ /* 0x000fc80004800000 */
[----:B------:R-:W-:Y:S02]  /*6020*/  FSEL R8, R8, 0.25, !P0 ;  /* 0x3e80000008087808 */ /* 0x000fe40004000000 */
[----:B------:R-:W-:-:S03]  /*6030*/  ISETP.NE.U32.AND P0, PT, R11, RZ, PT ;  /* 0x000000ff0b00720c */ /* 0x000fc60003f05070 */
[----:B------:R-:W-:-:S06]  /*6040*/  FMUL R5, R5, R8 ;  /* 0x0000000805057220 */ /* 0x000fcc0000400000 */
[----:B------:R-:W0:Y:S02]  /*6050*/  MUFU.RCP R5, R5 ;  /* 0x0000000500057308 */ /* 0x000e240000001000 */
[----:B0-----:R-:W-:-:S05]  /*6060*/  FMUL R8, R8, R5 ;  /* 0x0000000508087220 */ /* 0x001fca0000400000 */
[----:B------:R-:W-:Y:S02]  /*6070*/  IADD3 R9, PT, PT, R8, 0x2, RZ ;  /* 0x0000000208097810 */ /* 0x000fe40007ffe0ff */
[----:B------:R-:W-:-:S03]  /*6080*/  MOV R8, R12 ;  /* 0x0000000c00087202 */ /* 0x000fc60000000f00 */
[----:B------:R-:W-:Y:S01]  /*6090*/  FMUL.RZ R10, R4, R9 ;  /* 0x00000009040a7220 */ /* 0x000fe2000040c000 */
[----:B------:R-:W-:-:S05]  /*60a0*/  HFMA2 R9, -RZ, RZ, 0, 0 ;  /* 0x00000000ff097431 */ /* 0x000fca00000001ff */
[----:B------:R-:W0:Y:S02]  /*60b0*/  F2I.U32.TRUNC.NTZ R10, R10 ;  /* 0x0000000a000a7305 */ /* 0x000e24000020f000 */
[----:B0-----:R-:W-:Y:S02]  /*60c0*/  LOP3.LUT R11, R10, 0xffff, RZ, 0xc0, !PT ;  /* 0x0000ffff0a0b7812 */ /* 0x001fe400078ec0ff */
[----:B------:R-:W-:Y:S01]  /*60d0*/  @!P0 MOV R11, 0xffffffff ;  /* 0xffffffff000b8802 */ /* 0x000fe20000000f00 */
[----:B------:R-:W-:Y:S06]  /*60e0*/  RET.REL.NODEC R8 `(_ZN2at6native18elementwise_kernelILi128ELi4EZNS0_22gpu_kernel_impl_nocastINS0_13BinaryFunctorIhhhZZZNS0_15binary_internal21div_trunc_kernel_cudaERNS_18TensorIteratorBaseEENKUlvE_clEvENKUlvE_clEvEUlhhE_EEEEvS6_RKT_EUliE_EEviT1_) ;  /* 0xffffff9c08c47950 */ /* 0x000fec0003c3ffff */
.L_x_20893:
        /* <DEDUP_REMOVED lines=9> */
.L_x_22295:


//--------------------- .text._ZN2at6native27unrolled_elementwise_kernelINS0_13BinaryFunctorIhhhZZZNS0_15binary_internal21div_trunc_kernel_cudaERNS_18TensorIteratorBaseEENKUlvE_clEvENKUlvE_clEvEUlhhE_EESt5arrayIPcLm3EELi4E23TrivialOffsetCalculatorILi2EjESD_ILi1EjENS0_6memory15LoadWithoutCastENSG_16StoreWithoutCastEEEviT_T0_T2_T3_T4_T5_ --------------------------
	.section	.text._ZN2at6native27unrolled_elementwise_kernelINS0_13BinaryFunctorIhhhZZZNS0_15binary_internal21div_trunc_kernel_cudaERNS_18TensorIteratorBaseEENKUlvE_clEvENKUlvE_clEvEUlhhE_EESt5arrayIPcLm3EELi4E23TrivialOffsetCalculatorILi2EjESD_ILi1EjENS0_6memory15LoadWithoutCastENSG_16StoreWithoutCastEEEviT_T0_T2_T3_T4_T5_,"ax",@progbits
	.align	128
        .global         _ZN2at6native27unrolled_elementwise_kernelINS0_13BinaryFunctorIhhhZZZNS0_15binary_internal21div_trunc_kernel_cudaERNS_18TensorIteratorBaseEENKUlvE_clEvENKUlvE_clEvEUlhhE_EESt5arrayIPcLm3EELi4E23TrivialOffsetCalculatorILi2EjESD_ILi1EjENS0_6memory15LoadWithoutCastENSG_16StoreWithoutCastEEEviT_T0_T2_T3_T4_T5_
        .type           _ZN2at6native27unrolled_elementwise_kernelINS0_13BinaryFunctorIhhhZZZNS0_15binary_internal21div_trunc_kernel_cudaERNS_18TensorIteratorBaseEENKUlvE_clEvENKUlvE_clEvEUlhhE_EESt5arrayIPcLm3EELi4E23TrivialOffsetCalculatorILi2EjESD_ILi1EjENS0_6memory15LoadWithoutCastENSG_16StoreWithoutCastEEEviT_T0_T2_T3_T4_T5_,@function
        .size           _ZN2at6native27unrolled_elementwise_kernelINS0_13BinaryFunctorIhhhZZZNS0_15binary_internal21div_trunc_kernel_cudaERNS_18TensorIteratorBaseEENKUlvE_clEvENKUlvE_clEvEUlhhE_EESt5arrayIPcLm3EELi4E23TrivialOffsetCalculatorILi2EjESD_ILi1EjENS0_6memory15LoadWithoutCastENSG_16StoreWithoutCastEEEviT_T0_T2_T3_T4_T5_,(.L_x_22296 - _ZN2at6native27unrolled_elementwise_kernelINS0_13BinaryFunctorIhhhZZZNS0_15binary_internal21div_trunc_kernel_cudaERNS_18TensorIteratorBaseEENKUlvE_clEvENKUlvE_clEvEUlhhE_EESt5arrayIPcLm3EELi4E23TrivialOffsetCalculatorILi2EjESD_ILi1EjENS0_6memory15LoadWithoutCastENSG_16StoreWithoutCastEEEviT_T0_T2_T3_T4_T5_)
        .other          _ZN2at6native27unrolled_elementwise_kernelINS0_13BinaryFunctorIhhhZZZNS0_15binary_internal21div_trunc_kernel_cudaERNS_18TensorIteratorBaseEENKUlvE_clEvENKUlvE_clEvEUlhhE_EESt5arrayIPcLm3EELi4E23TrivialOffsetCalculatorILi2EjESD_ILi1EjENS0_6memory15LoadWithoutCastENSG_16StoreWithoutCastEEEviT_T0_T2_T3_T4_T5_,@"STO_CUDA_ENTRY STV_DEFAULT"
_ZN2at6native27unrolled_elementwise_kernelINS0_13BinaryFunctorIhhhZZZNS0_15binary_internal21div_trunc_kernel_cudaERNS_18TensorIteratorBaseEENKUlvE_clEvENKUlvE_clEvEUlhhE_EESt5arrayIPcLm3EELi4E23TrivialOffsetCalculatorILi2EjESD_ILi1EjENS0_6memory15LoadWithoutCastENSG_16StoreWithoutCastEEEviT_T0_T2_T3_T4_T5_:
.text._ZN2at6native27unrolled_elementwise_kernelINS0_13BinaryFunctorIhhhZZZNS0_15binary_internal21div_trunc_kernel_cudaERNS_18TensorIteratorBaseEENKUlvE_clEvENKUlvE_clEvEUlhhE_EESt5arrayIPcLm3EELi4E23TrivialOffsetCalculatorILi2EjESD_ILi1EjENS0_6memory15LoadWithoutCastENSG_16StoreWithoutCastEEEviT_T0_T2_T3_T4_T5_:
        /* <DEDUP_REMOVED lines=25> */
[----:B-1----:R1:W5:Y:S01]  /*0190*/  @!P0 LDG.E.U8 R18, desc[UR4][R24.64] ;  /* 0x0000000418128981 */ /* 0x002362000c1e1100 */
[----:B------:R-:W-:-:S05]  /*01a0*/  @!P1 VIADD R0, R0, 0x80 ;  /* 0x0000008000009836 */ /* 0x000fca0000000000 */
[----:B------:R-:W-:Y:S01]  /*01b0*/  ISETP.GE.AND P2, PT, R0, R19, PT ;  /* 0x000000130000720c */ /* 0x000fe20003f46270 */
[----:B------:R-:W-:Y:S01]  /*01c0*/  @!P0 IMAD.X R3, RZ, RZ, R3, P5 ;  /* 0x000000ffff038224 */ /* 0x000fe200028e0603 */
[C---:B----4-:R-:W-:Y:S02]  /*01d0*/  @!P1 IADD3 R4, P3, PT, R21.reuse, R4, RZ ;  /* 0x0000000415049210 */ /* 0x050fe40007f7e0ff */
[----:B------:R-:W-:-:S09]  /*01e0*/  @!P1 IADD3 R6, P4, PT, R21, R6, RZ ;  /* 0x0000000615069210 */ /* 0x000fd20007f9e0ff */
[----:B------:R-:W-:Y:S01]  /*01f0*/  @!P2 IMAD R23, R17, 0x200, R0 ;  /* 0x000002001117a824 */ /* 0x000fe200078e0200 */
[----:B------:R4:W5:Y:S01]  /*0200*/  @!P0 LDG.E.U8 R20, desc[UR4][R2.64] ;  /* 0x0000000402148981 */ /* 0x000962000c1e1100 */
[----:B------:R-:W-:-:S05]  /*0210*/  @!P2 VIADD R0, R0, 0x80 ;  /* 0x000000800000a836 */ /* 0x000fca0000000000 */
[----:B------:R-:W-:Y:S01]  /*0220*/  ISETP.GE.AND P5, PT, R0, R19, PT ;  /* 0x000000130000720c */ /* 0x000fe20003fa6270 */
[----:B------:R-:W-:Y:S01]  /*0230*/  @!P1 IMAD.X R5, RZ, RZ, R5, P3 ;  /* 0x000000ffff059224 */ /* 0x000fe200018e0605 */
[----:B------:R-:W-:Y:S01]  /*0240*/  PRMT R21, RZ, 0x7610, R21 ;  /* 0x00007610ff157816 */ /* 0x000fe20000000015 */
[----:B------:R-:W-:Y:S01]  /*0250*/  @!P1 IMAD.X R7, RZ, RZ, R7, P4 ;  /* 0x000000ffff079224 */ /* 0x000fe200020e0607 */
[----:B------:R-:W-:Y:S02]  /*0260*/  PRMT R22, RZ, 0x7610, R22 ;  /* 0x00007610ff167816 */ /* 0x000fe40000000016 */
[----:B0-----:R-:W-:Y:S02]  /*0270*/  @!P2 IADD3 R8, P0, PT, R23, R8, RZ ;  /* 0x000000081708a210 */ /* 0x001fe40007f1e0ff */
[----:B------:R0:W5:Y:S05]  /*0280*/  @!P1 LDG.E.U8 R21, desc[UR4][R4.64] ;  /* 0x0000000404159981 */ /* 0x00016a000c1e1100 */
[----:B-1----:R-:W-:Y:S01]  /*0290*/  @!P5 IMAD R25, R17, 0x200, R0 ;  /* 0x000002001119d824 */ /* 0x002fe200078e0200 */
[----:B------:R0:W5:Y:S01]  /*02a0*/  @!P1 LDG.E.U8 R22, desc[UR4][R6.64] ;  /* 0x0000000406169981 */ /* 0x000162000c1e1100 */
        /* <DEDUP_REMOVED lines=11> */
[----:B------:R0:W5:Y:S04]  /*0360*/  @!P2 LDG.E.U8 R24, desc[UR4][R8.64] ;  /* 0x000000040818a981 */ /* 0x000168000c1e1100 */
[----:B------:R0:W5:Y:S04]  /*0370*/  @!P2 LDG.E.U8 R3, desc[UR4][R10.64] ;  /* 0x000000040a03a981 */ /* 0x000168000c1e1100 */
[----:B------:R0:W5:Y:S04]  /*0380*/  @!P5 LDG.E.U8 R0, desc[UR4][R12.64] ;  /* 0x000000040c00d981 */ /* 0x000168000c1e1100 */
[----:B------:R0:W5:Y:S01]  /*0390*/  @!P5 LDG.E.U8 R2, desc[UR4][R14.64] ;  /* 0x000000040e02d981 */ /* 0x000162000c1e1100 */
[----:B------:R-:W-:Y:S01]  /*03a0*/  ISETP.GE.AND P0, PT, R16, R19, PT ;  /* 0x000000131000720c */ /* 0x000fe20003f06270 */
[----:B------:R-:W-:-:S12]  /*03b0*/  BSSY.RECONVERGENT B0, `(.L_x_20894) ;  /* 0x0000007000007945 */ /* 0x000fd80003800200 */
[----:B0-----:R-:W-:Y:S05]  /*03c0*/  @P0 BRA `(.L_x_20895) ;  /* 0x0000000000140947 */ /* 0x001fea0003800000 */
[----:B-----5:R-:W-:Y:S02]  /*03d0*/  LOP3.LUT R20, R20, 0xff, RZ, 0xc0, !PT ;  /* 0x000000ff14147812 */ /* 0x020fe400078ec0ff */
[----:B------:R-:W-:Y:S02]  /*03e0*/  LOP3.LUT R18, R18, 0xff, RZ, 0xc0, !PT ;  /* 0x000000ff12127812 */ /* 0x000fe400078ec0ff */
[----:B------:R-:W-:-:S07]  /*03f0*/  MOV R12, 0x410 ;  /* 0x00000410000c7802 */ /* 0x000fce0000000f00 */
[----:B------:R-:W-:Y:S05]  /*0400*/  CALL.REL.NOINC `($__internal_57_$__cuda_sm20_div_u16) ;  /* 0x0000000400107944 */ /* 0x000fea0003c00000 */
[----:B------:R-:W-:-:S07]  /*0410*/  IMAD.MOV.U32 R4, RZ, RZ, R11 ;  /* 0x000000ffff047224 */ /* 0x000fce00078e000b */
.L_x_20895:
[----:B------:R-:W-:Y:S05]  /*0420*/  BSYNC.RECONVERGENT B0 ;  /* 0x0000000000007941 */ /* 0x000fea0003800200 */
.L_x_20894:
[----:B------:R-:W-:Y:S01]  /*0430*/  VIADD R6, R16, 0x80 ;  /* 0x0000008010067836 */ /* 0x000fe20000000000 */
[----:B------:R-:W-:Y:S04]  /*0440*/  BSSY.RECONVERGENT B0, `(.L_x_20896) ;  /* 0x0000008000007945 */ /* 0x000fe80003800200 */
[----:B------:R-:W-:-:S13]  /*0450*/  ISETP.GE.AND P0, PT, R6, R19, PT ;  /* 0x000000130600720c */ /* 0x000fda0003f06270 */
[----:B------:R-:W-:Y:S05]  /*0460*/  @P0 BRA `(.L_x_20897) ;  /* 0x0000000000140947 */ /* 0x000fea0003800000 */
[----:B-----5:R-:W-:Y:S02]  /*0470*/  LOP3.LUT R20, R22, 0xff, RZ, 0xc0, !PT ;  /* 0x000000ff16147812 */ /* 0x020fe400078ec0ff */
[----:B------:R-:W-:Y:S02]  /*0480*/  LOP3.LUT R18, R21, 0xff, RZ, 0xc0, !PT ;  /* 0x000000ff15127812 */ /* 0x000fe400078ec0ff */
[----:B------:R-:W-:-:S07]  /*0490*/  MOV R12, 0x4b0 ;  /* 0x000004b0000c7802 */ /* 0x000fce0000000f00 */
[----:B------:R-:W-:Y:S05]  /*04a0*/  CALL.REL.NOINC `($__internal_57_$__cuda_sm20_div_u16) ;  /* 0x0000000000e87944 */ /* 0x000fea0003c00000 */
[----:B------:R-:W-:-:S07]  /*04b0*/  IMAD.MOV.U32 R5, RZ, RZ, R11 ;  /* 0x000000ffff057224 */ /* 0x000fce00078e000b */
.L_x_20897:
[----:B------:R-:W-:Y:S05]  /*04c0*/  BSYNC.RECONVERGENT B0 ;  /* 0x0000000000007941 */ /* 0x000fea0003800200 */
.L_x_20896:
        /* <DEDUP_REMOVED lines=9> */
.L_x_20899:
[----:B------:R-:W-:Y:S05]  /*0560*/  BSYNC.RECONVERGENT B0 ;  /* 0x0000000000007941 */ /* 0x000fea0003800200 */
.L_x_20898:
        /* <DEDUP_REMOVED lines=8> */
.L_x_20901:
[----:B------:R-:W-:Y:S05]  /*05f0*/  BSYNC.RECONVERGENT B0 ;  /* 0x0000000000007941 */ /* 0x000fea0003800200 */
.L_x_20900:
        /* <DEDUP_REMOVED lines=19> */
.L_x_20904:
[----:B------:R-:W-:Y:S05]  /*0730*/  BSYNC.RELIABLE B1 ;  /* 0x0000000000017941 */ /* 0x000fea0003800100 */
.L_x_20903:
[----:B------:R-:W-:-:S13]  /*0740*/  ISETP.GE.AND P0, PT, R16, R19, PT ;  /* 0x000000131000720c */ /* 0x000fda0003f06270 */
[----:B-1----:R-:W0:Y:S01]  /*0750*/  @!P0 LDC.64 R6, c[0x0][0x388] ;  /* 0x0000e200ff068b82 */ /* 0x002e220000000a00 */
[----:B------:R-:W-:Y:S02]  /*0760*/  @!P0 IMAD R5, R17, 0x200, R16 ;  /* 0x0000020011058824 */ /* 0x000fe400078e0210 */
[----:B------:R-:W-:-:S03]  /*0770*/  @!P0 VIADD R16, R16, 0x80 ;  /* 0x0000008010108836 */ /* 0x000fc60000000000 */
[----:B0-----:R-:W-:-:S05]  /*0780*/  @!P0 IADD3 R4, P1, PT, R5, R6, RZ ;  /* 0x0000000605048210 */ /* 0x001fca0007f3e0ff */
[----:B------:R-:W-:-:S05]  /*0790*/  @!P0 IMAD.X R5, RZ, RZ, R7, P1 ;  /* 0x000000ffff058224 */ /* 0x000fca00008e0607 */
[----:B-----5:R1:W-:Y:S03]  /*07a0*/  @!P0 STG.E.U8 desc[UR4][R4.64], R3 ;  /* 0x0000000304008986 */ /* 0x0203e6000c101104 */
.L_x_20905:
[----:B------:R-:W-:Y:S05]  /*07b0*/  BSYNC.RECONVERGENT B0 ;  /* 0x0000000000007941 */ /* 0x000fea0003800200 */
.L_x_20902:
        /* <DEDUP_REMOVED lines=9> */
        .weak           $__internal_57_$__cuda_sm20_div_u16
        .type           $__internal_57_$__cuda_sm20_div_u16,@function
        .size           $__internal_57_$__cuda_sm20_div_u16,(.L_x_22296 - $__internal_57_$__cuda_sm20_div_u16)
$__internal_57_$__cuda_sm20_div_u16:
[----:B------:R-:W0:Y:S01]  /*0850*/  I2F.U16 R7, R20 ;  /* 0x0000001400077306 */ /* 0x000e220000101000 */
[----:B------:R-:W-:Y:S01]  /*0860*/  IMAD.MOV.U32 R8, RZ, RZ, 0x4b800000 ;  /* 0x4b800000ff087424 */ /* 0x000fe200078e00ff */
        /* <DEDUP_REMOVED lines=12> */
[----:B------:R-:W-:-:S05]  /*0930*/  IMAD.MOV.U32 R8, RZ, RZ, R12 ;  /* 0x000000ffff087224 */ /* 0x000fca00078e000c */
[----:B------:R-:W0:Y:S02]  /*0940*/  F2I.U32.TRUNC.NTZ R7, R7 ;  /* 0x0000000700077305 */ /* 0x000e24000020f000 */
[----:B0-----:R-:W-:Y:S01]  /*0950*/  LOP3.LUT R11, R7, 0xffff, RZ, 0xc0, !PT ;  /* 0x0000ffff070b7812 */ /* 0x001fe200078ec0ff */
[----:B------:R-:W-:Y:S01]  /*0960*/  @!P0 IMAD.MOV.U32 R11, RZ, RZ, -0x1 ;  /* 0xffffffffff0b8424 */ /* 0x000fe200078e00ff */
[----:B------:R-:W-:Y:S06]  /*0970*/  RET.REL.NODEC R8 `(_ZN2at6native27unrolled_elementwise_kernelINS0_13BinaryFunctorIhhhZZZNS0_15binary_internal21div_trunc_kernel_cudaERNS_18TensorIteratorBaseEENKUlvE_clEvENKUlvE_clEvEUlhhE_EESt5arrayIPcLm3EELi4E23TrivialOffsetCalculatorILi2EjESD_ILi1EjENS0_6memory15LoadWithoutCastENSG_16StoreWithoutCastEEEviT_T0_T2_T3_T4_T5_) ;  /* 0xfffffff408a07950 */ /* 0x000fec0003c3ffff */
.L_x_20906:
        /* <DEDUP_REMOVED lines=16> */
.L_x_22296:


//--------------------- .text._ZN2at6native29vectorized_elementwise_kernelILi2ENS0_13BinaryFunctorIhhhZZZNS0_15binary_internal21div_trunc_kernel_cudaERNS_18TensorIteratorBaseEENKUlvE_clEvENKUlvE_clEvEUlhhE_EESt5arrayIPcLm3EEEEviT0_T1_ --------------------------
	.section	.text._ZN2at6native29vectorized_elementwise_kernelILi2ENS0_13BinaryFunctorIhhhZZZNS0_15binary_internal21div_trunc_kernel_cudaERNS_18TensorIteratorBaseEENKUlvE_clEvENKUlvE_clEvEUlhhE_EESt5arrayIPcLm3EEEEviT0_T1_,"ax",@progbits
	.align	128
        .global         _ZN2at6native29vectorized_elementwise_kernelILi2ENS0_13BinaryFunctorIhhhZZZNS0_15binary_internal21div_trunc_kernel_cudaERNS_18TensorIteratorBaseEENKUlvE_clEvENKUlvE_clEvEUlhhE_EESt5arrayIPcLm3EEEEviT0_T1_
        .type           _ZN2at6native29vectorized_elementwise_kernelILi2ENS0_13BinaryFunctorIhhhZZZNS0_15binary_internal21div_trunc_kernel_cudaERNS_18TensorIteratorBaseEENKUlvE_clEvENKUlvE_clEvEUlhhE_EESt5arrayIPcLm3EEEEviT0_T1_,@function
        .size           _ZN2at6native29vectorized_elementwise_kernelILi2ENS0_13BinaryFunctorIhhhZZZNS0_15binary_internal21div_trunc_kernel_cudaERNS_18TensorIteratorBaseEENKUlvE_clEvENKUlvE_clEvEUlhhE_EESt5arrayIPcLm3EEEEviT0_T1_,(.L_x_22297 - _ZN2at6native29vectorized_elementwise_kernelILi2ENS0_13BinaryFunctorIhhhZZZNS0_15binary_internal21div_trunc_kernel_cudaERNS_18TensorIteratorBaseEENKUlvE_clEvENKUlvE_clEvEUlhhE_EESt5arrayIPcLm3EEEEviT0_T1_)
        .other          _ZN2at6native29vectorized_elementwise_kernelILi2ENS0_13BinaryFunctorIhhhZZZNS0_15binary_internal21div_trunc_kernel_cudaERNS_18TensorIteratorBaseEENKUlvE_clEvENKUlvE_clEvEUlhhE_EESt5arrayIPcLm3EEEEviT0_T1_,@"STO_CUDA_ENTRY STV_DEFAULT"
_ZN2at6native29vectorized_elementwise_kernelILi2ENS0_13BinaryFunctorIhhhZZZNS0_15binary_internal21div_trunc_kernel_cudaERNS_18TensorIteratorBaseEENKUlvE_clEvENKUlvE_clEvEUlhhE_EESt5arrayIPcLm3EEEEviT0_T1_:
.text._ZN2at6native29vectorized_elementwise_kernelILi2ENS0_13BinaryFunctorIhhhZZZNS0_15binary_internal21div_trunc_kernel_cudaERNS_18TensorIteratorBaseEENKUlvE_clEvENKUlvE_clEvEUlhhE_EESt5arrayIPcLm3EEEEviT0_T1_:
        /* <DEDUP_REMOVED lines=27> */
[----:B------:R2:W5:Y:S01]  /*01b0*/  @!P2 LDG.E.U8 R21, desc[UR12][R8.64] ;  /* 0x0000000c0815a981 */ /* 0x000562000c1e1100 */
[C---:B------:R-:W-:Y:S02]  /*01c0*/  @!P3 VIADD R3, R23.reuse, UR4 ;  /* 0x000000041703bc36 */ /* 0x040fe40008000000 */
[----:B------:R-:W-:-:S05]  /*01d0*/  @!P3 VIADD R23, R23, 0x80 ;  /* 0x000000801717b836 */ /* 0x000fca0000000000 */
[C---:B------:R-:W-:Y:S01]  /*01e0*/  ISETP.GE.U32.AND P0, PT, R23.reuse, UR5, PT ;  /* 0x0000000517007c0c */ /* 0x040fe2000bf06070 */
[----:B------:R-:W-:Y:S01]  /*01f0*/  @!P2 IMAD.X R5, RZ, RZ, R7, P1 ;  /* 0x000000ffff05a224 */ /* 0x000fe200008e0607 */
[----:B------:R-:W-:Y:S01]  /*0200*/  PRMT R2, RZ, 0x7610, R2 ;  /* 0x00007610ff027816 */ /* 0x000fe20000000002 */
[----:B------:R-:W1:Y:S03]  /*0210*/  LDC.64 R6, c[0x0][0x390] ;  /* 0x0000e400ff067b82 */ /* 0x000e660000000a00 */
[----:B------:R-:W5:Y:S05]  /*0220*/  @!P2 LDG.E.U8 R22, desc[UR12][R4.64] ;  /* 0x0000000c0416a981 */ /* 0x000f6a000c1e1100 */
        /* <DEDUP_REMOVED lines=9> */
[----:B------:R-:W5:Y:S01]  /*02c0*/  @!P3 LDG.E.U8 R3, desc[UR12][R28.64] ;  /* 0x0000000c1c03b981 */ /* 0x000f62000c1e1100 */
[----:B------:R-:W-:Y:S02]  /*02d0*/  @!P1 VIADD R23, R23, 0x80 ;  /* 0x0000008017179836 */ /* 0x000fe40000000000 */
[----:B------:R-:W-:-:S03]  /*02e0*/  @!P3 IMAD.X R13, RZ, RZ, R13, P4 ;  /* 0x000000ffff0db224 */ /* 0x000fc600020e060d */
[----:B------:R-:W-:Y:S02]  /*02f0*/  ISETP.GE.U32.AND P2, PT, R23, UR5, PT ;  /* 0x0000000517007c0c */ /* 0x000fe4000bf46070 */
[----:B------:R1:W5:Y:S01]  /*0300*/  @!P3 LDG.E.U8 R2, desc[UR12][R12.64] ;  /* 0x0000000c0c02b981 */ /* 0x000362000c1e1100 */
        /* <DEDUP_REMOVED lines=15> */
[----:B------:R2:W5:Y:S01]  /*0400*/  @!P0 LDG.E.U8 R4, desc[UR12][R16.64] ;  /* 0x0000000c10048981 */ /* 0x000562000c1e1100 */
[----:B------:R-:W-:-:S03]  /*0410*/  PRMT R7, RZ, 0x7610, R7 ;  /* 0x00007610ff077816 */ /* 0x000fc60000000007 */
[----:B------:R0:W5:Y:S01]  /*0420*/  @!P0 LDG.E.U8 R5, desc[UR12][R24.64] ;  /* 0x0000000c18058981 */ /* 0x000162000c1e1100 */
[----:B------:R-:W-:Y:S01]  /*0430*/  @!P3 VIADD R29, R23, UR4 ;  /* 0x00000004171dbc36 */ /* 0x000fe20008000000 */
[----:B------:R-:W-:Y:S01]  /*0440*/  @!P2 IADD3 R26, P4, PT, R11, R26, RZ ;  /* 0x0000001a0b1aa210 */ /* 0x000fe20007f9e0ff */
[----:B------:R-:W-:Y:S01]  /*0450*/  @!P3 VIADD R23, R23, 0x80 ;  /* 0x000000801717b836 */ /* 0x000fe20000000000 */
[----:B------:R1:W5:Y:S01]  /*0460*/  @!P1 LDG.E.U8 R6, desc[UR12][R12.64] ;  /* 0x0000000c0c069981 */ /* 0x000362000c1e1100 */
[----:B--2---:R-:W-:Y:S02]  /*0470*/  @!P2 IADD3 R16, P0, PT, R11, R8, RZ ;  /* 0x000000080b10a210 */ /* 0x004fe40007f1e0ff */
[----:B------:R-:W2:Y:S01]  /*0480*/  LDC.64 R10, c[0x0][0x398] ;  /* 0x0000e600ff0a7b82 */ /* 0x000ea20000000a00 */
[----:B------:R3:W5:Y:S02]  /*0490*/  @!P1 LDG.E.U8 R7, desc[UR12][R18.64] ;  /* 0x0000000c12079981 */ /* 0x000764000c1e1100 */
        /* <DEDUP_REMOVED lines=8> */
[----:B------:R1:W5:Y:S01]  /*0520*/  @!P2 LDG.E.U8 R8, desc[UR12][R16.64] ;  /* 0x0000000c1008a981 */ /* 0x000362000c1e1100 */
[----:B------:R-:W-:Y:S01]  /*0530*/  @!P2 IMAD.X R27, RZ, RZ, R27, P4 ;  /* 0x000000ffff1ba224 */ /* 0x000fe200020e061b */
[----:B---3--:R-:W3:Y:S02]  /*0540*/  LDC.64 R18, c[0x0][0x398] ;  /* 0x0000e600ff127b82 */ /* 0x008ee40000000a00 */
[----:B------:R4:W5:Y:S04]  /*0550*/  @!P3 LDG.E.U8 R20, desc[UR12][R24.64] ;  /* 0x0000000c1814b981 */ /* 0x000968000c1e1100 */
[----:B------:R0:W5:Y:S02]  /*0560*/  @!P2 LDG.E.U8 R9, desc[UR12][R26.64] ;  /* 0x0000000c1a09a981 */ /* 0x000164000c1e1100 */
[----:B-1----:R-:W1:Y:S01]  /*0570*/  LDC.64 R16, c[0x0][0x390] ;  /* 0x0000e400ff107b82 */ /* 0x002e620000000a00 */
[----:B----4-:R-:W-:-:S02]  /*0580*/  @!P0 VIADD R25, R23, UR4 ;  /* 0x0000000417198c36 */ /* 0x010fc40008000000 */
[----:B------:R-:W-:-:S05]  /*0590*/  @!P0 VIADD R23, R23, 0x80 ;  /* 0x0000008017178836 */ /* 0x000fca0000000000 */
[----:B------:R-:W4:Y:S01]  /*05a0*/  LDC.64 R14, c[0x0][0x398] ;  /* 0x0000e600ff0e7b82 */ /* 0x000f220000000a00 */
[----:B--2---:R-:W-:Y:S02]  /*05b0*/  @!P3 IADD3 R28, P2, PT, R29, R10, RZ ;  /* 0x0000000a1d1cb210 */ /* 0x004fe40007f5e0ff */
[----:B------:R-:W-:-:S03]  /*05c0*/  ISETP.GE.U32.AND P1, PT, R23, UR5, PT ;  /* 0x0000000517007c0c */ /* 0x000fc6000bf26070 */
[----:B------:R-:W-:Y:S01]  /*05d0*/  @!P3 IMAD.X R29, RZ, RZ, R11, P2 ;  /* 0x000000ffff1db224 */ /* 0x000fe200010e060b */
[----:B0-----:R-:W-:Y:S02]  /*05e0*/  @!P0 IADD3 R26, P2, PT, R25, R12, RZ ;  /* 0x0000000c191a8210 */ /* 0x001fe40007f5e0ff */
[----:B------:R-:W-:-:S03]  /*05f0*/  PRMT R10, RZ, 0x7610, R10 ;  /* 0x00007610ff0a7816 */ /* 0x000fc6000000000a */
[----:B------:R-:W-:-:S03]  /*0600*/  @!P0 IMAD.X R27, RZ, RZ, R13, P2 ;  /* 0x000000ffff1b8224 */ /* 0x000fc600010e060d */
[----:B------:R0:W5:Y:S01]  /*0610*/  @!P3 LDG.E.U8 R10, desc[UR12][R28.64] ;  /* 0x0000000c1c0ab981 */ /* 0x000162000c1e1100 */
[----:B------:R-:W-:-:S05]  /*0620*/  @!P1 VIADD R13, R23, UR4 ;  /* 0x00000004170d9c36 */ /* 0x000fca0008000000 */
[C---:B-1----:R-:W-:Y:S02]  /*0630*/  @!P1 IADD3 R24, P2, PT, R13.reuse, R16, RZ ;  /* 0x000000100d189210 */ /* 0x042fe40007f5e0ff */
[----:B---3--:R-:W-:Y:S02]  /*0640*/  @!P1 IADD3 R18, P3, PT, R13, R18, RZ ;  /* 0x000000120d129210 */ /* 0x008fe40007f7e0ff */
[----:B----4-:R-:W-:Y:S01]  /*0650*/  @!P0 IADD3 R14, P4, PT, R25, R14, RZ ;  /* 0x0000000e190e8210 */ /* 0x010fe20007f9e0ff */
[--C-:B------:R-:W-:Y:S01]  /*0660*/  @!P1 IMAD.X R25, RZ, RZ, R17.reuse, P2 ;  /* 0x000000ffff199224 */ /* 0x100fe200010e0611 */
[----:B------:R-:W-:Y:S01]  /*0670*/  PRMT R17, RZ, 0x7610, R17 ;  /* 0x00007610ff117816 */ /* 0x000fe20000000011 */
[----:B------:R-:W-:Y:S01]  /*0680*/  @!P1 IMAD.X R19, RZ, RZ, R19, P3 ;  /* 0x000000ffff139224 */ /* 0x000fe200018e0613 */
[----:B------:R-:W-:-:S04]  /*0690*/  PRMT R16, RZ, 0x7610, R16 ;  /* 0x00007610ff107816 */ /* 0x000fc80000000010 */
[----:B------:R0:W5:Y:S04]  /*06a0*/  @!P1 LDG.E.U8 R17, desc[UR12][R24.64] ;  /* 0x0000000c18119981 */ /* 0x000168000c1e1100 */
[----:B------:R0:W5:Y:S01]  /*06b0*/  @!P1 LDG.E.U8 R16, desc[UR12][R18.64] ;  /* 0x0000000c12109981 */ /* 0x000162000c1e1100 */
[----:B------:R-:W-:Y:S01]  /*06c0*/  PRMT R11, RZ, 0x7610, R11 ;  /* 0x00007610ff0b7816 */ /* 0x000fe2000000000b */
[----:B------:R-:W-:Y:S01]  /*06d0*/  @!P0 IMAD.X R15, RZ, RZ, R15, P4 ;  /* 0x000000ffff0f8224 */ /* 0x000fe200020e060f */
[----:B------:R-:W-:-:S04]  /*06e0*/  PRMT R12, RZ, 0x7610, R12 ;  /* 0x00007610ff0c7816 */ /* 0x000fc8000000000c */
[----:B------:R0:W5:Y:S04]  /*06f0*/  @!P0 LDG.E.U8 R11, desc[UR12][R26.64] ;  /* 0x0000000c1a0b8981 */ /* 0x000168000c1e1100 */
[----:B------:R0:W5:Y:S01]  /*0700*/  @!P0 LDG.E.U8 R12, desc[UR12][R14.64] ;  /* 0x0000000c0e0c8981 */ /* 0x000162000c1e1100 */
[----:B------:R-:W-:Y:S01]  /*0710*/  ISETP.GE.U32.AND P0, PT, R0, UR5, PT ;  /* 0x0000000500007c0c */ /* 0x000fe2000bf06070 */
[----:B------:R-:W-:-:S12]  /*0720*/  BSSY.RECONVERGENT B0, `(.L_x_20908) ;  /* 0x0000007000007945 */ /* 0x000fd80003800200 */
[----:B0-----:R-:W-:Y:S05]  /*0730*/  @P0 BRA `(.L_x_20909) ;  /* 0x0000000000140947 */ /* 0x001fea0003800000 */
[----:B-----5:R-:W-:Y:S02]  /*0740*/  LOP3.LUT R15, R22, 0xff, RZ, 0xc0, !PT ;  /* 0x000000ff160f7812 */ /* 0x020fe400078ec0ff */
[----:B------:R-:W-:Y:S02]  /*0750*/  LOP3.LUT R19, R21, 0xff, RZ, 0xc0, !PT ;  /* 0x000000ff15137812 */ /* 0x000fe400078ec0ff */
[----:B------:R-:W-:-:S07]  /*0760*/  MOV R14, 0x780 ;  /* 0x00000780000e7802 */ /* 0x000fce0000000f00 */
[----:B------:R-:W-:Y:S05]  /*0770*/  CALL.REL.NOINC `($__internal_58_$__cuda_sm20_div_u16) ;  /* 0x0000000c00907944 */ /* 0x000fea0003c00000 */
[----:B------:R-:W-:-:S07]  /*0780*/  IMAD.MOV.U32 R13, RZ, RZ, R21 ;  /* 0x000000ffff0d7224 */ /* 0x000fce00078e0015 */
.L_x_20909:
[----:B------:R-:W-:Y:S05]  /*0790*/  BSYNC.RECONVERGENT B0 ;  /* 0x0000000000007941 */ /* 0x000fea0003800200 */
.L_x_20908:
[----:B------:R-:W-:Y:S01]  /*07a0*/  VIADD R18, R0, 0x80 ;  /* 0x0000008000127836 */ /* 0x000fe20000000000 */
[----:B------:R-:W-:Y:S04]  /*07b0*/  BSSY.RECONVERGENT B0, `(.L_x_20910) ;  /* 0x0000008000007945 */ /* 0x000fe80003800200 */
[----:B------:R-:W-:-:S13]  /*07c0*/  ISETP.GE.U32.AND P0, PT, R18, UR5, PT ;  /* 0x0000000512007c0c */ /* 0x000fda000bf06070 */
[----:B------:R-:W-:Y:S05]  /*07d0*/  @P0 BRA `(.L_x_20911) ;  /* 0x0000000000140947 */ /* 0x000fea0003800000 */
[----:B-----5:R-:W-:Y:S02]  /*07e0*/  LOP3.LUT R15, R3, 0xff, RZ, 0xc0, !PT ;  /* 0x000000ff030f7812 */ /* 0x020fe400078ec0ff */
[----:B------:R-:W-:Y:S02]  /*07f0*/  LOP3.LUT R19, R2, 0xff, RZ, 0xc0, !PT ;  /* 0x000000ff02137812 */ /* 0x000fe400078ec0ff */
[----:B------:R-:W-:-:S07]  /*0800*/  MOV R14, 0x820 ;  /* 0x00000820000e7802 */ /* 0x000fce0000000f00 */
[----:B------:R-:W-:Y:S05]  /*0810*/  CALL.REL.NOINC `($__internal_58_$__cuda_sm20_div_u16) ;  /* 0x0000000c00687944 */ /* 0x000fea0003c00000 */
[----:B------:R-:W-:-:S07]  /*0820*/  IMAD.MOV.U32 R2, RZ, RZ, R21 ;  /* 0x000000ffff027224 */ /* 0x000fce00078e0015 */
.L_x_20911:
[----:B------:R-:W-:Y:S05]  /*0830*/  BSYNC.RECONVERGENT B0 ;  /* 0x0000000000007941 */ /* 0x000fea0003800200 */
.L_x_20910:
[----:B-----5:R-:W-:Y:S01]  /*0840*/  VIADD R3, R0, 0x100 ;  /* 0x0000010000037836 */ /* 0x020fe20000000000 */
[----:B------:R-:W-:Y:S04]  /*0850*/  BSSY.RECONVERGENT B0, `(.L_x_20912) ;  /* 0x0000008000007945 */ /* 0x000fe80003800200 */
[----:B------:R-:W-:-:S13]  /*0860*/  ISETP.GE.U32.AND P0, PT, R3, UR5, PT ;  /* 0x0000000503007c0c */ /* 0x000fda000bf06070 */
[----:B------:R-:W-:Y:S05]  /*0870*/  @P0 BRA `(.L_x_20913) ;  /* 0x0000000000140947 */ /* 0x000fea0003800000 */
[----:B------:R-:W-:Y:S02]  /*0880*/  LOP3.LUT R15, R5, 0xff, RZ, 0xc0, !PT ;  /* 0x000000ff050f7812 */ /* 0x000fe400078ec0ff */
[----:B------:R-:W-:Y:S02]  /*0890*/  LOP3.LUT R19, R4, 0xff, RZ, 0xc0, !PT ;  /* 0x000000ff04137812 */ /* 0x000fe400078ec0ff */
[----:B------:R-:W-:-:S07]  /*08a0*/  MOV R14, 0x8c0 ;  /* 0x000008c0000e7802 */ /* 0x000fce0000000f00 */
[----:B------:R-:W-:Y:S05]  /*08b0*/  CALL.REL.NOINC `($__internal_58_$__cuda_sm20_div_u16) ;  /* 0x0000000c00407944 */ /* 0x000fea0003c00000 */
[----:B------:R-:W-:-:S07]  /*08c0*/  IMAD.MOV.U32 R3, RZ, RZ, R21 ;  /* 0x000000ffff037224 */ /* 0x000fce00078e0015 */
.L_x_20913:
[----:B------:R-:W-:Y:S05]  /*08d0*/  BSYNC.RECONVERGENT B0 ;  /* 0x0000000000007941 */ /* 0x000fea0003800200 */
.L_x_20912:
[----:B------:R-:W-:Y:S01]  /*08e0*/  VIADD R4, R0, 0x180 ;  /* 0x0000018000047836 */ /* 0x000fe20000000000 */
        /* <DEDUP_REMOVED lines=8> */
.L_x_20915:
[----:B------:R-:W-:Y:S05]  /*0970*/  BSYNC.RECONVERGENT B0 ;  /* 0x0000000000007941 */ /* 0x000fea0003800200 */
.L_x_20914:
        /* <DEDUP_REMOVED lines=9> */
.L_x_20917:
[----:B------:R-:W-:Y:S05]  /*0a10*/  BSYNC.RECONVERGENT B0 ;  /* 0x0000000000007941 */ /* 0x000fea0003800200 */
.L_x_20916:
        /* <DEDUP_REMOVED lines=9> */
.L_x_20919:
[----:B------:R-:W-:Y:S05]  /*0ab0*/  BSYNC.RECONVERGENT B0 ;  /* 0x0000000000007941 */ /* 0x000fea0003800200 */
.L_x_20918:
        /* <DEDUP_REMOVED lines=9> */
.L_x_20921:
[----:B------:R-:W-:Y:S05]  /*0b50*/  BSYNC.RECONVERGENT B0 ;  /* 0x0000000000007941 */ /* 0x000fea0003800200 */
.L_x_20920:
        /* <DEDUP_REMOVED lines=8> */
.L_x_20923:
[----:B------:R-:W-:Y:S05]  /*0be0*/  BSYNC.RECONVERGENT B0 ;  /* 0x0000000000007941 */ /* 0x000fea0003800200 */
.L_x_20922:
        /* <DEDUP_REMOVED lines=18> */
.L_x_20926:
        /* <DEDUP_REMOVED lines=8> */
.L_x_20927:
        /* <DEDUP_REMOVED lines=8> */
.L_x_20928:
        /* <DEDUP_REMOVED lines=8> */
.L_x_20929:
        /* <DEDUP_REMOVED lines=9> */
.L_x_20930:
[----:B------:R-:W-:Y:S05]  /*0f20*/  BSYNC.RELIABLE B1 ;  /* 0x0000000000017941 */ /* 0x000fea0003800100 */
.L_x_20925:
[----:B------:R-:W-:-:S13]  /*0f30*/  ISETP.GE.U32.AND P0, PT, R0, UR5, PT ;  /* 0x0000000500007c0c */ /* 0x000fda000bf06070 */
[----:B-1----:R-:W0:Y:S01]  /*0f40*/  @!P0 LDC.64 R4, c[0x0][0x388] ;  /* 0x0000e200ff048b82 */ /* 0x002e220000000a00 */
[C---:B--2---:R-:W-:Y:S02]  /*0f50*/  @!P0 VIADD R3, R0.reuse, UR4 ;  /* 0x0000000400038c36 */ /* 0x044fe40008000000 */
[----:B------:R-:W-:-:S03]  /*0f60*/  @!P0 VIADD R0, R0, 0x80 ;  /* 0x0000008000008836 */ /* 0x000fc60000000000 */
[----:B0-----:R-:W-:-:S05]  /*0f70*/  @!P0 IADD3 R2, P1, PT, R3, R4, RZ ;  /* 0x0000000403028210 */ /* 0x001fca0007f3e0ff */
[----:B------:R-:W-:-:S05]  /*0f80*/  @!P0 IMAD.X R3, RZ, RZ, R5, P1 ;  /* 0x000000ffff038224 */ /* 0x000fca00008e0605 */
[----:B------:R3:W-:Y:S03]  /*0f90*/  @!P0 STG.E.U8 desc[UR12][R2.64], R7 ;  /* 0x0000000702008986 */ /* 0x0007e6000c10110c */
.L_x_20931:
[----:B------:R-:W-:Y:S05]  /*0fa0*/  BSYNC.RECONVERGENT B0 ;  /* 0x0000000000007941 */ /* 0x000fea0003800200 */
.L_x_20924:
        /* <DEDUP_REMOVED lines=9> */
.L_x_20907:
[----:B------:R-:W0:Y:S01]  /*1040*/  LDCU.128 UR8, c[0x0][0x390] ;  /* 0x00007200ff0877ac */ /* 0x000e220008000c00 */
[----:B------:R-:W1:Y:S01]  /*1050*/  S2R R0, SR_TID.X ;  /* 0x0000000000007919 */ /* 0x000e620000002100 */
[----:B0-----:R-:W-:-:S04]  /*1060*/  UIADD3 UR6, UP0, UPT, UR4, UR8, URZ ;  /* 0x0000000804067290 */ /* 0x001fc8000ff1e0ff */
[----:B------:R-:W-:Y:S02]  /*1070*/  UIADD3.X UR7, UPT, UPT, URZ, UR9, URZ, UP0, !UPT ;  /* 0x00000009ff077290 */ /* 0x000fe400087fe4ff */
[----:B------:R-:W-:Y:S01]  /*1080*/  UIADD3 UR5, UP0, UPT, UR4, UR10, URZ ;  /* 0x0000000a04057290 */ /* 0x000fe2000ff1e0ff */
[----:B------:R-:W-:-:S03]  /*1090*/  IMAD.U32 R4, RZ, RZ, UR6 ;  /* 0x00000006ff047e24 */ /* 0x000fc6000f8e00ff */
[----:B------:R-:W-:Y:S01]  /*10a0*/  UIADD3.X UR6, UPT, UPT, URZ, UR11, URZ, UP0, !UPT ;  /* 0x0000000bff067290 */ /* 0x000fe200087fe4ff */
[----:B------:R-:W-:Y:S02]  /*10b0*/  IMAD.U32 R5, RZ, RZ, UR7 ;  /* 0x00000007ff057e24 */ /* 0x000fe4000f8e00ff */
[----:B------:R-:W-:Y:S02]  /*10c0*/  IMAD.U32 R6, RZ, RZ, UR5 ;  /* 0x00000005ff067e24 */ /* 0x000fe4000f8e00ff */
[----:B-1----:R-:W-:-:S04]  /*10d0*/  IMAD.WIDE.U32 R4, R0, 0x2, R4 ;  /* 0x0000000200047825 */ /* 0x002fc800078e0004 */
[----:B------:R-:W-:Y:S01]  /*10e0*/  IMAD.U32 R7, RZ, RZ, UR6 ;  /* 0x00000006ff077e24 */ /* 0x000fe2000f8e00ff */
[----:B------:R-:W2:Y:S01]  /*10f0*/  LDG.E.U16 R8, desc[UR12][R4.64+0x300] ;  /* 0x0003000c04087981 */ /* 0x000ea2000c1e1500 */
[----:B------:R-:W-:-:S03]  /*1100*/  IMAD.WIDE.U32 R6, R0, 0x2, R6 ;  /* 0x0000000200067825 */ /* 0x000fc600078e0006 */
[----:B------:R-:W3:Y:S04]  /*1110*/  LDG.E.U16 R18, desc[UR12][R4.64] ;  /* 0x0000000c04127981 */ /* 0x000ee8000c1e1500 */
[----:B------:R-:W4:Y:S04]  /*1120*/  LDG.E.U16 R9, desc[UR12][R6.64] ;  /* 0x0000000c06097981 */ /* 0x000f28000c1e1500 */
[----:B------:R-:W5:Y:S04]  /*1130*/  LDG.E.U16 R16, desc[UR12][R4.64+0x100] ;  /* 0x0001000c04107981 */ /* 0x000f68000c1e1500 */
[----:B------:R0:W5:Y:S04]  /*1140*/  LDG.E.U16 R2, desc[UR12][R4.64+0x200] ;  /* 0x0002000c04027981 */ /* 0x000168000c1e1500 */
[----:B------:R-:W5:Y:S04]  /*1150*/  LDG.E.U16 R10, desc[UR12][R6.64+0x100] ;  /* 0x0001000c060a7981 */ /* 0x000f68000c1e1500 */
[----:B------:R-:W5:Y:S04]  /*1160*/  LDG.E.U16 R11, desc[UR12][R6.64+0x200] ;  /* 0x0002000c060b7981 */ /* 0x000f68000c1e1500 */
[----:B------:R1:W5:Y:S01]  /*1170*/  LDG.E.U16 R12, desc[UR12][R6.64+0x300] ;  /* 0x0003000c060c7981 */ /* 0x000362000c1e1500 */
[----:B------:R-:W-:-:S02]  /*1180*/  MOV R14, 0x12a0 ;  /* 0x000012a0000e7802 */ /* 0x000fc40000000f00 */
[C---:B--2---:R-:W-:Y:S02]  /*1190*/  PRMT R3, R8.reuse, 0x7770, RZ ;  /* 0x0000777008037816 */ /* 0x044fe400000000ff */
[----:B0-----:R-:W-:Y:S02]  /*11a0*/  PRMT R4, R8, 0x7771, RZ ;  /* 0x0000777108047816 */ /* 0x001fe400000000ff */
[C---:B---3--:R-:W-:Y:S02]  /*11b0*/  PRMT R19, R18.reuse, 0x7770, RZ ;  /* 0x0000777012137816 */ /* 0x048fe400000000ff */
[----:B------:R-:W-:Y:S02]  /*11c0*/  PRMT R18, R18, 0x7771, RZ ;  /* 0x0000777112127816 */ /* 0x000fe400000000ff */
[C---:B----4-:R-:W-:Y:S02]  /*11d0*/  PRMT R15, R9.reuse, 0x7770, RZ ;  /* 0x00007770090f7816 */ /* 0x050fe400000000ff */
[----:B------:R-:W-:-:S02]  /*11e0*/  PRMT R5, R9, 0x7771, RZ ;  /* 0x0000777109057816 */ /* 0x000fc400000000ff */
[C---:B-----5:R-:W-:Y:S02]  /*11f0*/  PRMT R17, R16.reuse, 0x7770, RZ ;  /* 0x0000777010117816 */ /* 0x060fe400000000ff */
[----:B------:R-:W-:Y:S02]  /*1200*/  PRMT R16, R16, 0x7771, RZ ;  /* 0x0000777110107816 */ /* 0x000fe400000000ff */
[C---:B------:R-:W-:Y:S02]  /*1210*/  PRMT R13, R2.reuse, 0x7770, RZ ;  /* 0x00007770020d7816 */ /* 0x040fe400000000ff */
[----:B------:R-:W-:Y:S02]  /*1220*/  PRMT R2, R2, 0x7771, RZ ;  /* 0x0000777102027816 */ /* 0x000fe400000000ff */
[C---:B-1----:R-:W-:Y:S02]  /*1230*/  PRMT R6, R10.reuse, 0x7770, RZ ;  /* 0x000077700a067816 */ /* 0x042fe400000000ff */
[----:B------:R-:W-:-:S02]  /*1240*/  PRMT R7, R10, 0x7771, RZ ;  /* 0x000077710a077816 */ /* 0x000fc400000000ff */
[C---:B------:R-:W-:Y:S02]  /*1250*/  PRMT R8, R11.reuse, 0x7770, RZ ;  /* 0x000077700b087816 */ /* 0x040fe400000000ff */
[----:B------:R-:W-:Y:S02]  /*1260*/  PRMT R9, R11, 0x7771, RZ ;  /* 0x000077710b097816 */ /* 0x000fe400000000ff */
[C---:B------:R-:W-:Y:S02]  /*1270*/  PRMT R10, R12.reuse, 0x7770, RZ ;  /* 0x000077700c0a7816 */ /* 0x040fe400000000ff */
[----:B------:R-:W-:-:S07]  /*1280*/  PRMT R11, R12, 0x7771, RZ ;  /* 0x000077710c0b7816 */ /* 0x000fce00000000ff */
[----:B------:R-:W-:Y:S05]  /*1290*/  CALL.REL.NOINC `($__internal_58_$__cuda_sm20_div_u16) ;  /* 0x0000000000c87944 */ /* 0x000fea0003c00000 */
[----:B------:R-:W-:Y:S01]  /*12a0*/  IMAD.MOV.U32 R12, RZ, RZ, R21 ;  /* 0x000000ffff0c7224 */ /* 0x000fe200078e0015 */
[----:B------:R-:W-:Y:S01]  /*12b0*/  MOV R14, 0x12f0 ;  /* 0x000012f0000e7802 */ /* 0x000fe20000000f00 */
[----:B------:R-:W-:Y:S02]  /*12c0*/  IMAD.MOV.U32 R19, RZ, RZ, R18 ;  /* 0x000000ffff137224 */ /* 0x000fe400078e0012 */
[----:B------:R-:W-:-:S07]  /*12d0*/  IMAD.MOV.U32 R15, RZ, RZ, R5 ;  /* 0x000000ffff0f7224 */ /* 0x000fce00078e0005 */
        /* <DEDUP_REMOVED lines=46> */
        .weak           $__internal_58_$__cuda_sm20_div_u16
        .type           $__internal_58_$__cuda_sm20_div_u16,@function
        .size           $__internal_58_$__cuda_sm20_div_u16,(.L_x_22297 - $__internal_58_$__cuda_sm20_div_u16)
$__internal_58_$__cuda_sm20_div_u16:
[----:B------:R-:W0:Y:S01]  /*15c0*/  I2F.U16 R22, R15 ;  /* 0x0000000f00167306 */ /* 0x000e220000101000 */
[----:B------:R-:W-:-:S07]  /*15d0*/  IMAD.MOV.U32 R21, RZ, RZ, 0x4b800000 ;  /* 0x4b800000ff157424 */ /* 0x000fce00078e00ff */
[----:B------:R-:W-:Y:S01]  /*15e0*/  I2F.U16.RZ R19, R19 ;  /* 0x0000001300137306 */ /* 0x000fe2000010d000 */
[C---:B0-----:R-:W-:Y:S02]  /*15f0*/  FSETP.GEU.AND P1, PT, |R22|.reuse, 1.175494350822287508e-38, PT ;  /* 0x008000001600780b */ /* 0x041fe40003f2e200 */
[----:B------:R-:W-:Y:S02]  /*1600*/  FSETP.GT.AND P0, PT, |R22|, 8.50705917302346158658e+37, PT ;  /* 0x7e8000001600780b */ /* 0x000fe40003f04200 */
[----:B------:R-:W-:-:S04]  /*1610*/  FSEL R21, R21, 1, !P1 ;  /* 0x3f80000015157808 */ /* 0x000fc80004800000 */
[----:B------:R-:W-:Y:S02]  /*1620*/  FSEL R21, R21, 0.25, !P0 ;  /* 0x3e80000015157808 */ /* 0x000fe40004000000 */
[----:B------:R-:W-:Y:S01]  /*1630*/  ISETP.NE.U32.AND P0, PT, R15, RZ, PT ;  /* 0x000000ff0f00720c */ /* 0x000fe20003f05070 */
[----:B------:R-:W-:Y:S02]  /*1640*/  IMAD.MOV.U32 R15, RZ, RZ, 0x0 ;  /* 0x00000000ff0f7424 */ /* 0x000fe400078e00ff */
[----:B------:R-:W-:-:S06]  /*1650*/  FMUL R22, R22, R21 ;  /* 0x0000001516167220 */ /* 0x000fcc0000400000 */
[----:B------:R-:W0:Y:S02]  /*1660*/  MUFU.RCP R22, R22 ;  /* 0x0000001600167308 */ /* 0x000e240000001000 */
[----:B0-----:R-:W-:-:S04]  /*1670*/  FMUL R21, R21, R22 ;  /* 0x0000001615157220 */ /* 0x001fc80000400000 */
[----:B------:R-:W-:-:S04]  /*1680*/  VIADD R24, R21, 0x2 ;  /* 0x0000000215187836 */ /* 0x000fc80000000000 */
[----:B------:R-:W-:-:S06]  /*1690*/  FMUL.RZ R24, R19, R24 ;  /* 0x0000001813187220 */ /* 0x000fcc000040c000 */
[----:B------:R-:W0:Y:S02]  /*16a0*/  F2I.U32.TRUNC.NTZ R24, R24 ;  /* 0x0000001800187305 */ /* 0x000e24000020f000 */
[----:B0-----:R-:W-:Y:S01]  /*16b0*/  LOP3.LUT R21, R24, 0xffff, RZ, 0xc0, !PT ;  /* 0x0000ffff18157812 */ /* 0x001fe200078ec0ff */
[----:B------:R-:W-:Y:S01]  /*16c0*/  @!P0 IMAD.MOV.U32 R21, RZ, RZ, -0x1 ;  /* 0xffffffffff158424 */ /* 0x000fe200078e00ff */
[----:B------:R-:W-:Y:S06]  /*16d0*/  RET.REL.NODEC R14 `(_ZN2at6native29vectorized_elementwise_kernelILi2ENS0_13BinaryFunctorIhhhZZZNS0_15binary_internal21div_trunc_kernel_cudaERNS_18TensorIteratorBaseEENKUlvE_clEvENKUlvE_clEvEUlhhE_EESt5arrayIPcLm3EEEEviT0_T1_) ;  /* 0xffffffe80e487950 */ /* 0x000fec0003c3ffff */
.L_x_20932:
        /* <DEDUP_REMOVED lines=10> */
.L_x_22297:


//--------------------- .text._ZN2at6native29vectorized_elementwise_kernelILi4ENS0_13BinaryFunctorIhhhZZZNS0_15binary_internal21div_trunc_kernel_cudaERNS_18TensorIteratorBaseEENKUlvE_clEvENKUlvE_clEvEUlhhE_EESt5arrayIPcLm3EEEEviT0_T1_ --------------------------
	.section	.text._ZN2at6native29vectorized_elementwise_kernelILi4ENS0_13BinaryFunctorIhhhZZZNS0_15binary_internal21div_trunc_kernel_cudaERNS_18TensorIteratorBaseEENKUlvE_clEvENKUlvE_clEvEUlhhE_EESt5arrayIPcLm3EEEEviT0_T1_,"ax",@progbits
	.align	128
        .global         _ZN2at6native29vectorized_elementwise_kernelILi4ENS0_13BinaryFunctorIhhhZZZNS0_15binary_internal21div_trunc_kernel_cudaERNS_18TensorIteratorBaseEENKUlvE_clEvENKUlvE_clEvEUlhhE_EESt5arrayIPcLm3EEEEviT0_T1_
        .type           _ZN2at6native29vectorized_elementwise_kernelILi4ENS0_13BinaryFunctorIhhhZZZNS0_15binary_internal21div_trunc_kernel_cudaERNS_18TensorIteratorBaseEENKUlvE_clEvENKUlvE_clEvEUlhhE_EESt5arrayIPcLm3EEEEviT0_T1_,@function
        .size           _ZN2at6native29vectorized_elementwise_kernelILi4ENS0_13BinaryFunctorIhhhZZZNS0_15binary_internal21div_trunc_kernel_cudaERNS_18TensorIteratorBaseEENKUlvE_clEvENKUlvE_clEvEUlhhE_EESt5arrayIPcLm3EEEEviT0_T1_,(.L_x_22298 - _ZN2at6native29vectorized_elementwise_kernelILi4ENS0_13BinaryFunctorIhhhZZZNS0_15binary_internal21div_trunc_kernel_cudaERNS_18TensorIteratorBaseEENKUlvE_clEvENKUlvE_clEvEUlhhE_EESt5arrayIPcLm3EEEEviT0_T1_)
        .other          _ZN2at6native29vectorized_elementwise_kernelILi4ENS0_13BinaryFunctorIhhhZZZNS0_15binary_internal21div_trunc_kernel_cudaERNS_18TensorIteratorBaseEENKUlvE_clEvENKUlvE_clEvEUlhhE_EESt5arrayIPcLm3EEEEviT0_T1_,@"STO_CUDA_ENTRY STV_DEFAULT"
_ZN2at6native29vectorized_elementwise_kernelILi4ENS0_13BinaryFunctorIhhhZZZNS0_15binary_internal21div_trunc_kernel_cudaERNS_18TensorIteratorBaseEENKUlvE_clEvENKUlvE_clEvEUlhhE_EESt5arrayIPcLm3EEEEviT0_T1_:
.text._ZN2at6native29vectorized_elementwise_kernelILi4ENS0_13BinaryFunctorIhhhZZZNS0_15binary_internal21div_trunc_kernel_cudaERNS_18TensorIteratorBaseEENKUlvE_clEvENKUlvE_clEvEUlhhE_EESt5arrayIPcLm3EEEEviT0_T1_:
        /* <DEDUP_REMOVED lines=119> */
[----:B------:R-:W-:Y:S05]  /*0770*/  CALL.REL.NOINC `($__internal_59_$__cuda_sm20_div_u16) ;  /* 0x0000000c00a07944 */ /* 0x000fea0003c00000 */
[----:B------:R-:W-:-:S07]  /*0780*/  IMAD.MOV.U32 R13, RZ, RZ, R21 ;  /* 0x000000ffff0d7224 */ /* 0x000fce00078e0015 */
.L_x_20935:
[----:B------:R-:W-:Y:S05]  /*0790*/  BSYNC.RECONVERGENT B0 ;  /* 0x0000000000007941 */ /* 0x000fea0003800200 */
.L_x_20934:
[----:B------:R-:W-:Y:S01]  /*07a0*/  VIADD R18, R0, 0x80 ;  /* 0x0000008000127836 */ /* 0x000fe20000000000 */
[----:B------:R-:W-:Y:S04]  /*07b0*/  BSSY.RECONVERGENT B0, `(.L_x_20936) ;  /* 0x0000008000007945 */ /* 0x000fe80003800200 */
[----:B------:R-:W-:-:S13]  /*07c0*/  ISETP.GE.U32.AND P0, PT, R18, UR5, PT ;  /* 0x0000000512007c0c */ /* 0x000fda000bf06070 */
[----:B------:R-:W-:Y:S05]  /*07d0*/  @P0 BRA `(.L_x_20937) ;  /* 0x0000000000140947 */ /* 0x000fea0003800000 */
[----:B-----5:R-:W-:Y:S02]  /*07e0*/  LOP3.LUT R15, R3, 0xff, RZ, 0xc0, !PT ;  /* 0x000000ff030f7812 */ /* 0x020fe400078ec0ff */
[----:B------:R-:W-:Y:S02]  /*07f0*/  LOP3.LUT R19, R2, 0xff, RZ, 0xc0, !PT ;  /* 0x000000ff02137812 */ /* 0x000fe400078ec0ff */
[----:B------:R-:W-:-:S07]  /*0800*/  MOV R14, 0x820 ;  /* 0x00000820000e7802 */ /* 0x000fce0000000f00 */
[----:B------:R-:W-:Y:S05]  /*0810*/  CALL.REL.NOINC `($__internal_59_$__cuda_sm20_div_u16) ;  /* 0x0000000c00787944 */ /* 0x000fea0003c00000 */
[----:B------:R-:W-:-:S07]  /*0820*/  IMAD.MOV.U32 R2, RZ, RZ, R21 ;  /* 0x000000ffff027224 */ /* 0x000fce00078e0015 */
.L_x_20937:
[----:B------:R-:W-:Y:S05]  /*0830*/  BSYNC.RECONVERGENT B0 ;  /* 0x0000000000007941 */ /* 0x000fea0003800200 */
.L_x_20936:
[----:B-----5:R-:W-:Y:S01]  /*0840*/  VIADD R3, R0, 0x100 ;  /* 0x0000010000037836 */ /* 0x020fe20000000000 */
[----:B------:R-:W-:Y:S04]  /*0850*/  BSSY.RECONVERGENT B0, `(.L_x_20938) ;  /* 0x0000008000007945 */ /* 0x000fe80003800200 */
[----:B------:R-:W-:-:S13]  /*0860*/  ISETP.GE.U32.AND P0, PT, R3, UR5, PT ;  /* 0x0000000503007c0c */ /* 0x000fda000bf06070 */
[----:B------:R-:W-:Y:S05]  /*0870*/  @P0 BRA `(.L_x_20939) ;  /* 0x0000000000140947 */ /* 0x000fea0003800000 */
[----:B------:R-:W-:Y:S02]  /*0880*/  LOP3.LUT R15, R5, 0xff, RZ, 0xc0, !PT ;  /* 0x000000ff050f7812 */ /* 0x000fe400078ec0ff */
[----:B------:R-:W-:Y:S02]  /*0890*/  LOP3.LUT R19, R4, 0xff, RZ, 0xc0, !PT ;  /* 0x000000ff04137812 */ /* 0x000fe400078ec0ff */
[----:B------:R-:W-:-:S07]  /*08a0*/  MOV R14, 0x8c0 ;  /* 0x000008c0000e7802 */ /* 0x000fce0000000f00 */
[----:B------:R-:W-:Y:S05]  /*08b0*/  CALL.REL.NOINC `($__internal_59_$__cuda_sm20_div_u16) ;  /* 0x0000000c00507944 */ /* 0x000fea0003c00000 */
[----:B------:R-:W-:-:S07]  /*08c0*/  IMAD.MOV.U32 R3, RZ, RZ, R21 ;  /* 0x000000ffff037224 */ /* 0x000fce00078e0015 */
.L_x_20939:
[----:B------:R-:W-:Y:S05]  /*08d0*/  BSYNC.RECONVERGENT B0 ;  /* 0x0000000000007941 */ /* 0x000fea0003800200 */
.L_x_20938:
[----:B------:R-:W-:Y:S01]  /*08e0*/  VIADD R4, R0, 0x180 ;  /* 0x0000018000047836 */ /* 0x000fe20000000000 */
        /* <DEDUP_REMOVED lines=8> */
.L_x_20941:
[----:B------:R-:W-:Y:S05]  /*0970*/  BSYNC.RECONVERGENT B0 ;  /* 0x0000000000007941 */ /* 0x000fea0003800200 */
.L_x_20940:
        /* <DEDUP_REMOVED lines=9> */
.L_x_20943:
[----:B------:R-:W-:Y:S05]  /*0a10*/  BSYNC.RECONVERGENT B0 ;  /* 0x0000000000007941 */ /* 0x000fea0003800200 */
.L_x_20942:
        /* <DEDUP_REMOVED lines=9> */
.L_x_20945:
[----:B------:R-:W-:Y:S05]  /*0ab0*/  BSYNC.RECONVERGENT B0 ;  /* 0x0000000000007941 */ /* 0x000fea0003800200 */
.L_x_20944:
        /* <DEDUP_REMOVED lines=9> */
.L_x_20947:
[----:B------:R-:W-:Y:S05]  /*0b50*/  BSYNC.RECONVERGENT B0 ;  /* 0x0000000000007941 */ /* 0x000fea0003800200 */
.L_x_20946:
        /* <DEDUP_REMOVED lines=8> */
.L_x_20949:
[----:B------:R-:W-:Y:S05]  /*0be0*/  BSYNC.RECONVERGENT B0 ;  /* 0x0000000000007941 */ /* 0x000fea0003800200 */
.L_x_20948:
        /* <DEDUP_REMOVED lines=18> */
.L_x_20952:
        /* <DEDUP_REMOVED lines=8> */
.L_x_20953:
        /* <DEDUP_REMOVED lines=8> */
.L_x_20954:
        /* <DEDUP_REMOVED lines=8> */
.L_x_20955:
        /* <DEDUP_REMOVED lines=9> */
.L_x_20956:
[----:B------:R-:W-:Y:S05]  /*0f20*/  BSYNC.RELIABLE B1 ;  /* 0x0000000000017941 */ /* 0x000fea0003800100 */
.L_x_20951:
[----:B------:R-:W-:-:S13]  /*0f30*/  ISETP.GE.U32.AND P0, PT, R0, UR5, PT ;  /* 0x0000000500007c0c */ /* 0x000fda000bf06070 */
[----:B-1----:R-:W0:Y:S01]  /*0f40*/  @!P0 LDC.64 R4, c[0x0][0x388] ;  /* 0x0000e200ff048b82 */ /* 0x002e220000000a00 */
[C---:B--2---:R-:W-:Y:S02]  /*0f50*/  @!P0 VIADD R3, R0.reuse, UR4 ;  /* 0x0000000400038c36 */ /* 0x044fe40008000000 */
[----:B------:R-:W-:-:S03]  /*0f60*/  @!P0 VIADD R0, R0, 0x80 ;  /* 0x0000008000008836 */ /* 0x000fc60000000000 */
[----:B0-----:R-:W-:-:S05]  /*0f70*/  @!P0 IADD3 R2, P1, PT, R3, R4, RZ ;  /* 0x0000000403028210 */ /* 0x001fca0007f3e0ff */
[----:B------:R-:W-:-:S05]  /*0f80*/  @!P0 IMAD.X R3, RZ, RZ, R5, P1 ;  /* 0x000000ffff038224 */ /* 0x000fca00008e0605 */
[----:B------:R3:W-:Y:S03]  /*0f90*/  @!P0 STG.E.U8 desc[UR12][R2.64], R7 ;  /* 0x0000000702008986 */ /* 0x0007e6000c10110c */
.L_x_20957:
[----:B------:R-:W-:Y:S05]  /*0fa0*/  BSYNC.RECONVERGENT B0 ;  /* 0x0000000000007941 */ /* 0x000fea0003800200 */
.L_x_20950:
        /* <DEDUP_REMOVED lines=9> */
.L_x_20933:
        /* <DEDUP_REMOVED lines=11> */
[----:B------:R-:W2:Y:S01]  /*10f0*/  LDG.E R16, desc[UR12][R6.64] ;  /* 0x0000000c06107981 */ /* 0x000ea2000c1e1900 */
[----:B------:R-:W-:-:S03]  /*1100*/  IMAD.WIDE.U32 R8, R0, 0x4, R8 ;  /* 0x0000000400087825 */ /* 0x000fc600078e0008 */
[----:B------:R-:W3:Y:S04]  /*1110*/  LDG.E R4, desc[UR12][R6.64+0x200] ;  /* 0x0002000c06047981 */ /* 0x000ee8000c1e1900 */
[----:B------:R-:W4:Y:S04]  /*1120*/  LDG.E R10, desc[UR12][R8.64] ;  /* 0x0000000c080a7981 */ /* 0x000f28000c1e1900 */
[----:B------:R-:W5:Y:S01]  /*1130*/  LDG.E R11, desc[UR12][R8.64+0x200] ;  /* 0x0002000c080b7981 */ /* 0x000f62000c1e1900 */
[----:B------:R-:W-:Y:S02]  /*1140*/  MOV R14, 0x1260 ;  /* 0x00001260000e7802 */ /* 0x000fe40000000f00 */
[----:B--2---:R-:W-:-:S02]  /*1150*/  PRMT R19, R16, 0x7770, RZ ;  /* 0x0000777010137816 */ /* 0x004fc400000000ff */
[C---:B------:R-:W-:Y:S02]  /*1160*/  PRMT R18, R16.reuse, 0x7771, RZ ;  /* 0x0000777110127816 */ /* 0x040fe400000000ff */
[----:B------:R-:W-:Y:S02]  /*1170*/  PRMT R17, R16, 0x7772, RZ ;  /* 0x0000777210117816 */ /* 0x000fe400000000ff */
[----:B---3--:R-:W-:Y:S02]  /*1180*/  PRMT R13, R4, 0x7770, RZ ;  /* 0x00007770040d7816 */ /* 0x008fe400000000ff */
[C---:B----4-:R-:W-:Y:S02]  /*1190*/  PRMT R15, R10.reuse, 0x7770, RZ ;  /* 0x000077700a0f7816 */ /* 0x050fe400000000ff */
[C---:B------:R-:W-:Y:S02]  /*11a0*/  PRMT R5, R10.reuse, 0x7771, RZ ;  /* 0x000077710a057816 */ /* 0x040fe400000000ff */
[----:B------:R-:W-:-:S02]  /*11b0*/  PRMT R6, R10, 0x7772, RZ ;  /* 0x000077720a067816 */ /* 0x000fc400000000ff */
[----:B------:R-:W-:Y:S02]  /*11c0*/  PRMT R7, R10, 0x7773, RZ ;  /* 0x000077730a077816 */ /* 0x000fe400000000ff */
[C---:B------:R-:W-:Y:S02]  /*11d0*/  PRMT R2, R4.reuse, 0x7771, RZ ;  /* 0x0000777104027816 */ /* 0x040fe400000000ff */
[----:B------:R-:W-:Y:S02]  /*11e0*/  PRMT R3, R4, 0x7772, RZ ;  /* 0x0000777204037816 */ /* 0x000fe400000000ff */
[C---:B-----5:R-:W-:Y:S02]  /*11f0*/  PRMT R8, R11.reuse, 0x7770, RZ ;  /* 0x000077700b087816 */ /* 0x060fe400000000ff */
[C---:B------:R-:W-:Y:S02]  /*1200*/  PRMT R9, R11.reuse, 0x7771, RZ ;  /* 0x000077710b097816 */ /* 0x040fe400000000ff */
[----:B------:R-:W-:-:S02]  /*1210*/  PRMT R10, R11, 0x7772, RZ ;  /* 0x000077720b0a7816 */ /* 0x000fc400000000ff */
[----:B------:R-:W-:Y:S02]  /*1220*/  PRMT R16, R16, 0x7773, RZ ;  /* 0x0000777310107816 */ /* 0x000fe400000000ff */
[----:B------:R-:W-:Y:S02]  /*1230*/  PRMT R4, R4, 0x7773, RZ ;  /* 0x0000777304047816 */ /* 0x000fe400000000ff */
[----:B------:R-:W-:-:S07]  /*1240*/  PRMT R11, R11, 0x7773, RZ ;  /* 0x000077730b0b7816 */ /* 0x000fce00000000ff */
[----:B------:R-:W-:Y:S05]  /*1250*/  CALL.REL.NOINC `($__internal_59_$__cuda_sm20_div_u16) ;  /* 0x0000000000e87944 */ /* 0x000fea0003c00000 */
[----:B------:R-:W-:Y:S01]  /*1260*/  IMAD.MOV.U32 R12, RZ, RZ, R21 ;  /* 0x000000ffff0c7224 */ /* 0x000fe200078e0015 */
[----:B------:R-:W-:Y:S01]  /*1270*/  MOV R14, 0x12b0 ;  /* 0x000012b0000e7802 */ /* 0x000fe20000000f00 */
[----:B------:R-:W-:Y:S02]  /*1280*/  IMAD.MOV.U32 R19, RZ, RZ, R18 ;  /* 0x000000ffff137224 */ /* 0x000fe400078e0012 */
[----:B------:R-:W-:-:S07]  /*1290*/  IMAD.MOV.U32 R15, RZ, RZ, R5 ;  /* 0x000000ffff0f7224 */ /* 0x000fce00078e0005 */
        /* <DEDUP_REMOVED lines=31> */
[----:B------:R-:W0:Y:S01]  /*1490*/  LDCU.64 UR6, c[0x0][0x388] ;  /* 0x00007100ff0677ac */ /* 0x000e220008000a00 */
[----:B------:R-:W-:Y:S02]  /*14a0*/  LOP3.LUT R4, R7, 0xffff, RZ, 0xc0, !PT ;  /* 0x0000ffff07047812 */ /* 0x000fe400078ec0ff */
[----:B------:R-:W-:Y:S02]  /*14b0*/  LOP3.LUT R7, R6, 0xffff, RZ, 0xc0, !PT ;  /* 0x0000ffff06077812 */ /* 0x000fe400078ec0ff */
[----:B------:R-:W-:Y:S02]  /*14c0*/  LOP3.LUT R5, R5, 0xffff, RZ, 0xc0, !PT ;  /* 0x0000ffff05057812 */ /* 0x000fe400078ec0ff */
[----:B------:R-:W-:Y:S02]  /*14d0*/  LOP3.LUT R6, R12, 0xffff, RZ, 0xc0, !PT ;  /* 0x0000ffff0c067812 */ /* 0x000fe400078ec0ff */
[----:B------:R-:W-:Y:S02]  /*14e0*/  PRMT R4, R7, 0x3340, R4 ;  /* 0x0000334007047816 */ /* 0x000fe40000000004 */
[----:B------:R-:W-:-:S02]  /*14f0*/  PRMT R5, R6, 0x3340, R5 ;  /* 0x0000334006057816 */ /* 0x000fc40000000005 */
[----:B------:R-:W-:Y:S02]  /*1500*/  LOP3.LUT R6, R21, 0xffff, RZ, 0xc0, !PT ;  /* 0x0000ffff15067812 */ /* 0x000fe400078ec0ff */
[----:B------:R-:W-:Y:S02]  /*1510*/  LOP3.LUT R7, R3, 0xffff, RZ, 0xc0, !PT ;  /* 0x0000ffff03077812 */ /* 0x000fe400078ec0ff */
[----:B------:R-:W-:Y:S01]  /*1520*/  LOP3.LUT R9, R2, 0xffff, RZ, 0xc0, !PT ;  /* 0x0000ffff02097812 */ /* 0x000fe200078ec0ff */
[----:B0-----:R-:W-:Y:S01]  /*1530*/  UIADD3 UR5, UP0, UPT, UR4, UR6, URZ ;  /* 0x0000000604057290 */ /* 0x001fe2000ff1e0ff */
[----:B------:R-:W-:Y:S02]  /*1540*/  LOP3.LUT R8, R8, 0xffff, RZ, 0xc0, !PT ;  /* 0x0000ffff08087812 */ /* 0x000fe400078ec0ff */
        /* <DEDUP_REMOVED lines=11> */
        .weak           $__internal_59_$__cuda_sm20_div_u16
        .type           $__internal_59_$__cuda_sm20_div_u16,@function
        .size           $__internal_59_$__cuda_sm20_div_u16,(.L_x_22298 - $__internal_59_$__cuda_sm20_div_u16)
$__internal_59_$__cuda_sm20_div_u16:
        /* <DEDUP_REMOVED lines=17> */
[----:B------:R-:W-:Y:S06]  /*1710*/  RET.REL.NODEC R14 `(_ZN2at6native29vectorized_elementwise_kernelILi4ENS0_13BinaryFunctorIhhhZZZNS0_15binary_internal21div_trunc_kernel_cudaERNS_18TensorIteratorBaseEENKUlvE_clEvENKUlvE_clEvEUlhhE_EESt5arrayIPcLm3EEEEviT0_T1_) ;  /* 0xffffffe80e387950 */ /* 0x000fec0003c3ffff */
.L_x_20958:
        /* <DEDUP_REMOVED lines=14> */
.L_x_22298:


//--------------------- .text._ZN2at6native29vectorized_elementwise_kernelILi8ENS0_13BinaryFunctorIhhhZZZNS0_15binary_internal21div_trunc_kernel_cudaERNS_18TensorIteratorBaseEENKUlvE_clEvENKUlvE_clEvEUlhhE_EESt5arrayIPcLm3EEEEviT0_T1_ --------------------------
	.section	.text._ZN2at6native29vectorized_elementwise_kernelILi8ENS0_13BinaryFunctorIhhhZZZNS0_15binary_internal21div_trunc_kernel_cudaERNS_18TensorIteratorBaseEENKUlvE_clEvENKUlvE_clEvEUlhhE_EESt5arrayIPcLm3EEEEviT0_T1_,"ax",@progbits
	.align	128
        .global         _ZN2at6native29vectorized_elementwise_kernelILi8ENS0_13BinaryFunctorIhhhZZZNS0_15binary_internal21div_trunc_kernel_cudaERNS_18TensorIteratorBaseEENKUlvE_clEvENKUlvE_clEvEUlhhE_EESt5arrayIPcLm3EEEEviT0_T1_
        .type           _ZN2at6native29vectorized_elementwise_kernelILi8ENS0_13BinaryFunctorIhhhZZZNS0_15binary_internal21div_trunc_kernel_cudaERNS_18TensorIteratorBaseEENKUlvE_clEvENKUlvE_clEvEUlhhE_EESt5arrayIPcLm3EEEEviT0_T1_,@function
        .size           _ZN2at6native29vectorized_elementwise_kernelILi8ENS0_13BinaryFunctorIhhhZZZNS0_15binary_internal21div_trunc_kernel_cudaERNS_18TensorIteratorBaseEENKUlvE_clEvENKUlvE_clEvEUlhhE_EESt5arrayIPcLm3EEEEviT0_T1_,(.L_x_22513 - _ZN2at6native29vectorized_elementwise_kernelILi8ENS0_13BinaryFunctorIhhhZZZNS0_15binary_internal21div_trunc_kernel_cudaERNS_18TensorIteratorBaseEENKUlvE_clEvENKUlvE_clEvEUlhhE_EESt5arrayIPcLm3EEEEviT0_T1_)
        .other          _ZN2at6native29vectorized_elementwise_kernelILi8ENS0_13BinaryFunctorIhhhZZZNS0_15binary_internal21div_trunc_kernel_cudaERNS_18TensorIteratorBaseEENKUlvE_clEvENKUlvE_clEvEUlhhE_EESt5arrayIPcLm3EEEEviT0_T1_,@"STO_CUDA_ENTRY STV_DEFAULT"
_ZN2at6native29vectorized_elementwise_kernelILi8ENS0_13BinaryFunctorIhhhZZZNS0_15binary_internal21div_trunc_kernel_cudaERNS_18TensorIteratorBaseEENKUlvE_clEvENKUlvE_clEvEUlhhE_EESt5arrayIPcLm3EEEEviT0_T1_:
.text._ZN2at6native29vectorized_elementwise_kernelILi8ENS0_13BinaryFunctorIhhhZZZNS0_15binary_internal21div_trunc_kernel_cudaERNS_18TensorIteratorBaseEENKUlvE_clEvENKUlvE_clEvEUlhhE_EESt5arrayIPcLm3EEEEviT0_T1_:
[----:B------:R-:W-:Y:S01]  /*0000*/  LDC R1, c[0x0][0x37c] ;  /* 0x0000df00ff017b82 */ /* 0x000fe20000000800 */
[----:B------:R-:W-:Y:S05]  /*0010*/  EXIT ;  /* 0x000000000000794d */ /* 0x000fea0003800000 */
.L_x_20959:
        /* <DEDUP_REMOVED lines=14> */
.L_x_22513:


//--------------------- .text._ZN2at6native18elementwise_kernelILi128ELi4EZNS0_15gpu_kernel_implINS0_13BUnaryFunctorIhhhZZZNS0_15binary_internal21div_trunc_kernel_cudaERNS_18TensorIteratorBaseEENKUlvE_clEvENKUlvE_clEvEUlhhE_EEEEvS6_RKT_EUliE_EEviT1_ --------------------------
	.section	.text._ZN2at6native18elementwise_kernelILi128ELi4EZNS0_15gpu_kernel_implINS0_13BUnaryFunctorIhhhZZZNS0_15binary_internal21div_trunc_kernel_cudaERNS_18TensorIteratorBaseEENKUlvE_clEvENKUlvE_clEvEUlhhE_EEEEvS6_RKT_EUliE_EEviT1_,"ax",@progbits
	.align	128
        .global         _ZN2at6native18elementwise_kernelILi128ELi4EZNS0_15gpu_kernel_implINS0_13BUnaryFunctorIhhhZZZNS0_15binary_internal21div_trunc_kernel_cudaERNS_18TensorIteratorBaseEENKUlvE_clEvENKUlvE_clEvEUlhhE_EEEEvS6_RKT_EUliE_EEviT1_
        .type           _ZN2at6native18elementwise_kernelILi128ELi4EZNS0_15gpu_kernel_implINS0_13BUnaryFunctorIhhhZZZNS0_15binary_internal21div_trunc_kernel_cudaERNS_18TensorIteratorBaseEENKUlvE_clEvENKUlvE_clEvEUlhhE_EEEEvS6_RKT_EUliE_EEviT1_,@function
        .size           _ZN2at6native18elementwise_kernelILi128ELi4EZNS0_15gpu_kernel_implINS0_13BUnaryFunctorIhhhZZZNS0_15binary_internal21div_trunc_kernel_cudaERNS_18TensorIteratorBaseEENKUlvE_clEvENKUlvE_clEvEUlhhE_EEEEvS6_RKT_EUliE_EEviT1_,(.L_x_22299 - _ZN2at6native18elementwise_kernelILi128ELi4EZNS0_15gpu_kernel_implINS0_13BUnaryFunctorIhhhZZZNS0_15binary_internal21div_trunc_kernel_cudaERNS_18TensorIteratorBaseEENKUlvE_clEvENKUlvE_clEvEUlhhE_EEEEvS6_RKT_EUliE_EEviT1_)
        .other          _ZN2at6native18elementwise_kernelILi128ELi4EZNS0_15gpu_kernel_implINS0_13BUnaryFunctorIhhhZZZNS0_15binary_internal21div_trunc_kernel_cudaERNS_18TensorIteratorBaseEENKUlvE_clEvENKUlvE_clEvEUlhhE_EEEEvS6_RKT_EUliE_EEviT1_,@"STO_CUDA_ENTRY STV_DEFAULT"
_ZN2at6native18elementwise_kernelILi128ELi4EZNS0_15gpu_kernel_implINS0_13BUnaryFunctorIhhhZZZNS0_15binary_internal21div_trunc_kernel_cudaERNS_18TensorIteratorBaseEENKUlvE_clEvENKUlvE_clEvEUlhhE_EEEEvS6_RKT_EUliE_EEviT1_:
.text._ZN2at6native18elementwise_kernelILi128ELi4EZNS0_15gpu_kernel_implINS0_13BUnaryFunctorIhhhZZZNS0_15binary_internal21div_trunc_kernel_cudaERNS_18TensorIteratorBaseEENKUlvE_clEvENKUlvE_clEvEUlhhE_EEEEvS6_RKT_EUliE_EEviT1_:
        /* <DEDUP_REMOVED lines=320> */
.L_x_20962:
        /* <DEDUP_REMOVED lines=16> */
.L_x_20966:
[----:B------:R0:W5:Y:S01]  /*1500*/  LDG.E.U8 R0, desc[UR36][R4.64] ;  /* 0x0000002404007981 */ /* 0x000162000c1e1100 */
[----:B------:R-:W-:Y:S05]  /*1510*/  BRA `(.L_x_20968) ;  /* 0x0000000c005c7947 */ /* 0x000fea0003800000 */
.L_x_20965:
        /* <DEDUP_REMOVED lines=8> */
.L_x_20970:
[----:B------:R3:W5:Y:S01]  /*15a0*/  LDG.E.U8 R0, desc[UR36][R4.64] ;  /* 0x0000002404007981 */ /* 0x000762000c1e1100 */
[----:B------:R-:W-:Y:S05]  /*15b0*/  BRA `(.L_x_20968) ;  /* 0x0000000c00347947 */ /* 0x000fea0003800000 */
.L_x_20969:
[----:B------:R0:W5:Y:S01]  /*15c0*/  LDG.E.U16 R0, desc[UR36][R4.64] ;  /* 0x0000002404007981 */ /* 0x000162000c1e1500 */
[----:B------:R-:W-:Y:S05]  /*15d0*/  BRA `(.L_x_20968) ;  /* 0x0000000c002c7947 */ /* 0x000fea0003800000 */
.L_x_20964:
        /* <DEDUP_REMOVED lines=10> */
.L_x_20972:
[----:B------:R-:W2:Y:S02]  /*1680*/  LDG.E.U16 R2, desc[UR36][R4.64] ;  /* 0x0000002404027981 */ /* 0x000ea4000c1e1500 */
[----:B--2---:R-:W-:-:S06]  /*1690*/  HADD2.F32 R2, -RZ, R2.H0_H0 ;  /* 0x20000002ff027230 */ /* 0x004fcc0000004100 */
[----:B------:R-:W0:Y:S02]  /*16a0*/  F2I.S64.TRUNC R2, R2 ;  /* 0x0000000200027311 */ /* 0x000e24000020d900 */
[----:B0-----:R-:W-:Y:S01]  /*16b0*/  PRMT R0, R2, 0x7610, R0 ;  /* 0x0000761002007816 */ /* 0x001fe20000000000 */
[----:B------:R-:W-:Y:S06]  /*16c0*/  BRA `(.L_x_20968) ;  /* 0x0000000800f07947 */ /* 0x000fec0003800000 */
.L_x_20971:
        /* <DEDUP_REMOVED lines=10> */
.L_x_20974:
[----:B------:R-:W2:Y:S02]  /*1770*/  LDG.E.U16 R4, desc[UR36][R4.64] ;  /* 0x0000002404047981 */ /* 0x000ea4000c1e1500 */
[----:B--2---:R-:W-:-:S06]  /*1780*/  HADD2.F32 R2, -RZ, R4.H0_H0 ;  /* 0x20000004ff027230 */ /* 0x004fcc0000004100 */
[----:B------:R-:W0:Y:S02]  /*1790*/  F2I.S64.TRUNC R2, R2 ;  /* 0x0000000200027311 */ /* 0x000e24000020d900 */
[----:B0-----:R-:W-:Y:S01]  /*17a0*/  PRMT R0, R2, 0x7610, R0 ;  /* 0x0000761002007816 */ /* 0x001fe20000000000 */
[----:B------:R-:W-:Y:S06]  /*17b0*/  BRA `(.L_x_20968) ;  /* 0x0000000800b47947 */ /* 0x000fec0003800000 */
.L_x_20973:
[----:B------:R-:W2:Y:S02]  /*17c0*/  LDG.E.64 R2, desc[UR36][R4.64] ;  /* 0x0000002404027981 */ /* 0x000ea4000c1e1b00 */
[----:B--2---:R-:W0:Y:S02]  /*17d0*/  F2I.S64.F64.TRUNC R2, R2 ;  /* 0x0000000200027311 */ /* 0x004e24000030d900 */
[----:B0-----:R-:W-:Y:S01]  /*17e0*/  PRMT R0, R2, 0x7610, R0 ;  /* 0x0000761002007816 */ /* 0x001fe20000000000 */
[----:B------:R-:W-:Y:S06]  /*17f0*/  BRA `(.L_x_20968) ;  /* 0x0000000800a47947 */ /* 0x000fec0003800000 */
.L_x_20963:
        /* <DEDUP_REMOVED lines=12> */
.L_x_20977:
[----:B------:R-:W2:Y:S02]  /*18c0*/  LDG.E.64 R4, desc[UR36][R4.64] ;  /* 0x0000002404047981 */ /* 0x000ea4000c1e1b00 */
[----:B--2---:R-:W0:Y:S02]  /*18d0*/  F2I.S64.F64.TRUNC R2, R4 ;  /* 0x0000000400027311 */ /* 0x004e24000030d900 */
[----:B0-----:R-:W-:Y:S01]  /*18e0*/  PRMT R0, R2, 0x7610, R0 ;  /* 0x0000761002007816 */ /* 0x001fe20000000000 */
[----:B------:R-:W-:Y:S06]  /*18f0*/  BRA `(.L_x_20968) ;  /* 0x0000000800647947 */ /* 0x000fec0003800000 */
.L_x_20976:
        /* <DEDUP_REMOVED lines=27> */
.L_x_20979:
        /* <DEDUP_REMOVED lines=14> */
.L_x_20978:
[----:B------:R-:W2:Y:S02]  /*1b90*/  LDG.E.U16 R2, desc[UR36][R4.64] ;  /* 0x0000002404027981 */ /* 0x000ea4000c1e1500 */
[----:B--2---:R-:W-:-:S06]  /*1ba0*/  SHF.L.U32 R2, R2, 0x10, RZ ;  /* 0x0000001002027819 */ /* 0x004fcc00000006ff */
[----:B------:R-:W0:Y:S02]  /*1bb0*/  F2I.S64.TRUNC R2, R2 ;  /* 0x0000000200027311 */ /* 0x000e24000020d900 */
[----:B0-----:R-:W-:Y:S01]  /*1bc0*/  PRMT R0, R2, 0x7610, R0 ;  /* 0x0000761002007816 */ /* 0x001fe20000000000 */
[----:B------:R-:W-:Y:S06]  /*1bd0*/  BRA `(.L_x_20968) ;  /* 0x0000000400ac7947 */ /* 0x000fec0003800000 */
.L_x_20975:
        /* <DEDUP_REMOVED lines=10> */
.L_x_20982:
        /* <DEDUP_REMOVED lines=21> */
.L_x_20986:
[----:B------:R-:W-:Y:S05]  /*1dd0*/  BSYNC.RECONVERGENT B1 ;  /* 0x0000000000017941 */ /* 0x000fea0003800200 */
.L_x_20985:
[----:B------:R-:W-:Y:S01]  /*1de0*/  IMAD.SHL.U32 R0, R0, 0x100000, RZ ;  /* 0x0010000000007824 */ /* 0x000fe200078e00ff */
[----:B------:R-:W-:-:S04]  /*1df0*/  LEA R2, R2, 0x3b800000, 0x17 ;  /* 0x3b80000002027811 */ /* 0x000fc800078eb8ff */
[----:B------:R-:W-:-:S07]  /*1e00*/  LOP3.LUT R2, R2, R0, R7, 0xfe, !PT ;  /* 0x0000000002027212 */ /* 0x000fce00078efe07 */
.L_x_20984:
[----:B------:R-:W-:Y:S05]  /*1e10*/  BSYNC.RECONVERGENT B0 ;  /* 0x0000000000007941 */ /* 0x000fea0003800200 */
.L_x_20983:
[----:B------:R-:W0:Y:S02]  /*1e20*/  F2I.S64.TRUNC R2, R2 ;  /* 0x0000000200027311 */ /* 0x000e24000020d900 */
[----:B0-----:R-:W-:Y:S01]  /*1e30*/  PRMT R0, R2, 0x7610, R0 ;  /* 0x0000761002007816 */ /* 0x001fe20000000000 */
[----:B------:R-:W-:Y:S06]  /*1e40*/  BRA `(.L_x_20968) ;  /* 0x0000000400107947 */ /* 0x000fec0003800000 */
.L_x_20981:
        /* <DEDUP_REMOVED lines=21> */
.L_x_20990:
[----:B------:R-:W-:Y:S05]  /*1fa0*/  BSYNC.RECONVERGENT B1 ;  /* 0x0000000000017941 */ /* 0x000fea0003800200 */
.L_x_20989:
[----:B------:R-:W-:Y:S01]  /*1fb0*/  IMAD.SHL.U32 R0, R0, 0x200000, RZ ;  /* 0x0020000000007824 */ /* 0x000fe200078e00ff */
[----:B------:R-:W-:-:S04]  /*1fc0*/  LEA R2, R2, 0x37800000, 0x17 ;  /* 0x3780000002027811 */ /* 0x000fc800078eb8ff */
[----:B------:R-:W-:-:S07]  /*1fd0*/  LOP3.LUT R2, R2, R0, R7, 0xfe, !PT ;  /* 0x0000000002027212 */ /* 0x000fce00078efe07 */
.L_x_20988:
[----:B------:R-:W-:Y:S05]  /*1fe0*/  BSYNC.RECONVERGENT B0 ;  /* 0x0000000000007941 */ /* 0x000fea0003800200 */
.L_x_20987:
[----:B------:R-:W0:Y:S02]  /*1ff0*/  F2I.S64.TRUNC R2, R2 ;  /* 0x0000000200027311 */ /* 0x000e24000020d900 */
[----:B0-----:R-:W-:Y:S01]  /*2000*/  PRMT R0, R2, 0x7610, R0 ;  /* 0x0000761002007816 */ /* 0x001fe20000000000 */
[----:B------:R-:W-:Y:S06]  /*2010*/  BRA `(.L_x_20968) ;  /* 0x00000000009c7947 */ /* 0x000fec0003800000 */
.L_x_20980:
[----:B------:R-:W-:-:S09]  /*2020*/  UISETP.NE.AND UP0, UPT, UR4, 0x1c, UPT ;  /* 0x0000001c0400788c */ /* 0x000fd2000bf05270 */
[----:B------:R-:W-:Y:S05]  /*2030*/  BRA.U !UP0, `(.L_x_20991) ;  /* 0x0000000108907547 */ /* 0x000fea000b800000 */
[----:B------:R-:W-:-:S09]  /*2040*/  UISETP.NE.AND UP0, UPT, UR4, 0x1d, UPT ;  /* 0x0000001d0400788c */ /* 0x000fd2000bf05270 */
[----:B------:R-:W-:Y:S05]  /*2050*/  BRA.U !UP0, `(.L_x_20992) ;  /* 0x0000000108807547 */ /* 0x000fea000b800000 */
[----:B------:R-:W-:-:S09]  /*2060*/  UISETP.NE.AND UP0, UPT, UR4, 0x2c, UPT ;  /* 0x0000002c0400788c */ /* 0x000fd2000bf05270 */
[----:B------:R-:W-:Y:S05]  /*2070*/  BRA.U !UP0, `(.L_x_20993) ;  /* 0x0000000108487547 */ /* 0x000fea000b800000 */
.L_x_20967:
        /* <DEDUP_REMOVED lines=16> */
.L_x_20994:
[----:B------:R-:W-:Y:S01]  /*2180*/  PRMT R0, RZ, 0x7610, R0 ;  /* 0x00007610ff007816 */ /* 0x000fe20000000000 */
[----:B------:R-:W-:Y:S06]  /*2190*/  BRA `(.L_x_20968) ;  /* 0x00000000003c7947 */ /* 0x000fec0003800000 */
.L_x_20993:
        /* <DEDUP_REMOVED lines=8> */
.L_x_20996:
[----:B------:R-:W-:Y:S05]  /*2220*/  BSYNC.RECONVERGENT B0 ;  /* 0x0000000000007941 */ /* 0x000fea0003800200 */
.L_x_20995:
[----:B------:R-:W0:Y:S02]  /*2230*/  F2I.S64.TRUNC R2, R2 ;  /* 0x0000000200027311 */ /* 0x000e24000020d900 */
[----:B0-----:R-:W-:Y:S01]  /*2240*/  PRMT R0, R2, 0x7610, R0 ;  /* 0x0000761002007816 */ /* 0x001fe20000000000 */
[----:B------:R-:W-:Y:S06]  /*2250*/  BRA `(.L_x_20968) ;  /* 0x00000000000c7947 */ /* 0x000fec0003800000 */
.L_x_20992:
[----:B------:R2:W5:Y:S01]  /*2260*/  LDG.E.U8 R0, desc[UR36][R4.64] ;  /* 0x0000002404007981 */ /* 0x000562000c1e1100 */
[----:B------:R-:W-:Y:S05]  /*2270*/  BRA `(.L_x_20968) ;  /* 0x0000000000047947 */ /* 0x000fea0003800000 */
.L_x_20991:
[----:B------:R1:W5:Y:S02]  /*2280*/  LDG.E.U8 R0, desc[UR36][R4.64] ;  /* 0x0000002404007981 */ /* 0x000364000c1e1100 */
.L_x_20968:
[----:B------:R-:W0:Y:S01]  /*2290*/  LDCU.64 UR4, c[0x0][0x580] ;  /* 0x0000b000ff0477ac */ /* 0x000e220008000a00 */
[----:B-----5:R-:W-:Y:S01]  /*22a0*/  LOP3.LUT R7, R0, 0xff, RZ, 0xc0, !PT ;  /* 0x000000ff00077812 */ /* 0x020fe200078ec0ff */
[----:B------:R-:W-:Y:S01]  /*22b0*/  IMAD.U32 R8, RZ, RZ, UR43 ;  /* 0x0000002bff087e24 */ /* 0x000fe2000f8e00ff */
[----:B------:R-:W-:Y:S02]  /*22c0*/  MOV R10, 0x2300 ;  /* 0x00002300000a7802 */ /* 0x000fe40000000f00 */
[----:B0-----:R-:W-:-:S04]  /*22d0*/  IADD3 R2, P0, PT, R16, UR4, RZ ;  /* 0x0000000410027c10 */ /* 0x001fc8000ff1e0ff */
[----:B------:R-:W-:-:S09]  /*22e0*/  IADD3.X R3, PT, PT, RZ, UR5, RZ, P0, !PT ;  /* 0x00000005ff037c10 */ /* 0x000fd200087fe4ff */
[----:B-1234-:R-:W-:Y:S05]  /*22f0*/  CALL.REL.NOINC `($__internal_60_$__cuda_sm20_div_u16) ;  /* 0x0000009c00187944 */ /* 0x01efea0003c00000 */
        /* <DEDUP_REMOVED lines=14> */
.L_x_21001:
[----:B------:R0:W-:Y:S01]  /*23e0*/  STG.E.U8 desc[UR36][R2.64], R9 ;  /* 0x0000000902007986 */ /* 0x0001e2000c101124 */
[----:B------:R-:W-:Y:S05]  /*23f0*/  BRA `(.L_x_21003) ;  /* 0x0000000c00187947 */ /* 0x000fea0003800000 */
.L_x_21000:
        /* <DEDUP_REMOVED lines=10> */
.L_x_21005:
[----:B------:R-:W-:-:S05]  /*24a0*/  LOP3.LUT R9, R9, 0xffff, RZ, 0xc0, !PT ;  /* 0x0000ffff09097812 */ /* 0x000fca00078ec0ff */
[----:B------:R0:W-:Y:S01]  /*24b0*/  STG.E desc[UR36][R2.64], R9 ;  /* 0x0000000902007986 */ /* 0x0001e2000c101924 */
[----:B------:R-:W-:Y:S05]  /*24c0*/  BRA `(.L_x_21003) ;  /* 0x0000000800e47947 */ /* 0x000fea0003800000 */
.L_x_21004:
[----:B------:R0:W-:Y:S01]  /*24d0*/  STG.E.U16 desc[UR36][R2.64], R9 ;  /* 0x0000000902007986 */ /* 0x0001e2000c101524 */
[----:B------:R-:W-:Y:S05]  /*24e0*/  BRA `(.L_x_21003) ;  /* 0x0000000800dc7947 */ /* 0x000fea0003800000 */
.L_x_20999:
        /* <DEDUP_REMOVED lines=9> */
.L_x_21007:
[----:B------:R-:W0:Y:S02]  /*2580*/  I2F.U16 R0, R9 ;  /* 0x0000000900007306 */ /* 0x000e240000101000 */
[----:B0-----:R-:W-:-:S05]  /*2590*/  F2FP.F16.F32.PACK_AB R0, RZ, R0 ;  /* 0x00000000ff00723e */ /* 0x001fca00000000ff */
[----:B------:R0:W-:Y:S01]  /*25a0*/  STG.E.U16 desc[UR36][R2.64], R0 ;  /* 0x0000000002007986 */ /* 0x0001e2000c101524 */
[----:B------:R-:W-:Y:S05]  /*25b0*/  BRA `(.L_x_21003) ;  /* 0x0000000800a87947 */ /* 0x000fea0003800000 */
.L_x_21006:
        /* <DEDUP_REMOVED lines=10> */
.L_x_21009:
[----:B------:R-:W0:Y:S02]  /*2660*/  I2F.U16 R9, R9 ;  /* 0x0000000900097306 */ /* 0x000e240000101000 */
[----:B0-----:R-:W-:-:S04]  /*2670*/  F2FP.F16.F32.PACK_AB R5, RZ, R9 ;  /* 0x00000009ff05723e */ /* 0x001fc800000000ff */
[----:B------:R-:W-:-:S05]  /*2680*/  PRMT R5, R5, 0x5410, RZ ;  /* 0x0000541005057816 */ /* 0x000fca00000000ff */
[----:B------:R0:W-:Y:S01]  /*2690*/  STG.E desc[UR36][R2.64], R5 ;  /* 0x0000000502007986 */ /* 0x0001e2000c101924 */
[----:B------:R-:W-:Y:S05]  /*26a0*/  BRA `(.L_x_21003) ;  /* 0x00000008006c7947 */ /* 0x000fea0003800000 */
.L_x_21008:
[----:B------:R-:W0:Y:S02]  /*26b0*/  I2F.F64.U16 R4, R9 ;  /* 0x0000000900047312 */ /* 0x000e240000101800 */
[----:B0-----:R0:W-:Y:S01]  /*26c0*/  STG.E.64 desc[UR36][R2.64], R4 ;  /* 0x0000000402007986 */ /* 0x0011e2000c101b24 */
[----:B------:R-:W-:Y:S05]  /*26d0*/  BRA `(.L_x_21003) ;  /* 0x0000000800607947 */ /* 0x000fea0003800000 */
.L_x_20998:
        /* <DEDUP_REMOVED lines=8> */
[----:B------:R-:W-:-:S04]  /*2760*/  ISETP.LT.U32.AND P0, PT, R7, UR43, PT ;  /* 0x0000002b07007c0c */ /* 0x000fc8000bf01070 */
[----:B------:R-:W-:-:S05]  /*2770*/  SEL R5, RZ, 0x1, P0 ;  /* 0x00000001ff057807 */ /* 0x000fca0000000000 */
[----:B------:R0:W-:Y:S01]  /*2780*/  STG.E.U8 desc[UR36][R2.64], R5 ;  /* 0x0000000502007986 */ /* 0x0001e2000c101124 */
[----:B------:R-:W-:Y:S05]  /*2790*/  BRA `(.L_x_21003) ;  /* 0x0000000800307947 */ /* 0x000fea0003800000 */
.L_x_21012:
[----:B------:R-:W-:Y:S01]  /*27a0*/  CS2R R6, SRZ ;  /* 0x0000000000067805 */ /* 0x000fe2000001ff00 */
[----:B------:R-:W0:Y:S04]  /*27b0*/  I2F.F64.U16 R4, R9 ;  /* 0x0000000900047312 */ /* 0x000e280000101800 */
[----:B0-----:R0:W-:Y:S01]  /*27c0*/  STG.E.128 desc[UR36][R2.64], R4 ;  /* 0x0000000402007986 */ /* 0x0011e2000c101d24 */
[----:B------:R-:W-:Y:S05]  /*27d0*/  BRA `(.L_x_21003) ;  /* 0x0000000800207947 */ /* 0x000fea0003800000 */
.L_x_21011:
        /* <DEDUP_REMOVED lines=8> */
[----:B------:R-:W-:Y:S01]  /*2860*/  HFMA2 R5, -RZ, RZ, 0, 7.569789886474609375e-06 ;  /* 0x0000007fff057431 */ /* 0x000fe200000001ff */
        /* <DEDUP_REMOVED lines=8> */
.L_x_21016:
[----:B------:R-:W-:Y:S05]  /*28f0*/  BSYNC.RECONVERGENT B0 ;  /* 0x0000000000007941 */ /* 0x000fea0003800200 */
.L_x_21015:
[----:B------:R0:W-:Y:S01]  /*2900*/  STG.E.U8 desc[UR36][R2.64], R5 ;  /* 0x0000000502007986 */ /* 0x0001e2000c101124 */
[----:B------:R-:W-:Y:S05]  /*2910*/  BRA `(.L_x_21003) ;  /* 0x0000000400d07947 */ /* 0x000fea0003800000 */
.L_x_21014:
[----:B------:R-:W0:Y:S02]  /*2920*/  I2F.U16 R9, R9 ;  /* 0x0000000900097306 */ /* 0x000e240000101000 */
[----:B0-----:R-:W-:-:S13]  /*2930*/  ISETP.GE.U32.AND P1, PT, R9, 0x47800000, PT ;  /* 0x478000000900780c */ /* 0x001fda0003f26070 */
[----:B------:R-:W-:Y:S01]  /*2940*/  @P1 IMAD.MOV.U32 R5, RZ, RZ, 0x7f ;  /* 0x0000007fff051424 */ /* 0x000fe200078e00ff */
[----:B------:R-:W-:-:S04]  /*2950*/  @P1 ISETP.GT.U32.AND P0, PT, R9, 0x7f800000, PT ;  /* 0x7f8000000900180c */ /* 0x000fc80003f04070 */
[----:B------:R-:W-:-:S05]  /*2960*/  @P1 SEL R5, R5, 0x7c, P0 ;  /* 0x0000007c05051807 */ /* 0x000fca0000000000 */
[----:B------:R0:W-:Y:S01]  /*2970*/  @P1 STG.E.U8 desc[UR36][R2.64], R5 ;  /* 0x0000000502001986 */ /* 0x0001e2000c101124 */
[----:B------:R-:W-:Y:S05]  /*2980*/  @P1 BRA `(.L_x_21003) ;  /* 0x0000000400b41947 */ /* 0x000fea0003800000 */
[----:B------:R-:W-:-:S13]  /*2990*/  ISETP.GT.U32.AND P0, PT, R9, 0x387fffff, PT ;  /* 0x387fffff0900780c */ /* 0x000fda0003f04070 */
[----:B------:R-:W-:Y:S01]  /*29a0*/  @P0 SHF.R.U32.HI R0, RZ, 0x15, R9 ;  /* 0x00000015ff000819 */ /* 0x000fe20000011609 */
[----:B0-----:R-:W-:-:S03]  /*29b0*/  @!P0 FADD.FTZ R5, R9, 128 ;  /* 0x4300000009058421 */ /* 0x001fc60000010000 */
[----:B------:R-:W-:Y:S02]  /*29c0*/  @P0 LOP3.LUT R0, R0, 0x1, RZ, 0xc0, !PT ;  /* 0x0000000100000812 */ /* 0x000fe400078ec0ff */
[----:B------:R0:W-:Y:S02]  /*29d0*/  @!P0 STG.E.U8 desc[UR36][R2.64], R5 ;  /* 0x0000000502008986 */ /* 0x0001e4000c101124 */
[----:B------:R-:W-:-:S04]  /*29e0*/  @P0 IADD3 R0, PT, PT, R9, 0x80fffff, R0 ;  /* 0x080fffff09000810 */ /* 0x000fc80007ffe000 */
[----:B------:R-:W-:-:S05]  /*29f0*/  @P0 SHF.R.U32.HI R7, RZ, 0x15, R0 ;  /* 0x00000015ff070819 */ /* 0x000fca0000011600 */
[----:B------:R0:W-:Y:S01]  /*2a00*/  @P0 STG.E.U8 desc[UR36][R2.64], R7 ;  /* 0x0000000702000986 */ /* 0x0001e2000c101124 */
[----:B------:R-:W-:Y:S05]  /*2a10*/  BRA `(.L_x_21003) ;  /* 0x0000000400907947 */ /* 0x000fea0003800000 */
.L_x_21013:
[----:B------:R-:W0:Y:S02]  /*2a20*/  I2F.U16 R0, R9 ;  /* 0x0000000900007306 */ /* 0x000e240000101000 */
[----:B0-----:R-:W-:-:S05]  /*2a30*/  F2FP.BF16.F32.PACK_AB R0, RZ, R0 ;  /* 0x00000000ff00723e */ /* 0x001fca00000010ff */
[----:B------:R0:W-:Y:S01]  /*2a40*/  STG.E.U16 desc[UR36][R2.64], R0 ;  /* 0x0000000002007986 */ /* 0x0001e2000c101524 */
[----:B------:R-:W-:Y:S05]  /*2a50*/  BRA `(.L_x_21003) ;  /* 0x0000000400807947 */ /* 0x000fea0003800000 */
.L_x_21010:
        /* <DEDUP_REMOVED lines=10> */
.L_x_21019:
        /* <DEDUP_REMOVED lines=12> */
.L_x_21022:
[----:B------:R-:W-:-:S04]  /*2bc0*/  SHF.R.U32.HI R0, RZ, 0x14, R9 ;  /* 0x00000014ff007819 */ /* 0x000fc80000011609 */
[----:B------:R-:W-:-:S04]  /*2bd0*/  LOP3.LUT R0, R0, 0x1, RZ, 0xc0, !PT ;  /* 0x0000000100007812 */ /* 0x000fc800078ec0ff */
[----:B------:R-:W-:-:S04]  /*2be0*/  IADD3 R0, PT, PT, R9, 0x487ffff, R0 ;  /* 0x0487ffff09007810 */ /* 0x000fc80007ffe000 */
[----:B------:R-:W-:-:S04]  /*2bf0*/  SHF.R.U32.HI R0, RZ, 0x14, R0 ;  /* 0x00000014ff007819 */ /* 0x000fc80000011600 */
[----:B------:R-:W-:-:S07]  /*2c00*/  LOP3.LUT R4, R0, 0xff, RZ, 0xc0, !PT ;  /* 0x000000ff00047812 */ /* 0x000fce00078ec0ff */
.L_x_21023:
[----:B------:R-:W-:-:S07]  /*2c10*/  PRMT R0, R4, 0x7610, R0 ;  /* 0x0000761004007816 */ /* 0x000fce0000000000 */
.L_x_21021:
[----:B------:R-:W-:Y:S05]  /*2c20*/  BSYNC.RECONVERGENT B0 ;  /* 0x0000000000007941 */ /* 0x000fea0003800200 */
.L_x_21020:
[----:B------:R4:W-:Y:S01]  /*2c30*/  STG.E.U8 desc[UR36][R2.64], R0 ;  /* 0x0000000002007986 */ /* 0x0009e2000c101124 */
[----:B------:R-:W-:Y:S05]  /*2c40*/  BRA `(.L_x_21003) ;  /* 0x0000000400047947 */ /* 0x000fea0003800000 */
.L_x_21018:
[----:B------:R-:W0:Y:S01]  /*2c50*/  I2F.U16 R9, R9 ;  /* 0x0000000900097306 */ /* 0x000e220000101000 */
[----:B------:R-:W-:Y:S01]  /*2c60*/  BSSY.RECONVERGENT B0, `(.L_x_21024) ;  /* 0x0000011000007945 */ /* 0x000fe20003800200 */
[----:B------:R-:W-:Y:S02]  /*2c70*/  MOV R0, 0x80 ;  /* 0x0000008000007802 */ /* 0x000fe40000000f00 */
        /* <DEDUP_REMOVED lines=9> */
.L_x_21026:
[----:B------:R-:W-:-:S04]  /*2d10*/  SHF.R.U32.HI R0, RZ, 0x15, R9 ;  /* 0x00000015ff007819 */ /* 0x000fc80000011609 */
[----:B------:R-:W-:-:S04]  /*2d20*/  LOP3.LUT R0, R0, 0x1, RZ, 0xc0, !PT ;  /* 0x0000000100007812 */ /* 0x000fc800078ec0ff */
[----:B------:R-:W-:-:S04]  /*2d30*/  IADD3 R0, PT, PT, R9, 0x88fffff, R0 ;  /* 0x088fffff09007810 */ /* 0x000fc80007ffe000 */
[----:B------:R-:W-:-:S04]  /*2d40*/  SHF.R.U32.HI R0, RZ, 0x15, R0 ;  /* 0x00000015ff007819 */ /* 0x000fc80000011600 */
[----:B------:R-:W-:-:S07]  /*2d50*/  LOP3.LUT R4, R0, 0xff, RZ, 0xc0, !PT ;  /* 0x000000ff00047812 */ /* 0x000fce00078ec0ff */
.L_x_21027:
[----:B------:R-:W-:-:S07]  /*2d60*/  PRMT R0, R4, 0x7610, R0 ;  /* 0x0000761004007816 */ /* 0x000fce0000000000 */
.L_x_21025:
[----:B------:R-:W-:Y:S05]  /*2d70*/  BSYNC.RECONVERGENT B0 ;  /* 0x0000000000007941 */ /* 0x000fea0003800200 */
.L_x_21024:
[----:B------:R3:W-:Y:S01]  /*2d80*/  STG.E.U8 desc[UR36][R2.64], R0 ;  /* 0x0000000002007986 */ /* 0x0007e2000c101124 */
[----:B------:R-:W-:Y:S05]  /*2d90*/  BRA `(.L_x_21003) ;  /* 0x0000000000b07947 */ /* 0x000fea0003800000 */
.L_x_21017:
[----:B------:R-:W-:-:S09]  /*2da0*/  UISETP.NE.AND UP0, UPT, UR4, 0x1c, UPT ;  /* 0x0000001c0400788c */ /* 0x000fd2000bf05270 */
[----:B------:R-:W-:Y:S05]  /*2db0*/  BRA.U !UP0, `(.L_x_21028) ;  /* 0x0000000108a07547 */ /* 0x000fea000b800000 */
[----:B------:R-:W-:-:S09]  /*2dc0*/  UISETP.NE.AND UP0, UPT, UR4, 0x1d, UPT ;  /* 0x0000001d0400788c */ /* 0x000fd2000bf05270 */
[----:B------:R-:W-:Y:S05]  /*2dd0*/  BRA.U !UP0, `(.L_x_21029) ;  /* 0x0000000108887547 */ /* 0x000fea000b800000 */
[----:B------:R-:W-:-:S09]  /*2de0*/  UISETP.NE.AND UP0, UPT, UR4, 0x2c, UPT ;  /* 0x0000002c0400788c */ /* 0x000fd2000bf05270 */
[----:B------:R-:W-:Y:S05]  /*2df0*/  BRA.U !UP0, `(.L_x_21030) ;  /* 0x0000000108447547 */ /* 0x000fea000b800000 */
.L_x_21002:
        /* <DEDUP_REMOVED lines=16> */
.L_x_21031:
[----:B------:R-:W-:Y:S05]  /*2f00*/  BRA `(.L_x_21003) ;  /* 0x0000000000547947 */ /* 0x000fea0003800000 */
.L_x_21030:
[----:B------:R-:W0:Y:S01]  /*2f10*/  I2F.U16 R9, R9 ;  /* 0x0000000900097306 */ /* 0x000e220000101000 */
[----:B------:R-:W-:Y:S01]  /*2f20*/  IMAD.MOV.U32 R5, RZ, RZ, 0xff ;  /* 0x000000ffff057424 */ /* 0x000fe200078e00ff */
        /* <DEDUP_REMOVED lines=13> */
.L_x_21029:
[----:B------:R-:W-:Y:S01]  /*3000*/  LOP3.LUT R4, R9, 0xffff, RZ, 0xc0, !PT ;  /* 0x0000ffff09047812 */ /* 0x000fe200078ec0ff */
[----:B------:R-:W-:-:S05]  /*3010*/  IMAD.MOV.U32 R5, RZ, RZ, RZ ;  /* 0x000000ffff057224 */ /* 0x000fca00078e00ff */
[----:B------:R2:W-:Y:S01]  /*3020*/  STG.E.64 desc[UR36][R2.64], R4 ;  /* 0x0000000402007986 */ /* 0x0005e2000c101b24 */
[----:B------:R-:W-:Y:S05]  /*3030*/  BRA `(.L_x_21003) ;  /* 0x0000000000087947 */ /* 0x000fea0003800000 */
.L_x_21028:
[----:B------:R-:W-:-:S05]  /*3040*/  LOP3.LUT R9, R9, 0xffff, RZ, 0xc0, !PT ;  /* 0x0000ffff09097812 */ /* 0x000fca00078ec0ff */
[----:B------:R0:W-:Y:S02]  /*3050*/  STG.E desc[UR36][R2.64], R9 ;  /* 0x0000000902007986 */ /* 0x0001e4000c101924 */
.L_x_21003:
[----:B------:R-:W-:Y:S05]  /*3060*/  BSYNC.RECONVERGENT B6 ;  /* 0x0000000000067941 */ /* 0x000fea0003800200 */
.L_x_20997:
[----:B------:R-:W-:-:S07]  /*3070*/  IADD3 R17, PT, PT, R17, 0x80, RZ ;  /* 0x0000008011117810 */ /* 0x000fce0007ffe0ff */
.L_x_20961:
[----:B------:R-:W-:Y:S05]  /*3080*/  BSYNC.RECONVERGENT B7 ;  /* 0x0000000000077941 */ /* 0x000fea0003800200 */
.L_x_20960:
        /* <DEDUP_REMOVED lines=307> */
.L_x_21034:
[----:B------:R-:W2:Y:S01]  /*43c0*/  LDCU.64 UR6, c[0x0][0x588] ;  /* 0x0000b100ff0677ac */ /* 0x000ea20008000a00 */
[----:B------:R-:W-:-:S04]  /*43d0*/  UPRMT UR4, UR42, 0x9910, URZ ;  /* 0x000099102a047896 */ /* 0x000fc800080000ff */
[----:B------:R-:W-:Y:S01]  /*43e0*/  UISETP.GT.AND UP0, UPT, UR4, 0x9, UPT ;  /* 0x000000090400788c */ /* 0x000fe2000bf04270 */
[----:B--2---:R-:W-:-:S05]  /*43f0*/  IADD3 R4, P0, PT, R0, UR6, RZ ;  /* 0x0000000600047c10 */ /* 0x004fca000ff1e0ff */
[----:B-1----:R-:W-:-:S03]  /*4400*/  IMAD.X R5, RZ, RZ, UR7, P0 ;  /* 0x00000007ff057e24 */ /* 0x002fc600080e06ff */
        /* <DEDUP_REMOVED lines=11> */
.L_x_21038:
[----:B------:R3:W5:Y:S01]  /*44c0*/  LDG.E.U8 R0, desc[UR36][R4.64] ;  /* 0x0000002404007981 */ /* 0x000762000c1e1100 */
[----:B------:R-:W-:Y:S05]  /*44d0*/  BRA `(.L_x_21040) ;  /* 0x0000000c005c7947 */ /* 0x000fea0003800000 */
.L_x_21037:
        /* <DEDUP_REMOVED lines=8> */
.L_x_21042:
[----:B------:R0:W5:Y:S01]  /*4560*/  LDG.E.U8 R0, desc[UR36][R4.64] ;  /* 0x0000002404007981 */ /* 0x000162000c1e1100 */
[----:B------:R-:W-:Y:S05]  /*4570*/  BRA `(.L_x_21040) ;  /* 0x0000000c00347947 */ /* 0x000fea0003800000 */
.L_x_21041:
[----:B------:R0:W5:Y:S01]  /*4580*/  LDG.E.U16 R0, desc[UR36][R4.64] ;  /* 0x0000002404007981 */ /* 0x000162000c1e1500 */
[----:B------:R-:W-:Y:S05]  /*4590*/  BRA `(.L_x_21040) ;  /* 0x0000000c002c7947 */ /* 0x000fea0003800000 */
.L_x_21036:
        /* <DEDUP_REMOVED lines=10> */
.L_x_21044:
[----:B------:R-:W2:Y:S02]  /*4640*/  LDG.E.U16 R2, desc[UR36][R4.64] ;  /* 0x0000002404027981 */ /* 0x000ea4000c1e1500 */
[----:B--2---:R-:W-:-:S06]  /*4650*/  HADD2.F32 R2, -RZ, R2.H0_H0 ;  /* 0x20000002ff027230 */ /* 0x004fcc0000004100 */
[----:B------:R-:W0:Y:S02]  /*4660*/  F2I.S64.TRUNC R2, R2 ;  /* 0x0000000200027311 */ /* 0x000e24000020d900 */
[----:B0-----:R-:W-:Y:S01]  /*4670*/  PRMT R0, R2, 0x7610, R0 ;  /* 0x0000761002007816 */ /* 0x001fe20000000000 */
[----:B------:R-:W-:Y:S06]  /*4680*/  BRA `(.L_x_21040) ;  /* 0x0000000800f07947 */ /* 0x000fec0003800000 */
.L_x_21043:
        /* <DEDUP_REMOVED lines=10> */
.L_x_21046:
[----:B------:R-:W2:Y:S02]  /*4730*/  LDG.E.U16 R4, desc[UR36][R4.64] ;  /* 0x0000002404047981 */ /* 0x000ea4000c1e1500 */
[----:B--2---:R-:W-:-:S06]  /*4740*/  HADD2.F32 R2, -RZ, R4.H0_H0 ;  /* 0x20000004ff027230 */ /* 0x004fcc0000004100 */
[----:B------:R-:W0:Y:S02]  /*4750*/  F2I.S64.TRUNC R2, R2 ;  /* 0x0000000200027311 */ /* 0x000e24000020d900 */
[----:B0-----:R-:W-:Y:S01]  /*4760*/  PRMT R0, R2, 0x7610, R0 ;  /* 0x0000761002007816 */ /* 0x001fe20000000000 */
[----:B------:R-:W-:Y:S06]  /*4770*/  BRA `(.L_x_21040) ;  /* 0x0000000800b47947 */ /* 0x000fec0003800000 */
.L_x_21045:
[----:B------:R-:W2:Y:S02]  /*4780*/  LDG.E.64 R2, desc[UR36][R4.64] ;  /* 0x0000002404027981 */ /* 0x000ea4000c1e1b00 */
[----:B--2---:R-:W0:Y:S02]  /*4790*/  F2I.S64.F64.TRUNC R2, R2 ;  /* 0x0000000200027311 */ /* 0x004e24000030d900 */
[----:B0-----:R-:W-:Y:S01]  /*47a0*/  PRMT R0, R2, 0x7610, R0 ;  /* 0x0000761002007816 */ /* 0x001fe20000000000 */
[----:B------:R-:W-:Y:S06]  /*47b0*/  BRA `(.L_x_21040) ;  /* 0x0000000800a47947 */ /* 0x000fec0003800000 */
.L_x_21035:
        /* <DEDUP_REMOVED lines=12> */
.L_x_21049:
[----:B------:R-:W2:Y:S02]  /*4880*/  LDG.E.64 R4, desc[UR36][R4.64] ;  /* 0x0000002404047981 */ /* 0x000ea4000c1e1b00 */
[----:B--2---:R-:W0:Y:S02]  /*4890*/  F2I.S64.F64.TRUNC R2, R4 ;  /* 0x0000000400027311 */ /* 0x004e24000030d900 */
[----:B0-----:R-:W-:Y:S01]  /*48a0*/  PRMT R0, R2, 0x7610, R0 ;  /* 0x0000761002007816 */ /* 0x001fe20000000000 */
[----:B------:R-:W-:Y:S06]  /*48b0*/  BRA `(.L_x_21040) ;  /* 0x0000000800647947 */ /* 0x000fec0003800000 */
.L_x_21048:
        /* <DEDUP_REMOVED lines=27> */
.L_x_21051:
        /* <DEDUP_REMOVED lines=14> */
.L_x_21050:
[----:B------:R-:W2:Y:S02]  /*4b50*/  LDG.E.U16 R2, desc[UR36][R4.64] ;  /* 0x0000002404027981 */ /* 0x000ea4000c1e1500 */
[----:B--2---:R-:W-:-:S06]  /*4b60*/  SHF.L.U32 R2, R2, 0x10, RZ ;  /* 0x0000001002027819 */ /* 0x004fcc00000006ff */
[----:B------:R-:W0:Y:S02]  /*4b70*/  F2I.S64.TRUNC R2, R2 ;  /* 0x0000000200027311 */ /* 0x000e24000020d900 */
[----:B0-----:R-:W-:Y:S01]  /*4b80*/  PRMT R0, R2, 0x7610, R0 ;  /* 0x0000761002007816 */ /* 0x001fe20000000000 */
[----:B------:R-:W-:Y:S06]  /*4b90*/  BRA `(.L_x_21040) ;  /* 0x0000000400ac7947 */ /* 0x000fec0003800000 */
.L_x_21047:
        /* <DEDUP_REMOVED lines=10> */
.L_x_21054:
        /* <DEDUP_REMOVED lines=21> */
.L_x_21058:
[----:B------:R-:W-:Y:S05]  /*4d90*/  BSYNC.RECONVERGENT B1 ;  /* 0x0000000000017941 */ /* 0x000fea0003800200 */
.L_x_21057:
[----:B------:R-:W-:Y:S01]  /*4da0*/  IMAD.SHL.U32 R0, R0, 0x100000, RZ ;  /* 0x0010000000007824 */ /* 0x000fe200078e00ff */
[----:B------:R-:W-:-:S04]  /*4db0*/  LEA R2, R2, 0x3b800000, 0x17 ;  /* 0x3b80000002027811 */ /* 0x000fc800078eb8ff */
[----:B------:R-:W-:-:S07]  /*4dc0*/  LOP3.LUT R2, R2, R0, R7, 0xfe, !PT ;  /* 0x0000000002027212 */ /* 0x000fce00078efe07 */
.L_x_21056:
[----:B------:R-:W-:Y:S05]  /*4dd0*/  BSYNC.RECONVERGENT B0 ;  /* 0x0000000000007941 */ /* 0x000fea0003800200 */
.L_x_21055:
[----:B------:R-:W0:Y:S02]  /*4de0*/  F2I.S64.TRUNC R2, R2 ;  /* 0x0000000200027311 */ /* 0x000e24000020d900 */
[----:B0-----:R-:W-:Y:S01]  /*4df0*/  PRMT R0, R2, 0x7610, R0 ;  /* 0x0000761002007816 */ /* 0x001fe20000000000 */
[----:B------:R-:W-:Y:S06]  /*4e00*/  BRA `(.L_x_21040) ;  /* 0x0000000400107947 */ /* 0x000fec0003800000 */
.L_x_21053:
        /* <DEDUP_REMOVED lines=21> */
.L_x_21062:
[----:B------:R-:W-:Y:S05]  /*4f60*/  BSYNC.RECONVERGENT B1 ;  /* 0x0000000000017941 */ /* 0x000fea0003800200 */
.L_x_21061:
[----:B------:R-:W-:Y:S01]  /*4f70*/  IMAD.SHL.U32 R0, R0, 0x200000, RZ ;  /* 0x0020000000007824 */ /* 0x000fe200078e00ff */
[----:B------:R-:W-:-:S04]  /*4f80*/  LEA R2, R2, 0x37800000, 0x17 ;  /* 0x3780000002027811 */ /* 0x000fc800078eb8ff */
[----:B------:R-:W-:-:S07]  /*4f90*/  LOP3.LUT R2, R2, R0, R7, 0xfe, !PT ;  /* 0x0000000002027212 */ /* 0x000fce00078efe07 */
.L_x_21060:
[----:B------:R-:W-:Y:S05]  /*4fa0*/  BSYNC.RECONVERGENT B0 ;  /* 0x0000000000007941 */ /* 0x000fea0003800200 */
.L_x_21059:
[----:B------:R-:W0:Y:S02]  /*4fb0*/  F2I.S64.TRUNC R2, R2 ;  /* 0x0000000200027311 */ /* 0x000e24000020d900 */
[----:B0-----:R-:W-:Y:S01]  /*4fc0*/  PRMT R0, R2, 0x7610, R0 ;  /* 0x0000761002007816 */ /* 0x001fe20000000000 */
[----:B------:R-:W-:Y:S06]  /*4fd0*/  BRA `(.L_x_21040) ;  /* 0x00000000009c7947 */ /* 0x000fec0003800000 */
.L_x_21052:
        /* <DEDUP_REMOVED lines=14> */
.L_x_21066:
[----:B------:R-:W-:Y:S05]  /*50c0*/  BSYNC.RECONVERGENT B0 ;  /* 0x0000000000007941 */ /* 0x000fea0003800200 */
.L_x_21065:
[----:B------:R-:W0:Y:S02]  /*50d0*/  F2I.S64.TRUNC R2, R2 ;  /* 0x0000000200027311 */ /* 0x000e24000020d900 */
[----:B0-----:R-:W-:Y:S01]  /*50e0*/  PRMT R0, R2, 0x7610, R0 ;  /* 0x0000761002007816 */ /* 0x001fe20000000000 */
[----:B------:R-:W-:Y:S06]  /*50f0*/  BRA `(.L_x_21040) ;  /* 0x0000000000547947 */ /* 0x000fec0003800000 */
.L_x_21039:
        /* <DEDUP_REMOVED lines=16> */
.L_x_21067:
[----:B------:R-:W-:Y:S01]  /*5200*/  PRMT R0, RZ, 0x7610, R0 ;  /* 0x00007610ff007816 */ /* 0x000fe20000000000 */
[----:B------:R-:W-:Y:S06]  /*5210*/  BRA `(.L_x_21040) ;  /* 0x00000000000c7947 */ /* 0x000fec0003800000 */
.L_x_21064:
[----:B------:R0:W5:Y:S01]  /*5220*/  LDG.E.U8 R0, desc[UR36][R4.64] ;  /* 0x0000002404007981 */ /* 0x000162000c1e1100 */
[----:B------:R-:W-:Y:S05]  /*5230*/  BRA `(.L_x_21040) ;  /* 0x0000000000047947 */ /* 0x000fea0003800000 */
.L_x_21063:
[----:B------:R1:W5:Y:S02]  /*5240*/  LDG.E.U8 R0, desc[UR36][R4.64] ;  /* 0x0000002404007981 */ /* 0x000364000c1e1100 */
.L_x_21040:
        /* <DEDUP_REMOVED lines=21> */
.L_x_21072:
[----:B------:R4:W-:Y:S01]  /*53a0*/  STG.E.U8 desc[UR36][R2.64], R9 ;  /* 0x0000000902007986 */ /* 0x0009e2000c101124 */
[----:B------:R-:W-:Y:S05]  /*53b0*/  BRA `(.L_x_21074) ;  /* 0x0000000c00147947 */ /* 0x000fea0003800000 */
.L_x_21071:
        /* <DEDUP_REMOVED lines=10> */
.L_x_21076:
[----:B------:R-:W-:-:S05]  /*5460*/  LOP3.LUT R9, R9, 0xffff, RZ, 0xc0, !PT ;  /* 0x0000ffff09097812 */ /* 0x000fca00078ec0ff */
[----:B------:R2:W-:Y:S01]  /*5470*/  STG.E desc[UR36][R2.64], R9 ;  /* 0x0000000902007986 */ /* 0x0005e2000c101924 */
[----:B------:R-:W-:Y:S05]  /*5480*/  BRA `(.L_x_21074) ;  /* 0x0000000800e07947 */ /* 0x000fea0003800000 */
.L_x_21075:
[----:B------:R0:W-:Y:S01]  /*5490*/  STG.E.U16 desc[UR36][R2.64], R9 ;  /* 0x0000000902007986 */ /* 0x0001e2000c101524 */
[----:B------:R-:W-:Y:S05]  /*54a0*/  BRA `(.L_x_21074) ;  /* 0x0000000800d87947 */ /* 0x000fea0003800000 */
.L_x_21070:
        /* <DEDUP_REMOVED lines=9> */
.L_x_21078:
[----:B------:R-:W0:Y:S02]  /*5540*/  I2F.U16 R0, R9 ;  /* 0x0000000900007306 */ /* 0x000e240000101000 */
[----:B0-----:R-:W-:-:S05]  /*5550*/  F2FP.F16.F32.PACK_AB R0, RZ, R0 ;  /* 0x00000000ff00723e */ /* 0x001fca00000000ff */
[----:B------:R0:W-:Y:S01]  /*5560*/  STG.E.U16 desc[UR36][R2.64], R0 ;  /* 0x0000000002007986 */ /* 0x0001e2000c101524 */
[----:B------:R-:W-:Y:S05]  /*5570*/  BRA `(.L_x_21074) ;  /* 0x0000000800a47947 */ /* 0x000fea0003800000 */
.L_x_21077:
        /* <DEDUP_REMOVED lines=10> */
.L_x_21080:
[----:B------:R-:W0:Y:S02]  /*5620*/  I2F.U16 R9, R9 ;  /* 0x0000000900097306 */ /* 0x000e240000101000 */
[----:B0-----:R-:W-:-:S04]  /*5630*/  F2FP.F16.F32.PACK_AB R5, RZ, R9 ;  /* 0x00000009ff05723e */ /* 0x001fc800000000ff */
[----:B------:R-:W-:-:S05]  /*5640*/  PRMT R5, R5, 0x5410, RZ ;  /* 0x0000541005057816 */ /* 0x000fca00000000ff */
[----:B------:R0:W-:Y:S01]  /*5650*/  STG.E desc[UR36][R2.64], R5 ;  /* 0x0000000502007986 */ /* 0x0001e2000c101924 */
[----:B------:R-:W-:Y:S05]  /*5660*/  BRA `(.L_x_21074) ;  /* 0x0000000800687947 */ /* 0x000fea0003800000 */
.L_x_21079:
[----:B------:R-:W0:Y:S02]  /*5670*/  I2F.F64.U16 R4, R9 ;  /* 0x0000000900047312 */ /* 0x000e240000101800 */
[----:B0-----:R0:W-:Y:S01]  /*5680*/  STG.E.64 desc[UR36][R2.64], R4 ;  /* 0x0000000402007986 */ /* 0x0011e2000c101b24 */
[----:B------:R-:W-:Y:S05]  /*5690*/  BRA `(.L_x_21074) ;  /* 0x00000008005c7947 */ /* 0x000fea0003800000 */
.L_x_21069:
        /* <DEDUP_REMOVED lines=12> */
.L_x_21084:
        /* <DEDUP_REMOVED lines=17> */
.L_x_21086:
[----:B------:R-:W-:Y:S05]  /*5870*/  BSYNC.RECONVERGENT B0 ;  /* 0x0000000000007941 */ /* 0x000fea0003800200 */
.L_x_21085:
[----:B------:R0:W-:Y:S01]  /*5880*/  STG.E.U8 desc[UR36][R2.64], R0 ;  /* 0x0000000002007986 */ /* 0x0001e2000c101124 */
[----:B------:R-:W-:Y:S05]  /*5890*/  BRA `(.L_x_21074) ;  /* 0x0000000400dc7947 */ /* 0x000fea0003800000 */
.L_x_21083:
        /* <DEDUP_REMOVED lines=17> */
.L_x_21088:
[----:B------:R-:W-:Y:S05]  /*59b0*/  BSYNC.RECONVERGENT B0 ;  /* 0x0000000000007941 */ /* 0x000fea0003800200 */
.L_x_21087:
[----:B------:R0:W-:Y:S01]  /*59c0*/  STG.E.U8 desc[UR36][R2.64], R0 ;  /* 0x0000000002007986 */ /* 0x0001e2000c101124 */
[----:B------:R-:W-:Y:S05]  /*59d0*/  BRA `(.L_x_21074) ;  /* 0x00000004008c7947 */ /* 0x000fea0003800000 */
.L_x_21082:
        /* <DEDUP_REMOVED lines=21> */
.L_x_21090:
[----:B------:R-:W-:Y:S01]  /*5b30*/  LOP3.LUT R4, R9, 0xffff, RZ, 0xc0, !PT ;  /* 0x0000ffff09047812 */ /* 0x000fe200078ec0ff */
[----:B------:R-:W-:-:S05]  /*5b40*/  IMAD.MOV.U32 R5, RZ, RZ, RZ ;  /* 0x000000ffff057224 */ /* 0x000fca00078e00ff */
[----:B------:R0:W-:Y:S01]  /*5b50*/  STG.E.64 desc[UR36][R2.64], R4 ;  /* 0x0000000402007986 */ /* 0x0001e2000c101b24 */
[----:B------:R-:W-:Y:S05]  /*5b60*/  BRA `(.L_x_21074) ;  /* 0x0000000400287947 */ /* 0x000fea0003800000 */
.L_x_21089:
[----:B------:R-:W-:-:S05]  /*5b70*/  LOP3.LUT R9, R9, 0xffff, RZ, 0xc0, !PT ;  /* 0x0000ffff09097812 */ /* 0x000fca00078ec0ff */
[----:B------:R0:W-:Y:S01]  /*5b80*/  STG.E desc[UR36][R2.64], R9 ;  /* 0x0000000902007986 */ /* 0x0001e2000c101924 */
[----:B------:R-:W-:Y:S05]  /*5b90*/  BRA `(.L_x_21074) ;  /* 0x00000004001c7947 */ /* 0x000fea0003800000 */
.L_x_21081:
        /* <DEDUP_REMOVED lines=10> */
.L_x_21092:
[----:B------:R-:W-:Y:S01]  /*5c40*/  CS2R R6, SRZ ;  /* 0x0000000000067805 */ /* 0x000fe2000001ff00 */
[----:B------:R-:W0:Y:S04]  /*5c50*/  I2F.F64.U16 R4, R9 ;  /* 0x0000000900047312 */ /* 0x000e280000101800 */
[----:B0-----:R0:W-:Y:S01]  /*5c60*/  STG.E.128 desc[UR36][R2.64], R4 ;  /* 0x0000000402007986 */ /* 0x0011e2000c101d24 */
[----:B------:R-:W-:Y:S05]  /*5c70*/  BRA `(.L_x_21074) ;  /* 0x0000000000e47947 */ /* 0x000fea0003800000 */
.L_x_21091:
[----:B------:R-:W-:-:S09]  /*5c80*/  UISETP.NE.AND UP0, UPT, UR4, 0xf, UPT ;  /* 0x0000000f0400788c */ /* 0x000fd2000bf05270 */
[----:B------:R-:W-:Y:S05]  /*5c90*/  BRA.U !UP0, `(.L_x_21093) ;  /* 0x0000000108d07547 */ /* 0x000fea000b800000 */
[----:B------:R-:W-:-:S09]  /*5ca0*/  UISETP.NE.AND UP0, UPT, UR4, 0x17, UPT ;  /* 0x000000170400788c */ /* 0x000fd2000bf05270 */
[----:B------:R-:W-:Y:S05]  /*5cb0*/  BRA.U !UP0, `(.L_x_21094) ;  /* 0x0000000108847547 */ /* 0x000fea000b800000 */
[----:B------:R-:W-:-:S09]  /*5cc0*/  UISETP.NE.AND UP0, UPT, UR4, 0x18, UPT ;  /* 0x000000180400788c */ /* 0x000fd2000bf05270 */
[----:B------:R-:W-:Y:S05]  /*5cd0*/  BRA.U !UP0, `(.L_x_21095) ;  /* 0x0000000108447547 */ /* 0x000fea000b800000 */
.L_x_21073:
        /* <DEDUP_REMOVED lines=16> */
.L_x_21096:
[----:B------:R-:W-:Y:S05]  /*5de0*/  BRA `(.L_x_21074) ;  /* 0x0000000000887947 */ /* 0x000fea0003800000 */
.L_x_21095:
        /* <DEDUP_REMOVED lines=11> */
.L_x_21098:
[----:B------:R-:W-:Y:S05]  /*5ea0*/  BSYNC.RECONVERGENT B0 ;  /* 0x0000000000007941 */ /* 0x000fea0003800200 */
.L_x_21097:
[----:B------:R0:W-:Y:S01]  /*5eb0*/  STG.E.U8 desc[UR36][R2.64], R5 ;  /* 0x0000000502007986 */ /* 0x0001e2000c101124 */
[----:B------:R-:W-:Y:S05]  /*5ec0*/  BRA `(.L_x_21074) ;  /* 0x0000000000507947 */ /* 0x000fea0003800000 */
.L_x_21094:
        /* <DEDUP_REMOVED lines=12> */
.L_x_21099:
[----:B------:R-:W-:Y:S01]  /*5f90*/  IMAD.MOV.U32 R5, RZ, RZ, 0x7f ;  /* 0x0000007fff057424 */ /* 0x000fe200078e00ff */
[----:B------:R-:W-:-:S04]  /*5fa0*/  ISETP.GT.U32.AND P0, PT, R7, 0x7f800000, PT ;  /* 0x7f8000000700780c */ /* 0x000fc80003f04070 */
[----:B------:R-:W-:-:S05]  /*5fb0*/  SEL R5, R5, 0x7c, P0 ;  /* 0x0000007c05057807 */ /* 0x000fca0000000000 */
[----:B------:R0:W-:Y:S01]  /*5fc0*/  STG.E.U8 desc[UR36][R2.64], R5 ;  /* 0x0000000502007986 */ /* 0x0001e2000c101124 */
[----:B------:R-:W-:Y:S05]  /*5fd0*/  BRA `(.L_x_21074) ;  /* 0x00000000000c7947 */ /* 0x000fea0003800000 */
.L_x_21093:
[----:B------:R-:W0:Y:S02]  /*5fe0*/  I2F.U16 R0, R9 ;  /* 0x0000000900007306 */ /* 0x000e240000101000 */
[----:B0-----:R-:W-:-:S05]  /*5ff0*/  F2FP.BF16.F32.PACK_AB R0, RZ, R0 ;  /* 0x00000000ff00723e */ /* 0x001fca00000010ff */
[----:B------:R0:W-:Y:S02]  /*6000*/  STG.E.U16 desc[UR36][R2.64], R0 ;  /* 0x0000000002007986 */ /* 0x0001e4000c101524 */
.L_x_21074:
[----:B------:R-:W-:Y:S05]  /*6010*/  BSYNC.RECONVERGENT B6 ;  /* 0x0000000000067941 */ /* 0x000fea0003800200 */
.L_x_21068:
[----:B------:R-:W-:-:S07]  /*6020*/  VIADD R17, R17, 0x80 ;  /* 0x0000008011117836 */ /* 0x000fce0000000000 */
.L_x_21033:
[----:B------:R-:W-:Y:S05]  /*6030*/  BSYNC.RECONVERGENT B7 ;  /* 0x0000000000077941 */ /* 0x000fea0003800200 */
.L_x_21032:
        /* <DEDUP_REMOVED lines=307> */
.L_x_21102:
[----:B------:R-:W1:Y:S01]  /*7370*/  LDCU.64 UR6, c[0x0][0x588] ;  /* 0x0000b100ff0677ac */ /* 0x000e620008000a00 */
        /* <DEDUP_REMOVED lines=15> */
.L_x_21106:
[----:B------:R0:W5:Y:S01]  /*7470*/  LDG.E.U8 R0, desc[UR36][R4.64] ;  /* 0x0000002404007981 */ /* 0x000162000c1e1100 */
[----:B------:R-:W-:Y:S05]  /*7480*/  BRA `(.L_x_21108) ;  /* 0x0000000c005c7947 */ /* 0x000fea0003800000 */
.L_x_21105:
        /* <DEDUP_REMOVED lines=8> */
.L_x_21110:
[----:B------:R3:W5:Y:S01]  /*7510*/  LDG.E.U8 R0, desc[UR36][R4.64] ;  /* 0x0000002404007981 */ /* 0x000762000c1e1100 */
[----:B------:R-:W-:Y:S05]  /*7520*/  BRA `(.L_x_21108) ;  /* 0x0000000c00347947 */ /* 0x000fea0003800000 */
.L_x_21109:
[----:B------:R0:W5:Y:S01]  /*7530*/  LDG.E.U16 R0, desc[UR36][R4.64] ;  /* 0x0000002404007981 */ /* 0x000162000c1e1500 */
[----:B------:R-:W-:Y:S05]  /*7540*/  BRA `(.L_x_21108) ;  /* 0x0000000c002c7947 */ /* 0x000fea0003800000 */
.L_x_21104:
        /* <DEDUP_REMOVED lines=10> */
.L_x_21112:
[----:B------:R-:W2:Y:S02]  /*75f0*/  LDG.E.U16 R2, desc[UR36][R4.64] ;  /* 0x0000002404027981 */ /* 0x000ea4000c1e1500 */
[----:B--2---:R-:W-:-:S06]  /*7600*/  HADD2.F32 R2, -RZ, R2.H0_H0 ;  /* 0x20000002ff027230 */ /* 0x004fcc0000004100 */
[----:B------:R-:W0:Y:S02]  /*7610*/  F2I.S64.TRUNC R2, R2 ;  /* 0x0000000200027311 */ /* 0x000e24000020d900 */
[----:B0-----:R-:W-:Y:S01]  /*7620*/  PRMT R0, R2, 0x7610, R0 ;  /* 0x0000761002007816 */ /* 0x001fe20000000000 */
[----:B------:R-:W-:Y:S06]  /*7630*/  BRA `(.L_x_21108) ;  /* 0x0000000800f07947 */ /* 0x000fec0003800000 */
.L_x_21111:
        /* <DEDUP_REMOVED lines=10> */
.L_x_21114:
[----:B------:R-:W2:Y:S02]  /*76e0*/  LDG.E.U16 R4, desc[UR36][R4.64] ;  /* 0x0000002404047981 */ /* 0x000ea4000c1e1500 */
[----:B--2---:R-:W-:-:S06]  /*76f0*/  HADD2.F32 R2, -RZ, R4.H0_H0 ;  /* 0x20000004ff027230 */ /* 0x004fcc0000004100 */
[----:B------:R-:W0:Y:S02]  /*7700*/  F2I.S64.TRUNC R2, R2 ;  /* 0x0000000200027311 */ /* 0x000e24000020d900 */
[----:B0-----:R-:W-:Y:S01]  /*7710*/  PRMT R0, R2, 0x7610, R0 ;  /* 0x0000761002007816 */ /* 0x001fe20000000000 */
[----:B------:R-:W-:Y:S06]  /*7720*/  BRA `(.L_x_21108) ;  /* 0x0000000800b47947 */ /* 0x000fec0003800000 */
.L_x_21113:
[----:B------:R-:W2:Y:S02]  /*7730*/  LDG.E.64 R2, desc[UR36][R4.64] ;  /* 0x0000002404027981 */ /* 0x000ea4000c1e1b00 */
[----:B--2---:R-:W0:Y:S02]  /*7740*/  F2I.S64.F64.TRUNC R2, R2 ;  /* 0x0000000200027311 */ /* 0x004e24000030d900 */
[----:B0-----:R-:W-:Y:S01]  /*7750*/  PRMT R0, R2, 0x7610, R0 ;  /* 0x0000761002007816 */ /* 0x001fe20000000000 */
[----:B------:R-:W-:Y:S06]  /*7760*/  BRA `(.L_x_21108) ;  /* 0x0000000800a47947 */ /* 0x000fec0003800000 */
.L_x_21103:
        /* <DEDUP_REMOVED lines=12> */
.L_x_21117:
[----:B------:R-:W2:Y:S02]  /*7830*/  LDG.E.64 R4, desc[UR36][R4.64] ;  /* 0x0000002404047981 */ /* 0x000ea4000c1e1b00 */
[----:B--2---:R-:W0:Y:S02]  /*7840*/  F2I.S64.F64.TRUNC R2, R4 ;  /* 0x0000000400027311 */ /* 0x004e24000030d900 */
[----:B0-----:R-:W-:Y:S01]  /*7850*/  PRMT R0, R2, 0x7610, R0 ;  /* 0x0000761002007816 */ /* 0x001fe20000000000 */
[----:B------:R-:W-:Y:S06]  /*7860*/  BRA `(.L_x_21108) ;  /* 0x0000000800647947 */ /* 0x000fec0003800000 */
.L_x_21116:
        /* <DEDUP_REMOVED lines=27> */
.L_x_21119:
        /* <DEDUP_REMOVED lines=14> */
.L_x_21118:
[----:B------:R-:W2:Y:S02]  /*7b00*/  LDG.E.U16 R2, desc[UR36][R4.64] ;  /* 0x0000002404027981 */ /* 0x000ea4000c1e1500 */
[----:B--2---:R-:W-:-:S06]  /*7b10*/  IMAD.U32 R2, R2, 0x10000, RZ ;  /* 0x0001000002027824 */ /* 0x004fcc00078e00ff */
[----:B------:R-:W0:Y:S02]  /*7b20*/  F2I.S64.TRUNC R2, R2 ;  /* 0x0000000200027311 */ /* 0x000e24000020d900 */
[----:B0-----:R-:W-:Y:S01]  /*7b30*/  PRMT R0, R2, 0x7610, R0 ;  /* 0x0000761002007816 */ /* 0x001fe20000000000 */
[----:B------:R-:W-:Y:S06]  /*7b40*/  BRA `(.L_x_21108) ;  /* 0x0000000400ac7947 */ /* 0x000fec0003800000 */
.L_x_21115:
        /* <DEDUP_REMOVED lines=10> */
.L_x_21122:
        /* <DEDUP_REMOVED lines=21> */
.L_x_21126:
[----:B------:R-:W-:Y:S05]  /*7d40*/  BSYNC.RECONVERGENT B1 ;  /* 0x0000000000017941 */ /* 0x000fea0003800200 */
.L_x_21125:
[----:B------:R-:W-:Y:S01]  /*7d50*/  IMAD.SHL.U32 R0, R0, 0x100000, RZ ;  /* 0x0010000000007824 */ /* 0x000fe200078e00ff */
[----:B------:R-:W-:-:S04]  /*7d60*/  LEA R2, R2, 0x3b800000, 0x17 ;  /* 0x3b80000002027811 */ /* 0x000fc800078eb8ff */
[----:B------:R-:W-:-:S07]  /*7d70*/  LOP3.LUT R2, R2, R0, R7, 0xfe, !PT ;  /* 0x0000000002027212 */ /* 0x000fce00078efe07 */
.L_x_21124:
[----:B------:R-:W-:Y:S05]  /*7d80*/  BSYNC.RECONVERGENT B0 ;  /* 0x0000000000007941 */ /* 0x000fea0003800200 */
.L_x_21123:
[----:B------:R-:W0:Y:S02]  /*7d90*/  F2I.S64.TRUNC R2, R2 ;  /* 0x0000000200027311 */ /* 0x000e24000020d900 */
[----:B0-----:R-:W-:Y:S01]  /*7da0*/  PRMT R0, R2, 0x7610, R0 ;  /* 0x0000761002007816 */ /* 0x001fe20000000000 */
[----:B------:R-:W-:Y:S06]  /*7db0*/  BRA `(.L_x_21108) ;  /* 0x0000000400107947 */ /* 0x000fec0003800000 */
.L_x_21121:
        /* <DEDUP_REMOVED lines=21> */
.L_x_21130:
[----:B------:R-:W-:Y:S05]  /*7f10*/  BSYNC.RECONVERGENT B1 ;  /* 0x0000000000017941 */ /* 0x000fea0003800200 */
.L_x_21129:
[----:B------:R-:W-:Y:S02]  /*7f20*/  SHF.L.U32 R0, R0, 0x15, RZ ;  /* 0x0000001500007819 */ /* 0x000fe400000006ff */
[----:B------:R-:W-:-:S04]  /*7f30*/  LEA R2, R2, 0x37800000, 0x17 ;  /* 0x3780000002027811 */ /* 0x000fc800078eb8ff */
[----:B------:R-:W-:-:S07]  /*7f40*/  LOP3.LUT R2, R2, R0, R7, 0xfe, !PT ;  /* 0x0000000002027212 */ /* 0x000fce00078efe07 */
.L_x_21128:
[----:B------:R-:W-:Y:S05]  /*7f50*/  BSYNC.RECONVERGENT B0 ;  /* 0x0000000000007941 */ /* 0x000fea0003800200 */
.L_x_21127:
[----:B------:R-:W0:Y:S02]  /*7f60*/  F2I.S64.TRUNC R2, R2 ;  /* 0x0000000200027311 */ /* 0x000e24000020d900 */
[----:B0-----:R-:W-:Y:S01]  /*7f70*/  PRMT R0, R2, 0x7610, R0 ;  /* 0x0000761002007816 */ /* 0x001fe20000000000 */
[----:B------:R-:W-:Y:S06]  /*7f80*/  BRA `(.L_x_21108) ;  /* 0x00000000009c7947 */ /* 0x000fec0003800000 */
.L_x_21120:
        /* <DEDUP_REMOVED lines=14> */
.L_x_21134:
[----:B------:R-:W-:Y:S05]  /*8070*/  BSYNC.RECONVERGENT B0 ;  /* 0x0000000000007941 */ /* 0x000fea0003800200 */
.L_x_21133:
[----:B------:R-:W0:Y:S02]  /*8080*/  F2I.S64.TRUNC R2, R2 ;  /* 0x0000000200027311 */ /* 0x000e24000020d900 */
[----:B0-----:R-:W-:Y:S01]  /*8090*/  PRMT R0, R2, 0x7610, R0 ;  /* 0x0000761002007816 */ /* 0x001fe20000000000 */
[----:B------:R-:W-:Y:S06]  /*80a0*/  BRA `(.L_x_21108) ;  /* 0x0000000000547947 */ /* 0x000fec0003800000 */
.L_x_21107:
        /* <DEDUP_REMOVED lines=16> */
.L_x_21135:
[----:B------:R-:W-:Y:S01]  /*81b0*/  PRMT R0, RZ, 0x7610, R0 ;  /* 0x00007610ff007816 */ /* 0x000fe20000000000 */
[----:B------:R-:W-:Y:S06]  /*81c0*/  BRA `(.L_x_21108) ;  /* 0x00000000000c7947 */ /* 0x000fec0003800000 */
.L_x_21132:
[----:B------:R1:W5:Y:S01]  /*81d0*/  LDG.E.U8 R0, desc[UR36][R4.64] ;  /* 0x0000002404007981 */ /* 0x000362000c1e1100 */
[----:B------:R-:W-:Y:S05]  /*81e0*/  BRA `(.L_x_21108) ;  /* 0x0000000000047947 */ /* 0x000fea0003800000 */
.L_x_21131:
[----:B------:R2:W5:Y:S02]  /*81f0*/  LDG.E.U8 R0, desc[UR36][R4.64] ;  /* 0x0000002404007981 */ /* 0x000564000c1e1100 */
.L_x_21108:
[----:B------:R-:W0:Y:S01]  /*8200*/  LDCU.64 UR4, c[0x0][0x580] ;  /* 0x0000b000ff0477ac */ /* 0x000e220008000a00 */
[----:B-----5:R-:W-:Y:S01]  /*8210*/  LOP3.LUT R7, R0, 0xff, RZ, 0xc0, !PT ;  /* 0x000000ff00077812 */ /* 0x020fe200078ec0ff */
[----:B------:R-:W-:Y:S01]  /*8220*/  IMAD.U32 R8, RZ, RZ, UR43 ;  /* 0x0000002bff087e24 */ /* 0x000fe2000f8e00ff */
[----:B------:R-:W-:Y:S02]  /*8230*/  MOV R10, 0x8270 ;  /* 0x00008270000a7802 */ /* 0x000fe40000000f00 */
[----:B0-----:R-:W-:-:S05]  /*8240*/  IADD3 R2, P0, PT, R16, UR4, RZ ;  /* 0x0000000410027c10 */ /* 0x001fca000ff1e0ff */
[----:B------:R-:W-:-:S08]  /*8250*/  IMAD.X R3, RZ, RZ, UR5, P0 ;  /* 0x00000005ff037e24 */ /* 0x000fd000080e06ff */
        /* <DEDUP_REMOVED lines=15> */
.L_x_21140:
[----:B------:R0:W-:Y:S01]  /*8350*/  STG.E.U8 desc[UR36][R2.64], R9 ;  /* 0x0000000902007986 */ /* 0x0001e2000c101124 */
[----:B------:R-:W-:Y:S05]  /*8360*/  BRA `(.L_x_21142) ;  /* 0x0000000c00147947 */ /* 0x000fea0003800000 */
.L_x_21139:
        /* <DEDUP_REMOVED lines=10> */
.L_x_21144:
[----:B------:R-:W-:-:S05]  /*8410*/  LOP3.LUT R9, R9, 0xffff, RZ, 0xc0, !PT ;  /* 0x0000ffff09097812 */ /* 0x000fca00078ec0ff */
[----:B------:R0:W-:Y:S01]  /*8420*/  STG.E desc[UR36][R2.64], R9 ;  /* 0x0000000902007986 */ /* 0x0001e2000c101924 */
[----:B------:R-:W-:Y:S05]  /*8430*/  BRA `(.L_x_21142) ;  /* 0x0000000800e07947 */ /* 0x000fea0003800000 */
.L_x_21143:
[----:B------:R0:W-:Y:S01]  /*8440*/  STG.E.U16 desc[UR36][R2.64], R9 ;  /* 0x0000000902007986 */ /* 0x0001e2000c101524 */
[----:B------:R-:W-:Y:S05]  /*8450*/  BRA `(.L_x_21142) ;  /* 0x0000000800d87947 */ /* 0x000fea0003800000 */
.L_x_21138:
        /* <DEDUP_REMOVED lines=9> */
.L_x_21146:
[----:B------:R-:W0:Y:S02]  /*84f0*/  I2F.U16 R0, R9 ;  /* 0x0000000900007306 */ /* 0x000e240000101000 */
[----:B0-----:R-:W-:-:S05]  /*8500*/  F2FP.F16.F32.PACK_AB R0, RZ, R0 ;  /* 0x00000000ff00723e */ /* 0x001fca00000000ff */
[----:B------:R0:W-:Y:S01]  /*8510*/  STG.E.U16 desc[UR36][R2.64], R0 ;  /* 0x0000000002007986 */ /* 0x0001e2000c101524 */
[----:B------:R-:W-:Y:S05]  /*8520*/  BRA `(.L_x_21142) ;  /* 0x0000000800a47947 */ /* 0x000fea0003800000 */
.L_x_21145:
        /* <DEDUP_REMOVED lines=10> */
.L_x_21148:
[----:B------:R-:W0:Y:S02]  /*85d0*/  I2F.U16 R9, R9 ;  /* 0x0000000900097306 */ /* 0x000e240000101000 */
[----:B0-----:R-:W-:-:S04]  /*85e0*/  F2FP.F16.F32.PACK_AB R5, RZ, R9 ;  /* 0x00000009ff05723e */ /* 0x001fc800000000ff */
[----:B------:R-:W-:-:S05]  /*85f0*/  PRMT R5, R5, 0x5410, RZ ;  /* 0x0000541005057816 */ /* 0x000fca00000000ff */
[----:B------:R0:W-:Y:S01]  /*8600*/  STG.E desc[UR36][R2.64], R5 ;  /* 0x0000000502007986 */ /* 0x0001e2000c101924 */
[----:B------:R-:W-:Y:S05]  /*8610*/  BRA `(.L_x_21142) ;  /* 0x0000000800687947 */ /* 0x000fea0003800000 */
.L_x_21147:
[----:B------:R-:W0:Y:S02]  /*8620*/  I2F.F64.U16 R4, R9 ;  /* 0x0000000900047312 */ /* 0x000e240000101800 */
[----:B0-----:R0:W-:Y:S01]  /*8630*/  STG.E.64 desc[UR36][R2.64], R4 ;  /* 0x0000000402007986 */ /* 0x0011e2000c101b24 */
[----:B------:R-:W-:Y:S05]  /*8640*/  BRA `(.L_x_21142) ;  /* 0x00000008005c7947 */ /* 0x000fea0003800000 */
.L_x_21137:
        /* <DEDUP_REMOVED lines=12> */
.L_x_21152:
        /* <DEDUP_REMOVED lines=17> */
.L_x_21154:
[----:B------:R-:W-:Y:S05]  /*8820*/  BSYNC.RECONVERGENT B0 ;  /* 0x0000000000007941 */ /* 0x000fea0003800200 */
.L_x_21153:
[----:B------:R0:W-:Y:S01]  /*8830*/  STG.E.U8 desc[UR36][R2.64], R0 ;  /* 0x0000000002007986 */ /* 0x0001e2000c101124 */
[----:B------:R-:W-:Y:S05]  /*8840*/  BRA `(.L_x_21142) ;  /* 0x0000000400dc7947 */ /* 0x000fea0003800000 */
.L_x_21151:
        /* <DEDUP_REMOVED lines=17> */
.L_x_21156:
[----:B------:R-:W-:Y:S05]  /*8960*/  BSYNC.RECONVERGENT B0 ;  /* 0x0000000000007941 */ /* 0x000fea0003800200 */
.L_x_21155:
[----:B------:R0:W-:Y:S01]  /*8970*/  STG.E.U8 desc[UR36][R2.64], R0 ;  /* 0x0000000002007986 */ /* 0x0001e2000c101124 */
[----:B------:R-:W-:Y:S05]  /*8980*/  BRA `(.L_x_21142) ;  /* 0x00000004008c7947 */ /* 0x000fea0003800000 */
.L_x_21150:
[----:B------:R-:W-:-:S09]  /*8990*/  UISETP.NE.AND UP0, UPT, UR4, 0x1c, UPT ;  /* 0x0000001c0400788c */ /* 0x000fd2000bf05270 */
[----:B------:R-:W-:Y:S05]  /*89a0*/  BRA.U !UP0, `(.L_x_21157) ;  /* 0x00000001085c7547 */ /* 0x000fea000b800000 */
[----:B------:R-:W-:-:S09]  /*89b0*/  UISETP.NE.AND UP0, UPT, UR4, 0x1d, UPT ;  /* 0x0000001d0400788c */ /* 0x000fd2000bf05270 */
[----:B------:R-:W-:Y:S05]  /*89c0*/  BRA.U !UP0, `(.L_x_21158) ;  /* 0x0000000108447547 */ /* 0x000fea000b800000 */
[----:B------:R-:W-:-:S09]  /*89d0*/  UISETP.NE.AND UP0, UPT, UR4, 0x2c, UPT ;  /* 0x0000002c0400788c */ /* 0x000fd2000bf05270 */
[----:B------:R-:W-:Y:S05]  /*89e0*/  BRA.U UP0, `(.L_x_21141) ;  /* 0x0000000100a87547 */ /* 0x000fea000b800000 */
[----:B------:R-:W0:Y:S01]  /*89f0*/  I2F.U16 R9, R9 ;  /* 0x0000000900097306 */ /* 0x000e220000101000 */
[----:B------:R-:W-:Y:S01]  /*8a00*/  HFMA2 R5, -RZ, RZ, 0, 1.5199184417724609375e-05 ;  /* 0x000000ffff057431 */ /* 0x000fe200000001ff */
        /* <DEDUP_REMOVED lines=13> */
.L_x_21158:
[----:B------:R-:W-:Y:S01]  /*8ae0*/  LOP3.LUT R4, R9, 0xffff, RZ, 0xc0, !PT ;  /* 0x0000ffff09047812 */ /* 0x000fe200078ec0ff */
[----:B------:R-:W-:-:S05]  /*8af0*/  IMAD.MOV.U32 R5, RZ, RZ, RZ ;  /* 0x000000ffff057224 */ /* 0x000fca00078e00ff */
[----:B------:R0:W-:Y:S01]  /*8b00*/  STG.E.64 desc[UR36][R2.64], R4 ;  /* 0x0000000402007986 */ /* 0x0001e2000c101b24 */
[----:B------:R-:W-:Y:S05]  /*8b10*/  BRA `(.L_x_21142) ;  /* 0x0000000400287947 */ /* 0x000fea0003800000 */
.L_x_21157:
[----:B------:R-:W-:-:S05]  /*8b20*/  LOP3.LUT R9, R9, 0xffff, RZ, 0xc0, !PT ;  /* 0x0000ffff09097812 */ /* 0x000fca00078ec0ff */
[----:B------:R0:W-:Y:S01]  /*8b30*/  STG.E desc[UR36][R2.64], R9 ;  /* 0x0000000902007986 */ /* 0x0001e2000c101924 */
[----:B------:R-:W-:Y:S05]  /*8b40*/  BRA `(.L_x_21142) ;  /* 0x00000004001c7947 */ /* 0x000fea0003800000 */
.L_x_21149:
        /* <DEDUP_REMOVED lines=10> */
.L_x_21160:
[----:B------:R-:W-:Y:S01]  /*8bf0*/  CS2R R6, SRZ ;  /* 0x0000000000067805 */ /* 0x000fe2000001ff00 */
[----:B------:R-:W0:Y:S04]  /*8c00*/  I2F.F64.U16 R4, R9 ;  /* 0x0000000900047312 */ /* 0x000e280000101800 */
[----:B0-----:R0:W-:Y:S01]  /*8c10*/  STG.E.128 desc[UR36][R2.64], R4 ;  /* 0x0000000402007986 */ /* 0x0011e2000c101d24 */
[----:B------:R-:W-:Y:S05]  /*8c20*/  BRA `(.L_x_21142) ;  /* 0x0000000000e47947 */ /* 0x000fea0003800000 */
.L_x_21159:
[----:B------:R-:W-:-:S09]  /*8c30*/  UISETP.NE.AND UP0, UPT, UR4, 0xf, UPT ;  /* 0x0000000f0400788c */ /* 0x000fd2000bf05270 */
[----:B------:R-:W-:Y:S05]  /*8c40*/  BRA.U !UP0, `(.L_x_21161) ;  /* 0x0000000108d07547 */ /* 0x000fea000b800000 */
[----:B------:R-:W-:-:S09]  /*8c50*/  UISETP.NE.AND UP0, UPT, UR4, 0x17, UPT ;  /* 0x000000170400788c */ /* 0x000fd2000bf05270 */
[----:B------:R-:W-:Y:S05]  /*8c60*/  BRA.U !UP0, `(.L_x_21162) ;  /* 0x0000000108847547 */ /* 0x000fea000b800000 */
[----:B------:R-:W-:-:S09]  /*8c70*/  UISETP.NE.AND UP0, UPT, UR4, 0x18, UPT ;  /* 0x000000180400788c */ /* 0x000fd2000bf05270 */
[----:B------:R-:W-:Y:S05]  /*8c80*/  BRA.U !UP0, `(.L_x_21163) ;  /* 0x0000000108447547 */ /* 0x000fea000b800000 */
.L_x_21141:
        /* <DEDUP_REMOVED lines=16> */
.L_x_21164:
[----:B------:R-:W-:Y:S05]  /*8d90*/  BRA `(.L_x_21142) ;  /* 0x0000000000887947 */ /* 0x000fea0003800000 */
.L_x_21163:
        /* <DEDUP_REMOVED lines=11> */
.L_x_21166:
[----:B------:R-:W-:Y:S05]  /*8e50*/  BSYNC.RECONVERGENT B0 ;  /* 0x0000000000007941 */ /* 0x000fea0003800200 */
.L_x_21165:
[----:B------:R1:W-:Y:S01]  /*8e60*/  STG.E.U8 desc[UR36][R2.64], R5 ;  /* 0x0000000502007986 */ /* 0x0003e2000c101124 */
[----:B------:R-:W-:Y:S05]  /*8e70*/  BRA `(.L_x_21142) ;  /* 0x0000000000507947 */ /* 0x000fea0003800000 */
.L_x_21162:
        /* <DEDUP_REMOVED lines=12> */
.L_x_21167:
[----:B------:R-:W-:Y:S02]  /*8f40*/  ISETP.GT.U32.AND P0, PT, R7, 0x7f800000, PT ;  /* 0x7f8000000700780c */ /* 0x000fe40003f04070 */
[----:B------:R-:W-:-:S04]  /*8f50*/  MOV R5, 0x7f ;  /* 0x0000007f00057802 */ /* 0x000fc80000000f00 */
[----:B------:R-:W-:-:S05]  /*8f60*/  SEL R5, R5, 0x7c, P0 ;  /* 0x0000007c05057807 */ /* 0x000fca0000000000 */
[----:B------:R2:W-:Y:S01]  /*8f70*/  STG.E.U8 desc[UR36][R2.64], R5 ;  /* 0x0000000502007986 */ /* 0x0005e2000c101124 */
[----:B------:R-:W-:Y:S05]  /*8f80*/  BRA `(.L_x_21142) ;  /* 0x00000000000c7947 */ /* 0x000fea0003800000 */
.L_x_21161:
[----:B------:R-:W0:Y:S02]  /*8f90*/  I2F.U16 R0, R9 ;  /* 0x0000000900007306 */ /* 0x000e240000101000 */
[----:B0-----:R-:W-:-:S05]  /*8fa0*/  F2FP.BF16.F32.PACK_AB R0, RZ, R0 ;  /* 0x00000000ff00723e */ /* 0x001fca00000010ff */
[----:B------:R0:W-:Y:S02]  /*8fb0*/  STG.E.U16 desc[UR36][R2.64], R0 ;  /* 0x0000000002007986 */ /* 0x0001e4000c101524 */
.L_x_21142:
[----:B------:R-:W-:Y:S05]  /*8fc0*/  BSYNC.RECONVERGENT B6 ;  /* 0x0000000000067941 */ /* 0x000fea0003800200 */
.L_x_21136:
[----:B------:R-:W-:-:S07]  /*8fd0*/  VIADD R17, R17, 0x80 ;  /* 0x0000008011117836 */ /* 0x000fce0000000000 */
.L_x_21101:
[----:B------:R-:W-:Y:S05]  /*8fe0*/  BSYNC.RECONVERGENT B7 ;  /* 0x0000000000077941 */ /* 0x000fea0003800200 */
.L_x_21100:
[----:B------:R-:W5:Y:S02]  /*8ff0*/  LDCU UR4, c[0x0][0x380] ;  /* 0x00007000ff0477ac */ /* 0x000f640008000800 */
[----:B-----5:R-:W-:-:S13]  /*9000*/  ISETP.GE.AND P0, PT, R17, UR4, PT ;  /* 0x0000000411007c0c */ /* 0x020fda000bf06270 */
[----:B------:R-:W-:Y:S05]  /*9010*/  @P0 EXIT ;  /* 0x000000000000094d */ /* 0x000fea0003800000 */
[----:B------:R-:W5:Y:S01]  /*9020*/  LDCU UR4, c[0x0][0x388] ;  /* 0x00007100ff0477ac */ /* 0x000f620008000800 */
[----:B------:R-:W-:Y:S02]  /*9030*/  HFMA2 R16, -RZ, RZ, 0, 0 ;  /* 0x00000000ff107431 */ /* 0x000fe400000001ff */
        /* <DEDUP_REMOVED lines=301> */
.L_x_21168:
[----:B------:R-:W1:Y:S01]  /*a310*/  LDCU.128 UR8, c[0x0][0x580] ;  /* 0x0000b000ff0877ac */ /* 0x000e620008000c00 */
[----:B------:R-:W-:-:S04]  /*a320*/  UPRMT UR4, UR42, 0x9910, URZ ;  /* 0x000099102a047896 */ /* 0x000fc800080000ff */
[----:B------:R-:W-:Y:S01]  /*a330*/  UISETP.GT.AND UP0, UPT, UR4, 0x9, UPT ;  /* 0x000000090400788c */ /* 0x000fe2000bf04270 */
[----:B-12---:R-:W-:Y:S02]  /*a340*/  IADD3 R4, P1, PT, R0, UR10, RZ ;  /* 0x0000000a00047c10 */ /* 0x006fe4000ff3e0ff */
        /* <DEDUP_REMOVED lines=14> */
.L_x_21172:
[----:B------:R1:W5:Y:S01]  /*a430*/  LDG.E.U8 R0, desc[UR36][R4.64] ;  /* 0x0000002404007981 */ /* 0x000362000c1e1100 */
[----:B------:R-:W-:Y:S05]  /*a440*/  BRA `(.L_x_21174) ;  /* 0x0000000c005c7947 */ /* 0x000fea0003800000 */
.L_x_21171:
        /* <DEDUP_REMOVED lines=8> */
.L_x_21176:
[----:B------:R4:W5:Y:S01]  /*a4d0*/  LDG.E.U8 R0, desc[UR36][R4.64] ;  /* 0x0000002404007981 */ /* 0x000962000c1e1100 */
[----:B------:R-:W-:Y:S05]  /*a4e0*/  BRA `(.L_x_21174) ;  /* 0x0000000c00347947 */ /* 0x000fea0003800000 */
.L_x_21175:
[----:B------:R2:W5:Y:S01]  /*a4f0*/  LDG.E.U16 R0, desc[UR36][R4.64] ;  /* 0x0000002404007981 */ /* 0x000562000c1e1500 */
[----:B------:R-:W-:Y:S05]  /*a500*/  BRA `(.L_x_21174) ;  /* 0x0000000c002c7947 */ /* 0x000fea0003800000 */
.L_x_21170:
        /* <DEDUP_REMOVED lines=10> */
.L_x_21178:
[----:B------:R-:W2:Y:S02]  /*a5b0*/  LDG.E.U16 R2, desc[UR36][R4.64] ;  /* 0x0000002404027981 */ /* 0x000ea4000c1e1500 */
[----:B--2---:R-:W-:-:S06]  /*a5c0*/  HADD2.F32 R2, -RZ, R2.H0_H0 ;  /* 0x20000002ff027230 */ /* 0x004fcc0000004100 */
[----:B------:R-:W0:Y:S02]  /*a5d0*/  F2I.S64.TRUNC R2, R2 ;  /* 0x0000000200027311 */ /* 0x000e24000020d900 */
[----:B0-----:R-:W-:Y:S01]  /*a5e0*/  PRMT R0, R2, 0x7610, R0 ;  /* 0x0000761002007816 */ /* 0x001fe20000000000 */
[----:B------:R-:W-:Y:S06]  /*a5f0*/  BRA `(.L_x_21174) ;  /* 0x0000000800f07947 */ /* 0x000fec0003800000 */
.L_x_21177:
        /* <DEDUP_REMOVED lines=10> */
.L_x_21180:
[----:B------:R-:W2:Y:S02]  /*a6a0*/  LDG.E.U16 R4, desc[UR36][R4.64] ;  /* 0x0000002404047981 */ /* 0x000ea4000c1e1500 */
[----:B--2---:R-:W-:-:S06]  /*a6b0*/  HADD2.F32 R2, -RZ, R4.H0_H0 ;  /* 0x20000004ff027230 */ /* 0x004fcc0000004100 */
[----:B------:R-:W0:Y:S02]  /*a6c0*/  F2I.S64.TRUNC R2, R2 ;  /* 0x0000000200027311 */ /* 0x000e24000020d900 */
[----:B0-----:R-:W-:Y:S01]  /*a6d0*/  PRMT R0, R2, 0x7610, R0 ;  /* 0x0000761002007816 */ /* 0x001fe20000000000 */
[----:B------:R-:W-:Y:S06]  /*a6e0*/  BRA `(.L_x_21174) ;  /* 0x0000000800b47947 */ /* 0x000fec0003800000 */
.L_x_21179:
[----:B------:R-:W2:Y:S02]  /*a6f0*/  LDG.E.64 R2, desc[UR36][R4.64] ;  /* 0x0000002404027981 */ /* 0x000ea4000c1e1b00 */
[----:B--2---:R-:W0:Y:S02]  /*a700*/  F2I.S64.F64.TRUNC R2, R2 ;  /* 0x0000000200027311 */ /* 0x004e24000030d900 */
[----:B0-----:R-:W-:Y:S01]  /*a710*/  PRMT R0, R2, 0x7610, R0 ;  /* 0x0000761002007816 */ /* 0x001fe20000000000 */
[----:B------:R-:W-:Y:S06]  /*a720*/  BRA `(.L_x_21174) ;  /* 0x0000000800a47947 */ /* 0x000fec0003800000 */
.L_x_21169:
        /* <DEDUP_REMOVED lines=12> */
.L_x_21183:
[----:B------:R-:W2:Y:S02]  /*a7f0*/  LDG.E.64 R4, desc[UR36][R4.64] ;  /* 0x0000002404047981 */ /* 0x000ea4000c1e1b00 */
[----:B--2---:R-:W0:Y:S02]  /*a800*/  F2I.S64.F64.TRUNC R2, R4 ;  /* 0x0000000400027311 */ /* 0x004e24000030d900 */
[----:B0-----:R-:W-:Y:S01]  /*a810*/  PRMT R0, R2, 0x7610, R0 ;  /* 0x0000761002007816 */ /* 0x001fe20000000000 */
[----:B------:R-:W-:Y:S06]  /*a820*/  BRA `(.L_x_21174) ;  /* 0x0000000800647947 */ /* 0x000fec0003800000 */
.L_x_21182:
        /* <DEDUP_REMOVED lines=27> */
.L_x_21185:
        /* <DEDUP_REMOVED lines=14> */
.L_x_21184:
[----:B------:R-:W2:Y:S02]  /*aac0*/  LDG.E.U16 R2, desc[UR36][R4.64] ;  /* 0x0000002404027981 */ /* 0x000ea4000c1e1500 */
[----:B--2---:R-:W-:-:S06]  /*aad0*/  IMAD.U32 R2, R2, 0x10000, RZ ;  /* 0x0001000002027824 */ /* 0x004fcc00078e00ff */
[----:B------:R-:W0:Y:S02]  /*aae0*/  F2I.S64.TRUNC R2, R2 ;  /* 0x0000000200027311 */ /* 0x000e24000020d900 */
[----:B0-----:R-:W-:Y:S01]  /*aaf0*/  PRMT R0, R2, 0x7610, R0 ;  /* 0x0000761002007816 */ /* 0x001fe20000000000 */
[----:B------:R-:W-:Y:S06]  /*ab00*/  BRA `(.L_x_21174) ;  /* 0x0000000400ac7947 */ /* 0x000fec0003800000 */
.L_x_21181:
        /* <DEDUP_REMOVED lines=10> */
.L_x_21188:
        /* <DEDUP_REMOVED lines=21> */
.L_x_21192:
[----:B------:R-:W-:Y:S05]  /*ad00*/  BSYNC.RECONVERGENT B1 ;  /* 0x0000000000017941 */ /* 0x000fea0003800200 */
.L_x_21191:
[----:B------:R-:W-:Y:S01]  /*ad10*/  IMAD.SHL.U32 R0, R0, 0x100000, RZ ;  /* 0x0010000000007824 */ /* 0x000fe200078e00ff */
[----:B------:R-:W-:-:S04]  /*ad20*/  LEA R2, R2, 0x3b800000, 0x17 ;  /* 0x3b80000002027811 */ /* 0x000fc800078eb8ff */
[----:B------:R-:W-:-:S07]  /*ad30*/  LOP3.LUT R2, R2, R0, R7, 0xfe, !PT ;  /* 0x0000000002027212 */ /* 0x000fce00078efe07 */
.L_x_21190:
[----:B------:R-:W-:Y:S05]  /*ad40*/  BSYNC.RECONVERGENT B0 ;  /* 0x0000000000007941 */ /* 0x000fea0003800200 */
.L_x_21189:
[----:B------:R-:W0:Y:S02]  /*ad50*/  F2I.S64.TRUNC R2, R2 ;  /* 0x0000000200027311 */ /* 0x000e24000020d900 */
[----:B0-----:R-:W-:Y:S01]  /*ad60*/  PRMT R0, R2, 0x7610, R0 ;  /* 0x0000761002007816 */ /* 0x001fe20000000000 */
[----:B------:R-:W-:Y:S06]  /*ad70*/  BRA `(.L_x_21174) ;  /* 0x0000000400107947 */ /* 0x000fec0003800000 */
.L_x_21187:
        /* <DEDUP_REMOVED lines=21> */
.L_x_21196:
[----:B------:R-:W-:Y:S05]  /*aed0*/  BSYNC.RECONVERGENT B1 ;  /* 0x0000000000017941 */ /* 0x000fea0003800200 */
.L_x_21195:
[----:B------:R-:W-:Y:S02]  /*aee0*/  SHF.L.U32 R0, R0, 0x15, RZ ;  /* 0x0000001500007819 */ /* 0x000fe400000006ff */
[----:B------:R-:W-:-:S04]  /*aef0*/  LEA R2, R2, 0x37800000, 0x17 ;  /* 0x3780000002027811 */ /* 0x000fc800078eb8ff */
[----:B------:R-:W-:-:S07]  /*af00*/  LOP3.LUT R2, R2, R0, R7, 0xfe, !PT ;  /* 0x0000000002027212 */ /* 0x000fce00078efe07 */
.L_x_21194:
[----:B------:R-:W-:Y:S05]  /*af10*/  BSYNC.RECONVERGENT B0 ;  /* 0x0000000000007941 */ /* 0x000fea0003800200 */
.L_x_21193:
[----:B------:R-:W0:Y:S02]  /*af20*/  F2I.S64.TRUNC R2, R2 ;  /* 0x0000000200027311 */ /* 0x000e24000020d900 */
[----:B0-----:R-:W-:Y:S01]  /*af30*/  PRMT R0, R2, 0x7610, R0 ;  /* 0x0000761002007816 */ /* 0x001fe20000000000 */
[----:B------:R-:W-:Y:S06]  /*af40*/  BRA `(.L_x_21174) ;  /* 0x00000000009c7947 */ /* 0x000fec0003800000 */
.L_x_21186:
        /* <DEDUP_REMOVED lines=14> */
.L_x_21200:
[----:B------:R-:W-:Y:S05]  /*b030*/  BSYNC.RECONVERGENT B0 ;  /* 0x0000000000007941 */ /* 0x000fea0003800200 */
.L_x_21199:
[----:B------:R-:W0:Y:S02]  /*b040*/  F2I.S64.TRUNC R2, R2 ;  /* 0x0000000200027311 */ /* 0x000e24000020d900 */
[----:B0-----:R-:W-:Y:S01]  /*b050*/  PRMT R0, R2, 0x7610, R0 ;  /* 0x0000761002007816 */ /* 0x001fe20000000000 */
[----:B------:R-:W-:Y:S06]  /*b060*/  BRA `(.L_x_21174) ;  /* 0x0000000000547947 */ /* 0x000fec0003800000 */
.L_x_21173:
        /* <DEDUP_REMOVED lines=16> */
.L_x_21201:
[----:B------:R-:W-:Y:S01]  /*b170*/  PRMT R0, RZ, 0x7610, R0 ;  /* 0x00007610ff007816 */ /* 0x000fe20000000000 */
[----:B------:R-:W-:Y:S06]  /*b180*/  BRA `(.L_x_21174) ;  /* 0x00000000000c7947 */ /* 0x000fec0003800000 */
.L_x_21198:
[----:B------:R0:W5:Y:S01]  /*b190*/  LDG.E.U8 R0, desc[UR36][R4.64] ;  /* 0x0000002404007981 */ /* 0x000162000c1e1100 */
[----:B------:R-:W-:Y:S05]  /*b1a0*/  BRA `(.L_x_21174) ;  /* 0x0000000000047947 */ /* 0x000fea0003800000 */
.L_x_21197:
[----:B------:R0:W5:Y:S02]  /*b1b0*/  LDG.E.U8 R0, desc[UR36][R4.64] ;  /* 0x0000002404007981 */ /* 0x000164000c1e1100 */
.L_x_21174:
[----:B-----5:R-:W-:Y:S01]  /*b1c0*/  LOP3.LUT R7, R0, 0xff, RZ, 0xc0, !PT ;  /* 0x000000ff00077812 */ /* 0x020fe200078ec0ff */
[----:B------:R-:W-:Y:S01]  /*b1d0*/  IMAD.U32 R8, RZ, RZ, UR43 ;  /* 0x0000002bff087e24 */ /* 0x000fe2000f8e00ff */
[----:B------:R-:W-:-:S07]  /*b1e0*/  MOV R10, 0xb200 ;  /* 0x0000b200000a7802 */ /* 0x000fce0000000f00 */
[----:B01234-:R-:W-:Y:S05]  /*b1f0*/  CALL.REL.NOINC `($__internal_60_$__cuda_sm20_div_u16) ;  /* 0x0000000c00587944 */ /* 0x01ffea0003c00000 */
        /* <DEDUP_REMOVED lines=13> */
.L_x_21205:
[----:B------:R-:W-:Y:S01]  /*b2d0*/  STG.E.U8 desc[UR36][R16.64], R9 ;  /* 0x0000000910007986 */ /* 0x000fe2000c101124 */
[----:B------:R-:W-:Y:S05]  /*b2e0*/  EXIT ;  /* 0x000000000000794d */ /* 0x000fea0003800000 */
.L_x_21204:
        /* <DEDUP_REMOVED lines=8> */
[----:B------:R-:W-:Y:S01]  /*b370*/  STG.E.64 desc[UR36][R16.64], R2 ;  /* 0x0000000210007986 */ /* 0x000fe2000c101b24 */
[----:B------:R-:W-:Y:S05]  /*b380*/  EXIT ;  /* 0x000000000000794d */ /* 0x000fea0003800000 */
.L_x_21208:
[----:B------:R-:W-:-:S05]  /*b390*/  LOP3.LUT R9, R9, 0xffff, RZ, 0xc0, !PT ;  /* 0x0000ffff09097812 */ /* 0x000fca00078ec0ff */
[----:B------:R-:W-:Y:S01]  /*b3a0*/  STG.E desc[UR36][R16.64], R9 ;  /* 0x0000000910007986 */ /* 0x000fe2000c101924 */
[----:B------:R-:W-:Y:S05]  /*b3b0*/  EXIT ;  /* 0x000000000000794d */ /* 0x000fea0003800000 */
.L_x_21207:
[----:B------:R-:W-:Y:S01]  /*b3c0*/  STG.E.U16 desc[UR36][R16.64], R9 ;  /* 0x0000000910007986 */ /* 0x000fe2000c101524 */
[----:B------:R-:W-:Y:S05]  /*b3d0*/  EXIT ;  /* 0x000000000000794d */ /* 0x000fea0003800000 */
.L_x_21203:
        /* <DEDUP_REMOVED lines=9> */
.L_x_21210:
[----:B------:R-:W0:Y:S02]  /*b470*/  I2F.U16 R0, R9 ;  /* 0x0000000900007306 */ /* 0x000e240000101000 */
[----:B0-----:R-:W-:-:S05]  /*b480*/  F2FP.F16.F32.PACK_AB R0, RZ, R0 ;  /* 0x00000000ff00723e */ /* 0x001fca00000000ff */
[----:B------:R-:W-:Y:S01]  /*b490*/  STG.E.U16 desc[UR36][R16.64], R0 ;  /* 0x0000000010007986 */ /* 0x000fe2000c101524 */
[----:B------:R-:W-:Y:S05]  /*b4a0*/  EXIT ;  /* 0x000000000000794d */ /* 0x000fea0003800000 */
.L_x_21209:
        /* <DEDUP_REMOVED lines=10> */
.L_x_21212:
[----:B------:R-:W0:Y:S02]  /*b550*/  I2F.U16 R9, R9 ;  /* 0x0000000900097306 */ /* 0x000e240000101000 */
[----:B0-----:R-:W-:-:S04]  /*b560*/  F2FP.F16.F32.PACK_AB R3, RZ, R9 ;  /* 0x00000009ff03723e */ /* 0x001fc800000000ff */
[----:B------:R-:W-:-:S05]  /*b570*/  PRMT R3, R3, 0x5410, RZ ;  /* 0x0000541003037816 */ /* 0x000fca00000000ff */
[----:B------:R-:W-:Y:S01]  /*b580*/  STG.E desc[UR36][R16.64], R3 ;  /* 0x0000000310007986 */ /* 0x000fe2000c101924 */
[----:B------:R-:W-:Y:S05]  /*b590*/  EXIT ;  /* 0x000000000000794d */ /* 0x000fea0003800000 */
.L_x_21211:
[----:B------:R-:W0:Y:S02]  /*b5a0*/  I2F.F64.U16 R2, R9 ;  /* 0x0000000900027312 */ /* 0x000e240000101800 */
[----:B0-----:R-:W-:Y:S01]  /*b5b0*/  STG.E.64 desc[UR36][R16.64], R2 ;  /* 0x0000000210007986 */ /* 0x001fe2000c101b24 */
[----:B------:R-:W-:Y:S05]  /*b5c0*/  EXIT ;  /* 0x000000000000794d */ /* 0x000fea0003800000 */
.L_x_21202:
        /* <DEDUP_REMOVED lines=12> */
.L_x_21216:
        /* <DEDUP_REMOVED lines=16> */
.L_x_21219:
[----:B------:R-:W-:-:S07]  /*b790*/  PRMT R8, R0, 0x7610, R8 ;  /* 0x0000761000087816 */ /* 0x000fce0000000008 */
.L_x_21218:
[----:B------:R-:W-:Y:S05]  /*b7a0*/  BSYNC.RECONVERGENT B0 ;  /* 0x0000000000007941 */ /* 0x000fea0003800200 */
.L_x_21217:
[----:B------:R-:W-:Y:S01]  /*b7b0*/  STG.E.U8 desc[UR36][R16.64], R8 ;  /* 0x0000000810007986 */ /* 0x000fe2000c101124 */
[----:B------:R-:W-:Y:S05]  /*b7c0*/  EXIT ;  /* 0x000000000000794d */ /* 0x000fea0003800000 */
.L_x_21215:
        /* <DEDUP_REMOVED lines=16> */
.L_x_21222:
[----:B------:R-:W-:-:S07]  /*b8d0*/  PRMT R8, R0, 0x7610, R8 ;  /* 0x0000761000087816 */ /* 0x000fce0000000008 */
.L_x_21221:
[----:B------:R-:W-:Y:S05]  /*b8e0*/  BSYNC.RECONVERGENT B0 ;  /* 0x0000000000007941 */ /* 0x000fea0003800200 */
.L_x_21220:
[----:B------:R-:W-:Y:S01]  /*b8f0*/  STG.E.U8 desc[UR36][R16.64], R8 ;  /* 0x0000000810007986 */ /* 0x000fe2000c101124 */
[----:B------:R-:W-:Y:S05]  /*b900*/  EXIT ;  /* 0x000000000000794d */ /* 0x000fea0003800000 */
.L_x_21214:
        /* <DEDUP_REMOVED lines=21> */
.L_x_21224:
[----:B------:R-:W-:Y:S02]  /*ba60*/  LOP3.LUT R2, R9, 0xffff, RZ, 0xc0, !PT ;  /* 0x0000ffff09027812 */ /* 0x000fe400078ec0ff */
[----:B------:R-:W-:-:S05]  /*ba70*/  MOV R3, RZ ;  /* 0x000000ff00037202 */ /* 0x000fca0000000f00 */
[----:B------:R-:W-:Y:S01]  /*ba80*/  STG.E.64 desc[UR36][R16.64], R2 ;  /* 0x0000000210007986 */ /* 0x000fe2000c101b24 */
[----:B------:R-:W-:Y:S05]  /*ba90*/  EXIT ;  /* 0x000000000000794d */ /* 0x000fea0003800000 */
.L_x_21223:
[----:B------:R-:W-:-:S05]  /*baa0*/  LOP3.LUT R9, R9, 0xffff, RZ, 0xc0, !PT ;  /* 0x0000ffff09097812 */ /* 0x000fca00078ec0ff */
[----:B------:R-:W-:Y:S01]  /*bab0*/  STG.E desc[UR36][R16.64], R9 ;  /* 0x0000000910007986 */ /* 0x000fe2000c101924 */
[----:B------:R-:W-:Y:S05]  /*bac0*/  EXIT ;  /* 0x000000000000794d */ /* 0x000fea0003800000 */
.L_x_21213:
        /* <DEDUP_REMOVED lines=8> */
[----:B------:R-:W-:Y:S01]  /*bb50*/  STG.E.U8 desc[UR36][R16.64], R3 ;  /* 0x0000000310007986 */ /* 0x000fe2000c101124 */
[----:B------:R-:W-:Y:S05]  /*bb60*/  EXIT ;  /* 0x000000000000794d */ /* 0x000fea0003800000 */
.L_x_21226:
[----:B------:R-:W-:Y:S01]  /*bb70*/  CS2R R6, SRZ ;  /* 0x0000000000067805 */ /* 0x000fe2000001ff00 */
[----:B------:R-:W0:Y:S04]  /*bb80*/  I2F.F64.U16 R4, R9 ;  /* 0x0000000900047312 */ /* 0x000e280000101800 */
[----:B0-----:R-:W-:Y:S01]  /*bb90*/  STG.E.128 desc[UR36][R16.64], R4 ;  /* 0x0000000410007986 */ /* 0x001fe2000c101d24 */
[----:B------:R-:W-:Y:S05]  /*bba0*/  EXIT ;  /* 0x000000000000794d */ /* 0x000fea0003800000 */
.L_x_21225:
[----:B------:R-:W-:-:S09]  /*bbb0*/  UISETP.NE.AND UP0, UPT, UR4, 0xf, UPT ;  /* 0x0000000f0400788c */ /* 0x000fd2000bf05270 */
[----:B------:R-:W-:Y:S05]  /*bbc0*/  BRA.U !UP0, `(.L_x_21227) ;  /* 0x0000000108d47547 */ /* 0x000fea000b800000 */
[----:B------:R-:W-:-:S09]  /*bbd0*/  UISETP.NE.AND UP0, UPT, UR4, 0x17, UPT ;  /* 0x000000170400788c */ /* 0x000fd2000bf05270 */
[----:B------:R-:W-:Y:S05]  /*bbe0*/  BRA.U !UP0, `(.L_x_21228) ;  /* 0x0000000108847547 */ /* 0x000fea000b800000 */
[----:B------:R-:W-:-:S09]  /*bbf0*/  UISETP.NE.AND UP0, UPT, UR4, 0x18, UPT ;  /* 0x000000180400788c */ /* 0x000fd2000bf05270 */
[----:B------:R-:W-:Y:S05]  /*bc00*/  BRA.U !UP0, `(.L_x_21229) ;  /* 0x0000000108447547 */ /* 0x000fea000b800000 */
.L_x_21206:
        /* <DEDUP_REMOVED lines=16> */
.L_x_21230:
[----:B------:R-:W-:Y:S05]  /*bd10*/  EXIT ;  /* 0x000000000000794d */ /* 0x000fea0003800000 */
.L_x_21229:
        /* <DEDUP_REMOVED lines=11> */
.L_x_21232:
[----:B------:R-:W-:Y:S05]  /*bdd0*/  BSYNC.RECONVERGENT B0 ;  /* 0x0000000000007941 */ /* 0x000fea0003800200 */
.L_x_21231:
[----:B------:R-:W-:Y:S01]  /*bde0*/  STG.E.U8 desc[UR36][R16.64], R3 ;  /* 0x0000000310007986 */ /* 0x000fe2000c101124 */
[----:B------:R-:W-:Y:S05]  /*bdf0*/  EXIT ;  /* 0x000000000000794d */ /* 0x000fea0003800000 */
.L_x_21228:
        /* <DEDUP_REMOVED lines=13> */
.L_x_21233:
[----:B------:R-:W-:Y:S01]  /*bed0*/  IMAD.MOV.U32 R3, RZ, RZ, 0x7f ;  /* 0x0000007fff037424 */ /* 0x000fe200078e00ff */
[----:B------:R-:W-:-:S04]  /*bee0*/  ISETP.GT.U32.AND P0, PT, R9, 0x7f800000, PT ;  /* 0x7f8000000900780c */ /* 0x000fc80003f04070 */
[----:B------:R-:W-:-:S05]  /*bef0*/  SEL R3, R3, 0x7c, P0 ;  /* 0x0000007c03037807 */ /* 0x000fca0000000000 */
[----:B------:R-:W-:Y:S01]  /*bf00*/  STG.E.U8 desc[UR36][R16.64], R3 ;  /* 0x0000000310007986 */ /* 0x000fe2000c101124 */
[----:B------:R-:W-:Y:S05]  /*bf10*/  EXIT ;  /* 0x000000000000794d */ /* 0x000fea0003800000 */
.L_x_21227:
[----:B------:R-:W0:Y:S02]  /*bf20*/  I2F.U16 R0, R9 ;  /* 0x0000000900007306 */ /* 0x000e240000101000 */
[----:B0-----:R-:W-:-:S05]  /*bf30*/  F2FP.BF16.F32.PACK_AB R0, RZ, R0 ;  /* 0x00000000ff00723e */ /* 0x001fca00000010ff */
[----:B------:R-:W-:Y:S01]  /*bf40*/  STG.E.U16 desc[UR36][R16.64], R0 ;  /* 0x0000000010007986 */ /* 0x000fe2000c101524 */
[----:B------:R-:W-:Y:S05]  /*bf50*/  EXIT ;  /* 0x000000000000794d */ /* 0x000fea0003800000 */
        .weak           $__internal_60_$__cuda_sm20_div_u16
        .type           $__internal_60_$__cuda_sm20_div_u16,@function
        .size           $__internal_60_$__cuda_sm20_div_u16,(.L_x_22299 - $__internal_60_$__cuda_sm20_div_u16)
$__internal_60_$__cuda_sm20_div_u16:
[----:B------:R-:W0:Y:S01]  /*bf60*/  I2F.U16 R0, R8 ;  /* 0x0000000800007306 */ /* 0x000e220000101000 */
[----:B------:R-:W-:Y:S01]  /*bf70*/  HFMA2 R4, -RZ, RZ, 15, 0 ;  /* 0x4b800000ff047431 */ /* 0x000fe200000001ff */
        /* <DEDUP_REMOVED lines=12> */
[----:B------:R-:W-:-:S05]  /*c040*/  HFMA2 R5, -RZ, RZ, 0, 0 ;  /* 0x00000000ff057431 */ /* 0x000fca00000001ff */
[----:B------:R-:W0:Y:S02]  /*c050*/  F2I.U32.TRUNC.NTZ R0, R0 ;  /* 0x0000000000007305 */ /* 0x000e24000020f000 */
[----:B0-----:R-:W-:Y:S02]  /*c060*/  LOP3.LUT R9, R0, 0xffff, RZ, 0xc0, !PT ;  /* 0x0000ffff00097812 */ /* 0x001fe400078ec0ff */
[----:B------:R-:W-:Y:S01]  /*c070*/  @!P0 MOV R9, 0xffffffff ;  /* 0xffffffff00098802 */ /* 0x000fe20000000f00 */
[----:B------:R-:W-:Y:S06]  /*c080*/  RET.REL.NODEC R4 `(_ZN2at6native18elementwise_kernelILi128ELi4EZNS0_15gpu_kernel_implINS0_13BUnaryFunctorIhhhZZZNS0_15binary_internal21div_trunc_kernel_cudaERNS_18TensorIteratorBaseEENKUlvE_clEvENKUlvE_clEvEUlhhE_EEEEvS6_RKT_EUliE_EEviT1_) ;  /* 0xffffff3c04dc7950 */ /* 0x000fec0003c3ffff */
.L_x_21234:
        /* <DEDUP_REMOVED lines=15> */
.L_x_22299:


//--------------------- .text._ZN2at6native27unrolled_elementwise_kernelINS0_13BUnaryFunctorIhhhZZZNS0_15binary_internal21div_trunc_kernel_cudaERNS_18TensorIteratorBaseEENKUlvE_clEvENKUlvE_clEvEUlhhE_EESt5arrayIPcLm2EELi4E23TrivialOffsetCalculatorILi1EjESE_NS0_6memory12LoadWithCastILi1EEENSF_13StoreWithCastILi1EEEEEviT_T0_T2_T3_T4_T5_ --------------------------
	.section	.text._ZN2at6native27unrolled_elementwise_kernelINS0_13BUnaryFunctorIhhhZZZNS0_15binary_internal21div_trunc_kernel_cudaERNS_18TensorIteratorBaseEENKUlvE_clEvENKUlvE_clEvEUlhhE_EESt5arrayIPcLm2EELi4E23TrivialOffsetCalculatorILi1EjESE_NS0_6memory12LoadWithCastILi1EEENSF_13StoreWithCastILi1EEEEEviT_T0_T2_T3_T4_T5_,"ax",@progbits
	.align	128
        .global         _ZN2at6native27unrolled_elementwise_kernelINS0_13BUnaryFunctorIhhhZZZNS0_15binary_internal21div_trunc_kernel_cudaERNS_18TensorIteratorBaseEENKUlvE_clEvENKUlvE_clEvEUlhhE_EESt5arrayIPcLm2EELi4E23TrivialOffsetCalculatorILi1EjESE_NS0_6memory12LoadWithCastILi1EEENSF_13StoreWithCastILi1EEEEEviT_T0_T2_T3_T4_T5_
        .type           _ZN2at6native27unrolled_elementwise_kernelINS0_13BUnaryFunctorIhhhZZZNS0_15binary_internal21div_trunc_kernel_cudaERNS_18TensorIteratorBaseEENKUlvE_clEvENKUlvE_clEvEUlhhE_EESt5arrayIPcLm2EELi4E23TrivialOffsetCalculatorILi1EjESE_NS0_6memory12LoadWithCastILi1EEENSF_13StoreWithCastILi1EEEEEviT_T0_T2_T3_T4_T5_,@function
        .size           _ZN2at6native27unrolled_elementwise_kernelINS0_13BUnaryFunctorIhhhZZZNS0_15binary_internal21div_trunc_kernel_cudaERNS_18TensorIteratorBaseEENKUlvE_clEvENKUlvE_clEvEUlhhE_EESt5arrayIPcLm2EELi4E23TrivialOffsetCalculatorILi1EjESE_NS0_6memory12LoadWithCastILi1EEENSF_13StoreWithCastILi1EEEEEviT_T0_T2_T3_T4_T5_,(.L_x_22300 - _ZN2at6native27unrolled_elementwise_kernelINS0_13BUnaryFunctorIhhhZZZNS0_15binary_internal21div_trunc_kernel_cudaERNS_18TensorIteratorBaseEENKUlvE_clEvENKUlvE_clEvEUlhhE_EESt5arrayIPcLm2EELi4E23TrivialOffsetCalculatorILi1EjESE_NS0_6memory12LoadWithCastILi1EEENSF_13StoreWithCastILi1EEEEEviT_T0_T2_T3_T4_T5_)
        .other          _ZN2at6native27unrolled_elementwise_kernelINS0_13BUnaryFunctorIhhhZZZNS0_15binary_internal21div_trunc_kernel_cudaERNS_18TensorIteratorBaseEENKUlvE_clEvENKUlvE_clEvEUlhhE_EESt5arrayIPcLm2EELi4E23TrivialOffsetCalculatorILi1EjESE_NS0_6memory12LoadWithCastILi1EEENSF_13StoreWithCastILi1EEEEEviT_T0_T2_T3_T4_T5_,@"STO_CUDA_ENTRY STV_DEFAULT"
_ZN2at6native27unrolled_elementwise_kernelINS0_13BUnaryFunctorIhhhZZZNS0_15binary_internal21div_trunc_kernel_cudaERNS_18TensorIteratorBaseEENKUlvE_clEvENKUlvE_clEvEUlhhE_EESt5arrayIPcLm2EELi4E23TrivialOffsetCalculatorILi1EjESE_NS0_6memory12LoadWithCastILi1EEENSF_13StoreWithCastILi1EEEEEviT_T0_T2_T3_T4_T5_:
.text._ZN2at6native27unrolled_elementwise_kernelINS0_13BUnaryFunctorIhhhZZZNS0_15binary_internal21div_trunc_kernel_cudaERNS_18TensorIteratorBaseEENKUlvE_clEvENKUlvE_clEvEUlhhE_EESt5arrayIPcLm2EELi4E23TrivialOffsetCalculatorILi1EjESE_NS0_6memory12LoadWithCastILi1EEENSF_13StoreWithCastILi1EEEEEviT_T0_T2_T3_T4_T5_:
        /* <DEDUP_REMOVED lines=31> */
.L_x_21240:
[----:B------:R3:W5:Y:S01]  /*01f0*/  LDG.E.U8 R22, desc[UR36][R6.64] ;  /* 0x0000002406167981 */ /* 0x000762000c1e1100 */
[----:B------:R-:W-:Y:S05]  /*0200*/  BRA `(.L_x_21242) ;  /* 0x0000000c00607947 */ /* 0x000fea0003800000 */
.L_x_21239:
        /* <DEDUP_REMOVED lines=8> */
.L_x_21244:
[----:B------:R1:W5:Y:S01]  /*0290*/  LDG.E.U8 R22, desc[UR36][R6.64] ;  /* 0x0000002406167981 */ /* 0x000362000c1e1100 */
[----:B------:R-:W-:Y:S05]  /*02a0*/  BRA `(.L_x_21242) ;  /* 0x0000000c00387947 */ /* 0x000fea0003800000 */
.L_x_21243:
[----:B------:R2:W5:Y:S01]  /*02b0*/  LDG.E.U16 R22, desc[UR36][R6.64] ;  /* 0x0000002406167981 */ /* 0x000562000c1e1500 */
[----:B------:R-:W-:Y:S05]  /*02c0*/  BRA `(.L_x_21242) ;  /* 0x0000000c00307947 */ /* 0x000fea0003800000 */
.L_x_21238:
        /* <DEDUP_REMOVED lines=10> */
.L_x_21246:
[----:B------:R-:W2:Y:S02]  /*0370*/  LDG.E.U16 R4, desc[UR36][R6.64] ;  /* 0x0000002406047981 */ /* 0x000ea4000c1e1500 */
[----:B--2---:R-:W-:-:S06]  /*0380*/  HADD2.F32 R4, -RZ, R4.H0_H0 ;  /* 0x20000004ff047230 */ /* 0x004fcc0000004100 */
[----:B------:R-:W0:Y:S02]  /*0390*/  F2I.S64.TRUNC R4, R4 ;  /* 0x0000000400047311 */ /* 0x000e24000020d900 */
[----:B0-----:R-:W-:Y:S01]  /*03a0*/  PRMT R22, R4, 0x7610, R22 ;  /* 0x0000761004167816 */ /* 0x001fe20000000016 */
[----:B------:R-:W-:Y:S06]  /*03b0*/  BRA `(.L_x_21242) ;  /* 0x0000000800f47947 */ /* 0x000fec0003800000 */
.L_x_21245:
        /* <DEDUP_REMOVED lines=10> */
.L_x_21248:
[----:B------:R-:W2:Y:S02]  /*0460*/  LDG.E.U16 R6, desc[UR36][R6.64] ;  /* 0x0000002406067981 */ /* 0x000ea4000c1e1500 */
[----:B--2---:R-:W-:-:S06]  /*0470*/  HADD2.F32 R4, -RZ, R6.H0_H0 ;  /* 0x20000006ff047230 */ /* 0x004fcc0000004100 */
[----:B------:R-:W0:Y:S02]  /*0480*/  F2I.S64.TRUNC R4, R4 ;  /* 0x0000000400047311 */ /* 0x000e24000020d900 */
[----:B0-----:R-:W-:Y:S01]  /*0490*/  PRMT R22, R4, 0x7610, R22 ;  /* 0x0000761004167816 */ /* 0x001fe20000000016 */
[----:B------:R-:W-:Y:S06]  /*04a0*/  BRA `(.L_x_21242) ;  /* 0x0000000800b87947 */ /* 0x000fec0003800000 */
.L_x_21247:
[----:B------:R-:W2:Y:S02]  /*04b0*/  LDG.E.64 R4, desc[UR36][R6.64] ;  /* 0x0000002406047981 */ /* 0x000ea4000c1e1b00 */
[----:B--2---:R-:W0:Y:S02]  /*04c0*/  F2I.S64.F64.TRUNC R4, R4 ;  /* 0x0000000400047311 */ /* 0x004e24000030d900 */
[----:B0-----:R-:W-:Y:S01]  /*04d0*/  PRMT R22, R4, 0x7610, R22 ;  /* 0x0000761004167816 */ /* 0x001fe20000000016 */
[----:B------:R-:W-:Y:S06]  /*04e0*/  BRA `(.L_x_21242) ;  /* 0x0000000800a87947 */ /* 0x000fec0003800000 */
.L_x_21237:
        /* <DEDUP_REMOVED lines=12> */
.L_x_21251:
[----:B------:R-:W2:Y:S02]  /*05b0*/  LDG.E.64 R6, desc[UR36][R6.64] ;  /* 0x0000002406067981 */ /* 0x000ea4000c1e1b00 */
[----:B--2---:R-:W0:Y:S02]  /*05c0*/  F2I.S64.F64.TRUNC R4, R6 ;  /* 0x0000000600047311 */ /* 0x004e24000030d900 */
[----:B0-----:R-:W-:Y:S01]  /*05d0*/  PRMT R22, R4, 0x7610, R22 ;  /* 0x0000761004167816 */ /* 0x001fe20000000016 */
[----:B------:R-:W-:Y:S06]  /*05e0*/  BRA `(.L_x_21242) ;  /* 0x0000000800687947 */ /* 0x000fec0003800000 */
.L_x_21250:
        /* <DEDUP_REMOVED lines=27> */
.L_x_21253:
        /* <DEDUP_REMOVED lines=15> */
.L_x_21252:
[----:B------:R-:W2:Y:S02]  /*0890*/  LDG.E.U16 R4, desc[UR36][R6.64] ;  /* 0x0000002406047981 */ /* 0x000ea4000c1e1500 */
[----:B--2---:R-:W-:-:S06]  /*08a0*/  IMAD.U32 R4, R4, 0x10000, RZ ;  /* 0x0001000004047824 */ /* 0x004fcc00078e00ff */
[----:B------:R-:W0:Y:S02]  /*08b0*/  F2I.S64.TRUNC R4, R4 ;  /* 0x0000000400047311 */ /* 0x000e24000020d900 */
[----:B0-----:R-:W-:Y:S01]  /*08c0*/  PRMT R22, R4, 0x7610, R22 ;  /* 0x0000761004167816 */ /* 0x001fe20000000016 */
[----:B------:R-:W-:Y:S06]  /*08d0*/  BRA `(.L_x_21242) ;  /* 0x0000000400ac7947 */ /* 0x000fec0003800000 */
.L_x_21249:
        /* <DEDUP_REMOVED lines=10> */
.L_x_21256:
        /* <DEDUP_REMOVED lines=21> */
.L_x_21260:
[----:B------:R-:W-:Y:S05]  /*0ad0*/  BSYNC.RECONVERGENT B1 ;  /* 0x0000000000017941 */ /* 0x000fea0003800200 */
.L_x_21259:
[----:B------:R-:W-:Y:S01]  /*0ae0*/  IMAD.SHL.U32 R0, R0, 0x100000, RZ ;  /* 0x0010000000007824 */ /* 0x000fe200078e00ff */
[----:B------:R-:W-:-:S04]  /*0af0*/  LEA R3, R3, 0x3b800000, 0x17 ;  /* 0x3b80000003037811 */ /* 0x000fc800078eb8ff */
[----:B------:R-:W-:-:S07]  /*0b00*/  LOP3.LUT R4, R3, R0, R7, 0xfe, !PT ;  /* 0x0000000003047212 */ /* 0x000fce00078efe07 */
.L_x_21258:
[----:B------:R-:W-:Y:S05]  /*0b10*/  BSYNC.RECONVERGENT B0 ;  /* 0x0000000000007941 */ /* 0x000fea0003800200 */
.L_x_21257:
[----:B------:R-:W0:Y:S02]  /*0b20*/  F2I.S64.TRUNC R4, R4 ;  /* 0x0000000400047311 */ /* 0x000e24000020d900 */
[----:B0-----:R-:W-:Y:S01]  /*0b30*/  PRMT R22, R4, 0x7610, R22 ;  /* 0x0000761004167816 */ /* 0x001fe20000000016 */
[----:B------:R-:W-:Y:S06]  /*0b40*/  BRA `(.L_x_21242) ;  /* 0x0000000400107947 */ /* 0x000fec0003800000 */
.L_x_21255:
        /* <DEDUP_REMOVED lines=21> */
.L_x_21264:
[----:B------:R-:W-:Y:S05]  /*0ca0*/  BSYNC.RECONVERGENT B1 ;  /* 0x0000000000017941 */ /* 0x000fea0003800200 */
.L_x_21263:
[----:B------:R-:W-:Y:S01]  /*0cb0*/  IMAD.SHL.U32 R0, R0, 0x200000, RZ ;  /* 0x0020000000007824 */ /* 0x000fe200078e00ff */
[----:B------:R-:W-:-:S04]  /*0cc0*/  LEA R3, R3, 0x37800000, 0x17 ;  /* 0x3780000003037811 */ /* 0x000fc800078eb8ff */
[----:B------:R-:W-:-:S07]  /*0cd0*/  LOP3.LUT R4, R3, R0, R7, 0xfe, !PT ;  /* 0x0000000003047212 */ /* 0x000fce00078efe07 */
.L_x_21262:
[----:B------:R-:W-:Y:S05]  /*0ce0*/  BSYNC.RECONVERGENT B0 ;  /* 0x0000000000007941 */ /* 0x000fea0003800200 */
.L_x_21261:
[----:B------:R-:W0:Y:S02]  /*0cf0*/  F2I.S64.TRUNC R4, R4 ;  /* 0x0000000400047311 */ /* 0x000e24000020d900 */
[----:B0-----:R-:W-:Y:S01]  /*0d00*/  PRMT R22, R4, 0x7610, R22 ;  /* 0x0000761004167816 */ /* 0x001fe20000000016 */
[----:B------:R-:W-:Y:S06]  /*0d10*/  BRA `(.L_x_21242) ;  /* 0x00000000009c7947 */ /* 0x000fec0003800000 */
.L_x_21254:
[----:B------:R-:W-:-:S09]  /*0d20*/  UISETP.NE.AND UP0, UPT, UR4, 0x1c, UPT ;  /* 0x0000001c0400788c */ /* 0x000fd2000bf05270 */
[----:B------:R-:W-:Y:S05]  /*0d30*/  BRA.U !UP0, `(.L_x_21265) ;  /* 0x0000000108907547 */ /* 0x000fea000b800000 */
[----:B------:R-:W-:-:S09]  /*0d40*/  UISETP.NE.AND UP0, UPT, UR4, 0x1d, UPT ;  /* 0x0000001d0400788c */ /* 0x000fd2000bf05270 */
[----:B------:R-:W-:Y:S05]  /*0d50*/  BRA.U !UP0, `(.L_x_21266) ;  /* 0x0000000108807547 */ /* 0x000fea000b800000 */
[----:B------:R-:W-:-:S09]  /*0d60*/  UISETP.NE.AND UP0, UPT, UR4, 0x2c, UPT ;  /* 0x0000002c0400788c */ /* 0x000fd2000bf05270 */
[----:B------:R-:W-:Y:S05]  /*0d70*/  BRA.U !UP0, `(.L_x_21267) ;  /* 0x0000000108487547 */ /* 0x000fea000b800000 */
.L_x_21241:
        /* <DEDUP_REMOVED lines=16> */
.L_x_21268:
[----:B------:R-:W-:Y:S01]  /*0e80*/  PRMT R22, RZ, 0x7610, R22 ;  /* 0x00007610ff167816 */ /* 0x000fe20000000016 */
[----:B------:R-:W-:Y:S06]  /*0e90*/  BRA `(.L_x_21242) ;  /* 0x00000000003c7947 */ /* 0x000fec0003800000 */
.L_x_21267:
        /* <DEDUP_REMOVED lines=8> */
.L_x_21270:
[----:B------:R-:W-:Y:S05]  /*0f20*/  BSYNC.RECONVERGENT B0 ;  /* 0x0000000000007941 */ /* 0x000fea0003800200 */
.L_x_21269:
[----:B------:R-:W0:Y:S02]  /*0f30*/  F2I.S64.TRUNC R4, R4 ;  /* 0x0000000400047311 */ /* 0x000e24000020d900 */
[----:B0-----:R-:W-:Y:S01]  /*0f40*/  PRMT R22, R4, 0x7610, R22 ;  /* 0x0000761004167816 */ /* 0x001fe20000000016 */
[----:B------:R-:W-:Y:S06]  /*0f50*/  BRA `(.L_x_21242) ;  /* 0x00000000000c7947 */ /* 0x000fec0003800000 */
.L_x_21266:
[----:B------:R0:W5:Y:S01]  /*0f60*/  LDG.E.U8 R22, desc[UR36][R6.64] ;  /* 0x0000002406167981 */ /* 0x000162000c1e1100 */
[----:B------:R-:W-:Y:S05]  /*0f70*/  BRA `(.L_x_21242) ;  /* 0x0000000000047947 */ /* 0x000fea0003800000 */
.L_x_21265:
[----:B------:R0:W5:Y:S02]  /*0f80*/  LDG.E.U8 R22, desc[UR36][R6.64] ;  /* 0x0000002406167981 */ /* 0x000164000c1e1100 */
.L_x_21242:
[----:B------:R-:W-:-:S07]  /*0f90*/  VIADD R23, R25, 0x80 ;  /* 0x0000008019177836 */ /* 0x000fce0000000000 */
.L_x_21236:
[----:B------:R-:W-:Y:S05]  /*0fa0*/  BSYNC.RECONVERGENT B6 ;  /* 0x0000000000067941 */ /* 0x000fea0003800200 */
.L_x_21235:
[----:B------:R-:W-:Y:S01]  /*0fb0*/  ISETP.GE.AND P0, PT, R23, R16, PT ;  /* 0x000000101700720c */ /* 0x000fe20003f06270 */
[----:B------:R-:W-:Y:S01]  /*0fc0*/  BSSY.RECONVERGENT B6, `(.L_x_21271) ;  /* 0x00000f1000067945 */ /* 0x000fe20003800200 */
[----:B------:R-:W-:-:S11]  /*0fd0*/  PRMT R19, RZ, 0x7610, R19 ;  /* 0x00007610ff137816 */ /* 0x000fd60000000013 */
        /* <DEDUP_REMOVED lines=20> */
.L_x_21276:
[----:B------:R0:W5:Y:S01]  /*1120*/  LDG.E.U8 R19, desc[UR36][R6.64] ;  /* 0x0000002406137981 */ /* 0x000162000c1e1100 */
[----:B------:R-:W-:Y:S05]  /*1130*/  BRA `(.L_x_21278) ;  /* 0x0000000c00607947 */ /* 0x000fea0003800000 */
.L_x_21275:
        /* <DEDUP_REMOVED lines=8> */
.L_x_21280:
[----:B------:R4:W5:Y:S01]  /*11c0*/  LDG.E.U8 R19, desc[UR36][R6.64] ;  /* 0x0000002406137981 */ /* 0x000962000c1e1100 */
[----:B------:R-:W-:Y:S05]  /*11d0*/  BRA `(.L_x_21278) ;  /* 0x0000000c00387947 */ /* 0x000fea0003800000 */
.L_x_21279:
[----:B------:R0:W5:Y:S01]  /*11e0*/  LDG.E.U16 R19, desc[UR36][R6.64] ;  /* 0x0000002406137981 */ /* 0x000162000c1e1500 */
[----:B------:R-:W-:Y:S05]  /*11f0*/  BRA `(.L_x_21278) ;  /* 0x0000000c00307947 */ /* 0x000fea0003800000 */
.L_x_21274:
        /* <DEDUP_REMOVED lines=10> */
.L_x_21282:
[----:B------:R-:W2:Y:S02]  /*12a0*/  LDG.E.U16 R4, desc[UR36][R6.64] ;  /* 0x0000002406047981 */ /* 0x000ea4000c1e1500 */
[----:B--2---:R-:W-:-:S06]  /*12b0*/  HADD2.F32 R4, -RZ, R4.H0_H0 ;  /* 0x20000004ff047230 */ /* 0x004fcc0000004100 */
[----:B------:R-:W0:Y:S02]  /*12c0*/  F2I.S64.TRUNC R4, R4 ;  /* 0x0000000400047311 */ /* 0x000e24000020d900 */
[----:B0-----:R-:W-:Y:S01]  /*12d0*/  PRMT R19, R4, 0x7610, R19 ;  /* 0x0000761004137816 */ /* 0x001fe20000000013 */
[----:B------:R-:W-:Y:S06]  /*12e0*/  BRA `(.L_x_21278) ;  /* 0x0000000800f47947 */ /* 0x000fec0003800000 */
.L_x_21281:
        /* <DEDUP_REMOVED lines=10> */
.L_x_21284:
[----:B------:R-:W2:Y:S02]  /*1390*/  LDG.E.U16 R6, desc[UR36][R6.64] ;  /* 0x0000002406067981 */ /* 0x000ea4000c1e1500 */
[----:B--2---:R-:W-:-:S06]  /*13a0*/  HADD2.F32 R4, -RZ, R6.H0_H0 ;  /* 0x20000006ff047230 */ /* 0x004fcc0000004100 */
[----:B------:R-:W0:Y:S02]  /*13b0*/  F2I.S64.TRUNC R4, R4 ;  /* 0x0000000400047311 */ /* 0x000e24000020d900 */
[----:B0-----:R-:W-:Y:S01]  /*13c0*/  PRMT R19, R4, 0x7610, R19 ;  /* 0x0000761004137816 */ /* 0x001fe20000000013 */
[----:B------:R-:W-:Y:S06]  /*13d0*/  BRA `(.L_x_21278) ;  /* 0x0000000800b87947 */ /* 0x000fec0003800000 */
.L_x_21283:
[----:B------:R-:W2:Y:S02]  /*13e0*/  LDG.E.64 R4, desc[UR36][R6.64] ;  /* 0x0000002406047981 */ /* 0x000ea4000c1e1b00 */
[----:B--2---:R-:W0:Y:S02]  /*13f0*/  F2I.S64.F64.TRUNC R4, R4 ;  /* 0x0000000400047311 */ /* 0x004e24000030d900 */
[----:B0-----:R-:W-:Y:S01]  /*1400*/  PRMT R19, R4, 0x7610, R19 ;  /* 0x0000761004137816 */ /* 0x001fe20000000013 */
[----:B------:R-:W-:Y:S06]  /*1410*/  BRA `(.L_x_21278) ;  /* 0x0000000800a87947 */ /* 0x000fec0003800000 */
.L_x_21273:
        /* <DEDUP_REMOVED lines=12> */
.L_x_21287:
[----:B------:R-:W2:Y:S02]  /*14e0*/  LDG.E.64 R6, desc[UR36][R6.64] ;  /* 0x0000002406067981 */ /* 0x000ea4000c1e1b00 */
[----:B--2---:R-:W0:Y:S02]  /*14f0*/  F2I.S64.F64.TRUNC R4, R6 ;  /* 0x0000000600047311 */ /* 0x004e24000030d900 */
[----:B0-----:R-:W-:Y:S01]  /*1500*/  PRMT R19, R4, 0x7610, R19 ;  /* 0x0000761004137816 */ /* 0x001fe20000000013 */
[----:B------:R-:W-:Y:S06]  /*1510*/  BRA `(.L_x_21278) ;  /* 0x0000000800687947 */ /* 0x000fec0003800000 */
.L_x_21286:
        /* <DEDUP_REMOVED lines=27> */
.L_x_21289:
        /* <DEDUP_REMOVED lines=15> */
.L_x_21288:
[----:B------:R-:W2:Y:S02]  /*17c0*/  LDG.E.U16 R4, desc[UR36][R6.64] ;  /* 0x0000002406047981 */ /* 0x000ea4000c1e1500 */
[----:B--2---:R-:W-:-:S06]  /*17d0*/  IMAD.U32 R4, R4, 0x10000, RZ ;  /* 0x0001000004047824 */ /* 0x004fcc00078e00ff */
[----:B------:R-:W0:Y:S02]  /*17e0*/  F2I.S64.TRUNC R4, R4 ;  /* 0x0000000400047311 */ /* 0x000e24000020d900 */
[----:B0-----:R-:W-:Y:S01]  /*17f0*/  PRMT R19, R4, 0x7610, R19 ;  /* 0x0000761004137816 */ /* 0x001fe20000000013 */
[----:B------:R-:W-:Y:S06]  /*1800*/  BRA `(.L_x_21278) ;  /* 0x0000000400ac7947 */ /* 0x000fec0003800000 */
.L_x_21285:
        /* <DEDUP_REMOVED lines=10> */
.L_x_21292:
        /* <DEDUP_REMOVED lines=21> */
.L_x_21296:
[----:B------:R-:W-:Y:S05]  /*1a00*/  BSYNC.RECONVERGENT B1 ;  /* 0x0000000000017941 */ /* 0x000fea0003800200 */
.L_x_21295:
[----:B------:R-:W-:Y:S01]  /*1a10*/  IMAD.SHL.U32 R0, R0, 0x100000, RZ ;  /* 0x0010000000007824 */ /* 0x000fe200078e00ff */
[----:B------:R-:W-:-:S04]  /*1a20*/  LEA R3, R3, 0x3b800000, 0x17 ;  /* 0x3b80000003037811 */ /* 0x000fc800078eb8ff */
[----:B------:R-:W-:-:S07]  /*1a30*/  LOP3.LUT R4, R3, R0, R7, 0xfe, !PT ;  /* 0x0000000003047212 */ /* 0x000fce00078efe07 */
.L_x_21294:
[----:B------:R-:W-:Y:S05]  /*1a40*/  BSYNC.RECONVERGENT B0 ;  /* 0x0000000000007941 */ /* 0x000fea0003800200 */
.L_x_21293:
[----:B------:R-:W0:Y:S02]  /*1a50*/  F2I.S64.TRUNC R4, R4 ;  /* 0x0000000400047311 */ /* 0x000e24000020d900 */
[----:B0-----:R-:W-:Y:S01]  /*1a60*/  PRMT R19, R4, 0x7610, R19 ;  /* 0x0000761004137816 */ /* 0x001fe20000000013 */
[----:B------:R-:W-:Y:S06]  /*1a70*/  BRA `(.L_x_21278) ;  /* 0x0000000400107947 */ /* 0x000fec0003800000 */
.L_x_21291:
        /* <DEDUP_REMOVED lines=21> */
.L_x_21300:
[----:B------:R-:W-:Y:S05]  /*1bd0*/  BSYNC.RECONVERGENT B1 ;  /* 0x0000000000017941 */ /* 0x000fea0003800200 */
.L_x_21299:
[----:B------:R-:W-:Y:S01]  /*1be0*/  IMAD.SHL.U32 R0, R0, 0x200000, RZ ;  /* 0x0020000000007824 */ /* 0x000fe200078e00ff */
[----:B------:R-:W-:-:S04]  /*1bf0*/  LEA R3, R3, 0x37800000, 0x17 ;  /* 0x3780000003037811 */ /* 0x000fc800078eb8ff */
[----:B------:R-:W-:-:S07]  /*1c00*/  LOP3.LUT R4, R3, R0, R7, 0xfe, !PT ;  /* 0x0000000003047212 */ /* 0x000fce00078efe07 */
.L_x_21298:
[----:B------:R-:W-:Y:S05]  /*1c10*/  BSYNC.RECONVERGENT B0 ;  /* 0x0000000000007941 */ /* 0x000fea0003800200 */
.L_x_21297:
[----:B------:R-:W0:Y:S02]  /*1c20*/  F2I.S64.TRUNC R4, R4 ;  /* 0x0000000400047311 */ /* 0x000e24000020d900 */
[----:B0-----:R-:W-:Y:S01]  /*1c30*/  PRMT R19, R4, 0x7610, R19 ;  /* 0x0000761004137816 */ /* 0x001fe20000000013 */
[----:B------:R-:W-:Y:S06]  /*1c40*/  BRA `(.L_x_21278) ;  /* 0x00000000009c7947 */ /* 0x000fec0003800000 */
.L_x_21290:
        /* <DEDUP_REMOVED lines=14> */
.L_x_21304:
[----:B------:R-:W-:Y:S05]  /*1d30*/  BSYNC.RECONVERGENT B0 ;  /* 0x0000000000007941 */ /* 0x000fea0003800200 */
.L_x_21303:
[----:B------:R-:W0:Y:S02]  /*1d40*/  F2I.S64.TRUNC R4, R4 ;  /* 0x0000000400047311 */ /* 0x000e24000020d900 */
[----:B0-----:R-:W-:Y:S01]  /*1d50*/  PRMT R19, R4, 0x7610, R19 ;  /* 0x0000761004137816 */ /* 0x001fe20000000013 */
[----:B------:R-:W-:Y:S06]  /*1d60*/  BRA `(.L_x_21278) ;  /* 0x0000000000547947 */ /* 0x000fec0003800000 */
.L_x_21277:
        /* <DEDUP_REMOVED lines=16> */
.L_x_21305:
[----:B------:R-:W-:Y:S01]  /*1e70*/  PRMT R19, RZ, 0x7610, R19 ;  /* 0x00007610ff137816 */ /* 0x000fe20000000013 */
[----:B------:R-:W-:Y:S06]  /*1e80*/  BRA `(.L_x_21278) ;  /* 0x00000000000c7947 */ /* 0x000fec0003800000 */
.L_x_21302:
[----:B------:R1:W5:Y:S01]  /*1e90*/  LDG.E.U8 R19, desc[UR36][R6.64] ;  /* 0x0000002406137981 */ /* 0x000362000c1e1100 */
[----:B------:R-:W-:Y:S05]  /*1ea0*/  BRA `(.L_x_21278) ;  /* 0x0000000000047947 */ /* 0x000fea0003800000 */
.L_x_21301:
[----:B------:R0:W5:Y:S02]  /*1eb0*/  LDG.E.U8 R19, desc[UR36][R6.64] ;  /* 0x0000002406137981 */ /* 0x000164000c1e1100 */
.L_x_21278:
[----:B------:R-:W-:-:S07]  /*1ec0*/  VIADD R23, R23, 0x80 ;  /* 0x0000008017177836 */ /* 0x000fce0000000000 */
.L_x_21272:
[----:B------:R-:W-:Y:S05]  /*1ed0*/  BSYNC.RECONVERGENT B6 ;  /* 0x0000000000067941 */ /* 0x000fea0003800200 */
.L_x_21271:
        /* <DEDUP_REMOVED lines=23> */
.L_x_21311:
[----:B------:R0:W5:Y:S01]  /*2050*/  LDG.E.U8 R17, desc[UR36][R6.64] ;  /* 0x0000002406117981 */ /* 0x000162000c1e1100 */
[----:B------:R-:W-:Y:S05]  /*2060*/  BRA `(.L_x_21313) ;  /* 0x0000000c00607947 */ /* 0x000fea0003800000 */
.L_x_21310:
        /* <DEDUP_REMOVED lines=8> */
.L_x_21315:
[----:B------:R3:W5:Y:S01]  /*20f0*/  LDG.E.U8 R17, desc[UR36][R6.64] ;  /* 0x0000002406117981 */ /* 0x000762000c1e1100 */
[----:B------:R-:W-:Y:S05]  /*2100*/  BRA `(.L_x_21313) ;  /* 0x0000000c00387947 */ /* 0x000fea0003800000 */
.L_x_21314:
[----:B------:R0:W5:Y:S01]  /*2110*/  LDG.E.U16 R17, desc[UR36][R6.64] ;  /* 0x0000002406117981 */ /* 0x000162000c1e1500 */
[----:B------:R-:W-:Y:S05]  /*2120*/  BRA `(.L_x_21313) ;  /* 0x0000000c00307947 */ /* 0x000fea0003800000 */
.L_x_21309:
        /* <DEDUP_REMOVED lines=10> */
.L_x_21317:
[----:B------:R-:W2:Y:S02]  /*21d0*/  LDG.E.U16 R4, desc[UR36][R6.64] ;  /* 0x0000002406047981 */ /* 0x000ea4000c1e1500 */
[----:B--2---:R-:W-:-:S06]  /*21e0*/  HADD2.F32 R4, -RZ, R4.H0_H0 ;  /* 0x20000004ff047230 */ /* 0x004fcc0000004100 */
[----:B------:R-:W0:Y:S02]  /*21f0*/  F2I.S64.TRUNC R4, R4 ;  /* 0x0000000400047311 */ /* 0x000e24000020d900 */
[----:B0-----:R-:W-:Y:S01]  /*2200*/  PRMT R17, R4, 0x7610, R17 ;  /* 0x0000761004117816 */ /* 0x001fe20000000011 */
[----:B------:R-:W-:Y:S06]  /*2210*/  BRA `(.L_x_21313) ;  /* 0x0000000800f47947 */ /* 0x000fec0003800000 */
.L_x_21316:
        /* <DEDUP_REMOVED lines=10> */
.L_x_21319:
[----:B------:R-:W2:Y:S02]  /*22c0*/  LDG.E.U16 R6, desc[UR36][R6.64] ;  /* 0x0000002406067981 */ /* 0x000ea4000c1e1500 */
[----:B--2---:R-:W-:-:S06]  /*22d0*/  HADD2.F32 R4, -RZ, R6.H0_H0 ;  /* 0x20000006ff047230 */ /* 0x004fcc0000004100 */
[----:B------:R-:W0:Y:S02]  /*22e0*/  F2I.S64.TRUNC R4, R4 ;  /* 0x0000000400047311 */ /* 0x000e24000020d900 */
[----:B0-----:R-:W-:Y:S01]  /*22f0*/  PRMT R17, R4, 0x7610, R17 ;  /* 0x0000761004117816 */ /* 0x001fe20000000011 */
[----:B------:R-:W-:Y:S06]  /*2300*/  BRA `(.L_x_21313) ;  /* 0x0000000800b87947 */ /* 0x000fec0003800000 */
.L_x_21318:
[----:B------:R-:W2:Y:S02]  /*2310*/  LDG.E.64 R4, desc[UR36][R6.64] ;  /* 0x0000002406047981 */ /* 0x000ea4000c1e1b00 */
[----:B--2---:R-:W0:Y:S02]  /*2320*/  F2I.S64.F64.TRUNC R4, R4 ;  /* 0x0000000400047311 */ /* 0x004e24000030d900 */
[----:B0-----:R-:W-:Y:S01]  /*2330*/  PRMT R17, R4, 0x7610, R17 ;  /* 0x0000761004117816 */ /* 0x001fe20000000011 */
[----:B------:R-:W-:Y:S06]  /*2340*/  BRA `(.L_x_21313) ;  /* 0x0000000800a87947 */ /* 0x000fec0003800000 */
.L_x_21308:
        /* <DEDUP_REMOVED lines=12> */
.L_x_21322:
[----:B------:R-:W2:Y:S02]  /*2410*/  LDG.E.64 R6, desc[UR36][R6.64] ;  /* 0x0000002406067981 */ /* 0x000ea4000c1e1b00 */
[----:B--2---:R-:W0:Y:S02]  /*2420*/  F2I.S64.F64.TRUNC R4, R6 ;  /* 0x0000000600047311 */ /* 0x004e24000030d900 */
[----:B0-----:R-:W-:Y:S01]  /*2430*/  PRMT R17, R4, 0x7610, R17 ;  /* 0x0000761004117816 */ /* 0x001fe20000000011 */
[----:B------:R-:W-:Y:S06]  /*2440*/  BRA `(.L_x_21313) ;  /* 0x0000000800687947 */ /* 0x000fec0003800000 */
.L_x_21321:
        /* <DEDUP_REMOVED lines=27> */
.L_x_21324:
        /* <DEDUP_REMOVED lines=15> */
.L_x_21323:
[----:B------:R-:W2:Y:S02]  /*26f0*/  LDG.E.U16 R4, desc[UR36][R6.64] ;  /* 0x0000002406047981 */ /* 0x000ea4000c1e1500 */
[----:B--2---:R-:W-:-:S06]  /*2700*/  IMAD.U32 R4, R4, 0x10000, RZ ;  /* 0x0001000004047824 */ /* 0x004fcc00078e00ff */
[----:B------:R-:W0:Y:S02]  /*2710*/  F2I.S64.TRUNC R4, R4 ;  /* 0x0000000400047311 */ /* 0x000e24000020d900 */
[----:B0-----:R-:W-:Y:S01]  /*2720*/  PRMT R17, R4, 0x7610, R17 ;  /* 0x0000761004117816 */ /* 0x001fe20000000011 */
[----:B------:R-:W-:Y:S06]  /*2730*/  BRA `(.L_x_21313) ;  /* 0x0000000400ac7947 */ /* 0x000fec0003800000 */
.L_x_21320:
        /* <DEDUP_REMOVED lines=10> */
.L_x_21327:
        /* <DEDUP_REMOVED lines=21> */
.L_x_21331:
[----:B------:R-:W-:Y:S05]  /*2930*/  BSYNC.RECONVERGENT B1 ;  /* 0x0000000000017941 */ /* 0x000fea0003800200 */
.L_x_21330:
[----:B------:R-:W-:Y:S01]  /*2940*/  IMAD.SHL.U32 R0, R0, 0x100000, RZ ;  /* 0x0010000000007824 */ /* 0x000fe200078e00ff */
[----:B------:R-:W-:-:S04]  /*2950*/  LEA R3, R3, 0x3b800000, 0x17 ;  /* 0x3b80000003037811 */ /* 0x000fc800078eb8ff */
[----:B------:R-:W-:-:S07]  /*2960*/  LOP3.LUT R4, R3, R0, R7, 0xfe, !PT ;  /* 0x0000000003047212 */ /* 0x000fce00078efe07 */
.L_x_21329:
[----:B------:R-:W-:Y:S05]  /*2970*/  BSYNC.RECONVERGENT B0 ;  /* 0x0000000000007941 */ /* 0x000fea0003800200 */
.L_x_21328:
[----:B------:R-:W0:Y:S02]  /*2980*/  F2I.S64.TRUNC R4, R4 ;  /* 0x0000000400047311 */ /* 0x000e24000020d900 */
[----:B0-----:R-:W-:Y:S01]  /*2990*/  PRMT R17, R4, 0x7610, R17 ;  /* 0x0000761004117816 */ /* 0x001fe20000000011 */
[----:B------:R-:W-:Y:S06]  /*29a0*/  BRA `(.L_x_21313) ;  /* 0x0000000400107947 */ /* 0x000fec0003800000 */
.L_x_21326:
        /* <DEDUP_REMOVED lines=21> */
.L_x_21335:
[----:B------:R-:W-:Y:S05]  /*2b00*/  BSYNC.RECONVERGENT B1 ;  /* 0x0000000000017941 */ /* 0x000fea0003800200 */
.L_x_21334:
[----:B------:R-:W-:Y:S01]  /*2b10*/  IMAD.SHL.U32 R0, R0, 0x200000, RZ ;  /* 0x0020000000007824 */ /* 0x000fe200078e00ff */
[----:B------:R-:W-:-:S04]  /*2b20*/  LEA R3, R3, 0x37800000, 0x17 ;  /* 0x3780000003037811 */ /* 0x000fc800078eb8ff */
[----:B------:R-:W-:-:S07]  /*2b30*/  LOP3.LUT R4, R3, R0, R7, 0xfe, !PT ;  /* 0x0000000003047212 */ /* 0x000fce00078efe07 */
.L_x_21333:
[----:B------:R-:W-:Y:S05]  /*2b40*/  BSYNC.RECONVERGENT B0 ;  /* 0x0000000000007941 */ /* 0x000fea0003800200 */
.L_x_21332:
[----:B------:R-:W0:Y:S02]  /*2b50*/  F2I.S64.TRUNC R4, R4 ;  /* 0x0000000400047311 */ /* 0x000e24000020d900 */
[----:B0-----:R-:W-:Y:S01]  /*2b60*/  PRMT R17, R4, 0x7610, R17 ;  /* 0x0000761004117816 */ /* 0x001fe20000000011 */
[----:B------:R-:W-:Y:S06]  /*2b70*/  BRA `(.L_x_21313) ;  /* 0x00000000009c7947 */ /* 0x000fec0003800000 */
.L_x_21325:
        /* <DEDUP_REMOVED lines=14> */
.L_x_21339:
[----:B------:R-:W-:Y:S05]  /*2c60*/  BSYNC.RECONVERGENT B0 ;  /* 0x0000000000007941 */ /* 0x000fea0003800200 */
.L_x_21338:
[----:B------:R-:W0:Y:S02]  /*2c70*/  F2I.S64.TRUNC R4, R4 ;  /* 0x0000000400047311 */ /* 0x000e24000020d900 */
[----:B0-----:R-:W-:Y:S01]  /*2c80*/  PRMT R17, R4, 0x7610, R17 ;  /* 0x0000761004117816 */ /* 0x001fe20000000011 */
[----:B------:R-:W-:Y:S06]  /*2c90*/  BRA `(.L_x_21313) ;  /* 0x0000000000547947 */ /* 0x000fec0003800000 */
.L_x_21312:
        /* <DEDUP_REMOVED lines=16> */
.L_x_21340:
[----:B------:R-:W-:Y:S01]  /*2da0*/  PRMT R17, RZ, 0x7610, R17 ;  /* 0x00007610ff117816 */ /* 0x000fe20000000011 */
[----:B------:R-:W-:Y:S06]  /*2db0*/  BRA `(.L_x_21313) ;  /* 0x00000000000c7947 */ /* 0x000fec0003800000 */
.L_x_21337:
[----:B------:R2:W5:Y:S01]  /*2dc0*/  LDG.E.U8 R17, desc[UR36][R6.64] ;  /* 0x0000002406117981 */ /* 0x000562000c1e1100 */
[----:B------:R-:W-:Y:S05]  /*2dd0*/  BRA `(.L_x_21313) ;  /* 0x0000000000047947 */ /* 0x000fea0003800000 */
.L_x_21336:
[----:B------:R1:W5:Y:S02]  /*2de0*/  LDG.E.U8 R17, desc[UR36][R6.64] ;  /* 0x0000002406117981 */ /* 0x000364000c1e1100 */
.L_x_21313:
[----:B------:R-:W-:-:S07]  /*2df0*/  VIADD R23, R23, 0x80 ;  /* 0x0000008017177836 */ /* 0x000fce0000000000 */
.L_x_21307:
[----:B------:R-:W-:Y:S05]  /*2e00*/  BSYNC.RECONVERGENT B6 ;  /* 0x0000000000067941 */ /* 0x000fea0003800200 */
.L_x_21306:
        /* <DEDUP_REMOVED lines=23> */
.L_x_21346:
[----:B------:R0:W5:Y:S01]  /*2f80*/  LDG.E.U8 R18, desc[UR36][R6.64] ;  /* 0x0000002406127981 */ /* 0x000162000c1e1100 */
[----:B------:R-:W-:Y:S05]  /*2f90*/  BRA `(.L_x_21342) ;  /* 0x0000000c005c7947 */ /* 0x000fea0003800000 */
.L_x_21345:
        /* <DEDUP_REMOVED lines=8> */
.L_x_21349:
[----:B------:R0:W5:Y:S01]  /*3020*/  LDG.E.U8 R18, desc[UR36][R6.64] ;  /* 0x0000002406127981 */ /* 0x000162000c1e1100 */
[----:B------:R-:W-:Y:S05]  /*3030*/  BRA `(.L_x_21342) ;  /* 0x0000000c00347947 */ /* 0x000fea0003800000 */
.L_x_21348:
[----:B------:R0:W5:Y:S01]  /*3040*/  LDG.E.U16 R18, desc[UR36][R6.64] ;  /* 0x0000002406127981 */ /* 0x000162000c1e1500 */
[----:B------:R-:W-:Y:S05]  /*3050*/  BRA `(.L_x_21342) ;  /* 0x0000000c002c7947 */ /* 0x000fea0003800000 */
.L_x_21344:
        /* <DEDUP_REMOVED lines=10> */
.L_x_21351:
[----:B------:R-:W2:Y:S02]  /*3100*/  LDG.E.U16 R4, desc[UR36][R6.64] ;  /* 0x0000002406047981 */ /* 0x000ea4000c1e1500 */
[----:B--2---:R-:W-:-:S06]  /*3110*/  HADD2.F32 R4, -RZ, R4.H0_H0 ;  /* 0x20000004ff047230 */ /* 0x004fcc0000004100 */
[----:B------:R-:W0:Y:S02]  /*3120*/  F2I.S64.TRUNC R4, R4 ;  /* 0x0000000400047311 */ /* 0x000e24000020d900 */
[----:B0-----:R-:W-:Y:S01]  /*3130*/  PRMT R18, R4, 0x7610, R18 ;  /* 0x0000761004127816 */ /* 0x001fe20000000012 */
[----:B------:R-:W-:Y:S06]  /*3140*/  BRA `(.L_x_21342) ;  /* 0x0000000800f07947 */ /* 0x000fec0003800000 */
.L_x_21350:
        /* <DEDUP_REMOVED lines=10> */
.L_x_21353:
[----:B------:R-:W2:Y:S02]  /*31f0*/  LDG.E.U16 R6, desc[UR36][R6.64] ;  /* 0x0000002406067981 */ /* 0x000ea4000c1e1500 */
[----:B--2---:R-:W-:-:S06]  /*3200*/  HADD2.F32 R4, -RZ, R6.H0_H0 ;  /* 0x20000006ff047230 */ /* 0x004fcc0000004100 */
[----:B------:R-:W0:Y:S02]  /*3210*/  F2I.S64.TRUNC R4, R4 ;  /* 0x0000000400047311 */ /* 0x000e24000020d900 */
[----:B0-----:R-:W-:Y:S01]  /*3220*/  PRMT R18, R4, 0x7610, R18 ;  /* 0x0000761004127816 */ /* 0x001fe20000000012 */
[----:B------:R-:W-:Y:S06]  /*3230*/  BRA `(.L_x_21342) ;  /* 0x0000000800b47947 */ /* 0x000fec0003800000 */
.L_x_21352:
[----:B------:R-:W2:Y:S02]  /*3240*/  LDG.E.64 R4, desc[UR36][R6.64] ;  /* 0x0000002406047981 */ /* 0x000ea4000c1e1b00 */
[----:B--2---:R-:W0:Y:S02]  /*3250*/  F2I.S64.F64.TRUNC R4, R4 ;  /* 0x0000000400047311 */ /* 0x004e24000030d900 */
[----:B0-----:R-:W-:Y:S01]  /*3260*/  PRMT R18, R4, 0x7610, R18 ;  /* 0x0000761004127816 */ /* 0x001fe20000000012 */
[----:B------:R-:W-:Y:S06]  /*3270*/  BRA `(.L_x_21342) ;  /* 0x0000000800a47947 */ /* 0x000fec0003800000 */
.L_x_21343:
        /* <DEDUP_REMOVED lines=12> */
.L_x_21356:
[----:B------:R-:W2:Y:S02]  /*3340*/  LDG.E.64 R6, desc[UR36][R6.64] ;  /* 0x0000002406067981 */ /* 0x000ea4000c1e1b00 */
[----:B--2---:R-:W0:Y:S02]  /*3350*/  F2I.S64.F64.TRUNC R4, R6 ;  /* 0x0000000600047311 */ /* 0x004e24000030d900 */
[----:B0-----:R-:W-:Y:S01]  /*3360*/  PRMT R18, R4, 0x7610, R18 ;  /* 0x0000761004127816 */ /* 0x001fe20000000012 */
[----:B------:R-:W-:Y:S06]  /*3370*/  BRA `(.L_x_21342) ;  /* 0x0000000800647947 */ /* 0x000fec0003800000 */
.L_x_21355:
        /* <DEDUP_REMOVED lines=27> */
.L_x_21358:
        /* <DEDUP_REMOVED lines=15> */
.L_x_21357:
[----:B------:R-:W2:Y:S02]  /*3620*/  LDG.E.U16 R4, desc[UR36][R6.64] ;  /* 0x0000002406047981 */ /* 0x000ea4000c1e1500 */
[----:B--2---:R-:W-:-:S06]  /*3630*/  IMAD.U32 R4, R4, 0x10000, RZ ;  /* 0x0001000004047824 */ /* 0x004fcc00078e00ff */
[----:B------:R-:W0:Y:S02]  /*3640*/  F2I.S64.TRUNC R4, R4 ;  /* 0x0000000400047311 */ /* 0x000e24000020d900 */
[----:B0-----:R-:W-:Y:S01]  /*3650*/  PRMT R18, R4, 0x7610, R18 ;  /* 0x0000761004127816 */ /* 0x001fe20000000012 */
[----:B------:R-:W-:Y:S06]  /*3660*/  BRA `(.L_x_21342) ;  /* 0x0000000400a87947 */ /* 0x000fec0003800000 */
.L_x_21354:
        /* <DEDUP_REMOVED lines=10> */
.L_x_21361:
        /* <DEDUP_REMOVED lines=21> */
.L_x_21365:
[----:B------:R-:W-:Y:S05]  /*3860*/  BSYNC.RECONVERGENT B1 ;  /* 0x0000000000017941 */ /* 0x000fea0003800200 */
.L_x_21364:
[----:B------:R-:W-:Y:S01]  /*3870*/  IMAD.SHL.U32 R0, R0, 0x100000, RZ ;  /* 0x0010000000007824 */ /* 0x000fe200078e00ff */
[----:B------:R-:W-:-:S04]  /*3880*/  LEA R3, R3, 0x3b800000, 0x17 ;  /* 0x3b80000003037811 */ /* 0x000fc800078eb8ff */
[----:B------:R-:W-:-:S07]  /*3890*/  LOP3.LUT R4, R3, R0, R7, 0xfe, !PT ;  /* 0x0000000003047212 */ /* 0x000fce00078efe07 */
.L_x_21363:
[----:B------:R-:W-:Y:S05]  /*38a0*/  BSYNC.RECONVERGENT B0 ;  /* 0x0000000000007941 */ /* 0x000fea0003800200 */
.L_x_21362:
[----:B------:R-:W0:Y:S02]  /*38b0*/  F2I.S64.TRUNC R4, R4 ;  /* 0x0000000400047311 */ /* 0x000e24000020d900 */
[----:B0-----:R-:W-:Y:S01]  /*38c0*/  PRMT R18, R4, 0x7610, R18 ;  /* 0x0000761004127816 */ /* 0x001fe20000000012 */
[----:B------:R-:W-:Y:S06]  /*38d0*/  BRA `(.L_x_21342) ;  /* 0x00000004000c7947 */ /* 0x000fec0003800000 */
.L_x_21360:
        /* <DEDUP_REMOVED lines=21> */
.L_x_21369:
[----:B------:R-:W-:Y:S05]  /*3a30*/  BSYNC.RECONVERGENT B1 ;  /* 0x0000000000017941 */ /* 0x000fea0003800200 */
.L_x_21368:
[----:B------:R-:W-:Y:S01]  /*3a40*/  IMAD.SHL.U32 R0, R0, 0x200000, RZ ;  /* 0x0020000000007824 */ /* 0x000fe200078e00ff */
[----:B------:R-:W-:-:S04]  /*3a50*/  LEA R3, R3, 0x37800000, 0x17 ;  /* 0x3780000003037811 */ /* 0x000fc800078eb8ff */
[----:B------:R-:W-:-:S07]  /*3a60*/  LOP3.LUT R4, R3, R0, R7, 0xfe, !PT ;  /* 0x0000000003047212 */ /* 0x000fce00078efe07 */
.L_x_21367:
[----:B------:R-:W-:Y:S05]  /*3a70*/  BSYNC.RECONVERGENT B0 ;  /* 0x0000000000007941 */ /* 0x000fea0003800200 */
.L_x_21366:
[----:B------:R-:W0:Y:S02]  /*3a80*/  F2I.S64.TRUNC R4, R4 ;  /* 0x0000000400047311 */ /* 0x000e24000020d900 */
[----:B0-----:R-:W-:Y:S01]  /*3a90*/  PRMT R18, R4, 0x7610, R18 ;  /* 0x0000761004127816 */ /* 0x001fe20000000012 */
[----:B------:R-:W-:Y:S06]  /*3aa0*/  BRA `(.L_x_21342) ;  /* 0x0000000000987947 */ /* 0x000fec0003800000 */
.L_x_21359:
        /* <DEDUP_REMOVED lines=14> */
.L_x_21373:
[----:B------:R-:W-:Y:S05]  /*3b90*/  BSYNC.RECONVERGENT B0 ;  /* 0x0000000000007941 */ /* 0x000fea0003800200 */
.L_x_21372:
[----:B------:R-:W0:Y:S02]  /*3ba0*/  F2I.S64.TRUNC R4, R4 ;  /* 0x0000000400047311 */ /* 0x000e24000020d900 */
[----:B0-----:R-:W-:Y:S01]  /*3bb0*/  PRMT R18, R4, 0x7610, R18 ;  /* 0x0000761004127816 */ /* 0x001fe20000000012 */
[----:B------:R-:W-:Y:S06]  /*3bc0*/  BRA `(.L_x_21342) ;  /* 0x0000000000507947 */ /* 0x000fec0003800000 */
.L_x_21347:
        /* <DEDUP_REMOVED lines=16> */
.L_x_21374:
[----:B------:R-:W-:Y:S05]  /*3cd0*/  BRA `(.L_x_21342) ;  /* 0x00000000000c7947 */ /* 0x000fea0003800000 */
.L_x_21371:
[----:B------:R0:W5:Y:S01]  /*3ce0*/  LDG.E.U8 R18, desc[UR36][R6.64] ;  /* 0x0000002406127981 */ /* 0x000162000c1e1100 */
[----:B------:R-:W-:Y:S05]  /*3cf0*/  BRA `(.L_x_21342) ;  /* 0x0000000000047947 */ /* 0x000fea0003800000 */
.L_x_21370:
[----:B------:R0:W5:Y:S02]  /*3d00*/  LDG.E.U8 R18, desc[UR36][R6.64] ;  /* 0x0000002406127981 */ /* 0x000164000c1e1100 */
.L_x_21342:
[----:B------:R-:W-:Y:S05]  /*3d10*/  BSYNC.RECONVERGENT B6 ;  /* 0x0000000000067941 */ /* 0x000fea0003800200 */
.L_x_21341:
[----:B------:R-:W0:Y:S01]  /*3d20*/  LDC.U8 R0, c[0x0][0x385] ;  /* 0x0000e140ff007b82 */ /* 0x000e220000000000 */
[----:B------:R-:W-:Y:S01]  /*3d30*/  ISETP.GE.AND P0, PT, R25, R16, PT ;  /* 0x000000101900720c */ /* 0x000fe20003f06270 */
[----:B------:R-:W-:-:S12]  /*3d40*/  BSSY.RECONVERGENT B0, `(.L_x_21375) ;  /* 0x0000006000007945 */ /* 0x000fd80003800200 */
[----:B------:R-:W-:Y:S05]  /*3d50*/  @P0 BRA `(.L_x_21376) ;  /* 0x0000000000100947 */ /* 0x000fea0003800000 */
[----:B-----5:R-:W-:Y:S02]  /*3d60*/  LOP3.LUT R8, R22, 0xff, RZ, 0xc0, !PT ;  /* 0x000000ff16087812 */ /* 0x020fe400078ec0ff */
[----:B------:R-:W-:-:S07]  /*3d70*/  MOV R10, 0x3d90 ;  /* 0x00003d90000a7802 */ /* 0x000fce0000000f00 */
[----:B01234-:R-:W-:Y:S05]  /*3d80*/  CALL.REL.NOINC `($__internal_61_$__cuda_sm20_div_u16) ;  /* 0x0000003c00cc7944 */ /* 0x01ffea0003c00000 */
[----:B------:R-:W-:-:S07]  /*3d90*/  IMAD.MOV.U32 R3, RZ, RZ, R9 ;  /* 0x000000ffff037224 */ /* 0x000fce00078e0009 */
.L_x_21376:
[----:B------:R-:W-:Y:S05]  /*3da0*/  BSYNC.RECONVERGENT B0 ;  /* 0x0000000000007941 */ /* 0x000fea0003800200 */
.L_x_21375:
[----:B------:R-:W-:Y:S01]  /*3db0*/  VIADD R23, R25, 0x80 ;  /* 0x0000008019177836 */ /* 0x000fe20000000000 */
[----:B------:R-:W-:Y:S04]  /*3dc0*/  BSSY.RECONVERGENT B0, `(.L_x_21377) ;  /* 0x0000007000007945 */ /* 0x000fe80003800200 */
[----:B------:R-:W-:-:S13]  /*3dd0*/  ISETP.GE.AND P0, PT, R23, R16, PT ;  /* 0x000000101700720c */ /* 0x000fda0003f06270 */
[----:B------:R-:W-:Y:S05]  /*3de0*/  @P0 BRA `(.L_x_21378) ;  /* 0x0000000000100947 */ /* 0x000fea0003800000 */
[----:B-----5:R-:W-:Y:S02]  /*3df0*/  LOP3.LUT R8, R19, 0xff, RZ, 0xc0, !PT ;  /* 0x000000ff13087812 */ /* 0x020fe400078ec0ff */
[----:B------:R-:W-:-:S07]  /*3e00*/  MOV R10, 0x3e20 ;  /* 0x00003e20000a7802 */ /* 0x000fce0000000f00 */
[----:B01234-:R-:W-:Y:S05]  /*3e10*/  CALL.REL.NOINC `($__internal_61_$__cuda_sm20_div_u16) ;  /* 0x0000003c00a87944 */ /* 0x01ffea0003c00000 */
[----:B------:R-:W-:-:S07]  /*3e20*/  IMAD.MOV.U32 R22, RZ, RZ, R9 ;  /* 0x000000ffff167224 */ /* 0x000fce00078e0009 */
.L_x_21378:
[----:B------:R-:W-:Y:S05]  /*3e30*/  BSYNC.RECONVERGENT B0 ;  /* 0x0000000000007941 */ /* 0x000fea0003800200 */
.L_x_21377:
        /* <DEDUP_REMOVED lines=8> */
.L_x_21380:
[----:B------:R-:W-:Y:S05]  /*3ec0*/  BSYNC.RECONVERGENT B0 ;  /* 0x0000000000007941 */ /* 0x000fea0003800200 */
.L_x_21379:
        /* <DEDUP_REMOVED lines=8> */
.L_x_21382:
[----:B------:R-:W-:Y:S05]  /*3f50*/  BSYNC.RECONVERGENT B0 ;  /* 0x0000000000007941 */ /* 0x000fea0003800200 */
.L_x_21381:
[----:B-----5:R-:W0:Y:S01]  /*3f60*/  LDC.U8 R19, c[0x0][0x3a4] ;  /* 0x0000e900ff137b82 */ /* 0x020e220000000000 */
[----:B------:R-:W-:Y:S01]  /*3f70*/  ISETP.GE.AND P0, PT, R25, R16, PT ;  /* 0x000000101900720c */ /* 0x000fe20003f06270 */
[----:B------:R-:W-:Y:S04]  /*3f80*/  BSSY.RECONVERGENT B8, `(.L_x_21383) ;  /* 0x00002e7000087945 */ /* 0x000fe80003800200 */
[----:B------:R-:W-:Y:S08]  /*3f90*/  BSSY.RELIABLE B7, `(.L_x_21384) ;  /* 0x00001f9000077945 */ /* 0x000ff00003800100 */
[----:B------:R-:W-:Y:S05]  /*3fa0*/  @P0 BRA `(.L_x_21385) ;  /* 0x0000001c00d00947 */ /* 0x000fea0003800000 */
[----:B------:R-:W5:Y:S01]  /*3fb0*/  LDCU UR4, c[0x0][0x3a8] ;  /* 0x00007500ff0477ac */ /* 0x000f620008000800 */
[----:B------:R-:W1:Y:S01]  /*3fc0*/  LDC.64 R8, c[0x0][0x388] ;  /* 0x0000e200ff087b82 */ /* 0x000e620000000a00 */
[----:B0-----:R-:W-:Y:S01]  /*3fd0*/  IMAD R0, R2, 0x200, R25 ;  /* 0x0000020002007824 */ /* 0x001fe200078e0219 */
[----:B------:R-:W-:Y:S01]  /*3fe0*/  PRMT R4, R19, 0x9910, RZ ;  /* 0x0000991013047816 */ /* 0x000fe200000000ff */
        /* <DEDUP_REMOVED lines=18> */
.L_x_21390:
[----:B------:R0:W-:Y:S01]  /*4110*/  STG.E.U8 desc[UR36][R8.64], R3 ;  /* 0x0000000308007986 */ /* 0x0001e2000c101124 */
[----:B------:R-:W-:Y:S01]  /*4120*/  IMAD.MOV.U32 R25, RZ, RZ, R23 ;  /* 0x000000ffff197224 */ /* 0x000fe200078e0017 */
[----:B------:R-:W-:Y:S06]  /*4130*/  BRA `(.L_x_21392) ;  /* 0x0000000c00ac7947 */ /* 0x000fec0003800000 */
.L_x_21389:
        /* <DEDUP_REMOVED lines=11> */
.L_x_21394:
[----:B------:R-:W-:Y:S01]  /*41f0*/  LOP3.LUT R3, R3, 0xff, RZ, 0xc0, !PT ;  /* 0x000000ff03037812 */ /* 0x000fe200078ec0ff */
[----:B------:R-:W-:-:S04]  /*4200*/  IMAD.MOV.U32 R25, RZ, RZ, R23 ;  /* 0x000000ffff197224 */ /* 0x000fc800078e0017 */
[----:B------:R0:W-:Y:S01]  /*4210*/  STG.E desc[UR36][R8.64], R3 ;  /* 0x0000000308007986 */ /* 0x0001e2000c101924 */
[----:B------:R-:W-:Y:S05]  /*4220*/  BRA `(.L_x_21392) ;  /* 0x0000000c00707947 */ /* 0x000fea0003800000 */
.L_x_21393:
[----:B------:R-:W-:Y:S01]  /*4230*/  LOP3.LUT R3, R3, 0xff, RZ, 0xc0, !PT ;  /* 0x000000ff03037812 */ /* 0x000fe200078ec0ff */
[----:B------:R-:W-:-:S04]  /*4240*/  IMAD.MOV.U32 R25, RZ, RZ, R23 ;  /* 0x000000ffff197224 */ /* 0x000fc800078e0017 */
[----:B------:R0:W-:Y:S01]  /*4250*/  STG.E.U16 desc[UR36][R8.64], R3 ;  /* 0x0000000308007986 */ /* 0x0001e2000c101524 */
[----:B------:R-:W-:Y:S05]  /*4260*/  BRA `(.L_x_21392) ;  /* 0x0000000c00607947 */ /* 0x000fea0003800000 */
.L_x_21388:
        /* <DEDUP_REMOVED lines=11> */
.L_x_21396:
[----:B------:R-:W-:Y:S01]  /*4320*/  LOP3.LUT R3, R3, 0xff, RZ, 0xc0, !PT ;  /* 0x000000ff03037812 */ /* 0x000fe200078ec0ff */
[----:B------:R-:W-:-:S03]  /*4330*/  IMAD.MOV.U32 R25, RZ, RZ, R23 ;  /* 0x000000ffff197224 */ /* 0x000fc600078e0017 */
[----:B------:R-:W0:Y:S02]  /*4340*/  I2F.U16 R0, R3 ;  /* 0x0000000300007306 */ /* 0x000e240000101000 */
[----:B0-----:R-:W-:-:S05]  /*4350*/  F2FP.F16.F32.PACK_AB R0, RZ, R0 ;  /* 0x00000000ff00723e */ /* 0x001fca00000000ff */
[----:B------:R0:W-:Y:S01]  /*4360*/  STG.E.U16 desc[UR36][R8.64], R0 ;  /* 0x0000000008007986 */ /* 0x0001e2000c101524 */
[----:B------:R-:W-:Y:S05]  /*4370*/  BRA `(.L_x_21392) ;  /* 0x0000000c001c7947 */ /* 0x000fea0003800000 */
.L_x_21395:
        /* <DEDUP_REMOVED lines=12> */
.L_x_21398:
[----:B------:R-:W-:Y:S01]  /*4440*/  LOP3.LUT R3, R3, 0xff, RZ, 0xc0, !PT ;  /* 0x000000ff03037812 */ /* 0x000fe200078ec0ff */
[----:B------:R-:W-:-:S05]  /*4450*/  IMAD.MOV.U32 R25, RZ, RZ, R23 ;  /* 0x000000ffff197224 */ /* 0x000fca00078e0017 */
[----:B------:R-:W0:Y:S02]  /*4460*/  I2F.U16 R3, R3 ;  /* 0x0000000300037306 */ /* 0x000e240000101000 */
[----:B0-----:R-:W-:-:S04]  /*4470*/  F2FP.F16.F32.PACK_AB R3, RZ, R3 ;  /* 0x00000003ff03723e */ /* 0x001fc800000000ff */
[----:B------:R-:W-:-:S05]  /*4480*/  PRMT R3, R3, 0x5410, RZ ;  /* 0x0000541003037816 */ /* 0x000fca00000000ff */
[----:B------:R0:W-:Y:S01]  /*4490*/  STG.E desc[UR36][R8.64], R3 ;  /* 0x0000000308007986 */ /* 0x0001e2000c101924 */
[----:B------:R-:W-:Y:S05]  /*44a0*/  BRA `(.L_x_21392) ;  /* 0x0000000800d07947 */ /* 0x000fea0003800000 */
.L_x_21397:
[----:B------:R-:W-:Y:S01]  /*44b0*/  LOP3.LUT R4, R3, 0xff, RZ, 0xc0, !PT ;  /* 0x000000ff03047812 */ /* 0x000fe200078ec0ff */
[----:B------:R-:W-:-:S05]  /*44c0*/  IMAD.MOV.U32 R25, RZ, RZ, R23 ;  /* 0x000000ffff197224 */ /* 0x000fca00078e0017 */
[----:B------:R-:W0:Y:S02]  /*44d0*/  I2F.F64.U16 R4, R4 ;  /* 0x0000000400047312 */ /* 0x000e240000101800 */
[----:B0-----:R0:W-:Y:S01]  /*44e0*/  STG.E.64 desc[UR36][R8.64], R4 ;  /* 0x0000000408007986 */ /* 0x0011e2000c101b24 */
[----:B------:R-:W-:Y:S05]  /*44f0*/  BRA `(.L_x_21392) ;  /* 0x0000000800bc7947 */ /* 0x000fea0003800000 */
.L_x_21387:
        /* <DEDUP_REMOVED lines=13> */
.L_x_21401:
[----:B------:R-:W-:Y:S02]  /*45d0*/  LOP3.LUT R4, R3, 0xff, RZ, 0xc0, !PT ;  /* 0x000000ff03047812 */ /* 0x000fe400078ec0ff */
[----:B--234-:R-:W-:Y:S01]  /*45e0*/  CS2R R6, SRZ ;  /* 0x0000000000067805 */ /* 0x01cfe2000001ff00 */
[----:B------:R-:W-:-:S03]  /*45f0*/  IMAD.MOV.U32 R25, RZ, RZ, R23 ;  /* 0x000000ffff197224 */ /* 0x000fc600078e0017 */
[----:B------:R-:W0:Y:S02]  /*4600*/  I2F.F64.U16 R4, R4 ;  /* 0x0000000400047312 */ /* 0x000e240000101800 */
[----:B0-----:R0:W-:Y:S01]  /*4610*/  STG.E.128 desc[UR36][R8.64], R4 ;  /* 0x0000000408007986 */ /* 0x0011e2000c101d24 */
[----:B------:R-:W-:Y:S05]  /*4620*/  BRA `(.L_x_21392) ;  /* 0x0000000800707947 */ /* 0x000fea0003800000 */
.L_x_21400:
        /* <DEDUP_REMOVED lines=18> */
.L_x_21405:
[----:B------:R-:W-:Y:S05]  /*4750*/  BSYNC.RECONVERGENT B0 ;  /* 0x0000000000007941 */ /* 0x000fea0003800200 */
.L_x_21404:
[----:B------:R0:W-:Y:S01]  /*4760*/  STG.E.U8 desc[UR36][R8.64], R3 ;  /* 0x0000000308007986 */ /* 0x0001e2000c101124 */
[----:B------:R-:W-:Y:S01]  /*4770*/  IMAD.MOV.U32 R25, RZ, RZ, R23 ;  /* 0x000000ffff197224 */ /* 0x000fe200078e0017 */
[----:B------:R-:W-:Y:S06]  /*4780*/  BRA `(.L_x_21392) ;  /* 0x0000000800187947 */ /* 0x000fec0003800000 */
.L_x_21403:
        /* <DEDUP_REMOVED lines=20> */
.L_x_21402:
[----:B------:R-:W-:Y:S01]  /*48d0*/  LOP3.LUT R3, R3, 0xff, RZ, 0xc0, !PT ;  /* 0x000000ff03037812 */ /* 0x000fe200078ec0ff */
[----:B------:R-:W-:-:S03]  /*48e0*/  IMAD.MOV.U32 R25, RZ, RZ, R23 ;  /* 0x000000ffff197224 */ /* 0x000fc600078e0017 */
[----:B------:R-:W0:Y:S02]  /*48f0*/  I2F.U16 R0, R3 ;  /* 0x0000000300007306 */ /* 0x000e240000101000 */
[----:B0-----:R-:W-:-:S05]  /*4900*/  F2FP.BF16.F32.PACK_AB R0, RZ, R0 ;  /* 0x00000000ff00723e */ /* 0x001fca00000010ff */
[----:B------:R0:W-:Y:S01]  /*4910*/  STG.E.U16 desc[UR36][R8.64], R0 ;  /* 0x0000000008007986 */ /* 0x0001e2000c101524 */
[----:B------:R-:W-:Y:S05]  /*4920*/  BRA `(.L_x_21392) ;  /* 0x0000000400b07947 */ /* 0x000fea0003800000 */
.L_x_21399:
        /* <DEDUP_REMOVED lines=12> */
.L_x_21408:
        /* <DEDUP_REMOVED lines=13> */
.L_x_21411:
[----:B------:R-:W-:-:S04]  /*4ac0*/  SHF.R.U32.HI R0, RZ, 0x14, R3 ;  /* 0x00000014ff007819 */ /* 0x000fc80000011603 */
[----:B------:R-:W-:-:S04]  /*4ad0*/  LOP3.LUT R0, R0, 0x1, RZ, 0xc0, !PT ;  /* 0x0000000100007812 */ /* 0x000fc800078ec0ff */
[----:B------:R-:W-:-:S04]  /*4ae0*/  IADD3 R0, PT, PT, R3, 0x487ffff, R0 ;  /* 0x0487ffff03007810 */ /* 0x000fc80007ffe000 */
[----:B------:R-:W-:-:S04]  /*4af0*/  SHF.R.U32.HI R0, RZ, 0x14, R0 ;  /* 0x00000014ff007819 */ /* 0x000fc80000011600 */
[----:B------:R-:W-:-:S07]  /*4b00*/  LOP3.LUT R0, R0, 0xff, RZ, 0xc0, !PT ;  /* 0x000000ff00007812 */ /* 0x000fce00078ec0ff */
.L_x_21412:
[----:B------:R-:W-:-:S07]  /*4b10*/  PRMT R4, R0, 0x7610, R4 ;  /* 0x0000761000047816 */ /* 0x000fce0000000004 */
.L_x_21410:
[----:B------:R-:W-:Y:S05]  /*4b20*/  BSYNC.RECONVERGENT B0 ;  /* 0x0000000000007941 */ /* 0x000fea0003800200 */
.L_x_21409:
[----:B------:R0:W-:Y:S01]  /*4b30*/  STG.E.U8 desc[UR36][R8.64], R4 ;  /* 0x0000000408007986 */ /* 0x0001e2000c101124 */
[----:B------:R-:W-:Y:S01]  /*4b40*/  IMAD.MOV.U32 R25, RZ, RZ, R23 ;  /* 0x000000ffff197224 */ /* 0x000fe200078e0017 */
[----:B------:R-:W-:Y:S06]  /*4b50*/  BRA `(.L_x_21392) ;  /* 0x0000000400247947 */ /* 0x000fec0003800000 */
.L_x_21407:
        /* <DEDUP_REMOVED lines=13> */
.L_x_21415:
[----:B------:R-:W-:-:S04]  /*4c30*/  SHF.R.U32.HI R0, RZ, 0x15, R3 ;  /* 0x00000015ff007819 */ /* 0x000fc80000011603 */
[----:B------:R-:W-:-:S04]  /*4c40*/  LOP3.LUT R0, R0, 0x1, RZ, 0xc0, !PT ;  /* 0x0000000100007812 */ /* 0x000fc800078ec0ff */
[----:B------:R-:W-:-:S04]  /*4c50*/  IADD3 R0, PT, PT, R3, 0x88fffff, R0 ;  /* 0x088fffff03007810 */ /* 0x000fc80007ffe000 */
[----:B------:R-:W-:-:S04]  /*4c60*/  SHF.R.U32.HI R0, RZ, 0x15, R0 ;  /* 0x00000015ff007819 */ /* 0x000fc80000011600 */
[----:B------:R-:W-:-:S07]  /*4c70*/  LOP3.LUT R0, R0, 0xff, RZ, 0xc0, !PT ;  /* 0x000000ff00007812 */ /* 0x000fce00078ec0ff */
.L_x_21416:
[----:B------:R-:W-:-:S07]  /*4c80*/  PRMT R4, R0, 0x7610, R4 ;  /* 0x0000761000047816 */ /* 0x000fce0000000004 */
.L_x_21414:
[----:B------:R-:W-:Y:S05]  /*4c90*/  BSYNC.RECONVERGENT B0 ;  /* 0x0000000000007941 */ /* 0x000fea0003800200 */
.L_x_21413:
[----:B------:R0:W-:Y:S01]  /*4ca0*/  STG.E.U8 desc[UR36][R8.64], R4 ;  /* 0x0000000408007986 */ /* 0x0001e2000c101124 */
[----:B------:R-:W-:Y:S01]  /*4cb0*/  IMAD.MOV.U32 R25, RZ, RZ, R23 ;  /* 0x000000ffff197224 */ /* 0x000fe200078e0017 */
[----:B------:R-:W-:Y:S06]  /*4cc0*/  BRA `(.L_x_21392) ;  /* 0x0000000000c87947 */ /* 0x000fec0003800000 */
.L_x_21406:
[----:B------:R-:W-:-:S13]  /*4cd0*/  ISETP.NE.AND P0, PT, R0, 0x1c, PT ;  /* 0x0000001c0000780c */ /* 0x000fda0003f05270 */
[----:B------:R-:W-:Y:S05]  /*4ce0*/  @!P0 BRA `(.L_x_21417) ;  /* 0x0000000000b48947 */ /* 0x000fea0003800000 */
[----:B------:R-:W-:-:S13]  /*4cf0*/  ISETP.NE.AND P0, PT, R0, 0x1d, PT ;  /* 0x0000001d0000780c */ /* 0x000fda0003f05270 */
[----:B------:R-:W-:Y:S05]  /*4d00*/  @!P0 BRA `(.L_x_21418) ;  /* 0x0000000000988947 */ /* 0x000fea0003800000 */
[----:B------:R-:W-:-:S13]  /*4d10*/  ISETP.NE.AND P0, PT, R0, 0x2c, PT ;  /* 0x0000002c0000780c */ /* 0x000fda0003f05270 */
[----:B------:R-:W-:Y:S05]  /*4d20*/  @!P0 BRA `(.L_x_21419) ;  /* 0x0000000000488947 */ /* 0x000fea0003800000 */
.L_x_21391:
        /* <DEDUP_REMOVED lines=16> */
.L_x_21420:
[----:B------:R-:W-:Y:S01]  /*4e30*/  IMAD.MOV.U32 R25, RZ, RZ, R23 ;  /* 0x000000ffff197224 */ /* 0x000fe200078e0017 */
[----:B------:R-:W-:Y:S06]  /*4e40*/  BRA `(.L_x_21392) ;  /* 0x0000000000687947 */ /* 0x000fec0003800000 */
.L_x_21419:
        /* <DEDUP_REMOVED lines=18> */
.L_x_21418:
[----:B------:R-:W-:Y:S01]  /*4f70*/  LOP3.LUT R4, R3, 0xff, RZ, 0xc0, !PT ;  /* 0x000000ff03047812 */ /* 0x000fe200078ec0ff */
[----:B------:R-:W-:Y:S02]  /*4f80*/  IMAD.MOV.U32 R5, RZ, RZ, RZ ;  /* 0x000000ffff057224 */ /* 0x000fe400078e00ff */
[----:B------:R-:W-:-:S03]  /*4f90*/  IMAD.MOV.U32 R25, RZ, RZ, R23 ;  /* 0x000000ffff197224 */ /* 0x000fc600078e0017 */
[----:B------:R0:W-:Y:S01]  /*4fa0*/  STG.E.64 desc[UR36][R8.64], R4 ;  /* 0x0000000408007986 */ /* 0x0001e2000c101b24 */
[----:B------:R-:W-:Y:S05]  /*4fb0*/  BRA `(.L_x_21392) ;  /* 0x00000000000c7947 */ /* 0x000fea0003800000 */
.L_x_21417:
[----:B------:R-:W-:Y:S01]  /*4fc0*/  LOP3.LUT R3, R3, 0xff, RZ, 0xc0, !PT ;  /* 0x000000ff03037812 */ /* 0x000fe200078ec0ff */
[----:B------:R-:W-:-:S04]  /*4fd0*/  IMAD.MOV.U32 R25, RZ, RZ, R23 ;  /* 0x000000ffff197224 */ /* 0x000fc800078e0017 */
[----:B------:R0:W-:Y:S03]  /*4fe0*/  STG.E desc[UR36][R8.64], R3 ;  /* 0x0000000308007986 */ /* 0x0001e6000c101924 */
.L_x_21392:
[----:B------:R-:W-:Y:S05]  /*4ff0*/  BSYNC.RECONVERGENT B6 ;  /* 0x0000000000067941 */ /* 0x000fea0003800200 */
.L_x_21386:
        /* <DEDUP_REMOVED lines=24> */
.L_x_21426:
[----:B------:R0:W-:Y:S01]  /*5180*/  STG.E.U8 desc[UR36][R8.64], R22 ;  /* 0x0000001608007986 */ /* 0x0001e2000c101124 */
[----:B------:R-:W-:Y:S05]  /*5190*/  BRA `(.L_x_21428) ;  /* 0x0000000c004c7947 */ /* 0x000fea0003800000 */
.L_x_21425:
        /* <DEDUP_REMOVED lines=10> */
.L_x_21430:
[----:B------:R-:W-:-:S05]  /*5240*/  LOP3.LUT R3, R22, 0xff, RZ, 0xc0, !PT ;  /* 0x000000ff16037812 */ /* 0x000fca00078ec0ff */
[----:B------:R0:W-:Y:S01]  /*5250*/  STG.E desc[UR36][R8.64], R3 ;  /* 0x0000000308007986 */ /* 0x0001e2000c101924 */
[----:B------:R-:W-:Y:S05]  /*5260*/  BRA `(.L_x_21428) ;  /* 0x0000000c00187947 */ /* 0x000fea0003800000 */
.L_x_21429:
[----:B------:R-:W-:-:S05]  /*5270*/  LOP3.LUT R3, R22, 0xff, RZ, 0xc0, !PT ;  /* 0x000000ff16037812 */ /* 0x000fca00078ec0ff */
[----:B------:R0:W-:Y:S01]  /*5280*/  STG.E.U16 desc[UR36][R8.64], R3 ;  /* 0x0000000308007986 */ /* 0x0001e2000c101524 */
[----:B------:R-:W-:Y:S05]  /*5290*/  BRA `(.L_x_21428) ;  /* 0x0000000c000c7947 */ /* 0x000fea0003800000 */
.L_x_21424:
        /* <DEDUP_REMOVED lines=10> */
.L_x_21432:
[----:B------:R-:W-:-:S04]  /*5340*/  LOP3.LUT R22, R22, 0xff, RZ, 0xc0, !PT ;  /* 0x000000ff16167812 */ /* 0x000fc800078ec0ff */
[----:B------:R-:W0:Y:S02]  /*5350*/  I2F.U16 R0, R22 ;  /* 0x0000001600007306 */ /* 0x000e240000101000 */
[----:B0-----:R-:W-:-:S05]  /*5360*/  F2FP.F16.F32.PACK_AB R0, RZ, R0 ;  /* 0x00000000ff00723e */ /* 0x001fca00000000ff */
[----:B------:R0:W-:Y:S01]  /*5370*/  STG.E.U16 desc[UR36][R8.64], R0 ;  /* 0x0000000008007986 */ /* 0x0001e2000c101524 */
[----:B------:R-:W-:Y:S05]  /*5380*/  BRA `(.L_x_21428) ;  /* 0x0000000800d07947 */ /* 0x000fea0003800000 */
.L_x_21431:
        /* <DEDUP_REMOVED lines=11> */
.L_x_21434:
[----:B------:R-:W-:-:S06]  /*5440*/  LOP3.LUT R22, R22, 0xff, RZ, 0xc0, !PT ;  /* 0x000000ff16167812 */ /* 0x000fcc00078ec0ff */
[----:B------:R-:W0:Y:S02]  /*5450*/  I2F.U16 R22, R22 ;  /* 0x0000001600167306 */ /* 0x000e240000101000 */
[----:B0-----:R-:W-:-:S04]  /*5460*/  F2FP.F16.F32.PACK_AB R3, RZ, R22 ;  /* 0x00000016ff03723e */ /* 0x001fc800000000ff */
[----:B------:R-:W-:-:S05]  /*5470*/  PRMT R3, R3, 0x5410, RZ ;  /* 0x0000541003037816 */ /* 0x000fca00000000ff */
[----:B------:R0:W-:Y:S01]  /*5480*/  STG.E desc[UR36][R8.64], R3 ;  /* 0x0000000308007986 */ /* 0x0001e2000c101924 */
[----:B------:R-:W-:Y:S05]  /*5490*/  BRA `(.L_x_21428) ;  /* 0x00000008008c7947 */ /* 0x000fea0003800000 */
.L_x_21433:
[----:B------:R-:W-:-:S06]  /*54a0*/  LOP3.LUT R4, R22, 0xff, RZ, 0xc0, !PT ;  /* 0x000000ff16047812 */ /* 0x000fcc00078ec0ff */
[----:B------:R-:W0:Y:S02]  /*54b0*/  I2F.F64.U16 R4, R4 ;  /* 0x0000000400047312 */ /* 0x000e240000101800 */
[----:B0-----:R0:W-:Y:S01]  /*54c0*/  STG.E.64 desc[UR36][R8.64], R4 ;  /* 0x0000000408007986 */ /* 0x0011e2000c101b24 */
[----:B------:R-:W-:Y:S05]  /*54d0*/  BRA `(.L_x_21428) ;  /* 0x00000008007c7947 */ /* 0x000fea0003800000 */
.L_x_21423:
        /* <DEDUP_REMOVED lines=13> */
.L_x_21438:
        /* <DEDUP_REMOVED lines=17> */
.L_x_21441:
[----:B------:R-:W-:-:S07]  /*56c0*/  PRMT R4, R0, 0x7610, R4 ;  /* 0x0000761000047816 */ /* 0x000fce0000000004 */
.L_x_21440:
[----:B------:R-:W-:Y:S05]  /*56d0*/  BSYNC.RECONVERGENT B0 ;  /* 0x0000000000007941 */ /* 0x000fea0003800200 */
.L_x_21439:
[----:B------:R0:W-:Y:S01]  /*56e0*/  STG.E.U8 desc[UR36][R8.64], R4 ;  /* 0x0000000408007986 */ /* 0x0001e2000c101124 */
[----:B------:R-:W-:Y:S05]  /*56f0*/  BRA `(.L_x_21428) ;  /* 0x0000000400f47947 */ /* 0x000fea0003800000 */
.L_x_21437:
        /* <DEDUP_REMOVED lines=17> */
.L_x_21444:
[----:B------:R-:W-:-:S07]  /*5810*/  PRMT R4, R0, 0x7610, R4 ;  /* 0x0000761000047816 */ /* 0x000fce0000000004 */
.L_x_21443:
[----:B------:R-:W-:Y:S05]  /*5820*/  BSYNC.RECONVERGENT B0 ;  /* 0x0000000000007941 */ /* 0x000fea0003800200 */
.L_x_21442:
[----:B------:R0:W-:Y:S01]  /*5830*/  STG.E.U8 desc[UR36][R8.64], R4 ;  /* 0x0000000408007986 */ /* 0x0001e2000c101124 */
[----:B------:R-:W-:Y:S05]  /*5840*/  BRA `(.L_x_21428) ;  /* 0x0000000400a07947 */ /* 0x000fea0003800000 */
.L_x_21436:
        /* <DEDUP_REMOVED lines=22> */
.L_x_21446:
[----:B------:R-:W-:Y:S01]  /*59b0*/  LOP3.LUT R22, R22, 0xff, RZ, 0xc0, !PT ;  /* 0x000000ff16167812 */ /* 0x000fe200078ec0ff */
[----:B------:R-:W-:-:S05]  /*59c0*/  IMAD.MOV.U32 R23, RZ, RZ, RZ ;  /* 0x000000ffff177224 */ /* 0x000fca00078e00ff */
[----:B------:R0:W-:Y:S01]  /*59d0*/  STG.E.64 desc[UR36][R8.64], R22 ;  /* 0x0000001608007986 */ /* 0x0001e2000c101b24 */
[----:B------:R-:W-:Y:S05]  /*59e0*/  BRA `(.L_x_21428) ;  /* 0x0000000400387947 */ /* 0x000fea0003800000 */
.L_x_21445:
[----:B------:R-:W-:-:S05]  /*59f0*/  LOP3.LUT R3, R22, 0xff, RZ, 0xc0, !PT ;  /* 0x000000ff16037812 */ /* 0x000fca00078ec0ff */
[----:B------:R0:W-:Y:S01]  /*5a00*/  STG.E desc[UR36][R8.64], R3 ;  /* 0x0000000308007986 */ /* 0x0001e2000c101924 */
[----:B------:R-:W-:Y:S05]  /*5a10*/  BRA `(.L_x_21428) ;  /* 0x00000004002c7947 */ /* 0x000fea0003800000 */
.L_x_21435:
        /* <DEDUP_REMOVED lines=10> */
.L_x_21448:
[----:B------:R-:W-:Y:S02]  /*5ac0*/  LOP3.LUT R4, R22, 0xff, RZ, 0xc0, !PT ;  /* 0x000000ff16047812 */ /* 0x000fe400078ec0ff */
[----:B--234-:R-:W-:-:S04]  /*5ad0*/  CS2R R6, SRZ ;  /* 0x0000000000067805 */ /* 0x01cfc8000001ff00 */
[----:B------:R-:W0:Y:S02]  /*5ae0*/  I2F.F64.U16 R4, R4 ;  /* 0x0000000400047312 */ /* 0x000e240000101800 */
[----:B0-----:R0:W-:Y:S01]  /*5af0*/  STG.E.128 desc[UR36][R8.64], R4 ;  /* 0x0000000408007986 */ /* 0x0011e2000c101d24 */
[----:B------:R-:W-:Y:S05]  /*5b00*/  BRA `(.L_x_21428) ;  /* 0x0000000000f07947 */ /* 0x000fea0003800000 */
.L_x_21447:
[----:B------:R-:W-:-:S13]  /*5b10*/  ISETP.NE.AND P0, PT, R0, 0xf, PT ;  /* 0x0000000f0000780c */ /* 0x000fda0003f05270 */
[----:B------:R-:W-:Y:S05]  /*5b20*/  @!P0 BRA `(.L_x_21449) ;  /* 0x0000000000d88947 */ /* 0x000fea0003800000 */
[----:B------:R-:W-:-:S13]  /*5b30*/  ISETP.NE.AND P0, PT, R0, 0x17, PT ;  /* 0x000000170000780c */ /* 0x000fda0003f05270 */
[----:B------:R-:W-:Y:S05]  /*5b40*/  @!P0 BRA `(.L_x_21450) ;  /* 0x0000000000888947 */ /* 0x000fea0003800000 */
[----:B------:R-:W-:-:S13]  /*5b50*/  ISETP.NE.AND P0, PT, R0, 0x18, PT ;  /* 0x000000180000780c */ /* 0x000fda0003f05270 */
[----:B------:R-:W-:Y:S05]  /*5b60*/  @!P0 BRA `(.L_x_21451) ;  /* 0x0000000000448947 */ /* 0x000fea0003800000 */
.L_x_21427:
        /* <DEDUP_REMOVED lines=16> */
.L_x_21452:
[----:B------:R-:W-:Y:S05]  /*5c70*/  BRA `(.L_x_21428) ;  /* 0x0000000000947947 */ /* 0x000fea0003800000 */
.L_x_21451:
        /* <DEDUP_REMOVED lines=12> */
.L_x_21454:
[----:B------:R-:W-:Y:S05]  /*5d40*/  BSYNC.RECONVERGENT B0 ;  /* 0x0000000000007941 */ /* 0x000fea0003800200 */
.L_x_21453:
[----:B------:R0:W-:Y:S01]  /*5d50*/  STG.E.U8 desc[UR36][R8.64], R3 ;  /* 0x0000000308007986 */ /* 0x0001e2000c101124 */
[----:B------:R-:W-:Y:S05]  /*5d60*/  BRA `(.L_x_21428) ;  /* 0x0000000000587947 */ /* 0x000fea0003800000 */
.L_x_21450:
        /* <DEDUP_REMOVED lines=13> */
.L_x_21455:
[----:B------:R-:W-:Y:S01]  /*5e40*/  IMAD.MOV.U32 R3, RZ, RZ, 0x7f ;  /* 0x0000007fff037424 */ /* 0x000fe200078e00ff */
[----:B------:R-:W-:-:S04]  /*5e50*/  ISETP.GT.U32.AND P0, PT, R5, 0x7f800000, PT ;  /* 0x7f8000000500780c */ /* 0x000fc80003f04070 */
[----:B------:R-:W-:-:S05]  /*5e60*/  SEL R3, R3, 0x7c, P0 ;  /* 0x0000007c03037807 */ /* 0x000fca0000000000 */
[----:B------:R0:W-:Y:S01]  /*5e70*/  STG.E.U8 desc[UR36][R8.64], R3 ;  /* 0x0000000308007986 */ /* 0x0001e2000c101124 */
[----:B------:R-:W-:Y:S05]  /*5e80*/  BRA `(.L_x_21428) ;  /* 0x0000000000107947 */ /* 0x000fea0003800000 */
.L_x_21449:
[----:B------:R-:W-:-:S04]  /*5e90*/  LOP3.LUT R22, R22, 0xff, RZ, 0xc0, !PT ;  /* 0x000000ff16167812 */ /* 0x000fc800078ec0ff */
[----:B------:R-:W0:Y:S02]  /*5ea0*/  I2F.U16 R0, R22 ;  /* 0x0000001600007306 */ /* 0x000e240000101000 */
[----:B0-----:R-:W-:-:S05]  /*5eb0*/  F2FP.BF16.F32.PACK_AB R0, RZ, R0 ;  /* 0x00000000ff00723e */ /* 0x001fca00000010ff */
[----:B------:R0:W-:Y:S02]  /*5ec0*/  STG.E.U16 desc[UR36][R8.64], R0 ;  /* 0x0000000008007986 */ /* 0x0001e4000c101524 */
.L_x_21428:
[----:B------:R-:W-:Y:S05]  /*5ed0*/  BSYNC.RECONVERGENT B6 ;  /* 0x0000000000067941 */ /* 0x000fea0003800200 */
.L_x_21422:
[----:B------:R-:W-:-:S07]  /*5ee0*/  VIADD R25, R25, 0x80 ;  /* 0x0000008019197836 */ /* 0x000fce0000000000 */
.L_x_21385:
[----:B------:R-:W-:-:S13]  /*5ef0*/  ISETP.GE.AND P0, PT, R25, R16, PT ;  /* 0x000000101900720c */ /* 0x000fda0003f06270 */
[----:B------:R-:W-:Y:S05]  /*5f00*/  @P0 BREAK.RELIABLE B7 ;  /* 0x0000000000070942 */ /* 0x000fea0003800100 */
[----:B------:R-:W-:Y:S05]  /*5f10*/  @P0 BRA `(.L_x_21421) ;  /* 0x0000000c00b40947 */ /* 0x000fea0003800000 */
[----:B------:R-:W-:Y:S05]  /*5f20*/  BSYNC.RELIABLE B7 ;  /* 0x0000000000077941 */ /* 0x000fea0003800100 */
.L_x_21384:
        /* <DEDUP_REMOVED lines=21> */
.L_x_21460:
[----:B------:R0:W-:Y:S01]  /*6080*/  STG.E.U8 desc[UR36][R8.64], R17 ;  /* 0x0000001108007986 */ /* 0x0001e2000c101124 */
[----:B------:R-:W-:Y:S05]  /*6090*/  BRA `(.L_x_21462) ;  /* 0x0000000c004c7947 */ /* 0x000fea0003800000 */
.L_x_21459:
        /* <DEDUP_REMOVED lines=10> */
.L_x_21464:
[----:B------:R-:W-:-:S05]  /*6140*/  LOP3.LUT R17, R17, 0xff, RZ, 0xc0, !PT ;  /* 0x000000ff11117812 */ /* 0x000fca00078ec0ff */
[----:B------:R0:W-:Y:S01]  /*6150*/  STG.E desc[UR36][R8.64], R17 ;  /* 0x0000001108007986 */ /* 0x0001e2000c101924 */
[----:B------:R-:W-:Y:S05]  /*6160*/  BRA `(.L_x_21462) ;  /* 0x0000000c00187947 */ /* 0x000fea0003800000 */
.L_x_21463:
[----:B------:R-:W-:-:S05]  /*6170*/  LOP3.LUT R17, R17, 0xff, RZ, 0xc0, !PT ;  /* 0x000000ff11117812 */ /* 0x000fca00078ec0ff */
[----:B------:R0:W-:Y:S01]  /*6180*/  STG.E.U16 desc[UR36][R8.64], R17 ;  /* 0x0000001108007986 */ /* 0x0001e2000c101524 */
[----:B------:R-:W-:Y:S05]  /*6190*/  BRA `(.L_x_21462) ;  /* 0x0000000c000c7947 */ /* 0x000fea0003800000 */
.L_x_21458:
        /* <DEDUP_REMOVED lines=10> */
.L_x_21466:
[----:B------:R-:W-:-:S04]  /*6240*/  LOP3.LUT R17, R17, 0xff, RZ, 0xc0, !PT ;  /* 0x000000ff11117812 */ /* 0x000fc800078ec0ff */
[----:B------:R-:W0:Y:S02]  /*6250*/  I2F.U16 R0, R17 ;  /* 0x0000001100007306 */ /* 0x000e240000101000 */
[----:B0-----:R-:W-:-:S05]  /*6260*/  F2FP.F16.F32.PACK_AB R0, RZ, R0 ;  /* 0x00000000ff00723e */ /* 0x001fca00000000ff */
[----:B------:R0:W-:Y:S01]  /*6270*/  STG.E.U16 desc[UR36][R8.64], R0 ;  /* 0x0000000008007986 */ /* 0x0001e2000c101524 */
[----:B------:R-:W-:Y:S05]  /*6280*/  BRA `(.L_x_21462) ;  /* 0x0000000800d07947 */ /* 0x000fea0003800000 */
.L_x_21465:
        /* <DEDUP_REMOVED lines=11> */
.L_x_21468:
[----:B------:R-:W-:-:S06]  /*6340*/  LOP3.LUT R17, R17, 0xff, RZ, 0xc0, !PT ;  /* 0x000000ff11117812 */ /* 0x000fcc00078ec0ff */
[----:B------:R-:W0:Y:S02]  /*6350*/  I2F.U16 R17, R17 ;  /* 0x0000001100117306 */ /* 0x000e240000101000 */
[----:B0-----:R-:W-:-:S04]  /*6360*/  F2FP.F16.F32.PACK_AB R3, RZ, R17 ;  /* 0x00000011ff03723e */ /* 0x001fc800000000ff */
[----:B------:R-:W-:-:S05]  /*6370*/  PRMT R3, R3, 0x5410, RZ ;  /* 0x0000541003037816 */ /* 0x000fca00000000ff */
[----:B------:R0:W-:Y:S01]  /*6380*/  STG.E desc[UR36][R8.64], R3 ;  /* 0x0000000308007986 */ /* 0x0001e2000c101924 */
[----:B------:R-:W-:Y:S05]  /*6390*/  BRA `(.L_x_21462) ;  /* 0x00000008008c7947 */ /* 0x000fea0003800000 */
.L_x_21467:
[----:B------:R-:W-:-:S06]  /*63a0*/  LOP3.LUT R4, R17, 0xff, RZ, 0xc0, !PT ;  /* 0x000000ff11047812 */ /* 0x000fcc00078ec0ff */
[----:B------:R-:W0:Y:S02]  /*63b0*/  I2F.F64.U16 R4, R4 ;  /* 0x0000000400047312 */ /* 0x000e240000101800 */
[----:B0-----:R0:W-:Y:S01]  /*63c0*/  STG.E.64 desc[UR36][R8.64], R4 ;  /* 0x0000000408007986 */ /* 0x0011e2000c101b24 */
[----:B------:R-:W-:Y:S05]  /*63d0*/  BRA `(.L_x_21462) ;  /* 0x00000008007c7947 */ /* 0x000fea0003800000 */
.L_x_21457:
        /* <DEDUP_REMOVED lines=13> */
.L_x_21472:
        /* <DEDUP_REMOVED lines=17> */
.L_x_21475:
[----:B------:R-:W-:-:S07]  /*65c0*/  PRMT R4, R0, 0x7610, R4 ;  /* 0x0000761000047816 */ /* 0x000fce0000000004 */
.L_x_21474:
[----:B------:R-:W-:Y:S05]  /*65d0*/  BSYNC.RECONVERGENT B0 ;  /* 0x0000000000007941 */ /* 0x000fea0003800200 */
.L_x_21473:
[----:B------:R0:W-:Y:S01]  /*65e0*/  STG.E.U8 desc[UR36][R8.64], R4 ;  /* 0x0000000408007986 */ /* 0x0001e2000c101124 */
[----:B------:R-:W-:Y:S05]  /*65f0*/  BRA `(.L_x_21462) ;  /* 0x0000000400f47947 */ /* 0x000fea0003800000 */
.L_x_21471:
        /* <DEDUP_REMOVED lines=17> */
.L_x_21478:
[----:B------:R-:W-:-:S07]  /*6710*/  PRMT R4, R0, 0x7610, R4 ;  /* 0x0000761000047816 */ /* 0x000fce0000000004 */
.L_x_21477:
[----:B------:R-:W-:Y:S05]  /*6720*/  BSYNC.RECONVERGENT B0 ;  /* 0x0000000000007941 */ /* 0x000fea0003800200 */
.L_x_21476:
[----:B------:R0:W-:Y:S01]  /*6730*/  STG.E.U8 desc[UR36][R8.64], R4 ;  /* 0x0000000408007986 */ /* 0x0001e2000c101124 */
[----:B------:R-:W-:Y:S05]  /*6740*/  BRA `(.L_x_21462) ;  /* 0x0000000400a07947 */ /* 0x000fea0003800000 */
.L_x_21470:
        /* <DEDUP_REMOVED lines=22> */
.L_x_21480:
[----:B------:R-:W-:Y:S01]  /*68b0*/  LOP3.LUT R4, R17, 0xff, RZ, 0xc0, !PT ;  /* 0x000000ff11047812 */ /* 0x000fe200078ec0ff */
[----:B------:R-:W-:-:S05]  /*68c0*/  IMAD.MOV.U32 R5, RZ, RZ, RZ ;  /* 0x000000ffff057224 */ /* 0x000fca00078e00ff */
[----:B------:R0:W-:Y:S01]  /*68d0*/  STG.E.64 desc[UR36][R8.64], R4 ;  /* 0x0000000408007986 */ /* 0x0001e2000c101b24 */
[----:B------:R-:W-:Y:S05]  /*68e0*/  BRA `(.L_x_21462) ;  /* 0x0000000400387947 */ /* 0x000fea0003800000 */
.L_x_21479:
[----:B------:R-:W-:-:S05]  /*68f0*/  LOP3.LUT R17, R17, 0xff, RZ, 0xc0, !PT ;  /* 0x000000ff11117812 */ /* 0x000fca00078ec0ff */
[----:B------:R0:W-:Y:S01]  /*6900*/  STG.E desc[UR36][R8.64], R17 ;  /* 0x0000001108007986 */ /* 0x0001e2000c101924 */
[----:B------:R-:W-:Y:S05]  /*6910*/  BRA `(.L_x_21462) ;  /* 0x00000004002c7947 */ /* 0x000fea0003800000 */
.L_x_21469:
        /* <DEDUP_REMOVED lines=10> */
.L_x_21482:
[----:B------:R-:W-:Y:S02]  /*69c0*/  LOP3.LUT R4, R17, 0xff, RZ, 0xc0, !PT ;  /* 0x000000ff11047812 */ /* 0x000fe400078ec0ff */
[----:B--234-:R-:W-:-:S04]  /*69d0*/  CS2R R6, SRZ ;  /* 0x0000000000067805 */ /* 0x01cfc8000001ff00 */
[----:B------:R-:W0:Y:S02]  /*69e0*/  I2F.F64.U16 R4, R4 ;  /* 0x0000000400047312 */ /* 0x000e240000101800 */
[----:B0-----:R0:W-:Y:S01]  /*69f0*/  STG.E.128 desc[UR36][R8.64], R4 ;  /* 0x0000000408007986 */ /* 0x0011e2000c101d24 */
[----:B------:R-:W-:Y:S05]  /*6a00*/  BRA `(.L_x_21462) ;  /* 0x0000000000f07947 */ /* 0x000fea0003800000 */
.L_x_21481:
[----:B------:R-:W-:-:S13]  /*6a10*/  ISETP.NE.AND P0, PT, R0, 0xf, PT ;  /* 0x0000000f0000780c */ /* 0x000fda0003f05270 */
[----:B------:R-:W-:Y:S05]  /*6a20*/  @!P0 BRA `(.L_x_21483) ;  /* 0x0000000000d88947 */ /* 0x000fea0003800000 */
[----:B------:R-:W-:-:S13]  /*6a30*/  ISETP.NE.AND P0, PT, R0, 0x17, PT ;  /* 0x000000170000780c */ /* 0x000fda0003f05270 */
[----:B------:R-:W-:Y:S05]  /*6a40*/  @!P0 BRA `(.L_x_21484) ;  /* 0x0000000000888947 */ /* 0x000fea0003800000 */
[----:B------:R-:W-:-:S13]  /*6a50*/  ISETP.NE.AND P0, PT, R0, 0x18, PT ;  /* 0x000000180000780c */ /* 0x000fda0003f05270 */
[----:B------:R-:W-:Y:S05]  /*6a60*/  @!P0 BRA `(.L_x_21485) ;  /* 0x0000000000448947 */ /* 0x000fea0003800000 */
.L_x_21461:
        /* <DEDUP_REMOVED lines=16> */
.L_x_21486:
[----:B------:R-:W-:Y:S05]  /*6b70*/  BRA `(.L_x_21462) ;  /* 0x0000000000947947 */ /* 0x000fea0003800000 */
.L_x_21485:
        /* <DEDUP_REMOVED lines=12> */
.L_x_21488:
[----:B------:R-:W-:Y:S05]  /*6c40*/  BSYNC.RECONVERGENT B0 ;  /* 0x0000000000007941 */ /* 0x000fea0003800200 */
.L_x_21487:
[----:B------:R0:W-:Y:S01]  /*6c50*/  STG.E.U8 desc[UR36][R8.64], R3 ;  /* 0x0000000308007986 */ /* 0x0001e2000c101124 */
[----:B------:R-:W-:Y:S05]  /*6c60*/  BRA `(.L_x_21462) ;  /* 0x0000000000587947 */ /* 0x000fea0003800000 */
.L_x_21484:
        /* <DEDUP_REMOVED lines=13> */
.L_x_21489:
[----:B------:R-:W-:Y:S01]  /*6d40*/  IMAD.MOV.U32 R3, RZ, RZ, 0x7f ;  /* 0x0000007fff037424 */ /* 0x000fe200078e00ff */
[----:B------:R-:W-:-:S04]  /*6d50*/  ISETP.GT.U32.AND P0, PT, R17, 0x7f800000, PT ;  /* 0x7f8000001100780c */ /* 0x000fc80003f04070 */
[----:B------:R-:W-:-:S05]  /*6d60*/  SEL R3, R3, 0x7c, P0 ;  /* 0x0000007c03037807 */ /* 0x000fca0000000000 */
[----:B------:R0:W-:Y:S01]  /*6d70*/  STG.E.U8 desc[UR36][R8.64], R3 ;  /* 0x0000000308007986 */ /* 0x0001e2000c101124 */
[----:B------:R-:W-:Y:S05]  /*6d80*/  BRA `(.L_x_21462) ;  /* 0x0000000000107947 */ /* 0x000fea0003800000 */
.L_x_21483:
[----:B------:R-:W-:-:S04]  /*6d90*/  LOP3.LUT R17, R17, 0xff, RZ, 0xc0, !PT ;  /* 0x000000ff11117812 */ /* 0x000fc800078ec0ff */
[----:B------:R-:W0:Y:S02]  /*6da0*/  I2F.U16 R0, R17 ;  /* 0x0000001100007306 */ /* 0x000e240000101000 */
[----:B0-----:R-:W-:-:S05]  /*6db0*/  F2FP.BF16.F32.PACK_AB R0, RZ, R0 ;  /* 0x00000000ff00723e */ /* 0x001fca00000010ff */
[----:B------:R0:W-:Y:S02]  /*6dc0*/  STG.E.U16 desc[UR36][R8.64], R0 ;  /* 0x0000000008007986 */ /* 0x0001e4000c101524 */
.L_x_21462:
[----:B------:R-:W-:Y:S05]  /*6dd0*/  BSYNC.RECONVERGENT B6 ;  /* 0x0000000000067941 */ /* 0x000fea0003800200 */
.L_x_21456:
[----:B------:R-:W-:-:S07]  /*6de0*/  VIADD R25, R25, 0x80 ;  /* 0x0000008019197836 */ /* 0x000fce0000000000 */
.L_x_21421:
[----:B------:R-:W-:Y:S05]  /*6df0*/  BSYNC.RECONVERGENT B8 ;  /* 0x0000000000087941 */ /* 0x000fea0003800200 */
.L_x_21383:
        /* <DEDUP_REMOVED lines=21> */
.L_x_21493:
[----:B------:R-:W-:Y:S01]  /*6f50*/  STG.E.U8 desc[UR36][R2.64], R18 ;  /* 0x0000001202007986 */ /* 0x000fe2000c101124 */
[----:B------:R-:W-:Y:S05]  /*6f60*/  EXIT ;  /* 0x000000000000794d */ /* 0x000fea0003800000 */
.L_x_21492:
        /* <DEDUP_REMOVED lines=10> */
.L_x_21496:
[----:B------:R-:W-:-:S05]  /*7010*/  LOP3.LUT R5, R18, 0xff, RZ, 0xc0, !PT ;  /* 0x000000ff12057812 */ /* 0x000fca00078ec0ff */
[----:B------:R-:W-:Y:S01]  /*7020*/  STG.E desc[UR36][R2.64], R5 ;  /* 0x0000000502007986 */ /* 0x000fe2000c101924 */
[----:B------:R-:W-:Y:S05]  /*7030*/  EXIT ;  /* 0x000000000000794d */ /* 0x000fea0003800000 */
.L_x_21495:
[----:B------:R-:W-:-:S05]  /*7040*/  LOP3.LUT R5, R18, 0xff, RZ, 0xc0, !PT ;  /* 0x000000ff12057812 */ /* 0x000fca00078ec0ff */
[----:B------:R-:W-:Y:S01]  /*7050*/  STG.E.U16 desc[UR36][R2.64], R5 ;  /* 0x0000000502007986 */ /* 0x000fe2000c101524 */
[----:B------:R-:W-:Y:S05]  /*7060*/  EXIT ;  /* 0x000000000000794d */ /* 0x000fea0003800000 */
.L_x_21491:
        /* <DEDUP_REMOVED lines=10> */
.L_x_21498:
[----:B------:R-:W-:-:S04]  /*7110*/  LOP3.LUT R18, R18, 0xff, RZ, 0xc0, !PT ;  /* 0x000000ff12127812 */ /* 0x000fc800078ec0ff */
[----:B------:R-:W0:Y:S02]  /*7120*/  I2F.U16 R0, R18 ;  /* 0x0000001200007306 */ /* 0x000e240000101000 */
[----:B0-----:R-:W-:-:S05]  /*7130*/  F2FP.F16.F32.PACK_AB R0, RZ, R0 ;  /* 0x00000000ff00723e */ /* 0x001fca00000000ff */
[----:B------:R-:W-:Y:S01]  /*7140*/  STG.E.U16 desc[UR36][R2.64], R0 ;  /* 0x0000000002007986 */ /* 0x000fe2000c101524 */
[----:B------:R-:W-:Y:S05]  /*7150*/  EXIT ;  /* 0x000000000000794d */ /* 0x000fea0003800000 */
.L_x_21497:
        /* <DEDUP_REMOVED lines=11> */
.L_x_21500:
[----:B------:R-:W-:-:S06]  /*7210*/  LOP3.LUT R18, R18, 0xff, RZ, 0xc0, !PT ;  /* 0x000000ff12127812 */ /* 0x000fcc00078ec0ff */
[----:B------:R-:W0:Y:S02]  /*7220*/  I2F.U16 R18, R18 ;  /* 0x0000001200127306 */ /* 0x000e240000101000 */
[----:B0-----:R-:W-:-:S04]  /*7230*/  F2FP.F16.F32.PACK_AB R5, RZ, R18 ;  /* 0x00000012ff05723e */ /* 0x001fc800000000ff */
[----:B------:R-:W-:-:S05]  /*7240*/  PRMT R5, R5, 0x5410, RZ ;  /* 0x0000541005057816 */ /* 0x000fca00000000ff */
[----:B------:R-:W-:Y:S01]  /*7250*/  STG.E desc[UR36][R2.64], R5 ;  /* 0x0000000502007986 */ /* 0x000fe2000c101924 */
[----:B------:R-:W-:Y:S05]  /*7260*/  EXIT ;  /* 0x000000000000794d */ /* 0x000fea0003800000 */
.L_x_21499:
[----:B------:R-:W-:-:S06]  /*7270*/  LOP3.LUT R4, R18, 0xff, RZ, 0xc0, !PT ;  /* 0x000000ff12047812 */ /* 0x000fcc00078ec0ff */
[----:B------:R-:W0:Y:S02]  /*7280*/  I2F.F64.U16 R4, R4 ;  /* 0x0000000400047312 */ /* 0x000e240000101800 */
[----:B0-----:R-:W-:Y:S01]  /*7290*/  STG.E.64 desc[UR36][R2.64], R4 ;  /* 0x0000000402007986 */ /* 0x001fe2000c101b24 */
[----:B------:R-:W-:Y:S05]  /*72a0*/  EXIT ;  /* 0x000000000000794d */ /* 0x000fea0003800000 */
.L_x_21490:
        /* <DEDUP_REMOVED lines=13> */
.L_x_21504:
        /* <DEDUP_REMOVED lines=18> */
.L_x_21506:
[----:B------:R-:W-:Y:S05]  /*74a0*/  BSYNC.RECONVERGENT B0 ;  /* 0x0000000000007941 */ /* 0x000fea0003800200 */
.L_x_21505:
[----:B------:R-:W-:Y:S01]  /*74b0*/  STG.E.U8 desc[UR36][R2.64], R0 ;  /* 0x0000000002007986 */ /* 0x000fe2000c101124 */
[----:B------:R-:W-:Y:S05]  /*74c0*/  EXIT ;  /* 0x000000000000794d */ /* 0x000fea0003800000 */
.L_x_21503:
        /* <DEDUP_REMOVED lines=18> */
.L_x_21508:
[----:B------:R-:W-:Y:S05]  /*75f0*/  BSYNC.RECONVERGENT B0 ;  /* 0x0000000000007941 */ /* 0x000fea0003800200 */
.L_x_21507:
[----:B------:R-:W-:Y:S01]  /*7600*/  STG.E.U8 desc[UR36][R2.64], R0 ;  /* 0x0000000002007986 */ /* 0x000fe2000c101124 */
[----:B------:R-:W-:Y:S05]  /*7610*/  EXIT ;  /* 0x000000000000794d */ /* 0x000fea0003800000 */
.L_x_21502:
        /* <DEDUP_REMOVED lines=22> */
.L_x_21510:
[----:B------:R-:W-:Y:S01]  /*7780*/  LOP3.LUT R18, R18, 0xff, RZ, 0xc0, !PT ;  /* 0x000000ff12127812 */ /* 0x000fe200078ec0ff */
[----:B------:R-:W-:-:S05]  /*7790*/  IMAD.MOV.U32 R19, RZ, RZ, RZ ;  /* 0x000000ffff137224 */ /* 0x000fca00078e00ff */
[----:B------:R-:W-:Y:S01]  /*77a0*/  STG.E.64 desc[UR36][R2.64], R18 ;  /* 0x0000001202007986 */ /* 0x000fe2000c101b24 */
[----:B------:R-:W-:Y:S05]  /*77b0*/  EXIT ;  /* 0x000000000000794d */ /* 0x000fea0003800000 */
.L_x_21509:
[----:B------:R-:W-:-:S05]  /*77c0*/  LOP3.LUT R5, R18, 0xff, RZ, 0xc0, !PT ;  /* 0x000000ff12057812 */ /* 0x000fca00078ec0ff */
[----:B------:R-:W-:Y:S01]  /*77d0*/  STG.E desc[UR36][R2.64], R5 ;  /* 0x0000000502007986 */ /* 0x000fe2000c101924 */
[----:B------:R-:W-:Y:S05]  /*77e0*/  EXIT ;  /* 0x000000000000794d */ /* 0x000fea0003800000 */
.L_x_21501:
        /* <DEDUP_REMOVED lines=10> */
.L_x_21512:
[----:B------:R-:W-:Y:S02]  /*7890*/  LOP3.LUT R4, R18, 0xff, RZ, 0xc0, !PT ;  /* 0x000000ff12047812 */ /* 0x000fe400078ec0ff */
[----:B--234-:R-:W-:-:S04]  /*78a0*/  CS2R R6, SRZ ;  /* 0x0000000000067805 */ /* 0x01cfc8000001ff00 */
[----:B------:R-:W0:Y:S02]  /*78b0*/  I2F.F64.U16 R4, R4 ;  /* 0x0000000400047312 */ /* 0x000e240000101800 */
[----:B0-----:R-:W-:Y:S01]  /*78c0*/  STG.E.128 desc[UR36][R2.64], R4 ;  /* 0x0000000402007986 */ /* 0x001fe2000c101d24 */
[----:B------:R-:W-:Y:S05]  /*78d0*/  EXIT ;  /* 0x000000000000794d */ /* 0x000fea0003800000 */
.L_x_21511:
[----:B------:R-:W-:-:S13]  /*78e0*/  ISETP.NE.AND P0, PT, R0, 0xf, PT ;  /* 0x0000000f0000780c */ /* 0x000fda0003f05270 */
[----:B------:R-:W-:Y:S05]  /*78f0*/  @!P0 BRA `(.L_x_21513) ;  /* 0x0000000000dc8947 */ /* 0x000fea0003800000 */
[----:B------:R-:W-:-:S13]  /*7900*/  ISETP.NE.AND P0, PT, R0, 0x17, PT ;  /* 0x000000170000780c */ /* 0x000fda0003f05270 */
[----:B------:R-:W-:Y:S05]  /*7910*/  @!P0 BRA `(.L_x_21514) ;  /* 0x0000000000888947 */ /* 0x000fea0003800000 */
[----:B------:R-:W-:-:S13]  /*7920*/  ISETP.NE.AND P0, PT, R0, 0x18, PT ;  /* 0x000000180000780c */ /* 0x000fda0003f05270 */
[----:B------:R-:W-:Y:S05]  /*7930*/  @!P0 BRA `(.L_x_21515) ;  /* 0x0000000000448947 */ /* 0x000fea0003800000 */
.L_x_21494:
        /* <DEDUP_REMOVED lines=16> */
.L_x_21516:
[----:B------:R-:W-:Y:S05]  /*7a40*/  EXIT ;  /* 0x000000000000794d */ /* 0x000fea0003800000 */
.L_x_21515:
        /* <DEDUP_REMOVED lines=12> */
.L_x_21518:
[----:B------:R-:W-:Y:S05]  /*7b10*/  BSYNC.RECONVERGENT B0 ;  /* 0x0000000000007941 */ /* 0x000fea0003800200 */
.L_x_21517:
[----:B------:R-:W-:Y:S01]  /*7b20*/  STG.E.U8 desc[UR36][R2.64], R5 ;  /* 0x0000000502007986 */ /* 0x000fe2000c101124 */
[----:B------:R-:W-:Y:S05]  /*7b30*/  EXIT ;  /* 0x000000000000794d */ /* 0x000fea0003800000 */
.L_x_21514:
        /* <DEDUP_REMOVED lines=14> */
.L_x_21519:
[----:B------:R-:W-:Y:S01]  /*7c20*/  IMAD.MOV.U32 R5, RZ, RZ, 0x7f ;  /* 0x0000007fff057424 */ /* 0x000fe200078e00ff */
[----:B------:R-:W-:-:S04]  /*7c30*/  ISETP.GT.U32.AND P0, PT, R7, 0x7f800000, PT ;  /* 0x7f8000000700780c */ /* 0x000fc80003f04070 */
[----:B------:R-:W-:-:S05]  /*7c40*/  SEL R5, R5, 0x7c, P0 ;  /* 0x0000007c05057807 */ /* 0x000fca0000000000 */
[----:B------:R-:W-:Y:S01]  /*7c50*/  STG.E.U8 desc[UR36][R2.64], R5 ;  /* 0x0000000502007986 */ /* 0x000fe2000c101124 */
[----:B------:R-:W-:Y:S05]  /*7c60*/  EXIT ;  /* 0x000000000000794d */ /* 0x000fea0003800000 */
.L_x_21513:
[----:B------:R-:W-:-:S04]  /*7c70*/  LOP3.LUT R18, R18, 0xff, RZ, 0xc0, !PT ;  /* 0x000000ff12127812 */ /* 0x000fc800078ec0ff */
[----:B------:R-:W0:Y:S02]  /*7c80*/  I2F.U16 R0, R18 ;  /* 0x0000001200007306 */ /* 0x000e240000101000 */
[----:B0-----:R-:W-:-:S05]  /*7c90*/  F2FP.BF16.F32.PACK_AB R0, RZ, R0 ;  /* 0x00000000ff00723e */ /* 0x001fca00000010ff */
[----:B------:R-:W-:Y:S01]  /*7ca0*/  STG.E.U16 desc[UR36][R2.64], R0 ;  /* 0x0000000002007986 */ /* 0x000fe2000c101524 */
[----:B------:R-:W-:Y:S05]  /*7cb0*/  EXIT ;  /* 0x000000000000794d */ /* 0x000fea0003800000 */
        .weak           $__internal_61_$__cuda_sm20_div_u16
        .type           $__internal_61_$__cuda_sm20_div_u16,@function
        .size           $__internal_61_$__cuda_sm20_div_u16,(.L_x_22300 - $__internal_61_$__cuda_sm20_div_u16)
$__internal_61_$__cuda_sm20_div_u16:
        /* <DEDUP_REMOVED lines=11> */
[----:B------:R-:W-:-:S04]  /*7d70*/  VIADD R5, R5, 0x2 ;  /* 0x0000000205057836 */ /* 0x000fc80000000000 */
[----:B------:R-:W-:Y:S01]  /*7d80*/  FMUL.RZ R7, R4, R5 ;  /* 0x0000000504077220 */ /* 0x000fe2000040c000 */
[----:B------:R-:W-:Y:S02]  /*7d90*/  IMAD.MOV.U32 R4, RZ, RZ, R10 ;  /* 0x000000ffff047224 */ /* 0x000fe400078e000a */
[----:B------:R-:W-:-:S03]  /*7da0*/  IMAD.MOV.U32 R5, RZ, RZ, 0x0 ;  /* 0x00000000ff057424 */ /* 0x000fc600078e00ff */
[----:B------:R-:W0:Y:S02]  /*7db0*/  F2I.U32.TRUNC.NTZ R7, R7 ;  /* 0x0000000700077305 */ /* 0x000e24000020f000 */
[----:B0-----:R-:W-:Y:S01]  /*7dc0*/  LOP3.LUT R9, R7, 0xffff, RZ, 0xc0, !PT ;  /* 0x0000ffff07097812 */ /* 0x001fe200078ec0ff */
[----:B------:R-:W-:Y:S01]  /*7dd0*/  @!P0 IMAD.MOV.U32 R9, RZ, RZ, -0x1 ;  /* 0xffffffffff098424 */ /* 0x000fe200078e00ff */
[----:B------:R-:W-:Y:S06]  /*7de0*/  RET.REL.NODEC R4 `(_ZN2at6native27unrolled_elementwise_kernelINS0_13BUnaryFunctorIhhhZZZNS0_15binary_internal21div_trunc_kernel_cudaERNS_18TensorIteratorBaseEENKUlvE_clEvENKUlvE_clEvEUlhhE_EESt5arrayIPcLm2EELi4E23TrivialOffsetCalculatorILi1EjESE_NS0_6memory12LoadWithCastILi1EEENSF_13StoreWithCastILi1EEEEEviT_T0_T2_T3_T4_T5_) ;  /* 0xffffff8004847950 */ /* 0x000fec0003c3ffff */
.L_x_21520:
        /* <DEDUP_REMOVED lines=9> */
.L_x_22300:


//--------------------- .text._ZN2at6native18elementwise_kernelILi128ELi4EZNS0_22gpu_kernel_impl_nocastINS0_13BUnaryFunctorIhhhZZZNS0_15binary_internal21div_trunc_kernel_cudaERNS_18TensorIteratorBaseEENKUlvE_clEvENKUlvE_clEvEUlhhE_EEEEvS6_RKT_EUliE_EEviT1_ --------------------------
	.section	.text._ZN2at6native18elementwise_kernelILi128ELi4EZNS0_22gpu_kernel_impl_nocastINS0_13BUnaryFunctorIhhhZZZNS0_15binary_internal21div_trunc_kernel_cudaERNS_18TensorIteratorBaseEENKUlvE_clEvENKUlvE_clEvEUlhhE_EEEEvS6_RKT_EUliE_EEviT1_,"ax",@progbits
	.align	128
        .global         _ZN2at6native18elementwise_kernelILi128ELi4EZNS0_22gpu_kernel_impl_nocastINS0_13BUnaryFunctorIhhhZZZNS0_15binary_internal21div_trunc_kernel_cudaERNS_18TensorIteratorBaseEENKUlvE_clEvENKUlvE_clEvEUlhhE_EEEEvS6_RKT_EUliE_EEviT1_
        .type           _ZN2at6native18elementwise_kernelILi128ELi4EZNS0_22gpu_kernel_impl_nocastINS0_13BUnaryFunctorIhhhZZZNS0_15binary_internal21div_trunc_kernel_cudaERNS_18TensorIteratorBaseEENKUlvE_clEvENKUlvE_clEvEUlhhE_EEEEvS6_RKT_EUliE_EEviT1_,@function
        .size           _ZN2at6native18elementwise_kernelILi128ELi4EZNS0_22gpu_kernel_impl_nocastINS0_13BUnaryFunctorIhhhZZZNS0_15binary_internal21div_trunc_kernel_cudaERNS_18TensorIteratorBaseEENKUlvE_clEvENKUlvE_clEvEUlhhE_EEEEvS6_RKT_EUliE_EEviT1_,(.L_x_22301 - _ZN2at6native18elementwise_kernelILi128ELi4EZNS0_22gpu_kernel_impl_nocastINS0_13BUnaryFunctorIhhhZZZNS0_15binary_internal21div_trunc_kernel_cudaERNS_18TensorIteratorBaseEENKUlvE_clEvENKUlvE_clEvEUlhhE_EEEEvS6_RKT_EUliE_EEviT1_)
        .other          _ZN2at6native18elementwise_kernelILi128ELi4EZNS0_22gpu_kernel_impl_nocastINS0_13BUnaryFunctorIhhhZZZNS0_15binary_internal21div_trunc_kernel_cudaERNS_18TensorIteratorBaseEENKUlvE_clEvENKUlvE_clEvEUlhhE_EEEEvS6_RKT_EUliE_EEviT1_,@"STO_CUDA_ENTRY STV_DEFAULT"
_ZN2at6native18elementwise_kernelILi128ELi4EZNS0_22gpu_kernel_impl_nocastINS0_13BUnaryFunctorIhhhZZZNS0_15binary_internal21div_trunc_kernel_cudaERNS_18TensorIteratorBaseEENKUlvE_clEvENKUlvE_clEvEUlhhE_EEEEvS6_RKT_EUliE_EEviT1_:
.text._ZN2at6native18elementwise_kernelILi128ELi4EZNS0_22gpu_kernel_impl_nocastINS0_13BUnaryFunctorIhhhZZZNS0_15binary_internal21div_trunc_kernel_cudaERNS_18TensorIteratorBaseEENKUlvE_clEvENKUlvE_clEvEUlhhE_EEEEvS6_RKT_EUliE_EEviT1_:
[----:B------:R-:W-:Y:S08]  /*0000*/  LDC R1, c[0x0][0x37c] ;  /* 0x0000df00ff017b82 */ /* 0x000ff00000000800 */
[----:B------:R-:W0:Y:S01]  /*0010*/  LDC R2, c[0x0][0x388] ;  /* 0x0000e200ff027b82 */ /* 0x000e220000000800 */
[----:B------:R-:W1:Y:S01]  /*0020*/  S2R R3, SR_TID.X ;  /* 0x0000000000037919 */ /* 0x000e620000002100 */
[----:B------:R-:W2:Y:S01]  /*0030*/  LDCU.64 UR6, c[0x0][0x358] ;  /* 0x00006b00ff0677ac */ /* 0x000ea20008000a00 */
[----:B------:R-:W3:Y:S05]  /*0040*/  LDCU.U8 UR5, c[0x0][0x591] ;  /* 0x0000b220ff0577ac */ /* 0x000eea0008000000 */
        /* <DEDUP_REMOVED lines=9> */
[----:B------:R-:W0:Y:S02]  /*00e0*/  LDC.64 R4, c[0x0][0x588] ;  /* 0x00016200ff047b82 */ /* 0x000e240000000a00 */
[----:B0-----:R0:W5:Y:S01]  /*00f0*/  LDG.E.U8 R10, desc[UR6][R4.64] ;  /* 0x00000006040a7981 */ /* 0x001162000c1e1100 */
[----:B------:R-:W-:Y:S02]  /*0100*/  MOV R11, UR5 ;  /* 0x00000005000b7c02 */ /* 0x000fe40008000f00 */
[----:B------:R-:W-:-:S07]  /*0110*/  MOV R12, 0x130 ;  /* 0x00000130000c7802 */ /* 0x000fce0000000f00 */
[----:B0----5:R-:W-:Y:S05]  /*0120*/  CALL.REL.NOINC `($__internal_62_$__cuda_sm20_div_u16) ;  /* 0x0000005000487944 */ /* 0x021fea0003c00000 */
[----:B------:R-:W0:Y:S01]  /*0130*/  LDC.64 R4, c[0x0][0x580] ;  /* 0x00016000ff047b82 */ /* 0x000e220000000a00 */
[----:B------:R-:W-:Y:S01]  /*0140*/  IADD3 R3, PT, PT, R3, 0x80, RZ ;  /* 0x0000008003037810 */ /* 0x000fe20007ffe0ff */
[----:B0-----:R0:W-:Y:S06]  /*0150*/  STG.E.U8 desc[UR6][R4.64], R11 ;  /* 0x0000000b04007986 */ /* 0x0011ec000c101106 */
.L_x_21523:
[----:B------:R-:W-:Y:S05]  /*0160*/  BSYNC.RECONVERGENT B0 ;  /* 0x0000000000007941 */ /* 0x000fea0003800200 */
.L_x_21522:
[----:B------:R-:W1:Y:S01]  /*0170*/  LDCU UR4, c[0x0][0x380] ;  /* 0x00007000ff0477ac */ /* 0x000e620008000800 */
[----:B------:R-:W-:Y:S01]  /*0180*/  BSSY.RECONVERGENT B0, `(.L_x_21524) ;  /* 0x000000b000007945 */ /* 0x000fe20003800200 */
[----:B-1----:R-:W-:-:S13]  /*0190*/  ISETP.GE.AND P0, PT, R3, UR4, PT ;  /* 0x0000000403007c0c */ /* 0x002fda000bf06270 */
[----:B------:R-:W-:Y:S05]  /*01a0*/  @P0 BRA `(.L_x_21525) ;  /* 0x0000000000200947 */ /* 0x000fea0003800000 */
[----:B0-----:R-:W0:Y:S02]  /*01b0*/  LDC.64 R4, c[0x0][0x588] ;  /* 0x00016200ff047b82 */ /* 0x001e240000000a00 */
[----:B0-----:R0:W5:Y:S01]  /*01c0*/  LDG.E.U8 R10, desc[UR6][R4.64] ;  /* 0x00000006040a7981 */ /* 0x001162000c1e1100 */
[----:B------:R-:W-:Y:S02]  /*01d0*/  MOV R11, UR5 ;  /* 0x00000005000b7c02 */ /* 0x000fe40008000f00 */
[----:B------:R-:W-:-:S07]  /*01e0*/  MOV R12, 0x200 ;  /* 0x00000200000c7802 */ /* 0x000fce0000000f00 */
[----:B0----5:R-:W-:Y:S05]  /*01f0*/  CALL.REL.NOINC `($__internal_62_$__cuda_sm20_div_u16) ;  /* 0x0000005000147944 */ /* 0x021fea0003c00000 */
[----:B------:R-:W0:Y:S01]  /*0200*/  LDC.64 R4, c[0x0][0x580] ;  /* 0x00016000ff047b82 */ /* 0x000e220000000a00 */
[----:B------:R-:W-:Y:S01]  /*0210*/  IADD3 R3, PT, PT, R3, 0x80, RZ ;  /* 0x0000008003037810 */ /* 0x000fe20007ffe0ff */
[----:B0-----:R1:W-:Y:S06]  /*0220*/  STG.E.U8 desc[UR6][R4.64], R11 ;  /* 0x0000000b04007986 */ /* 0x0013ec000c101106 */
.L_x_21525:
[----:B------:R-:W-:Y:S05]  /*0230*/  BSYNC.RECONVERGENT B0 ;  /* 0x0000000000007941 */ /* 0x000fea0003800200 */
.L_x_21524:
[----:B------:R-:W2:Y:S01]  /*0240*/  LDCU UR4, c[0x0][0x380] ;  /* 0x00007000ff0477ac */ /* 0x000ea20008000800 */
[----:B------:R-:W-:Y:S01]  /*0250*/  BSSY.RECONVERGENT B0, `(.L_x_21526) ;  /* 0x000000b000007945 */ /* 0x000fe20003800200 */
[----:B--2---:R-:W-:-:S13]  /*0260*/  ISETP.GE.AND P0, PT, R3, UR4, PT ;  /* 0x0000000403007c0c */ /* 0x004fda000bf06270 */
[----:B------:R-:W-:Y:S05]  /*0270*/  @P0 BRA `(.L_x_21527) ;  /* 0x0000000000200947 */ /* 0x000fea0003800000 */
[----:B01----:R-:W0:Y:S02]  /*0280*/  LDC.64 R4, c[0x0][0x588] ;  /* 0x00016200ff047b82 */ /* 0x003e240000000a00 */
[----:B0-----:R0:W5:Y:S01]  /*0290*/  LDG.E.U8 R10, desc[UR6][R4.64] ;  /* 0x00000006040a7981 */ /* 0x001162000c1e1100 */
[----:B------:R-:W-:Y:S02]  /*02a0*/  MOV R11, UR5 ;  /* 0x00000005000b7c02 */ /* 0x000fe40008000f00 */
[----:B------:R-:W-:-:S07]  /*02b0*/  MOV R12, 0x2d0 ;  /* 0x000002d0000c7802 */ /* 0x000fce0000000f00 */
[----:B0----5:R-:W-:Y:S05]  /*02c0*/  CALL.REL.NOINC `($__internal_62_$__cuda_sm20_div_u16) ;  /* 0x0000004c00e07944 */ /* 0x021fea0003c00000 */
[----:B------:R-:W0:Y:S01]  /*02d0*/  LDC.64 R4, c[0x0][0x580] ;  /* 0x00016000ff047b82 */ /* 0x000e220000000a00 */
[----:B------:R-:W-:Y:S01]  /*02e0*/  IADD3 R3, PT, PT, R3, 0x80, RZ ;  /* 0x0000008003037810 */ /* 0x000fe20007ffe0ff */
[----:B0-----:R2:W-:Y:S06]  /*02f0*/  STG.E.U8 desc[UR6][R4.64], R11 ;  /* 0x0000000b04007986 */ /* 0x0015ec000c101106 */
.L_x_21527:
[----:B------:R-:W-:Y:S05]  /*0300*/  BSYNC.RECONVERGENT B0 ;  /* 0x0000000000007941 */ /* 0x000fea0003800200 */
.L_x_21526:
[----:B------:R-:W3:Y:S02]  /*0310*/  LDCU UR4, c[0x0][0x380] ;  /* 0x00007000ff0477ac */ /* 0x000ee40008000800 */
[----:B---3--:R-:W-:-:S13]  /*0320*/  ISETP.GE.AND P0, PT, R3, UR4, PT ;  /* 0x0000000403007c0c */ /* 0x008fda000bf06270 */
[----:B------:R-:W-:Y:S05]  /*0330*/  @P0 EXIT ;  /* 0x000000000000094d */ /* 0x000fea0003800000 */
[----:B------:R-:W3:Y:S02]  /*0340*/  LDC.64 R2, c[0x0][0x588] ;  /* 0x00016200ff027b82 */ /* 0x000ee40000000a00 */
[----:B---3--:R3:W5:Y:S01]  /*0350*/  LDG.E.U8 R10, desc[UR6][R2.64] ;  /* 0x00000006020a7981 */ /* 0x008762000c1e1100 */
[----:B012---:R-:W-:Y:S02]  /*0360*/  MOV R11, UR5 ;  /* 0x00000005000b7c02 */ /* 0x007fe40008000f00 */
[----:B------:R-:W-:-:S07]  /*0370*/  MOV R12, 0x390 ;  /* 0x00000390000c7802 */ /* 0x000fce0000000f00 */
[----:B---3-5:R-:W-:Y:S05]  /*0380*/  CALL.REL.NOINC `($__internal_62_$__cuda_sm20_div_u16) ;  /* 0x0000004c00b07944 */ /* 0x028fea0003c00000 */
[----:B------:R-:W0:Y:S02]  /*0390*/  LDC.64 R2, c[0x0][0x580] ;  /* 0x00016000ff027b82 */ /* 0x000e240000000a00 */
[----:B0-----:R-:W-:Y:S01]  /*03a0*/  STG.E.U8 desc[UR6][R2.64], R11 ;  /* 0x0000000b02007986 */ /* 0x001fe2000c101106 */
[----:B------:R-:W-:Y:S05]  /*03b0*/  EXIT ;  /* 0x000000000000794d */ /* 0x000fea0003800000 */
.L_x_21521:
        /* <DEDUP_REMOVED lines=305> */
.L_x_21530:
[----:B------:R-:W0:Y:S02]  /*16d0*/  LDCU.128 UR8, c[0x0][0x580] ;  /* 0x0000b000ff0877ac */ /* 0x000e240008000c00 */
[----:B0-----:R-:W-:-:S04]  /*16e0*/  IADD3 R6, P0, PT, R4, UR10, RZ ;  /* 0x0000000a04067c10 */ /* 0x001fc8000ff1e0ff */
[----:B------:R-:W-:-:S05]  /*16f0*/  IADD3.X R7, PT, PT, RZ, UR11, RZ, P0, !PT ;  /* 0x0000000bff077c10 */ /* 0x000fca00087fe4ff */
[----:B------:R0:W5:Y:S01]  /*1700*/  LDG.E.U8 R10, desc[UR6][R6.64] ;  /* 0x00000006060a7981 */ /* 0x000162000c1e1100 */
[----:B------:R-:W-:Y:S02]  /*1710*/  IADD3 R4, P0, PT, R5, UR8, RZ ;  /* 0x0000000805047c10 */ /* 0x000fe4000ff1e0ff */
[----:B------:R-:W-:Y:S02]  /*1720*/  MOV R11, UR5 ;  /* 0x00000005000b7c02 */ /* 0x000fe40008000f00 */
[----:B------:R-:W-:Y:S02]  /*1730*/  IADD3.X R5, PT, PT, RZ, UR9, RZ, P0, !PT ;  /* 0x00000009ff057c10 */ /* 0x000fe400087fe4ff */
[----:B------:R-:W-:-:S07]  /*1740*/  MOV R12, 0x1760 ;  /* 0x00001760000c7802 */ /* 0x000fce0000000f00 */
[----:B0----5:R-:W-:Y:S05]  /*1750*/  CALL.REL.NOINC `($__internal_62_$__cuda_sm20_div_u16) ;  /* 0x0000003800bc7944 */ /* 0x021fea0003c00000 */
[----:B------:R0:W-:Y:S01]  /*1760*/  STG.E.U8 desc[UR6][R4.64], R11 ;  /* 0x0000000b04007986 */ /* 0x0001e2000c101106 */
[----:B------:R-:W-:-:S07]  /*1770*/  IADD3 R3, PT, PT, R3, 0x80, RZ ;  /* 0x0000008003037810 */ /* 0x000fce0007ffe0ff */
.L_x_21529:
[----:B------:R-:W-:Y:S05]  /*1780*/  BSYNC.RECONVERGENT B0 ;  /* 0x0000000000007941 */ /* 0x000fea0003800200 */
.L_x_21528:
[----:B------:R-:W1:Y:S01]  /*1790*/  LDCU UR4, c[0x0][0x380] ;  /* 0x00007000ff0477ac */ /* 0x000e620008000800 */
[----:B------:R-:W-:Y:S01]  /*17a0*/  BSSY.RECONVERGENT B0, `(.L_x_21531) ;  /* 0x0000138000007945 */ /* 0x000fe20003800200 */
[----:B-1----:R-:W-:-:S13]  /*17b0*/  ISETP.GE.AND P0, PT, R3, UR4, PT ;  /* 0x0000000403007c0c */ /* 0x002fda000bf06270 */
[----:B------:R-:W-:Y:S05]  /*17c0*/  @P0 BRA `(.L_x_21532) ;  /* 0x0000001000d40947 */ /* 0x000fea0003800000 */
        /* <DEDUP_REMOVED lines=298> */
.L_x_21533:
        /* <DEDUP_REMOVED lines=11> */
.L_x_21532:
[----:B------:R-:W-:Y:S05]  /*2b20*/  BSYNC.RECONVERGENT B0 ;  /* 0x0000000000007941 */ /* 0x000fea0003800200 */
.L_x_21531:
        /* <DEDUP_REMOVED lines=11> */
[----:B------:R-:W-:-:S05]  /*2be0*/  SHF.R.U32.HI R7, RZ, UR9, R6 ;  /* 0x00000009ff077c19 */ /* 0x000fca0008011606 */
[----:B------:R-:W-:-:S04]  /*2bf0*/  IMAD.MOV R4, RZ, RZ, -R7 ;  /* 0x000000ffff047224 */ /* 0x000fc800078e0a07 */
        /* <DEDUP_REMOVED lines=289> */
.L_x_21536:
        /* <DEDUP_REMOVED lines=11> */
.L_x_21535:
[----:B------:R-:W-:Y:S05]  /*3ec0*/  BSYNC.RECONVERGENT B0 ;  /* 0x0000000000007941 */ /* 0x000fea0003800200 */
.L_x_21534:
[----:B------:R-:W3:Y:S02]  /*3ed0*/  LDCU UR4, c[0x0][0x380] ;  /* 0x00007000ff0477ac */ /* 0x000ee40008000800 */
[----:B---3--:R-:W-:-:S13]  /*3ee0*/  ISETP.GE.AND P0, PT, R3, UR4, PT ;  /* 0x0000000403007c0c */ /* 0x008fda000bf06270 */
[----:B------:R-:W-:Y:S05]  /*3ef0*/  @P0 EXIT ;  /* 0x000000000000094d */ /* 0x000fea0003800000 */
[----:B------:R-:W3:Y:S01]  /*3f00*/  LDCU.64 UR8, c[0x0][0x390] ;  /* 0x00007200ff0877ac */ /* 0x000ee20008000a00 */
[----:B012---:R-:W-:Y:S01]  /*3f10*/  HFMA2 R4, -RZ, RZ, 0, 0 ;  /* 0x00000000ff047431 */ /* 0x007fe200000001ff */
[----:B------:R-:W-:Y:S01]  /*3f20*/  MOV R5, R3 ;  /* 0x0000000300057202 */ /* 0x000fe20000000f00 */
[----:B------:R-:W0:Y:S01]  /*3f30*/  LDCU UR4, c[0x0][0x38c] ;  /* 0x00007180ff0477ac */ /* 0x000e220008000800 */
[----:B------:R-:W-:Y:S01]  /*3f40*/  ISETP.NE.AND P0, PT, R2, RZ, PT ;  /* 0x000000ff0200720c */ /* 0x000fe20003f05270 */
        /* <DEDUP_REMOVED lines=293> */
.L_x_21537:
[----:B------:R-:W0:Y:S02]  /*51a0*/  LDCU.128 UR8, c[0x0][0x580] ;  /* 0x0000b000ff0877ac */ /* 0x000e240008000c00 */
[----:B0-----:R-:W-:-:S05]  /*51b0*/  IADD3 R4, P0, PT, R2, UR10, RZ ;  /* 0x0000000a02047c10 */ /* 0x001fca000ff1e0ff */
[----:B------:R-:W-:-:S05]  /*51c0*/  IMAD.X R5, RZ, RZ, UR11, P0 ;  /* 0x0000000bff057e24 */ /* 0x000fca00080e06ff */
[----:B------:R0:W5:Y:S01]  /*51d0*/  LDG.E.U8 R10, desc[UR6][R4.64] ;  /* 0x00000006040a7981 */ /* 0x000162000c1e1100 */
[----:B------:R-:W-:Y:S02]  /*51e0*/  IADD3 R2, P0, PT, R3, UR8, RZ ;  /* 0x0000000803027c10 */ /* 0x000fe4000ff1e0ff */
[----:B------:R-:W-:Y:S02]  /*51f0*/  MOV R11, UR5 ;  /* 0x00000005000b7c02 */ /* 0x000fe40008000f00 */
[----:B------:R-:W-:Y:S02]  /*5200*/  IADD3.X R3, PT, PT, RZ, UR9, RZ, P0, !PT ;  /* 0x00000009ff037c10 */ /* 0x000fe400087fe4ff */
[----:B------:R-:W-:-:S07]  /*5210*/  MOV R12, 0x5230 ;  /* 0x00005230000c7802 */ /* 0x000fce0000000f00 */
[----:B0----5:R-:W-:Y:S05]  /*5220*/  CALL.REL.NOINC `($__internal_62_$__cuda_sm20_div_u16) ;  /* 0x0000000000087944 */ /* 0x021fea0003c00000 */
[----:B------:R-:W-:Y:S01]  /*5230*/  STG.E.U8 desc[UR6][R2.64], R11 ;  /* 0x0000000b02007986 */ /* 0x000fe2000c101106 */
[----:B------:R-:W-:Y:S05]  /*5240*/  EXIT ;  /* 0x000000000000794d */ /* 0x000fea0003800000 */
        .weak           $__internal_62_$__cuda_sm20_div_u16
        .type           $__internal_62_$__cuda_sm20_div_u16,@function
        .size           $__internal_62_$__cuda_sm20_div_u16,(.L_x_22301 - $__internal_62_$__cuda_sm20_div_u16)
$__internal_62_$__cuda_sm20_div_u16:
        /* <DEDUP_REMOVED lines=10> */
[----:B0-----:R-:W-:-:S05]  /*52f0*/  FMUL R7, R7, R8 ;  /* 0x0000000807077220 */ /* 0x001fca0000400000 */
[----:B------:R-:W-:-:S05]  /*5300*/  IADD3 R7, PT, PT, R7, 0x2, RZ ;  /* 0x0000000207077810 */ /* 0x000fca0007ffe0ff */
[----:B------:R-:W-:Y:S01]  /*5310*/  FMUL.RZ R9, R6, R7 ;  /* 0x0000000706097220 */ /* 0x000fe2000040c000 */
[----:B------:R-:W-:Y:S01]  /*5320*/  MOV R6, R12 ;  /* 0x0000000c00067202 */ /* 0x000fe20000000f00 */
[----:B------:R-:W-:-:S04]  /*5330*/  HFMA2 R7, -RZ, RZ, 0, 0 ;  /* 0x00000000ff077431 */ /* 0x000fc800000001ff */
[----:B------:R-:W0:Y:S02]  /*5340*/  F2I.U32.TRUNC.NTZ R9, R9 ;  /* 0x0000000900097305 */ /* 0x000e24000020f000 */
[----:B0-----:R-:W-:Y:S02]  /*5350*/  LOP3.LUT R11, R9, 0xffff, RZ, 0xc0, !PT ;  /* 0x0000ffff090b7812 */ /* 0x001fe400078ec0ff */
[----:B------:R-:W-:Y:S01]  /*5360*/  @!P0 MOV R11, 0xffffffff ;  /* 0xffffffff000b8802 */ /* 0x000fe20000000f00 */
[----:B------:R-:W-:Y:S06]  /*5370*/  RET.REL.NODEC R6 `(_ZN2at6native18elementwise_kernelILi128ELi4EZNS0_22gpu_kernel_impl_nocastINS0_13BUnaryFunctorIhhhZZZNS0_15binary_internal21div_trunc_kernel_cudaERNS_18TensorIteratorBaseEENKUlvE_clEvENKUlvE_clEvEUlhhE_EEEEvS6_RKT_EUliE_EEviT1_) ;  /* 0xffffffac06207950 */ /* 0x000fec0003c3ffff */
.L_x_21538:
        /* <DEDUP_REMOVED lines=16> */
.L_x_22301:


//--------------------- .text._ZN2at6native27unrolled_elementwise_kernelINS0_13BUnaryFunctorIhhhZZZNS0_15binary_internal21div_trunc_kernel_cudaERNS_18TensorIteratorBaseEENKUlvE_clEvENKUlvE_clEvEUlhhE_EESt5arrayIPcLm2EELi4E23TrivialOffsetCalculatorILi1EjESE_NS0_6memory15LoadWithoutCastENSF_16StoreWithoutCastEEEviT_T0_T2_T3_T4_T5_ --------------------------
	.section	.text._ZN2at6native27unrolled_elementwise_kernelINS0_13BUnaryFunctorIhhhZZZNS0_15binary_internal21div_trunc_kernel_cudaERNS_18TensorIteratorBaseEENKUlvE_clEvENKUlvE_clEvEUlhhE_EESt5arrayIPcLm2EELi4E23TrivialOffsetCalculatorILi1EjESE_NS0_6memory15LoadWithoutCastENSF_16StoreWithoutCastEEEviT_T0_T2_T3_T4_T5_,"ax",@progbits
	.align	128
        .global         _ZN2at6native27unrolled_elementwise_kernelINS0_13BUnaryFunctorIhhhZZZNS0_15binary_internal21div_trunc_kernel_cudaERNS_18TensorIteratorBaseEENKUlvE_clEvENKUlvE_clEvEUlhhE_EESt5arrayIPcLm2EELi4E23TrivialOffsetCalculatorILi1EjESE_NS0_6memory15LoadWithoutCastENSF_16StoreWithoutCastEEEviT_T0_T2_T3_T4_T5_
        .type           _ZN2at6native27unrolled_elementwise_kernelINS0_13BUnaryFunctorIhhhZZZNS0_15binary_internal21div_trunc_kernel_cudaERNS_18TensorIteratorBaseEENKUlvE_clEvENKUlvE_clEvEUlhhE_EESt5arrayIPcLm2EELi4E23TrivialOffsetCalculatorILi1EjESE_NS0_6memory15LoadWithoutCastENSF_16StoreWithoutCastEEEviT_T0_T2_T3_T4_T5_,@function
        .size           _ZN2at6native27unrolled_elementwise_kernelINS0_13BUnaryFunctorIhhhZZZNS0_15binary_internal21div_trunc_kernel_cudaERNS_18TensorIteratorBaseEENKUlvE_clEvENKUlvE_clEvEUlhhE_EESt5arrayIPcLm2EELi4E23TrivialOffsetCalculatorILi1EjESE_NS0_6memory15LoadWithoutCastENSF_16StoreWithoutCastEEEviT_T0_T2_T3_T4_T5_,(.L_x_22302 - _ZN2at6native27unrolled_elementwise_kernelINS0_13BUnaryFunctorIhhhZZZNS0_15binary_internal21div_trunc_kernel_cudaERNS_18TensorIteratorBaseEENKUlvE_clEvENKUlvE_clEvEUlhhE_EESt5arrayIPcLm2EELi4E23TrivialOffsetCalculatorILi1EjESE_NS0_6memory15LoadWithoutCastENSF_16StoreWithoutCastEEEviT_T0_T2_T3_T4_T5_)
        .other          _ZN2at6native27unrolled_elementwise_kernelINS0_13BUnaryFunctorIhhhZZZNS0_15binary_internal21div_trunc_kernel_cudaERNS_18TensorIteratorBaseEENKUlvE_clEvENKUlvE_clEvEUlhhE_EESt5arrayIPcLm2EELi4E23TrivialOffsetCalculatorILi1EjESE_NS0_6memory15LoadWithoutCastENSF_16StoreWithoutCastEEEviT_T0_T2_T3_T4_T5_,@"STO_CUDA_ENTRY STV_DEFAULT"
_ZN2at6native27unrolled_elementwise_kernelINS0_13BUnaryFunctorIhhhZZZNS0_15binary_internal21div_trunc_kernel_cudaERNS_18TensorIteratorBaseEENKUlvE_clEvENKUlvE_clEvEUlhhE_EESt5arrayIPcLm2EELi4E23TrivialOffsetCalculatorILi1EjESE_NS0_6memory15LoadWithoutCastENSF_16StoreWithoutCastEEEviT_T0_T2_T3_T4_T5_:
.text._ZN2at6native27unrolled_elementwise_kernelINS0_13BUnaryFunctorIhhhZZZNS0_15binary_internal21div_trunc_kernel_cudaERNS_18TensorIteratorBaseEENKUlvE_clEvENKUlvE_clEvEUlhhE_EESt5arrayIPcLm2EELi4E23TrivialOffsetCalculatorILi1EjESE_NS0_6memory15LoadWithoutCastENSF_16StoreWithoutCastEEEviT_T0_T2_T3_T4_T5_:
        /* <DEDUP_REMOVED lines=22> */
[----:B-1----:R1:W5:Y:S01]  /*0160*/  @!P3 LDG.E.U8 R11, desc[UR4][R12.64] ;  /* 0x000000040c0bb981 */ /* 0x002362000c1e1100 */
[----:B--2---:R-:W-:-:S03]  /*0170*/  @!P2 IADD3 R4, P5, PT, R17, R4, RZ ;  /* 0x000000041104a210 */ /* 0x004fc60007fbe0ff */
[----:B------:R-:W-:-:S13]  /*0180*/  ISETP.GE.AND P0, PT, R15, R2, PT ;  /* 0x000000020f00720c */ /* 0x000fda0003f06270 */
[----:B------:R-:W2:Y:S01]  /*0190*/  @!P0 LDC.64 R6, c[0x0][0x390] ;  /* 0x0000e400ff068b82 */ /* 0x000ea20000000a00 */
[----:B------:R-:W-:Y:S01]  /*01a0*/  @!P0 IMAD R15, R0, 0x200, R15 ;  /* 0x00000200000f8824 */ /* 0x000fe200078e020f */
[----:B0-----:R-:W-:Y:S02]  /*01b0*/  @!P1 IADD3 R8, P4, PT, R19, R8, RZ ;  /* 0x0000000813089210 */ /* 0x001fe40007f9e0ff */
[----:B------:R-:W-:Y:S02]  /*01c0*/  PRMT R10, RZ, 0x7610, R10 ;  /* 0x00007610ff0a7816 */ /* 0x000fe4000000000a */
[----:B------:R-:W-:Y:S01]  /*01d0*/  @!P2 IADD3.X R5, PT, PT, RZ, R5, RZ, P5, !PT ;  /* 0x00000005ff05a210 */ /* 0x000fe20002ffe4ff */
[----:B------:R-:W-:-:S04]  /*01e0*/  @!P1 IMAD.X R9, RZ, RZ, R9, P4 ;  /* 0x000000ffff099224 */ /* 0x000fc800020e0609 */
[----:B------:R1:W5:Y:S01]  /*01f0*/  @!P2 LDG.E.U8 R10, desc[UR4][R4.64] ;  /* 0x00000004040aa981 */ /* 0x000362000c1e1100 */
[----:B--2---:R-:W-:-:S05]  /*0200*/  @!P0 IADD3 R14, P3, PT, R15, R6, RZ ;  /* 0x000000060f0e8210 */ /* 0x004fca0007f7e0ff */
[--C-:B------:R-:W-:Y:S01]  /*0210*/  @!P0 IMAD.X R15, RZ, RZ, R7.reuse, P3 ;  /* 0x000000ffff0f8224 */ /* 0x100fe200018e0607 */
[----:B------:R-:W-:-:S06]  /*0220*/  PRMT R7, RZ, 0x7610, R7 ;  /* 0x00007610ff077816 */ /* 0x000fcc0000000007 */
[----:B------:R1:W5:Y:S01]  /*0230*/  @!P1 LDG.E.U8 R7, desc[UR4][R8.64] ;  /* 0x0000000408079981 */ /* 0x000362000c1e1100 */
[----:B------:R-:W-:-:S06]  /*0240*/  PRMT R6, RZ, 0x7610, R6 ;  /* 0x00007610ff067816 */ /* 0x000fcc0000000006 */
[----:B------:R1:W5:Y:S01]  /*0250*/  @!P0 LDG.E.U8 R6, desc[UR4][R14.64] ;  /* 0x000000040e068981 */ /* 0x000362000c1e1100 */
[----:B------:R-:W-:Y:S01]  /*0260*/  ISETP.GE.AND P0, PT, R3, R2, PT ;  /* 0x000000020300720c */ /* 0x000fe20003f06270 */
[----:B------:R-:W0:Y:S01]  /*0270*/  LDCU.U8 UR6, c[0x0][0x385] ;  /* 0x000070a0ff0677ac */ /* 0x000e220008000000 */
[----:B------:R-:W-:Y:S11]  /*0280*/  BSSY.RECONVERGENT B0, `(.L_x_21539) ;  /* 0x0000007000007945 */ /* 0x000ff60003800200 */
[----:B-1----:R-:W-:Y:S05]  /*0290*/  @P0 BRA `(.L_x_21540) ;  /* 0x0000000000140947 */ /* 0x002fea0003800000 */
[----:B-----5:R-:W-:Y:S01]  /*02a0*/  LOP3.LUT R15, R11, 0xff, RZ, 0xc0, !PT ;  /* 0x000000ff0b0f7812 */ /* 0x020fe200078ec0ff */
[----:B0-----:R-:W-:Y:S01]  /*02b0*/  IMAD.U32 R16, RZ, RZ, UR6 ;  /* 0x00000006ff107e24 */ /* 0x001fe2000f8e00ff */
[----:B------:R-:W-:-:S07]  /*02c0*/  MOV R17, 0x2e0 ;  /* 0x000002e000117802 */ /* 0x000fce0000000f00 */
[----:B------:R-:W-:Y:S05]  /*02d0*/  CALL.REL.NOINC `($__internal_63_$__cuda_sm20_div_u16) ;  /* 0x0000000400147944 */ /* 0x000fea0003c00000 */
[----:B------:R-:W-:-:S07]  /*02e0*/  IMAD.MOV.U32 R8, RZ, RZ, R16 ;  /* 0x000000ffff087224 */ /* 0x000fce00078e0010 */
.L_x_21540:
[----:B0-----:R-:W-:Y:S05]  /*02f0*/  BSYNC.RECONVERGENT B0 ;  /* 0x0000000000007941 */ /* 0x001fea0003800200 */
.L_x_21539:
[----:B------:R-:W-:Y:S01]  /*0300*/  VIADD R9, R3, 0x80 ;  /* 0x0000008003097836 */ /* 0x000fe20000000000 */
[----:B------:R-:W-:Y:S04]  /*0310*/  BSSY.RECONVERGENT B0, `(.L_x_21541) ;  /* 0x0000008000007945 */ /* 0x000fe80003800200 */
[----:B------:R-:W-:-:S13]  /*0320*/  ISETP.GE.AND P0, PT, R9, R2, PT ;  /* 0x000000020900720c */ /* 0x000fda0003f06270 */
[----:B------:R-:W-:Y:S05]  /*0330*/  @P0 BRA `(.L_x_21542) ;  /* 0x0000000000140947 */ /* 0x000fea0003800000 */
[----:B-----5:R-:W-:Y:S01]  /*0340*/  LOP3.LUT R15, R10, 0xff, RZ, 0xc0, !PT ;  /* 0x000000ff0a0f7812 */ /* 0x020fe200078ec0ff */
[----:B------:R-:W-:Y:S01]  /*0350*/  IMAD.U32 R16, RZ, RZ, UR6 ;  /* 0x00000006ff107e24 */ /* 0x000fe2000f8e00ff */
[----:B------:R-:W-:-:S07]  /*0360*/  MOV R17, 0x380 ;  /* 0x0000038000117802 */ /* 0x000fce0000000f00 */
[----:B------:R-:W-:Y:S05]  /*0370*/  CALL.REL.NOINC `($__internal_63_$__cuda_sm20_div_u16) ;  /* 0x0000000000ec7944 */ /* 0x000fea0003c00000 */
[----:B------:R-:W-:-:S07]  /*0380*/  IMAD.MOV.U32 R4, RZ, RZ, R16 ;  /* 0x000000ffff047224 */ /* 0x000fce00078e0010 */
.L_x_21542:
[----:B------:R-:W-:Y:S05]  /*0390*/  BSYNC.RECONVERGENT B0 ;  /* 0x0000000000007941 */ /* 0x000fea0003800200 */
.L_x_21541:
[----:B------:R-:W-:Y:S01]  /*03a0*/  IADD3 R5, PT, PT, R3, 0x100, RZ ;  /* 0x0000010003057810 */ /* 0x000fe20007ffe0ff */
[----:B------:R-:W-:Y:S03]  /*03b0*/  BSSY.RECONVERGENT B0, `(.L_x_21543) ;  /* 0x0000008000007945 */ /* 0x000fe60003800200 */
[----:B------:R-:W-:-:S13]  /*03c0*/  ISETP.GE.AND P0, PT, R5, R2, PT ;  /* 0x000000020500720c */ /* 0x000fda0003f06270 */
[----:B------:R-:W-:Y:S05]  /*03d0*/  @P0 BRA `(.L_x_21544) ;  /* 0x0000000000140947 */ /* 0x000fea0003800000 */
[----:B-----5:R-:W-:Y:S01]  /*03e0*/  LOP3.LUT R15, R7, 0xff, RZ, 0xc0, !PT ;  /* 0x000000ff070f7812 */ /* 0x020fe200078ec0ff */
[----:B------:R-:W-:Y:S01]  /*03f0*/  IMAD.U32 R16, RZ, RZ, UR6 ;  /* 0x00000006ff107e24 */ /* 0x000fe2000f8e00ff */
[----:B------:R-:W-:-:S07]  /*0400*/  MOV R17, 0x420 ;  /* 0x0000042000117802 */ /* 0x000fce0000000f00 */
[----:B------:R-:W-:Y:S05]  /*0410*/  CALL.REL.NOINC `($__internal_63_$__cuda_sm20_div_u16) ;  /* 0x0000000000c47944 */ /* 0x000fea0003c00000 */
[----:B------:R-:W-:-:S07]  /*0420*/  IMAD.MOV.U32 R5, RZ, RZ, R16 ;  /* 0x000000ffff057224 */ /* 0x000fce00078e0010 */
.L_x_21544:
[----:B------:R-:W-:Y:S05]  /*0430*/  BSYNC.RECONVERGENT B0 ;  /* 0x0000000000007941 */ /* 0x000fea0003800200 */
.L_x_21543:
[----:B-----5:R-:W-:Y:S01]  /*0440*/  VIADD R7, R3, 0x180 ;  /* 0x0000018003077836 */ /* 0x020fe20000000000 */
[----:B------:R-:W-:Y:S04]  /*0450*/  BSSY.RECONVERGENT B0, `(.L_x_21545) ;  /* 0x0000008000007945 */ /* 0x000fe80003800200 */
[----:B------:R-:W-:-:S13]  /*0460*/  ISETP.GE.AND P0, PT, R7, R2, PT ;  /* 0x000000020700720c */ /* 0x000fda0003f06270 */
[----:B------:R-:W-:Y:S05]  /*0470*/  @P0 BRA `(.L_x_21546) ;  /* 0x0000000000140947 */ /* 0x000fea0003800000 */
[----:B------:R-:W-:Y:S01]  /*0480*/  LOP3.LUT R15, R6, 0xff, RZ, 0xc0, !PT ;  /* 0x000000ff060f7812 */ /* 0x000fe200078ec0ff */
[----:B------:R-:W-:Y:S01]  /*0490*/  IMAD.U32 R16, RZ, RZ, UR6 ;  /* 0x00000006ff107e24 */ /* 0x000fe2000f8e00ff */
[----:B------:R-:W-:-:S07]  /*04a0*/  MOV R17, 0x4c0 ;  /* 0x000004c000117802 */ /* 0x000fce0000000f00 */
[----:B------:R-:W-:Y:S05]  /*04b0*/  CALL.REL.NOINC `($__internal_63_$__cuda_sm20_div_u16) ;  /* 0x00000000009c7944 */ /* 0x000fea0003c00000 */
[----:B------:R-:W-:-:S07]  /*04c0*/  IMAD.MOV.U32 R11, RZ, RZ, R16 ;  /* 0x000000ffff0b7224 */ /* 0x000fce00078e0010 */
.L_x_21546:
[----:B------:R-:W-:Y:S05]  /*04d0*/  BSYNC.RECONVERGENT B0 ;  /* 0x0000000000007941 */ /* 0x000fea0003800200 */
.L_x_21545:
[----:B------:R-:W-:Y:S01]  /*04e0*/  ISETP.GE.AND P0, PT, R3, R2, PT ;  /* 0x000000020300720c */ /* 0x000fe20003f06270 */
[----:B------:R-:W-:Y:S04]  /*04f0*/  BSSY.RECONVERGENT B0, `(.L_x_21547) ;  /* 0x000001a000007945 */ /* 0x000fe80003800200 */
[----:B------:R-:W-:Y:S08]  /*0500*/  BSSY.RELIABLE B1, `(.L_x_21548) ;  /* 0x0000011000017945 */ /* 0x000ff00003800100 */
[----:B------:R-:W-:Y:S05]  /*0510*/  @P0 BRA `(.L_x_21549) ;  /* 0x00000000003c0947 */ /* 0x000fea0003800000 */
[----:B------:R-:W0:Y:S01]  /*0520*/  LDCU.64 UR6, c[0x0][0x388] ;  /* 0x00007100ff0677ac */ /* 0x000e220008000a00 */
[----:B------:R-:W-:Y:S01]  /*0530*/  IMAD R6, R0, 0x200, R3 ;  /* 0x0000020000067824 */ /* 0x000fe200078e0203 */
[----:B------:R-:W-:-:S04]  /*0540*/  MOV R3, R9 ;  /* 0x0000000900037202 */ /* 0x000fc80000000f00 */
        /* <DEDUP_REMOVED lines=12> */
.L_x_21549:
[----:B------:R-:W-:Y:S05]  /*0610*/  BSYNC.RELIABLE B1 ;  /* 0x0000000000017941 */ /* 0x000fea0003800100 */
.L_x_21548:
[----:B------:R-:W-:-:S13]  /*0620*/  ISETP.GE.AND P0, PT, R3, R2, PT ;  /* 0x000000020300720c */ /* 0x000fda0003f06270 */
[----:B------:R-:W1:Y:S01]  /*0630*/  @!P0 LDC.64 R8, c[0x0][0x388] ;  /* 0x0000e200ff088b82 */ /* 0x000e620000000a00 */
[----:B0-----:R-:W-:Y:S02]  /*0640*/  @!P0 IMAD R7, R0, 0x200, R3 ;  /* 0x0000020000078824 */ /* 0x001fe400078e0203 */
[----:B------:R-:W-:-:S03]  /*0650*/  @!P0 VIADD R3, R3, 0x80 ;  /* 0x0000008003038836 */ /* 0x000fc60000000000 */
[----:B-1----:R-:W-:-:S05]  /*0660*/  @!P0 IADD3 R6, P1, PT, R7, R8, RZ ;  /* 0x0000000807068210 */ /* 0x002fca0007f3e0ff */
[----:B------:R-:W-:-:S05]  /*0670*/  @!P0 IMAD.X R7, RZ, RZ, R9, P1 ;  /* 0x000000ffff078224 */ /* 0x000fca00008e0609 */
[----:B------:R1:W-:Y:S03]  /*0680*/  @!P0 STG.E.U8 desc[UR4][R6.64], R5 ;  /* 0x0000000506008986 */ /* 0x0003e6000c101104 */
.L_x_21550:
[----:B------:R-:W-:Y:S05]  /*0690*/  BSYNC.RECONVERGENT B0 ;  /* 0x0000000000007941 */ /* 0x000fea0003800200 */
.L_x_21547:
[----:B------:R-:W-:Y:S05]  /*06a0*/  WARPSYNC.ALL ;  /* 0x0000000000007948 */ /* 0x000fea0003800000 */
[----:B------:R-:W-:-:S13]  /*06b0*/  ISETP.GE.AND P0, PT, R3, R2, PT ;  /* 0x000000020300720c */ /* 0x000fda0003f06270 */
[----:B------:R-:W-:Y:S05]  /*06c0*/  @P0 EXIT ;  /* 0x000000000000094d */ /* 0x000fea0003800000 */
[----:B------:R-:W2:Y:S01]  /*06d0*/  LDCU.64 UR6, c[0x0][0x388] ;  /* 0x00007100ff0677ac */ /* 0x000ea20008000a00 */
[----:B------:R-:W-:-:S05]  /*06e0*/  IMAD R3, R0, 0x200, R3 ;  /* 0x0000020000037824 */ /* 0x000fca00078e0203 */
[----:B--2---:R-:W-:-:S04]  /*06f0*/  IADD3 R2, P0, PT, R3, UR6, RZ ;  /* 0x0000000603027c10 */ /* 0x004fc8000ff1e0ff */
[----:B------:R-:W-:-:S05]  /*0700*/  IADD3.X R3, PT, PT, RZ, UR7, RZ, P0, !PT ;  /* 0x00000007ff037c10 */ /* 0x000fca00087fe4ff */
[----:B------:R-:W-:Y:S01]  /*0710*/  STG.E.U8 desc[UR4][R2.64], R11 ;  /* 0x0000000b02007986 */ /* 0x000fe2000c101104 */
[----:B------:R-:W-:Y:S05]  /*0720*/  EXIT ;  /* 0x000000000000794d */ /* 0x000fea0003800000 */
        .weak           $__internal_63_$__cuda_sm20_div_u16
        .type           $__internal_63_$__cuda_sm20_div_u16,@function
        .size           $__internal_63_$__cuda_sm20_div_u16,(.L_x_22302 - $__internal_63_$__cuda_sm20_div_u16)
$__internal_63_$__cuda_sm20_div_u16:
        /* <DEDUP_REMOVED lines=18> */
[----:B------:R-:W-:Y:S06]  /*0850*/  RET.REL.NODEC R12 `(_ZN2at6native27unrolled_elementwise_kernelINS0_13BUnaryFunctorIhhhZZZNS0_15binary_internal21div_trunc_kernel_cudaERNS_18TensorIteratorBaseEENKUlvE_clEvENKUlvE_clEvEUlhhE_EESt5arrayIPcLm2EELi4E23TrivialOffsetCalculatorILi1EjESE_NS0_6memory15LoadWithoutCastENSF_16StoreWithoutCastEEEviT_T0_T2_T3_T4_T5_) ;  /* 0xfffffff40ce87950 */ /* 0x000fec0003c3ffff */
.L_x_21551:
        /* <DEDUP_REMOVED lines=10> */
.L_x_22302:


//--------------------- .text._ZN2at6native29vectorized_elementwise_kernelILi2ENS0_13BUnaryFunctorIhhhZZZNS0_15binary_internal21div_trunc_kernel_cudaERNS_18TensorIteratorBaseEENKUlvE_clEvENKUlvE_clEvEUlhhE_EESt5arrayIPcLm2EEEEviT0_T1_ --------------------------
	.section	.text._ZN2at6native29vectorized_elementwise_kernelILi2ENS0_13BUnaryFunctorIhhhZZZNS0_15binary_internal21div_trunc_kernel_cudaERNS_18TensorIteratorBaseEENKUlvE_clEvENKUlvE_clEvEUlhhE_EESt5arrayIPcLm2EEEEviT0_T1_,"ax",@progbits
	.align	128
        .global         _ZN2at6native29vectorized_elementwise_kernelILi2ENS0_13BUnaryFunctorIhhhZZZNS0_15binary_internal21div_trunc_kernel_cudaERNS_18TensorIteratorBaseEENKUlvE_clEvENKUlvE_clEvEUlhhE_EESt5arrayIPcLm2EEEEviT0_T1_
        .type           _ZN2at6native29vectorized_elementwise_kernelILi2ENS0_13BUnaryFunctorIhhhZZZNS0_15binary_internal21div_trunc_kernel_cudaERNS_18TensorIteratorBaseEENKUlvE_clEvENKUlvE_clEvEUlhhE_EESt5arrayIPcLm2EEEEviT0_T1_,@function
        .size           _ZN2at6native29vectorized_elementwise_kernelILi2ENS0_13BUnaryFunctorIhhhZZZNS0_15binary_internal21div_trunc_kernel_cudaERNS_18TensorIteratorBaseEENKUlvE_clEvENKUlvE_clEvEUlhhE_EESt5arrayIPcLm2EEEEviT0_T1_,(.L_x_22303 - _ZN2at6native29vectorized_elementwise_kernelILi2ENS0_13BUnaryFunctorIhhhZZZNS0_15binary_internal21div_trunc_kernel_cudaERNS_18TensorIteratorBaseEENKUlvE_clEvENKUlvE_clEvEUlhhE_EESt5arrayIPcLm2EEEEviT0_T1_)
        .other          _ZN2at6native29vectorized_elementwise_kernelILi2ENS0_13BUnaryFunctorIhhhZZZNS0_15binary_internal21div_trunc_kernel_cudaERNS_18TensorIteratorBaseEENKUlvE_clEvENKUlvE_clEvEUlhhE_EESt5arrayIPcLm2EEEEviT0_T1_,@"STO_CUDA_ENTRY STV_DEFAULT"
_ZN2at6native29vectorized_elementwise_kernelILi2ENS0_13BUnaryFunctorIhhhZZZNS0_15binary_internal21div_trunc_kernel_cudaERNS_18TensorIteratorBaseEENKUlvE_clEvENKUlvE_clEvEUlhhE_EESt5arrayIPcLm2EEEEviT0_T1_:
.text._ZN2at6native29vectorized_elementwise_kernelILi2ENS0_13BUnaryFunctorIhhhZZZNS0_15binary_internal21div_trunc_kernel_cudaERNS_18TensorIteratorBaseEENKUlvE_clEvENKUlvE_clEvEUlhhE_EESt5arrayIPcLm2EEEEviT0_T1_:
        /* <DEDUP_REMOVED lines=23> */
[----:B------:R0:W5:Y:S01]  /*0170*/  @!P6 LDG.E.U8 R12, desc[UR8][R6.64] ;  /* 0x00000008060ce981 */ /* 0x000162000c1e1100 */
[C---:B------:R-:W-:Y:S01]  /*0180*/  @!P4 VIADD R29, R13.reuse, UR4 ;  /* 0x000000040d1dcc36 */ /* 0x040fe20008000000 */
[----:B------:R-:W2:Y:S01]  /*0190*/  @!P4 LDC.64 R18, c[0x0][0x390] ;  /* 0x0000e400ff12cb82 */ /* 0x000ea20000000a00 */
[----:B------:R-:W-:-:S05]  /*01a0*/  @!P4 VIADD R13, R13, 0x80 ;  /* 0x000000800d0dc836 */ /* 0x000fca0000000000 */
[----:B------:R-:W-:-:S13]  /*01b0*/  ISETP.GE.U32.AND P3, PT, R13, UR5, PT ;  /* 0x000000050d007c0c */ /* 0x000fda000bf66070 */
[----:B------:R-:W-:Y:S01]  /*01c0*/  @!P3 VIADD R11, R13, UR4 ;  /* 0x000000040d0bbc36 */ /* 0x000fe20008000000 */
        /* <DEDUP_REMOVED lines=14> */
[----:B------:R-:W5:Y:S09]  /*02b0*/  @!P5 LDG.E.U8 R9, desc[UR8][R24.64] ;  /* 0x000000081809d981 */ /* 0x000f72000c1e1100 */
[C---:B------:R-:W-:Y:S01]  /*02c0*/  @!P0 VIADD R21, R13.reuse, UR4 ;  /* 0x000000040d158c36 */ /* 0x040fe20008000000 */
[----:B------:R-:W-:Y:S01]  /*02d0*/  PRMT R10, RZ, 0x7610, R10 ;  /* 0x00007610ff0a7816 */ /* 0x000fe2000000000a */
[----:B------:R-:W-:Y:S01]  /*02e0*/  @!P0 VIADD R13, R13, 0x80 ;  /* 0x000000800d0d8836 */ /* 0x000fe20000000000 */
[----:B------:R-:W-:Y:S01]  /*02f0*/  PRMT R0, RZ, 0x7610, R0 ;  /* 0x00007610ff007816 */ /* 0x000fe20000000000 */
[----:B------:R-:W4:Y:S03]  /*0300*/  @!P0 LDC.64 R4, c[0x0][0x390] ;  /* 0x0000e400ff048b82 */ /* 0x000f260000000a00 */
[----:B------:R-:W-:-:S02]  /*0310*/  ISETP.GE.U32.AND P6, PT, R13, UR5, PT ;  /* 0x000000050d007c0c */ /* 0x000fc4000bfc6070 */
[----:B--2---:R-:W-:-:S11]  /*0320*/  @!P4 IADD3 R18, P5, PT, R29, R18, RZ ;  /* 0x000000121d12c210 */ /* 0x004fd60007fbe0ff */
[----:B0-----:R-:W0:Y:S01]  /*0330*/  @!P6 LDC.64 R6, c[0x0][0x390] ;  /* 0x0000e400ff06eb82 */ /* 0x001e220000000a00 */
[----:B------:R-:W-:Y:S01]  /*0340*/  @!P4 IMAD.X R19, RZ, RZ, R19, P5 ;  /* 0x000000ffff13c224 */ /* 0x000fe200028e0613 */
[----:B-1----:R-:W-:-:S04]  /*0350*/  @!P3 IADD3 R14, P5, PT, R11, R14, RZ ;  /* 0x0000000e0b0eb210 */ /* 0x002fc80007fbe0ff */
[----:B------:R-:W5:Y:S01]  /*0360*/  @!P4 LDG.E.U8 R10, desc[UR8][R18.64] ;  /* 0x00000008120ac981 */ /* 0x000f62000c1e1100 */
[----:B---3--:R-:W-:Y:S01]  /*0370*/  @!P2 IADD3 R16, P4, PT, R27, R16, RZ ;  /* 0x000000101b10a210 */ /* 0x008fe20007f9e0ff */
[----:B------:R-:W-:Y:S01]  /*0380*/  @!P3 IMAD.X R15, RZ, RZ, R15, P5 ;  /* 0x000000ffff0fb224 */ /* 0x000fe200028e060f */
[----:B------:R-:W-:Y:S01]  /*0390*/  PRMT R11, RZ, 0x7610, R11 ;  /* 0x00007610ff0b7816 */ /* 0x000fe2000000000b */
[----:B------:R-:W-:Y:S02]  /*03a0*/  @!P6 VIADD R13, R13, UR4 ;  /* 0x000000040d0dec36 */ /* 0x000fe40008000000 */
[----:B------:R-:W-:-:S03]  /*03b0*/  @!P2 IMAD.X R17, RZ, RZ, R17, P4 ;  /* 0x000000ffff11a224 */ /* 0x000fc600020e0611 */
[----:B------:R1:W5:Y:S01]  /*03c0*/  @!P3 LDG.E.U8 R11, desc[UR8][R14.64] ;  /* 0x000000080e0bb981 */ /* 0x000362000c1e1100 */
[----:B----4-:R-:W-:-:S03]  /*03d0*/  @!P1 IADD3 R2, P3, PT, R23, R2, RZ ;  /* 0x0000000217029210 */ /* 0x010fc60007f7e0ff */
[----:B------:R2:W5:Y:S01]  /*03e0*/  @!P2 LDG.E.U8 R0, desc[UR8][R16.64] ;  /* 0x000000081000a981 */ /* 0x000562000c1e1100 */
[----:B0-----:R-:W-:Y:S01]  /*03f0*/  @!P6 IADD3 R6, P2, PT, R13, R6, RZ ;  /* 0x000000060d06e210 */ /* 0x001fe20007f5e0ff */
[----:B------:R-:W-:Y:S01]  /*0400*/  @!P1 IMAD.X R3, RZ, RZ, R3, P3 ;  /* 0x000000ffff039224 */ /* 0x000fe200018e0603 */
[----:B------:R-:W-:Y:S02]  /*0410*/  PRMT R13, RZ, 0x7610, R13 ;  /* 0x00007610ff0d7816 */ /* 0x000fe4000000000d */
[----:B-1----:R-:W-:Y:S02]  /*0420*/  PRMT R15, RZ, 0x7610, R15 ;  /* 0x00007610ff0f7816 */ /* 0x002fe4000000000f */
[----:B------:R-:W-:Y:S02]  /*0430*/  @!P6 IADD3.X R7, PT, PT, RZ, R7, RZ, P2, !PT ;  /* 0x00000007ff07e210 */ /* 0x000fe400017fe4ff */
[----:B------:R2:W5:Y:S04]  /*0440*/  @!P1 LDG.E.U8 R13, desc[UR8][R2.64] ;  /* 0x00000008020d9981 */ /* 0x000568000c1e1100 */
[----:B------:R2:W5:Y:S01]  /*0450*/  @!P6 LDG.E.U8 R15, desc[UR8][R6.64] ;  /* 0x00000008060fe981 */ /* 0x000562000c1e1100 */
[----:B------:R-:W-:-:S02]  /*0460*/  @!P0 IADD3 R4, P4, PT, R21, R4, RZ ;  /* 0x0000000415048210 */ /* 0x000fc40007f9e0ff */
[----:B------:R-:W-:-:S03]  /*0470*/  PRMT R14, RZ, 0x7610, R14 ;  /* 0x00007610ff0e7816 */ /* 0x000fc6000000000e */
[----:B------:R-:W-:-:S05]  /*0480*/  @!P0 IMAD.X R5, RZ, RZ, R5, P4 ;  /* 0x000000ffff058224 */ /* 0x000fca00020e0605 */
[----:B------:R2:W5:Y:S01]  /*0490*/  @!P0 LDG.E.U8 R14, desc[UR8][R4.64] ;  /* 0x00000008040e8981 */ /* 0x000562000c1e1100 */
[----:B------:R-:W-:Y:S01]  /*04a0*/  ISETP.GE.U32.AND P0, PT, R8, UR5, PT ;  /* 0x0000000508007c0c */ /* 0x000fe2000bf06070 */
[----:B------:R-:W-:-:S12]  /*04b0*/  BSSY.RECONVERGENT B0, `(.L_x_21553) ;  /* 0x0000007000007945 */ /* 0x000fd80003800200 */
[----:B--2---:R-:W-:Y:S05]  /*04c0*/  @P0 BRA `(.L_x_21554) ;  /* 0x0000000000140947 */ /* 0x004fea0003800000 */
[----:B-----5:R-:W-:Y:S01]  /*04d0*/  LOP3.LUT R12, R12, 0xff, RZ, 0xc0, !PT ;  /* 0x000000ff0c0c7812 */ /* 0x020fe200078ec0ff */
[----:B------:R-:W-:Y:S01]  /*04e0*/  IMAD.U32 R3, RZ, RZ, UR10 ;  /* 0x0000000aff037e24 */ /* 0x000fe2000f8e00ff */
[----:B------:R-:W-:-:S07]  /*04f0*/  MOV R2, 0x510 ;  /* 0x0000051000027802 */ /* 0x000fce0000000f00 */
[----:B------:R-:W-:Y:S05]  /*0500*/  CALL.REL.NOINC `($__internal_64_$__cuda_sm20_div_u16) ;  /* 0x0000000c00507944 */ /* 0x000fea0003c00000 */
[----:B------:R-:W-:-:S07]  /*0510*/  IMAD.MOV.U32 R4, RZ, RZ, R16 ;  /* 0x000000ffff047224 */ /* 0x000fce00078e0010 */
.L_x_21554:
[----:B------:R-:W-:Y:S05]  /*0520*/  BSYNC.RECONVERGENT B0 ;  /* 0x0000000000007941 */ /* 0x000fea0003800200 */
.L_x_21553:
[----:B------:R-:W-:Y:S01]  /*0530*/  VIADD R5, R8, 0x80 ;  /* 0x0000008008057836 */ /* 0x000fe20000000000 */
[----:B------:R-:W-:Y:S04]  /*0540*/  BSSY.RECONVERGENT B0, `(.L_x_21555) ;  /* 0x0000008000007945 */ /* 0x000fe80003800200 */
[----:B------:R-:W-:-:S13]  /*0550*/  ISETP.GE.U32.AND P0, PT, R5, UR5, PT ;  /* 0x0000000505007c0c */ /* 0x000fda000bf06070 */
[----:B------:R-:W-:Y:S05]  /*0560*/  @P0 BRA `(.L_x_21556) ;  /* 0x0000000000140947 */ /* 0x000fea0003800000 */
[----:B-----5:R-:W-:Y:S01]  /*0570*/  LOP3.LUT R12, R9, 0xff, RZ, 0xc0, !PT ;  /* 0x000000ff090c7812 */ /* 0x020fe200078ec0ff */
[----:B------:R-:W-:Y:S01]  /*0580*/  IMAD.U32 R3, RZ, RZ, UR10 ;  /* 0x0000000aff037e24 */ /* 0x000fe2000f8e00ff */
[----:B------:R-:W-:-:S07]  /*0590*/  MOV R2, 0x5b0 ;  /* 0x000005b000027802 */ /* 0x000fce0000000f00 */
[----:B------:R-:W-:Y:S05]  /*05a0*/  CALL.REL.NOINC `($__internal_64_$__cuda_sm20_div_u16) ;  /* 0x0000000c00287944 */ /* 0x000fea0003c00000 */
[----:B------:R-:W-:-:S07]  /*05b0*/  IMAD.MOV.U32 R6, RZ, RZ, R16 ;  /* 0x000000ffff067224 */ /* 0x000fce00078e0010 */
.L_x_21556:
[----:B------:R-:W-:Y:S05]  /*05c0*/  BSYNC.RECONVERGENT B0 ;  /* 0x0000000000007941 */ /* 0x000fea0003800200 */
.L_x_21555:
        /* <DEDUP_REMOVED lines=9> */
.L_x_21558:
[----:B------:R-:W-:Y:S05]  /*0660*/  BSYNC.RECONVERGENT B0 ;  /* 0x0000000000007941 */ /* 0x000fea0003800200 */
.L_x_21557:
        /* <DEDUP_REMOVED lines=8> */
[----:B------:R-:W-:-:S07]  /*06f0*/  MOV R9, R16 ;  /* 0x0000001000097202 */ /* 0x000fce0000000f00 */
.L_x_21560:
[----:B------:R-:W-:Y:S05]  /*0700*/  BSYNC.RECONVERGENT B0 ;  /* 0x0000000000007941 */ /* 0x000fea0003800200 */
.L_x_21559:
        /* <DEDUP_REMOVED lines=9> */
.L_x_21562:
[----:B------:R-:W-:Y:S05]  /*07a0*/  BSYNC.RECONVERGENT B0 ;  /* 0x0000000000007941 */ /* 0x000fea0003800200 */
.L_x_21561:
        /* <DEDUP_REMOVED lines=9> */
.L_x_21564:
[----:B------:R-:W-:Y:S05]  /*0840*/  BSYNC.RECONVERGENT B0 ;  /* 0x0000000000007941 */ /* 0x000fea0003800200 */
.L_x_21563:
        /* <DEDUP_REMOVED lines=9> */
.L_x_21566:
[----:B------:R-:W-:Y:S05]  /*08e0*/  BSYNC.RECONVERGENT B0 ;  /* 0x0000000000007941 */ /* 0x000fea0003800200 */
.L_x_21565:
[----:B------:R-:W-:Y:S01]  /*08f0*/  VIADD R2, R8, 0x380 ;  /* 0x0000038008027836 */ /* 0x000fe20000000000 */
[----:B------:R-:W-:Y:S04]  /*0900*/  BSSY.RECONVERGENT B0, `(.L_x_21567) ;  /* 0x0000007000007945 */ /* 0x000fe80003800200 */
[----:B------:R-:W-:-:S13]  /*0910*/  ISETP.GE.U32.AND P0, PT, R2, UR5, PT ;  /* 0x0000000502007c0c */ /* 0x000fda000bf06070 */
[----:B------:R-:W-:Y:S05]  /*0920*/  @P0 BRA `(.L_x_21568) ;  /* 0x0000000000100947 */ /* 0x000fea0003800000 */
[----:B-----5:R-:W-:Y:S02]  /*0930*/  LOP3.LUT R12, R15, 0xff, RZ, 0xc0, !PT ;  /* 0x000000ff0f0c7812 */ /* 0x020fe400078ec0ff */
[----:B------:R-:W-:Y:S02]  /*0940*/  MOV R3, UR10 ;  /* 0x0000000a00037c02 */ /* 0x000fe40008000f00 */
[----:B------:R-:W-:-:S07]  /*0950*/  MOV R2, 0x970 ;  /* 0x0000097000027802 */ /* 0x000fce0000000f00 */
[----:B------:R-:W-:Y:S05]  /*0960*/  CALL.REL.NOINC `($__internal_64_$__cuda_sm20_div_u16) ;  /* 0x0000000800387944 */ /* 0x000fea0003c00000 */
.L_x_21568:
[----:B------:R-:W-:Y:S05]  /*0970*/  BSYNC.RECONVERGENT B0 ;  /* 0x0000000000007941 */ /* 0x000fea0003800200 */
.L_x_21567:
        /* <DEDUP_REMOVED lines=18> */
.L_x_21571:
        /* <DEDUP_REMOVED lines=8> */
.L_x_21572:
[----:B------:R-:W-:-:S13]  /*0b20*/  ISETP.GE.U32.AND P0, PT, R8, UR5, PT ;  /* 0x0000000508007c0c */ /* 0x000fda000bf06070 */
[----:B------:R-:W-:Y:S05]  /*0b30*/  @P0 BRA `(.L_x_21574) ;  /* 0x0000000000380947 */ /* 0x000fea0003800000 */
[----:B------:R-:W2:Y:S01]  /*0b40*/  LDCU.64 UR6, c[0x0][0x388] ;  /* 0x00007100ff0677ac */ /* 0x000ea20008000a00 */
[C---:B01----:R-:W-:Y:S02]  /*0b50*/  VIADD R2, R8.reuse, UR4 ;  /* 0x0000000408027c36 */ /* 0x043fe40008000000 */
[----:B------:R-:W-:-:S03]  /*0b60*/  VIADD R8, R8, 0x80 ;  /* 0x0000008008087836 */ /* 0x000fc60000000000 */
[----:B--2---:R-:W-:-:S04]  /*0b70*/  IADD3 R2, P0, PT, R2, UR6, RZ ;  /* 0x0000000602027c10 */ /* 0x004fc8000ff1e0ff */
[----:B------:R-:W-:-:S05]  /*0b80*/  IADD3.X R3, PT, PT, RZ, UR7, RZ, P0, !PT ;  /* 0x00000007ff037c10 */ /* 0x000fca00087fe4ff */
[----:B-----5:R1:W-:Y:S04]  /*0b90*/  STG.E.U8 desc[UR8][R2.64], R9 ;  /* 0x0000000902007986 */ /* 0x0203e8000c101108 */
.L_x_21573:
[----:B------:R-:W-:-:S13]  /*0ba0*/  ISETP.GE.U32.AND P0, PT, R8, UR5, PT ;  /* 0x0000000508007c0c */ /* 0x000fda000bf06070 */
[----:B------:R-:W-:Y:S05]  /*0bb0*/  @P0 BRA `(.L_x_21575) ;  /* 0x00000000003c0947 */ /* 0x000fea0003800000 */
[----:B------:R-:W2:Y:S01]  /*0bc0*/  LDCU.64 UR6, c[0x0][0x388] ;  /* 0x00007100ff0677ac */ /* 0x000ea20008000a00 */
[C---:B01----:R-:W-:Y:S02]  /*0bd0*/  VIADD R2, R8.reuse, UR4 ;  /* 0x0000000408027c36 */ /* 0x043fe40008000000 */
[----:B------:R-:W-:-:S03]  /*0be0*/  VIADD R8, R8, 0x80 ;  /* 0x0000008008087836 */ /* 0x000fc60000000000 */
[----:B--2---:R-:W-:-:S05]  /*0bf0*/  IADD3 R2, P0, PT, R2, UR6, RZ ;  /* 0x0000000602027c10 */ /* 0x004fca000ff1e0ff */
[----:B------:R-:W-:-:S05]  /*0c00*/  IMAD.X R3, RZ, RZ, UR7, P0 ;  /* 0x00000007ff037e24 */ /* 0x000fca00080e06ff */
[----:B-----5:R2:W-:Y:S03]  /*0c10*/  STG.E.U8 desc[UR8][R2.64], R0 ;  /* 0x0000000002007986 */ /* 0x0205e6000c101108 */
.L_x_21574:
[----:B------:R-:W-:-:S13]  /*0c20*/  ISETP.GE.U32.AND P0, PT, R8, UR5, PT ;  /* 0x0000000508007c0c */ /* 0x000fda000bf06070 */
[----:B------:R-:W-:Y:S05]  /*0c30*/  @P0 BREAK.RELIABLE B1 ;  /* 0x0000000000010942 */ /* 0x000fea0003800100 */
[----:B------:R-:W-:Y:S05]  /*0c40*/  @P0 BRA `(.L_x_21576) ;  /* 0x0000000000380947 */ /* 0x000fea0003800000 */
[----:B------:R-:W3:Y:S01]  /*0c50*/  LDCU.64 UR6, c[0x0][0x388] ;  /* 0x00007100ff0677ac */ /* 0x000ee20008000a00 */
[C---:B012---:R-:W-:Y:S02]  /*0c60*/  VIADD R2, R8.reuse, UR4 ;  /* 0x0000000408027c36 */ /* 0x047fe40008000000 */
[----:B------:R-:W-:-:S03]  /*0c70*/  VIADD R8, R8, 0x80 ;  /* 0x0000008008087836 */ /* 0x000fc60000000000 */
[----:B---3--:R-:W-:-:S05]  /*0c80*/  IADD3 R2, P0, PT, R2, UR6, RZ ;  /* 0x0000000602027c10 */ /* 0x008fca000ff1e0ff */
[----:B------:R-:W-:-:S05]  /*0c90*/  IMAD.X R3, RZ, RZ, UR7, P0 ;  /* 0x00000007ff037e24 */ /* 0x000fca00080e06ff */
[----:B-----5:R2:W-:Y:S03]  /*0ca0*/  STG.E.U8 desc[UR8][R2.64], R10 ;  /* 0x0000000a02007986 */ /* 0x0205e6000c101108 */
.L_x_21575:
[----:B------:R-:W-:Y:S05]  /*0cb0*/  BSYNC.RELIABLE B1 ;  /* 0x0000000000017941 */ /* 0x000fea0003800100 */
.L_x_21570:
[----:B------:R-:W-:-:S13]  /*0cc0*/  ISETP.GE.U32.AND P0, PT, R8, UR5, PT ;  /* 0x0000000508007c0c */ /* 0x000fda000bf06070 */
[----:B------:R-:W3:Y:S01]  /*0cd0*/  @!P0 LDC.64 R4, c[0x0][0x388] ;  /* 0x0000e200ff048b82 */ /* 0x000ee20000000a00 */
[C---:B012---:R-:W-:Y:S02]  /*0ce0*/  @!P0 VIADD R3, R8.reuse, UR4 ;  /* 0x0000000408038c36 */ /* 0x047fe40008000000 */
[----:B------:R-:W-:-:S03]  /*0cf0*/  @!P0 VIADD R8, R8, 0x80 ;  /* 0x0000008008088836 */ /* 0x000fc60000000000 */
[----:B---3--:R-:W-:-:S05]  /*0d00*/  @!P0 IADD3 R2, P1, PT, R3, R4, RZ ;  /* 0x0000000403028210 */ /* 0x008fca0007f3e0ff */
[----:B------:R-:W-:-:S05]  /*0d10*/  @!P0 IMAD.X R3, RZ, RZ, R5, P1 ;  /* 0x000000ffff038224 */ /* 0x000fca00008e0605 */
[----:B-----5:R3:W-:Y:S03]  /*0d20*/  @!P0 STG.E.U8 desc[UR8][R2.64], R11 ;  /* 0x0000000b02008986 */ /* 0x0207e6000c101108 */
.L_x_21576:
[----:B------:R-:W-:Y:S05]  /*0d30*/  BSYNC.RECONVERGENT B0 ;  /* 0x0000000000007941 */ /* 0x000fea0003800200 */
.L_x_21569:
[----:B------:R-:W-:Y:S05]  /*0d40*/  WARPSYNC.ALL ;  /* 0x0000000000007948 */ /* 0x000fea0003800000 */
[----:B------:R-:W-:-:S13]  /*0d50*/  ISETP.GE.U32.AND P0, PT, R8, UR5, PT ;  /* 0x0000000508007c0c */ /* 0x000fda000bf06070 */
[----:B------:R-:W-:Y:S05]  /*0d60*/  @P0 EXIT ;  /* 0x000000000000094d */ /* 0x000fea0003800000 */
[----:B------:R-:W4:Y:S01]  /*0d70*/  LDCU.64 UR6, c[0x0][0x388] ;  /* 0x00007100ff0677ac */ /* 0x000f220008000a00 */
[----:B0123--:R-:W-:-:S04]  /*0d80*/  IADD3 R2, PT, PT, R8, UR4, RZ ;  /* 0x0000000408027c10 */ /* 0x00ffc8000fffe0ff */
[----:B----4-:R-:W-:-:S05]  /*0d90*/  IADD3 R2, P0, PT, R2, UR6, RZ ;  /* 0x0000000602027c10 */ /* 0x010fca000ff1e0ff */
[----:B------:R-:W-:-:S05]  /*0da0*/  IMAD.X R3, RZ, RZ, UR7, P0 ;  /* 0x00000007ff037e24 */ /* 0x000fca00080e06ff */
[----:B------:R-:W-:Y:S01]  /*0db0*/  STG.E.U8 desc[UR8][R2.64], R16 ;  /* 0x0000001002007986 */ /* 0x000fe2000c101108 */
[----:B------:R-:W-:Y:S05]  /*0dc0*/  EXIT ;  /* 0x000000000000794d */ /* 0x000fea0003800000 */
.L_x_21552:
        /* <DEDUP_REMOVED lines=8> */
[----:B------:R-:W3:Y:S04]  /*0e50*/  LDG.E.U16 R10, desc[UR8][R14.64+0x100] ;  /* 0x000100080e0a7981 */ /* 0x000ee8000c1e1500 */
[----:B------:R-:W4:Y:S04]  /*0e60*/  LDG.E.U16 R4, desc[UR8][R14.64+0x200] ;  /* 0x000200080e047981 */ /* 0x000f28000c1e1500 */
[----:B------:R-:W5:Y:S01]  /*0e70*/  LDG.E.U16 R6, desc[UR8][R14.64+0x300] ;  /* 0x000300080e067981 */ /* 0x000f62000c1e1500 */
[----:B------:R-:W-:Y:S01]  /*0e80*/  IMAD.U32 R3, RZ, RZ, UR10 ;  /* 0x0000000aff037e24 */ /* 0x000fe2000f8e00ff */
[----:B------:R-:W-:-:S02]  /*0e90*/  MOV R2, 0xf30 ;  /* 0x00000f3000027802 */ /* 0x000fc40000000f00 */
[C---:B--2---:R-:W-:Y:S02]  /*0ea0*/  PRMT R12, R8.reuse, 0x7770, RZ ;  /* 0x00007770080c7816 */ /* 0x044fe400000000ff */
[----:B------:R-:W-:Y:S02]  /*0eb0*/  PRMT R8, R8, 0x7771, RZ ;  /* 0x0000777108087816 */ /* 0x000fe400000000ff */
[C---:B---3--:R-:W-:Y:S02]  /*0ec0*/  PRMT R9, R10.reuse, 0x7770, RZ ;  /* 0x000077700a097816 */ /* 0x048fe400000000ff */
[----:B------:R-:W-:Y:S02]  /*0ed0*/  PRMT R10, R10, 0x7771, RZ ;  /* 0x000077710a0a7816 */ /* 0x000fe400000000ff */
[C---:B----4-:R-:W-:Y:S02]  /*0ee0*/  PRMT R11, R4.reuse, 0x7770, RZ ;  /* 0x00007770040b7816 */ /* 0x050fe400000000ff */
[----:B------:R-:W-:-:S02]  /*0ef0*/  PRMT R4, R4, 0x7771, RZ ;  /* 0x0000777104047816 */ /* 0x000fc400000000ff */
[C---:B-----5:R-:W-:Y:S02]  /*0f00*/  PRMT R5, R6.reuse, 0x7770, RZ ;  /* 0x0000777006057816 */ /* 0x060fe400000000ff */
[----:B------:R-:W-:-:S07]  /*0f10*/  PRMT R6, R6, 0x7771, RZ ;  /* 0x0000777106067816 */ /* 0x000fce00000000ff */
[----:B------:R-:W-:Y:S05]  /*0f20*/  CALL.REL.NOINC `($__internal_64_$__cuda_sm20_div_u16) ;  /* 0x0000000000c87944 */ /* 0x000fea0003c00000 */
[----:B------:R-:W-:Y:S01]  /*0f30*/  IMAD.MOV.U32 R7, RZ, RZ, R16 ;  /* 0x000000ffff077224 */ /* 0x000fe200078e0010 */
[----:B------:R-:W-:Y:S01]  /*0f40*/  MOV R2, 0xf80 ;  /* 0x00000f8000027802 */ /* 0x000fe20000000f00 */
[----:B------:R-:W-:Y:S02]  /*0f50*/  IMAD.MOV.U32 R12, RZ, RZ, R8 ;  /* 0x000000ffff0c7224 */ /* 0x000fe400078e0008 */
[----:B------:R-:W-:-:S07]  /*0f60*/  IMAD.U32 R3, RZ, RZ, UR10 ;  /* 0x0000000aff037e24 */ /* 0x000fce000f8e00ff */
[----:B------:R-:W-:Y:S05]  /*0f70*/  CALL.REL.NOINC `($__internal_64_$__cuda_sm20_div_u16) ;  /* 0x0000000000b47944 */ /* 0x000fea0003c00000 */
[----:B------:R-:W-:Y:S01]  /*0f80*/  IMAD.MOV.U32 R8, RZ, RZ, R16 ;  /* 0x000000ffff087224 */ /* 0x000fe200078e0010 */
[----:B------:R-:W-:Y:S01]  /*0f90*/  MOV R2, 0xfd0 ;  /* 0x00000fd000027802 */ /* 0x000fe20000000f00 */
[----:B------:R-:W-:Y:S02]  /*0fa0*/  IMAD.MOV.U32 R12, RZ, RZ, R9 ;  /* 0x000000ffff0c7224 */ /* 0x000fe400078e0009 */
[----:B------:R-:W-:-:S07]  /*0fb0*/  IMAD.U32 R3, RZ, RZ, UR10 ;  /* 0x0000000aff037e24 */ /* 0x000fce000f8e00ff */
[----:B------:R-:W-:Y:S05]  /*0fc0*/  CALL.REL.NOINC `($__internal_64_$__cuda_sm20_div_u16) ;  /* 0x0000000000a07944 */ /* 0x000fea0003c00000 */
[----:B------:R-:W-:Y:S01]  /*0fd0*/  MOV R9, R16 ;  /* 0x0000001000097202 */ /* 0x000fe20000000f00 */
[----:B------:R-:W-:Y:S01]  /*0fe0*/  IMAD.MOV.U32 R12, RZ, RZ, R10 ;  /* 0x000000ffff0c7224 */ /* 0x000fe200078e000a */
[----:B------:R-:W-:Y:S01]  /*0ff0*/  MOV R2, 0x1020 ;  /* 0x0000102000027802 */ /* 0x000fe20000000f00 */
[----:B------:R-:W-:-:S07]  /*1000*/  IMAD.U32 R3, RZ, RZ, UR10 ;  /* 0x0000000aff037e24 */ /* 0x000fce000f8e00ff */
        /* <DEDUP_REMOVED lines=12> */
[----:B------:R-:W-:Y:S01]  /*10d0*/  MOV R3, UR10 ;  /* 0x0000000a00037c02 */ /* 0x000fe20008000f00 */
[----:B------:R-:W-:Y:S01]  /*10e0*/  IMAD.MOV.U32 R12, RZ, RZ, R5 ;  /* 0x000000ffff0c7224 */ /* 0x000fe200078e0005 */
[----:B------:R-:W-:-:S07]  /*10f0*/  MOV R2, 0x1110 ;  /* 0x0000111000027802 */ /* 0x000fce0000000f00 */
[----:B------:R-:W-:Y:S05]  /*1100*/  CALL.REL.NOINC `($__internal_64_$__cuda_sm20_div_u16) ;  /* 0x0000000000507944 */ /* 0x000fea0003c00000 */
[----:B------:R-:W-:Y:S01]  /*1110*/  IMAD.MOV.U32 R5, RZ, RZ, R16 ;  /* 0x000000ffff057224 */ /* 0x000fe200078e0010 */
[----:B------:R-:W-:Y:S01]  /*1120*/  MOV R2, 0x1160 ;  /* 0x0000116000027802 */ /* 0x000fe20000000f00 */
[----:B------:R-:W-:Y:S02]  /*1130*/  IMAD.MOV.U32 R12, RZ, RZ, R6 ;  /* 0x000000ffff0c7224 */ /* 0x000fe400078e0006 */
[----:B------:R-:W-:-:S07]  /*1140*/  IMAD.U32 R3, RZ, RZ, UR10 ;  /* 0x0000000aff037e24 */ /* 0x000fce000f8e00ff */
[----:B------:R-:W-:Y:S05]  /*1150*/  CALL.REL.NOINC `($__internal_64_$__cuda_sm20_div_u16) ;  /* 0x00000000003c7944 */ /* 0x000fea0003c00000 */
        /* <DEDUP_REMOVED lines=15> */
        .weak           $__internal_64_$__cuda_sm20_div_u16
        .type           $__internal_64_$__cuda_sm20_div_u16,@function
        .size           $__internal_64_$__cuda_sm20_div_u16,(.L_x_22303 - $__internal_64_$__cuda_sm20_div_u16)
$__internal_64_$__cuda_sm20_div_u16:
        /* <DEDUP_REMOVED lines=17> */
[----:B------:R-:W-:Y:S06]  /*1360*/  RET.REL.NODEC R2 `(_ZN2at6native29vectorized_elementwise_kernelILi2ENS0_13BUnaryFunctorIhhhZZZNS0_15binary_internal21div_trunc_kernel_cudaERNS_18TensorIteratorBaseEENKUlvE_clEvENKUlvE_clEvEUlhhE_EESt5arrayIPcLm2EEEEviT0_T1_) ;  /* 0xffffffec02247950 */ /* 0x000fec0003c3ffff */
.L_x_21577:
        /* <DEDUP_REMOVED lines=9> */
.L_x_22303:


//--------------------- .text._ZN2at6native29vectorized_elementwise_kernelILi4ENS0_13BUnaryFunctorIhhhZZZNS0_15binary_internal21div_trunc_kernel_cudaERNS_18TensorIteratorBaseEENKUlvE_clEvENKUlvE_clEvEUlhhE_EESt5arrayIPcLm2EEEEviT0_T1_ --------------------------
	.section	.text._ZN2at6native29vectorized_elementwise_kernelILi4ENS0_13BUnaryFunctorIhhhZZZNS0_15binary_internal21div_trunc_kernel_cudaERNS_18TensorIteratorBaseEENKUlvE_clEvENKUlvE_clEvEUlhhE_EESt5arrayIPcLm2EEEEviT0_T1_,"ax",@progbits
	.align	128
        .global         _ZN2at6native29vectorized_elementwise_kernelILi4ENS0_13BUnaryFunctorIhhhZZZNS0_15binary_internal21div_trunc_kernel_cudaERNS_18TensorIteratorBaseEENKUlvE_clEvENKUlvE_clEvEUlhhE_EESt5arrayIPcLm2EEEEviT0_T1_
        .type           _ZN2at6native29vectorized_elementwise_kernelILi4ENS0_13BUnaryFunctorIhhhZZZNS0_15binary_internal21div_trunc_kernel_cudaERNS_18TensorIteratorBaseEENKUlvE_clEvENKUlvE_clEvEUlhhE_EESt5arrayIPcLm2EEEEviT0_T1_,@function
        .size           _ZN2at6native29vectorized_elementwise_kernelILi4ENS0_13BUnaryFunctorIhhhZZZNS0_15binary_internal21div_trunc_kernel_cudaERNS_18TensorIteratorBaseEENKUlvE_clEvENKUlvE_clEvEUlhhE_EESt5arrayIPcLm2EEEEviT0_T1_,(.L_x_22304 - _ZN2at6native29vectorized_elementwise_kernelILi4ENS0_13BUnaryFunctorIhhhZZZNS0_15binary_internal21div_trunc_kernel_cudaERNS_18TensorIteratorBaseEENKUlvE_clEvENKUlvE_clEvEUlhhE_EESt5arrayIPcLm2EEEEviT0_T1_)
        .other          _ZN2at6native29vectorized_elementwise_kernelILi4ENS0_13BUnaryFunctorIhhhZZZNS0_15binary_internal21div_trunc_kernel_cudaERNS_18TensorIteratorBaseEENKUlvE_clEvENKUlvE_clEvEUlhhE_EESt5arrayIPcLm2EEEEviT0_T1_,@"STO_CUDA_ENTRY STV_DEFAULT"
_ZN2at6native29vectorized_elementwise_kernelILi4ENS0_13BUnaryFunctorIhhhZZZNS0_15binary_internal21div_trunc_kernel_cudaERNS_18TensorIteratorBaseEENKUlvE_clEvENKUlvE_clEvEUlhhE_EESt5arrayIPcLm2EEEEviT0_T1_:
.text._ZN2at6native29vectorized_elementwise_kernelILi4ENS0_13BUnaryFunctorIhhhZZZNS0_15binary_internal21div_trunc_kernel_cudaERNS_18TensorIteratorBaseEENKUlvE_clEvENKUlvE_clEvEUlhhE_EESt5arrayIPcLm2EEEEviT0_T1_:
        /* <DEDUP_REMOVED lines=43> */
[----:B------:R-:W5:Y:S07]  /*02b0*/  @!P5 LDG.E.U8 R9, desc[UR8][R24.64] ;  /* 0x000000081809d981 */ /* 0x000f6e000c1e1100 */
        /* <DEDUP_REMOVED lines=22> */
[----:B-1----:R-:W-:Y:S01]  /*0420*/  PRMT R15, RZ, 0x7610, R15 ;  /* 0x00007610ff0f7816 */ /* 0x002fe2000000000f */
[----:B------:R-:W-:-:S03]  /*0430*/  @!P6 IMAD.X R7, RZ, RZ, R7, P2 ;  /* 0x000000ffff07e224 */ /* 0x000fc600010e0607 */
[----:B------:R2:W5:Y:S04]  /*0440*/  @!P1 LDG.E.U8 R13, desc[UR8][R2.64] ;  /* 0x00000008020d9981 */ /* 0x000568000c1e1100 */
[----:B------:R2:W5:Y:S01]  /*0450*/  @!P6 LDG.E.U8 R15, desc[UR8][R6.64] ;  /* 0x00000008060fe981 */ /* 0x000562000c1e1100 */
[----:B------:R-:W-:Y:S02]  /*0460*/  @!P0 IADD3 R4, P4, PT, R21, R4, RZ ;  /* 0x0000000415048210 */ /* 0x000fe40007f9e0ff */
        /* <DEDUP_REMOVED lines=9> */
[----:B------:R-:W-:Y:S05]  /*0500*/  CALL.REL.NOINC `($__internal_65_$__cuda_sm20_div_u16) ;  /* 0x0000000c00687944 */ /* 0x000fea0003c00000 */
[----:B------:R-:W-:-:S07]  /*0510*/  IMAD.MOV.U32 R4, RZ, RZ, R16 ;  /* 0x000000ffff047224 */ /* 0x000fce00078e0010 */
.L_x_21580:
[----:B------:R-:W-:Y:S05]  /*0520*/  BSYNC.RECONVERGENT B0 ;  /* 0x0000000000007941 */ /* 0x000fea0003800200 */
.L_x_21579:
[----:B------:R-:W-:Y:S01]  /*0530*/  VIADD R5, R8, 0x80 ;  /* 0x0000008008057836 */ /* 0x000fe20000000000 */
[----:B------:R-:W-:Y:S04]  /*0540*/  BSSY.RECONVERGENT B0, `(.L_x_21581) ;  /* 0x0000008000007945 */ /* 0x000fe80003800200 */
[----:B------:R-:W-:-:S13]  /*0550*/  ISETP.GE.U32.AND P0, PT, R5, UR5, PT ;  /* 0x0000000505007c0c */ /* 0x000fda000bf06070 */
[----:B------:R-:W-:Y:S05]  /*0560*/  @P0 BRA `(.L_x_21582) ;  /* 0x0000000000140947 */ /* 0x000fea0003800000 */
[----:B-----5:R-:W-:Y:S01]  /*0570*/  LOP3.LUT R12, R9, 0xff, RZ, 0xc0, !PT ;  /* 0x000000ff090c7812 */ /* 0x020fe200078ec0ff */
[----:B------:R-:W-:Y:S01]  /*0580*/  IMAD.U32 R3, RZ, RZ, UR10 ;  /* 0x0000000aff037e24 */ /* 0x000fe2000f8e00ff */
[----:B------:R-:W-:-:S07]  /*0590*/  MOV R2, 0x5b0 ;  /* 0x000005b000027802 */ /* 0x000fce0000000f00 */
[----:B------:R-:W-:Y:S05]  /*05a0*/  CALL.REL.NOINC `($__internal_65_$__cuda_sm20_div_u16) ;  /* 0x0000000c00407944 */ /* 0x000fea0003c00000 */
[----:B------:R-:W-:-:S07]  /*05b0*/  IMAD.MOV.U32 R6, RZ, RZ, R16 ;  /* 0x000000ffff067224 */ /* 0x000fce00078e0010 */
.L_x_21582:
[----:B------:R-:W-:Y:S05]  /*05c0*/  BSYNC.RECONVERGENT B0 ;  /* 0x0000000000007941 */ /* 0x000fea0003800200 */
.L_x_21581:
        /* <DEDUP_REMOVED lines=9> */
.L_x_21584:
[----:B------:R-:W-:Y:S05]  /*0660*/  BSYNC.RECONVERGENT B0 ;  /* 0x0000000000007941 */ /* 0x000fea0003800200 */
.L_x_21583:
[----:B------:R-:W-:Y:S01]  /*0670*/  VIADD R2, R8, 0x180 ;  /* 0x0000018008027836 */ /* 0x000fe20000000000 */
[----:B------:R-:W-:Y:S04]  /*0680*/  BSSY.RECONVERGENT B0, `(.L_x_21585) ;  /* 0x0000008000007945 */ /* 0x000fe80003800200 */
[----:B------:R-:W-:-:S13]  /*0690*/  ISETP.GE.U32.AND P0, PT, R2, UR5, PT ;  /* 0x0000000502007c0c */ /* 0x000fda000bf06070 */
[----:B------:R-:W-:Y:S05]  /*06a0*/  @P0 BRA `(.L_x_21586) ;  /* 0x0000000000140947 */ /* 0x000fea0003800000 */
[----:B-----5:R-:W-:Y:S02]  /*06b0*/  LOP3.LUT R12, R11, 0xff, RZ, 0xc0, !PT ;  /* 0x000000ff0b0c7812 */ /* 0x020fe400078ec0ff */
[----:B------:R-:W-:Y:S02]  /*06c0*/  MOV R3, UR10 ;  /* 0x0000000a00037c02 */ /* 0x000fe40008000f00 */
[----:B------:R-:W-:-:S07]  /*06d0*/  MOV R2, 0x6f0 ;  /* 0x000006f000027802 */ /* 0x000fce0000000f00 */
[----:B------:R-:W-:Y:S05]  /*06e0*/  CALL.REL.NOINC `($__internal_65_$__cuda_sm20_div_u16) ;  /* 0x0000000800f07944 */ /* 0x000fea0003c00000 */
[----:B------:R-:W-:-:S07]  /*06f0*/  IMAD.MOV.U32 R9, RZ, RZ, R16 ;  /* 0x000000ffff097224 */ /* 0x000fce00078e0010 */
.L_x_21586:
[----:B------:R-:W-:Y:S05]  /*0700*/  BSYNC.RECONVERGENT B0 ;  /* 0x0000000000007941 */ /* 0x000fea0003800200 */
.L_x_21585:
        /* <DEDUP_REMOVED lines=9> */
.L_x_21588:
[----:B------:R-:W-:Y:S05]  /*07a0*/  BSYNC.RECONVERGENT B0 ;  /* 0x0000000000007941 */ /* 0x000fea0003800200 */
.L_x_21587:
        /* <DEDUP_REMOVED lines=9> */
.L_x_21590:
[----:B------:R-:W-:Y:S05]  /*0840*/  BSYNC.RECONVERGENT B0 ;  /* 0x0000000000007941 */ /* 0x000fea0003800200 */
.L_x_21589:
        /* <DEDUP_REMOVED lines=9> */
.L_x_21592:
[----:B------:R-:W-:Y:S05]  /*08e0*/  BSYNC.RECONVERGENT B0 ;  /* 0x0000000000007941 */ /* 0x000fea0003800200 */
.L_x_21591:
        /* <DEDUP_REMOVED lines=8> */
.L_x_21594:
[----:B------:R-:W-:Y:S05]  /*0970*/  BSYNC.RECONVERGENT B0 ;  /* 0x0000000000007941 */ /* 0x000fea0003800200 */
.L_x_21593:
        /* <DEDUP_REMOVED lines=18> */
.L_x_21597:
        /* <DEDUP_REMOVED lines=8> */
.L_x_21598:
        /* <DEDUP_REMOVED lines=8> */
.L_x_21599:
        /* <DEDUP_REMOVED lines=8> */
.L_x_21600:
        /* <DEDUP_REMOVED lines=9> */
.L_x_21601:
[----:B------:R-:W-:Y:S05]  /*0cb0*/  BSYNC.RELIABLE B1 ;  /* 0x0000000000017941 */ /* 0x000fea0003800100 */
.L_x_21596:
[----:B------:R-:W-:-:S13]  /*0cc0*/  ISETP.GE.U32.AND P0, PT, R8, UR5, PT ;  /* 0x0000000508007c0c */ /* 0x000fda000bf06070 */
[----:B------:R-:W3:Y:S01]  /*0cd0*/  @!P0 LDC.64 R4, c[0x0][0x388] ;  /* 0x0000e200ff048b82 */ /* 0x000ee20000000a00 */
[C---:B012---:R-:W-:Y:S02]  /*0ce0*/  @!P0 VIADD R3, R8.reuse, UR4 ;  /* 0x0000000408038c36 */ /* 0x047fe40008000000 */
[----:B------:R-:W-:-:S03]  /*0cf0*/  @!P0 VIADD R8, R8, 0x80 ;  /* 0x0000008008088836 */ /* 0x000fc60000000000 */
[----:B---3--:R-:W-:-:S05]  /*0d00*/  @!P0 IADD3 R2, P1, PT, R3, R4, RZ ;  /* 0x0000000403028210 */ /* 0x008fca0007f3e0ff */
[----:B------:R-:W-:-:S05]  /*0d10*/  @!P0 IMAD.X R3, RZ, RZ, R5, P1 ;  /* 0x000000ffff038224 */ /* 0x000fca00008e0605 */
[----:B-----5:R3:W-:Y:S03]  /*0d20*/  @!P0 STG.E.U8 desc[UR8][R2.64], R11 ;  /* 0x0000000b02008986 */ /* 0x0207e6000c101108 */
.L_x_21602:
[----:B------:R-:W-:Y:S05]  /*0d30*/  BSYNC.RECONVERGENT B0 ;  /* 0x0000000000007941 */ /* 0x000fea0003800200 */
.L_x_21595:
[----:B------:R-:W-:Y:S05]  /*0d40*/  WARPSYNC.ALL ;  /* 0x0000000000007948 */ /* 0x000fea0003800000 */
[----:B------:R-:W-:-:S13]  /*0d50*/  ISETP.GE.U32.AND P0, PT, R8, UR5, PT ;  /* 0x0000000508007c0c */ /* 0x000fda000bf06070 */
[----:B------:R-:W-:Y:S05]  /*0d60*/  @P0 EXIT ;  /* 0x000000000000094d */ /* 0x000fea0003800000 */
[----:B------:R-:W4:Y:S01]  /*0d70*/  LDCU.64 UR6, c[0x0][0x388] ;  /* 0x00007100ff0677ac */ /* 0x000f220008000a00 */
[----:B0123--:R-:W-:-:S05]  /*0d80*/  VIADD R2, R8, UR4 ;  /* 0x0000000408027c36 */ /* 0x00ffca0008000000 */
[----:B----4-:R-:W-:-:S05]  /*0d90*/  IADD3 R2, P0, PT, R2, UR6, RZ ;  /* 0x0000000602027c10 */ /* 0x010fca000ff1e0ff */
[----:B------:R-:W-:-:S05]  /*0da0*/  IMAD.X R3, RZ, RZ, UR7, P0 ;  /* 0x00000007ff037e24 */ /* 0x000fca00080e06ff */
[----:B------:R-:W-:Y:S01]  /*0db0*/  STG.E.U8 desc[UR8][R2.64], R16 ;  /* 0x0000001002007986 */ /* 0x000fe2000c101108 */
[----:B------:R-:W-:Y:S05]  /*0dc0*/  EXIT ;  /* 0x000000000000794d */ /* 0x000fea0003800000 */
.L_x_21578:
        /* <DEDUP_REMOVED lines=8> */
[----:B------:R-:W3:Y:S01]  /*0e50*/  LDG.E R6, desc[UR8][R14.64+0x200] ;  /* 0x000200080e067981 */ /* 0x000ee2000c1e1900 */
[----:B------:R-:W-:Y:S01]  /*0e60*/  IMAD.U32 R3, RZ, RZ, UR10 ;  /* 0x0000000aff037e24 */ /* 0x000fe2000f8e00ff */
[----:B------:R-:W-:Y:S02]  /*0e70*/  MOV R2, 0xf10 ;  /* 0x00000f1000027802 */ /* 0x000fe40000000f00 */
[C---:B--2---:R-:W-:Y:S02]  /*0e80*/  PRMT R12, R11.reuse, 0x7770, RZ ;  /* 0x000077700b0c7816 */ /* 0x044fe400000000ff */
[----:B------:R-:W-:-:S02]  /*0e90*/  PRMT R4, R11, 0x7771, RZ ;  /* 0x000077710b047816 */ /* 0x000fc400000000ff */
[C---:B------:R-:W-:Y:S02]  /*0ea0*/  PRMT R0, R11.reuse, 0x7772, RZ ;  /* 0x000077720b007816 */ /* 0x040fe400000000ff */
[C---:B---3--:R-:W-:Y:S02]  /*0eb0*/  PRMT R10, R6.reuse, 0x7770, RZ ;  /* 0x00007770060a7816 */ /* 0x048fe400000000ff */
[C---:B------:R-:W-:Y:S02]  /*0ec0*/  PRMT R8, R6.reuse, 0x7771, RZ ;  /* 0x0000777106087816 */ /* 0x040fe400000000ff */
[C---:B------:R-:W-:Y:S02]  /*0ed0*/  PRMT R7, R6.reuse, 0x7772, RZ ;  /* 0x0000777206077816 */ /* 0x040fe400000000ff */
[----:B------:R-:W-:Y:S02]  /*0ee0*/  PRMT R11, R11, 0x7773, RZ ;  /* 0x000077730b0b7816 */ /* 0x000fe400000000ff */
[----:B------:R-:W-:-:S07]  /*0ef0*/  PRMT R6, R6, 0x7773, RZ ;  /* 0x0000777306067816 */ /* 0x000fce00000000ff */
[----:B------:R-:W-:Y:S05]  /*0f00*/  CALL.REL.NOINC `($__internal_65_$__cuda_sm20_div_u16) ;  /* 0x0000000000e87944 */ /* 0x000fea0003c00000 */
[----:B------:R-:W-:Y:S01]  /*0f10*/  IMAD.MOV.U32 R5, RZ, RZ, R16 ;  /* 0x000000ffff057224 */ /* 0x000fe200078e0010 */
[----:B------:R-:W-:Y:S01]  /*0f20*/  MOV R2, 0xf60 ;  /* 0x00000f6000027802 */ /* 0x000fe20000000f00 */
[----:B------:R-:W-:Y:S02]  /*0f30*/  IMAD.MOV.U32 R12, RZ, RZ, R4 ;  /* 0x000000ffff0c7224 */ /* 0x000fe400078e0004 */
[----:B------:R-:W-:-:S07]  /*0f40*/  IMAD.U32 R3, RZ, RZ, UR10 ;  /* 0x0000000aff037e24 */ /* 0x000fce000f8e00ff */
[----:B------:R-:W-:Y:S05]  /*0f50*/  CALL.REL.NOINC `($__internal_65_$__cuda_sm20_div_u16) ;  /* 0x0000000000d47944 */ /* 0x000fea0003c00000 */
[----:B------:R-:W-:Y:S01]  /*0f60*/  IMAD.MOV.U32 R4, RZ, RZ, R16 ;  /* 0x000000ffff047224 */ /* 0x000fe200078e0010 */
[----:B------:R-:W-:Y:S01]  /*0f70*/  MOV R2, 0xfb0 ;  /* 0x00000fb000027802 */ /* 0x000fe20000000f00 */
[----:B------:R-:W-:Y:S02]  /*0f80*/  IMAD.MOV.U32 R12, RZ, RZ, R0 ;  /* 0x000000ffff0c7224 */ /* 0x000fe400078e0000 */
[----:B------:R-:W-:-:S07]  /*0f90*/  IMAD.U32 R3, RZ, RZ, UR10 ;  /* 0x0000000aff037e24 */ /* 0x000fce000f8e00ff */
[----:B------:R-:W-:Y:S05]  /*0fa0*/  CALL.REL.NOINC `($__internal_65_$__cuda_sm20_div_u16) ;  /* 0x0000000000c07944 */ /* 0x000fea0003c00000 */
[----:B------:R-:W-:Y:S01]  /*0fb0*/  MOV R0, R16 ;  /* 0x0000001000007202 */ /* 0x000fe20000000f00 */
[----:B------:R-:W-:Y:S01]  /*0fc0*/  IMAD.MOV.U32 R12, RZ, RZ, R11 ;  /* 0x000000ffff0c7224 */ /* 0x000fe200078e000b */
[----:B------:R-:W-:Y:S01]  /*0fd0*/  MOV R2, 0x1000 ;  /* 0x0000100000027802 */ /* 0x000fe20000000f00 */
[----:B------:R-:W-:-:S07]  /*0fe0*/  IMAD.U32 R3, RZ, RZ, UR10 ;  /* 0x0000000aff037e24 */ /* 0x000fce000f8e00ff */
        /* <DEDUP_REMOVED lines=44> */
        .weak           $__internal_65_$__cuda_sm20_div_u16
        .type           $__internal_65_$__cuda_sm20_div_u16,@function
        .size           $__internal_65_$__cuda_sm20_div_u16,(.L_x_22304 - $__internal_65_$__cuda_sm20_div_u16)
$__internal_65_$__cuda_sm20_div_u16:
        /* <DEDUP_REMOVED lines=17> */
[----:B------:R-:W-:Y:S06]  /*13c0*/  RET.REL.NODEC R2 `(_ZN2at6native29vectorized_elementwise_kernelILi4ENS0_13BUnaryFunctorIhhhZZZNS0_15binary_internal21div_trunc_kernel_cudaERNS_18TensorIteratorBaseEENKUlvE_clEvENKUlvE_clEvEUlhhE_EESt5arrayIPcLm2EEEEviT0_T1_) ;  /* 0xffffffec020c7950 */ /* 0x000fec0003c3ffff */
.L_x_21603:
        /* <DEDUP_REMOVED lines=11> */
.L_x_22304:


//--------------------- .text._ZN2at6native29vectorized_elementwise_kernelILi8ENS0_13BUnaryFunctorIhhhZZZNS0_15binary_internal21div_trunc_kernel_cudaERNS_18TensorIteratorBaseEENKUlvE_clEvENKUlvE_clEvEUlhhE_EESt5arrayIPcLm2EEEEviT0_T1_ --------------------------
	.section	.text._ZN2at6native29vectorized_elementwise_kernelILi8ENS0_13BUnaryFunctorIhhhZZZNS0_15binary_internal21div_trunc_kernel_cudaERNS_18TensorIteratorBaseEENKUlvE_clEvENKUlvE_clEvEUlhhE_EESt5arrayIPcLm2EEEEviT0_T1_,"ax",@progbits
	.align	128
        .global         _ZN2at6native29vectorized_elementwise_kernelILi8ENS0_13BUnaryFunctorIhhhZZZNS0_15binary_internal21div_trunc_kernel_cudaERNS_18TensorIteratorBaseEENKUlvE_clEvENKUlvE_clEvEUlhhE_EESt5arrayIPcLm2EEEEviT0_T1_
        .type           _ZN2at6native29vectorized_elementwise_kernelILi8ENS0_13BUnaryFunctorIhhhZZZNS0_15binary_internal21div_trunc_kernel_cudaERNS_18TensorIteratorBaseEENKUlvE_clEvENKUlvE_clEvEUlhhE_EESt5arrayIPcLm2EEEEviT0_T1_,@function
        .size           _ZN2at6native29vectorized_elementwise_kernelILi8ENS0_13BUnaryFunctorIhhhZZZNS0_15binary_internal21div_trunc_kernel_cudaERNS_18TensorIteratorBaseEENKUlvE_clEvENKUlvE_clEvEUlhhE_EESt5arrayIPcLm2EEEEviT0_T1_,(.L_x_22520 - _ZN2at6native29vectorized_elementwise_kernelILi8ENS0_13BUnaryFunctorIhhhZZZNS0_15binary_internal21div_trunc_kernel_cudaERNS_18TensorIteratorBaseEENKUlvE_clEvENKUlvE_clEvEUlhhE_EESt5arrayIPcLm2EEEEviT0_T1_)
        .other          _ZN2at6native29vectorized_elementwise_kernelILi8ENS0_13BUnaryFunctorIhhhZZZNS0_15binary_internal21div_trunc_kernel_cudaERNS_18TensorIteratorBaseEENKUlvE_clEvENKUlvE_clEvEUlhhE_EESt5arrayIPcLm2EEEEviT0_T1_,@"STO_CUDA_ENTRY STV_DEFAULT"
_ZN2at6native29vectorized_elementwise_kernelILi8ENS0_13BUnaryFunctorIhhhZZZNS0_15binary_internal21div_trunc_kernel_cudaERNS_18TensorIteratorBaseEENKUlvE_clEvENKUlvE_clEvEUlhhE_EESt5arrayIPcLm2EEEEviT0_T1_:
.text._ZN2at6native29vectorized_elementwise_kernelILi8ENS0_13BUnaryFunctorIhhhZZZNS0_15binary_internal21div_trunc_kernel_cudaERNS_18TensorIteratorBaseEENKUlvE_clEvENKUlvE_clEvEUlhhE_EESt5arrayIPcLm2EEEEviT0_T1_:
[----:B------:R-:W-:Y:S01]  /*0000*/  LDC R1, c[0x0][0x37c] ;  /* 0x0000df00ff017b82 */ /* 0x000fe20000000800 */
[----:B------:R-:W-:Y:S05]  /*0010*/  EXIT ;  /* 0x000000000000794d */ /* 0x000fea0003800000 */
.L_x_21604:
        /* <DEDUP_REMOVED lines=14> */
.L_x_22520:


//--------------------- .text._ZN2at6native18elementwise_kernelILi128ELi4EZNS0_15gpu_kernel_implINS0_13AUnaryFunctorIhhhZZZNS0_15binary_internal21div_trunc_kernel_cudaERNS_18TensorIteratorBaseEENKUlvE_clEvENKUlvE_clEvEUlhhE_EEEEvS6_RKT_EUliE_EEviT1_ --------------------------
	.section	.text._ZN2at6native18elementwise_kernelILi128ELi4EZNS0_15gpu_kernel_implINS0_13AUnaryFunctorIhhhZZZNS0_15binary_internal21div_trunc_kernel_cudaERNS_18TensorIteratorBaseEENKUlvE_clEvENKUlvE_clEvEUlhhE_EEEEvS6_RKT_EUliE_EEviT1_,"ax",@progbits
	.align	128
        .global         _ZN2at6native18elementwise_kernelILi128ELi4EZNS0_15gpu_kernel_implINS0_13AUnaryFunctorIhhhZZZNS0_15binary_internal21div_trunc_kernel_cudaERNS_18TensorIteratorBaseEENKUlvE_clEvENKUlvE_clEvEUlhhE_EEEEvS6_RKT_EUliE_EEviT1_
        .type           _ZN2at6native18elementwise_kernelILi128ELi4EZNS0_15gpu_kernel_implINS0_13AUnaryFunctorIhhhZZZNS0_15binary_internal21div_trunc_kernel_cudaERNS_18TensorIteratorBaseEENKUlvE_clEvENKUlvE_clEvEUlhhE_EEEEvS6_RKT_EUliE_EEviT1_,@function
        .size           _ZN2at6native18elementwise_kernelILi128ELi4EZNS0_15gpu_kernel_implINS0_13AUnaryFunctorIhhhZZZNS0_15binary_internal21div_trunc_kernel_cudaERNS_18TensorIteratorBaseEENKUlvE_clEvENKUlvE_clEvEUlhhE_EEEEvS6_RKT_EUliE_EEviT1_,(.L_x_22305 - _ZN2at6native18elementwise_kernelILi128ELi4EZNS0_15gpu_kernel_implINS0_13AUnaryFunctorIhhhZZZNS0_15binary_internal21div_trunc_kernel_cudaERNS_18TensorIteratorBaseEENKUlvE_clEvENKUlvE_clEvEUlhhE_EEEEvS6_RKT_EUliE_EEviT1_)
        .other          _ZN2at6native18elementwise_kernelILi128ELi4EZNS0_15gpu_kernel_implINS0_13AUnaryFunctorIhhhZZZNS0_15binary_internal21div_trunc_kernel_cudaERNS_18TensorIteratorBaseEENKUlvE_clEvENKUlvE_clEvEUlhhE_EEEEvS6_RKT_EUliE_EEviT1_,@"STO_CUDA_ENTRY STV_DEFAULT"
_ZN2at6native18elementwise_kernelILi128ELi4EZNS0_15gpu_kernel_implINS0_13AUnaryFunctorIhhhZZZNS0_15binary_internal21div_trunc_kernel_cudaERNS_18TensorIteratorBaseEENKUlvE_clEvENKUlvE_clEvEUlhhE_EEEEvS6_RKT_EUliE_EEviT1_:
.text._ZN2at6native18elementwise_kernelILi128ELi4EZNS0_15gpu_kernel_implINS0_13AUnaryFunctorIhhhZZZNS0_15binary_internal21div_trunc_kernel_cudaERNS_18TensorIteratorBaseEENKUlvE_clEvENKUlvE_clEvEUlhhE_EEEEvS6_RKT_EUliE_EEviT1_:
        /* <DEDUP_REMOVED lines=320> */
.L_x_21607:
        /* <DEDUP_REMOVED lines=16> */
.L_x_21611:
[----:B------:R0:W5:Y:S01]  /*1500*/  LDG.E.U8 R0, desc[UR36][R16.64] ;  /* 0x0000002410007981 */ /* 0x000162000c1e1100 */
[----:B------:R-:W-:Y:S05]  /*1510*/  BRA `(.L_x_21613) ;  /* 0x0000000c00547947 */ /* 0x000fea0003800000 */
.L_x_21610:
        /* <DEDUP_REMOVED lines=8> */
.L_x_21615:
[----:B------:R3:W5:Y:S01]  /*15a0*/  LDG.E.U8 R0, desc[UR36][R16.64] ;  /* 0x0000002410007981 */ /* 0x000762000c1e1100 */
[----:B------:R-:W-:Y:S05]  /*15b0*/  BRA `(.L_x_21613) ;  /* 0x0000000c002c7947 */ /* 0x000fea0003800000 */
.L_x_21609:
        /* <DEDUP_REMOVED lines=10> */
.L_x_21617:
[----:B------:R-:W2:Y:S02]  /*1660*/  LDG.E.U16 R0, desc[UR36][R16.64] ;  /* 0x0000002410007981 */ /* 0x000ea4000c1e1500 */
[----:B--2---:R-:W-:-:S06]  /*1670*/  HADD2.F32 R2, -RZ, R0.H0_H0 ;  /* 0x20000000ff027230 */ /* 0x004fcc0000004100 */
[----:B------:R-:W0:Y:S02]  /*1680*/  F2I.S64.TRUNC R2, R2 ;  /* 0x0000000200027311 */ /* 0x000e24000020d900 */
[----:B0-----:R-:W-:Y:S01]  /*1690*/  PRMT R0, R2, 0x7610, R0 ;  /* 0x0000761002007816 */ /* 0x001fe20000000000 */
[----:B------:R-:W-:Y:S06]  /*16a0*/  BRA `(.L_x_21613) ;  /* 0x0000000800f07947 */ /* 0x000fec0003800000 */
.L_x_21616:
        /* <DEDUP_REMOVED lines=10> */
.L_x_21619:
[----:B------:R-:W2:Y:S02]  /*1750*/  LDG.E.U16 R0, desc[UR36][R16.64] ;  /* 0x0000002410007981 */ /* 0x000ea4000c1e1500 */
[----:B--2---:R-:W-:-:S06]  /*1760*/  HADD2.F32 R2, -RZ, R0.H0_H0 ;  /* 0x20000000ff027230 */ /* 0x004fcc0000004100 */
[----:B------:R-:W0:Y:S02]  /*1770*/  F2I.S64.TRUNC R2, R2 ;  /* 0x0000000200027311 */ /* 0x000e24000020d900 */
[----:B0-----:R-:W-:Y:S01]  /*1780*/  PRMT R0, R2, 0x7610, R0 ;  /* 0x0000761002007816 */ /* 0x001fe20000000000 */
[----:B------:R-:W-:Y:S06]  /*1790*/  BRA `(.L_x_21613) ;  /* 0x0000000800b47947 */ /* 0x000fec0003800000 */
.L_x_21618:
[----:B------:R-:W2:Y:S02]  /*17a0*/  LDG.E.64 R2, desc[UR36][R16.64] ;  /* 0x0000002410027981 */ /* 0x000ea4000c1e1b00 */
[----:B--2---:R-:W0:Y:S02]  /*17b0*/  F2I.S64.F64.TRUNC R2, R2 ;  /* 0x0000000200027311 */ /* 0x004e24000030d900 */
[----:B0-----:R-:W-:Y:S01]  /*17c0*/  PRMT R0, R2, 0x7610, R0 ;  /* 0x0000761002007816 */ /* 0x001fe20000000000 */
[----:B------:R-:W-:Y:S06]  /*17d0*/  BRA `(.L_x_21613) ;  /* 0x0000000800a47947 */ /* 0x000fec0003800000 */
.L_x_21608:
        /* <DEDUP_REMOVED lines=12> */
.L_x_21622:
[----:B------:R-:W2:Y:S02]  /*18a0*/  LDG.E.64 R2, desc[UR36][R16.64] ;  /* 0x0000002410027981 */ /* 0x000ea4000c1e1b00 */
[----:B--2---:R-:W0:Y:S02]  /*18b0*/  F2I.S64.F64.TRUNC R2, R2 ;  /* 0x0000000200027311 */ /* 0x004e24000030d900 */
[----:B0-----:R-:W-:Y:S01]  /*18c0*/  PRMT R0, R2, 0x7610, R0 ;  /* 0x0000761002007816 */ /* 0x001fe20000000000 */
[----:B------:R-:W-:Y:S06]  /*18d0*/  BRA `(.L_x_21613) ;  /* 0x0000000800647947 */ /* 0x000fec0003800000 */
.L_x_21621:
        /* <DEDUP_REMOVED lines=27> */
.L_x_21624:
        /* <DEDUP_REMOVED lines=14> */
.L_x_21623:
[----:B------:R-:W2:Y:S02]  /*1b70*/  LDG.E.U16 R2, desc[UR36][R16.64] ;  /* 0x0000002410027981 */ /* 0x000ea4000c1e1500 */
[----:B--2---:R-:W-:-:S06]  /*1b80*/  SHF.L.U32 R2, R2, 0x10, RZ ;  /* 0x0000001002027819 */ /* 0x004fcc00000006ff */
[----:B------:R-:W0:Y:S02]  /*1b90*/  F2I.S64.TRUNC R2, R2 ;  /* 0x0000000200027311 */ /* 0x000e24000020d900 */
[----:B0-----:R-:W-:Y:S01]  /*1ba0*/  PRMT R0, R2, 0x7610, R0 ;  /* 0x0000761002007816 */ /* 0x001fe20000000000 */
[----:B------:R-:W-:Y:S06]  /*1bb0*/  BRA `(.L_x_21613) ;  /* 0x0000000400ac7947 */ /* 0x000fec0003800000 */
.L_x_21620:
        /* <DEDUP_REMOVED lines=10> */
.L_x_21627:
        /* <DEDUP_REMOVED lines=21> */
.L_x_21631:
[----:B------:R-:W-:Y:S05]  /*1db0*/  BSYNC.RECONVERGENT B1 ;  /* 0x0000000000017941 */ /* 0x000fea0003800200 */
.L_x_21630:
[----:B------:R-:W-:Y:S01]  /*1dc0*/  IMAD.SHL.U32 R0, R0, 0x100000, RZ ;  /* 0x0010000000007824 */ /* 0x000fe200078e00ff */
[----:B------:R-:W-:-:S04]  /*1dd0*/  LEA R2, R2, 0x3b800000, 0x17 ;  /* 0x3b80000002027811 */ /* 0x000fc800078eb8ff */
[----:B------:R-:W-:-:S07]  /*1de0*/  LOP3.LUT R2, R2, R0, R7, 0xfe, !PT ;  /* 0x0000000002027212 */ /* 0x000fce00078efe07 */
.L_x_21629:
[----:B------:R-:W-:Y:S05]  /*1df0*/  BSYNC.RECONVERGENT B0 ;  /* 0x0000000000007941 */ /* 0x000fea0003800200 */
.L_x_21628:
[----:B------:R-:W0:Y:S02]  /*1e00*/  F2I.S64.TRUNC R2, R2 ;  /* 0x0000000200027311 */ /* 0x000e24000020d900 */
[----:B0-----:R-:W-:Y:S01]  /*1e10*/  PRMT R0, R2, 0x7610, R0 ;  /* 0x0000761002007816 */ /* 0x001fe20000000000 */
[----:B------:R-:W-:Y:S06]  /*1e20*/  BRA `(.L_x_21613) ;  /* 0x0000000400107947 */ /* 0x000fec0003800000 */
.L_x_21626:
        /* <DEDUP_REMOVED lines=21> */
.L_x_21635:
[----:B------:R-:W-:Y:S05]  /*1f80*/  BSYNC.RECONVERGENT B1 ;  /* 0x0000000000017941 */ /* 0x000fea0003800200 */
.L_x_21634:
[----:B------:R-:W-:Y:S01]  /*1f90*/  IMAD.SHL.U32 R0, R0, 0x200000, RZ ;  /* 0x0020000000007824 */ /* 0x000fe200078e00ff */
[----:B------:R-:W-:-:S04]  /*1fa0*/  LEA R2, R2, 0x37800000, 0x17 ;  /* 0x3780000002027811 */ /* 0x000fc800078eb8ff */
[----:B------:R-:W-:-:S07]  /*1fb0*/  LOP3.LUT R2, R2, R0, R7, 0xfe, !PT ;  /* 0x0000000002027212 */ /* 0x000fce00078efe07 */
.L_x_21633:
[----:B------:R-:W-:Y:S05]  /*1fc0*/  BSYNC.RECONVERGENT B0 ;  /* 0x0000000000007941 */ /* 0x000fea0003800200 */
.L_x_21632:
[----:B------:R-:W0:Y:S02]  /*1fd0*/  F2I.S64.TRUNC R2, R2 ;  /* 0x0000000200027311 */ /* 0x000e24000020d900 */
[----:B0-----:R-:W-:Y:S01]  /*1fe0*/  PRMT R0, R2, 0x7610, R0 ;  /* 0x0000761002007816 */ /* 0x001fe20000000000 */
[----:B------:R-:W-:Y:S06]  /*1ff0*/  BRA `(.L_x_21613) ;  /* 0x00000000009c7947 */ /* 0x000fec0003800000 */
.L_x_21625:
[----:B------:R-:W-:-:S09]  /*2000*/  UISETP.NE.AND UP0, UPT, UR4, 0x1c, UPT ;  /* 0x0000001c0400788c */ /* 0x000fd2000bf05270 */
[----:B------:R-:W-:Y:S05]  /*2010*/  BRA.U !UP0, `(.L_x_21636) ;  /* 0x0000000108907547 */ /* 0x000fea000b800000 */
[----:B------:R-:W-:-:S09]  /*2020*/  UISETP.NE.AND UP0, UPT, UR4, 0x1d, UPT ;  /* 0x0000001d0400788c */ /* 0x000fd2000bf05270 */
[----:B------:R-:W-:Y:S05]  /*2030*/  BRA.U !UP0, `(.L_x_21637) ;  /* 0x0000000108807547 */ /* 0x000fea000b800000 */
[----:B------:R-:W-:-:S09]  /*2040*/  UISETP.NE.AND UP0, UPT, UR4, 0x2c, UPT ;  /* 0x0000002c0400788c */ /* 0x000fd2000bf05270 */
[----:B------:R-:W-:Y:S05]  /*2050*/  BRA.U !UP0, `(.L_x_21638) ;  /* 0x0000000108487547 */ /* 0x000fea000b800000 */
.L_x_21612:
        /* <DEDUP_REMOVED lines=16> */
.L_x_21614:
[----:B------:R0:W5:Y:S01]  /*2160*/  LDG.E.U16 R0, desc[UR36][R16.64] ;  /* 0x0000002410007981 */ /* 0x000162000c1e1500 */
[----:B------:R-:W-:Y:S05]  /*2170*/  BRA `(.L_x_21613) ;  /* 0x00000000003c7947 */ /* 0x000fea0003800000 */
.L_x_21638:
        /* <DEDUP_REMOVED lines=8> */
.L_x_21640:
[----:B------:R-:W-:Y:S05]  /*2200*/  BSYNC.RECONVERGENT B0 ;  /* 0x0000000000007941 */ /* 0x000fea0003800200 */
.L_x_21639:
[----:B------:R-:W0:Y:S02]  /*2210*/  F2I.S64.TRUNC R2, R2 ;  /* 0x0000000200027311 */ /* 0x000e24000020d900 */
[----:B0-----:R-:W-:Y:S01]  /*2220*/  PRMT R0, R2, 0x7610, R0 ;  /* 0x0000761002007816 */ /* 0x001fe20000000000 */
[----:B------:R-:W-:Y:S06]  /*2230*/  BRA `(.L_x_21613) ;  /* 0x00000000000c7947 */ /* 0x000fec0003800000 */
.L_x_21637:
[----:B------:R1:W5:Y:S01]  /*2240*/  LDG.E.U8 R0, desc[UR36][R16.64] ;  /* 0x0000002410007981 */ /* 0x000362000c1e1100 */
[----:B------:R-:W-:Y:S05]  /*2250*/  BRA `(.L_x_21613) ;  /* 0x0000000000047947 */ /* 0x000fea0003800000 */
.L_x_21636:
[----:B------:R0:W5:Y:S02]  /*2260*/  LDG.E.U8 R0, desc[UR36][R16.64] ;  /* 0x0000002410007981 */ /* 0x000164000c1e1100 */
.L_x_21613:
[----:B------:R-:W1:Y:S01]  /*2270*/  LDCU.64 UR4, c[0x0][0x580] ;  /* 0x0000b000ff0477ac */ /* 0x000e620008000a00 */
[----:B-----5:R-:W-:Y:S01]  /*2280*/  LOP3.LUT R10, R0, 0xff, RZ, 0xc0, !PT ;  /* 0x000000ff000a7812 */ /* 0x020fe200078ec0ff */
[----:B------:R-:W-:Y:S01]  /*2290*/  IMAD.U32 R8, RZ, RZ, UR43 ;  /* 0x0000002bff087e24 */ /* 0x000fe2000f8e00ff */
[----:B------:R-:W-:Y:S02]  /*22a0*/  MOV R0, 0x22f0 ;  /* 0x000022f000007802 */ /* 0x000fe40000000f00 */
[----:B------:R-:W-:Y:S02]  /*22b0*/  MOV R9, R10 ;  /* 0x0000000a00097202 */ /* 0x000fe40000000f00 */
[----:B-1----:R-:W-:-:S05]  /*22c0*/  IADD3 R2, P0, PT, R18, UR4, RZ ;  /* 0x0000000412027c10 */ /* 0x002fca000ff1e0ff */
[----:B------:R-:W-:-:S08]  /*22d0*/  IMAD.X R3, RZ, RZ, UR5, P0 ;  /* 0x00000005ff037e24 */ /* 0x000fd000080e06ff */
[----:B0-234-:R-:W-:Y:S05]  /*22e0*/  CALL.REL.NOINC `($__internal_66_$__cuda_sm20_div_u16) ;  /* 0x0000009800e07944 */ /* 0x01dfea0003c00000 */
        /* <DEDUP_REMOVED lines=14> */
.L_x_21645:
[----:B------:R0:W-:Y:S01]  /*23d0*/  STG.E.U8 desc[UR36][R2.64], R9 ;  /* 0x0000000902007986 */ /* 0x0001e2000c101124 */
[----:B------:R-:W-:Y:S05]  /*23e0*/  BRA `(.L_x_21647) ;  /* 0x0000000c00187947 */ /* 0x000fea0003800000 */
.L_x_21644:
        /* <DEDUP_REMOVED lines=10> */
.L_x_21649:
[----:B------:R-:W-:-:S05]  /*2490*/  LOP3.LUT R9, R9, 0xffff, RZ, 0xc0, !PT ;  /* 0x0000ffff09097812 */ /* 0x000fca00078ec0ff */
[----:B------:R0:W-:Y:S01]  /*24a0*/  STG.E desc[UR36][R2.64], R9 ;  /* 0x0000000902007986 */ /* 0x0001e2000c101924 */
[----:B------:R-:W-:Y:S05]  /*24b0*/  BRA `(.L_x_21647) ;  /* 0x0000000800e47947 */ /* 0x000fea0003800000 */
.L_x_21648:
[----:B------:R0:W-:Y:S01]  /*24c0*/  STG.E.U16 desc[UR36][R2.64], R9 ;  /* 0x0000000902007986 */ /* 0x0001e2000c101524 */
[----:B------:R-:W-:Y:S05]  /*24d0*/  BRA `(.L_x_21647) ;  /* 0x0000000800dc7947 */ /* 0x000fea0003800000 */
.L_x_21643:
        /* <DEDUP_REMOVED lines=9> */
.L_x_21651:
[----:B------:R-:W0:Y:S02]  /*2570*/  I2F.U16 R0, R9 ;  /* 0x0000000900007306 */ /* 0x000e240000101000 */
[----:B0-----:R-:W-:-:S05]  /*2580*/  F2FP.F16.F32.PACK_AB R0, RZ, R0 ;  /* 0x00000000ff00723e */ /* 0x001fca00000000ff */
[----:B------:R0:W-:Y:S01]  /*2590*/  STG.E.U16 desc[UR36][R2.64], R0 ;  /* 0x0000000002007986 */ /* 0x0001e2000c101524 */
[----:B------:R-:W-:Y:S05]  /*25a0*/  BRA `(.L_x_21647) ;  /* 0x0000000800a87947 */ /* 0x000fea0003800000 */
.L_x_21650:
[----:B------:R-:W-:-:S09]  /*25b0*/  UISETP.NE.AND UP0, UPT, UR4, 0x7, UPT ;  /* 0x000000070400788c */ /* 0x000fd2000bf05270 */
[----:B------:R-:W-:Y:S05]  /*25c0*/  BRA.U !UP0, `(.L_x_21652) ;  /* 0x0000000108347547 */ /* 0x000fea000b800000 */
[----:B------:R-:W-:-:S09]  /*25d0*/  UISETP.NE.AND UP0, UPT, UR4, 0x8, UPT ;  /* 0x000000080400788c */ /* 0x000fd2000bf05270 */
[----:B------:R-:W-:Y:S05]  /*25e0*/  BRA.U !UP0, `(.L_x_21653) ;  /* 0x0000000108187547 */ /* 0x000fea000b800000 */
[----:B------:R-:W-:-:S09]  /*25f0*/  UISETP.NE.AND UP0, UPT, UR4, 0x9, UPT ;  /* 0x000000090400788c */ /* 0x000fd2000bf05270 */
[----:B------:R-:W-:Y:S05]  /*2600*/  BRA.U UP0, `(.L_x_21646) ;  /* 0x0000000500f87547 */ /* 0x000fea000b800000 */
[----:B------:R-:W0:Y:S01]  /*2610*/  I2F.U16 R4, R9 ;  /* 0x0000000900047306 */ /* 0x000e220000101000 */
[----:B------:R-:W-:-:S05]  /*2620*/  HFMA2 R5, -RZ, RZ, 0, 0 ;  /* 0x00000000ff057431 */ /* 0x000fca00000001ff */
[----:B0-----:R0:W-:Y:S01]  /*2630*/  STG.E.64 desc[UR36][R2.64], R4 ;  /* 0x0000000402007986 */ /* 0x0011e2000c101b24 */
[----:B------:R-:W-:Y:S05]  /*2640*/  BRA `(.L_x_21647) ;  /* 0x0000000800807947 */ /* 0x000fea0003800000 */
.L_x_21653:
[----:B------:R-:W0:Y:S02]  /*2650*/  I2F.U16 R9, R9 ;  /* 0x0000000900097306 */ /* 0x000e240000101000 */
[----:B0-----:R-:W-:-:S04]  /*2660*/  F2FP.F16.F32.PACK_AB R5, RZ, R9 ;  /* 0x00000009ff05723e */ /* 0x001fc800000000ff */
[----:B------:R-:W-:-:S05]  /*2670*/  PRMT R5, R5, 0x5410, RZ ;  /* 0x0000541005057816 */ /* 0x000fca00000000ff */
[----:B------:R0:W-:Y:S01]  /*2680*/  STG.E desc[UR36][R2.64], R5 ;  /* 0x0000000502007986 */ /* 0x0001e2000c101924 */
[----:B------:R-:W-:Y:S05]  /*2690*/  BRA `(.L_x_21647) ;  /* 0x00000008006c7947 */ /* 0x000fea0003800000 */
.L_x_21652:
[----:B------:R-:W0:Y:S02]  /*26a0*/  I2F.F64.U16 R4, R9 ;  /* 0x0000000900047312 */ /* 0x000e240000101800 */
[----:B0-----:R0:W-:Y:S01]  /*26b0*/  STG.E.64 desc[UR36][R2.64], R4 ;  /* 0x0000000402007986 */ /* 0x0011e2000c101b24 */
[----:B------:R-:W-:Y:S05]  /*26c0*/  BRA `(.L_x_21647) ;  /* 0x0000000800607947 */ /* 0x000fea0003800000 */
.L_x_21642:
        /* <DEDUP_REMOVED lines=8> */
[----:B------:R-:W-:-:S04]  /*2750*/  ISETP.GT.U32.AND P0, PT, R10, UR43, PT ;  /* 0x0000002b0a007c0c */ /* 0x000fc8000bf04070 */
[----:B------:R-:W-:-:S05]  /*2760*/  SEL R5, RZ, 0x1, P0 ;  /* 0x00000001ff057807 */ /* 0x000fca0000000000 */
[----:B------:R0:W-:Y:S01]  /*2770*/  STG.E.U8 desc[UR36][R2.64], R5 ;  /* 0x0000000502007986 */ /* 0x0001e2000c101124 */
[----:B------:R-:W-:Y:S05]  /*2780*/  BRA `(.L_x_21647) ;  /* 0x0000000800307947 */ /* 0x000fea0003800000 */
.L_x_21656:
[----:B------:R-:W-:Y:S01]  /*2790*/  CS2R R6, SRZ ;  /* 0x0000000000067805 */ /* 0x000fe2000001ff00 */
[----:B------:R-:W0:Y:S04]  /*27a0*/  I2F.F64.U16 R4, R9 ;  /* 0x0000000900047312 */ /* 0x000e280000101800 */
[----:B0-----:R0:W-:Y:S01]  /*27b0*/  STG.E.128 desc[UR36][R2.64], R4 ;  /* 0x0000000402007986 */ /* 0x0011e2000c101d24 */
[----:B------:R-:W-:Y:S05]  /*27c0*/  BRA `(.L_x_21647) ;  /* 0x0000000800207947 */ /* 0x000fea0003800000 */
.L_x_21655:
        /* <DEDUP_REMOVED lines=17> */
.L_x_21660:
[----:B------:R-:W-:Y:S05]  /*28e0*/  BSYNC.RECONVERGENT B0 ;  /* 0x0000000000007941 */ /* 0x000fea0003800200 */
.L_x_21659:
[----:B------:R0:W-:Y:S01]  /*28f0*/  STG.E.U8 desc[UR36][R2.64], R5 ;  /* 0x0000000502007986 */ /* 0x0001e2000c101124 */
[----:B------:R-:W-:Y:S05]  /*2900*/  BRA `(.L_x_21647) ;  /* 0x0000000400d07947 */ /* 0x000fea0003800000 */
.L_x_21658:
        /* <DEDUP_REMOVED lines=16> */
.L_x_21657:
[----:B------:R-:W0:Y:S02]  /*2a10*/  I2F.U16 R0, R9 ;  /* 0x0000000900007306 */ /* 0x000e240000101000 */
[----:B0-----:R-:W-:-:S05]  /*2a20*/  F2FP.BF16.F32.PACK_AB R0, RZ, R0 ;  /* 0x00000000ff00723e */ /* 0x001fca00000010ff */
[----:B------:R0:W-:Y:S01]  /*2a30*/  STG.E.U16 desc[UR36][R2.64], R0 ;  /* 0x0000000002007986 */ /* 0x0001e2000c101524 */
[----:B------:R-:W-:Y:S05]  /*2a40*/  BRA `(.L_x_21647) ;  /* 0x0000000400807947 */ /* 0x000fea0003800000 */
.L_x_21654:
        /* <DEDUP_REMOVED lines=10> */
.L_x_21663:
        /* <DEDUP_REMOVED lines=12> */
.L_x_21666:
[----:B------:R-:W-:-:S04]  /*2bb0*/  SHF.R.U32.HI R0, RZ, 0x14, R9 ;  /* 0x00000014ff007819 */ /* 0x000fc80000011609 */
[----:B------:R-:W-:-:S04]  /*2bc0*/  LOP3.LUT R0, R0, 0x1, RZ, 0xc0, !PT ;  /* 0x0000000100007812 */ /* 0x000fc800078ec0ff */
[----:B------:R-:W-:-:S04]  /*2bd0*/  IADD3 R0, PT, PT, R9, 0x487ffff, R0 ;  /* 0x0487ffff09007810 */ /* 0x000fc80007ffe000 */
[----:B------:R-:W-:-:S04]  /*2be0*/  SHF.R.U32.HI R0, RZ, 0x14, R0 ;  /* 0x00000014ff007819 */ /* 0x000fc80000011600 */
[----:B------:R-:W-:-:S07]  /*2bf0*/  LOP3.LUT R4, R0, 0xff, RZ, 0xc0, !PT ;  /* 0x000000ff00047812 */ /* 0x000fce00078ec0ff */
.L_x_21667:
[----:B------:R-:W-:-:S07]  /*2c00*/  PRMT R0, R4, 0x7610, R0 ;  /* 0x0000761004007816 */ /* 0x000fce0000000000 */
.L_x_21665:
[----:B------:R-:W-:Y:S05]  /*2c10*/  BSYNC.RECONVERGENT B0 ;  /* 0x0000000000007941 */ /* 0x000fea0003800200 */
.L_x_21664:
[----:B------:R1:W-:Y:S01]  /*2c20*/  STG.E.U8 desc[UR36][R2.64], R0 ;  /* 0x0000000002007986 */ /* 0x0003e2000c101124 */
[----:B------:R-:W-:Y:S05]  /*2c30*/  BRA `(.L_x_21647) ;  /* 0x0000000400047947 */ /* 0x000fea0003800000 */
.L_x_21662:
        /* <DEDUP_REMOVED lines=12> */
.L_x_21670:
[----:B------:R-:W-:-:S04]  /*2d00*/  SHF.R.U32.HI R0, RZ, 0x15, R9 ;  /* 0x00000015ff007819 */ /* 0x000fc80000011609 */
[----:B------:R-:W-:-:S04]  /*2d10*/  LOP3.LUT R0, R0, 0x1, RZ, 0xc0, !PT ;  /* 0x0000000100007812 */ /* 0x000fc800078ec0ff */
[----:B------:R-:W-:-:S04]  /*2d20*/  IADD3 R0, PT, PT, R9, 0x88fffff, R0 ;  /* 0x088fffff09007810 */ /* 0x000fc80007ffe000 */
[----:B------:R-:W-:-:S04]  /*2d30*/  SHF.R.U32.HI R0, RZ, 0x15, R0 ;  /* 0x00000015ff007819 */ /* 0x000fc80000011600 */
[----:B------:R-:W-:-:S07]  /*2d40*/  LOP3.LUT R4, R0, 0xff, RZ, 0xc0, !PT ;  /* 0x000000ff00047812 */ /* 0x000fce00078ec0ff */
.L_x_21671:
[----:B------:R-:W-:-:S07]  /*2d50*/  PRMT R0, R4, 0x7610, R0 ;  /* 0x0000761004007816 */ /* 0x000fce0000000000 */
.L_x_21669:
[----:B------:R-:W-:Y:S05]  /*2d60*/  BSYNC.RECONVERGENT B0 ;  /* 0x0000000000007941 */ /* 0x000fea0003800200 */
.L_x_21668:
[----:B------:R0:W-:Y:S01]  /*2d70*/  STG.E.U8 desc[UR36][R2.64], R0 ;  /* 0x0000000002007986 */ /* 0x0001e2000c101124 */
[----:B------:R-:W-:Y:S05]  /*2d80*/  BRA `(.L_x_21647) ;  /* 0x0000000000b07947 */ /* 0x000fea0003800000 */
.L_x_21661:
[----:B------:R-:W-:-:S09]  /*2d90*/  UISETP.NE.AND UP0, UPT, UR4, 0x1c, UPT ;  /* 0x0000001c0400788c */ /* 0x000fd2000bf05270 */
[----:B------:R-:W-:Y:S05]  /*2da0*/  BRA.U !UP0, `(.L_x_21672) ;  /* 0x0000000108a07547 */ /* 0x000fea000b800000 */
[----:B------:R-:W-:-:S09]  /*2db0*/  UISETP.NE.AND UP0, UPT, UR4, 0x1d, UPT ;  /* 0x0000001d0400788c */ /* 0x000fd2000bf05270 */
[----:B------:R-:W-:Y:S05]  /*2dc0*/  BRA.U !UP0, `(.L_x_21673) ;  /* 0x0000000108887547 */ /* 0x000fea000b800000 */
[----:B------:R-:W-:-:S09]  /*2dd0*/  UISETP.NE.AND UP0, UPT, UR4, 0x2c, UPT ;  /* 0x0000002c0400788c */ /* 0x000fd2000bf05270 */
[----:B------:R-:W-:Y:S05]  /*2de0*/  BRA.U !UP0, `(.L_x_21674) ;  /* 0x0000000108447547 */ /* 0x000fea000b800000 */
.L_x_21646:
        /* <DEDUP_REMOVED lines=16> */
.L_x_21675:
[----:B------:R-:W-:Y:S05]  /*2ef0*/  BRA `(.L_x_21647) ;  /* 0x0000000000547947 */ /* 0x000fea0003800000 */
.L_x_21674:
        /* <DEDUP_REMOVED lines=15> */
.L_x_21673:
[----:B------:R-:W-:Y:S01]  /*2ff0*/  LOP3.LUT R4, R9, 0xffff, RZ, 0xc0, !PT ;  /* 0x0000ffff09047812 */ /* 0x000fe200078ec0ff */
[----:B------:R-:W-:-:S05]  /*3000*/  HFMA2 R5, -RZ, RZ, 0, 0 ;  /* 0x00000000ff057431 */ /* 0x000fca00000001ff */
[----:B------:R0:W-:Y:S01]  /*3010*/  STG.E.64 desc[UR36][R2.64], R4 ;  /* 0x0000000402007986 */ /* 0x0001e2000c101b24 */
[----:B------:R-:W-:Y:S05]  /*3020*/  BRA `(.L_x_21647) ;  /* 0x0000000000087947 */ /* 0x000fea0003800000 */
.L_x_21672:
[----:B------:R-:W-:-:S05]  /*3030*/  LOP3.LUT R9, R9, 0xffff, RZ, 0xc0, !PT ;  /* 0x0000ffff09097812 */ /* 0x000fca00078ec0ff */
[----:B------:R3:W-:Y:S02]  /*3040*/  STG.E desc[UR36][R2.64], R9 ;  /* 0x0000000902007986 */ /* 0x0007e4000c101924 */
.L_x_21647:
[----:B------:R-:W-:Y:S05]  /*3050*/  BSYNC.RECONVERGENT B6 ;  /* 0x0000000000067941 */ /* 0x000fea0003800200 */
.L_x_21641:
[----:B------:R-:W-:-:S07]  /*3060*/  VIADD R19, R19, 0x80 ;  /* 0x0000008013137836 */ /* 0x000fce0000000000 */
.L_x_21606:
[----:B------:R-:W5:Y:S02]  /*3070*/  LDCU UR4, c[0x0][0x380] ;  /* 0x00007000ff0477ac */ /* 0x000f640008000800 */
[----:B-----5:R-:W-:-:S13]  /*3080*/  ISETP.GE.AND P0, PT, R19, UR4, PT ;  /* 0x0000000413007c0c */ /* 0x020fda000bf06270 */
[----:B------:R-:W-:Y:S05]  /*3090*/  @P0 BRA `(.L_x_21676) ;  /* 0x0000002c00cc0947 */ /* 0x000fea0003800000 */
[----:B------:R-:W5:Y:S01]  /*30a0*/  LDCU UR4, c[0x0][0x388] ;  /* 0x00007100ff0477ac */ /* 0x000f620008000800 */
[----:B01234-:R-:W-:Y:S01]  /*30b0*/  IMAD.MOV.U32 R2, RZ, RZ, RZ ;  /* 0x000000ffff027224 */ /* 0x01ffe200078e00ff */
[----:B------:R-:W-:Y:S01]  /*30c0*/  MOV R0, RZ ;  /* 0x000000ff00007202 */ /* 0x000fe20000000f00 */
        /* <DEDUP_REMOVED lines=313> */
.L_x_21677:
        /* <DEDUP_REMOVED lines=16> */
.L_x_21681:
[----:B------:R4:W5:Y:S01]  /*4560*/  LDG.E.U8 R6, desc[UR36][R4.64] ;  /* 0x0000002404067981 */ /* 0x000962000c1e1100 */
[----:B------:R-:W-:Y:S05]  /*4570*/  BRA `(.L_x_21682) ;  /* 0x0000000c00187947 */ /* 0x000fea0003800000 */
.L_x_21680:
        /* <DEDUP_REMOVED lines=8> */
.L_x_21684:
[----:B------:R0:W5:Y:S01]  /*4600*/  LDG.E.U8 R6, desc[UR36][R4.64] ;  /* 0x0000002404067981 */ /* 0x000162000c1e1100 */
[----:B------:R-:W-:Y:S05]  /*4610*/  BRA `(.L_x_21682) ;  /* 0x0000000800f07947 */ /* 0x000fea0003800000 */
.L_x_21683:
[----:B------:R0:W5:Y:S01]  /*4620*/  LDG.E.U16 R6, desc[UR36][R4.64] ;  /* 0x0000002404067981 */ /* 0x000162000c1e1500 */
[----:B------:R-:W-:Y:S05]  /*4630*/  BRA `(.L_x_21682) ;  /* 0x0000000800e87947 */ /* 0x000fea0003800000 */
.L_x_21679:
        /* <DEDUP_REMOVED lines=10> */
.L_x_21686:
[----:B------:R-:W2:Y:S02]  /*46e0*/  LDG.E.U16 R2, desc[UR36][R4.64] ;  /* 0x0000002404027981 */ /* 0x000ea4000c1e1500 */
[----:B--2---:R-:W-:-:S06]  /*46f0*/  HADD2.F32 R2, -RZ, R2.H0_H0 ;  /* 0x20000002ff027230 */ /* 0x004fcc0000004100 */
[----:B------:R-:W0:Y:S02]  /*4700*/  F2I.S64.TRUNC R2, R2 ;  /* 0x0000000200027311 */ /* 0x000e24000020d900 */
[----:B0-----:R-:W-:Y:S01]  /*4710*/  PRMT R6, R2, 0x7610, R6 ;  /* 0x0000761002067816 */ /* 0x001fe20000000006 */
[----:B------:R-:W-:Y:S06]  /*4720*/  BRA `(.L_x_21682) ;  /* 0x0000000800ac7947 */ /* 0x000fec0003800000 */
.L_x_21685:
        /* <DEDUP_REMOVED lines=10> */
.L_x_21688:
[----:B------:R-:W2:Y:S02]  /*47d0*/  LDG.E.U16 R4, desc[UR36][R4.64] ;  /* 0x0000002404047981 */ /* 0x000ea4000c1e1500 */
[----:B--2---:R-:W-:-:S06]  /*47e0*/  HADD2.F32 R2, -RZ, R4.H0_H0 ;  /* 0x20000004ff027230 */ /* 0x004fcc0000004100 */
[----:B------:R-:W0:Y:S02]  /*47f0*/  F2I.S64.TRUNC R2, R2 ;  /* 0x0000000200027311 */ /* 0x000e24000020d900 */
[----:B0-----:R-:W-:Y:S01]  /*4800*/  PRMT R6, R2, 0x7610, R6 ;  /* 0x0000761002067816 */ /* 0x001fe20000000006 */
[----:B------:R-:W-:Y:S06]  /*4810*/  BRA `(.L_x_21682) ;  /* 0x0000000800707947 */ /* 0x000fec0003800000 */
.L_x_21687:
[----:B------:R-:W2:Y:S02]  /*4820*/  LDG.E.64 R2, desc[UR36][R4.64] ;  /* 0x0000002404027981 */ /* 0x000ea4000c1e1b00 */
[----:B--2---:R-:W0:Y:S02]  /*4830*/  F2I.S64.F64.TRUNC R2, R2 ;  /* 0x0000000200027311 */ /* 0x004e24000030d900 */
[----:B0-----:R-:W-:Y:S01]  /*4840*/  PRMT R6, R2, 0x7610, R6 ;  /* 0x0000761002067816 */ /* 0x001fe20000000006 */
[----:B------:R-:W-:Y:S06]  /*4850*/  BRA `(.L_x_21682) ;  /* 0x0000000800607947 */ /* 0x000fec0003800000 */
.L_x_21678:
        /* <DEDUP_REMOVED lines=12> */
.L_x_21691:
[----:B------:R-:W2:Y:S02]  /*4920*/  LDG.E.64 R4, desc[UR36][R4.64] ;  /* 0x0000002404047981 */ /* 0x000ea4000c1e1b00 */
[----:B--2---:R-:W0:Y:S02]  /*4930*/  F2I.S64.F64.TRUNC R2, R4 ;  /* 0x0000000400027311 */ /* 0x004e24000030d900 */
[----:B0-----:R-:W-:Y:S01]  /*4940*/  PRMT R6, R2, 0x7610, R6 ;  /* 0x0000761002067816 */ /* 0x001fe20000000006 */
[----:B------:R-:W-:Y:S06]  /*4950*/  BRA `(.L_x_21682) ;  /* 0x0000000800207947 */ /* 0x000fec0003800000 */
.L_x_21690:
        /* <DEDUP_REMOVED lines=27> */
.L_x_21693:
        /* <DEDUP_REMOVED lines=15> */
.L_x_21692:
[----:B------:R-:W2:Y:S02]  /*4c00*/  LDG.E.U16 R2, desc[UR36][R4.64] ;  /* 0x0000002404027981 */ /* 0x000ea4000c1e1500 */
[----:B--2---:R-:W-:-:S06]  /*4c10*/  SHF.L.U32 R2, R2, 0x10, RZ ;  /* 0x0000001002027819 */ /* 0x004fcc00000006ff */
[----:B------:R-:W0:Y:S02]  /*4c20*/  F2I.S64.TRUNC R2, R2 ;  /* 0x0000000200027311 */ /* 0x000e24000020d900 */
[----:B0-----:R-:W-:Y:S01]  /*4c30*/  PRMT R6, R2, 0x7610, R6 ;  /* 0x0000761002067816 */ /* 0x001fe20000000006 */
[----:B------:R-:W-:Y:S06]  /*4c40*/  BRA `(.L_x_21682) ;  /* 0x0000000400647947 */ /* 0x000fec0003800000 */
.L_x_21689:
        /* <DEDUP_REMOVED lines=10> */
.L_x_21696:
        /* <DEDUP_REMOVED lines=21> */
.L_x_21700:
[----:B------:R-:W-:Y:S05]  /*4e40*/  BSYNC.RECONVERGENT B1 ;  /* 0x0000000000017941 */ /* 0x000fea0003800200 */
.L_x_21699:
[----:B------:R-:W-:Y:S01]  /*4e50*/  IMAD.SHL.U32 R2, R2, 0x100000, RZ ;  /* 0x0010000002027824 */ /* 0x000fe200078e00ff */
[----:B------:R-:W-:-:S04]  /*4e60*/  LEA R3, R3, 0x3b800000, 0x17 ;  /* 0x3b80000003037811 */ /* 0x000fc800078eb8ff */
[----:B------:R-:W-:-:S07]  /*4e70*/  LOP3.LUT R2, R3, R2, R7, 0xfe, !PT ;  /* 0x0000000203027212 */ /* 0x000fce00078efe07 */
.L_x_21698:
[----:B------:R-:W-:Y:S05]  /*4e80*/  BSYNC.RECONVERGENT B0 ;  /* 0x0000000000007941 */ /* 0x000fea0003800200 */
.L_x_21697:
[----:B------:R-:W0:Y:S02]  /*4e90*/  F2I.S64.TRUNC R2, R2 ;  /* 0x0000000200027311 */ /* 0x000e24000020d900 */
[----:B0-----:R-:W-:Y:S01]  /*4ea0*/  PRMT R6, R2, 0x7610, R6 ;  /* 0x0000761002067816 */ /* 0x001fe20000000006 */
[----:B------:R-:W-:Y:S06]  /*4eb0*/  BRA `(.L_x_21682) ;  /* 0x0000000000c87947 */ /* 0x000fec0003800000 */
.L_x_21695:
        /* <DEDUP_REMOVED lines=21> */
.L_x_21704:
[----:B------:R-:W-:Y:S05]  /*5010*/  BSYNC.RECONVERGENT B1 ;  /* 0x0000000000017941 */ /* 0x000fea0003800200 */
.L_x_21703:
[----:B------:R-:W-:Y:S01]  /*5020*/  IMAD.SHL.U32 R2, R2, 0x200000, RZ ;  /* 0x0020000002027824 */ /* 0x000fe200078e00ff */
[----:B------:R-:W-:-:S04]  /*5030*/  LEA R3, R3, 0x37800000, 0x17 ;  /* 0x3780000003037811 */ /* 0x000fc800078eb8ff */
[----:B------:R-:W-:-:S07]  /*5040*/  LOP3.LUT R2, R3, R2, R7, 0xfe, !PT ;  /* 0x0000000203027212 */ /* 0x000fce00078efe07 */
.L_x_21702:
[----:B------:R-:W-:Y:S05]  /*5050*/  BSYNC.RECONVERGENT B0 ;  /* 0x0000000000007941 */ /* 0x000fea0003800200 */
.L_x_21701:
[----:B------:R-:W0:Y:S02]  /*5060*/  F2I.S64.TRUNC R2, R2 ;  /* 0x0000000200027311 */ /* 0x000e24000020d900 */
[----:B0-----:R-:W-:Y:S01]  /*5070*/  PRMT R6, R2, 0x7610, R6 ;  /* 0x0000761002067816 */ /* 0x001fe20000000006 */
[----:B------:R-:W-:Y:S06]  /*5080*/  BRA `(.L_x_21682) ;  /* 0x0000000000547947 */ /* 0x000fec0003800000 */
.L_x_21694:
        /* <DEDUP_REMOVED lines=14> */
.L_x_21708:
[----:B------:R-:W-:Y:S05]  /*5170*/  BSYNC.RECONVERGENT B0 ;  /* 0x0000000000007941 */ /* 0x000fea0003800200 */
.L_x_21707:
[----:B------:R-:W0:Y:S02]  /*5180*/  F2I.S64.TRUNC R2, R2 ;  /* 0x0000000200027311 */ /* 0x000e24000020d900 */
[----:B0-----:R-:W-:Y:S01]  /*5190*/  PRMT R6, R2, 0x7610, R6 ;  /* 0x0000761002067816 */ /* 0x001fe20000000006 */
[----:B------:R-:W-:Y:S06]  /*51a0*/  BRA `(.L_x_21682) ;  /* 0x00000000000c7947 */ /* 0x000fec0003800000 */
.L_x_21706:
[----:B------:R2:W5:Y:S01]  /*51b0*/  LDG.E.U8 R6, desc[UR36][R4.64] ;  /* 0x0000002404067981 */ /* 0x000562000c1e1100 */
[----:B------:R-:W-:Y:S05]  /*51c0*/  BRA `(.L_x_21682) ;  /* 0x0000000000047947 */ /* 0x000fea0003800000 */
.L_x_21705:
[----:B------:R1:W5:Y:S02]  /*51d0*/  LDG.E.U8 R6, desc[UR36][R4.64] ;  /* 0x0000002404067981 */ /* 0x000364000c1e1100 */
.L_x_21682:
[----:B------:R-:W0:Y:S01]  /*51e0*/  LDCU.64 UR4, c[0x0][0x580] ;  /* 0x0000b000ff0477ac */ /* 0x000e220008000a00 */
[----:B-----5:R-:W-:Y:S01]  /*51f0*/  LOP3.LUT R10, R6, 0xff, RZ, 0xc0, !PT ;  /* 0x000000ff060a7812 */ /* 0x020fe200078ec0ff */
[----:B------:R-:W-:-:S03]  /*5200*/  IMAD.U32 R8, RZ, RZ, UR43 ;  /* 0x0000002bff087e24 */ /* 0x000fc6000f8e00ff */
[----:B------:R-:W-:Y:S02]  /*5210*/  MOV R9, R10 ;  /* 0x0000000a00097202 */ /* 0x000fe40000000f00 */
[----:B0-----:R-:W-:Y:S02]  /*5220*/  IADD3 R2, P0, PT, R0, UR4, RZ ;  /* 0x0000000400027c10 */ /* 0x001fe4000ff1e0ff */
[----:B------:R-:W-:-:S03]  /*5230*/  MOV R0, 0x5260 ;  /* 0x0000526000007802 */ /* 0x000fc60000000f00 */
[----:B------:R-:W-:-:S08]  /*5240*/  IMAD.X R3, RZ, RZ, UR5, P0 ;  /* 0x00000005ff037e24 */ /* 0x000fd000080e06ff */
[----:B-1234-:R-:W-:Y:S05]  /*5250*/  CALL.REL.NOINC `($__internal_66_$__cuda_sm20_div_u16) ;  /* 0x0000006c00047944 */ /* 0x01efea0003c00000 */
        /* <DEDUP_REMOVED lines=14> */
.L_x_21713:
[----:B------:R0:W-:Y:S01]  /*5340*/  STG.E.U8 desc[UR36][R2.64], R9 ;  /* 0x0000000902007986 */ /* 0x0001e2000c101124 */
[----:B------:R-:W-:Y:S05]  /*5350*/  BRA `(.L_x_21715) ;  /* 0x0000000c00147947 */ /* 0x000fea0003800000 */
.L_x_21712:
        /* <DEDUP_REMOVED lines=10> */
.L_x_21717:
[----:B------:R-:W-:-:S05]  /*5400*/  LOP3.LUT R9, R9, 0xffff, RZ, 0xc0, !PT ;  /* 0x0000ffff09097812 */ /* 0x000fca00078ec0ff */
[----:B------:R0:W-:Y:S01]  /*5410*/  STG.E desc[UR36][R2.64], R9 ;  /* 0x0000000902007986 */ /* 0x0001e2000c101924 */
[----:B------:R-:W-:Y:S05]  /*5420*/  BRA `(.L_x_21715) ;  /* 0x0000000800e07947 */ /* 0x000fea0003800000 */
.L_x_21716:
[----:B------:R0:W-:Y:S01]  /*5430*/  STG.E.U16 desc[UR36][R2.64], R9 ;  /* 0x0000000902007986 */ /* 0x0001e2000c101524 */
[----:B------:R-:W-:Y:S05]  /*5440*/  BRA `(.L_x_21715) ;  /* 0x0000000800d87947 */ /* 0x000fea0003800000 */
.L_x_21711:
        /* <DEDUP_REMOVED lines=9> */
.L_x_21719:
[----:B------:R-:W0:Y:S02]  /*54e0*/  I2F.U16 R0, R9 ;  /* 0x0000000900007306 */ /* 0x000e240000101000 */
[----:B0-----:R-:W-:-:S05]  /*54f0*/  F2FP.F16.F32.PACK_AB R0, RZ, R0 ;  /* 0x00000000ff00723e */ /* 0x001fca00000000ff */
[----:B------:R0:W-:Y:S01]  /*5500*/  STG.E.U16 desc[UR36][R2.64], R0 ;  /* 0x0000000002007986 */ /* 0x0001e2000c101524 */
[----:B------:R-:W-:Y:S05]  /*5510*/  BRA `(.L_x_21715) ;  /* 0x0000000800a47947 */ /* 0x000fea0003800000 */
.L_x_21718:
        /* <DEDUP_REMOVED lines=10> */
.L_x_21721:
[----:B------:R-:W0:Y:S02]  /*55c0*/  I2F.U16 R9, R9 ;  /* 0x0000000900097306 */ /* 0x000e240000101000 */
[----:B0-----:R-:W-:-:S04]  /*55d0*/  F2FP.F16.F32.PACK_AB R5, RZ, R9 ;  /* 0x00000009ff05723e */ /* 0x001fc800000000ff */
[----:B------:R-:W-:-:S05]  /*55e0*/  PRMT R5, R5, 0x5410, RZ ;  /* 0x0000541005057816 */ /* 0x000fca00000000ff */
[----:B------:R0:W-:Y:S01]  /*55f0*/  STG.E desc[UR36][R2.64], R5 ;  /* 0x0000000502007986 */ /* 0x0001e2000c101924 */
[----:B------:R-:W-:Y:S05]  /*5600*/  BRA `(.L_x_21715) ;  /* 0x0000000800687947 */ /* 0x000fea0003800000 */
.L_x_21720:
[----:B------:R-:W0:Y:S02]  /*5610*/  I2F.F64.U16 R4, R9 ;  /* 0x0000000900047312 */ /* 0x000e240000101800 */
[----:B0-----:R0:W-:Y:S01]  /*5620*/  STG.E.64 desc[UR36][R2.64], R4 ;  /* 0x0000000402007986 */ /* 0x0011e2000c101b24 */
[----:B------:R-:W-:Y:S05]  /*5630*/  BRA `(.L_x_21715) ;  /* 0x00000008005c7947 */ /* 0x000fea0003800000 */
.L_x_21710:
        /* <DEDUP_REMOVED lines=12> */
.L_x_21725:
        /* <DEDUP_REMOVED lines=17> */
.L_x_21727:
[----:B------:R-:W-:Y:S05]  /*5810*/  BSYNC.RECONVERGENT B0 ;  /* 0x0000000000007941 */ /* 0x000fea0003800200 */
.L_x_21726:
[----:B------:R0:W-:Y:S01]  /*5820*/  STG.E.U8 desc[UR36][R2.64], R0 ;  /* 0x0000000002007986 */ /* 0x0001e2000c101124 */
[----:B------:R-:W-:Y:S05]  /*5830*/  BRA `(.L_x_21715) ;  /* 0x0000000400dc7947 */ /* 0x000fea0003800000 */
.L_x_21724:
        /* <DEDUP_REMOVED lines=17> */
.L_x_21729:
[----:B------:R-:W-:Y:S05]  /*5950*/  BSYNC.RECONVERGENT B0 ;  /* 0x0000000000007941 */ /* 0x000fea0003800200 */
.L_x_21728:
[----:B------:R0:W-:Y:S01]  /*5960*/  STG.E.U8 desc[UR36][R2.64], R0 ;  /* 0x0000000002007986 */ /* 0x0001e2000c101124 */
[----:B------:R-:W-:Y:S05]  /*5970*/  BRA `(.L_x_21715) ;  /* 0x00000004008c7947 */ /* 0x000fea0003800000 */
.L_x_21723:
        /* <DEDUP_REMOVED lines=21> */
.L_x_21731:
[----:B------:R-:W-:Y:S01]  /*5ad0*/  LOP3.LUT R4, R9, 0xffff, RZ, 0xc0, !PT ;  /* 0x0000ffff09047812 */ /* 0x000fe200078ec0ff */
[----:B------:R-:W-:-:S05]  /*5ae0*/  HFMA2 R5, -RZ, RZ, 0, 0 ;  /* 0x00000000ff057431 */ /* 0x000fca00000001ff */
[----:B------:R0:W-:Y:S01]  /*5af0*/  STG.E.64 desc[UR36][R2.64], R4 ;  /* 0x0000000402007986 */ /* 0x0001e2000c101b24 */
[----:B------:R-:W-:Y:S05]  /*5b00*/  BRA `(.L_x_21715) ;  /* 0x0000000400287947 */ /* 0x000fea0003800000 */
.L_x_21730:
[----:B------:R-:W-:-:S05]  /*5b10*/  LOP3.LUT R9, R9, 0xffff, RZ, 0xc0, !PT ;  /* 0x0000ffff09097812 */ /* 0x000fca00078ec0ff */
[----:B------:R0:W-:Y:S01]  /*5b20*/  STG.E desc[UR36][R2.64], R9 ;  /* 0x0000000902007986 */ /* 0x0001e2000c101924 */
[----:B------:R-:W-:Y:S05]  /*5b30*/  BRA `(.L_x_21715) ;  /* 0x00000004001c7947 */ /* 0x000fea0003800000 */
.L_x_21722:
        /* <DEDUP_REMOVED lines=10> */
.L_x_21733:
[----:B------:R-:W-:Y:S01]  /*5be0*/  CS2R R6, SRZ ;  /* 0x0000000000067805 */ /* 0x000fe2000001ff00 */
[----:B------:R-:W0:Y:S04]  /*5bf0*/  I2F.F64.U16 R4, R9 ;  /* 0x0000000900047312 */ /* 0x000e280000101800 */
[----:B0-----:R0:W-:Y:S01]  /*5c00*/  STG.E.128 desc[UR36][R2.64], R4 ;  /* 0x0000000402007986 */ /* 0x0011e2000c101d24 */
[----:B------:R-:W-:Y:S05]  /*5c10*/  BRA `(.L_x_21715) ;  /* 0x0000000000e47947 */ /* 0x000fea0003800000 */
.L_x_21732:
[----:B------:R-:W-:-:S09]  /*5c20*/  UISETP.NE.AND UP0, UPT, UR4, 0xf, UPT ;  /* 0x0000000f0400788c */ /* 0x000fd2000bf05270 */
[----:B------:R-:W-:Y:S05]  /*5c30*/  BRA.U !UP0, `(.L_x_21734) ;  /* 0x0000000108d07547 */ /* 0x000fea000b800000 */
[----:B------:R-:W-:-:S09]  /*5c40*/  UISETP.NE.AND UP0, UPT, UR4, 0x17, UPT ;  /* 0x000000170400788c */ /* 0x000fd2000bf05270 */
[----:B------:R-:W-:Y:S05]  /*5c50*/  BRA.U !UP0, `(.L_x_21735) ;  /* 0x0000000108847547 */ /* 0x000fea000b800000 */
[----:B------:R-:W-:-:S09]  /*5c60*/  UISETP.NE.AND UP0, UPT, UR4, 0x18, UPT ;  /* 0x000000180400788c */ /* 0x000fd2000bf05270 */
[----:B------:R-:W-:Y:S05]  /*5c70*/  BRA.U !UP0, `(.L_x_21736) ;  /* 0x0000000108447547 */ /* 0x000fea000b800000 */
.L_x_21714:
        /* <DEDUP_REMOVED lines=16> */
.L_x_21737:
[----:B------:R-:W-:Y:S05]  /*5d80*/  BRA `(.L_x_21715) ;  /* 0x0000000000887947 */ /* 0x000fea0003800000 */
.L_x_21736:
        /* <DEDUP_REMOVED lines=11> */
.L_x_21739:
[----:B------:R-:W-:Y:S05]  /*5e40*/  BSYNC.RECONVERGENT B0 ;  /* 0x0000000000007941 */ /* 0x000fea0003800200 */
.L_x_21738:
[----:B------:R1:W-:Y:S01]  /*5e50*/  STG.E.U8 desc[UR36][R2.64], R5 ;  /* 0x0000000502007986 */ /* 0x0003e2000c101124 */
[----:B------:R-:W-:Y:S05]  /*5e60*/  BRA `(.L_x_21715) ;  /* 0x0000000000507947 */ /* 0x000fea0003800000 */
.L_x_21735:
        /* <DEDUP_REMOVED lines=12> */
.L_x_21740:
[----:B------:R-:W-:Y:S01]  /*5f30*/  IMAD.MOV.U32 R5, RZ, RZ, 0x7f ;  /* 0x0000007fff057424 */ /* 0x000fe200078e00ff */
[----:B------:R-:W-:-:S04]  /*5f40*/  ISETP.GT.U32.AND P0, PT, R7, 0x7f800000, PT ;  /* 0x7f8000000700780c */ /* 0x000fc80003f04070 */
[----:B------:R-:W-:-:S05]  /*5f50*/  SEL R5, R5, 0x7c, P0 ;  /* 0x0000007c05057807 */ /* 0x000fca0000000000 */
[----:B------:R2:W-:Y:S01]  /*5f60*/  STG.E.U8 desc[UR36][R2.64], R5 ;  /* 0x0000000502007986 */ /* 0x0005e2000c101124 */
[----:B------:R-:W-:Y:S05]  /*5f70*/  BRA `(.L_x_21715) ;  /* 0x00000000000c7947 */ /* 0x000fea0003800000 */
.L_x_21734:
[----:B------:R-:W0:Y:S02]  /*5f80*/  I2F.U16 R0, R9 ;  /* 0x0000000900007306 */ /* 0x000e240000101000 */
[----:B0-----:R-:W-:-:S05]  /*5f90*/  F2FP.BF16.F32.PACK_AB R0, RZ, R0 ;  /* 0x00000000ff00723e */ /* 0x001fca00000010ff */
[----:B------:R0:W-:Y:S02]  /*5fa0*/  STG.E.U16 desc[UR36][R2.64], R0 ;  /* 0x0000000002007986 */ /* 0x0001e4000c101524 */
.L_x_21715:
[----:B------:R-:W-:Y:S05]  /*5fb0*/  BSYNC.RECONVERGENT B6 ;  /* 0x0000000000067941 */ /* 0x000fea0003800200 */
.L_x_21709:
[----:B------:R-:W-:-:S07]  /*5fc0*/  IADD3 R19, PT, PT, R19, 0x80, RZ ;  /* 0x0000008013137810 */ /* 0x000fce0007ffe0ff */
.L_x_21676:
[----:B------:R-:W5:Y:S02]  /*5fd0*/  LDCU UR4, c[0x0][0x380] ;  /* 0x00007000ff0477ac */ /* 0x000f640008000800 */
[----:B-----5:R-:W-:-:S13]  /*5fe0*/  ISETP.GE.AND P0, PT, R19, UR4, PT ;  /* 0x0000000413007c0c */ /* 0x020fda000bf06270 */
[----:B------:R-:W-:Y:S05]  /*5ff0*/  @P0 BRA `(.L_x_21741) ;  /* 0x0000002c00cc0947 */ /* 0x000fea0003800000 */
[----:B------:R-:W5:Y:S01]  /*6000*/  LDCU UR4, c[0x0][0x388] ;  /* 0x00007100ff0477ac */ /* 0x000f620008000800 */
[----:B01234-:R-:W-:Y:S02]  /*6010*/  IMAD.MOV.U32 R2, RZ, RZ, RZ ;  /* 0x000000ffff027224 */ /* 0x01ffe400078e00ff */
        /* <DEDUP_REMOVED lines=314> */
.L_x_21742:
        /* <DEDUP_REMOVED lines=16> */
.L_x_21746:
[----:B------:R3:W5:Y:S01]  /*74c0*/  LDG.E.U8 R6, desc[UR36][R4.64] ;  /* 0x0000002404067981 */ /* 0x000762000c1e1100 */
[----:B------:R-:W-:Y:S05]  /*74d0*/  BRA `(.L_x_21747) ;  /* 0x0000000c00187947 */ /* 0x000fea0003800000 */
.L_x_21745:
        /* <DEDUP_REMOVED lines=8> */
.L_x_21749:
[----:B------:R2:W5:Y:S01]  /*7560*/  LDG.E.U8 R6, desc[UR36][R4.64] ;  /* 0x0000002404067981 */ /* 0x000562000c1e1100 */
[----:B------:R-:W-:Y:S05]  /*7570*/  BRA `(.L_x_21747) ;  /* 0x0000000800f07947 */ /* 0x000fea0003800000 */
.L_x_21748:
[----:B------:R0:W5:Y:S01]  /*7580*/  LDG.E.U16 R6, desc[UR36][R4.64] ;  /* 0x0000002404067981 */ /* 0x000162000c1e1500 */
[----:B------:R-:W-:Y:S05]  /*7590*/  BRA `(.L_x_21747) ;  /* 0x0000000800e87947 */ /* 0x000fea0003800000 */
.L_x_21744:
        /* <DEDUP_REMOVED lines=10> */
.L_x_21751:
[----:B------:R-:W2:Y:S02]  /*7640*/  LDG.E.U16 R2, desc[UR36][R4.64] ;  /* 0x0000002404027981 */ /* 0x000ea4000c1e1500 */
[----:B--2---:R-:W-:-:S06]  /*7650*/  HADD2.F32 R2, -RZ, R2.H0_H0 ;  /* 0x20000002ff027230 */ /* 0x004fcc0000004100 */
[----:B------:R-:W0:Y:S02]  /*7660*/  F2I.S64.TRUNC R2, R2 ;  /* 0x0000000200027311 */ /* 0x000e24000020d900 */
[----:B0-----:R-:W-:Y:S01]  /*7670*/  PRMT R6, R2, 0x7610, R6 ;  /* 0x0000761002067816 */ /* 0x001fe20000000006 */
[----:B------:R-:W-:Y:S06]  /*7680*/  BRA `(.L_x_21747) ;  /* 0x0000000800ac7947 */ /* 0x000fec0003800000 */
.L_x_21750:
        /* <DEDUP_REMOVED lines=10> */
.L_x_21753:
[----:B------:R-:W2:Y:S02]  /*7730*/  LDG.E.U16 R4, desc[UR36][R4.64] ;  /* 0x0000002404047981 */ /* 0x000ea4000c1e1500 */
[----:B--2---:R-:W-:-:S06]  /*7740*/  HADD2.F32 R2, -RZ, R4.H0_H0 ;  /* 0x20000004ff027230 */ /* 0x004fcc0000004100 */
[----:B------:R-:W0:Y:S02]  /*7750*/  F2I.S64.TRUNC R2, R2 ;  /* 0x0000000200027311 */ /* 0x000e24000020d900 */
[----:B0-----:R-:W-:Y:S01]  /*7760*/  PRMT R6, R2, 0x7610, R6 ;  /* 0x0000761002067816 */ /* 0x001fe20000000006 */
[----:B------:R-:W-:Y:S06]  /*7770*/  BRA `(.L_x_21747) ;  /* 0x0000000800707947 */ /* 0x000fec0003800000 */
.L_x_21752:
[----:B------:R-:W2:Y:S02]  /*7780*/  LDG.E.64 R2, desc[UR36][R4.64] ;  /* 0x0000002404027981 */ /* 0x000ea4000c1e1b00 */
[----:B--2---:R-:W0:Y:S02]  /*7790*/  F2I.S64.F64.TRUNC R2, R2 ;  /* 0x0000000200027311 */ /* 0x004e24000030d900 */
[----:B0-----:R-:W-:Y:S01]  /*77a0*/  PRMT R6, R2, 0x7610, R6 ;  /* 0x0000761002067816 */ /* 0x001fe20000000006 */
[----:B------:R-:W-:Y:S06]  /*77b0*/  BRA `(.L_x_21747) ;  /* 0x0000000800607947 */ /* 0x000fec0003800000 */
.L_x_21743:
        /* <DEDUP_REMOVED lines=12> */
.L_x_21756:
[----:B------:R-:W2:Y:S02]  /*7880*/  LDG.E.64 R4, desc[UR36][R4.64] ;  /* 0x0000002404047981 */ /* 0x000ea4000c1e1b00 */
[----:B--2---:R-:W0:Y:S02]  /*7890*/  F2I.S64.F64.TRUNC R2, R4 ;  /* 0x0000000400027311 */ /* 0x004e24000030d900 */
[----:B0-----:R-:W-:Y:S01]  /*78a0*/  PRMT R6, R2, 0x7610, R6 ;  /* 0x0000761002067816 */ /* 0x001fe20000000006 */
[----:B------:R-:W-:Y:S06]  /*78b0*/  BRA `(.L_x_21747) ;  /* 0x0000000800207947 */ /* 0x000fec0003800000 */
.L_x_21755:
        /* <DEDUP_REMOVED lines=27> */
.L_x_21758:
        /* <DEDUP_REMOVED lines=15> */
.L_x_21757:
[----:B------:R-:W2:Y:S02]  /*7b60*/  LDG.E.U16 R2, desc[UR36][R4.64] ;  /* 0x0000002404027981 */ /* 0x000ea4000c1e1500 */
[----:B--2---:R-:W-:-:S06]  /*7b70*/  IMAD.U32 R2, R2, 0x10000, RZ ;  /* 0x0001000002027824 */ /* 0x004fcc00078e00ff */
[----:B------:R-:W0:Y:S02]  /*7b80*/  F2I.S64.TRUNC R2, R2 ;  /* 0x0000000200027311 */ /* 0x000e24000020d900 */
[----:B0-----:R-:W-:Y:S01]  /*7b90*/  PRMT R6, R2, 0x7610, R6 ;  /* 0x0000761002067816 */ /* 0x001fe20000000006 */
[----:B------:R-:W-:Y:S06]  /*7ba0*/  BRA `(.L_x_21747) ;  /* 0x0000000400647947 */ /* 0x000fec0003800000 */
.L_x_21754:
        /* <DEDUP_REMOVED lines=10> */
.L_x_21761:
        /* <DEDUP_REMOVED lines=21> */
.L_x_21765:
[----:B------:R-:W-:Y:S05]  /*7da0*/  BSYNC.RECONVERGENT B1 ;  /* 0x0000000000017941 */ /* 0x000fea0003800200 */
.L_x_21764:
[----:B------:R-:W-:Y:S01]  /*7db0*/  IMAD.SHL.U32 R2, R2, 0x100000, RZ ;  /* 0x0010000002027824 */ /* 0x000fe200078e00ff */
[----:B------:R-:W-:-:S04]  /*7dc0*/  LEA R3, R3, 0x3b800000, 0x17 ;  /* 0x3b80000003037811 */ /* 0x000fc800078eb8ff */
[----:B------:R-:W-:-:S07]  /*7dd0*/  LOP3.LUT R2, R3, R2, R7, 0xfe, !PT ;  /* 0x0000000203027212 */ /* 0x000fce00078efe07 */
.L_x_21763:
[----:B------:R-:W-:Y:S05]  /*7de0*/  BSYNC.RECONVERGENT B0 ;  /* 0x0000000000007941 */ /* 0x000fea0003800200 */
.L_x_21762:
[----:B------:R-:W0:Y:S02]  /*7df0*/  F2I.S64.TRUNC R2, R2 ;  /* 0x0000000200027311 */ /* 0x000e24000020d900 */
[----:B0-----:R-:W-:Y:S01]  /*7e00*/  PRMT R6, R2, 0x7610, R6 ;  /* 0x0000761002067816 */ /* 0x001fe20000000006 */
[----:B------:R-:W-:Y:S06]  /*7e10*/  BRA `(.L_x_21747) ;  /* 0x0000000000c87947 */ /* 0x000fec0003800000 */
.L_x_21760:
        /* <DEDUP_REMOVED lines=21> */
.L_x_21769:
[----:B------:R-:W-:Y:S05]  /*7f70*/  BSYNC.RECONVERGENT B1 ;  /* 0x0000000000017941 */ /* 0x000fea0003800200 */
.L_x_21768:
[----:B------:R-:W-:Y:S02]  /*7f80*/  SHF.L.U32 R2, R2, 0x15, RZ ;  /* 0x0000001502027819 */ /* 0x000fe400000006ff */
[----:B------:R-:W-:-:S04]  /*7f90*/  LEA R3, R3, 0x37800000, 0x17 ;  /* 0x3780000003037811 */ /* 0x000fc800078eb8ff */
[----:B------:R-:W-:-:S07]  /*7fa0*/  LOP3.LUT R2, R3, R2, R7, 0xfe, !PT ;  /* 0x0000000203027212 */ /* 0x000fce00078efe07 */
.L_x_21767:
[----:B------:R-:W-:Y:S05]  /*7fb0*/  BSYNC.RECONVERGENT B0 ;  /* 0x0000000000007941 */ /* 0x000fea0003800200 */
.L_x_21766:
[----:B------:R-:W0:Y:S02]  /*7fc0*/  F2I.S64.TRUNC R2, R2 ;  /* 0x0000000200027311 */ /* 0x000e24000020d900 */
[----:B0-----:R-:W-:Y:S01]  /*7fd0*/  PRMT R6, R2, 0x7610, R6 ;  /* 0x0000761002067816 */ /* 0x001fe20000000006 */
[----:B------:R-:W-:Y:S06]  /*7fe0*/  BRA `(.L_x_21747) ;  /* 0x0000000000547947 */ /* 0x000fec0003800000 */
.L_x_21759:
        /* <DEDUP_REMOVED lines=14> */
.L_x_21773:
[----:B------:R-:W-:Y:S05]  /*80d0*/  BSYNC.RECONVERGENT B0 ;  /* 0x0000000000007941 */ /* 0x000fea0003800200 */
.L_x_21772:
[----:B------:R-:W0:Y:S02]  /*80e0*/  F2I.S64.TRUNC R2, R2 ;  /* 0x0000000200027311 */ /* 0x000e24000020d900 */
[----:B0-----:R-:W-:Y:S01]  /*80f0*/  PRMT R6, R2, 0x7610, R6 ;  /* 0x0000761002067816 */ /* 0x001fe20000000006 */
[----:B------:R-:W-:Y:S06]  /*8100*/  BRA `(.L_x_21747) ;  /* 0x00000000000c7947 */ /* 0x000fec0003800000 */
.L_x_21771:
[----:B------:R0:W5:Y:S01]  /*8110*/  LDG.E.U8 R6, desc[UR36][R4.64] ;  /* 0x0000002404067981 */ /* 0x000162000c1e1100 */
[----:B------:R-:W-:Y:S05]  /*8120*/  BRA `(.L_x_21747) ;  /* 0x0000000000047947 */ /* 0x000fea0003800000 */
.L_x_21770:
[----:B------:R0:W5:Y:S02]  /*8130*/  LDG.E.U8 R6, desc[UR36][R4.64] ;  /* 0x0000002404067981 */ /* 0x000164000c1e1100 */
.L_x_21747:
[----:B------:R-:W1:Y:S01]  /*8140*/  LDCU.64 UR4, c[0x0][0x580] ;  /* 0x0000b000ff0477ac */ /* 0x000e620008000a00 */
[----:B-----5:R-:W-:Y:S01]  /*8150*/  LOP3.LUT R10, R6, 0xff, RZ, 0xc0, !PT ;  /* 0x000000ff060a7812 */ /* 0x020fe200078ec0ff */
[----:B------:R-:W-:-:S04]  /*8160*/  IMAD.U32 R8, RZ, RZ, UR43 ;  /* 0x0000002bff087e24 */ /* 0x000fc8000f8e00ff */
[----:B------:R-:W-:Y:S01]  /*8170*/  IMAD.MOV.U32 R9, RZ, RZ, R10 ;  /* 0x000000ffff097224 */ /* 0x000fe200078e000a */
[----:B-1----:R-:W-:Y:S02]  /*8180*/  IADD3 R2, P0, PT, R0, UR4, RZ ;  /* 0x0000000400027c10 */ /* 0x002fe4000ff1e0ff */
[----:B------:R-:W-:Y:S02]  /*8190*/  MOV R0, 0x81c0 ;  /* 0x000081c000007802 */ /* 0x000fe40000000f00 */
[----:B------:R-:W-:-:S09]  /*81a0*/  IADD3.X R3, PT, PT, RZ, UR5, RZ, P0, !PT ;  /* 0x00000005ff037c10 */ /* 0x000fd200087fe4ff */
        /* <DEDUP_REMOVED lines=15> */
.L_x_21778:
[----:B------:R0:W-:Y:S01]  /*82a0*/  STG.E.U8 desc[UR36][R2.64], R9 ;  /* 0x0000000902007986 */ /* 0x0001e2000c101124 */
[----:B------:R-:W-:Y:S05]  /*82b0*/  BRA `(.L_x_21780) ;  /* 0x0000000c00147947 */ /* 0x000fea0003800000 */
.L_x_21777:
        /* <DEDUP_REMOVED lines=10> */
.L_x_21782:
[----:B------:R-:W-:-:S05]  /*8360*/  LOP3.LUT R9, R9, 0xffff, RZ, 0xc0, !PT ;  /* 0x0000ffff09097812 */ /* 0x000fca00078ec0ff */
[----:B------:R0:W-:Y:S01]  /*8370*/  STG.E desc[UR36][R2.64], R9 ;  /* 0x0000000902007986 */ /* 0x0001e2000c101924 */
[----:B------:R-:W-:Y:S05]  /*8380*/  BRA `(.L_x_21780) ;  /* 0x0000000800e07947 */ /* 0x000fea0003800000 */
.L_x_21781:
[----:B------:R0:W-:Y:S01]  /*8390*/  STG.E.U16 desc[UR36][R2.64], R9 ;  /* 0x0000000902007986 */ /* 0x0001e2000c101524 */
[----:B------:R-:W-:Y:S05]  /*83a0*/  BRA `(.L_x_21780) ;  /* 0x0000000800d87947 */ /* 0x000fea0003800000 */
.L_x_21776:
        /* <DEDUP_REMOVED lines=9> */
.L_x_21784:
[----:B------:R-:W0:Y:S02]  /*8440*/  I2F.U16 R0, R9 ;  /* 0x0000000900007306 */ /* 0x000e240000101000 */
[----:B0-----:R-:W-:-:S05]  /*8450*/  F2FP.F16.F32.PACK_AB R0, RZ, R0 ;  /* 0x00000000ff00723e */ /* 0x001fca00000000ff */
[----:B------:R0:W-:Y:S01]  /*8460*/  STG.E.U16 desc[UR36][R2.64], R0 ;  /* 0x0000000002007986 */ /* 0x0001e2000c101524 */
[----:B------:R-:W-:Y:S05]  /*8470*/  BRA `(.L_x_21780) ;  /* 0x0000000800a47947 */ /* 0x000fea0003800000 */
.L_x_21783:
        /* <DEDUP_REMOVED lines=10> */
.L_x_21786:
[----:B------:R-:W0:Y:S02]  /*8520*/  I2F.U16 R9, R9 ;  /* 0x0000000900097306 */ /* 0x000e240000101000 */
[----:B0-----:R-:W-:-:S04]  /*8530*/  F2FP.F16.F32.PACK_AB R5, RZ, R9 ;  /* 0x00000009ff05723e */ /* 0x001fc800000000ff */
[----:B------:R-:W-:-:S05]  /*8540*/  PRMT R5, R5, 0x5410, RZ ;  /* 0x0000541005057816 */ /* 0x000fca00000000ff */
[----:B------:R0:W-:Y:S01]  /*8550*/  STG.E desc[UR36][R2.64], R5 ;  /* 0x0000000502007986 */ /* 0x0001e2000c101924 */
[----:B------:R-:W-:Y:S05]  /*8560*/  BRA `(.L_x_21780) ;  /* 0x0000000800687947 */ /* 0x000fea0003800000 */
.L_x_21785:
[----:B------:R-:W0:Y:S02]  /*8570*/  I2F.F64.U16 R4, R9 ;  /* 0x0000000900047312 */ /* 0x000e240000101800 */
[----:B0-----:R0:W-:Y:S01]  /*8580*/  STG.E.64 desc[UR36][R2.64], R4 ;  /* 0x0000000402007986 */ /* 0x0011e2000c101b24 */
[----:B------:R-:W-:Y:S05]  /*8590*/  BRA `(.L_x_21780) ;  /* 0x00000008005c7947 */ /* 0x000fea0003800000 */
.L_x_21775:
        /* <DEDUP_REMOVED lines=12> */
.L_x_21790:
        /* <DEDUP_REMOVED lines=17> */
.L_x_21792:
[----:B------:R-:W-:Y:S05]  /*8770*/  BSYNC.RECONVERGENT B0 ;  /* 0x0000000000007941 */ /* 0x000fea0003800200 */
.L_x_21791:
[----:B------:R0:W-:Y:S01]  /*8780*/  STG.E.U8 desc[UR36][R2.64], R0 ;  /* 0x0000000002007986 */ /* 0x0001e2000c101124 */
[----:B------:R-:W-:Y:S05]  /*8790*/  BRA `(.L_x_21780) ;  /* 0x0000000400dc7947 */ /* 0x000fea0003800000 */
.L_x_21789:
        /* <DEDUP_REMOVED lines=17> */
.L_x_21794:
[----:B------:R-:W-:Y:S05]  /*88b0*/  BSYNC.RECONVERGENT B0 ;  /* 0x0000000000007941 */ /* 0x000fea0003800200 */
.L_x_21793:
[----:B------:R0:W-:Y:S01]  /*88c0*/  STG.E.U8 desc[UR36][R2.64], R0 ;  /* 0x0000000002007986 */ /* 0x0001e2000c101124 */
[----:B------:R-:W-:Y:S05]  /*88d0*/  BRA `(.L_x_21780) ;  /* 0x00000004008c7947 */ /* 0x000fea0003800000 */
.L_x_21788:
        /* <DEDUP_REMOVED lines=21> */
.L_x_21796:
[----:B------:R-:W-:Y:S01]  /*8a30*/  LOP3.LUT R4, R9, 0xffff, RZ, 0xc0, !PT ;  /* 0x0000ffff09047812 */ /* 0x000fe200078ec0ff */
[----:B------:R-:W-:-:S05]  /*8a40*/  IMAD.MOV.U32 R5, RZ, RZ, RZ ;  /* 0x000000ffff057224 */ /* 0x000fca00078e00ff */
[----:B------:R0:W-:Y:S01]  /*8a50*/  STG.E.64 desc[UR36][R2.64], R4 ;  /* 0x0000000402007986 */ /* 0x0001e2000c101b24 */
[----:B------:R-:W-:Y:S05]  /*8a60*/  BRA `(.L_x_21780) ;  /* 0x0000000400287947 */ /* 0x000fea0003800000 */
.L_x_21795:
[----:B------:R-:W-:-:S05]  /*8a70*/  LOP3.LUT R9, R9, 0xffff, RZ, 0xc0, !PT ;  /* 0x0000ffff09097812 */ /* 0x000fca00078ec0ff */
[----:B------:R0:W-:Y:S01]  /*8a80*/  STG.E desc[UR36][R2.64], R9 ;  /* 0x0000000902007986 */ /* 0x0001e2000c101924 */
[----:B------:R-:W-:Y:S05]  /*8a90*/  BRA `(.L_x_21780) ;  /* 0x00000004001c7947 */ /* 0x000fea0003800000 */
.L_x_21787:
        /* <DEDUP_REMOVED lines=10> */
.L_x_21798:
[----:B------:R-:W-:Y:S01]  /*8b40*/  CS2R R6, SRZ ;  /* 0x0000000000067805 */ /* 0x000fe2000001ff00 */
[----:B------:R-:W0:Y:S04]  /*8b50*/  I2F.F64.U16 R4, R9 ;  /* 0x0000000900047312 */ /* 0x000e280000101800 */
[----:B0-----:R0:W-:Y:S01]  /*8b60*/  STG.E.128 desc[UR36][R2.64], R4 ;  /* 0x0000000402007986 */ /* 0x0011e2000c101d24 */
[----:B------:R-:W-:Y:S05]  /*8b70*/  BRA `(.L_x_21780) ;  /* 0x0000000000e47947 */ /* 0x000fea0003800000 */
.L_x_21797:
[----:B------:R-:W-:-:S09]  /*8b80*/  UISETP.NE.AND UP0, UPT, UR4, 0xf, UPT ;  /* 0x0000000f0400788c */ /* 0x000fd2000bf05270 */
[----:B------:R-:W-:Y:S05]  /*8b90*/  BRA.U !UP0, `(.L_x_21799) ;  /* 0x0000000108d07547 */ /* 0x000fea000b800000 */
[----:B------:R-:W-:-:S09]  /*8ba0*/  UISETP.NE.AND UP0, UPT, UR4, 0x17, UPT ;  /* 0x000000170400788c */ /* 0x000fd2000bf05270 */
[----:B------:R-:W-:Y:S05]  /*8bb0*/  BRA.U !UP0, `(.L_x_21800) ;  /* 0x0000000108847547 */ /* 0x000fea000b800000 */
[----:B------:R-:W-:-:S09]  /*8bc0*/  UISETP.NE.AND UP0, UPT, UR4, 0x18, UPT ;  /* 0x000000180400788c */ /* 0x000fd2000bf05270 */
[----:B------:R-:W-:Y:S05]  /*8bd0*/  BRA.U !UP0, `(.L_x_21801) ;  /* 0x0000000108447547 */ /* 0x000fea000b800000 */
.L_x_21779:
        /* <DEDUP_REMOVED lines=16> */
.L_x_21802:
[----:B------:R-:W-:Y:S05]  /*8ce0*/  BRA `(.L_x_21780) ;  /* 0x0000000000887947 */ /* 0x000fea0003800000 */
.L_x_21801:
        /* <DEDUP_REMOVED lines=11> */
.L_x_21804:
[----:B------:R-:W-:Y:S05]  /*8da0*/  BSYNC.RECONVERGENT B0 ;  /* 0x0000000000007941 */ /* 0x000fea0003800200 */
.L_x_21803:
[----:B------:R3:W-:Y:S01]  /*8db0*/  STG.E.U8 desc[UR36][R2.64], R5 ;  /* 0x0000000502007986 */ /* 0x0007e2000c101124 */
[----:B------:R-:W-:Y:S05]  /*8dc0*/  BRA `(.L_x_21780) ;  /* 0x0000000000507947 */ /* 0x000fea0003800000 */
.L_x_21800:
        /* <DEDUP_REMOVED lines=12> */
.L_x_21805:
[----:B------:R-:W-:Y:S01]  /*8e90*/  IMAD.MOV.U32 R5, RZ, RZ, 0x7f ;  /* 0x0000007fff057424 */ /* 0x000fe200078e00ff */
[----:B------:R-:W-:-:S04]  /*8ea0*/  ISETP.GT.U32.AND P0, PT, R7, 0x7f800000, PT ;  /* 0x7f8000000700780c */ /* 0x000fc80003f04070 */
[----:B------:R-:W-:-:S05]  /*8eb0*/  SEL R5, R5, 0x7c, P0 ;  /* 0x0000007c05057807 */ /* 0x000fca0000000000 */
[----:B------:R1:W-:Y:S01]  /*8ec0*/  STG.E.U8 desc[UR36][R2.64], R5 ;  /* 0x0000000502007986 */ /* 0x0003e2000c101124 */
[----:B------:R-:W-:Y:S05]  /*8ed0*/  BRA `(.L_x_21780) ;  /* 0x00000000000c7947 */ /* 0x000fea0003800000 */
.L_x_21799:
[----:B------:R-:W0:Y:S02]  /*8ee0*/  I2F.U16 R0, R9 ;  /* 0x0000000900007306 */ /* 0x000e240000101000 */
[----:B0-----:R-:W-:-:S05]  /*8ef0*/  F2FP.BF16.F32.PACK_AB R0, RZ, R0 ;  /* 0x00000000ff00723e */ /* 0x001fca00000010ff */
[----:B------:R0:W-:Y:S02]  /*8f00*/  STG.E.U16 desc[UR36][R2.64], R0 ;  /* 0x0000000002007986 */ /* 0x0001e4000c101524 */
.L_x_21780:
[----:B------:R-:W-:Y:S05]  /*8f10*/  BSYNC.RECONVERGENT B6 ;  /* 0x0000000000067941 */ /* 0x000fea0003800200 */
.L_x_21774:
[----:B------:R-:W-:-:S07]  /*8f20*/  VIADD R19, R19, 0x80 ;  /* 0x0000008013137836 */ /* 0x000fce0000000000 */
.L_x_21741:
[----:B------:R-:W5:Y:S02]  /*8f30*/  LDCU UR4, c[0x0][0x380] ;  /* 0x00007000ff0477ac */ /* 0x000f640008000800 */
[----:B-----5:R-:W-:-:S13]  /*8f40*/  ISETP.GE.AND P0, PT, R19, UR4, PT ;  /* 0x0000000413007c0c */ /* 0x020fda000bf06270 */
[----:B------:R-:W-:Y:S05]  /*8f50*/  @P0 EXIT ;  /* 0x000000000000094d */ /* 0x000fea0003800000 */
[----:B------:R-:W5:Y:S01]  /*8f60*/  LDCU UR4, c[0x0][0x388] ;  /* 0x00007100ff0477ac */ /* 0x000f620008000800 */
[----:B01----:R-:W-:Y:S02]  /*8f70*/  HFMA2 R0, -RZ, RZ, 0, 0 ;  /* 0x00000000ff007431 */ /* 0x003fe400000001ff */
[----:B--234-:R-:W-:Y:S01]  /*8f80*/  IMAD.MOV.U32 R2, RZ, RZ, RZ ;  /* 0x000000ffff027224 */ /* 0x01cfe200078e00ff */
        /* <DEDUP_REMOVED lines=313> */
.L_x_21806:
        /* <DEDUP_REMOVED lines=18> */
.L_x_21810:
[----:B------:R0:W5:Y:S01]  /*a440*/  LDG.E.U8 R0, desc[UR36][R6.64] ;  /* 0x0000002406007981 */ /* 0x000162000c1e1100 */
[----:B------:R-:W-:Y:S05]  /*a450*/  BRA `(.L_x_21811) ;  /* 0x0000000c00147947 */ /* 0x000fea0003800000 */
.L_x_21809:
        /* <DEDUP_REMOVED lines=8> */
.L_x_21813:
[----:B------:R4:W5:Y:S01]  /*a4e0*/  LDG.E.U8 R0, desc[UR36][R6.64] ;  /* 0x0000002406007981 */ /* 0x000962000c1e1100 */
[----:B------:R-:W-:Y:S05]  /*a4f0*/  BRA `(.L_x_21811) ;  /* 0x0000000800ec7947 */ /* 0x000fea0003800000 */
.L_x_21812:
[----:B------:R0:W5:Y:S01]  /*a500*/  LDG.E.U16 R0, desc[UR36][R6.64] ;  /* 0x0000002406007981 */ /* 0x000162000c1e1500 */
[----:B------:R-:W-:Y:S05]  /*a510*/  BRA `(.L_x_21811) ;  /* 0x0000000800e47947 */ /* 0x000fea0003800000 */
.L_x_21808:
        /* <DEDUP_REMOVED lines=10> */
.L_x_21815:
[----:B------:R-:W2:Y:S02]  /*a5c0*/  LDG.E.U16 R4, desc[UR36][R6.64] ;  /* 0x0000002406047981 */ /* 0x000ea4000c1e1500 */
[----:B--2---:R-:W-:-:S06]  /*a5d0*/  HADD2.F32 R4, -RZ, R4.H0_H0 ;  /* 0x20000004ff047230 */ /* 0x004fcc0000004100 */
[----:B------:R-:W0:Y:S02]  /*a5e0*/  F2I.S64.TRUNC R4, R4 ;  /* 0x0000000400047311 */ /* 0x000e24000020d900 */
[----:B0-----:R-:W-:Y:S01]  /*a5f0*/  PRMT R0, R4, 0x7610, R0 ;  /* 0x0000761004007816 */ /* 0x001fe20000000000 */
[----:B------:R-:W-:Y:S06]  /*a600*/  BRA `(.L_x_21811) ;  /* 0x0000000800a87947 */ /* 0x000fec0003800000 */
.L_x_21814:
        /* <DEDUP_REMOVED lines=10> */
.L_x_21817:
[----:B------:R-:W2:Y:S02]  /*a6b0*/  LDG.E.U16 R6, desc[UR36][R6.64] ;  /* 0x0000002406067981 */ /* 0x000ea4000c1e1500 */
[----:B--2---:R-:W-:-:S06]  /*a6c0*/  HADD2.F32 R4, -RZ, R6.H0_H0 ;  /* 0x20000006ff047230 */ /* 0x004fcc0000004100 */
[----:B------:R-:W0:Y:S02]  /*a6d0*/  F2I.S64.TRUNC R4, R4 ;  /* 0x0000000400047311 */ /* 0x000e24000020d900 */
[----:B0-----:R-:W-:Y:S01]  /*a6e0*/  PRMT R0, R4, 0x7610, R0 ;  /* 0x0000761004007816 */ /* 0x001fe20000000000 */
[----:B------:R-:W-:Y:S06]  /*a6f0*/  BRA `(.L_x_21811) ;  /* 0x00000008006c7947 */ /* 0x000fec0003800000 */
.L_x_21816:
[----:B------:R-:W2:Y:S02]  /*a700*/  LDG.E.64 R4, desc[UR36][R6.64] ;  /* 0x0000002406047981 */ /* 0x000ea4000c1e1b00 */
[----:B--2---:R-:W0:Y:S02]  /*a710*/  F2I.S64.F64.TRUNC R4, R4 ;  /* 0x0000000400047311 */ /* 0x004e24000030d900 */
[----:B0-----:R-:W-:Y:S01]  /*a720*/  PRMT R0, R4, 0x7610, R0 ;  /* 0x0000761004007816 */ /* 0x001fe20000000000 */
[----:B------:R-:W-:Y:S06]  /*a730*/  BRA `(.L_x_21811) ;  /* 0x00000008005c7947 */ /* 0x000fec0003800000 */
.L_x_21807:
        /* <DEDUP_REMOVED lines=12> */
.L_x_21820:
[----:B------:R-:W2:Y:S02]  /*a800*/  LDG.E.64 R6, desc[UR36][R6.64] ;  /* 0x0000002406067981 */ /* 0x000ea4000c1e1b00 */
[----:B--2---:R-:W0:Y:S02]  /*a810*/  F2I.S64.F64.TRUNC R4, R6 ;  /* 0x0000000600047311 */ /* 0x004e24000030d900 */
[----:B0-----:R-:W-:Y:S01]  /*a820*/  PRMT R0, R4, 0x7610, R0 ;  /* 0x0000761004007816 */ /* 0x001fe20000000000 */
[----:B------:R-:W-:Y:S06]  /*a830*/  BRA `(.L_x_21811) ;  /* 0x00000008001c7947 */ /* 0x000fec0003800000 */
.L_x_21819:
        /* <DEDUP_REMOVED lines=27> */
.L_x_21822:
        /* <DEDUP_REMOVED lines=14> */
.L_x_21821:
[----:B------:R-:W2:Y:S02]  /*aad0*/  LDG.E.U16 R4, desc[UR36][R6.64] ;  /* 0x0000002406047981 */ /* 0x000ea4000c1e1500 */
[----:B--2---:R-:W-:-:S06]  /*aae0*/  SHF.L.U32 R4, R4, 0x10, RZ ;  /* 0x0000001004047819 */ /* 0x004fcc00000006ff */
[----:B------:R-:W0:Y:S02]  /*aaf0*/  F2I.S64.TRUNC R4, R4 ;  /* 0x0000000400047311 */ /* 0x000e24000020d900 */
[----:B0-----:R-:W-:Y:S01]  /*ab00*/  PRMT R0, R4, 0x7610, R0 ;  /* 0x0000761004007816 */ /* 0x001fe20000000000 */
[----:B------:R-:W-:Y:S06]  /*ab10*/  BRA `(.L_x_21811) ;  /* 0x0000000400647947 */ /* 0x000fec0003800000 */
.L_x_21818:
        /* <DEDUP_REMOVED lines=10> */
.L_x_21825:
        /* <DEDUP_REMOVED lines=21> */
.L_x_21829:
[----:B------:R-:W-:Y:S05]  /*ad10*/  BSYNC.RECONVERGENT B1 ;  /* 0x0000000000017941 */ /* 0x000fea0003800200 */
.L_x_21828:
[----:B------:R-:W-:Y:S01]  /*ad20*/  IMAD.SHL.U32 R0, R0, 0x100000, RZ ;  /* 0x0010000000007824 */ /* 0x000fe200078e00ff */
[----:B------:R-:W-:-:S04]  /*ad30*/  LEA R4, R4, 0x3b800000, 0x17 ;  /* 0x3b80000004047811 */ /* 0x000fc800078eb8ff */
[----:B------:R-:W-:-:S07]  /*ad40*/  LOP3.LUT R4, R4, R0, R9, 0xfe, !PT ;  /* 0x0000000004047212 */ /* 0x000fce00078efe09 */
.L_x_21827:
[----:B------:R-:W-:Y:S05]  /*ad50*/  BSYNC.RECONVERGENT B0 ;  /* 0x0000000000007941 */ /* 0x000fea0003800200 */
.L_x_21826:
[----:B------:R-:W0:Y:S02]  /*ad60*/  F2I.S64.TRUNC R4, R4 ;  /* 0x0000000400047311 */ /* 0x000e24000020d900 */
[----:B0-----:R-:W-:Y:S01]  /*ad70*/  PRMT R0, R4, 0x7610, R0 ;  /* 0x0000761004007816 */ /* 0x001fe20000000000 */
[----:B------:R-:W-:Y:S06]  /*ad80*/  BRA `(.L_x_21811) ;  /* 0x0000000000c87947 */ /* 0x000fec0003800000 */
.L_x_21824:
        /* <DEDUP_REMOVED lines=21> */
.L_x_21833:
[----:B------:R-:W-:Y:S05]  /*aee0*/  BSYNC.RECONVERGENT B1 ;  /* 0x0000000000017941 */ /* 0x000fea0003800200 */
.L_x_21832:
[----:B------:R-:W-:Y:S02]  /*aef0*/  SHF.L.U32 R0, R0, 0x15, RZ ;  /* 0x0000001500007819 */ /* 0x000fe400000006ff */
[----:B------:R-:W-:-:S04]  /*af00*/  LEA R4, R4, 0x37800000, 0x17 ;  /* 0x3780000004047811 */ /* 0x000fc800078eb8ff */
[----:B------:R-:W-:-:S07]  /*af10*/  LOP3.LUT R4, R4, R0, R9, 0xfe, !PT ;  /* 0x0000000004047212 */ /* 0x000fce00078efe09 */
.L_x_21831:
[----:B------:R-:W-:Y:S05]  /*af20*/  BSYNC.RECONVERGENT B0 ;  /* 0x0000000000007941 */ /* 0x000fea0003800200 */
.L_x_21830:
[----:B------:R-:W0:Y:S02]  /*af30*/  F2I.S64.TRUNC R4, R4 ;  /* 0x0000000400047311 */ /* 0x000e24000020d900 */
[----:B0-----:R-:W-:Y:S01]  /*af40*/  PRMT R0, R4, 0x7610, R0 ;  /* 0x0000761004007816 */ /* 0x001fe20000000000 */
[----:B------:R-:W-:Y:S06]  /*af50*/  BRA `(.L_x_21811) ;  /* 0x0000000000547947 */ /* 0x000fec0003800000 */
.L_x_21823:
        /* <DEDUP_REMOVED lines=14> */
.L_x_21837:
[----:B------:R-:W-:Y:S05]  /*b040*/  BSYNC.RECONVERGENT B0 ;  /* 0x0000000000007941 */ /* 0x000fea0003800200 */
.L_x_21836:
[----:B------:R-:W0:Y:S02]  /*b050*/  F2I.S64.TRUNC R4, R4 ;  /* 0x0000000400047311 */ /* 0x000e24000020d900 */
[----:B0-----:R-:W-:Y:S01]  /*b060*/  PRMT R0, R4, 0x7610, R0 ;  /* 0x0000761004007816 */ /* 0x001fe20000000000 */
[----:B------:R-:W-:Y:S06]  /*b070*/  BRA `(.L_x_21811) ;  /* 0x00000000000c7947 */ /* 0x000fec0003800000 */
.L_x_21835:
[----:B------:R1:W5:Y:S01]  /*b080*/  LDG.E.U8 R0, desc[UR36][R6.64] ;  /* 0x0000002406007981 */ /* 0x000362000c1e1100 */
[----:B------:R-:W-:Y:S05]  /*b090*/  BRA `(.L_x_21811) ;  /* 0x0000000000047947 */ /* 0x000fea0003800000 */
.L_x_21834:
[----:B------:R2:W5:Y:S02]  /*b0a0*/  LDG.E.U8 R0, desc[UR36][R6.64] ;  /* 0x0000002406007981 */ /* 0x000564000c1e1100 */
.L_x_21811:
[----:B------:R-:W-:Y:S05]  /*b0b0*/  BSYNC.RECONVERGENT B7 ;  /* 0x0000000000077941 */ /* 0x000fea0003800200 */
.L_x_21605:
[----:B-----5:R-:W-:Y:S02]  /*b0c0*/  LOP3.LUT R10, R0, 0xff, RZ, 0xc0, !PT ;  /* 0x000000ff000a7812 */ /* 0x020fe400078ec0ff */
[----:B------:R-:W-:Y:S02]  /*b0d0*/  MOV R8, UR43 ;  /* 0x0000002b00087c02 */ /* 0x000fe40008000f00 */
[----:B------:R-:W-:Y:S01]  /*b0e0*/  MOV R0, 0xb110 ;  /* 0x0000b11000007802 */ /* 0x000fe20000000f00 */
[----:B------:R-:W-:-:S07]  /*b0f0*/  IMAD.MOV.U32 R9, RZ, RZ, R10 ;  /* 0x000000ffff097224 */ /* 0x000fce00078e000a */
[----:B01234-:R-:W-:Y:S05]  /*b100*/  CALL.REL.NOINC `($__internal_66_$__cuda_sm20_div_u16) ;  /* 0x0000000c00587944 */ /* 0x01ffea0003c00000 */
        /* <DEDUP_REMOVED lines=13> */
.L_x_21841:
[----:B------:R-:W-:Y:S01]  /*b1e0*/  STG.E.U8 desc[UR36][R2.64], R9 ;  /* 0x0000000902007986 */ /* 0x000fe2000c101124 */
[----:B------:R-:W-:Y:S05]  /*b1f0*/  EXIT ;  /* 0x000000000000794d */ /* 0x000fea0003800000 */
.L_x_21840:
[----:B------:R-:W-:-:S09]  /*b200*/  UISETP.NE.AND UP0, UPT, UR4, 0x2, UPT ;  /* 0x000000020400788c */ /* 0x000fd2000bf05270 */
[----:B------:R-:W-:Y:S05]  /*b210*/  BRA.U !UP0, `(.L_x_21843) ;  /* 0x00000001082c7547 */ /* 0x000fea000b800000 */
[----:B------:R-:W-:-:S09]  /*b220*/  UISETP.NE.AND UP0, UPT, UR4, 0x3, UPT ;  /* 0x000000030400788c */ /* 0x000fd2000bf05270 */
[----:B------:R-:W-:Y:S05]  /*b230*/  BRA.U !UP0, `(.L_x_21844) ;  /* 0x0000000108187547 */ /* 0x000fea000b800000 */
[----:B------:R-:W-:-:S09]  /*b240*/  UISETP.NE.AND UP0, UPT, UR4, 0x4, UPT ;  /* 0x000000040400788c */ /* 0x000fd2000bf05270 */
[----:B------:R-:W-:Y:S05]  /*b250*/  BRA.U UP0, `(.L_x_21842) ;  /* 0x0000000900307547 */ /* 0x000fea000b800000 */
[----:B------:R-:W-:Y:S01]  /*b260*/  LOP3.LUT R4, R9, 0xffff, RZ, 0xc0, !PT ;  /* 0x0000ffff09047812 */ /* 0x000fe200078ec0ff */
[----:B------:R-:W-:-:S05]  /*b270*/  HFMA2 R5, -RZ, RZ, 0, 0 ;  /* 0x00000000ff057431 */ /* 0x000fca00000001ff */
[----:B------:R-:W-:Y:S01]  /*b280*/  STG.E.64 desc[UR36][R2.64], R4 ;  /* 0x0000000402007986 */ /* 0x000fe2000c101b24 */
[----:B------:R-:W-:Y:S05]  /*b290*/  EXIT ;  /* 0x000000000000794d */ /* 0x000fea0003800000 */
.L_x_21844:
[----:B------:R-:W-:-:S05]  /*b2a0*/  LOP3.LUT R9, R9, 0xffff, RZ, 0xc0, !PT ;  /* 0x0000ffff09097812 */ /* 0x000fca00078ec0ff */
[----:B------:R-:W-:Y:S01]  /*b2b0*/  STG.E desc[UR36][R2.64], R9 ;  /* 0x0000000902007986 */ /* 0x000fe2000c101924 */
[----:B------:R-:W-:Y:S05]  /*b2c0*/  EXIT ;  /* 0x000000000000794d */ /* 0x000fea0003800000 */
.L_x_21843:
[----:B------:R-:W-:Y:S01]  /*b2d0*/  STG.E.U16 desc[UR36][R2.64], R9 ;  /* 0x0000000902007986 */ /* 0x000fe2000c101524 */
[----:B------:R-:W-:Y:S05]  /*b2e0*/  EXIT ;  /* 0x000000000000794d */ /* 0x000fea0003800000 */
.L_x_21839:
        /* <DEDUP_REMOVED lines=9> */
.L_x_21846:
[----:B------:R-:W0:Y:S02]  /*b380*/  I2F.U16 R0, R9 ;  /* 0x0000000900007306 */ /* 0x000e240000101000 */
[----:B0-----:R-:W-:-:S05]  /*b390*/  F2FP.F16.F32.PACK_AB R0, RZ, R0 ;  /* 0x00000000ff00723e */ /* 0x001fca00000000ff */
[----:B------:R-:W-:Y:S01]  /*b3a0*/  STG.E.U16 desc[UR36][R2.64], R0 ;  /* 0x0000000002007986 */ /* 0x000fe2000c101524 */
[----:B------:R-:W-:Y:S05]  /*b3b0*/  EXIT ;  /* 0x000000000000794d */ /* 0x000fea0003800000 */
.L_x_21845:
        /* <DEDUP_REMOVED lines=10> */
.L_x_21848:
[----:B------:R-:W0:Y:S02]  /*b460*/  I2F.U16 R9, R9 ;  /* 0x0000000900097306 */ /* 0x000e240000101000 */
[----:B0-----:R-:W-:-:S04]  /*b470*/  F2FP.F16.F32.PACK_AB R5, RZ, R9 ;  /* 0x00000009ff05723e */ /* 0x001fc800000000ff */
[----:B------:R-:W-:-:S05]  /*b480*/  PRMT R5, R5, 0x5410, RZ ;  /* 0x0000541005057816 */ /* 0x000fca00000000ff */
[----:B------:R-:W-:Y:S01]  /*b490*/  STG.E desc[UR36][R2.64], R5 ;  /* 0x0000000502007986 */ /* 0x000fe2000c101924 */
[----:B------:R-:W-:Y:S05]  /*b4a0*/  EXIT ;  /* 0x000000000000794d */ /* 0x000fea0003800000 */
.L_x_21847:
[----:B------:R-:W0:Y:S02]  /*b4b0*/  I2F.F64.U16 R4, R9 ;  /* 0x0000000900047312 */ /* 0x000e240000101800 */
[----:B0-----:R-:W-:Y:S01]  /*b4c0*/  STG.E.64 desc[UR36][R2.64], R4 ;  /* 0x0000000402007986 */ /* 0x001fe2000c101b24 */
[----:B------:R-:W-:Y:S05]  /*b4d0*/  EXIT ;  /* 0x000000000000794d */ /* 0x000fea0003800000 */
.L_x_21838:
        /* <DEDUP_REMOVED lines=12> */
.L_x_21852:
        /* <DEDUP_REMOVED lines=17> */
.L_x_21854:
[----:B------:R-:W-:Y:S05]  /*b6b0*/  BSYNC.RECONVERGENT B0 ;  /* 0x0000000000007941 */ /* 0x000fea0003800200 */
.L_x_21853:
[----:B------:R-:W-:Y:S01]  /*b6c0*/  STG.E.U8 desc[UR36][R2.64], R0 ;  /* 0x0000000002007986 */ /* 0x000fe2000c101124 */
[----:B------:R-:W-:Y:S05]  /*b6d0*/  EXIT ;  /* 0x000000000000794d */ /* 0x000fea0003800000 */
.L_x_21851:
        /* <DEDUP_REMOVED lines=17> */
.L_x_21856:
[----:B------:R-:W-:Y:S05]  /*b7f0*/  BSYNC.RECONVERGENT B0 ;  /* 0x0000000000007941 */ /* 0x000fea0003800200 */
.L_x_21855:
[----:B------:R-:W-:Y:S01]  /*b800*/  STG.E.U8 desc[UR36][R2.64], R0 ;  /* 0x0000000002007986 */ /* 0x000fe2000c101124 */
[----:B------:R-:W-:Y:S05]  /*b810*/  EXIT ;  /* 0x000000000000794d */ /* 0x000fea0003800000 */
.L_x_21850:
        /* <DEDUP_REMOVED lines=21> */
.L_x_21858:
[----:B------:R-:W-:Y:S02]  /*b970*/  LOP3.LUT R4, R9, 0xffff, RZ, 0xc0, !PT ;  /* 0x0000ffff09047812 */ /* 0x000fe400078ec0ff */
[----:B------:R-:W-:-:S05]  /*b980*/  MOV R5, RZ ;  /* 0x000000ff00057202 */ /* 0x000fca0000000f00 */
[----:B------:R-:W-:Y:S01]  /*b990*/  STG.E.64 desc[UR36][R2.64], R4 ;  /* 0x0000000402007986 */ /* 0x000fe2000c101b24 */
[----:B------:R-:W-:Y:S05]  /*b9a0*/  EXIT ;  /* 0x000000000000794d */ /* 0x000fea0003800000 */
.L_x_21857:
[----:B------:R-:W-:-:S05]  /*b9b0*/  LOP3.LUT R9, R9, 0xffff, RZ, 0xc0, !PT ;  /* 0x0000ffff09097812 */ /* 0x000fca00078ec0ff */
[----:B------:R-:W-:Y:S01]  /*b9c0*/  STG.E desc[UR36][R2.64], R9 ;  /* 0x0000000902007986 */ /* 0x000fe2000c101924 */
[----:B------:R-:W-:Y:S05]  /*b9d0*/  EXIT ;  /* 0x000000000000794d */ /* 0x000fea0003800000 */
.L_x_21849:
        /* <DEDUP_REMOVED lines=8> */
[----:B------:R-:W-:Y:S01]  /*ba60*/  STG.E.U8 desc[UR36][R2.64], R5 ;  /* 0x0000000502007986 */ /* 0x000fe2000c101124 */
[----:B------:R-:W-:Y:S05]  /*ba70*/  EXIT ;  /* 0x000000000000794d */ /* 0x000fea0003800000 */
.L_x_21860:
[----:B------:R-:W-:Y:S01]  /*ba80*/  CS2R R6, SRZ ;  /* 0x0000000000067805 */ /* 0x000fe2000001ff00 */
[----:B------:R-:W0:Y:S04]  /*ba90*/  I2F.F64.U16 R4, R9 ;  /* 0x0000000900047312 */ /* 0x000e280000101800 */
[----:B0-----:R-:W-:Y:S01]  /*baa0*/  STG.E.128 desc[UR36][R2.64], R4 ;  /* 0x0000000402007986 */ /* 0x001fe2000c101d24 */
[----:B------:R-:W-:Y:S05]  /*bab0*/  EXIT ;  /* 0x000000000000794d */ /* 0x000fea0003800000 */
.L_x_21859:
[----:B------:R-:W-:-:S09]  /*bac0*/  UISETP.NE.AND UP0, UPT, UR4, 0xf, UPT ;  /* 0x0000000f0400788c */ /* 0x000fd2000bf05270 */
[----:B------:R-:W-:Y:S05]  /*bad0*/  BRA.U !UP0, `(.L_x_21861) ;  /* 0x0000000108d47547 */ /* 0x000fea000b800000 */
[----:B------:R-:W-:-:S09]  /*bae0*/  UISETP.NE.AND UP0, UPT, UR4, 0x17, UPT ;  /* 0x000000170400788c */ /* 0x000fd2000bf05270 */
[----:B------:R-:W-:Y:S05]  /*baf0*/  BRA.U !UP0, `(.L_x_21862) ;  /* 0x0000000108847547 */ /* 0x000fea000b800000 */
[----:B------:R-:W-:-:S09]  /*bb00*/  UISETP.NE.AND UP0, UPT, UR4, 0x18, UPT ;  /* 0x000000180400788c */ /* 0x000fd2000bf05270 */
[----:B------:R-:W-:Y:S05]  /*bb10*/  BRA.U !UP0, `(.L_x_21863) ;  /* 0x0000000108447547 */ /* 0x000fea000b800000 */
.L_x_21842:
        /* <DEDUP_REMOVED lines=16> */
.L_x_21864:
[----:B------:R-:W-:Y:S05]  /*bc20*/  EXIT ;  /* 0x000000000000794d */ /* 0x000fea0003800000 */
.L_x_21863:
        /* <DEDUP_REMOVED lines=11> */
.L_x_21866:
[----:B------:R-:W-:Y:S05]  /*bce0*/  BSYNC.RECONVERGENT B0 ;  /* 0x0000000000007941 */ /* 0x000fea0003800200 */
.L_x_21865:
[----:B------:R-:W-:Y:S01]  /*bcf0*/  STG.E.U8 desc[UR36][R2.64], R5 ;  /* 0x0000000502007986 */ /* 0x000fe2000c101124 */
[----:B------:R-:W-:Y:S05]  /*bd00*/  EXIT ;  /* 0x000000000000794d */ /* 0x000fea0003800000 */
.L_x_21862:
        /* <DEDUP_REMOVED lines=13> */
.L_x_21867:
[----:B------:R-:W-:Y:S01]  /*bde0*/  IMAD.MOV.U32 R5, RZ, RZ, 0x7f ;  /* 0x0000007fff057424 */ /* 0x000fe200078e00ff */
[----:B------:R-:W-:-:S04]  /*bdf0*/  ISETP.GT.U32.AND P0, PT, R9, 0x7f800000, PT ;  /* 0x7f8000000900780c */ /* 0x000fc80003f04070 */
[----:B------:R-:W-:-:S05]  /*be00*/  SEL R5, R5, 0x7c, P0 ;  /* 0x0000007c05057807 */ /* 0x000fca0000000000 */
[----:B------:R-:W-:Y:S01]  /*be10*/  STG.E.U8 desc[UR36][R2.64], R5 ;  /* 0x0000000502007986 */ /* 0x000fe2000c101124 */
[----:B------:R-:W-:Y:S05]  /*be20*/  EXIT ;  /* 0x000000000000794d */ /* 0x000fea0003800000 */
.L_x_21861:
[----:B------:R-:W0:Y:S02]  /*be30*/  I2F.U16 R0, R9 ;  /* 0x0000000900007306 */ /* 0x000e240000101000 */
[----:B0-----:R-:W-:-:S05]  /*be40*/  F2FP.BF16.F32.PACK_AB R0, RZ, R0 ;  /* 0x00000000ff00723e */ /* 0x001fca00000010ff */
[----:B------:R-:W-:Y:S01]  /*be50*/  STG.E.U16 desc[UR36][R2.64], R0 ;  /* 0x0000000002007986 */ /* 0x000fe2000c101524 */
[----:B------:R-:W-:Y:S05]  /*be60*/  EXIT ;  /* 0x000000000000794d */ /* 0x000fea0003800000 */
        .weak           $__internal_66_$__cuda_sm20_div_u16
        .type           $__internal_66_$__cuda_sm20_div_u16,@function
        .size           $__internal_66_$__cuda_sm20_div_u16,(.L_x_22305 - $__internal_66_$__cuda_sm20_div_u16)
$__internal_66_$__cuda_sm20_div_u16:
[----:B------:R-:W0:Y:S01]  /*be70*/  I2F.U16 R4, R9 ;  /* 0x0000000900047306 */ /* 0x000e220000101000 */
[----:B------:R-:W-:Y:S01]  /*be80*/  HFMA2 R5, -RZ, RZ, 15, 0 ;  /* 0x4b800000ff057431 */ /* 0x000fe200000001ff */
        /* <DEDUP_REMOVED lines=12> */
[----:B------:R-:W-:-:S03]  /*bf50*/  HFMA2 R5, -RZ, RZ, 0, 0 ;  /* 0x00000000ff057431 */ /* 0x000fc600000001ff */
[----:B------:R-:W0:Y:S02]  /*bf60*/  F2I.U32.TRUNC.NTZ R7, R7 ;  /* 0x0000000700077305 */ /* 0x000e24000020f000 */
[----:B0-----:R-:W-:Y:S02]  /*bf70*/  LOP3.LUT R9, R7, 0xffff, RZ, 0xc0, !PT ;  /* 0x0000ffff07097812 */ /* 0x001fe400078ec0ff */
[----:B------:R-:W-:Y:S01]  /*bf80*/  @!P0 MOV R9, 0xffffffff ;  /* 0xffffffff00098802 */ /* 0x000fe20000000f00 */
[----:B------:R-:W-:Y:S06]  /*bf90*/  RET.REL.NODEC R4 `(_ZN2at6native18elementwise_kernelILi128ELi4EZNS0_15gpu_kernel_implINS0_13AUnaryFunctorIhhhZZZNS0_15binary_internal21div_trunc_kernel_cudaERNS_18TensorIteratorBaseEENKUlvE_clEvENKUlvE_clEvEUlhhE_EEEEvS6_RKT_EUliE_EEviT1_) ;  /* 0xffffff4004187950 */ /* 0x000fec0003c3ffff */
.L_x_21868:
        /* <DEDUP_REMOVED lines=14> */
.L_x_22305:


//--------------------- .text._ZN2at6native27unrolled_elementwise_kernelINS0_13AUnaryFunctorIhhhZZZNS0_15binary_internal21div_trunc_kernel_cudaERNS_18TensorIteratorBaseEENKUlvE_clEvENKUlvE_clEvEUlhhE_EESt5arrayIPcLm2EELi4E23TrivialOffsetCalculatorILi1EjESE_NS0_6memory12LoadWithCastILi1EEENSF_13StoreWithCastILi1EEEEEviT_T0_T2_T3_T4_T5_ --------------------------
	.section	.text._ZN2at6native27unrolled_elementwise_kernelINS0_13AUnaryFunctorIhhhZZZNS0_15binary_internal21div_trunc_kernel_cudaERNS_18TensorIteratorBaseEENKUlvE_clEvENKUlvE_clEvEUlhhE_EESt5arrayIPcLm2EELi4E23TrivialOffsetCalculatorILi1EjESE_NS0_6memory12LoadWithCastILi1EEENSF_13StoreWithCastILi1EEEEEviT_T0_T2_T3_T4_T5_,"ax",@progbits
	.align	128
        .global         _ZN2at6native27unrolled_elementwise_kernelINS0_13AUnaryFunctorIhhhZZZNS0_15binary_internal21div_trunc_kernel_cudaERNS_18TensorIteratorBaseEENKUlvE_clEvENKUlvE_clEvEUlhhE_EESt5arrayIPcLm2EELi4E23TrivialOffsetCalculatorILi1EjESE_NS0_6memory12LoadWithCastILi1EEENSF_13StoreWithCastILi1EEEEEviT_T0_T2_T3_T4_T5_
        .type           _ZN2at6native27unrolled_elementwise_kernelINS0_13AUnaryFunctorIhhhZZZNS0_15binary_internal21div_trunc_kernel_cudaERNS_18TensorIteratorBaseEENKUlvE_clEvENKUlvE_clEvEUlhhE_EESt5arrayIPcLm2EELi4E23TrivialOffsetCalculatorILi1EjESE_NS0_6memory12LoadWithCastILi1EEENSF_13StoreWithCastILi1EEEEEviT_T0_T2_T3_T4_T5_,@function
        .size           _ZN2at6native27unrolled_elementwise_kernelINS0_13AUnaryFunctorIhhhZZZNS0_15binary_internal21div_trunc_kernel_cudaERNS_18TensorIteratorBaseEENKUlvE_clEvENKUlvE_clEvEUlhhE_EESt5arrayIPcLm2EELi4E23TrivialOffsetCalculatorILi1EjESE_NS0_6memory12LoadWithCastILi1EEENSF_13StoreWithCastILi1EEEEEviT_T0_T2_T3_T4_T5_,(.L_x_22306 - _ZN2at6native27unrolled_elementwise_kernelINS0_13AUnaryFunctorIhhhZZZNS0_15binary_internal21div_trunc_kernel_cudaERNS_18TensorIteratorBaseEENKUlvE_clEvENKUlvE_clEvEUlhhE_EESt5arrayIPcLm2EELi4E23TrivialOffsetCalculatorILi1EjESE_NS0_6memory12LoadWithCastILi1EEENSF_13StoreWithCastILi1EEEEEviT_T0_T2_T3_T4_T5_)
        .other          _ZN2at6native27unrolled_elementwise_kernelINS0_13AUnaryFunctorIhhhZZZNS0_15binary_internal21div_trunc_kernel_cudaERNS_18TensorIteratorBaseEENKUlvE_clEvENKUlvE_clEvEUlhhE_EESt5arrayIPcLm2EELi4E23TrivialOffsetCalculatorILi1EjESE_NS0_6memory12LoadWithCastILi1EEENSF_13StoreWithCastILi1EEEEEviT_T0_T2_T3_T4_T5_,@"STO_CUDA_ENTRY STV_DEFAULT"
_ZN2at6native27unrolled_elementwise_kernelINS0_13AUnaryFunctorIhhhZZZNS0_15binary_internal21div_trunc_kernel_cudaERNS_18TensorIteratorBaseEENKUlvE_clEvENKUlvE_clEvEUlhhE_EESt5arrayIPcLm2EELi4E23TrivialOffsetCalculatorILi1EjESE_NS0_6memory12LoadWithCastILi1EEENSF_13StoreWithCastILi1EEEEEviT_T0_T2_T3_T4_T5_:
.text._ZN2at6native27unrolled_elementwise_kernelINS0_13AUnaryFunctorIhhhZZZNS0_15binary_internal21div_trunc_kernel_cudaERNS_18TensorIteratorBaseEENKUlvE_clEvENKUlvE_clEvEUlhhE_EESt5arrayIPcLm2EELi4E23TrivialOffsetCalculatorILi1EjESE_NS0_6memory12LoadWithCastILi1EEENSF_13StoreWithCastILi1EEEEEviT_T0_T2_T3_T4_T5_:
        /* <DEDUP_REMOVED lines=31> */
.L_x_21874:
[----:B------:R3:W5:Y:S01]  /*01f0*/  LDG.E.U8 R22, desc[UR36][R6.64] ;  /* 0x0000002406167981 */ /* 0x000762000c1e1100 */
[----:B------:R-:W-:Y:S05]  /*0200*/  BRA `(.L_x_21876) ;  /* 0x0000000c00607947 */ /* 0x000fea0003800000 */
.L_x_21873:
        /* <DEDUP_REMOVED lines=8> */
.L_x_21878:
[----:B------:R1:W5:Y:S01]  /*0290*/  LDG.E.U8 R22, desc[UR36][R6.64] ;  /* 0x0000002406167981 */ /* 0x000362000c1e1100 */
[----:B------:R-:W-:Y:S05]  /*02a0*/  BRA `(.L_x_21876) ;  /* 0x0000000c00387947 */ /* 0x000fea0003800000 */
.L_x_21877:
[----:B------:R2:W5:Y:S01]  /*02b0*/  LDG.E.U16 R22, desc[UR36][R6.64] ;  /* 0x0000002406167981 */ /* 0x000562000c1e1500 */
[----:B------:R-:W-:Y:S05]  /*02c0*/  BRA `(.L_x_21876) ;  /* 0x0000000c00307947 */ /* 0x000fea0003800000 */
.L_x_21872:
        /* <DEDUP_REMOVED lines=10> */
.L_x_21880:
[----:B------:R-:W2:Y:S02]  /*0370*/  LDG.E.U16 R4, desc[UR36][R6.64] ;  /* 0x0000002406047981 */ /* 0x000ea4000c1e1500 */
[----:B--2---:R-:W-:-:S06]  /*0380*/  HADD2.F32 R4, -RZ, R4.H0_H0 ;  /* 0x20000004ff047230 */ /* 0x004fcc0000004100 */
[----:B------:R-:W0:Y:S02]  /*0390*/  F2I.S64.TRUNC R4, R4 ;  /* 0x0000000400047311 */ /* 0x000e24000020d900 */
[----:B0-----:R-:W-:Y:S01]  /*03a0*/  PRMT R22, R4, 0x7610, R22 ;  /* 0x0000761004167816 */ /* 0x001fe20000000016 */
[----:B------:R-:W-:Y:S06]  /*03b0*/  BRA `(.L_x_21876) ;  /* 0x0000000800f47947 */ /* 0x000fec0003800000 */
.L_x_21879:
        /* <DEDUP_REMOVED lines=10> */
.L_x_21882:
[----:B------:R-:W2:Y:S02]  /*0460*/  LDG.E.U16 R6, desc[UR36][R6.64] ;  /* 0x0000002406067981 */ /* 0x000ea4000c1e1500 */
[----:B--2---:R-:W-:-:S06]  /*0470*/  HADD2.F32 R4, -RZ, R6.H0_H0 ;  /* 0x20000006ff047230 */ /* 0x004fcc0000004100 */
[----:B------:R-:W0:Y:S02]  /*0480*/  F2I.S64.TRUNC R4, R4 ;  /* 0x0000000400047311 */ /* 0x000e24000020d900 */
[----:B0-----:R-:W-:Y:S01]  /*0490*/  PRMT R22, R4, 0x7610, R22 ;  /* 0x0000761004167816 */ /* 0x001fe20000000016 */
[----:B------:R-:W-:Y:S06]  /*04a0*/  BRA `(.L_x_21876) ;  /* 0x0000000800b87947 */ /* 0x000fec0003800000 */
.L_x_21881:
[----:B------:R-:W2:Y:S02]  /*04b0*/  LDG.E.64 R4, desc[UR36][R6.64] ;  /* 0x0000002406047981 */ /* 0x000ea4000c1e1b00 */
[----:B--2---:R-:W0:Y:S02]  /*04c0*/  F2I.S64.F64.TRUNC R4, R4 ;  /* 0x0000000400047311 */ /* 0x004e24000030d900 */
[----:B0-----:R-:W-:Y:S01]  /*04d0*/  PRMT R22, R4, 0x7610, R22 ;  /* 0x0000761004167816 */ /* 0x001fe20000000016 */
[----:B------:R-:W-:Y:S06]  /*04e0*/  BRA `(.L_x_21876) ;  /* 0x0000000800a87947 */ /* 0x000fec0003800000 */
.L_x_21871:
        /* <DEDUP_REMOVED lines=12> */
.L_x_21885:
[----:B------:R-:W2:Y:S02]  /*05b0*/  LDG.E.64 R6, desc[UR36][R6.64] ;  /* 0x0000002406067981 */ /* 0x000ea4000c1e1b00 */
[----:B--2---:R-:W0:Y:S02]  /*05c0*/  F2I.S64.F64.TRUNC R4, R6 ;  /* 0x0000000600047311 */ /* 0x004e24000030d900 */
[----:B0-----:R-:W-:Y:S01]  /*05d0*/  PRMT R22, R4, 0x7610, R22 ;  /* 0x0000761004167816 */ /* 0x001fe20000000016 */
[----:B------:R-:W-:Y:S06]  /*05e0*/  BRA `(.L_x_21876) ;  /* 0x0000000800687947 */ /* 0x000fec0003800000 */
.L_x_21884:
        /* <DEDUP_REMOVED lines=27> */
.L_x_21887:
        /* <DEDUP_REMOVED lines=15> */
.L_x_21886:
[----:B------:R-:W2:Y:S02]  /*0890*/  LDG.E.U16 R4, desc[UR36][R6.64] ;  /* 0x0000002406047981 */ /* 0x000ea4000c1e1500 */
[----:B--2---:R-:W-:-:S06]  /*08a0*/  IMAD.U32 R4, R4, 0x10000, RZ ;  /* 0x0001000004047824 */ /* 0x004fcc00078e00ff */
[----:B------:R-:W0:Y:S02]  /*08b0*/  F2I.S64.TRUNC R4, R4 ;  /* 0x0000000400047311 */ /* 0x000e24000020d900 */
[----:B0-----:R-:W-:Y:S01]  /*08c0*/  PRMT R22, R4, 0x7610, R22 ;  /* 0x0000761004167816 */ /* 0x001fe20000000016 */
[----:B------:R-:W-:Y:S06]  /*08d0*/  BRA `(.L_x_21876) ;  /* 0x0000000400ac7947 */ /* 0x000fec0003800000 */
.L_x_21883:
        /* <DEDUP_REMOVED lines=10> */
.L_x_21890:
        /* <DEDUP_REMOVED lines=21> */
.L_x_21894:
[----:B------:R-:W-:Y:S05]  /*0ad0*/  BSYNC.RECONVERGENT B1 ;  /* 0x0000000000017941 */ /* 0x000fea0003800200 */
.L_x_21893:
[----:B------:R-:W-:Y:S01]  /*0ae0*/  IMAD.SHL.U32 R0, R0, 0x100000, RZ ;  /* 0x0010000000007824 */ /* 0x000fe200078e00ff */
[----:B------:R-:W-:-:S04]  /*0af0*/  LEA R3, R3, 0x3b800000, 0x17 ;  /* 0x3b80000003037811 */ /* 0x000fc800078eb8ff */
[----:B------:R-:W-:-:S07]  /*0b00*/  LOP3.LUT R4, R3, R0, R7, 0xfe, !PT ;  /* 0x0000000003047212 */ /* 0x000fce00078efe07 */
.L_x_21892:
[----:B------:R-:W-:Y:S05]  /*0b10*/  BSYNC.RECONVERGENT B0 ;  /* 0x0000000000007941 */ /* 0x000fea0003800200 */
.L_x_21891:
[----:B------:R-:W0:Y:S02]  /*0b20*/  F2I.S64.TRUNC R4, R4 ;  /* 0x0000000400047311 */ /* 0x000e24000020d900 */
[----:B0-----:R-:W-:Y:S01]  /*0b30*/  PRMT R22, R4, 0x7610, R22 ;  /* 0x0000761004167816 */ /* 0x001fe20000000016 */
[----:B------:R-:W-:Y:S06]  /*0b40*/  BRA `(.L_x_21876) ;  /* 0x0000000400107947 */ /* 0x000fec0003800000 */
.L_x_21889:
        /* <DEDUP_REMOVED lines=21> */
.L_x_21898:
[----:B------:R-:W-:Y:S05]  /*0ca0*/  BSYNC.RECONVERGENT B1 ;  /* 0x0000000000017941 */ /* 0x000fea0003800200 */
.L_x_21897:
[----:B------:R-:W-:Y:S01]  /*0cb0*/  IMAD.SHL.U32 R0, R0, 0x200000, RZ ;  /* 0x0020000000007824 */ /* 0x000fe200078e00ff */
[----:B------:R-:W-:-:S04]  /*0cc0*/  LEA R3, R3, 0x37800000, 0x17 ;  /* 0x3780000003037811 */ /* 0x000fc800078eb8ff */
[----:B------:R-:W-:-:S07]  /*0cd0*/  LOP3.LUT R4, R3, R0, R7, 0xfe, !PT ;  /* 0x0000000003047212 */ /* 0x000fce00078efe07 */
.L_x_21896:
[----:B------:R-:W-:Y:S05]  /*0ce0*/  BSYNC.RECONVERGENT B0 ;  /* 0x0000000000007941 */ /* 0x000fea0003800200 */
.L_x_21895:
[----:B------:R-:W0:Y:S02]  /*0cf0*/  F2I.S64.TRUNC R4, R4 ;  /* 0x0000000400047311 */ /* 0x000e24000020d900 */
[----:B0-----:R-:W-:Y:S01]  /*0d00*/  PRMT R22, R4, 0x7610, R22 ;  /* 0x0000761004167816 */ /* 0x001fe20000000016 */
[----:B------:R-:W-:Y:S06]  /*0d10*/  BRA `(.L_x_21876) ;  /* 0x00000000009c7947 */ /* 0x000fec0003800000 */
.L_x_21888:
[----:B------:R-:W-:-:S09]  /*0d20*/  UISETP.NE.AND UP0, UPT, UR4, 0x1c, UPT ;  /* 0x0000001c0400788c */ /* 0x000fd2000bf05270 */
[----:B------:R-:W-:Y:S05]  /*0d30*/  BRA.U !UP0, `(.L_x_21899) ;  /* 0x0000000108907547 */ /* 0x000fea000b800000 */
[----:B------:R-:W-:-:S09]  /*0d40*/  UISETP.NE.AND UP0, UPT, UR4, 0x1d, UPT ;  /* 0x0000001d0400788c */ /* 0x000fd2000bf05270 */
[----:B------:R-:W-:Y:S05]  /*0d50*/  BRA.U !UP0, `(.L_x_21900) ;  /* 0x0000000108807547 */ /* 0x000fea000b800000 */
[----:B------:R-:W-:-:S09]  /*0d60*/  UISETP.NE.AND UP0, UPT, UR4, 0x2c, UPT ;  /* 0x0000002c0400788c */ /* 0x000fd2000bf05270 */
[----:B------:R-:W-:Y:S05]  /*0d70*/  BRA.U !UP0, `(.L_x_21901) ;  /* 0x0000000108487547 */ /* 0x000fea000b800000 */
.L_x_21875:
        /* <DEDUP_REMOVED lines=16> */
.L_x_21902:
[----:B------:R-:W-:Y:S01]  /*0e80*/  PRMT R22, RZ, 0x7610, R22 ;  /* 0x00007610ff167816 */ /* 0x000fe20000000016 */
[----:B------:R-:W-:Y:S06]  /*0e90*/  BRA `(.L_x_21876) ;  /* 0x00000000003c7947 */ /* 0x000fec0003800000 */
.L_x_21901:
        /* <DEDUP_REMOVED lines=8> */
.L_x_21904:
[----:B------:R-:W-:Y:S05]  /*0f20*/  BSYNC.RECONVERGENT B0 ;  /* 0x0000000000007941 */ /* 0x000fea0003800200 */
.L_x_21903:
[----:B------:R-:W0:Y:S02]  /*0f30*/  F2I.S64.TRUNC R4, R4 ;  /* 0x0000000400047311 */ /* 0x000e24000020d900 */
[----:B0-----:R-:W-:Y:S01]  /*0f40*/  PRMT R22, R4, 0x7610, R22 ;  /* 0x0000761004167816 */ /* 0x001fe20000000016 */
[----:B------:R-:W-:Y:S06]  /*0f50*/  BRA `(.L_x_21876) ;  /* 0x00000000000c7947 */ /* 0x000fec0003800000 */
.L_x_21900:
[----:B------:R0:W5:Y:S01]  /*0f60*/  LDG.E.U8 R22, desc[UR36][R6.64] ;  /* 0x0000002406167981 */ /* 0x000162000c1e1100 */
[----:B------:R-:W-:Y:S05]  /*0f70*/  BRA `(.L_x_21876) ;  /* 0x0000000000047947 */ /* 0x000fea0003800000 */
.L_x_21899:
[----:B------:R0:W5:Y:S02]  /*0f80*/  LDG.E.U8 R22, desc[UR36][R6.64] ;  /* 0x0000002406167981 */ /* 0x000164000c1e1100 */
.L_x_21876:
[----:B------:R-:W-:-:S07]  /*0f90*/  VIADD R23, R25, 0x80 ;  /* 0x0000008019177836 */ /* 0x000fce0000000000 */
.L_x_21870:
[----:B------:R-:W-:Y:S05]  /*0fa0*/  BSYNC.RECONVERGENT B6 ;  /* 0x0000000000067941 */ /* 0x000fea0003800200 */
.L_x_21869:
        /* <DEDUP_REMOVED lines=23> */
.L_x_21910:
[----:B------:R0:W5:Y:S01]  /*1120*/  LDG.E.U8 R19, desc[UR36][R6.64] ;  /* 0x0000002406137981 */ /* 0x000162000c1e1100 */
[----:B------:R-:W-:Y:S05]  /*1130*/  BRA `(.L_x_21912) ;  /* 0x0000000c00607947 */ /* 0x000fea0003800000 */
.L_x_21909:
        /* <DEDUP_REMOVED lines=8> */
.L_x_21914:
[----:B------:R4:W5:Y:S01]  /*11c0*/  LDG.E.U8 R19, desc[UR36][R6.64] ;  /* 0x0000002406137981 */ /* 0x000962000c1e1100 */
[----:B------:R-:W-:Y:S05]  /*11d0*/  BRA `(.L_x_21912) ;  /* 0x0000000c00387947 */ /* 0x000fea0003800000 */
.L_x_21913:
[----:B------:R0:W5:Y:S01]  /*11e0*/  LDG.E.U16 R19, desc[UR36][R6.64] ;  /* 0x0000002406137981 */ /* 0x000162000c1e1500 */
[----:B------:R-:W-:Y:S05]  /*11f0*/  BRA `(.L_x_21912) ;  /* 0x0000000c00307947 */ /* 0x000fea0003800000 */
.L_x_21908:
        /* <DEDUP_REMOVED lines=10> */
.L_x_21916:
[----:B------:R-:W2:Y:S02]  /*12a0*/  LDG.E.U16 R4, desc[UR36][R6.64] ;  /* 0x0000002406047981 */ /* 0x000ea4000c1e1500 */
[----:B--2---:R-:W-:-:S06]  /*12b0*/  HADD2.F32 R4, -RZ, R4.H0_H0 ;  /* 0x20000004ff047230 */ /* 0x004fcc0000004100 */
[----:B------:R-:W0:Y:S02]  /*12c0*/  F2I.S64.TRUNC R4, R4 ;  /* 0x0000000400047311 */ /* 0x000e24000020d900 */
[----:B0-----:R-:W-:Y:S01]  /*12d0*/  PRMT R19, R4, 0x7610, R19 ;  /* 0x0000761004137816 */ /* 0x001fe20000000013 */
[----:B------:R-:W-:Y:S06]  /*12e0*/  BRA `(.L_x_21912) ;  /* 0x0000000800f47947 */ /* 0x000fec0003800000 */
.L_x_21915:
        /* <DEDUP_REMOVED lines=10> */
.L_x_21918:
[----:B------:R-:W2:Y:S02]  /*1390*/  LDG.E.U16 R6, desc[UR36][R6.64] ;  /* 0x0000002406067981 */ /* 0x000ea4000c1e1500 */
[----:B--2---:R-:W-:-:S06]  /*13a0*/  HADD2.F32 R4, -RZ, R6.H0_H0 ;  /* 0x20000006ff047230 */ /* 0x004fcc0000004100 */
[----:B------:R-:W0:Y:S02]  /*13b0*/  F2I.S64.TRUNC R4, R4 ;  /* 0x0000000400047311 */ /* 0x000e24000020d900 */
[----:B0-----:R-:W-:Y:S01]  /*13c0*/  PRMT R19, R4, 0x7610, R19 ;  /* 0x0000761004137816 */ /* 0x001fe20000000013 */
[----:B------:R-:W-:Y:S06]  /*13d0*/  BRA `(.L_x_21912) ;  /* 0x0000000800b87947 */ /* 0x000fec0003800000 */
.L_x_21917:
[----:B------:R-:W2:Y:S02]  /*13e0*/  LDG.E.64 R4, desc[UR36][R6.64] ;  /* 0x0000002406047981 */ /* 0x000ea4000c1e1b00 */
[----:B--2---:R-:W0:Y:S02]  /*13f0*/  F2I.S64.F64.TRUNC R4, R4 ;  /* 0x0000000400047311 */ /* 0x004e24000030d900 */
[----:B0-----:R-:W-:Y:S01]  /*1400*/  PRMT R19, R4, 0x7610, R19 ;  /* 0x0000761004137816 */ /* 0x001fe20000000013 */
[----:B------:R-:W-:Y:S06]  /*1410*/  BRA `(.L_x_21912) ;  /* 0x0000000800a87947 */ /* 0x000fec0003800000 */
.L_x_21907:
        /* <DEDUP_REMOVED lines=12> */
.L_x_21921:
[----:B------:R-:W2:Y:S02]  /*14e0*/  LDG.E.64 R6, desc[UR36][R6.64] ;  /* 0x0000002406067981 */ /* 0x000ea4000c1e1b00 */
[----:B--2---:R-:W0:Y:S02]  /*14f0*/  F2I.S64.F64.TRUNC R4, R6 ;  /* 0x0000000600047311 */ /* 0x004e24000030d900 */
[----:B0-----:R-:W-:Y:S01]  /*1500*/  PRMT R19, R4, 0x7610, R19 ;  /* 0x0000761004137816 */ /* 0x001fe20000000013 */
[----:B------:R-:W-:Y:S06]  /*1510*/  BRA `(.L_x_21912) ;  /* 0x0000000800687947 */ /* 0x000fec0003800000 */
.L_x_21920:
        /* <DEDUP_REMOVED lines=27> */
.L_x_21923:
        /* <DEDUP_REMOVED lines=15> */
.L_x_21922:
[----:B------:R-:W2:Y:S02]  /*17c0*/  LDG.E.U16 R4, desc[UR36][R6.64] ;  /* 0x0000002406047981 */ /* 0x000ea4000c1e1500 */
[----:B--2---:R-:W-:-:S06]  /*17d0*/  IMAD.U32 R4, R4, 0x10000, RZ ;  /* 0x0001000004047824 */ /* 0x004fcc00078e00ff */
[----:B------:R-:W0:Y:S02]  /*17e0*/  F2I.S64.TRUNC R4, R4 ;  /* 0x0000000400047311 */ /* 0x000e24000020d900 */
[----:B0-----:R-:W-:Y:S01]  /*17f0*/  PRMT R19, R4, 0x7610, R19 ;  /* 0x0000761004137816 */ /* 0x001fe20000000013 */
[----:B------:R-:W-:Y:S06]  /*1800*/  BRA `(.L_x_21912) ;  /* 0x0000000400ac7947 */ /* 0x000fec0003800000 */
.L_x_21919:
        /* <DEDUP_REMOVED lines=10> */
.L_x_21926:
        /* <DEDUP_REMOVED lines=21> */
.L_x_21930:
[----:B------:R-:W-:Y:S05]  /*1a00*/  BSYNC.RECONVERGENT B1 ;  /* 0x0000000000017941 */ /* 0x000fea0003800200 */
.L_x_21929:
[----:B------:R-:W-:Y:S01]  /*1a10*/  IMAD.SHL.U32 R0, R0, 0x100000, RZ ;  /* 0x0010000000007824 */ /* 0x000fe200078e00ff */
[----:B------:R-:W-:-:S04]  /*1a20*/  LEA R3, R3, 0x3b800000, 0x17 ;  /* 0x3b80000003037811 */ /* 0x000fc800078eb8ff */
[----:B------:R-:W-:-:S07]  /*1a30*/  LOP3.LUT R4, R3, R0, R7, 0xfe, !PT ;  /* 0x0000000003047212 */ /* 0x000fce00078efe07 */
.L_x_21928:
[----:B------:R-:W-:Y:S05]  /*1a40*/  BSYNC.RECONVERGENT B0 ;  /* 0x0000000000007941 */ /* 0x000fea0003800200 */
.L_x_21927:
[----:B------:R-:W0:Y:S02]  /*1a50*/  F2I.S64.TRUNC R4, R4 ;  /* 0x0000000400047311 */ /* 0x000e24000020d900 */
[----:B0-----:R-:W-:Y:S01]  /*1a60*/  PRMT R19, R4, 0x7610, R19 ;  /* 0x0000761004137816 */ /* 0x001fe20000000013 */
[----:B------:R-:W-:Y:S06]  /*1a70*/  BRA `(.L_x_21912) ;  /* 0x0000000400107947 */ /* 0x000fec0003800000 */
.L_x_21925:
        /* <DEDUP_REMOVED lines=21> */
.L_x_21934:
[----:B------:R-:W-:Y:S05]  /*1bd0*/  BSYNC.RECONVERGENT B1 ;  /* 0x0000000000017941 */ /* 0x000fea0003800200 */
.L_x_21933:
[----:B------:R-:W-:Y:S01]  /*1be0*/  IMAD.SHL.U32 R0, R0, 0x200000, RZ ;  /* 0x0020000000007824 */ /* 0x000fe200078e00ff */
[----:B------:R-:W-:-:S04]  /*1bf0*/  LEA R3, R3, 0x37800000, 0x17 ;  /* 0x3780000003037811 */ /* 0x000fc800078eb8ff */
[----:B------:R-:W-:-:S07]  /*1c00*/  LOP3.LUT R4, R3, R0, R7, 0xfe, !PT ;  /* 0x0000000003047212 */ /* 0x000fce00078efe07 */
.L_x_21932:
[----:B------:R-:W-:Y:S05]  /*1c10*/  BSYNC.RECONVERGENT B0 ;  /* 0x0000000000007941 */ /* 0x000fea0003800200 */
.L_x_21931:
[----:B------:R-:W0:Y:S02]  /*1c20*/  F2I.S64.TRUNC R4, R4 ;  /* 0x0000000400047311 */ /* 0x000e24000020d900 */
[----:B0-----:R-:W-:Y:S01]  /*1c30*/  PRMT R19, R4, 0x7610, R19 ;  /* 0x0000761004137816 */ /* 0x001fe20000000013 */
[----:B------:R-:W-:Y:S06]  /*1c40*/  BRA `(.L_x_21912) ;  /* 0x00000000009c7947 */ /* 0x000fec0003800000 */
.L_x_21924:
        /* <DEDUP_REMOVED lines=14> */
.L_x_21938:
[----:B------:R-:W-:Y:S05]  /*1d30*/  BSYNC.RECONVERGENT B0 ;  /* 0x0000000000007941 */ /* 0x000fea0003800200 */
.L_x_21937:
[----:B------:R-:W0:Y:S02]  /*1d40*/  F2I.S64.TRUNC R4, R4 ;  /* 0x0000000400047311 */ /* 0x000e24000020d900 */
[----:B0-----:R-:W-:Y:S01]  /*1d50*/  PRMT R19, R4, 0x7610, R19 ;  /* 0x0000761004137816 */ /* 0x001fe20000000013 */
[----:B------:R-:W-:Y:S06]  /*1d60*/  BRA `(.L_x_21912) ;  /* 0x0000000000547947 */ /* 0x000fec0003800000 */
.L_x_21911:
        /* <DEDUP_REMOVED lines=16> */
.L_x_21939:
[----:B------:R-:W-:Y:S01]  /*1e70*/  PRMT R19, RZ, 0x7610, R19 ;  /* 0x00007610ff137816 */ /* 0x000fe20000000013 */
[----:B------:R-:W-:Y:S06]  /*1e80*/  BRA `(.L_x_21912) ;  /* 0x00000000000c7947 */ /* 0x000fec0003800000 */
.L_x_21936:
[----:B------:R1:W5:Y:S01]  /*1e90*/  LDG.E.U8 R19, desc[UR36][R6.64] ;  /* 0x0000002406137981 */ /* 0x000362000c1e1100 */
[----:B------:R-:W-:Y:S05]  /*1ea0*/  BRA `(.L_x_21912) ;  /* 0x0000000000047947 */ /* 0x000fea0003800000 */
.L_x_21935:
[----:B------:R0:W5:Y:S02]  /*1eb0*/  LDG.E.U8 R19, desc[UR36][R6.64] ;  /* 0x0000002406137981 */ /* 0x000164000c1e1100 */
.L_x_21912:
[----:B------:R-:W-:-:S07]  /*1ec0*/  VIADD R23, R23, 0x80 ;  /* 0x0000008017177836 */ /* 0x000fce0000000000 */
.L_x_21906:
[----:B------:R-:W-:Y:S05]  /*1ed0*/  BSYNC.RECONVERGENT B6 ;  /* 0x0000000000067941 */ /* 0x000fea0003800200 */
.L_x_21905:
        /* <DEDUP_REMOVED lines=23> */
.L_x_21945:
[----:B------:R0:W5:Y:S01]  /*2050*/  LDG.E.U8 R17, desc[UR36][R6.64] ;  /* 0x0000002406117981 */ /* 0x000162000c1e1100 */
[----:B------:R-:W-:Y:S05]  /*2060*/  BRA `(.L_x_21947) ;  /* 0x0000000c00607947 */ /* 0x000fea0003800000 */
.L_x_21944:
        /* <DEDUP_REMOVED lines=8> */
.L_x_21949:
[----:B------:R3:W5:Y:S01]  /*20f0*/  LDG.E.U8 R17, desc[UR36][R6.64] ;  /* 0x0000002406117981 */ /* 0x000762000c1e1100 */
[----:B------:R-:W-:Y:S05]  /*2100*/  BRA `(.L_x_21947) ;  /* 0x0000000c00387947 */ /* 0x000fea0003800000 */
.L_x_21948:
[----:B------:R0:W5:Y:S01]  /*2110*/  LDG.E.U16 R17, desc[UR36][R6.64] ;  /* 0x0000002406117981 */ /* 0x000162000c1e1500 */
[----:B------:R-:W-:Y:S05]  /*2120*/  BRA `(.L_x_21947) ;  /* 0x0000000c00307947 */ /* 0x000fea0003800000 */
.L_x_21943:
        /* <DEDUP_REMOVED lines=10> */
.L_x_21951:
[----:B------:R-:W2:Y:S02]  /*21d0*/  LDG.E.U16 R4, desc[UR36][R6.64] ;  /* 0x0000002406047981 */ /* 0x000ea4000c1e1500 */
[----:B--2---:R-:W-:-:S06]  /*21e0*/  HADD2.F32 R4, -RZ, R4.H0_H0 ;  /* 0x20000004ff047230 */ /* 0x004fcc0000004100 */
[----:B------:R-:W0:Y:S02]  /*21f0*/  F2I.S64.TRUNC R4, R4 ;  /* 0x0000000400047311 */ /* 0x000e24000020d900 */
[----:B0-----:R-:W-:Y:S01]  /*2200*/  PRMT R17, R4, 0x7610, R17 ;  /* 0x0000761004117816 */ /* 0x001fe20000000011 */
[----:B------:R-:W-:Y:S06]  /*2210*/  BRA `(.L_x_21947) ;  /* 0x0000000800f47947 */ /* 0x000fec0003800000 */
.L_x_21950:
        /* <DEDUP_REMOVED lines=10> */
.L_x_21953:
[----:B------:R-:W2:Y:S02]  /*22c0*/  LDG.E.U16 R6, desc[UR36][R6.64] ;  /* 0x0000002406067981 */ /* 0x000ea4000c1e1500 */
[----:B--2---:R-:W-:-:S06]  /*22d0*/  HADD2.F32 R4, -RZ, R6.H0_H0 ;  /* 0x20000006ff047230 */ /* 0x004fcc0000004100 */
[----:B------:R-:W0:Y:S02]  /*22e0*/  F2I.S64.TRUNC R4, R4 ;  /* 0x0000000400047311 */ /* 0x000e24000020d900 */
[----:B0-----:R-:W-:Y:S01]  /*22f0*/  PRMT R17, R4, 0x7610, R17 ;  /* 0x0000761004117816 */ /* 0x001fe20000000011 */
[----:B------:R-:W-:Y:S06]  /*2300*/  BRA `(.L_x_21947) ;  /* 0x0000000800b87947 */ /* 0x000fec0003800000 */
.L_x_21952:
[----:B------:R-:W2:Y:S02]  /*2310*/  LDG.E.64 R4, desc[UR36][R6.64] ;  /* 0x0000002406047981 */ /* 0x000ea4000c1e1b00 */
[----:B--2---:R-:W0:Y:S02]  /*2320*/  F2I.S64.F64.TRUNC R4, R4 ;  /* 0x0000000400047311 */ /* 0x004e24000030d900 */
[----:B0-----:R-:W-:Y:S01]  /*2330*/  PRMT R17, R4, 0x7610, R17 ;  /* 0x0000761004117816 */ /* 0x001fe20000000011 */
[----:B------:R-:W-:Y:S06]  /*2340*/  BRA `(.L_x_21947) ;  /* 0x0000000800a87947 */ /* 0x000fec0003800000 */
.L_x_21942:
        /* <DEDUP_REMOVED lines=12> */
.L_x_21956:
[----:B------:R-:W2:Y:S02]  /*2410*/  LDG.E.64 R6, desc[UR36][R6.64] ;  /* 0x0000002406067981 */ /* 0x000ea4000c1e1b00 */
[----:B--2---:R-:W0:Y:S02]  /*2420*/  F2I.S64.F64.TRUNC R4, R6 ;  /* 0x0000000600047311 */ /* 0x004e24000030d900 */
[----:B0-----:R-:W-:Y:S01]  /*2430*/  PRMT R17, R4, 0x7610, R17 ;  /* 0x0000761004117816 */ /* 0x001fe20000000011 */
[----:B------:R-:W-:Y:S06]  /*2440*/  BRA `(.L_x_21947) ;  /* 0x0000000800687947 */ /* 0x000fec0003800000 */
.L_x_21955:
        /* <DEDUP_REMOVED lines=27> */
.L_x_21958:
        /* <DEDUP_REMOVED lines=15> */
.L_x_21957:
[----:B------:R-:W2:Y:S02]  /*26f0*/  LDG.E.U16 R4, desc[UR36][R6.64] ;  /* 0x0000002406047981 */ /* 0x000ea4000c1e1500 */
[----:B--2---:R-:W-:-:S06]  /*2700*/  IMAD.U32 R4, R4, 0x10000, RZ ;  /* 0x0001000004047824 */ /* 0x004fcc00078e00ff */
[----:B------:R-:W0:Y:S02]  /*2710*/  F2I.S64.TRUNC R4, R4 ;  /* 0x0000000400047311 */ /* 0x000e24000020d900 */
[----:B0-----:R-:W-:Y:S01]  /*2720*/  PRMT R17, R4, 0x7610, R17 ;  /* 0x0000761004117816 */ /* 0x001fe20000000011 */
[----:B------:R-:W-:Y:S06]  /*2730*/  BRA `(.L_x_21947) ;  /* 0x0000000400ac7947 */ /* 0x000fec0003800000 */
.L_x_21954:
        /* <DEDUP_REMOVED lines=10> */
.L_x_21961:
        /* <DEDUP_REMOVED lines=21> */
.L_x_21965:
[----:B------:R-:W-:Y:S05]  /*2930*/  BSYNC.RECONVERGENT B1 ;  /* 0x0000000000017941 */ /* 0x000fea0003800200 */
.L_x_21964:
[----:B------:R-:W-:Y:S01]  /*2940*/  IMAD.SHL.U32 R0, R0, 0x100000, RZ ;  /* 0x0010000000007824 */ /* 0x000fe200078e00ff */
[----:B------:R-:W-:-:S04]  /*2950*/  LEA R3, R3, 0x3b800000, 0x17 ;  /* 0x3b80000003037811 */ /* 0x000fc800078eb8ff */
[----:B------:R-:W-:-:S07]  /*2960*/  LOP3.LUT R4, R3, R0, R7, 0xfe, !PT ;  /* 0x0000000003047212 */ /* 0x000fce00078efe07 */
.L_x_21963:
[----:B------:R-:W-:Y:S05]  /*2970*/  BSYNC.RECONVERGENT B0 ;  /* 0x0000000000007941 */ /* 0x000fea0003800200 */
.L_x_21962:
[----:B------:R-:W0:Y:S02]  /*2980*/  F2I.S64.TRUNC R4, R4 ;  /* 0x0000000400047311 */ /* 0x000e24000020d900 */
[----:B0-----:R-:W-:Y:S01]  /*2990*/  PRMT R17, R4, 0x7610, R17 ;  /* 0x0000761004117816 */ /* 0x001fe20000000011 */
[----:B------:R-:W-:Y:S06]  /*29a0*/  BRA `(.L_x_21947) ;  /* 0x0000000400107947 */ /* 0x000fec0003800000 */
.L_x_21960:
        /* <DEDUP_REMOVED lines=21> */
.L_x_21969:
[----:B------:R-:W-:Y:S05]  /*2b00*/  BSYNC.RECONVERGENT B1 ;  /* 0x0000000000017941 */ /* 0x000fea0003800200 */
.L_x_21968:
[----:B------:R-:W-:Y:S01]  /*2b10*/  IMAD.SHL.U32 R0, R0, 0x200000, RZ ;  /* 0x0020000000007824 */ /* 0x000fe200078e00ff */
[----:B------:R-:W-:-:S04]  /*2b20*/  LEA R3, R3, 0x37800000, 0x17 ;  /* 0x3780000003037811 */ /* 0x000fc800078eb8ff */
[----:B------:R-:W-:-:S07]  /*2b30*/  LOP3.LUT R4, R3, R0, R7, 0xfe, !PT ;  /* 0x0000000003047212 */ /* 0x000fce00078efe07 */
.L_x_21967:
[----:B------:R-:W-:Y:S05]  /*2b40*/  BSYNC.RECONVERGENT B0 ;  /* 0x0000000000007941 */ /* 0x000fea0003800200 */
.L_x_21966:
[----:B------:R-:W0:Y:S02]  /*2b50*/  F2I.S64.TRUNC R4, R4 ;  /* 0x0000000400047311 */ /* 0x000e24000020d900 */
[----:B0-----:R-:W-:Y:S01]  /*2b60*/  PRMT R17, R4, 0x7610, R17 ;  /* 0x0000761004117816 */ /* 0x001fe20000000011 */
[----:B------:R-:W-:Y:S06]  /*2b70*/  BRA `(.L_x_21947) ;  /* 0x00000000009c7947 */ /* 0x000fec0003800000 */
.L_x_21959:
        /* <DEDUP_REMOVED lines=14> */
.L_x_21973:
[----:B------:R-:W-:Y:S05]  /*2c60*/  BSYNC.RECONVERGENT B0 ;  /* 0x0000000000007941 */ /* 0x000fea0003800200 */
.L_x_21972:
[----:B------:R-:W0:Y:S02]  /*2c70*/  F2I.S64.TRUNC R4, R4 ;  /* 0x0000000400047311 */ /* 0x000e24000020d900 */
[----:B0-----:R-:W-:Y:S01]  /*2c80*/  PRMT R17, R4, 0x7610, R17 ;  /* 0x0000761004117816 */ /* 0x001fe20000000011 */
[----:B------:R-:W-:Y:S06]  /*2c90*/  BRA `(.L_x_21947) ;  /* 0x0000000000547947 */ /* 0x000fec0003800000 */
.L_x_21946:
        /* <DEDUP_REMOVED lines=16> */
.L_x_21974:
[----:B------:R-:W-:Y:S01]  /*2da0*/  PRMT R17, RZ, 0x7610, R17 ;  /* 0x00007610ff117816 */ /* 0x000fe20000000011 */
[----:B------:R-:W-:Y:S06]  /*2db0*/  BRA `(.L_x_21947) ;  /* 0x00000000000c7947 */ /* 0x000fec0003800000 */
.L_x_21971:
[----:B------:R2:W5:Y:S01]  /*2dc0*/  LDG.E.U8 R17, desc[UR36][R6.64] ;  /* 0x0000002406117981 */ /* 0x000562000c1e1100 */
[----:B------:R-:W-:Y:S05]  /*2dd0*/  BRA `(.L_x_21947) ;  /* 0x0000000000047947 */ /* 0x000fea0003800000 */
.L_x_21970:
[----:B------:R1:W5:Y:S02]  /*2de0*/  LDG.E.U8 R17, desc[UR36][R6.64] ;  /* 0x0000002406117981 */ /* 0x000364000c1e1100 */
.L_x_21947:
[----:B------:R-:W-:-:S07]  /*2df0*/  VIADD R23, R23, 0x80 ;  /* 0x0000008017177836 */ /* 0x000fce0000000000 */
.L_x_21941:
[----:B------:R-:W-:Y:S05]  /*2e00*/  BSYNC.RECONVERGENT B6 ;  /* 0x0000000000067941 */ /* 0x000fea0003800200 */
.L_x_21940:
        /* <DEDUP_REMOVED lines=23> */
.L_x_21980:
[----:B------:R0:W5:Y:S01]  /*2f80*/  LDG.E.U8 R18, desc[UR36][R6.64] ;  /* 0x0000002406127981 */ /* 0x000162000c1e1100 */
[----:B------:R-:W-:Y:S05]  /*2f90*/  BRA `(.L_x_21976) ;  /* 0x0000000c005c7947 */ /* 0x000fea0003800000 */
.L_x_21979:
        /* <DEDUP_REMOVED lines=8> */
.L_x_21983:
[----:B------:R0:W5:Y:S01]  /*3020*/  LDG.E.U8 R18, desc[UR36][R6.64] ;  /* 0x0000002406127981 */ /* 0x000162000c1e1100 */
[----:B------:R-:W-:Y:S05]  /*3030*/  BRA `(.L_x_21976) ;  /* 0x0000000c00347947 */ /* 0x000fea0003800000 */
.L_x_21982:
[----:B------:R0:W5:Y:S01]  /*3040*/  LDG.E.U16 R18, desc[UR36][R6.64] ;  /* 0x0000002406127981 */ /* 0x000162000c1e1500 */
[----:B------:R-:W-:Y:S05]  /*3050*/  BRA `(.L_x_21976) ;  /* 0x0000000c002c7947 */ /* 0x000fea0003800000 */
.L_x_21978:
        /* <DEDUP_REMOVED lines=10> */
.L_x_21985:
[----:B------:R-:W2:Y:S02]  /*3100*/  LDG.E.U16 R4, desc[UR36][R6.64] ;  /* 0x0000002406047981 */ /* 0x000ea4000c1e1500 */
[----:B--2---:R-:W-:-:S06]  /*3110*/  HADD2.F32 R4, -RZ, R4.H0_H0 ;  /* 0x20000004ff047230 */ /* 0x004fcc0000004100 */
[----:B------:R-:W0:Y:S02]  /*3120*/  F2I.S64.TRUNC R4, R4 ;  /* 0x0000000400047311 */ /* 0x000e24000020d900 */
[----:B0-----:R-:W-:Y:S01]  /*3130*/  PRMT R18, R4, 0x7610, R18 ;  /* 0x0000761004127816 */ /* 0x001fe20000000012 */
[----:B------:R-:W-:Y:S06]  /*3140*/  BRA `(.L_x_21976) ;  /* 0x0000000800f07947 */ /* 0x000fec0003800000 */
.L_x_21984:
        /* <DEDUP_REMOVED lines=10> */
.L_x_21987:
[----:B------:R-:W2:Y:S02]  /*31f0*/  LDG.E.U16 R6, desc[UR36][R6.64] ;  /* 0x0000002406067981 */ /* 0x000ea4000c1e1500 */
[----:B--2---:R-:W-:-:S06]  /*3200*/  HADD2.F32 R4, -RZ, R6.H0_H0 ;  /* 0x20000006ff047230 */ /* 0x004fcc0000004100 */
[----:B------:R-:W0:Y:S02]  /*3210*/  F2I.S64.TRUNC R4, R4 ;  /* 0x0000000400047311 */ /* 0x000e24000020d900 */
[----:B0-----:R-:W-:Y:S01]  /*3220*/  PRMT R18, R4, 0x7610, R18 ;  /* 0x0000761004127816 */ /* 0x001fe20000000012 */
[----:B------:R-:W-:Y:S06]  /*3230*/  BRA `(.L_x_21976) ;  /* 0x0000000800b47947 */ /* 0x000fec0003800000 */
.L_x_21986:
[----:B------:R-:W2:Y:S02]  /*3240*/  LDG.E.64 R4, desc[UR36][R6.64] ;  /* 0x0000002406047981 */ /* 0x000ea4000c1e1b00 */
[----:B--2---:R-:W0:Y:S02]  /*3250*/  F2I.S64.F64.TRUNC R4, R4 ;  /* 0x0000000400047311 */ /* 0x004e24000030d900 */
[----:B0-----:R-:W-:Y:S01]  /*3260*/  PRMT R18, R4, 0x7610, R18 ;  /* 0x0000761004127816 */ /* 0x001fe20000000012 */
[----:B------:R-:W-:Y:S06]  /*3270*/  BRA `(.L_x_21976) ;  /* 0x0000000800a47947 */ /* 0x000fec0003800000 */
.L_x_21977:
        /* <DEDUP_REMOVED lines=12> */
.L_x_21990:
[----:B------:R-:W2:Y:S02]  /*3340*/  LDG.E.64 R6, desc[UR36][R6.64] ;  /* 0x0000002406067981 */ /* 0x000ea4000c1e1b00 */
[----:B--2---:R-:W0:Y:S02]  /*3350*/  F2I.S64.F64.TRUNC R4, R6 ;  /* 0x0000000600047311 */ /* 0x004e24000030d900 */
[----:B0-----:R-:W-:Y:S01]  /*3360*/  PRMT R18, R4, 0x7610, R18 ;  /* 0x0000761004127816 */ /* 0x001fe20000000012 */
[----:B------:R-:W-:Y:S06]  /*3370*/  BRA `(.L_x_21976) ;  /* 0x0000000800647947 */ /* 0x000fec0003800000 */
.L_x_21989:
        /* <DEDUP_REMOVED lines=27> */
.L_x_21992:
        /* <DEDUP_REMOVED lines=15> */
.L_x_21991:
[----:B------:R-:W2:Y:S02]  /*3620*/  LDG.E.U16 R4, desc[UR36][R6.64] ;  /* 0x0000002406047981 */ /* 0x000ea4000c1e1500 */
[----:B--2---:R-:W-:-:S06]  /*3630*/  IMAD.U32 R4, R4, 0x10000, RZ ;  /* 0x0001000004047824 */ /* 0x004fcc00078e00ff */
[----:B------:R-:W0:Y:S02]  /*3640*/  F2I.S64.TRUNC R4, R4 ;  /* 0x0000000400047311 */ /* 0x000e24000020d900 */
[----:B0-----:R-:W-:Y:S01]  /*3650*/  PRMT R18, R4, 0x7610, R18 ;  /* 0x0000761004127816 */ /* 0x001fe20000000012 */
[----:B------:R-:W-:Y:S06]  /*3660*/  BRA `(.L_x_21976) ;  /* 0x0000000400a87947 */ /* 0x000fec0003800000 */
.L_x_21988:
        /* <DEDUP_REMOVED lines=10> */
.L_x_21995:
        /* <DEDUP_REMOVED lines=21> */
.L_x_21999:
[----:B------:R-:W-:Y:S05]  /*3860*/  BSYNC.RECONVERGENT B1 ;  /* 0x0000000000017941 */ /* 0x000fea0003800200 */
.L_x_21998:
[----:B------:R-:W-:Y:S01]  /*3870*/  IMAD.SHL.U32 R0, R0, 0x100000, RZ ;  /* 0x0010000000007824 */ /* 0x000fe200078e00ff */
[----:B------:R-:W-:-:S04]  /*3880*/  LEA R3, R3, 0x3b800000, 0x17 ;  /* 0x3b80000003037811 */ /* 0x000fc800078eb8ff */
[----:B------:R-:W-:-:S07]  /*3890*/  LOP3.LUT R4, R3, R0, R7, 0xfe, !PT ;  /* 0x0000000003047212 */ /* 0x000fce00078efe07 */
.L_x_21997:
[----:B------:R-:W-:Y:S05]  /*38a0*/  BSYNC.RECONVERGENT B0 ;  /* 0x0000000000007941 */ /* 0x000fea0003800200 */
.L_x_21996:
[----:B------:R-:W0:Y:S02]  /*38b0*/  F2I.S64.TRUNC R4, R4 ;  /* 0x0000000400047311 */ /* 0x000e24000020d900 */
[----:B0-----:R-:W-:Y:S01]  /*38c0*/  PRMT R18, R4, 0x7610, R18 ;  /* 0x0000761004127816 */ /* 0x001fe20000000012 */
[----:B------:R-:W-:Y:S06]  /*38d0*/  BRA `(.L_x_21976) ;  /* 0x00000004000c7947 */ /* 0x000fec0003800000 */
.L_x_21994:
        /* <DEDUP_REMOVED lines=21> */
.L_x_22003:
[----:B------:R-:W-:Y:S05]  /*3a30*/  BSYNC.RECONVERGENT B1 ;  /* 0x0000000000017941 */ /* 0x000fea0003800200 */
.L_x_22002:
[----:B------:R-:W-:Y:S01]  /*3a40*/  IMAD.SHL.U32 R0, R0, 0x200000, RZ ;  /* 0x0020000000007824 */ /* 0x000fe200078e00ff */
[----:B------:R-:W-:-:S04]  /*3a50*/  LEA R3, R3, 0x37800000, 0x17 ;  /* 0x3780000003037811 */ /* 0x000fc800078eb8ff */
[----:B------:R-:W-:-:S07]  /*3a60*/  LOP3.LUT R4, R3, R0, R7, 0xfe, !PT ;  /* 0x0000000003047212 */ /* 0x000fce00078efe07 */
.L_x_22001:
[----:B------:R-:W-:Y:S05]  /*3a70*/  BSYNC.RECONVERGENT B0 ;  /* 0x0000000000007941 */ /* 0x000fea0003800200 */
.L_x_22000:
[----:B------:R-:W0:Y:S02]  /*3a80*/  F2I.S64.TRUNC R4, R4 ;  /* 0x0000000400047311 */ /* 0x000e24000020d900 */
[----:B0-----:R-:W-:Y:S01]  /*3a90*/  PRMT R18, R4, 0x7610, R18 ;  /* 0x0000761004127816 */ /* 0x001fe20000000012 */
[----:B------:R-:W-:Y:S06]  /*3aa0*/  BRA `(.L_x_21976) ;  /* 0x0000000000987947 */ /* 0x000fec0003800000 */
.L_x_21993:
        /* <DEDUP_REMOVED lines=14> */
.L_x_22007:
[----:B------:R-:W-:Y:S05]  /*3b90*/  BSYNC.RECONVERGENT B0 ;  /* 0x0000000000007941 */ /* 0x000fea0003800200 */
.L_x_22006:
[----:B------:R-:W0:Y:S02]  /*3ba0*/  F2I.S64.TRUNC R4, R4 ;  /* 0x0000000400047311 */ /* 0x000e24000020d900 */
[----:B0-----:R-:W-:Y:S01]  /*3bb0*/  PRMT R18, R4, 0x7610, R18 ;  /* 0x0000761004127816 */ /* 0x001fe20000000012 */
[----:B------:R-:W-:Y:S06]  /*3bc0*/  BRA `(.L_x_21976) ;  /* 0x0000000000507947 */ /* 0x000fec0003800000 */
.L_x_21981:
        /* <DEDUP_REMOVED lines=16> */
.L_x_22008:
[----:B------:R-:W-:Y:S05]  /*3cd0*/  BRA `(.L_x_21976) ;  /* 0x00000000000c7947 */ /* 0x000fea0003800000 */
.L_x_22005:
[----:B------:R0:W5:Y:S01]  /*3ce0*/  LDG.E.U8 R18, desc[UR36][R6.64] ;  /* 0x0000002406127981 */ /* 0x000162000c1e1100 */
[----:B------:R-:W-:Y:S05]  /*3cf0*/  BRA `(.L_x_21976) ;  /* 0x0000000000047947 */ /* 0x000fea0003800000 */
.L_x_22004:
[----:B------:R0:W5:Y:S02]  /*3d00*/  LDG.E.U8 R18, desc[UR36][R6.64] ;  /* 0x0000002406127981 */ /* 0x000164000c1e1100 */
.L_x_21976:
[----:B------:R-:W-:Y:S05]  /*3d10*/  BSYNC.RECONVERGENT B6 ;  /* 0x0000000000067941 */ /* 0x000fea0003800200 */
.L_x_21975:
[----:B------:R-:W0:Y:S01]  /*3d20*/  LDC.U8 R0, c[0x0][0x385] ;  /* 0x0000e140ff007b82 */ /* 0x000e220000000000 */
[----:B------:R-:W-:Y:S01]  /*3d30*/  ISETP.GE.AND P0, PT, R25, R16, PT ;  /* 0x000000101900720c */ /* 0x000fe20003f06270 */
[----:B------:R-:W-:-:S12]  /*3d40*/  BSSY.RECONVERGENT B0, `(.L_x_22009) ;  /* 0x0000006000007945 */ /* 0x000fd80003800200 */
[----:B------:R-:W-:Y:S05]  /*3d50*/  @P0 BRA `(.L_x_22010) ;  /* 0x0000000000100947 */ /* 0x000fea0003800000 */
[----:B-----5:R-:W-:Y:S02]  /*3d60*/  LOP3.LUT R8, R22, 0xff, RZ, 0xc0, !PT ;  /* 0x000000ff16087812 */ /* 0x020fe400078ec0ff */
[----:B------:R-:W-:-:S07]  /*3d70*/  MOV R9, 0x3d90 ;  /* 0x00003d9000097802 */ /* 0x000fce0000000f00 */
[----:B01234-:R-:W-:Y:S05]  /*3d80*/  CALL.REL.NOINC `($__internal_67_$__cuda_sm20_div_u16) ;  /* 0x0000003c00cc7944 */ /* 0x01ffea0003c00000 */
[----:B------:R-:W-:-:S07]  /*3d90*/  IMAD.MOV.U32 R3, RZ, RZ, R8 ;  /* 0x000000ffff037224 */ /* 0x000fce00078e0008 */
.L_x_22010:
[----:B------:R-:W-:Y:S05]  /*3da0*/  BSYNC.RECONVERGENT B0 ;  /* 0x0000000000007941 */ /* 0x000fea0003800200 */
.L_x_22009:
[----:B------:R-:W-:Y:S01]  /*3db0*/  VIADD R23, R25, 0x80 ;  /* 0x0000008019177836 */ /* 0x000fe20000000000 */
[----:B------:R-:W-:Y:S04]  /*3dc0*/  BSSY.RECONVERGENT B0, `(.L_x_22011) ;  /* 0x0000007000007945 */ /* 0x000fe80003800200 */
[----:B------:R-:W-:-:S13]  /*3dd0*/  ISETP.GE.AND P0, PT, R23, R16, PT ;  /* 0x000000101700720c */ /* 0x000fda0003f06270 */
[----:B------:R-:W-:Y:S05]  /*3de0*/  @P0 BRA `(.L_x_22012) ;  /* 0x0000000000100947 */ /* 0x000fea0003800000 */
[----:B-----5:R-:W-:Y:S02]  /*3df0*/  LOP3.LUT R8, R19, 0xff, RZ, 0xc0, !PT ;  /* 0x000000ff13087812 */ /* 0x020fe400078ec0ff */
[----:B------:R-:W-:-:S07]  /*3e00*/  MOV R9, 0x3e20 ;  /* 0x00003e2000097802 */ /* 0x000fce0000000f00 */
[----:B01234-:R-:W-:Y:S05]  /*3e10*/  CALL.REL.NOINC `($__internal_67_$__cuda_sm20_div_u16) ;  /* 0x0000003c00a87944 */ /* 0x01ffea0003c00000 */
[----:B------:R-:W-:-:S07]  /*3e20*/  IMAD.MOV.U32 R22, RZ, RZ, R8 ;  /* 0x000000ffff167224 */ /* 0x000fce00078e0008 */
.L_x_22012:
[----:B------:R-:W-:Y:S05]  /*3e30*/  BSYNC.RECONVERGENT B0 ;  /* 0x0000000000007941 */ /* 0x000fea0003800200 */
.L_x_22011:
        /* <DEDUP_REMOVED lines=8> */
.L_x_22014:
[----:B------:R-:W-:Y:S05]  /*3ec0*/  BSYNC.RECONVERGENT B0 ;  /* 0x0000000000007941 */ /* 0x000fea0003800200 */
.L_x_22013:
        /* <DEDUP_REMOVED lines=8> */
.L_x_22016:
[----:B------:R-:W-:Y:S05]  /*3f50*/  BSYNC.RECONVERGENT B0 ;  /* 0x0000000000007941 */ /* 0x000fea0003800200 */
.L_x_22015:
        /* <DEDUP_REMOVED lines=27> */
.L_x_22024:
[----:B------:R0:W-:Y:S01]  /*4110*/  STG.E.U8 desc[UR36][R8.64], R3 ;  /* 0x0000000308007986 */ /* 0x0001e2000c101124 */
[----:B------:R-:W-:Y:S01]  /*4120*/  IMAD.MOV.U32 R25, RZ, RZ, R23 ;  /* 0x000000ffff197224 */ /* 0x000fe200078e0017 */
[----:B------:R-:W-:Y:S06]  /*4130*/  BRA `(.L_x_22026) ;  /* 0x0000000c00ac7947 */ /* 0x000fec0003800000 */
.L_x_22023:
        /* <DEDUP_REMOVED lines=11> */
.L_x_22028:
[----:B------:R-:W-:Y:S01]  /*41f0*/  LOP3.LUT R3, R3, 0xff, RZ, 0xc0, !PT ;  /* 0x000000ff03037812 */ /* 0x000fe200078ec0ff */
[----:B------:R-:W-:-:S04]  /*4200*/  IMAD.MOV.U32 R25, RZ, RZ, R23 ;  /* 0x000000ffff197224 */ /* 0x000fc800078e0017 */
[----:B------:R0:W-:Y:S01]  /*4210*/  STG.E desc[UR36][R8.64], R3 ;  /* 0x0000000308007986 */ /* 0x0001e2000c101924 */
[----:B------:R-:W-:Y:S05]  /*4220*/  BRA `(.L_x_22026) ;  /* 0x0000000c00707947 */ /* 0x000fea0003800000 */
.L_x_22027:
[----:B------:R-:W-:Y:S01]  /*4230*/  LOP3.LUT R3, R3, 0xff, RZ, 0xc0, !PT ;  /* 0x000000ff03037812 */ /* 0x000fe200078ec0ff */
[----:B------:R-:W-:-:S04]  /*4240*/  IMAD.MOV.U32 R25, RZ, RZ, R23 ;  /* 0x000000ffff197224 */ /* 0x000fc800078e0017 */
[----:B------:R0:W-:Y:S01]  /*4250*/  STG.E.U16 desc[UR36][R8.64], R3 ;  /* 0x0000000308007986 */ /* 0x0001e2000c101524 */
[----:B------:R-:W-:Y:S05]  /*4260*/  BRA `(.L_x_22026) ;  /* 0x0000000c00607947 */ /* 0x000fea0003800000 */
.L_x_22022:
        /* <DEDUP_REMOVED lines=11> */
.L_x_22030:
[----:B------:R-:W-:Y:S01]  /*4320*/  LOP3.LUT R3, R3, 0xff, RZ, 0xc0, !PT ;  /* 0x000000ff03037812 */ /* 0x000fe200078ec0ff */
[----:B------:R-:W-:-:S03]  /*4330*/  IMAD.MOV.U32 R25, RZ, RZ, R23 ;  /* 0x000000ffff197224 */ /* 0x000fc600078e0017 */
[----:B------:R-:W0:Y:S02]  /*4340*/  I2F.U16 R0, R3 ;  /* 0x0000000300007306 */ /* 0x000e240000101000 */
[----:B0-----:R-:W-:-:S05]  /*4350*/  F2FP.F16.F32.PACK_AB R0, RZ, R0 ;  /* 0x00000000ff00723e */ /* 0x001fca00000000ff */
[----:B------:R0:W-:Y:S01]  /*4360*/  STG.E.U16 desc[UR36][R8.64], R0 ;  /* 0x0000000008007986 */ /* 0x0001e2000c101524 */
[----:B------:R-:W-:Y:S05]  /*4370*/  BRA `(.L_x_22026) ;  /* 0x0000000c001c7947 */ /* 0x000fea0003800000 */
.L_x_22029:
        /* <DEDUP_REMOVED lines=12> */
.L_x_22032:
[----:B------:R-:W-:Y:S01]  /*4440*/  LOP3.LUT R3, R3, 0xff, RZ, 0xc0, !PT ;  /* 0x000000ff03037812 */ /* 0x000fe200078ec0ff */
[----:B------:R-:W-:-:S05]  /*4450*/  IMAD.MOV.U32 R25, RZ, RZ, R23 ;  /* 0x000000ffff197224 */ /* 0x000fca00078e0017 */
[----:B------:R-:W0:Y:S02]  /*4460*/  I2F.U16 R3, R3 ;  /* 0x0000000300037306 */ /* 0x000e240000101000 */
[----:B0-----:R-:W-:-:S04]  /*4470*/  F2FP.F16.F32.PACK_AB R3, RZ, R3 ;  /* 0x00000003ff03723e */ /* 0x001fc800000000ff */
[----:B------:R-:W-:-:S05]  /*4480*/  PRMT R3, R3, 0x5410, RZ ;  /* 0x0000541003037816 */ /* 0x000fca00000000ff */
[----:B------:R0:W-:Y:S01]  /*4490*/  STG.E desc[UR36][R8.64], R3 ;  /* 0x0000000308007986 */ /* 0x0001e2000c101924 */
[----:B------:R-:W-:Y:S05]  /*44a0*/  BRA `(.L_x_22026) ;  /* 0x0000000800d07947 */ /* 0x000fea0003800000 */
.L_x_22031:
[----:B------:R-:W-:Y:S01]  /*44b0*/  LOP3.LUT R4, R3, 0xff, RZ, 0xc0, !PT ;  /* 0x000000ff03047812 */ /* 0x000fe200078ec0ff */
[----:B------:R-:W-:-:S05]  /*44c0*/  IMAD.MOV.U32 R25, RZ, RZ, R23 ;  /* 0x000000ffff197224 */ /* 0x000fca00078e0017 */
[----:B------:R-:W0:Y:S02]  /*44d0*/  I2F.F64.U16 R4, R4 ;  /* 0x0000000400047312 */ /* 0x000e240000101800 */
[----:B0-----:R0:W-:Y:S01]  /*44e0*/  STG.E.64 desc[UR36][R8.64], R4 ;  /* 0x0000000408007986 */ /* 0x0011e2000c101b24 */
[----:B------:R-:W-:Y:S05]  /*44f0*/  BRA `(.L_x_22026) ;  /* 0x0000000800bc7947 */ /* 0x000fea0003800000 */
.L_x_22021:
        /* <DEDUP_REMOVED lines=13> */
.L_x_22035:
[----:B------:R-:W-:Y:S02]  /*45d0*/  LOP3.LUT R4, R3, 0xff, RZ, 0xc0, !PT ;  /* 0x000000ff03047812 */ /* 0x000fe400078ec0ff */
[----:B--234-:R-:W-:Y:S01]  /*45e0*/  CS2R R6, SRZ ;  /* 0x0000000000067805 */ /* 0x01cfe2000001ff00 */
[----:B------:R-:W-:-:S03]  /*45f0*/  IMAD.MOV.U32 R25, RZ, RZ, R23 ;  /* 0x000000ffff197224 */ /* 0x000fc600078e0017 */
[----:B------:R-:W0:Y:S02]  /*4600*/  I2F.F64.U16 R4, R4 ;  /* 0x0000000400047312 */ /* 0x000e240000101800 */
[----:B0-----:R0:W-:Y:S01]  /*4610*/  STG.E.128 desc[UR36][R8.64], R4 ;  /* 0x0000000408007986 */ /* 0x0011e2000c101d24 */
[----:B------:R-:W-:Y:S05]  /*4620*/  BRA `(.L_x_22026) ;  /* 0x0000000800707947 */ /* 0x000fea0003800000 */
.L_x_22034:
        /* <DEDUP_REMOVED lines=18> */
.L_x_22039:
[----:B------:R-:W-:Y:S05]  /*4750*/  BSYNC.RECONVERGENT B0 ;  /* 0x0000000000007941 */ /* 0x000fea0003800200 */
.L_x_22038:
[----:B------:R0:W-:Y:S01]  /*4760*/  STG.E.U8 desc[UR36][R8.64], R3 ;  /* 0x0000000308007986 */ /* 0x0001e2000c101124 */
[----:B------:R-:W-:Y:S01]  /*4770*/  IMAD.MOV.U32 R25, RZ, RZ, R23 ;  /* 0x000000ffff197224 */ /* 0x000fe200078e0017 */
[----:B------:R-:W-:Y:S06]  /*4780*/  BRA `(.L_x_22026) ;  /* 0x0000000800187947 */ /* 0x000fec0003800000 */
.L_x_22037:
        /* <DEDUP_REMOVED lines=20> */
.L_x_22036:
[----:B------:R-:W-:Y:S01]  /*48d0*/  LOP3.LUT R3, R3, 0xff, RZ, 0xc0, !PT ;  /* 0x000000ff03037812 */ /* 0x000fe200078ec0ff */
[----:B------:R-:W-:-:S03]  /*48e0*/  IMAD.MOV.U32 R25, RZ, RZ, R23 ;  /* 0x000000ffff197224 */ /* 0x000fc600078e0017 */
[----:B------:R-:W0:Y:S02]  /*48f0*/  I2F.U16 R0, R3 ;  /* 0x0000000300007306 */ /* 0x000e240000101000 */
[----:B0-----:R-:W-:-:S05]  /*4900*/  F2FP.BF16.F32.PACK_AB R0, RZ, R0 ;  /* 0x00000000ff00723e */ /* 0x001fca00000010ff */
[----:B------:R0:W-:Y:S01]  /*4910*/  STG.E.U16 desc[UR36][R8.64], R0 ;  /* 0x0000000008007986 */ /* 0x0001e2000c101524 */
[----:B------:R-:W-:Y:S05]  /*4920*/  BRA `(.L_x_22026) ;  /* 0x0000000400b07947 */ /* 0x000fea0003800000 */
.L_x_22033:
        /* <DEDUP_REMOVED lines=12> */
.L_x_22042:
        /* <DEDUP_REMOVED lines=13> */
.L_x_22045:
[----:B------:R-:W-:-:S04]  /*4ac0*/  SHF.R.U32.HI R0, RZ, 0x14, R3 ;  /* 0x00000014ff007819 */ /* 0x000fc80000011603 */
[----:B------:R-:W-:-:S04]  /*4ad0*/  LOP3.LUT R0, R0, 0x1, RZ, 0xc0, !PT ;  /* 0x0000000100007812 */ /* 0x000fc800078ec0ff */
[----:B------:R-:W-:-:S04]  /*4ae0*/  IADD3 R0, PT, PT, R3, 0x487ffff, R0 ;  /* 0x0487ffff03007810 */ /* 0x000fc80007ffe000 */
[----:B------:R-:W-:-:S04]  /*4af0*/  SHF.R.U32.HI R0, RZ, 0x14, R0 ;  /* 0x00000014ff007819 */ /* 0x000fc80000011600 */
[----:B------:R-:W-:-:S07]  /*4b00*/  LOP3.LUT R0, R0, 0xff, RZ, 0xc0, !PT ;  /* 0x000000ff00007812 */ /* 0x000fce00078ec0ff */
.L_x_22046:
[----:B------:R-:W-:-:S07]  /*4b10*/  PRMT R4, R0, 0x7610, R4 ;  /* 0x0000761000047816 */ /* 0x000fce0000000004 */
.L_x_22044:
[----:B------:R-:W-:Y:S05]  /*4b20*/  BSYNC.RECONVERGENT B0 ;  /* 0x0000000000007941 */ /* 0x000fea0003800200 */
.L_x_22043:
[----:B------:R0:W-:Y:S01]  /*4b30*/  STG.E.U8 desc[UR36][R8.64], R4 ;  /* 0x0000000408007986 */ /* 0x0001e2000c101124 */
[----:B------:R-:W-:Y:S01]  /*4b40*/  IMAD.MOV.U32 R25, RZ, RZ, R23 ;  /* 0x000000ffff197224 */ /* 0x000fe200078e0017 */
[----:B------:R-:W-:Y:S06]  /*4b50*/  BRA `(.L_x_22026) ;  /* 0x0000000400247947 */ /* 0x000fec0003800000 */
.L_x_22041:
        /* <DEDUP_REMOVED lines=13> */
.L_x_22049:
[----:B------:R-:W-:-:S04]  /*4c30*/  SHF.R.U32.HI R0, RZ, 0x15, R3 ;  /* 0x00000015ff007819 */ /* 0x000fc80000011603 */
[----:B------:R-:W-:-:S04]  /*4c40*/  LOP3.LUT R0, R0, 0x1, RZ, 0xc0, !PT ;  /* 0x0000000100007812 */ /* 0x000fc800078ec0ff */
[----:B------:R-:W-:-:S04]  /*4c50*/  IADD3 R0, PT, PT, R3, 0x88fffff, R0 ;  /* 0x088fffff03007810 */ /* 0x000fc80007ffe000 */
[----:B------:R-:W-:-:S04]  /*4c60*/  SHF.R.U32.HI R0, RZ, 0x15, R0 ;  /* 0x00000015ff007819 */ /* 0x000fc80000011600 */
[----:B------:R-:W-:-:S07]  /*4c70*/  LOP3.LUT R0, R0, 0xff, RZ, 0xc0, !PT ;  /* 0x000000ff00007812 */ /* 0x000fce00078ec0ff */
.L_x_22050:
[----:B------:R-:W-:-:S07]  /*4c80*/  PRMT R4, R0, 0x7610, R4 ;  /* 0x0000761000047816 */ /* 0x000fce0000000004 */
.L_x_22048:
[----:B------:R-:W-:Y:S05]  /*4c90*/  BSYNC.RECONVERGENT B0 ;  /* 0x0000000000007941 */ /* 0x000fea0003800200 */
.L_x_22047:
[----:B------:R0:W-:Y:S01]  /*4ca0*/  STG.E.U8 desc[UR36][R8.64], R4 ;  /* 0x0000000408007986 */ /* 0x0001e2000c101124 */
[----:B------:R-:W-:Y:S01]  /*4cb0*/  IMAD.MOV.U32 R25, RZ, RZ, R23 ;  /* 0x000000ffff197224 */ /* 0x000fe200078e0017 */
[----:B------:R-:W-:Y:S06]  /*4cc0*/  BRA `(.L_x_22026) ;  /* 0x0000000000c87947 */ /* 0x000fec0003800000 */
.L_x_22040:
[----:B------:R-:W-:-:S13]  /*4cd0*/  ISETP.NE.AND P0, PT, R0, 0x1c, PT ;  /* 0x0000001c0000780c */ /* 0x000fda0003f05270 */
[----:B------:R-:W-:Y:S05]  /*4ce0*/  @!P0 BRA `(.L_x_22051) ;  /* 0x0000000000b48947 */ /* 0x000fea0003800000 */
[----:B------:R-:W-:-:S13]  /*4cf0*/  ISETP.NE.AND P0, PT, R0, 0x1d, PT ;  /* 0x0000001d0000780c */ /* 0x000fda0003f05270 */
[----:B------:R-:W-:Y:S05]  /*4d00*/  @!P0 BRA `(.L_x_22052) ;  /* 0x0000000000988947 */ /* 0x000fea0003800000 */
[----:B------:R-:W-:-:S13]  /*4d10*/  ISETP.NE.AND P0, PT, R0, 0x2c, PT ;  /* 0x0000002c0000780c */ /* 0x000fda0003f05270 */
[----:B------:R-:W-:Y:S05]  /*4d20*/  @!P0 BRA `(.L_x_22053) ;  /* 0x0000000000488947 */ /* 0x000fea0003800000 */
.L_x_22025:
        /* <DEDUP_REMOVED lines=16> */
.L_x_22054:
[----:B------:R-:W-:Y:S01]  /*4e30*/  IMAD.MOV.U32 R25, RZ, RZ, R23 ;  /* 0x000000ffff197224 */ /* 0x000fe200078e0017 */
[----:B------:R-:W-:Y:S06]  /*4e40*/  BRA `(.L_x_22026) ;  /* 0x0000000000687947 */ /* 0x000fec0003800000 */
.L_x_22053:
        /* <DEDUP_REMOVED lines=18> */
.L_x_22052:
[----:B------:R-:W-:Y:S01]  /*4f70*/  LOP3.LUT R4, R3, 0xff, RZ, 0xc0, !PT ;  /* 0x000000ff03047812 */ /* 0x000fe200078ec0ff */
[----:B------:R-:W-:Y:S02]  /*4f80*/  IMAD.MOV.U32 R5, RZ, RZ, RZ ;  /* 0x000000ffff057224 */ /* 0x000fe400078e00ff */
[----:B------:R-:W-:-:S03]  /*4f90*/  IMAD.MOV.U32 R25, RZ, RZ, R23 ;  /* 0x000000ffff197224 */ /* 0x000fc600078e0017 */
[----:B------:R0:W-:Y:S01]  /*4fa0*/  STG.E.64 desc[UR36][R8.64], R4 ;  /* 0x0000000408007986 */ /* 0x0001e2000c101b24 */
[----:B------:R-:W-:Y:S05]  /*4fb0*/  BRA `(.L_x_22026) ;  /* 0x00000000000c7947 */ /* 0x000fea0003800000 */
.L_x_22051:
[----:B------:R-:W-:Y:S01]  /*4fc0*/  LOP3.LUT R3, R3, 0xff, RZ, 0xc0, !PT ;  /* 0x000000ff03037812 */ /* 0x000fe200078ec0ff */
[----:B------:R-:W-:-:S04]  /*4fd0*/  IMAD.MOV.U32 R25, RZ, RZ, R23 ;  /* 0x000000ffff197224 */ /* 0x000fc800078e0017 */
[----:B------:R0:W-:Y:S03]  /*4fe0*/  STG.E desc[UR36][R8.64], R3 ;  /* 0x0000000308007986 */ /* 0x0001e6000c101924 */
.L_x_22026:
[----:B------:R-:W-:Y:S05]  /*4ff0*/  BSYNC.RECONVERGENT B6 ;  /* 0x0000000000067941 */ /* 0x000fea0003800200 */
.L_x_22020:
        /* <DEDUP_REMOVED lines=24> */
.L_x_22060:
[----:B------:R0:W-:Y:S01]  /*5180*/  STG.E.U8 desc[UR36][R8.64], R22 ;  /* 0x0000001608007986 */ /* 0x0001e2000c101124 */
[----:B------:R-:W-:Y:S05]  /*5190*/  BRA `(.L_x_22062) ;  /* 0x0000000c004c7947 */ /* 0x000fea0003800000 */
.L_x_22059:
        /* <DEDUP_REMOVED lines=10> */
.L_x_22064:
[----:B------:R-:W-:-:S05]  /*5240*/  LOP3.LUT R3, R22, 0xff, RZ, 0xc0, !PT ;  /* 0x000000ff16037812 */ /* 0x000fca00078ec0ff */
[----:B------:R0:W-:Y:S01]  /*5250*/  STG.E desc[UR36][R8.64], R3 ;  /* 0x0000000308007986 */ /* 0x0001e2000c101924 */
[----:B------:R-:W-:Y:S05]  /*5260*/  BRA `(.L_x_22062) ;  /* 0x0000000c00187947 */ /* 0x000fea0003800000 */
.L_x_22063:
[----:B------:R-:W-:-:S05]  /*5270*/  LOP3.LUT R3, R22, 0xff, RZ, 0xc0, !PT ;  /* 0x000000ff16037812 */ /* 0x000fca00078ec0ff */
[----:B------:R0:W-:Y:S01]  /*5280*/  STG.E.U16 desc[UR36][R8.64], R3 ;  /* 0x0000000308007986 */ /* 0x0001e2000c101524 */
[----:B------:R-:W-:Y:S05]  /*5290*/  BRA `(.L_x_22062) ;  /* 0x0000000c000c7947 */ /* 0x000fea0003800000 */
.L_x_22058:
        /* <DEDUP_REMOVED lines=10> */
.L_x_22066:
[----:B------:R-:W-:-:S04]  /*5340*/  LOP3.LUT R22, R22, 0xff, RZ, 0xc0, !PT ;  /* 0x000000ff16167812 */ /* 0x000fc800078ec0ff */
[----:B------:R-:W0:Y:S02]  /*5350*/  I2F.U16 R0, R22 ;  /* 0x0000001600007306 */ /* 0x000e240000101000 */
[----:B0-----:R-:W-:-:S05]  /*5360*/  F2FP.F16.F32.PACK_AB R0, RZ, R0 ;  /* 0x00000000ff00723e */ /* 0x001fca00000000ff */
[----:B------:R0:W-:Y:S01]  /*5370*/  STG.E.U16 desc[UR36][R8.64], R0 ;  /* 0x0000000008007986 */ /* 0x0001e2000c101524 */
[----:B------:R-:W-:Y:S05]  /*5380*/  BRA `(.L_x_22062) ;  /* 0x0000000800d07947 */ /* 0x000fea0003800000 */
.L_x_22065:
        /* <DEDUP_REMOVED lines=11> */
.L_x_22068:
[----:B------:R-:W-:-:S06]  /*5440*/  LOP3.LUT R22, R22, 0xff, RZ, 0xc0, !PT ;  /* 0x000000ff16167812 */ /* 0x000fcc00078ec0ff */
[----:B------:R-:W0:Y:S02]  /*5450*/  I2F.U16 R22, R22 ;  /* 0x0000001600167306 */ /* 0x000e240000101000 */
[----:B0-----:R-:W-:-:S04]  /*5460*/  F2FP.F16.F32.PACK_AB R3, RZ, R22 ;  /* 0x00000016ff03723e */ /* 0x001fc800000000ff */
[----:B------:R-:W-:-:S05]  /*5470*/  PRMT R3, R3, 0x5410, RZ ;  /* 0x0000541003037816 */ /* 0x000fca00000000ff */
[----:B------:R0:W-:Y:S01]  /*5480*/  STG.E desc[UR36][R8.64], R3 ;  /* 0x0000000308007986 */ /* 0x0001e2000c101924 */
[----:B------:R-:W-:Y:S05]  /*5490*/  BRA `(.L_x_22062) ;  /* 0x00000008008c7947 */ /* 0x000fea0003800000 */
.L_x_22067:
[----:B------:R-:W-:-:S06]  /*54a0*/  LOP3.LUT R4, R22, 0xff, RZ, 0xc0, !PT ;  /* 0x000000ff16047812 */ /* 0x000fcc00078ec0ff */
[----:B------:R-:W0:Y:S02]  /*54b0*/  I2F.F64.U16 R4, R4 ;  /* 0x0000000400047312 */ /* 0x000e240000101800 */
[----:B0-----:R0:W-:Y:S01]  /*54c0*/  STG.E.64 desc[UR36][R8.64], R4 ;  /* 0x0000000408007986 */ /* 0x0011e2000c101b24 */
[----:B------:R-:W-:Y:S05]  /*54d0*/  BRA `(.L_x_22062) ;  /* 0x00000008007c7947 */ /* 0x000fea0003800000 */
.L_x_22057:
        /* <DEDUP_REMOVED lines=13> */
.L_x_22072:
        /* <DEDUP_REMOVED lines=17> */
.L_x_22075:
[----:B------:R-:W-:-:S07]  /*56c0*/  PRMT R4, R0, 0x7610, R4 ;  /* 0x0000761000047816 */ /* 0x000fce0000000004 */
.L_x_22074:
[----:B------:R-:W-:Y:S05]  /*56d0*/  BSYNC.RECONVERGENT B0 ;  /* 0x0000000000007941 */ /* 0x000fea0003800200 */
.L_x_22073:
[----:B------:R0:W-:Y:S01]  /*56e0*/  STG.E.U8 desc[UR36][R8.64], R4 ;  /* 0x0000000408007986 */ /* 0x0001e2000c101124 */
[----:B------:R-:W-:Y:S05]  /*56f0*/  BRA `(.L_x_22062) ;  /* 0x0000000400f47947 */ /* 0x000fea0003800000 */
.L_x_22071:
        /* <DEDUP_REMOVED lines=17> */
.L_x_22078:
[----:B------:R-:W-:-:S07]  /*5810*/  PRMT R4, R0, 0x7610, R4 ;  /* 0x0000761000047816 */ /* 0x000fce0000000004 */
.L_x_22077:
[----:B------:R-:W-:Y:S05]  /*5820*/  BSYNC.RECONVERGENT B0 ;  /* 0x0000000000007941 */ /* 0x000fea0003800200 */
.L_x_22076:
[----:B------:R0:W-:Y:S01]  /*5830*/  STG.E.U8 desc[UR36][R8.64], R4 ;  /* 0x0000000408007986 */ /* 0x0001e2000c101124 */
[----:B------:R-:W-:Y:S05]  /*5840*/  BRA `(.L_x_22062) ;  /* 0x0000000400a07947 */ /* 0x000fea0003800000 */
.L_x_22070:
        /* <DEDUP_REMOVED lines=22> */
.L_x_22080:
[----:B------:R-:W-:Y:S01]  /*59b0*/  LOP3.LUT R22, R22, 0xff, RZ, 0xc0, !PT ;  /* 0x000000ff16167812 */ /* 0x000fe200078ec0ff */
[----:B------:R-:W-:-:S05]  /*59c0*/  IMAD.MOV.U32 R23, RZ, RZ, RZ ;  /* 0x000000ffff177224 */ /* 0x000fca00078e00ff */
[----:B------:R0:W-:Y:S01]  /*59d0*/  STG.E.64 desc[UR36][R8.64], R22 ;  /* 0x0000001608007986 */ /* 0x0001e2000c101b24 */
[----:B------:R-:W-:Y:S05]  /*59e0*/  BRA `(.L_x_22062) ;  /* 0x0000000400387947 */ /* 0x000fea0003800000 */
.L_x_22079:
[----:B------:R-:W-:-:S05]  /*59f0*/  LOP3.LUT R3, R22, 0xff, RZ, 0xc0, !PT ;  /* 0x000000ff16037812 */ /* 0x000fca00078ec0ff */
[----:B------:R0:W-:Y:S01]  /*5a00*/  STG.E desc[UR36][R8.64], R3 ;  /* 0x0000000308007986 */ /* 0x0001e2000c101924 */
[----:B------:R-:W-:Y:S05]  /*5a10*/  BRA `(.L_x_22062) ;  /* 0x00000004002c7947 */ /* 0x000fea0003800000 */
.L_x_22069:
        /* <DEDUP_REMOVED lines=10> */
.L_x_22082:
[----:B------:R-:W-:Y:S02]  /*5ac0*/  LOP3.LUT R4, R22, 0xff, RZ, 0xc0, !PT ;  /* 0x000000ff16047812 */ /* 0x000fe400078ec0ff */
[----:B--234-:R-:W-:-:S04]  /*5ad0*/  CS2R R6, SRZ ;  /* 0x0000000000067805 */ /* 0x01cfc8000001ff00 */
[----:B------:R-:W0:Y:S02]  /*5ae0*/  I2F.F64.U16 R4, R4 ;  /* 0x0000000400047312 */ /* 0x000e240000101800 */
[----:B0-----:R0:W-:Y:S01]  /*5af0*/  STG.E.128 desc[UR36][R8.64], R4 ;  /* 0x0000000408007986 */ /* 0x0011e2000c101d24 */
[----:B------:R-:W-:Y:S05]  /*5b00*/  BRA `(.L_x_22062) ;  /* 0x0000000000f07947 */ /* 0x000fea0003800000 */
.L_x_22081:
[----:B------:R-:W-:-:S13]  /*5b10*/  ISETP.NE.AND P0, PT, R0, 0xf, PT ;  /* 0x0000000f0000780c */ /* 0x000fda0003f05270 */
[----:B------:R-:W-:Y:S05]  /*5b20*/  @!P0 BRA `(.L_x_22083) ;  /* 0x0000000000d88947 */ /* 0x000fea0003800000 */
[----:B------:R-:W-:-:S13]  /*5b30*/  ISETP.NE.AND P0, PT, R0, 0x17, PT ;  /* 0x000000170000780c */ /* 0x000fda0003f05270 */
[----:B------:R-:W-:Y:S05]  /*5b40*/  @!P0 BRA `(.L_x_22084) ;  /* 0x0000000000888947 */ /* 0x000fea0003800000 */
[----:B------:R-:W-:-:S13]  /*5b50*/  ISETP.NE.AND P0, PT, R0, 0x18, PT ;  /* 0x000000180000780c */ /* 0x000fda0003f05270 */
[----:B------:R-:W-:Y:S05]  /*5b60*/  @!P0 BRA `(.L_x_22085) ;  /* 0x0000000000448947 */ /* 0x000fea0003800000 */
.L_x_22061:
        /* <DEDUP_REMOVED lines=16> */
.L_x_22086:
[----:B------:R-:W-:Y:S05]  /*5c70*/  BRA `(.L_x_22062) ;  /* 0x0000000000947947 */ /* 0x000fea0003800000 */
.L_x_22085:
        /* <DEDUP_REMOVED lines=12> */
.L_x_22088:
[----:B------:R-:W-:Y:S05]  /*5d40*/  BSYNC.RECONVERGENT B0 ;  /* 0x0000000000007941 */ /* 0x000fea0003800200 */
.L_x_22087:
[----:B------:R0:W-:Y:S01]  /*5d50*/  STG.E.U8 desc[UR36][R8.64], R3 ;  /* 0x0000000308007986 */ /* 0x0001e2000c101124 */
[----:B------:R-:W-:Y:S05]  /*5d60*/  BRA `(.L_x_22062) ;  /* 0x0000000000587947 */ /* 0x000fea0003800000 */
.L_x_22084:
        /* <DEDUP_REMOVED lines=13> */
.L_x_22089:
[----:B------:R-:W-:Y:S01]  /*5e40*/  IMAD.MOV.U32 R3, RZ, RZ, 0x7f ;  /* 0x0000007fff037424 */ /* 0x000fe200078e00ff */
[----:B------:R-:W-:-:S04]  /*5e50*/  ISETP.GT.U32.AND P0, PT, R5, 0x7f800000, PT ;  /* 0x7f8000000500780c */ /* 0x000fc80003f04070 */
[----:B------:R-:W-:-:S05]  /*5e60*/  SEL R3, R3, 0x7c, P0 ;  /* 0x0000007c03037807 */ /* 0x000fca0000000000 */
[----:B------:R0:W-:Y:S01]  /*5e70*/  STG.E.U8 desc[UR36][R8.64], R3 ;  /* 0x0000000308007986 */ /* 0x0001e2000c101124 */
[----:B------:R-:W-:Y:S05]  /*5e80*/  BRA `(.L_x_22062) ;  /* 0x0000000000107947 */ /* 0x000fea0003800000 */
.L_x_22083:
[----:B------:R-:W-:-:S04]  /*5e90*/  LOP3.LUT R22, R22, 0xff, RZ, 0xc0, !PT ;  /* 0x000000ff16167812 */ /* 0x000fc800078ec0ff */
[----:B------:R-:W0:Y:S02]  /*5ea0*/  I2F.U16 R0, R22 ;  /* 0x0000001600007306 */ /* 0x000e240000101000 */
[----:B0-----:R-:W-:-:S05]  /*5eb0*/  F2FP.BF16.F32.PACK_AB R0, RZ, R0 ;  /* 0x00000000ff00723e */ /* 0x001fca00000010ff */
[----:B------:R0:W-:Y:S02]  /*5ec0*/  STG.E.U16 desc[UR36][R8.64], R0 ;  /* 0x0000000008007986 */ /* 0x0001e4000c101524 */
.L_x_22062:
[----:B------:R-:W-:Y:S05]  /*5ed0*/  BSYNC.RECONVERGENT B6 ;  /* 0x0000000000067941 */ /* 0x000fea0003800200 */
.L_x_22056:
[----:B------:R-:W-:-:S07]  /*5ee0*/  VIADD R25, R25, 0x80 ;  /* 0x0000008019197836 */ /* 0x000fce0000000000 */
.L_x_22019:
[----:B------:R-:W-:-:S13]  /*5ef0*/  ISETP.GE.AND P0, PT, R25, R16, PT ;  /* 0x000000101900720c */ /* 0x000fda0003f06270 */
[----:B------:R-:W-:Y:S05]  /*5f00*/  @P0 BREAK.RELIABLE B7 ;  /* 0x0000000000070942 */ /* 0x000fea0003800100 */
[----:B------:R-:W-:Y:S05]  /*5f10*/  @P0 BRA `(.L_x_22055) ;  /* 0x0000000c00b40947 */ /* 0x000fea0003800000 */
[----:B------:R-:W-:Y:S05]  /*5f20*/  BSYNC.RELIABLE B7 ;  /* 0x0000000000077941 */ /* 0x000fea0003800100 */
.L_x_22018:
        /* <DEDUP_REMOVED lines=21> */
.L_x_22094:
[----:B------:R0:W-:Y:S01]  /*6080*/  STG.E.U8 desc[UR36][R8.64], R17 ;  /* 0x0000001108007986 */ /* 0x0001e2000c101124 */
[----:B------:R-:W-:Y:S05]  /*6090*/  BRA `(.L_x_22096) ;  /* 0x0000000c004c7947 */ /* 0x000fea0003800000 */
.L_x_22093:
        /* <DEDUP_REMOVED lines=10> */
.L_x_22098:
[----:B------:R-:W-:-:S05]  /*6140*/  LOP3.LUT R17, R17, 0xff, RZ, 0xc0, !PT ;  /* 0x000000ff11117812 */ /* 0x000fca00078ec0ff */
[----:B------:R0:W-:Y:S01]  /*6150*/  STG.E desc[UR36][R8.64], R17 ;  /* 0x0000001108007986 */ /* 0x0001e2000c101924 */
[----:B------:R-:W-:Y:S05]  /*6160*/  BRA `(.L_x_22096) ;  /* 0x0000000c00187947 */ /* 0x000fea0003800000 */
.L_x_22097:
[----:B------:R-:W-:-:S05]  /*6170*/  LOP3.LUT R17, R17, 0xff, RZ, 0xc0, !PT ;  /* 0x000000ff11117812 */ /* 0x000fca00078ec0ff */
[----:B------:R0:W-:Y:S01]  /*6180*/  STG.E.U16 desc[UR36][R8.64], R17 ;  /* 0x0000001108007986 */ /* 0x0001e2000c101524 */
[----:B------:R-:W-:Y:S05]  /*6190*/  BRA `(.L_x_22096) ;  /* 0x0000000c000c7947 */ /* 0x000fea0003800000 */
.L_x_22092:
        /* <DEDUP_REMOVED lines=10> */
.L_x_22100:
[----:B------:R-:W-:-:S04]  /*6240*/  LOP3.LUT R17, R17, 0xff, RZ, 0xc0, !PT ;  /* 0x000000ff11117812 */ /* 0x000fc800078ec0ff */
[----:B------:R-:W0:Y:S02]  /*6250*/  I2F.U16 R0, R17 ;  /* 0x0000001100007306 */ /* 0x000e240000101000 */
[----:B0-----:R-:W-:-:S05]  /*6260*/  F2FP.F16.F32.PACK_AB R0, RZ, R0 ;  /* 0x00000000ff00723e */ /* 0x001fca00000000ff */
[----:B------:R0:W-:Y:S01]  /*6270*/  STG.E.U16 desc[UR36][R8.64], R0 ;  /* 0x0000000008007986 */ /* 0x0001e2000c101524 */
[----:B------:R-:W-:Y:S05]  /*6280*/  BRA `(.L_x_22096) ;  /* 0x0000000800d07947 */ /* 0x000fea0003800000 */
.L_x_22099:
        /* <DEDUP_REMOVED lines=11> */
.L_x_22102:
[----:B------:R-:W-:-:S06]  /*6340*/  LOP3.LUT R17, R17, 0xff, RZ, 0xc0, !PT ;  /* 0x000000ff11117812 */ /* 0x000fcc00078ec0ff */
[----:B------:R-:W0:Y:S02]  /*6350*/  I2F.U16 R17, R17 ;  /* 0x0000001100117306 */ /* 0x000e240000101000 */
[----:B0-----:R-:W-:-:S04]  /*6360*/  F2FP.F16.F32.PACK_AB R3, RZ, R17 ;  /* 0x00000011ff03723e */ /* 0x001fc800000000ff */
[----:B------:R-:W-:-:S05]  /*6370*/  PRMT R3, R3, 0x5410, RZ ;  /* 0x0000541003037816 */ /* 0x000fca00000000ff */
[----:B------:R0:W-:Y:S01]  /*6380*/  STG.E desc[UR36][R8.64], R3 ;  /* 0x0000000308007986 */ /* 0x0001e2000c101924 */
[----:B------:R-:W-:Y:S05]  /*6390*/  BRA `(.L_x_22096) ;  /* 0x00000008008c7947 */ /* 0x000fea0003800000 */
.L_x_22101:
[----:B------:R-:W-:-:S06]  /*63a0*/  LOP3.LUT R4, R17, 0xff, RZ, 0xc0, !PT ;  /* 0x000000ff11047812 */ /* 0x000fcc00078ec0ff */
[----:B------:R-:W0:Y:S02]  /*63b0*/  I2F.F64.U16 R4, R4 ;  /* 0x0000000400047312 */ /* 0x000e240000101800 */
[----:B0-----:R0:W-:Y:S01]  /*63c0*/  STG.E.64 desc[UR36][R8.64], R4 ;  /* 0x0000000408007986 */ /* 0x0011e2000c101b24 */
[----:B------:R-:W-:Y:S05]  /*63d0*/  BRA `(.L_x_22096) ;  /* 0x00000008007c7947 */ /* 0x000fea0003800000 */
.L_x_22091:
        /* <DEDUP_REMOVED lines=13> */
.L_x_22106:
        /* <DEDUP_REMOVED lines=17> */
.L_x_22109:
[----:B------:R-:W-:-:S07]  /*65c0*/  PRMT R4, R0, 0x7610, R4 ;  /* 0x0000761000047816 */ /* 0x000fce0000000004 */
.L_x_22108:
[----:B------:R-:W-:Y:S05]  /*65d0*/  BSYNC.RECONVERGENT B0 ;  /* 0x0000000000007941 */ /* 0x000fea0003800200 */
.L_x_22107:
[----:B------:R0:W-:Y:S01]  /*65e0*/  STG.E.U8 desc[UR36][R8.64], R4 ;  /* 0x0000000408007986 */ /* 0x0001e2000c101124 */
[----:B------:R-:W-:Y:S05]  /*65f0*/  BRA `(.L_x_22096) ;  /* 0x0000000400f47947 */ /* 0x000fea0003800000 */
.L_x_22105:
        /* <DEDUP_REMOVED lines=17> */
.L_x_22112:
[----:B------:R-:W-:-:S07]  /*6710*/  PRMT R4, R0, 0x7610, R4 ;  /* 0x0000761000047816 */ /* 0x000fce0000000004 */
.L_x_22111:
[----:B------:R-:W-:Y:S05]  /*6720*/  BSYNC.RECONVERGENT B0 ;  /* 0x0000000000007941 */ /* 0x000fea0003800200 */
.L_x_22110:
[----:B------:R0:W-:Y:S01]  /*6730*/  STG.E.U8 desc[UR36][R8.64], R4 ;  /* 0x0000000408007986 */ /* 0x0001e2000c101124 */
[----:B------:R-:W-:Y:S05]  /*6740*/  BRA `(.L_x_22096) ;  /* 0x0000000400a07947 */ /* 0x000fea0003800000 */
.L_x_22104:
        /* <DEDUP_REMOVED lines=22> */
.L_x_22114:
[----:B------:R-:W-:Y:S01]  /*68b0*/  LOP3.LUT R4, R17, 0xff, RZ, 0xc0, !PT ;  /* 0x000000ff11047812 */ /* 0x000fe200078ec0ff */
[----:B------:R-:W-:-:S05]  /*68c0*/  IMAD.MOV.U32 R5, RZ, RZ, RZ ;  /* 0x000000ffff057224 */ /* 0x000fca00078e00ff */
[----:B------:R0:W-:Y:S01]  /*68d0*/  STG.E.64 desc[UR36][R8.64], R4 ;  /* 0x0000000408007986 */ /* 0x0001e2000c101b24 */
[----:B------:R-:W-:Y:S05]  /*68e0*/  BRA `(.L_x_22096) ;  /* 0x0000000400387947 */ /* 0x000fea0003800000 */
.L_x_22113:
[----:B------:R-:W-:-:S05]  /*68f0*/  LOP3.LUT R17, R17, 0xff, RZ, 0xc0, !PT ;  /* 0x000000ff11117812 */ /* 0x000fca00078ec0ff */
[----:B------:R0:W-:Y:S01]  /*6900*/  STG.E desc[UR36][R8.64], R17 ;  /* 0x0000001108007986 */ /* 0x0001e2000c101924 */
[----:B------:R-:W-:Y:S05]  /*6910*/  BRA `(.L_x_22096) ;  /* 0x00000004002c7947 */ /* 0x000fea0003800000 */
.L_x_22103:
        /* <DEDUP_REMOVED lines=10> */
.L_x_22116:
[----:B------:R-:W-:Y:S02]  /*69c0*/  LOP3.LUT R4, R17, 0xff, RZ, 0xc0, !PT ;  /* 0x000000ff11047812 */ /* 0x000fe400078ec0ff */
[----:B--234-:R-:W-:-:S04]  /*69d0*/  CS2R R6, SRZ ;  /* 0x0000000000067805 */ /* 0x01cfc8000001ff00 */
[----:B------:R-:W0:Y:S02]  /*69e0*/  I2F.F64.U16 R4, R4 ;  /* 0x0000000400047312 */ /* 0x000e240000101800 */
[----:B0-----:R0:W-:Y:S01]  /*69f0*/  STG.E.128 desc[UR36][R8.64], R4 ;  /* 0x0000000408007986 */ /* 0x0011e2000c101d24 */
[----:B------:R-:W-:Y:S05]  /*6a00*/  BRA `(.L_x_22096) ;  /* 0x0000000000f07947 */ /* 0x000fea0003800000 */
.L_x_22115:
[----:B------:R-:W-:-:S13]  /*6a10*/  ISETP.NE.AND P0, PT, R0, 0xf, PT ;  /* 0x0000000f0000780c */ /* 0x000fda0003f05270 */
[----:B------:R-:W-:Y:S05]  /*6a20*/  @!P0 BRA `(.L_x_22117) ;  /* 0x0000000000d88947 */ /* 0x000fea0003800000 */
[----:B------:R-:W-:-:S13]  /*6a30*/  ISETP.NE.AND P0, PT, R0, 0x17, PT ;  /* 0x000000170000780c */ /* 0x000fda0003f05270 */
[----:B------:R-:W-:Y:S05]  /*6a40*/  @!P0 BRA `(.L_x_22118) ;  /* 0x0000000000888947 */ /* 0x000fea0003800000 */
[----:B------:R-:W-:-:S13]  /*6a50*/  ISETP.NE.AND P0, PT, R0, 0x18, PT ;  /* 0x000000180000780c */ /* 0x000fda0003f05270 */
[----:B------:R-:W-:Y:S05]  /*6a60*/  @!P0 BRA `(.L_x_22119) ;  /* 0x0000000000448947 */ /* 0x000fea0003800000 */
.L_x_22095:
        /* <DEDUP_REMOVED lines=16> */
.L_x_22120:
[----:B------:R-:W-:Y:S05]  /*6b70*/  BRA `(.L_x_22096) ;  /* 0x0000000000947947 */ /* 0x000fea0003800000 */
.L_x_22119:
        /* <DEDUP_REMOVED lines=12> */
.L_x_22122:
[----:B------:R-:W-:Y:S05]  /*6c40*/  BSYNC.RECONVERGENT B0 ;  /* 0x0000000000007941 */ /* 0x000fea0003800200 */
.L_x_22121:
[----:B------:R0:W-:Y:S01]  /*6c50*/  STG.E.U8 desc[UR36][R8.64], R3 ;  /* 0x0000000308007986 */ /* 0x0001e2000c101124 */
[----:B------:R-:W-:Y:S05]  /*6c60*/  BRA `(.L_x_22096) ;  /* 0x0000000000587947 */ /* 0x000fea0003800000 */
.L_x_22118:
        /* <DEDUP_REMOVED lines=13> */
.L_x_22123:
[----:B------:R-:W-:Y:S01]  /*6d40*/  IMAD.MOV.U32 R3, RZ, RZ, 0x7f ;  /* 0x0000007fff037424 */ /* 0x000fe200078e00ff */
[----:B------:R-:W-:-:S04]  /*6d50*/  ISETP.GT.U32.AND P0, PT, R17, 0x7f800000, PT ;  /* 0x7f8000001100780c */ /* 0x000fc80003f04070 */
[----:B------:R-:W-:-:S05]  /*6d60*/  SEL R3, R3, 0x7c, P0 ;  /* 0x0000007c03037807 */ /* 0x000fca0000000000 */
[----:B------:R0:W-:Y:S01]  /*6d70*/  STG.E.U8 desc[UR36][R8.64], R3 ;  /* 0x0000000308007986 */ /* 0x0001e2000c101124 */
[----:B------:R-:W-:Y:S05]  /*6d80*/  BRA `(.L_x_22096) ;  /* 0x0000000000107947 */ /* 0x000fea0003800000 */
.L_x_22117:
[----:B------:R-:W-:-:S04]  /*6d90*/  LOP3.LUT R17, R17, 0xff, RZ, 0xc0, !PT ;  /* 0x000000ff11117812 */ /* 0x000fc800078ec0ff */
[----:B------:R-:W0:Y:S02]  /*6da0*/  I2F.U16 R0, R17 ;  /* 0x0000001100007306 */ /* 0x000e240000101000 */
[----:B0-----:R-:W-:-:S05]  /*6db0*/  F2FP.BF16.F32.PACK_AB R0, RZ, R0 ;  /* 0x00000000ff00723e */ /* 0x001fca00000010ff */
[----:B------:R0:W-:Y:S02]  /*6dc0*/  STG.E.U16 desc[UR36][R8.64], R0 ;  /* 0x0000000008007986 */ /* 0x0001e4000c101524 */
.L_x_22096:
[----:B------:R-:W-:Y:S05]  /*6dd0*/  BSYNC.RECONVERGENT B6 ;  /* 0x0000000000067941 */ /* 0x000fea0003800200 */
.L_x_22090:
[----:B------:R-:W-:-:S07]  /*6de0*/  VIADD R25, R25, 0x80 ;  /* 0x0000008019197836 */ /* 0x000fce0000000000 */
.L_x_22055:
[----:B------:R-:W-:Y:S05]  /*6df0*/  BSYNC.RECONVERGENT B8 ;  /* 0x0000000000087941 */ /* 0x000fea0003800200 */
.L_x_22017:
        /* <DEDUP_REMOVED lines=21> */
.L_x_22127:
[----:B------:R-:W-:Y:S01]  /*6f50*/  STG.E.U8 desc[UR36][R2.64], R18 ;  /* 0x0000001202007986 */ /* 0x000fe2000c101124 */
[----:B------:R-:W-:Y:S05]  /*6f60*/  EXIT ;  /* 0x000000000000794d */ /* 0x000fea0003800000 */
.L_x_22126:
        /* <DEDUP_REMOVED lines=10> */
.L_x_22130:
[----:B------:R-:W-:-:S05]  /*7010*/  LOP3.LUT R5, R18, 0xff, RZ, 0xc0, !PT ;  /* 0x000000ff12057812 */ /* 0x000fca00078ec0ff */
[----:B------:R-:W-:Y:S01]  /*7020*/  STG.E desc[UR36][R2.64], R5 ;  /* 0x0000000502007986 */ /* 0x000fe2000c101924 */
[----:B------:R-:W-:Y:S05]  /*7030*/  EXIT ;  /* 0x000000000000794d */ /* 0x000fea0003800000 */
.L_x_22129:
[----:B------:R-:W-:-:S05]  /*7040*/  LOP3.LUT R5, R18, 0xff, RZ, 0xc0, !PT ;  /* 0x000000ff12057812 */ /* 0x000fca00078ec0ff */
[----:B------:R-:W-:Y:S01]  /*7050*/  STG.E.U16 desc[UR36][R2.64], R5 ;  /* 0x0000000502007986 */ /* 0x000fe2000c101524 */
[----:B------:R-:W-:Y:S05]  /*7060*/  EXIT ;  /* 0x000000000000794d */ /* 0x000fea0003800000 */
.L_x_22125:
        /* <DEDUP_REMOVED lines=10> */
.L_x_22132:
[----:B------:R-:W-:-:S04]  /*7110*/  LOP3.LUT R18, R18, 0xff, RZ, 0xc0, !PT ;  /* 0x000000ff12127812 */ /* 0x000fc800078ec0ff */
[----:B------:R-:W0:Y:S02]  /*7120*/  I2F.U16 R0, R18 ;  /* 0x0000001200007306 */ /* 0x000e240000101000 */
[----:B0-----:R-:W-:-:S05]  /*7130*/  F2FP.F16.F32.PACK_AB R0, RZ, R0 ;  /* 0x00000000ff00723e */ /* 0x001fca00000000ff */
[----:B------:R-:W-:Y:S01]  /*7140*/  STG.E.U16 desc[UR36][R2.64], R0 ;  /* 0x0000000002007986 */ /* 0x000fe2000c101524 */
[----:B------:R-:W-:Y:S05]  /*7150*/  EXIT ;  /* 0x000000000000794d */ /* 0x000fea0003800000 */
.L_x_22131:
        /* <DEDUP_REMOVED lines=11> */
.L_x_22134:
[----:B------:R-:W-:-:S06]  /*7210*/  LOP3.LUT R18, R18, 0xff, RZ, 0xc0, !PT ;  /* 0x000000ff12127812 */ /* 0x000fcc00078ec0ff */
[----:B------:R-:W0:Y:S02]  /*7220*/  I2F.U16 R18, R18 ;  /* 0x0000001200127306 */ /* 0x000e240000101000 */
[----:B0-----:R-:W-:-:S04]  /*7230*/  F2FP.F16.F32.PACK_AB R5, RZ, R18 ;  /* 0x00000012ff05723e */ /* 0x001fc800000000ff */
[----:B------:R-:W-:-:S05]  /*7240*/  PRMT R5, R5, 0x5410, RZ ;  /* 0x0000541005057816 */ /* 0x000fca00000000ff */
[----:B------:R-:W-:Y:S01]  /*7250*/  STG.E desc[UR36][R2.64], R5 ;  /* 0x0000000502007986 */ /* 0x000fe2000c101924 */
[----:B------:R-:W-:Y:S05]  /*7260*/  EXIT ;  /* 0x000000000000794d */ /* 0x000fea0003800000 */
.L_x_22133:
[----:B------:R-:W-:-:S06]  /*7270*/  LOP3.LUT R4, R18, 0xff, RZ, 0xc0, !PT ;  /* 0x000000ff12047812 */ /* 0x000fcc00078ec0ff */
[----:B------:R-:W0:Y:S02]  /*7280*/  I2F.F64.U16 R4, R4 ;  /* 0x0000000400047312 */ /* 0x000e240000101800 */
[----:B0-----:R-:W-:Y:S01]  /*7290*/  STG.E.64 desc[UR36][R2.64], R4 ;  /* 0x0000000402007986 */ /* 0x001fe2000c101b24 */
[----:B------:R-:W-:Y:S05]  /*72a0*/  EXIT ;  /* 0x000000000000794d */ /* 0x000fea0003800000 */
.L_x_22124:
        /* <DEDUP_REMOVED lines=13> */
.L_x_22138:
        /* <DEDUP_REMOVED lines=18> */
.L_x_22140:
[----:B------:R-:W-:Y:S05]  /*74a0*/  BSYNC.RECONVERGENT B0 ;  /* 0x0000000000007941 */ /* 0x000fea0003800200 */
.L_x_22139:
[----:B------:R-:W-:Y:S01]  /*74b0*/  STG.E.U8 desc[UR36][R2.64], R0 ;  /* 0x0000000002007986 */ /* 0x000fe2000c101124 */
[----:B------:R-:W-:Y:S05]  /*74c0*/  EXIT ;  /* 0x000000000000794d */ /* 0x000fea0003800000 */
.L_x_22137:
        /* <DEDUP_REMOVED lines=18> */
.L_x_22142:
[----:B------:R-:W-:Y:S05]  /*75f0*/  BSYNC.RECONVERGENT B0 ;  /* 0x0000000000007941 */ /* 0x000fea0003800200 */
.L_x_22141:
[----:B------:R-:W-:Y:S01]  /*7600*/  STG.E.U8 desc[UR36][R2.64], R0 ;  /* 0x0000000002007986 */ /* 0x000fe2000c101124 */
[----:B------:R-:W-:Y:S05]  /*7610*/  EXIT ;  /* 0x000000000000794d */ /* 0x000fea0003800000 */
.L_x_22136:
        /* <DEDUP_REMOVED lines=22> */
.L_x_22144:
[----:B------:R-:W-:Y:S01]  /*7780*/  LOP3.LUT R18, R18, 0xff, RZ, 0xc0, !PT ;  /* 0x000000ff12127812 */ /* 0x000fe200078ec0ff */
[----:B------:R-:W-:-:S05]  /*7790*/  IMAD.MOV.U32 R19, RZ, RZ, RZ ;  /* 0x000000ffff137224 */ /* 0x000fca00078e00ff */
[----:B------:R-:W-:Y:S01]  /*77a0*/  STG.E.64 desc[UR36][R2.64], R18 ;  /* 0x0000001202007986 */ /* 0x000fe2000c101b24 */
[----:B------:R-:W-:Y:S05]  /*77b0*/  EXIT ;  /* 0x000000000000794d */ /* 0x000fea0003800000 */
.L_x_22143:
[----:B------:R-:W-:-:S05]  /*77c0*/  LOP3.LUT R5, R18, 0xff, RZ, 0xc0, !PT ;  /* 0x000000ff12057812 */ /* 0x000fca00078ec0ff */
[----:B------:R-:W-:Y:S01]  /*77d0*/  STG.E desc[UR36][R2.64], R5 ;  /* 0x0000000502007986 */ /* 0x000fe2000c101924 */
[----:B------:R-:W-:Y:S05]  /*77e0*/  EXIT ;  /* 0x000000000000794d */ /* 0x000fea0003800000 */
.L_x_22135:
        /* <DEDUP_REMOVED lines=10> */
.L_x_22146:
[----:B------:R-:W-:Y:S02]  /*7890*/  LOP3.LUT R4, R18, 0xff, RZ, 0xc0, !PT ;  /* 0x000000ff12047812 */ /* 0x000fe400078ec0ff */
[----:B--234-:R-:W-:-:S04]  /*78a0*/  CS2R R6, SRZ ;  /* 0x0000000000067805 */ /* 0x01cfc8000001ff00 */
[----:B------:R-:W0:Y:S02]  /*78b0*/  I2F.F64.U16 R4, R4 ;  /* 0x0000000400047312 */ /* 0x000e240000101800 */
[----:B0-----:R-:W-:Y:S01]  /*78c0*/  STG.E.128 desc[UR36][R2.64], R4 ;  /* 0x0000000402007986 */ /* 0x001fe2000c101d24 */
[----:B------:R-:W-:Y:S05]  /*78d0*/  EXIT ;  /* 0x000000000000794d */ /* 0x000fea0003800000 */
.L_x_22145:
[----:B------:R-:W-:-:S13]  /*78e0*/  ISETP.NE.AND P0, PT, R0, 0xf, PT ;  /* 0x0000000f0000780c */ /* 0x000fda0003f05270 */
[----:B------:R-:W-:Y:S05]  /*78f0*/  @!P0 BRA `(.L_x_22147) ;  /* 0x0000000000dc8947 */ /* 0x000fea0003800000 */
[----:B------:R-:W-:-:S13]  /*7900*/  ISETP.NE.AND P0, PT, R0, 0x17, PT ;  /* 0x000000170000780c */ /* 0x000fda0003f05270 */
[----:B------:R-:W-:Y:S05]  /*7910*/  @!P0 BRA `(.L_x_22148) ;  /* 0x0000000000888947 */ /* 0x000fea0003800000 */
[----:B------:R-:W-:-:S13]  /*7920*/  ISETP.NE.AND P0, PT, R0, 0x18, PT ;  /* 0x000000180000780c */ /* 0x000fda0003f05270 */
[----:B------:R-:W-:Y:S05]  /*7930*/  @!P0 BRA `(.L_x_22149) ;  /* 0x0000000000448947 */ /* 0x000fea0003800000 */
.L_x_22128:
        /* <DEDUP_REMOVED lines=16> */
.L_x_22150:
[----:B------:R-:W-:Y:S05]  /*7a40*/  EXIT ;  /* 0x000000000000794d */ /* 0x000fea0003800000 */
.L_x_22149:
        /* <DEDUP_REMOVED lines=12> */
.L_x_22152:
[----:B------:R-:W-:Y:S05]  /*7b10*/  BSYNC.RECONVERGENT B0 ;  /* 0x0000000000007941 */ /* 0x000fea0003800200 */
.L_x_22151:
[----:B------:R-:W-:Y:S01]  /*7b20*/  STG.E.U8 desc[UR36][R2.64], R5 ;  /* 0x0000000502007986 */ /* 0x000fe2000c101124 */
[----:B------:R-:W-:Y:S05]  /*7b30*/  EXIT ;  /* 0x000000000000794d */ /* 0x000fea0003800000 */
.L_x_22148:
        /* <DEDUP_REMOVED lines=14> */
.L_x_22153:
[----:B------:R-:W-:Y:S01]  /*7c20*/  IMAD.MOV.U32 R5, RZ, RZ, 0x7f ;  /* 0x0000007fff057424 */ /* 0x000fe200078e00ff */
[----:B------:R-:W-:-:S04]  /*7c30*/  ISETP.GT.U32.AND P0, PT, R7, 0x7f800000, PT ;  /* 0x7f8000000700780c */ /* 0x000fc80003f04070 */
[----:B------:R-:W-:-:S05]  /*7c40*/  SEL R5, R5, 0x7c, P0 ;  /* 0x0000007c05057807 */ /* 0x000fca0000000000 */
[----:B------:R-:W-:Y:S01]  /*7c50*/  STG.E.U8 desc[UR36][R2.64], R5 ;  /* 0x0000000502007986 */ /* 0x000fe2000c101124 */
[----:B------:R-:W-:Y:S05]  /*7c60*/  EXIT ;  /* 0x000000000000794d */ /* 0x000fea0003800000 */
.L_x_22147:
[----:B------:R-:W-:-:S04]  /*7c70*/  LOP3.LUT R18, R18, 0xff, RZ, 0xc0, !PT ;  /* 0x000000ff12127812 */ /* 0x000fc800078ec0ff */
[----:B------:R-:W0:Y:S02]  /*7c80*/  I2F.U16 R0, R18 ;  /* 0x0000001200007306 */ /* 0x000e240000101000 */
[----:B0-----:R-:W-:-:S05]  /*7c90*/  F2FP.BF16.F32.PACK_AB R0, RZ, R0 ;  /* 0x00000000ff00723e */ /* 0x001fca00000010ff */
[----:B------:R-:W-:Y:S01]  /*7ca0*/  STG.E.U16 desc[UR36][R2.64], R0 ;  /* 0x0000000002007986 */ /* 0x000fe2000c101524 */
[----:B------:R-:W-:Y:S05]  /*7cb0*/  EXIT ;  /* 0x000000000000794d */ /* 0x000fea0003800000 */
        .weak           $__internal_67_$__cuda_sm20_div_u16
        .type           $__internal_67_$__cuda_sm20_div_u16,@function
        .size           $__internal_67_$__cuda_sm20_div_u16,(.L_x_22306 - $__internal_67_$__cuda_sm20_div_u16)
$__internal_67_$__cuda_sm20_div_u16:
        /* <DEDUP_REMOVED lines=18> */
[----:B------:R-:W-:Y:S06]  /*7de0*/  RET.REL.NODEC R4 `(_ZN2at6native27unrolled_elementwise_kernelINS0_13AUnaryFunctorIhhhZZZNS0_15binary_internal21div_trunc_kernel_cudaERNS_18TensorIteratorBaseEENKUlvE_clEvENKUlvE_clEvEUlhhE_EESt5arrayIPcLm2EELi4E23TrivialOffsetCalculatorILi1EjESE_NS0_6memory12LoadWithCastILi1EEENSF_13StoreWithCastILi1EEEEEviT_T0_T2_T3_T4_T5_) ;  /* 0xffffff8004847950 */ /* 0x000fec0003c3ffff */
.L_x_22154:
        /* <DEDUP_REMOVED lines=9> */
.L_x_22306:


//--------------------- .text._ZN2at6native18elementwise_kernelILi128ELi4EZNS0_22gpu_kernel_impl_nocastINS0_13AUnaryFunctorIhhhZZZNS0_15binary_internal21div_trunc_kernel_cudaERNS_18TensorIteratorBaseEENKUlvE_clEvENKUlvE_clEvEUlhhE_EEEEvS6_RKT_EUliE_EEviT1_ --------------------------
	.section	.text._ZN2at6native18elementwise_kernelILi128ELi4EZNS0_22gpu_kernel_impl_nocastINS0_13AUnaryFunctorIhhhZZZNS0_15binary_internal21div_trunc_kernel_cudaERNS_18TensorIteratorBaseEENKUlvE_clEvENKUlvE_clEvEUlhhE_EEEEvS6_RKT_EUliE_EEviT1_,"ax",@progbits
	.align	128
        .global         _ZN2at6native18elementwise_kernelILi128ELi4EZNS0_22gpu_kernel_impl_nocastINS0_13AUnaryFunctorIhhhZZZNS0_15binary_internal21div_trunc_kernel_cudaERNS_18TensorIteratorBaseEENKUlvE_clEvENKUlvE_clEvEUlhhE_EEEEvS6_RKT_EUliE_EEviT1_
        .type           _ZN2at6native18elementwise_kernelILi128ELi4EZNS0_22gpu_kernel_impl_nocastINS0_13AUnaryFunctorIhhhZZZNS0_15binary_internal21div_trunc_kernel_cudaERNS_18TensorIteratorBaseEENKUlvE_clEvENKUlvE_clEvEUlhhE_EEEEvS6_RKT_EUliE_EEviT1_,@function
        .size           _ZN2at6native18elementwise_kernelILi128ELi4EZNS0_22gpu_kernel_impl_nocastINS0_13AUnaryFunctorIhhhZZZNS0_15binary_internal21div_trunc_kernel_cudaERNS_18TensorIteratorBaseEENKUlvE_clEvENKUlvE_clEvEUlhhE_EEEEvS6_RKT_EUliE_EEviT1_,(.L_x_22307 - _ZN2at6native18elementwise_kernelILi128ELi4EZNS0_22gpu_kernel_impl_nocastINS0_13AUnaryFunctorIhhhZZZNS0_15binary_internal21div_trunc_kernel_cudaERNS_18TensorIteratorBaseEENKUlvE_clEvENKUlvE_clEvEUlhhE_EEEEvS6_RKT_EUliE_EEviT1_)
        .other          _ZN2at6native18elementwise_kernelILi128ELi4EZNS0_22gpu_kernel_impl_nocastINS0_13AUnaryFunctorIhhhZZZNS0_15binary_internal21div_trunc_kernel_cudaERNS_18TensorIteratorBaseEENKUlvE_clEvENKUlvE_clEvEUlhhE_EEEEvS6_RKT_EUliE_EEviT1_,@"STO_CUDA_ENTRY STV_DEFAULT"
_ZN2at6native18elementwise_kernelILi128ELi4EZNS0_22gpu_kernel_impl_nocastINS0_13AUnaryFunctorIhhhZZZNS0_15binary_internal21div_trunc_kernel_cudaERNS_18TensorIteratorBaseEENKUlvE_clEvENKUlvE_clEvEUlhhE_EEEEvS6_RKT_EUliE_EEviT1_:
.text._ZN2at6native18elementwise_kernelILi128ELi4EZNS0_22gpu_kernel_impl_nocastINS0_13AUnaryFunctorIhhhZZZNS0_15binary_internal21div_trunc_kernel_cudaERNS_18TensorIteratorBaseEENKUlvE_clEvENKUlvE_clEvEUlhhE_EEEEvS6_RKT_EUliE_EEviT1_:
        /* <DEDUP_REMOVED lines=18> */
[----:B0----5:R-:W-:Y:S05]  /*0120*/  CALL.REL.NOINC `($__internal_68_$__cuda_sm20_div_u16) ;  /* 0x0000005000487944 */ /* 0x021fea0003c00000 */
[----:B------:R-:W0:Y:S01]  /*0130*/  LDC.64 R4, c[0x0][0x580] ;  /* 0x00016000ff047b82 */ /* 0x000e220000000a00 */
[----:B------:R-:W-:Y:S01]  /*0140*/  IADD3 R3, PT, PT, R3, 0x80, RZ ;  /* 0x0000008003037810 */ /* 0x000fe20007ffe0ff */
[----:B0-----:R0:W-:Y:S06]  /*0150*/  STG.E.U8 desc[UR6][R4.64], R11 ;  /* 0x0000000b04007986 */ /* 0x0011ec000c101106 */
.L_x_22157:
[----:B------:R-:W-:Y:S05]  /*0160*/  BSYNC.RECONVERGENT B0 ;  /* 0x0000000000007941 */ /* 0x000fea0003800200 */
.L_x_22156:
        /* <DEDUP_REMOVED lines=8> */
[----:B0----5:R-:W-:Y:S05]  /*01f0*/  CALL.REL.NOINC `($__internal_68_$__cuda_sm20_div_u16) ;  /* 0x0000005000147944 */ /* 0x021fea0003c00000 */
[----:B------:R-:W0:Y:S01]  /*0200*/  LDC.64 R4, c[0x0][0x580] ;  /* 0x00016000ff047b82 */ /* 0x000e220000000a00 */
[----:B------:R-:W-:Y:S01]  /*0210*/  IADD3 R3, PT, PT, R3, 0x80, RZ ;  /* 0x0000008003037810 */ /* 0x000fe20007ffe0ff */
[----:B0-----:R1:W-:Y:S06]  /*0220*/  STG.E.U8 desc[UR6][R4.64], R11 ;  /* 0x0000000b04007986 */ /* 0x0013ec000c101106 */
.L_x_22159:
[----:B------:R-:W-:Y:S05]  /*0230*/  BSYNC.RECONVERGENT B0 ;  /* 0x0000000000007941 */ /* 0x000fea0003800200 */
.L_x_22158:
        /* <DEDUP_REMOVED lines=8> */
[----:B0----5:R-:W-:Y:S05]  /*02c0*/  CALL.REL.NOINC `($__internal_68_$__cuda_sm20_div_u16) ;  /* 0x0000004c00e07944 */ /* 0x021fea0003c00000 */
[----:B------:R-:W0:Y:S01]  /*02d0*/  LDC.64 R4, c[0x0][0x580] ;  /* 0x00016000ff047b82 */ /* 0x000e220000000a00 */
[----:B------:R-:W-:Y:S01]  /*02e0*/  IADD3 R3, PT, PT, R3, 0x80, RZ ;  /* 0x0000008003037810 */ /* 0x000fe20007ffe0ff */
[----:B0-----:R2:W-:Y:S06]  /*02f0*/  STG.E.U8 desc[UR6][R4.64], R11 ;  /* 0x0000000b04007986 */ /* 0x0015ec000c101106 */
.L_x_22161:
[----:B------:R-:W-:Y:S05]  /*0300*/  BSYNC.RECONVERGENT B0 ;  /* 0x0000000000007941 */ /* 0x000fea0003800200 */
.L_x_22160:
[----:B------:R-:W3:Y:S02]  /*0310*/  LDCU UR4, c[0x0][0x380] ;  /* 0x00007000ff0477ac */ /* 0x000ee40008000800 */
[----:B---3--:R-:W-:-:S13]  /*0320*/  ISETP.GE.AND P0, PT, R3, UR4, PT ;  /* 0x0000000403007c0c */ /* 0x008fda000bf06270 */
[----:B------:R-:W-:Y:S05]  /*0330*/  @P0 EXIT ;  /* 0x000000000000094d */ /* 0x000fea0003800000 */
[----:B------:R-:W0:Y:S02]  /*0340*/  LDC.64 R2, c[0x0][0x588] ;  /* 0x00016200ff027b82 */ /* 0x000e240000000a00 */
[----:B012---:R0:W5:Y:S01]  /*0350*/  LDG.E.U8 R11, desc[UR6][R2.64] ;  /* 0x00000006020b7981 */ /* 0x007162000c1e1100 */
[----:B------:R-:W-:Y:S02]  /*0360*/  MOV R10, UR5 ;  /* 0x00000005000a7c02 */ /* 0x000fe40008000f00 */
[----:B------:R-:W-:-:S07]  /*0370*/  MOV R12, 0x390 ;  /* 0x00000390000c7802 */ /* 0x000fce0000000f00 */
[----:B0----5:R-:W-:Y:S05]  /*0380*/  CALL.REL.NOINC `($__internal_68_$__cuda_sm20_div_u16) ;  /* 0x0000004c00b07944 */ /* 0x021fea0003c00000 */
[----:B------:R-:W0:Y:S02]  /*0390*/  LDC.64 R2, c[0x0][0x580] ;  /* 0x00016000ff027b82 */ /* 0x000e240000000a00 */
[----:B0-----:R-:W-:Y:S01]  /*03a0*/  STG.E.U8 desc[UR6][R2.64], R11 ;  /* 0x0000000b02007986 */ /* 0x001fe2000c101106 */
[----:B------:R-:W-:Y:S05]  /*03b0*/  EXIT ;  /* 0x000000000000794d */ /* 0x000fea0003800000 */
.L_x_22155:
        /* <DEDUP_REMOVED lines=305> */
.L_x_22164:
        /* <DEDUP_REMOVED lines=8> */
[----:B0----5:R-:W-:Y:S05]  /*1750*/  CALL.REL.NOINC `($__internal_68_$__cuda_sm20_div_u16) ;  /* 0x0000003800bc7944 */ /* 0x021fea0003c00000 */
[----:B------:R0:W-:Y:S01]  /*1760*/  STG.E.U8 desc[UR6][R4.64], R11 ;  /* 0x0000000b04007986 */ /* 0x0001e2000c101106 */
[----:B------:R-:W-:-:S07]  /*1770*/  IADD3 R3, PT, PT, R3, 0x80, RZ ;  /* 0x0000008003037810 */ /* 0x000fce0007ffe0ff */
.L_x_22163:
[----:B------:R-:W-:Y:S05]  /*1780*/  BSYNC.RECONVERGENT B0 ;  /* 0x0000000000007941 */ /* 0x000fea0003800200 */
.L_x_22162:
        /* <DEDUP_REMOVED lines=302> */
.L_x_22167:
        /* <DEDUP_REMOVED lines=11> */
.L_x_22166:
[----:B------:R-:W-:Y:S05]  /*2b20*/  BSYNC.RECONVERGENT B0 ;  /* 0x0000000000007941 */ /* 0x000fea0003800200 */
.L_x_22165:
        /* <DEDUP_REMOVED lines=302> */
.L_x_22170:
        /* <DEDUP_REMOVED lines=11> */
.L_x_22169:
[----:B------:R-:W-:Y:S05]  /*3ec0*/  BSYNC.RECONVERGENT B0 ;  /* 0x0000000000007941 */ /* 0x000fea0003800200 */
.L_x_22168:
        /* <DEDUP_REMOVED lines=301> */
.L_x_22171:
        /* <DEDUP_REMOVED lines=8> */
[----:B0----5:R-:W-:Y:S05]  /*5220*/  CALL.REL.NOINC `($__internal_68_$__cuda_sm20_div_u16) ;  /* 0x0000000000087944 */ /* 0x021fea0003c00000 */
[----:B------:R-:W-:Y:S01]  /*5230*/  STG.E.U8 desc[UR6][R2.64], R11 ;  /* 0x0000000b02007986 */ /* 0x000fe2000c101106 */
[----:B------:R-:W-:Y:S05]  /*5240*/  EXIT ;  /* 0x000000000000794d */ /* 0x000fea0003800000 */
        .weak           $__internal_68_$__cuda_sm20_div_u16
        .type           $__internal_68_$__cuda_sm20_div_u16,@function
        .size           $__internal_68_$__cuda_sm20_div_u16,(.L_x_22307 - $__internal_68_$__cuda_sm20_div_u16)
$__internal_68_$__cuda_sm20_div_u16:
        /* <DEDUP_REMOVED lines=18> */
[----:B------:R-:W-:Y:S06]  /*5370*/  RET.REL.NODEC R6 `(_ZN2at6native18elementwise_kernelILi128ELi4EZNS0_22gpu_kernel_impl_nocastINS0_13AUnaryFunctorIhhhZZZNS0_15binary_internal21div_trunc_kernel_cudaERNS_18TensorIteratorBaseEENKUlvE_clEvENKUlvE_clEvEUlhhE_EEEEvS6_RKT_EUliE_EEviT1_) ;  /* 0xffffffac06207950 */ /* 0x000fec0003c3ffff */
.L_x_22172:
        /* <DEDUP_REMOVED lines=16> */
.L_x_22307:


//--------------------- .text._ZN2at6native27unrolled_elementwise_kernelINS0_13AUnaryFunctorIhhhZZZNS0_15binary_internal21div_trunc_kernel_cudaERNS_18TensorIteratorBaseEENKUlvE_clEvENKUlvE_clEvEUlhhE_EESt5arrayIPcLm2EELi4E23TrivialOffsetCalculatorILi1EjESE_NS0_6memory15LoadWithoutCastENSF_16StoreWithoutCastEEEviT_T0_T2_T3_T4_T5_ --------------------------
	.section	.text._ZN2at6native27unrolled_elementwise_kernelINS0_13AUnaryFunctorIhhhZZZNS0_15binary_internal21div_trunc_kernel_cudaERNS_18TensorIteratorBaseEENKUlvE_clEvENKUlvE_clEvEUlhhE_EESt5arrayIPcLm2EELi4E23TrivialOffsetCalculatorILi1EjESE_NS0_6memory15LoadWithoutCastENSF_16StoreWithoutCastEEEviT_T0_T2_T3_T4_T5_,"ax",@progbits
	.align	128
        .global         _ZN2at6native27unrolled_elementwise_kernelINS0_13AUnaryFunctorIhhhZZZNS0_15binary_internal21div_trunc_kernel_cudaERNS_18TensorIteratorBaseEENKUlvE_clEvENKUlvE_clEvEUlhhE_EESt5arrayIPcLm2EELi4E23TrivialOffsetCalculatorILi1EjESE_NS0_6memory15LoadWithoutCastENSF_16StoreWithoutCastEEEviT_T0_T2_T3_T4_T5_
        .type           _ZN2at6native27unrolled_elementwise_kernelINS0_13AUnaryFunctorIhhhZZZNS0_15binary_internal21div_trunc_kernel_cudaERNS_18TensorIteratorBaseEENKUlvE_clEvENKUlvE_clEvEUlhhE_EESt5arrayIPcLm2EELi4E23TrivialOffsetCalculatorILi1EjESE_NS0_6memory15LoadWithoutCastENSF_16StoreWithoutCastEEEviT_T0_T2_T3_T4_T5_,@function
        .size           _ZN2at6native27unrolled_elementwise_kernelINS0_13AUnaryFunctorIhhhZZZNS0_15binary_internal21div_trunc_kernel_cudaERNS_18TensorIteratorBaseEENKUlvE_clEvENKUlvE_clEvEUlhhE_EESt5arrayIPcLm2EELi4E23TrivialOffsetCalculatorILi1EjESE_NS0_6memory15LoadWithoutCastENSF_16StoreWithoutCastEEEviT_T0_T2_T3_T4_T5_,(.L_x_22308 - _ZN2at6native27unrolled_elementwise_kernelINS0_13AUnaryFunctorIhhhZZZNS0_15binary_internal21div_trunc_kernel_cudaERNS_18TensorIteratorBaseEENKUlvE_clEvENKUlvE_clEvEUlhhE_EESt5arrayIPcLm2EELi4E23TrivialOffsetCalculatorILi1EjESE_NS0_6memory15LoadWithoutCastENSF_16StoreWithoutCastEEEviT_T0_T2_T3_T4_T5_)
        .other          _ZN2at6native27unrolled_elementwise_kernelINS0_13AUnaryFunctorIhhhZZZNS0_15binary_internal21div_trunc_kernel_cudaERNS_18TensorIteratorBaseEENKUlvE_clEvENKUlvE_clEvEUlhhE_EESt5arrayIPcLm2EELi4E23TrivialOffsetCalculatorILi1EjESE_NS0_6memory15LoadWithoutCastENSF_16StoreWithoutCastEEEviT_T0_T2_T3_T4_T5_,@"STO_CUDA_ENTRY STV_DEFAULT"
_ZN2at6native27unrolled_elementwise_kernelINS0_13AUnaryFunctorIhhhZZZNS0_15binary_internal21div_trunc_kernel_cudaERNS_18TensorIteratorBaseEENKUlvE_clEvENKUlvE_clEvEUlhhE_EESt5arrayIPcLm2EELi4E23TrivialOffsetCalculatorILi1EjESE_NS0_6memory15LoadWithoutCastENSF_16StoreWithoutCastEEEviT_T0_T2_T3_T4_T5_:
.text._ZN2at6native27unrolled_elementwise_kernelINS0_13AUnaryFunctorIhhhZZZNS0_15binary_internal21div_trunc_kernel_cudaERNS_18TensorIteratorBaseEENKUlvE_clEvENKUlvE_clEvEUlhhE_EESt5arrayIPcLm2EELi4E23TrivialOffsetCalculatorILi1EjESE_NS0_6memory15LoadWithoutCastENSF_16StoreWithoutCastEEEviT_T0_T2_T3_T4_T5_:
        /* <DEDUP_REMOVED lines=45> */
[----:B------:R-:W-:Y:S05]  /*02d0*/  CALL.REL.NOINC `($__internal_69_$__cuda_sm20_div_u16) ;  /* 0x0000000400147944 */ /* 0x000fea0003c00000 */
[----:B------:R-:W-:-:S07]  /*02e0*/  IMAD.MOV.U32 R8, RZ, RZ, R16 ;  /* 0x000000ffff087224 */ /* 0x000fce00078e0010 */
.L_x_22174:
[----:B0-----:R-:W-:Y:S05]  /*02f0*/  BSYNC.RECONVERGENT B0 ;  /* 0x0000000000007941 */ /* 0x001fea0003800200 */
.L_x_22173:
[----:B------:R-:W-:Y:S01]  /*0300*/  VIADD R9, R3, 0x80 ;  /* 0x0000008003097836 */ /* 0x000fe20000000000 */
[----:B------:R-:W-:Y:S04]  /*0310*/  BSSY.RECONVERGENT B0, `(.L_x_22175) ;  /* 0x0000008000007945 */ /* 0x000fe80003800200 */
[----:B------:R-:W-:-:S13]  /*0320*/  ISETP.GE.AND P0, PT, R9, R2, PT ;  /* 0x000000020900720c */ /* 0x000fda0003f06270 */
[----:B------:R-:W-:Y:S05]  /*0330*/  @P0 BRA `(.L_x_22176) ;  /* 0x0000000000140947 */ /* 0x000fea0003800000 */
[----:B-----5:R-:W-:Y:S01]  /*0340*/  LOP3.LUT R16, R10, 0xff, RZ, 0xc0, !PT ;  /* 0x000000ff0a107812 */ /* 0x020fe200078ec0ff */
[----:B------:R-:W-:Y:S01]  /*0350*/  IMAD.U32 R15, RZ, RZ, UR6 ;  /* 0x00000006ff0f7e24 */ /* 0x000fe2000f8e00ff */
[----:B------:R-:W-:-:S07]  /*0360*/  MOV R17, 0x380 ;  /* 0x0000038000117802 */ /* 0x000fce0000000f00 */
[----:B------:R-:W-:Y:S05]  /*0370*/  CALL.REL.NOINC `($__internal_69_$__cuda_sm20_div_u16) ;  /* 0x0000000000ec7944 */ /* 0x000fea0003c00000 */
[----:B------:R-:W-:-:S07]  /*0380*/  IMAD.MOV.U32 R4, RZ, RZ, R16 ;  /* 0x000000ffff047224 */ /* 0x000fce00078e0010 */
.L_x_22176:
[----:B------:R-:W-:Y:S05]  /*0390*/  BSYNC.RECONVERGENT B0 ;  /* 0x0000000000007941 */ /* 0x000fea0003800200 */
.L_x_22175:
[----:B------:R-:W-:Y:S01]  /*03a0*/  IADD3 R5, PT, PT, R3, 0x100, RZ ;  /* 0x0000010003057810 */ /* 0x000fe20007ffe0ff */
[----:B------:R-:W-:Y:S03]  /*03b0*/  BSSY.RECONVERGENT B0, `(.L_x_22177) ;  /* 0x0000008000007945 */ /* 0x000fe60003800200 */
[----:B------:R-:W-:-:S13]  /*03c0*/  ISETP.GE.AND P0, PT, R5, R2, PT ;  /* 0x000000020500720c */ /* 0x000fda0003f06270 */
[----:B------:R-:W-:Y:S05]  /*03d0*/  @P0 BRA `(.L_x_22178) ;  /* 0x0000000000140947 */ /* 0x000fea0003800000 */
[----:B-----5:R-:W-:Y:S01]  /*03e0*/  LOP3.LUT R16, R7, 0xff, RZ, 0xc0, !PT ;  /* 0x000000ff07107812 */ /* 0x020fe200078ec0ff */
[----:B------:R-:W-:Y:S01]  /*03f0*/  IMAD.U32 R15, RZ, RZ, UR6 ;  /* 0x00000006ff0f7e24 */ /* 0x000fe2000f8e00ff */
[----:B------:R-:W-:-:S07]  /*0400*/  MOV R17, 0x420 ;  /* 0x0000042000117802 */ /* 0x000fce0000000f00 */
[----:B------:R-:W-:Y:S05]  /*0410*/  CALL.REL.NOINC `($__internal_69_$__cuda_sm20_div_u16) ;  /* 0x0000000000c47944 */ /* 0x000fea0003c00000 */
[----:B------:R-:W-:-:S07]  /*0420*/  IMAD.MOV.U32 R5, RZ, RZ, R16 ;  /* 0x000000ffff057224 */ /* 0x000fce00078e0010 */
.L_x_22178:
[----:B------:R-:W-:Y:S05]  /*0430*/  BSYNC.RECONVERGENT B0 ;  /* 0x0000000000007941 */ /* 0x000fea0003800200 */
.L_x_22177:
[----:B-----5:R-:W-:Y:S01]  /*0440*/  VIADD R7, R3, 0x180 ;  /* 0x0000018003077836 */ /* 0x020fe20000000000 */
[----:B------:R-:W-:Y:S04]  /*0450*/  BSSY.RECONVERGENT B0, `(.L_x_22179) ;  /* 0x0000008000007945 */ /* 0x000fe80003800200 */
[----:B------:R-:W-:-:S13]  /*0460*/  ISETP.GE.AND P0, PT, R7, R2, PT ;  /* 0x000000020700720c */ /* 0x000fda0003f06270 */
[----:B------:R-:W-:Y:S05]  /*0470*/  @P0 BRA `(.L_x_22180) ;  /* 0x0000000000140947 */ /* 0x000fea0003800000 */
[----:B------:R-:W-:Y:S01]  /*0480*/  LOP3.LUT R16, R6, 0xff, RZ, 0xc0, !PT ;  /* 0x000000ff06107812 */ /* 0x000fe200078ec0ff */
[----:B------:R-:W-:Y:S01]  /*0490*/  IMAD.U32 R15, RZ, RZ, UR6 ;  /* 0x00000006ff0f7e24 */ /* 0x000fe2000f8e00ff */
[----:B------:R-:W-:-:S07]  /*04a0*/  MOV R17, 0x4c0 ;  /* 0x000004c000117802 */ /* 0x000fce0000000f00 */
[----:B------:R-:W-:Y:S05]  /*04b0*/  CALL.REL.NOINC `($__internal_69_$__cuda_sm20_div_u16) ;  /* 0x00000000009c7944 */ /* 0x000fea0003c00000 */
[----:B------:R-:W-:-:S07]  /*04c0*/  IMAD.MOV.U32 R11, RZ, RZ, R16 ;  /* 0x000000ffff0b7224 */ /* 0x000fce00078e0010 */
.L_x_22180:
[----:B------:R-:W-:Y:S05]  /*04d0*/  BSYNC.RECONVERGENT B0 ;  /* 0x0000000000007941 */ /* 0x000fea0003800200 */
.L_x_22179:
        /* <DEDUP_REMOVED lines=19> */
.L_x_22183:
[----:B------:R-:W-:Y:S05]  /*0610*/  BSYNC.RELIABLE B1 ;  /* 0x0000000000017941 */ /* 0x000fea0003800100 */
.L_x_22182:
[----:B------:R-:W-:-:S13]  /*0620*/  ISETP.GE.AND P0, PT, R3, R2, PT ;  /* 0x000000020300720c */ /* 0x000fda0003f06270 */
[----:B------:R-:W1:Y:S01]  /*0630*/  @!P0 LDC.64 R8, c[0x0][0x388] ;  /* 0x0000e200ff088b82 */ /* 0x000e620000000a00 */
[----:B0-----:R-:W-:Y:S02]  /*0640*/  @!P0 IMAD R7, R0, 0x200, R3 ;  /* 0x0000020000078824 */ /* 0x001fe400078e0203 */
[----:B------:R-:W-:-:S03]  /*0650*/  @!P0 VIADD R3, R3, 0x80 ;  /* 0x0000008003038836 */ /* 0x000fc60000000000 */
[----:B-1----:R-:W-:-:S05]  /*0660*/  @!P0 IADD3 R6, P1, PT, R7, R8, RZ ;  /* 0x0000000807068210 */ /* 0x002fca0007f3e0ff */
[----:B------:R-:W-:-:S05]  /*0670*/  @!P0 IMAD.X R7, RZ, RZ, R9, P1 ;  /* 0x000000ffff078224 */ /* 0x000fca00008e0609 */
[----:B------:R1:W-:Y:S03]  /*0680*/  @!P0 STG.E.U8 desc[UR4][R6.64], R5 ;  /* 0x0000000506008986 */ /* 0x0003e6000c101104 */
.L_x_22184:
[----:B------:R-:W-:Y:S05]  /*0690*/  BSYNC.RECONVERGENT B0 ;  /* 0x0000000000007941 */ /* 0x000fea0003800200 */
.L_x_22181:
        /* <DEDUP_REMOVED lines=9> */
        .weak           $__internal_69_$__cuda_sm20_div_u16
        .type           $__internal_69_$__cuda_sm20_div_u16,@function
        .size           $__internal_69_$__cuda_sm20_div_u16,(.L_x_22308 - $__internal_69_$__cuda_sm20_div_u16)
$__internal_69_$__cuda_sm20_div_u16:
        /* <DEDUP_REMOVED lines=18> */
[----:B------:R-:W-:Y:S06]  /*0850*/  RET.REL.NODEC R12 `(_ZN2at6native27unrolled_elementwise_kernelINS0_13AUnaryFunctorIhhhZZZNS0_15binary_internal21div_trunc_kernel_cudaERNS_18TensorIteratorBaseEENKUlvE_clEvENKUlvE_clEvEUlhhE_EESt5arrayIPcLm2EELi4E23TrivialOffsetCalculatorILi1EjESE_NS0_6memory15LoadWithoutCastENSF_16StoreWithoutCastEEEviT_T0_T2_T3_T4_T5_) ;  /* 0xfffffff40ce87950 */ /* 0x000fec0003c3ffff */
.L_x_22185:
        /* <DEDUP_REMOVED lines=10> */
.L_x_22308:


//--------------------- .text._ZN2at6native29vectorized_elementwise_kernelILi2ENS0_13AUnaryFunctorIhhhZZZNS0_15binary_internal21div_trunc_kernel_cudaERNS_18TensorIteratorBaseEENKUlvE_clEvENKUlvE_clEvEUlhhE_EESt5arrayIPcLm2EEEEviT0_T1_ --------------------------
	.section	.text._ZN2at6native29vectorized_elementwise_kernelILi2ENS0_13AUnaryFunctorIhhhZZZNS0_15binary_internal21div_trunc_kernel_cudaERNS_18TensorIteratorBaseEENKUlvE_clEvENKUlvE_clEvEUlhhE_EESt5arrayIPcLm2EEEEviT0_T1_,"ax",@progbits
	.align	128
        .global         _ZN2at6native29vectorized_elementwise_kernelILi2ENS0_13AUnaryFunctorIhhhZZZNS0_15binary_internal21div_trunc_kernel_cudaERNS_18TensorIteratorBaseEENKUlvE_clEvENKUlvE_clEvEUlhhE_EESt5arrayIPcLm2EEEEviT0_T1_
        .type           _ZN2at6native29vectorized_elementwise_kernelILi2ENS0_13AUnaryFunctorIhhhZZZNS0_15binary_internal21div_trunc_kernel_cudaERNS_18TensorIteratorBaseEENKUlvE_clEvENKUlvE_clEvEUlhhE_EESt5arrayIPcLm2EEEEviT0_T1_,@function
        .size           _ZN2at6native29vectorized_elementwise_kernelILi2ENS0_13AUnaryFunctorIhhhZZZNS0_15binary_internal21div_trunc_kernel_cudaERNS_18TensorIteratorBaseEENKUlvE_clEvENKUlvE_clEvEUlhhE_EESt5arrayIPcLm2EEEEviT0_T1_,(.L_x_22309 - _ZN2at6native29vectorized_elementwise_kernelILi2ENS0_13AUnaryFunctorIhhhZZZNS0_15binary_internal21div_trunc_kernel_cudaERNS_18TensorIteratorBaseEENKUlvE_clEvENKUlvE_clEvEUlhhE_EESt5arrayIPcLm2EEEEviT0_T1_)
        .other          _ZN2at6native29vectorized_elementwise_kernelILi2ENS0_13AUnaryFunctorIhhhZZZNS0_15binary_internal21div_trunc_kernel_cudaERNS_18TensorIteratorBaseEENKUlvE_clEvENKUlvE_clEvEUlhhE_EESt5arrayIPcLm2EEEEviT0_T1_,@"STO_CUDA_ENTRY STV_DEFAULT"
_ZN2at6native29vectorized_elementwise_kernelILi2ENS0_13AUnaryFunctorIhhhZZZNS0_15binary_internal21div_trunc_kernel_cudaERNS_18TensorIteratorBaseEENKUlvE_clEvENKUlvE_clEvEUlhhE_EESt5arrayIPcLm2EEEEviT0_T1_:
.text._ZN2at6native29vectorized_elementwise_kernelILi2ENS0_13AUnaryFunctorIhhhZZZNS0_15binary_internal21div_trunc_kernel_cudaERNS_18TensorIteratorBaseEENKUlvE_clEvENKUlvE_clEvEUlhhE_EESt5arrayIPcLm2EEEEviT0_T1_:
        /* <DEDUP_REMOVED lines=80> */
[----:B------:R-:W-:Y:S05]  /*0500*/  CALL.REL.NOINC `($__internal_70_$__cuda_sm20_div_u16) ;  /* 0x0000000c00507944 */ /* 0x000fea0003c00000 */
[----:B------:R-:W-:-:S07]  /*0510*/  IMAD.MOV.U32 R5, RZ, RZ, R12 ;  /* 0x000000ffff057224 */ /* 0x000fce00078e000c */
.L_x_22188:
[----:B------:R-:W-:Y:S05]  /*0520*/  BSYNC.RECONVERGENT B0 ;  /* 0x0000000000007941 */ /* 0x000fea0003800200 */
.L_x_22187:
[----:B------:R-:W-:Y:S01]  /*0530*/  VIADD R6, R8, 0x80 ;  /* 0x0000008008067836 */ /* 0x000fe20000000000 */
[----:B------:R-:W-:Y:S04]  /*0540*/  BSSY.RECONVERGENT B0, `(.L_x_22189) ;  /* 0x0000008000007945 */ /* 0x000fe80003800200 */
[----:B------:R-:W-:-:S13]  /*0550*/  ISETP.GE.U32.AND P0, PT, R6, UR5, PT ;  /* 0x0000000506007c0c */ /* 0x000fda000bf06070 */
[----:B------:R-:W-:Y:S05]  /*0560*/  @P0 BRA `(.L_x_22190) ;  /* 0x0000000000140947 */ /* 0x000fea0003800000 */
[----:B-----5:R-:W-:Y:S01]  /*0570*/  LOP3.LUT R12, R9, 0xff, RZ, 0xc0, !PT ;  /* 0x000000ff090c7812 */ /* 0x020fe200078ec0ff */
[----:B------:R-:W-:Y:S01]  /*0580*/  IMAD.U32 R4, RZ, RZ, UR10 ;  /* 0x0000000aff047e24 */ /* 0x000fe2000f8e00ff */
[----:B------:R-:W-:-:S07]  /*0590*/  MOV R2, 0x5b0 ;  /* 0x000005b000027802 */ /* 0x000fce0000000f00 */
[----:B------:R-:W-:Y:S05]  /*05a0*/  CALL.REL.NOINC `($__internal_70_$__cuda_sm20_div_u16) ;  /* 0x0000000c00287944 */ /* 0x000fea0003c00000 */
[----:B------:R-:W-:-:S07]  /*05b0*/  IMAD.MOV.U32 R7, RZ, RZ, R12 ;  /* 0x000000ffff077224 */ /* 0x000fce00078e000c */
.L_x_22190:
[----:B------:R-:W-:Y:S05]  /*05c0*/  BSYNC.RECONVERGENT B0 ;  /* 0x0000000000007941 */ /* 0x000fea0003800200 */
.L_x_22189:
        /* <DEDUP_REMOVED lines=9> */
.L_x_22192:
[----:B------:R-:W-:Y:S05]  /*0660*/  BSYNC.RECONVERGENT B0 ;  /* 0x0000000000007941 */ /* 0x000fea0003800200 */
.L_x_22191:
        /* <DEDUP_REMOVED lines=8> */
[----:B------:R-:W-:-:S07]  /*06f0*/  MOV R10, R12 ;  /* 0x0000000c000a7202 */ /* 0x000fce0000000f00 */
.L_x_22194:
[----:B------:R-:W-:Y:S05]  /*0700*/  BSYNC.RECONVERGENT B0 ;  /* 0x0000000000007941 */ /* 0x000fea0003800200 */
.L_x_22193:
        /* <DEDUP_REMOVED lines=9> */
.L_x_22196:
[----:B------:R-:W-:Y:S05]  /*07a0*/  BSYNC.RECONVERGENT B0 ;  /* 0x0000000000007941 */ /* 0x000fea0003800200 */
.L_x_22195:
        /* <DEDUP_REMOVED lines=9> */
.L_x_22198:
[----:B------:R-:W-:Y:S05]  /*0840*/  BSYNC.RECONVERGENT B0 ;  /* 0x0000000000007941 */ /* 0x000fea0003800200 */
.L_x_22197:
        /* <DEDUP_REMOVED lines=9> */
.L_x_22200:
[----:B------:R-:W-:Y:S05]  /*08e0*/  BSYNC.RECONVERGENT B0 ;  /* 0x0000000000007941 */ /* 0x000fea0003800200 */
.L_x_22199:
[----:B------:R-:W-:Y:S01]  /*08f0*/  VIADD R2, R8, 0x380 ;  /* 0x0000038008027836 */ /* 0x000fe20000000000 */
[----:B------:R-:W-:Y:S04]  /*0900*/  BSSY.RECONVERGENT B0, `(.L_x_22201) ;  /* 0x0000007000007945 */ /* 0x000fe80003800200 */
[----:B------:R-:W-:-:S13]  /*0910*/  ISETP.GE.U32.AND P0, PT, R2, UR5, PT ;  /* 0x0000000502007c0c */ /* 0x000fda000bf06070 */
[----:B------:R-:W-:Y:S05]  /*0920*/  @P0 BRA `(.L_x_22202) ;  /* 0x0000000000100947 */ /* 0x000fea0003800000 */
[----:B-----5:R-:W-:Y:S02]  /*0930*/  LOP3.LUT R12, R15, 0xff, RZ, 0xc0, !PT ;  /* 0x000000ff0f0c7812 */ /* 0x020fe400078ec0ff */
[----:B------:R-:W-:Y:S02]  /*0940*/  MOV R4, UR10 ;  /* 0x0000000a00047c02 */ /* 0x000fe40008000f00 */
[----:B------:R-:W-:-:S07]  /*0950*/  MOV R2, 0x970 ;  /* 0x0000097000027802 */ /* 0x000fce0000000f00 */
[----:B------:R-:W-:Y:S05]  /*0960*/  CALL.REL.NOINC `($__internal_70_$__cuda_sm20_div_u16) ;  /* 0x0000000800387944 */ /* 0x000fea0003c00000 */
.L_x_22202:
[----:B------:R-:W-:Y:S05]  /*0970*/  BSYNC.RECONVERGENT B0 ;  /* 0x0000000000007941 */ /* 0x000fea0003800200 */
.L_x_22201:
        /* <DEDUP_REMOVED lines=18> */
.L_x_22205:
[----:B------:R-:W-:-:S13]  /*0aa0*/  ISETP.GE.U32.AND P0, PT, R8, UR5, PT ;  /* 0x0000000508007c0c */ /* 0x000fda000bf06070 */
[----:B------:R-:W-:Y:S05]  /*0ab0*/  @P0 BRA `(.L_x_22207) ;  /* 0x0000000000380947 */ /* 0x000fea0003800000 */
[----:B------:R-:W1:Y:S01]  /*0ac0*/  LDCU.64 UR6, c[0x0][0x388] ;  /* 0x00007100ff0677ac */ /* 0x000e620008000a00 */
[C---:B0-----:R-:W-:Y:S02]  /*0ad0*/  VIADD R2, R8.reuse, UR4 ;  /* 0x0000000408027c36 */ /* 0x041fe40008000000 */
[----:B------:R-:W-:-:S03]  /*0ae0*/  VIADD R8, R8, 0x80 ;  /* 0x0000008008087836 */ /* 0x000fc60000000000 */
[----:B-1----:R-:W-:-:S05]  /*0af0*/  IADD3 R2, P0, PT, R2, UR6, RZ ;  /* 0x0000000602027c10 */ /* 0x002fca000ff1e0ff */
[----:B------:R-:W-:-:S05]  /*0b00*/  IMAD.X R3, RZ, RZ, UR7, P0 ;  /* 0x00000007ff037e24 */ /* 0x000fca00080e06ff */
[----:B-----5:R1:W-:Y:S03]  /*0b10*/  STG.E.U8 desc[UR8][R2.64], R9 ;  /* 0x0000000902007986 */ /* 0x0203e6000c101108 */
.L_x_22206:
        /* <DEDUP_REMOVED lines=8> */
.L_x_22207:
        /* <DEDUP_REMOVED lines=8> */
.L_x_22208:
        /* <DEDUP_REMOVED lines=9> */
.L_x_22209:
[----:B------:R-:W-:Y:S05]  /*0cb0*/  BSYNC.RELIABLE B1 ;  /* 0x0000000000017941 */ /* 0x000fea0003800100 */
.L_x_22204:
[----:B------:R-:W-:-:S13]  /*0cc0*/  ISETP.GE.U32.AND P0, PT, R8, UR5, PT ;  /* 0x0000000508007c0c */ /* 0x000fda000bf06070 */
[----:B------:R-:W3:Y:S01]  /*0cd0*/  @!P0 LDC.64 R4, c[0x0][0x388] ;  /* 0x0000e200ff048b82 */ /* 0x000ee20000000a00 */
[C---:B012---:R-:W-:Y:S02]  /*0ce0*/  @!P0 VIADD R3, R8.reuse, UR4 ;  /* 0x0000000408038c36 */ /* 0x047fe40008000000 */
[----:B------:R-:W-:-:S03]  /*0cf0*/  @!P0 VIADD R8, R8, 0x80 ;  /* 0x0000008008088836 */ /* 0x000fc60000000000 */
[----:B---3--:R-:W-:-:S05]  /*0d00*/  @!P0 IADD3 R2, P1, PT, R3, R4, RZ ;  /* 0x0000000403028210 */ /* 0x008fca0007f3e0ff */
[----:B------:R-:W-:-:S05]  /*0d10*/  @!P0 IMAD.X R3, RZ, RZ, R5, P1 ;  /* 0x000000ffff038224 */ /* 0x000fca00008e0605 */
[----:B-----5:R3:W-:Y:S03]  /*0d20*/  @!P0 STG.E.U8 desc[UR8][R2.64], R13 ;  /* 0x0000000d02008986 */ /* 0x0207e6000c101108 */
.L_x_22210:
[----:B------:R-:W-:Y:S05]  /*0d30*/  BSYNC.RECONVERGENT B0 ;  /* 0x0000000000007941 */ /* 0x000fea0003800200 */
.L_x_22203:
[----:B------:R-:W-:Y:S05]  /*0d40*/  WARPSYNC.ALL ;  /* 0x0000000000007948 */ /* 0x000fea0003800000 */
[----:B------:R-:W-:-:S13]  /*0d50*/  ISETP.GE.U32.AND P0, PT, R8, UR5, PT ;  /* 0x0000000508007c0c */ /* 0x000fda000bf06070 */
[----:B------:R-:W-:Y:S05]  /*0d60*/  @P0 EXIT ;  /* 0x000000000000094d */ /* 0x000fea0003800000 */
[----:B------:R-:W4:Y:S01]  /*0d70*/  LDCU.64 UR6, c[0x0][0x388] ;  /* 0x00007100ff0677ac */ /* 0x000f220008000a00 */
[----:B0123--:R-:W-:-:S04]  /*0d80*/  IADD3 R2, PT, PT, R8, UR4, RZ ;  /* 0x0000000408027c10 */ /* 0x00ffc8000fffe0ff */
[----:B----4-:R-:W-:-:S05]  /*0d90*/  IADD3 R2, P0, PT, R2, UR6, RZ ;  /* 0x0000000602027c10 */ /* 0x010fca000ff1e0ff */
[----:B------:R-:W-:-:S05]  /*0da0*/  IMAD.X R3, RZ, RZ, UR7, P0 ;  /* 0x00000007ff037e24 */ /* 0x000fca00080e06ff */
[----:B-----5:R-:W-:Y:S01]  /*0db0*/  STG.E.U8 desc[UR8][R2.64], R12 ;  /* 0x0000000c02007986 */ /* 0x020fe2000c101108 */
[----:B------:R-:W-:Y:S05]  /*0dc0*/  EXIT ;  /* 0x000000000000794d */ /* 0x000fea0003800000 */
.L_x_22186:
        /* <DEDUP_REMOVED lines=21> */
[----:B------:R-:W-:Y:S05]  /*0f20*/  CALL.REL.NOINC `($__internal_70_$__cuda_sm20_div_u16) ;  /* 0x0000000000c87944 */ /* 0x000fea0003c00000 */
[----:B------:R-:W-:Y:S01]  /*0f30*/  IMAD.MOV.U32 R8, RZ, RZ, R12 ;  /* 0x000000ffff087224 */ /* 0x000fe200078e000c */
[----:B------:R-:W-:Y:S01]  /*0f40*/  MOV R2, 0xf80 ;  /* 0x00000f8000027802 */ /* 0x000fe20000000f00 */
[----:B------:R-:W-:Y:S02]  /*0f50*/  IMAD.MOV.U32 R12, RZ, RZ, R9 ;  /* 0x000000ffff0c7224 */ /* 0x000fe400078e0009 */
[----:B------:R-:W-:-:S07]  /*0f60*/  IMAD.U32 R4, RZ, RZ, UR10 ;  /* 0x0000000aff047e24 */ /* 0x000fce000f8e00ff */
[----:B------:R-:W-:Y:S05]  /*0f70*/  CALL.REL.NOINC `($__internal_70_$__cuda_sm20_div_u16) ;  /* 0x0000000000b47944 */ /* 0x000fea0003c00000 */
[----:B------:R-:W-:Y:S01]  /*0f80*/  IMAD.MOV.U32 R9, RZ, RZ, R12 ;  /* 0x000000ffff097224 */ /* 0x000fe200078e000c */
[----:B------:R-:W-:Y:S01]  /*0f90*/  MOV R2, 0xfd0 ;  /* 0x00000fd000027802 */ /* 0x000fe20000000f00 */
[----:B------:R-:W-:Y:S02]  /*0fa0*/  IMAD.MOV.U32 R12, RZ, RZ, R10 ;  /* 0x000000ffff0c7224 */ /* 0x000fe400078e000a */
[----:B------:R-:W-:-:S07]  /*0fb0*/  IMAD.U32 R4, RZ, RZ, UR10 ;  /* 0x0000000aff047e24 */ /* 0x000fce000f8e00ff */
[----:B------:R-:W-:Y:S05]  /*0fc0*/  CALL.REL.NOINC `($__internal_70_$__cuda_sm20_div_u16) ;  /* 0x0000000000a07944 */ /* 0x000fea0003c00000 */
[----:B------:R-:W-:Y:S01]  /*0fd0*/  MOV R10, R12 ;  /* 0x0000000c000a7202 */ /* 0x000fe20000000f00 */
[----:B------:R-:W-:Y:S01]  /*0fe0*/  IMAD.MOV.U32 R12, RZ, RZ, R11 ;  /* 0x000000ffff0c7224 */ /* 0x000fe200078e000b */
[----:B------:R-:W-:Y:S01]  /*0ff0*/  MOV R2, 0x1020 ;  /* 0x0000102000027802 */ /* 0x000fe20000000f00 */
[----:B------:R-:W-:-:S07]  /*1000*/  IMAD.U32 R4, RZ, RZ, UR10 ;  /* 0x0000000aff047e24 */ /* 0x000fce000f8e00ff */
        /* <DEDUP_REMOVED lines=12> */
[----:B------:R-:W-:Y:S01]  /*10d0*/  MOV R4, UR10 ;  /* 0x0000000a00047c02 */ /* 0x000fe20008000f00 */
[----:B------:R-:W-:Y:S01]  /*10e0*/  IMAD.MOV.U32 R12, RZ, RZ, R6 ;  /* 0x000000ffff0c7224 */ /* 0x000fe200078e0006 */
[----:B------:R-:W-:-:S07]  /*10f0*/  MOV R2, 0x1110 ;  /* 0x0000111000027802 */ /* 0x000fce0000000f00 */
[----:B------:R-:W-:Y:S05]  /*1100*/  CALL.REL.NOINC `($__internal_70_$__cuda_sm20_div_u16) ;  /* 0x0000000000507944 */ /* 0x000fea0003c00000 */
[----:B------:R-:W-:Y:S01]  /*1110*/  IMAD.MOV.U32 R5, RZ, RZ, R12 ;  /* 0x000000ffff057224 */ /* 0x000fe200078e000c */
[----:B------:R-:W-:Y:S01]  /*1120*/  MOV R2, 0x1160 ;  /* 0x0000116000027802 */ /* 0x000fe20000000f00 */
[----:B------:R-:W-:Y:S02]  /*1130*/  IMAD.MOV.U32 R12, RZ, RZ, R7 ;  /* 0x000000ffff0c7224 */ /* 0x000fe400078e0007 */
[----:B------:R-:W-:-:S07]  /*1140*/  IMAD.U32 R4, RZ, RZ, UR10 ;  /* 0x0000000aff047e24 */ /* 0x000fce000f8e00ff */
[----:B------:R-:W-:Y:S05]  /*1150*/  CALL.REL.NOINC `($__internal_70_$__cuda_sm20_div_u16) ;  /* 0x00000000003c7944 */ /* 0x000fea0003c00000 */
        /* <DEDUP_REMOVED lines=15> */
        .weak           $__internal_70_$__cuda_sm20_div_u16
        .type           $__internal_70_$__cuda_sm20_div_u16,@function
        .size           $__internal_70_$__cuda_sm20_div_u16,(.L_x_22309 - $__internal_70_$__cuda_sm20_div_u16)
$__internal_70_$__cuda_sm20_div_u16:
[----:B------:R-:W0:Y:S01]  /*1250*/  I2F.U16 R16, R12 ;  /* 0x0000000c00107306 */ /* 0x000e220000101000 */
[----:B------:R-:W-:-:S07]  /*1260*/  IMAD.MOV.U32 R3, RZ, RZ, 0x4b800000 ;  /* 0x4b800000ff037424 */ /* 0x000fce00078e00ff */
        /* <DEDUP_REMOVED lines=15> */
[----:B------:R-:W-:Y:S06]  /*1360*/  RET.REL.NODEC R2 `(_ZN2at6native29vectorized_elementwise_kernelILi2ENS0_13AUnaryFunctorIhhhZZZNS0_15binary_internal21div_trunc_kernel_cudaERNS_18TensorIteratorBaseEENKUlvE_clEvENKUlvE_clEvEUlhhE_EESt5arrayIPcLm2EEEEviT0_T1_) ;  /* 0xffffffec02247950 */ /* 0x000fec0003c3ffff */
.L_x_22211:
        /* <DEDUP_REMOVED lines=9> */
.L_x_22309:


//--------------------- .text._ZN2at6native29vectorized_elementwise_kernelILi4ENS0_13AUnaryFunctorIhhhZZZNS0_15binary_internal21div_trunc_kernel_cudaERNS_18TensorIteratorBaseEENKUlvE_clEvENKUlvE_clEvEUlhhE_EESt5arrayIPcLm2EEEEviT0_T1_ --------------------------
	.section	.text._ZN2at6native29vectorized_elementwise_kernelILi4ENS0_13AUnaryFunctorIhhhZZZNS0_15binary_internal21div_trunc_kernel_cudaERNS_18TensorIteratorBaseEENKUlvE_clEvENKUlvE_clEvEUlhhE_EESt5arrayIPcLm2EEEEviT0_T1_,"ax",@progbits
	.align	128
        .global         _ZN2at6native29vectorized_elementwise_kernelILi4ENS0_13AUnaryFunctorIhhhZZZNS0_15binary_internal21div_trunc_kernel_cudaERNS_18TensorIteratorBaseEENKUlvE_clEvENKUlvE_clEvEUlhhE_EESt5arrayIPcLm2EEEEviT0_T1_
        .type           _ZN2at6native29vectorized_elementwise_kernelILi4ENS0_13AUnaryFunctorIhhhZZZNS0_15binary_internal21div_trunc_kernel_cudaERNS_18TensorIteratorBaseEENKUlvE_clEvENKUlvE_clEvEUlhhE_EESt5arrayIPcLm2EEEEviT0_T1_,@function
        .size           _ZN2at6native29vectorized_elementwise_kernelILi4ENS0_13AUnaryFunctorIhhhZZZNS0_15binary_internal21div_trunc_kernel_cudaERNS_18TensorIteratorBaseEENKUlvE_clEvENKUlvE_clEvEUlhhE_EESt5arrayIPcLm2EEEEviT0_T1_,(.L_x_22310 - _ZN2at6native29vectorized_elementwise_kernelILi4ENS0_13AUnaryFunctorIhhhZZZNS0_15binary_internal21div_trunc_kernel_cudaERNS_18TensorIteratorBaseEENKUlvE_clEvENKUlvE_clEvEUlhhE_EESt5arrayIPcLm2EEEEviT0_T1_)
        .other          _ZN2at6native29vectorized_elementwise_kernelILi4ENS0_13AUnaryFunctorIhhhZZZNS0_15binary_internal21div_trunc_kernel_cudaERNS_18TensorIteratorBaseEENKUlvE_clEvENKUlvE_clEvEUlhhE_EESt5arrayIPcLm2EEEEviT0_T1_,@"STO_CUDA_ENTRY STV_DEFAULT"
_ZN2at6native29vectorized_elementwise_kernelILi4ENS0_13AUnaryFunctorIhhhZZZNS0_15binary_internal21div_trunc_kernel_cudaERNS_18TensorIteratorBaseEENKUlvE_clEvENKUlvE_clEvEUlhhE_EESt5arrayIPcLm2EEEEviT0_T1_:
.text._ZN2at6native29vectorized_elementwise_kernelILi4ENS0_13AUnaryFunctorIhhhZZZNS0_15binary_internal21div_trunc_kernel_cudaERNS_18TensorIteratorBaseEENKUlvE_clEvENKUlvE_clEvEUlhhE_EESt5arrayIPcLm2EEEEviT0_T1_:
        /* <DEDUP_REMOVED lines=80> */
[----:B------:R-:W-:Y:S05]  /*0500*/  CALL.REL.NOINC `($__internal_71_$__cuda_sm20_div_u16) ;  /* 0x0000000c00687944 */ /* 0x000fea0003c00000 */
[----:B------:R-:W-:-:S07]  /*0510*/  IMAD.MOV.U32 R5, RZ, RZ, R12 ;  /* 0x000000ffff057224 */ /* 0x000fce00078e000c */
.L_x_22214:
[----:B------:R-:W-:Y:S05]  /*0520*/  BSYNC.RECONVERGENT B0 ;  /* 0x0000000000007941 */ /* 0x000fea0003800200 */
.L_x_22213:
[----:B------:R-:W-:Y:S01]  /*0530*/  VIADD R6, R8, 0x80 ;  /* 0x0000008008067836 */ /* 0x000fe20000000000 */
[----:B------:R-:W-:Y:S04]  /*0540*/  BSSY.RECONVERGENT B0, `(.L_x_22215) ;  /* 0x0000008000007945 */ /* 0x000fe80003800200 */
[----:B------:R-:W-:-:S13]  /*0550*/  ISETP.GE.U32.AND P0, PT, R6, UR5, PT ;  /* 0x0000000506007c0c */ /* 0x000fda000bf06070 */
[----:B------:R-:W-:Y:S05]  /*0560*/  @P0 BRA `(.L_x_22216) ;  /* 0x0000000000140947 */ /* 0x000fea0003800000 */
[----:B-----5:R-:W-:Y:S01]  /*0570*/  LOP3.LUT R12, R9, 0xff, RZ, 0xc0, !PT ;  /* 0x000000ff090c7812 */ /* 0x020fe200078ec0ff */
[----:B------:R-:W-:Y:S01]  /*0580*/  IMAD.U32 R4, RZ, RZ, UR10 ;  /* 0x0000000aff047e24 */ /* 0x000fe2000f8e00ff */
[----:B------:R-:W-:-:S07]  /*0590*/  MOV R2, 0x5b0 ;  /* 0x000005b000027802 */ /* 0x000fce0000000f00 */
[----:B------:R-:W-:Y:S05]  /*05a0*/  CALL.REL.NOINC `($__internal_71_$__cuda_sm20_div_u16) ;  /* 0x0000000c00407944 */ /* 0x000fea0003c00000 */
[----:B------:R-:W-:-:S07]  /*05b0*/  IMAD.MOV.U32 R7, RZ, RZ, R12 ;  /* 0x000000ffff077224 */ /* 0x000fce00078e000c */
.L_x_22216:
[----:B------:R-:W-:Y:S05]  /*05c0*/  BSYNC.RECONVERGENT B0 ;  /* 0x0000000000007941 */ /* 0x000fea0003800200 */
.L_x_22215:
        /* <DEDUP_REMOVED lines=9> */
.L_x_22218:
[----:B------:R-:W-:Y:S05]  /*0660*/  BSYNC.RECONVERGENT B0 ;  /* 0x0000000000007941 */ /* 0x000fea0003800200 */
.L_x_22217:
[----:B------:R-:W-:Y:S01]  /*0670*/  VIADD R2, R8, 0x180 ;  /* 0x0000018008027836 */ /* 0x000fe20000000000 */
[----:B------:R-:W-:Y:S04]  /*0680*/  BSSY.RECONVERGENT B0, `(.L_x_22219) ;  /* 0x0000008000007945 */ /* 0x000fe80003800200 */
[----:B------:R-:W-:-:S13]  /*0690*/  ISETP.GE.U32.AND P0, PT, R2, UR5, PT ;  /* 0x0000000502007c0c */ /* 0x000fda000bf06070 */
[----:B------:R-:W-:Y:S05]  /*06a0*/  @P0 BRA `(.L_x_22220) ;  /* 0x0000000000140947 */ /* 0x000fea0003800000 */
[----:B-----5:R-:W-:Y:S02]  /*06b0*/  LOP3.LUT R12, R11, 0xff, RZ, 0xc0, !PT ;  /* 0x000000ff0b0c7812 */ /* 0x020fe400078ec0ff */
[----:B------:R-:W-:Y:S02]  /*06c0*/  MOV R4, UR10 ;  /* 0x0000000a00047c02 */ /* 0x000fe40008000f00 */
[----:B------:R-:W-:-:S07]  /*06d0*/  MOV R2, 0x6f0 ;  /* 0x000006f000027802 */ /* 0x000fce0000000f00 */
[----:B------:R-:W-:Y:S05]  /*06e0*/  CALL.REL.NOINC `($__internal_71_$__cuda_sm20_div_u16) ;  /* 0x0000000800f07944 */ /* 0x000fea0003c00000 */
[----:B------:R-:W-:-:S07]  /*06f0*/  IMAD.MOV.U32 R10, RZ, RZ, R12 ;  /* 0x000000ffff0a7224 */ /* 0x000fce00078e000c */
.L_x_22220:
[----:B------:R-:W-:Y:S05]  /*0700*/  BSYNC.RECONVERGENT B0 ;  /* 0x0000000000007941 */ /* 0x000fea0003800200 */
.L_x_22219:
        /* <DEDUP_REMOVED lines=9> */
.L_x_22222:
[----:B------:R-:W-:Y:S05]  /*07a0*/  BSYNC.RECONVERGENT B0 ;  /* 0x0000000000007941 */ /* 0x000fea0003800200 */
.L_x_22221:
        /* <DEDUP_REMOVED lines=9> */
.L_x_22224:
[----:B------:R-:W-:Y:S05]  /*0840*/  BSYNC.RECONVERGENT B0 ;  /* 0x0000000000007941 */ /* 0x000fea0003800200 */
.L_x_22223:
        /* <DEDUP_REMOVED lines=9> */
.L_x_22226:
[----:B------:R-:W-:Y:S05]  /*08e0*/  BSYNC.RECONVERGENT B0 ;  /* 0x0000000000007941 */ /* 0x000fea0003800200 */
.L_x_22225:
        /* <DEDUP_REMOVED lines=8> */
.L_x_22228:
[----:B------:R-:W-:Y:S05]  /*0970*/  BSYNC.RECONVERGENT B0 ;  /* 0x0000000000007941 */ /* 0x000fea0003800200 */
.L_x_22227:
        /* <DEDUP_REMOVED lines=18> */
.L_x_22231:
        /* <DEDUP_REMOVED lines=8> */
.L_x_22232:
        /* <DEDUP_REMOVED lines=8> */
.L_x_22233:
        /* <DEDUP_REMOVED lines=8> */
.L_x_22234:
        /* <DEDUP_REMOVED lines=9> */
.L_x_22235:
[----:B------:R-:W-:Y:S05]  /*0cb0*/  BSYNC.RELIABLE B1 ;  /* 0x0000000000017941 */ /* 0x000fea0003800100 */
.L_x_22230:
[----:B------:R-:W-:-:S13]  /*0cc0*/  ISETP.GE.U32.AND P0, PT, R8, UR5, PT ;  /* 0x0000000508007c0c */ /* 0x000fda000bf06070 */
[----:B------:R-:W3:Y:S01]  /*0cd0*/  @!P0 LDC.64 R4, c[0x0][0x388] ;  /* 0x0000e200ff048b82 */ /* 0x000ee20000000a00 */
[C---:B012---:R-:W-:Y:S02]  /*0ce0*/  @!P0 VIADD R3, R8.reuse, UR4 ;  /* 0x0000000408038c36 */ /* 0x047fe40008000000 */
[----:B------:R-:W-:-:S03]  /*0cf0*/  @!P0 VIADD R8, R8, 0x80 ;  /* 0x0000008008088836 */ /* 0x000fc60000000000 */
[----:B---3--:R-:W-:-:S05]  /*0d00*/  @!P0 IADD3 R2, P1, PT, R3, R4, RZ ;  /* 0x0000000403028210 */ /* 0x008fca0007f3e0ff */
[----:B------:R-:W-:-:S05]  /*0d10*/  @!P0 IMAD.X R3, RZ, RZ, R5, P1 ;  /* 0x000000ffff038224 */ /* 0x000fca00008e0605 */
[----:B-----5:R3:W-:Y:S03]  /*0d20*/  @!P0 STG.E.U8 desc[UR8][R2.64], R13 ;  /* 0x0000000d02008986 */ /* 0x0207e6000c101108 */
.L_x_22236:
[----:B------:R-:W-:Y:S05]  /*0d30*/  BSYNC.RECONVERGENT B0 ;  /* 0x0000000000007941 */ /* 0x000fea0003800200 */
.L_x_22229:
[----:B------:R-:W-:Y:S05]  /*0d40*/  WARPSYNC.ALL ;  /* 0x0000000000007948 */ /* 0x000fea0003800000 */
[----:B------:R-:W-:-:S13]  /*0d50*/  ISETP.GE.U32.AND P0, PT, R8, UR5, PT ;  /* 0x0000000508007c0c */ /* 0x000fda000bf06070 */
[----:B------:R-:W-:Y:S05]  /*0d60*/  @P0 EXIT ;  /* 0x000000000000094d */ /* 0x000fea0003800000 */
[----:B------:R-:W4:Y:S01]  /*0d70*/  LDCU.64 UR6, c[0x0][0x388] ;  /* 0x00007100ff0677ac */ /* 0x000f220008000a00 */
[----:B0123--:R-:W-:-:S05]  /*0d80*/  VIADD R2, R8, UR4 ;  /* 0x0000000408027c36 */ /* 0x00ffca0008000000 */
[----:B----4-:R-:W-:-:S05]  /*0d90*/  IADD3 R2, P0, PT, R2, UR6, RZ ;  /* 0x0000000602027c10 */ /* 0x010fca000ff1e0ff */
[----:B------:R-:W-:-:S05]  /*0da0*/  IMAD.X R3, RZ, RZ, UR7, P0 ;  /* 0x00000007ff037e24 */ /* 0x000fca00080e06ff */
[----:B-----5:R-:W-:Y:S01]  /*0db0*/  STG.E.U8 desc[UR8][R2.64], R12 ;  /* 0x0000000c02007986 */ /* 0x020fe2000c101108 */
[----:B------:R-:W-:Y:S05]  /*0dc0*/  EXIT ;  /* 0x000000000000794d */ /* 0x000fea0003800000 */
.L_x_22212:
        /* <DEDUP_REMOVED lines=13> */
[----:B------:R-:W-:Y:S02]  /*0ea0*/  PRMT R0, R13, 0x7772, RZ ;  /* 0x000077720d007816 */ /* 0x000fe400000000ff */
[C---:B---3--:R-:W-:Y:S02]  /*0eb0*/  PRMT R11, R7.reuse, 0x7770, RZ ;  /* 0x00007770070b7816 */ /* 0x048fe400000000ff */
[C---:B------:R-:W-:Y:S02]  /*0ec0*/  PRMT R9, R7.reuse, 0x7771, RZ ;  /* 0x0000777107097816 */ /* 0x040fe400000000ff */
[----:B------:R-:W-:Y:S02]  /*0ed0*/  PRMT R8, R7, 0x7772, RZ ;  /* 0x0000777207087816 */ /* 0x000fe400000000ff */
[----:B------:R-:W-:Y:S02]  /*0ee0*/  PRMT R13, R13, 0x7773, RZ ;  /* 0x000077730d0d7816 */ /* 0x000fe400000000ff */
[----:B------:R-:W-:-:S07]  /*0ef0*/  PRMT R7, R7, 0x7773, RZ ;  /* 0x0000777307077816 */ /* 0x000fce00000000ff */
[----:B------:R-:W-:Y:S05]  /*0f00*/  CALL.REL.NOINC `($__internal_71_$__cuda_sm20_div_u16) ;  /* 0x0000000000e87944 */ /* 0x000fea0003c00000 */
[----:B------:R-:W-:Y:S01]  /*0f10*/  IMAD.MOV.U32 R6, RZ, RZ, R12 ;  /* 0x000000ffff067224 */ /* 0x000fe200078e000c */
[----:B------:R-:W-:Y:S01]  /*0f20*/  MOV R2, 0xf60 ;  /* 0x00000f6000027802 */ /* 0x000fe20000000f00 */
[----:B------:R-:W-:Y:S02]  /*0f30*/  IMAD.MOV.U32 R12, RZ, RZ, R5 ;  /* 0x000000ffff0c7224 */ /* 0x000fe400078e0005 */
[----:B------:R-:W-:-:S07]  /*0f40*/  IMAD.U32 R4, RZ, RZ, UR10 ;  /* 0x0000000aff047e24 */ /* 0x000fce000f8e00ff */
[----:B------:R-:W-:Y:S05]  /*0f50*/  CALL.REL.NOINC `($__internal_71_$__cuda_sm20_div_u16) ;  /* 0x0000000000d47944 */ /* 0x000fea0003c00000 */
[----:B------:R-:W-:Y:S01]  /*0f60*/  IMAD.MOV.U32 R5, RZ, RZ, R12 ;  /* 0x000000ffff057224 */ /* 0x000fe200078e000c */
[----:B------:R-:W-:Y:S01]  /*0f70*/  MOV R2, 0xfb0 ;  /* 0x00000fb000027802 */ /* 0x000fe20000000f00 */
[----:B------:R-:W-:Y:S02]  /*0f80*/  IMAD.MOV.U32 R12, RZ, RZ, R0 ;  /* 0x000000ffff0c7224 */ /* 0x000fe400078e0000 */
[----:B------:R-:W-:-:S07]  /*0f90*/  IMAD.U32 R4, RZ, RZ, UR10 ;  /* 0x0000000aff047e24 */ /* 0x000fce000f8e00ff */
[----:B------:R-:W-:Y:S05]  /*0fa0*/  CALL.REL.NOINC `($__internal_71_$__cuda_sm20_div_u16) ;  /* 0x0000000000c07944 */ /* 0x000fea0003c00000 */
[----:B------:R-:W-:Y:S01]  /*0fb0*/  MOV R0, R12 ;  /* 0x0000000c00007202 */ /* 0x000fe20000000f00 */
[----:B------:R-:W-:Y:S01]  /*0fc0*/  IMAD.MOV.U32 R12, RZ, RZ, R13 ;  /* 0x000000ffff0c7224 */ /* 0x000fe200078e000d */
[----:B------:R-:W-:Y:S01]  /*0fd0*/  MOV R2, 0x1000 ;  /* 0x0000100000027802 */ /* 0x000fe20000000f00 */
[----:B------:R-:W-:-:S07]  /*0fe0*/  IMAD.U32 R4, RZ, RZ, UR10 ;  /* 0x0000000aff047e24 */ /* 0x000fce000f8e00ff */
        /* <DEDUP_REMOVED lines=44> */
        .weak           $__internal_71_$__cuda_sm20_div_u16
        .type           $__internal_71_$__cuda_sm20_div_u16,@function
        .size           $__internal_71_$__cuda_sm20_div_u16,(.L_x_22310 - $__internal_71_$__cuda_sm20_div_u16)
$__internal_71_$__cuda_sm20_div_u16:
        /* <DEDUP_REMOVED lines=17> */
[----:B------:R-:W-:Y:S06]  /*13c0*/  RET.REL.NODEC R2 `(_ZN2at6native29vectorized_elementwise_kernelILi4ENS0_13AUnaryFunctorIhhhZZZNS0_15binary_internal21div_trunc_kernel_cudaERNS_18TensorIteratorBaseEENKUlvE_clEvENKUlvE_clEvEUlhhE_EESt5arrayIPcLm2EEEEviT0_T1_) ;  /* 0xffffffec020c7950 */ /* 0x000fec0003c3ffff */
.L_x_22237:
        /* <DEDUP_REMOVED lines=11> */
.L_x_22310:


//--------------------- .text._ZN2at6native29vectorized_elementwise_kernelILi8ENS0_13AUnaryFunctorIhhhZZZNS0_15binary_internal21div_trunc_kernel_cudaERNS_18TensorIteratorBaseEENKUlvE_clEvENKUlvE_clEvEUlhhE_EESt5arrayIPcLm2EEEEviT0_T1_ --------------------------
	.section	.text._ZN2at6native29vectorized_elementwise_kernelILi8ENS0_13AUnaryFunctorIhhhZZZNS0_15binary_internal21div_trunc_kernel_cudaERNS_18TensorIteratorBaseEENKUlvE_clEvENKUlvE_clEvEUlhhE_EESt5arrayIPcLm2EEEEviT0_T1_,"ax",@progbits
	.align	128
        .global         _ZN2at6native29vectorized_elementwise_kernelILi8ENS0_13AUnaryFunctorIhhhZZZNS0_15binary_internal21div_trunc_kernel_cudaERNS_18TensorIteratorBaseEENKUlvE_clEvENKUlvE_clEvEUlhhE_EESt5arrayIPcLm2EEEEviT0_T1_
        .type           _ZN2at6native29vectorized_elementwise_kernelILi8ENS0_13AUnaryFunctorIhhhZZZNS0_15binary_internal21div_trunc_kernel_cudaERNS_18TensorIteratorBaseEENKUlvE_clEvENKUlvE_clEvEUlhhE_EESt5arrayIPcLm2EEEEviT0_T1_,@function
        .size           _ZN2at6native29vectorized_elementwise_kernelILi8ENS0_13AUnaryFunctorIhhhZZZNS0_15binary_internal21div_trunc_kernel_cudaERNS_18TensorIteratorBaseEENKUlvE_clEvENKUlvE_clEvEUlhhE_EESt5arrayIPcLm2EEEEviT0_T1_,(.L_x_22527 - _ZN2at6native29vectorized_elementwise_kernelILi8ENS0_13AUnaryFunctorIhhhZZZNS0_15binary_internal21div_trunc_kernel_cudaERNS_18TensorIteratorBaseEENKUlvE_clEvENKUlvE_clEvEUlhhE_EESt5arrayIPcLm2EEEEviT0_T1_)
        .other          _ZN2at6native29vectorized_elementwise_kernelILi8ENS0_13AUnaryFunctorIhhhZZZNS0_15binary_internal21div_trunc_kernel_cudaERNS_18TensorIteratorBaseEENKUlvE_clEvENKUlvE_clEvEUlhhE_EESt5arrayIPcLm2EEEEviT0_T1_,@"STO_CUDA_ENTRY STV_DEFAULT"
_ZN2at6native29vectorized_elementwise_kernelILi8ENS0_13AUnaryFunctorIhhhZZZNS0_15binary_internal21div_trunc_kernel_cudaERNS_18TensorIteratorBaseEENKUlvE_clEvENKUlvE_clEvEUlhhE_EESt5arrayIPcLm2EEEEviT0_T1_:
.text._ZN2at6native29vectorized_elementwise_kernelILi8ENS0_13AUnaryFunctorIhhhZZZNS0_15binary_internal21div_trunc_kernel_cudaERNS_18TensorIteratorBaseEENKUlvE_clEvENKUlvE_clEvEUlhhE_EESt5arrayIPcLm2EEEEviT0_T1_:
[----:B------:R-:W-:Y:S01]  /*0000*/  LDC R1, c[0x0][0x37c] ;  /* 0x0000df00ff017b82 */ /* 0x000fe20000000800 */
[----:B------:R-:W-:Y:S05]  /*0010*/  EXIT ;  /* 0x000000000000794d */ /* 0x000fea0003800000 */
.L_x_22238:
        /* <DEDUP_REMOVED lines=14> */
.L_x_22527:


//--------------------- .nv.global.init           --------------------------
	.section	.nv.global.init,"aw",@progbits
.nv.global.init:
	.type		$str$5,@object
	.size		$str$5,(__unnamed_3 - $str$5)
$str$5:
        /*0000*/ 	.byte	0x66, 0x61, 0x6c, 0x73, 0x65, 0x00
	.type		__unnamed_3,@object
	.size		__unnamed_3,(__unnamed_11 - __unnamed_3)
__unnamed_3:
        /*0006*/ 	.byte	0x66, 0x65, 0x74, 0x63, 0x68, 0x5f, 0x61, 0x6e, 0x64, 0x5f, 0x63, 0x61, 0x73, 0x74, 0x00
	.type		__unnamed_11,@object
	.size		__unnamed_11,(__unnamed_15 - __unnamed_11)
__unnamed_11:
        /*0015*/ 	.byte	0x66, 0x65, 0x74, 0x63, 0x68, 0x5f, 0x61, 0x6e, 0x64, 0x5f, 0x63, 0x61, 0x73, 0x74, 0x00
	.type		__unnamed_15,@object
	.size		__unnamed_15,(__unnamed_7 - __unnamed_15)
__unnamed_15:
        /*0024*/ 	.byte	0x66, 0x65, 0x74, 0x63, 0x68, 0x5f, 0x61, 0x6e, 0x64, 0x5f, 0x63, 0x61, 0x73, 0x74, 0x00
	.type		__unnamed_7,@object
	.size		__unnamed_7,(__unnamed_1 - __unnamed_7)
__unnamed_7:
        /*0033*/ 	.byte	0x66, 0x65, 0x74, 0x63, 0x68, 0x5f, 0x61, 0x6e, 0x64, 0x5f, 0x63, 0x61, 0x73, 0x74, 0x00
	.type		__unnamed_1,@object
	.size		__unnamed_1,(__unnamed_17 - __unnamed_1)
__unnamed_1:
        /*0042*/ 	.byte	0x66, 0x65, 0x74, 0x63, 0x68, 0x5f, 0x61, 0x6e, 0x64, 0x5f, 0x63, 0x61, 0x73, 0x74, 0x00
	.type		__unnamed_17,@object
	.size		__unnamed_17,(__unnamed_9 - __unnamed_17)
__unnamed_17:
        /*0051*/ 	.byte	0x66, 0x65, 0x74, 0x63, 0x68, 0x5f, 0x61, 0x6e, 0x64, 0x5f, 0x63, 0x61, 0x73, 0x74, 0x00
	.type		__unnamed_9,@object
	.size		__unnamed_9,(__unnamed_13 - __unnamed_9)
__unnamed_9:
        /*0060*/ 	.byte	0x66, 0x65, 0x74, 0x63, 0x68, 0x5f, 0x61, 0x6e, 0x64, 0x5f, 0x63, 0x61, 0x73, 0x74, 0x00
	.type		__unnamed_13,@object
	.size		__unnamed_13,(__unnamed_5 - __unnamed_13)
__unnamed_13:
        /*006f*/ 	.byte	0x66, 0x65, 0x74, 0x63, 0x68, 0x5f, 0x61, 0x6e, 0x64, 0x5f, 0x63, 0x61, 0x73, 0x74, 0x00
	.type		__unnamed_5,@object
	.size		__unnamed_5,(__unnamed_4 - __unnamed_5)
__unnamed_5:
        /*007e*/ 	.byte	0x66, 0x65, 0x74, 0x63, 0x68, 0x5f, 0x61, 0x6e, 0x64, 0x5f, 0x63, 0x61, 0x73, 0x74, 0x00
	.type		__unnamed_4,@object
	.size		__unnamed_4,(__unnamed_12 - __unnamed_4)
__unnamed_4:
        /*008d*/ 	.byte	0x63, 0x61, 0x73, 0x74, 0x5f, 0x61, 0x6e, 0x64, 0x5f, 0x73, 0x74, 0x6f, 0x72, 0x65, 0x00
	.type		__unnamed_12,@object
	.size		__unnamed_12,(__unnamed_16 - __unnamed_12)
__unnamed_12:
        /*009c*/ 	.byte	0x63, 0x61, 0x73, 0x74, 0x5f, 0x61, 0x6e, 0x64, 0x5f, 0x73, 0x74, 0x6f, 0x72, 0x65, 0x00
	.type		__unnamed_16,@object
	.size		__unnamed_16,(__unnamed_8 - __unnamed_16)
__unnamed_16:
        /*00ab*/ 	.byte	0x63, 0x61, 0x73, 0x74, 0x5f, 0x61, 0x6e, 0x64, 0x5f, 0x73, 0x74, 0x6f, 0x72, 0x65, 0x00
	.type		__unnamed_8,@object
	.size		__unnamed_8,(__unnamed_2 - __unnamed_8)
__unnamed_8:
        /*00ba*/ 	.byte	0x63, 0x61, 0x73, 0x74, 0x5f, 0x61, 0x6e, 0x64, 0x5f, 0x73, 0x74, 0x6f, 0x72, 0x65, 0x00
	.type		__unnamed_2,@object
	.size		__unnamed_2,(__unnamed_18 - __unnamed_2)
__unnamed_2:
        /*00c9*/ 	.byte	0x63, 0x61, 0x73, 0x74, 0x5f, 0x61, 0x6e, 0x64, 0x5f, 0x73, 0x74, 0x6f, 0x72, 0x65, 0x00
	.type		__unnamed_18,@object
	.size		__unnamed_18,(__unnamed_10 - __unnamed_18)
__unnamed_18:
        /*00d8*/ 	.byte	0x63, 0x61, 0x73, 0x74, 0x5f, 0x61, 0x6e, 0x64, 0x5f, 0x73, 0x74, 0x6f, 0x72, 0x65, 0x00
	.type		__unnamed_10,@object
	.size		__unnamed_10,(__unnamed_14 - __unnamed_10)
__unnamed_10:
        /*00e7*/ 	.byte	0x63, 0x61, 0x73, 0x74, 0x5f, 0x61, 0x6e, 0x64, 0x5f, 0x73, 0x74, 0x6f, 0x72, 0x65, 0x00
	.type		__unnamed_14,@object
	.size		__unnamed_14,(__unnamed_6 - __unnamed_14)
__unnamed_14:
        /*00f6*/ 	.byte	0x63, 0x61, 0x73, 0x74, 0x5f, 0x61, 0x6e, 0x64, 0x5f, 0x73, 0x74, 0x6f, 0x72, 0x65, 0x00
	.type		__unnamed_6,@object
	.size		__unnamed_6,($str$6 - __unnamed_6)
__unnamed_6:
        /*0105*/ 	.byte	0x63, 0x61, 0x73, 0x74, 0x5f, 0x61, 0x6e, 0x64, 0x5f, 0x73, 0x74, 0x6f, 0x72, 0x65, 0x00
	.type		$str$6,@object
	.size		$str$6,(.L_47 - $str$6)
$str$6:
        /*0114*/ 	.byte	0x2f, 0x72, 0x6f, 0x6f, 0x74, 0x2f, 0x2e, 0x70, 0x79, 0x65, 0x6e, 0x76, 0x2f, 0x76, 0x65, 0x72
        /*0124*/ 	.byte	0x73, 0x69, 0x6f, 0x6e, 0x73, 0x2f, 0x33, 0x2e, 0x31, 0x33, 0x2e, 0x31, 0x32, 0x2f, 0x6c, 0x69
        /*0134*/ 	.byte	0x62, 0x2f, 0x70, 0x79, 0x74, 0x68, 0x6f, 0x6e, 0x33, 0x2e, 0x31, 0x33, 0x2f, 0x73, 0x69, 0x74
        /*0144*/ 	.byte	0x65, 0x2d, 0x70, 0x61, 0x63, 0x6b, 0x61, 0x67, 0x65, 0x73, 0x2f, 0x74, 0x6f, 0x72, 0x63, 0x68
        /*0154*/ 	.byte	0x2f, 0x69, 0x6e, 0x63, 0x6c, 0x75, 0x64, 0x65, 0x2f, 0x63, 0x31, 0x30, 0x2f, 0x63, 0x6f, 0x72
        /*0164*/ 	.byte	0x65, 0x2f, 0x44, 0x79, 0x6e, 0x61, 0x6d, 0x69, 0x63, 0x43, 0x61, 0x73, 0x74, 0x2e, 0x68, 0x00
.L_47:


//--------------------- .nv.shared.reserved.0     --------------------------
	.section	.nv.shared.reserved.0,"aw",@nobits
	.weak		__nv_reservedSMEM_offset_0_alias
	.size		__nv_reservedSMEM_offset_0_alias, 0, 64
	.other		__nv_reservedSMEM_offset_0_alias,@"STO_CUDA_RESERVED_SHARED STV_DEFAULT"
__nv_reservedSMEM_offset_0_alias:
	.zero		0
	.zero		64


//--------------------- .nv.global                --------------------------
	.section	.nv.global,"aw",@nobits
.nv.global:
	.type		_ZN54_INTERNAL_5269a03e_23_BinaryDivTruncKernel_cu_888bb6954cuda3std3__48in_placeE,@object
	.size		_ZN54_INTERNAL_5269a03e_23_BinaryDivTruncKernel_cu_888bb6954cuda3std3__48in_placeE,(_ZN54_INTERNAL_5269a03e_23_BinaryDivTruncKernel_cu_888bb6954cuda3std6ranges3__45__cpo8distanceE - _ZN54_INTERNAL_5269a03e_23_BinaryDivTruncKernel_cu_888bb6954cuda3std3__48in_placeE)
_ZN54_INTERNAL_5269a03e_23_BinaryDivTruncKernel_cu_888bb6954cuda3std3__48in_placeE:
	.zero		1
	.type		_ZN54_INTERNAL_5269a03e_23_BinaryDivTruncKernel_cu_888bb6954cuda3std6ranges3__45__cpo8distanceE,@object
	.size		_ZN54_INTERNAL_5269a03e_23_BinaryDivTruncKernel_cu_888bb6954cuda3std6ranges3__45__cpo8distanceE,(_ZN54_INTERNAL_5269a03e_23_BinaryDivTruncKernel_cu_888bb6954cuda3std3__45__cpo6cbeginE - _ZN54_INTERNAL_5269a03e_23_BinaryDivTruncKernel_cu_888bb6954cuda3std6ranges3__45__cpo8distanceE)
_ZN54_INTERNAL_5269a03e_23_BinaryDivTruncKernel_cu_888bb6954cuda3std6ranges3__45__cpo8distanceE:
	.zero		1
	.type		_ZN54_INTERNAL_5269a03e_23_BinaryDivTruncKernel_cu_888bb6954cuda3std3__45__cpo6cbeginE,@object
	.size		_ZN54_INTERNAL_5269a03e_23_BinaryDivTruncKernel_cu_888bb6954cuda3std3__45__cpo6cbeginE,(_ZN54_INTERNAL_5269a03e_23_BinaryDivTruncKernel_cu_888bb6954cuda3std6ranges3__45__cpo7advanceE - _ZN54_INTERNAL_5269a03e_23_BinaryDivTruncKernel_cu_888bb6954cuda3std3__45__cpo6cbeginE)
_ZN54_INTERNAL_5269a03e_23_BinaryDivTruncKernel_cu_888bb6954cuda3std3__45__cpo6cbeginE:
	.zero		1
	.type		_ZN54_INTERNAL_5269a03e_23_BinaryDivTruncKernel_cu_888bb6954cuda3std6ranges3__45__cpo7advanceE,@object
	.size		_ZN54_INTERNAL_5269a03e_23_BinaryDivTruncKernel_cu_888bb6954cuda3std6ranges3__45__cpo7advanceE,(_ZN54_INTERNAL_5269a03e_23_BinaryDivTruncKernel_cu_888bb6954cuda3std3__45__cpo7crbeginE - _ZN54_INTERNAL_5269a03e_23_BinaryDivTruncKernel_cu_888bb6954cuda3std6ranges3__45__cpo7advanceE)
_ZN54_INTERNAL_5269a03e_23_BinaryDivTruncKernel_cu_888bb6954cuda3std6ranges3__45__cpo7advanceE:
	.zero		1
	.type		_ZN54_INTERNAL_5269a03e_23_BinaryDivTruncKernel_cu_888bb6954cuda3std3__45__cpo7crbeginE,@object
	.size		_ZN54_INTERNAL_5269a03e_23_BinaryDivTruncKernel_cu_888bb6954cuda3std3__45__cpo7crbeginE,(_ZN54_INTERNAL_5269a03e_23_BinaryDivTruncKernel_cu_888bb6954cuda3std6ranges3__45__cpo4dataE - _ZN54_INTERNAL_5269a03e_23_BinaryDivTruncKernel_cu_888bb6954cuda3std3__45__cpo7crbeginE)
_ZN54_INTERNAL_5269a03e_23_BinaryDivTruncKernel_cu_888bb6954cuda3std3__45__cpo7crbeginE:
	.zero		1
	.type		_ZN54_INTERNAL_5269a03e_23_BinaryDivTruncKernel_cu_888bb6954cuda3std6ranges3__45__cpo4dataE,@object
	.size		_ZN54_INTERNAL_5269a03e_23_BinaryDivTruncKernel_cu_888bb6954cuda3std6ranges3__45__cpo4dataE,(_ZN54_INTERNAL_5269a03e_23_BinaryDivTruncKernel_cu_888bb6954cuda3std6ranges3__45__cpo5beginE - _ZN54_INTERNAL_5269a03e_23_BinaryDivTruncKernel_cu_888bb6954cuda3std6ranges3__45__cpo4dataE)
_ZN54_INTERNAL_5269a03e_23_BinaryDivTruncKernel_cu_888bb6954cuda3std6ranges3__45__cpo4dataE:
	.zero		1
	.type		_ZN54_INTERNAL_5269a03e_23_BinaryDivTruncKernel_cu_888bb6954cuda3std6ranges3__45__cpo5beginE,@object
	.size		_ZN54_INTERNAL_5269a03e_23_BinaryDivTruncKernel_cu_888bb6954cuda3std6ranges3__45__cpo5beginE,(_ZN54_INTERNAL_5269a03e_23_BinaryDivTruncKernel_cu_888bb6954cuda3std3__456_GLOBAL__N__5269a03e_23_BinaryDivTruncKernel_cu_888bb6956ignoreE - _ZN54_INTERNAL_5269a03e_23_BinaryDivTruncKernel_cu_888bb6954cuda3std6ranges3__45__cpo5beginE)
_ZN54_INTERNAL_5269a03e_23_BinaryDivTruncKernel_cu_888bb6954cuda3std6ranges3__45__cpo5beginE:
	.zero		1
	.type		_ZN54_INTERNAL_5269a03e_23_BinaryDivTruncKernel_cu_888bb6954cuda3std3__456_GLOBAL__N__5269a03e_23_BinaryDivTruncKernel_cu_888bb6956ignoreE,@object
	.size		_ZN54_INTERNAL_5269a03e_23_BinaryDivTruncKernel_cu_888bb6954cuda3std3__456_GLOBAL__N__5269a03e_23_BinaryDivTruncKernel_cu_888bb6956ignoreE,(_ZN54_INTERNAL_5269a03e_23_BinaryDivTruncKernel_cu_888bb6954cuda3std6ranges3__45__cpo4sizeE - _ZN54_INTERNAL_5269a03e_23_BinaryDivTruncKernel_cu_888bb6954cuda3std3__456_GLOBAL__N__5269a03e_23_BinaryDivTruncKernel_cu_888bb6956ignoreE)
_ZN54_INTERNAL_5269a03e_23_BinaryDivTruncKernel_cu_888bb6954cuda3std3__456_GLOBAL__N__5269a03e_23_BinaryDivTruncKernel_cu_888bb6956ignoreE:
	.zero		1
	.type		_ZN54_INTERNAL_5269a03e_23_BinaryDivTruncKernel_cu_888bb6954cuda3std6ranges3__45__cpo4sizeE,@object
	.size		_ZN54_INTERNAL_5269a03e_23_BinaryDivTruncKernel_cu_888bb6954cuda3std6ranges3__45__cpo4sizeE,(_ZN54_INTERNAL_5269a03e_23_BinaryDivTruncKernel_cu_888bb6954cuda3std3__45__cpo5beginE - _ZN54_INTERNAL_5269a03e_23_BinaryDivTruncKernel_cu_888bb6954cuda3std6ranges3__45__cpo4sizeE)
_ZN54_INTERNAL_5269a03e_23_BinaryDivTruncKernel_cu_888bb6954cuda3std6ranges3__45__cpo4sizeE:
	.zero		1
	.type		_ZN54_INTERNAL_5269a03e_23_BinaryDivTruncKernel_cu_888bb6954cuda3std3__45__cpo5beginE,@object
	.size		_ZN54_INTERNAL_5269a03e_23_BinaryDivTruncKernel_cu_888bb6954cuda3std3__45__cpo5beginE,(_ZN54_INTERNAL_5269a03e_23_BinaryDivTruncKernel_cu_888bb6954cuda3std6ranges3__45__cpo6cbeginE - _ZN54_INTERNAL_5269a03e_23_BinaryDivTruncKernel_cu_888bb6954cuda3std3__45__cpo5beginE)
_ZN54_INTERNAL_5269a03e_23_BinaryDivTruncKernel_cu_888bb6954cuda3std3__45__cpo5beginE:
	.zero		1
	.type		_ZN54_INTERNAL_5269a03e_23_BinaryDivTruncKernel_cu_888bb6954cuda3std6ranges3__45__cpo6cbeginE,@object
	.size		_ZN54_INTERNAL_5269a03e_23_BinaryDivTruncKernel_cu_888bb6954cuda3std6ranges3__45__cpo6cbeginE,(_ZN54_INTERNAL_5269a03e_23_BinaryDivTruncKernel_cu_888bb6954cuda3std3__45__cpo6rbeginE - _ZN54_INTERNAL_5269a03e_23_BinaryDivTruncKernel_cu_888bb6954cuda3std6ranges3__45__cpo6cbeginE)
_ZN54_INTERNAL_5269a03e_23_BinaryDivTruncKernel_cu_888bb6954cuda3std6ranges3__45__cpo6cbeginE:
	.zero		1
	.type		_ZN54_INTERNAL_5269a03e_23_BinaryDivTruncKernel_cu_888bb6954cuda3std3__45__cpo6rbeginE,@object
	.size		_ZN54_INTERNAL_5269a03e_23_BinaryDivTruncKernel_cu_888bb6954cuda3std3__45__cpo6rbeginE,(_ZN54_INTERNAL_5269a03e_23_BinaryDivTruncKernel_cu_888bb6954cuda3std6ranges3__45__cpo4nextE - _ZN54_INTERNAL_5269a03e_23_BinaryDivTruncKernel_cu_888bb6954cuda3std3__45__cpo6rbeginE)
_ZN54_INTERNAL_5269a03e_23_BinaryDivTruncKernel_cu_888bb6954cuda3std3__45__cpo6rbeginE:
	.zero		1
	.type		_ZN54_INTERNAL_5269a03e_23_BinaryDivTruncKernel_cu_888bb6954cuda3std6ranges3__45__cpo4nextE,@object
	.size		_ZN54_INTERNAL_5269a03e_23_BinaryDivTruncKernel_cu_888bb6954cuda3std6ranges3__45__cpo4nextE,(_ZN54_INTERNAL_5269a03e_23_BinaryDivTruncKernel_cu_888bb6954cuda3std6ranges3__45__cpo4swapE - _ZN54_INTERNAL_5269a03e_23_BinaryDivTruncKernel_cu_888bb6954cuda3std6ranges3__45__cpo4nextE)
_ZN54_INTERNAL_5269a03e_23_BinaryDivTruncKernel_cu_888bb6954cuda3std6ranges3__45__cpo4nextE:
	.zero		1
	.type		_ZN54_INTERNAL_5269a03e_23_BinaryDivTruncKernel_cu_888bb6954cuda3std6ranges3__45__cpo4swapE,@object
	.size		_ZN54_INTERNAL_5269a03e_23_BinaryDivTruncKernel_cu_888bb6954cuda3std6ranges3__45__cpo4swapE,(_ZN54_INTERNAL_5269a03e_23_BinaryDivTruncKernel_cu_888bb6954cuda3std3__420unreachable_sentinelE - _ZN54_INTERNAL_5269a03e_23_BinaryDivTruncKernel_cu_888bb6954cuda3std6ranges3__45__cpo4swapE)
_ZN54_INTERNAL_5269a03e_23_BinaryDivTruncKernel_cu_888bb6954cuda3std6ranges3__45__cpo4swapE:
	.zero		1
	.type		_ZN54_INTERNAL_5269a03e_23_BinaryDivTruncKernel_cu_888bb6954cuda3std3__420unreachable_sentinelE,@object
	.size		_ZN54_INTERNAL_5269a03e_23_BinaryDivTruncKernel_cu_888bb6954cuda3std3__420unreachable_sentinelE,(_ZN54_INTERNAL_5269a03e_23_BinaryDivTruncKernel_cu_888bb6956thrust24THRUST_300001_SM_1030_NS6system6detail10sequential3seqE - _ZN54_INTERNAL_5269a03e_23_BinaryDivTruncKernel_cu_888bb6954cuda3std3__420unreachable_sentinelE)
_ZN54_INTERNAL_5269a03e_23_BinaryDivTruncKernel_cu_888bb6954cuda3std3__420unreachable_sentinelE:
	.zero		1
	.type		_ZN54_INTERNAL_5269a03e_23_BinaryDivTruncKernel_cu_888bb6956thrust24THRUST_300001_SM_1030_NS6system6detail10sequential3seqE,@object
	.size		_ZN54_INTERNAL_5269a03e_23_BinaryDivTruncKernel_cu_888bb6956thrust24THRUST_300001_SM_1030_NS6system6detail10sequential3seqE,(_ZN54_INTERNAL_5269a03e_23_BinaryDivTruncKernel_cu_888bb6954cuda3std3__45__cpo4cendE - _ZN54_INTERNAL_5269a03e_23_BinaryDivTruncKernel_cu_888bb6956thrust24THRUST_300001_SM_1030_NS6system6detail10sequential3seqE)
_ZN54_INTERNAL_5269a03e_23_BinaryDivTruncKernel_cu_888bb6956thrust24THRUST_300001_SM_1030_NS6system6detail10sequential3seqE:
	.zero		1
	.type		_ZN54_INTERNAL_5269a03e_23_BinaryDivTruncKernel_cu_888bb6954cuda3std3__45__cpo4cendE,@object
	.size		_ZN54_INTERNAL_5269a03e_23_BinaryDivTruncKernel_cu_888bb6954cuda3std3__45__cpo4cendE,(_ZN54_INTERNAL_5269a03e_23_BinaryDivTruncKernel_cu_888bb6954cuda3std6ranges3__45__cpo9iter_swapE - _ZN54_INTERNAL_5269a03e_23_BinaryDivTruncKernel_cu_888bb6954cuda3std3__45__cpo4cendE)
_ZN54_INTERNAL_5269a03e_23_BinaryDivTruncKernel_cu_888bb6954cuda3std3__45__cpo4cendE:
	.zero		1
	.type		_ZN54_INTERNAL_5269a03e_23_BinaryDivTruncKernel_cu_888bb6954cuda3std6ranges3__45__cpo9iter_swapE,@object
	.size		_ZN54_INTERNAL_5269a03e_23_BinaryDivTruncKernel_cu_888bb6954cuda3std6ranges3__45__cpo9iter_swapE,(_ZN54_INTERNAL_5269a03e_23_BinaryDivTruncKernel_cu_888bb6954cuda3std3__45__cpo5crendE - _ZN54_INTERNAL_5269a03e_23_BinaryDivTruncKernel_cu_888bb6954cuda3std6ranges3__45__cpo9iter_swapE)
_ZN54_INTERNAL_5269a03e_23_BinaryDivTruncKernel_cu_888bb6954cuda3std6ranges3__45__cpo9iter_swapE:
	.zero		1
	.type		_ZN54_INTERNAL_5269a03e_23_BinaryDivTruncKernel_cu_888bb6954cuda3std3__45__cpo5crendE,@object
	.size		_ZN54_INTERNAL_5269a03e_23_BinaryDivTruncKernel_cu_888bb6954cuda3std3__45__cpo5crendE,(_ZN54_INTERNAL_5269a03e_23_BinaryDivTruncKernel_cu_888bb6954cuda3std6ranges3__45__cpo5cdataE - _ZN54_INTERNAL_5269a03e_23_BinaryDivTruncKernel_cu_888bb6954cuda3std3__45__cpo5crendE)
_ZN54_INTERNAL_5269a03e_23_BinaryDivTruncKernel_cu_888bb6954cuda3std3__45__cpo5crendE:
	.zero		1
	.type		_ZN54_INTERNAL_5269a03e_23_BinaryDivTruncKernel_cu_888bb6954cuda3std6ranges3__45__cpo5cdataE,@object
	.size		_ZN54_INTERNAL_5269a03e_23_BinaryDivTruncKernel_cu_888bb6954cuda3std6ranges3__45__cpo5cdataE,(_ZN54_INTERNAL_5269a03e_23_BinaryDivTruncKernel_cu_888bb6954cuda3std6ranges3__45__cpo3endE - _ZN54_INTERNAL_5269a03e_23_BinaryDivTruncKernel_cu_888bb6954cuda3std6ranges3__45__cpo5cdataE)
_ZN54_INTERNAL_5269a03e_23_BinaryDivTruncKernel_cu_888bb6954cuda3std6ranges3__45__cpo5cdataE:
	.zero		1
	.type		_ZN54_INTERNAL_5269a03e_23_BinaryDivTruncKernel_cu_888bb6954cuda3std6ranges3__45__cpo3endE,@object
	.size		_ZN54_INTERNAL_5269a03e_23_BinaryDivTruncKernel_cu_888bb6954cuda3std6ranges3__45__cpo3endE,(_ZN54_INTERNAL_5269a03e_23_BinaryDivTruncKernel_cu_888bb6954cuda3std3__419piecewise_constructE - _ZN54_INTERNAL_5269a03e_23_BinaryDivTruncKernel_cu_888bb6954cuda3std6ranges3__45__cpo3endE)
_ZN54_INTERNAL_5269a03e_23_BinaryDivTruncKernel_cu_888bb6954cuda3std6ranges3__45__cpo3endE:
	.zero		1
	.type		_ZN54_INTERNAL_5269a03e_23_BinaryDivTruncKernel_cu_888bb6954cuda3std3__419piecewise_constructE,@object
	.size		_ZN54_INTERNAL_5269a03e_23_BinaryDivTruncKernel_cu_888bb6954cuda3std3__419piecewise_constructE,(_ZN54_INTERNAL_5269a03e_23_BinaryDivTruncKernel_cu_888bb6954cuda3std6ranges3__45__cpo5ssizeE - _ZN54_INTERNAL_5269a03e_23_BinaryDivTruncKernel_cu_888bb6954cuda3std3__419piecewise_constructE)
_ZN54_INTERNAL_5269a03e_23_BinaryDivTruncKernel_cu_888bb6954cuda3std3__419piecewise_constructE:
	.zero		1
	.type		_ZN54_INTERNAL_5269a03e_23_BinaryDivTruncKernel_cu_888bb6954cuda3std6ranges3__45__cpo5ssizeE,@object
	.size		_ZN54_INTERNAL_5269a03e_23_BinaryDivTruncKernel_cu_888bb6954cuda3std6ranges3__45__cpo5ssizeE,(_ZN54_INTERNAL_5269a03e_23_BinaryDivTruncKernel_cu_888bb6954cuda3std3__45__cpo3endE - _ZN54_INTERNAL_5269a03e_23_BinaryDivTruncKernel_cu_888bb6954cuda3std6ranges3__45__cpo5ssizeE)
_ZN54_INTERNAL_5269a03e_23_BinaryDivTruncKernel_cu_888bb6954cuda3std6ranges3__45__cpo5ssizeE:
	.zero		1
	.type		_ZN54_INTERNAL_5269a03e_23_BinaryDivTruncKernel_cu_888bb6954cuda3std3__45__cpo3endE,@object
	.size		_ZN54_INTERNAL_5269a03e_23_BinaryDivTruncKernel_cu_888bb6954cuda3std3__45__cpo3endE,(_ZN54_INTERNAL_5269a03e_23_BinaryDivTruncKernel_cu_888bb6954cuda3std6ranges3__45__cpo4cendE - _ZN54_INTERNAL_5269a03e_23_BinaryDivTruncKernel_cu_888bb6954cuda3std3__45__cpo3endE)
_ZN54_INTERNAL_5269a03e_23_BinaryDivTruncKernel_cu_888bb6954cuda3std3__45__cpo3endE:
	.zero		1
	.type		_ZN54_INTERNAL_5269a03e_23_BinaryDivTruncKernel_cu_888bb6954cuda3std6ranges3__45__cpo4cendE,@object
	.size		_ZN54_INTERNAL_5269a03e_23_BinaryDivTruncKernel_cu_888bb6954cuda3std6ranges3__45__cpo4cendE,(_ZN54_INTERNAL_5269a03e_23_BinaryDivTruncKernel_cu_888bb6954cuda3std3__45__cpo4rendE - _ZN54_INTERNAL_5269a03e_23_BinaryDivTruncKernel_cu_888bb6954cuda3std6ranges3__45__cpo4cendE)
_ZN54_INTERNAL_5269a03e_23_BinaryDivTruncKernel_cu_888bb6954cuda3std6ranges3__45__cpo4cendE:
	.zero		1
	.type		_ZN54_INTERNAL_5269a03e_23_BinaryDivTruncKernel_cu_888bb6954cuda3std3__45__cpo4rendE,@object
	.size		_ZN54_INTERNAL_5269a03e_23_BinaryDivTruncKernel_cu_888bb6954cuda3std3__45__cpo4rendE,(_ZN54_INTERNAL_5269a03e_23_BinaryDivTruncKernel_cu_888bb6954cuda3std6ranges3__45__cpo4prevE - _ZN54_INTERNAL_5269a03e_23_BinaryDivTruncKernel_cu_888bb6954cuda3std3__45__cpo4rendE)
_ZN54_INTERNAL_5269a03e_23_BinaryDivTruncKernel_cu_888bb6954cuda3std3__45__cpo4rendE:
	.zero		1
	.type		_ZN54_INTERNAL_5269a03e_23_BinaryDivTruncKernel_cu_888bb6954cuda3std6ranges3__45__cpo4prevE,@object
	.size		_ZN54_INTERNAL_5269a03e_23_BinaryDivTruncKernel_cu_888bb6954cuda3std6ranges3__45__cpo4prevE,(_ZN54_INTERNAL_5269a03e_23_BinaryDivTruncKernel_cu_888bb6954cuda3std6ranges3__45__cpo9iter_moveE - _ZN54_INTERNAL_5269a03e_23_BinaryDivTruncKernel_cu_888bb6954cuda3std6ranges3__45__cpo4prevE)
_ZN54_INTERNAL_5269a03e_23_BinaryDivTruncKernel_cu_888bb6954cuda3std6ranges3__45__cpo4prevE:
	.zero		1
	.type		_ZN54_INTERNAL_5269a03e_23_BinaryDivTruncKernel_cu_888bb6954cuda3std6ranges3__45__cpo9iter_moveE,@object
	.size		_ZN54_INTERNAL_5269a03e_23_BinaryDivTruncKernel_cu_888bb6954cuda3std6ranges3__45__cpo9iter_moveE,(.L_31 - _ZN54_INTERNAL_5269a03e_23_BinaryDivTruncKernel_cu_888bb6954cuda3std6ranges3__45__cpo9iter_moveE)
_ZN54_INTERNAL_5269a03e_23_BinaryDivTruncKernel_cu_888bb6954cuda3std6ranges3__45__cpo9iter_moveE:
	.zero		1
.L_31:


//--------------------- .nv.constant0._ZN2at6native18elementwise_kernelILi128ELi4EZNS0_15gpu_kernel_implINS0_13BinaryFunctorIN3c108BFloat16ES5_S5_ZZZNS0_15binary_internal21div_trunc_kernel_cudaERNS_18TensorIteratorBaseEENKUlvE1_clEvENKUlvE2_clEvEUlS5_S5_E_EEEEvS8_RKT_EUliE_EEviT1_ --------------------------
	.section	.nv.constant0._ZN2at6native18elementwise_kernelILi128ELi4EZNS0_15gpu_kernel_implINS0_13BinaryFunctorIN3c108BFloat16ES5_S5_ZZZNS0_15binary_internal21div_trunc_kernel_cudaERNS_18TensorIteratorBaseEENKUlvE1_clEvENKUlvE2_clEvEUlS5_S5_E_EEEEvS8_RKT_EUliE_EEviT1_,"a",@progbits
	.sectionflags	@""
	.align	4
.nv.constant0._ZN2at6native18elementwise_kernelILi128ELi4EZNS0_15gpu_kernel_implINS0_13BinaryFunctorIN3c108BFloat16ES5_S5_ZZZNS0_15binary_internal21div_trunc_kernel_cudaERNS_18TensorIteratorBaseEENKUlvE1_clEvENKUlvE2_clEvEUlS5_S5_E_EEEEvS8_RKT_EUliE_EEviT1_:
	.zero		1552


//--------------------- .nv.constant0._ZN2at6native27unrolled_elementwise_kernelINS0_13BinaryFunctorIN3c108BFloat16ES4_S4_ZZZNS0_15binary_internal21div_trunc_kernel_cudaERNS_18TensorIteratorBaseEENKUlvE1_clEvENKUlvE2_clEvEUlS4_S4_E_EESt5arrayIPcLm3EELi4E23TrivialOffsetCalculatorILi2EjESF_ILi1EjENS0_6memory12LoadWithCastILi2EEENSI_13StoreWithCastILi1EEEEEviT_T0_T2_T3_T4_T5_ --------------------------
	.section	.nv.constant0._ZN2at6native27unrolled_elementwise_kernelINS0_13BinaryFunctorIN3c108BFloat16ES4_S4_ZZZNS0_15binary_internal21div_trunc_kernel_cudaERNS_18TensorIteratorBaseEENKUlvE1_clEvENKUlvE2_clEvEUlS4_S4_E_EESt5arrayIPcLm3EELi4E23TrivialOffsetCalculatorILi2EjESF_ILi1EjENS0_6memory12LoadWithCastILi2EEENSI_13StoreWithCastILi1EEEEEviT_T0_T2_T3_T4_T5_,"a",@progbits
	.sectionflags	@""
	.align	4
.nv.constant0._ZN2at6native27unrolled_elementwise_kernelINS0_13BinaryFunctorIN3c108BFloat16ES4_S4_ZZZNS0_15binary_internal21div_trunc_kernel_cudaERNS_18TensorIteratorBaseEENKUlvE1_clEvENKUlvE2_clEvEUlS4_S4_E_EESt5arrayIPcLm3EELi4E23TrivialOffsetCalculatorILi2EjESF_ILi1EjENS0_6memory12LoadWithCastILi2EEENSI_13StoreWithCastILi1EEEEEviT_T0_T2_T3_T4_T5_:
	.zero		952


//--------------------- .nv.constant0._ZN2at6native18elementwise_kernelILi128ELi4EZNS0_22gpu_kernel_impl_nocastINS0_13BinaryFunctorIN3c108BFloat16ES5_S5_ZZZNS0_15binary_internal21div_trunc_kernel_cudaERNS_18TensorIteratorBaseEENKUlvE1_clEvENKUlvE2_clEvEUlS5_S5_E_EEEEvS8_RKT_EUliE_EEviT1_ --------------------------
	.section	.nv.constant0._ZN2at6native18elementwise_kernelILi128ELi4EZNS0_22gpu_kernel_impl_nocastINS0_13BinaryFunctorIN3c108BFloat16ES5_S5_ZZZNS0_15binary_internal21div_trunc_kernel_cudaERNS_18TensorIteratorBaseEENKUlvE1_clEvENKUlvE2_clEvEUlS5_S5_E_EEEEvS8_RKT_EUliE_EEviT1_,"a",@progbits
	.sectionflags	@""
	.align	4
.nv.constant0._ZN2at6native18elementwise_kernelILi128ELi4EZNS0_22gpu_kernel_impl_nocastINS0_13BinaryFunctorIN3c108BFloat16ES5_S5_ZZZNS0_15binary_internal21div_trunc_kernel_cudaERNS_18TensorIteratorBaseEENKUlvE1_clEvENKUlvE2_clEvEUlS5_S5_E_EEEEvS8_RKT_EUliE_EEviT1_:
	.zero		1552


//--------------------- .nv.constant0._ZN2at6native27unrolled_elementwise_kernelINS0_13BinaryFunctorIN3c108BFloat16ES4_S4_ZZZNS0_15binary_internal21div_trunc_kernel_cudaERNS_18TensorIteratorBaseEENKUlvE1_clEvENKUlvE2_clEvEUlS4_S4_E_EESt5arrayIPcLm3EELi4E23TrivialOffsetCalculatorILi2EjESF_ILi1EjENS0_6memory15LoadWithoutCastENSI_16StoreWithoutCastEEEviT_T0_T2_T3_T4_T5_ --------------------------
	.section	.nv.constant0._ZN2at6native27unrolled_elementwise_kernelINS0_13BinaryFunctorIN3c108BFloat16ES4_S4_ZZZNS0_15binary_internal21div_trunc_kernel_cudaERNS_18TensorIteratorBaseEENKUlvE1_clEvENKUlvE2_clEvEUlS4_S4_E_EESt5arrayIPcLm3EELi4E23TrivialOffsetCalculatorILi2EjESF_ILi1EjENS0_6memory15LoadWithoutCastENSI_16StoreWithoutCastEEEviT_T0_T2_T3_T4_T5_,"a",@progbits
	.sectionflags	@""
	.align	4
.nv.constant0._ZN2at6native27unrolled_elementwise_kernelINS0_13BinaryFunctorIN3c108BFloat16ES4_S4_ZZZNS0_15binary_internal21div_trunc_kernel_cudaERNS_18TensorIteratorBaseEENKUlvE1_clEvENKUlvE2_clEvEUlS4_S4_E_EESt5arrayIPcLm3EELi4E23TrivialOffsetCalculatorILi2EjESF_ILi1EjENS0_6memory15LoadWithoutCastENSI_16StoreWithoutCastEEEviT_T0_T2_T3_T4_T5_:
	.zero		932


//--------------------- .nv.constant0._ZN2at6native29vectorized_elementwise_kernelILi2ENS0_13BinaryFunctorIN3c108BFloat16ES4_S4_ZZZNS0_15binary_internal21div_trunc_kernel_cudaERNS_18TensorIteratorBaseEENKUlvE1_clEvENKUlvE2_clEvEUlS4_S4_E_EESt5arrayIPcLm3EEEEviT0_T1_ --------------------------
	.section	.nv.constant0._ZN2at6native29vectorized_elementwise_kernelILi2ENS0_13BinaryFunctorIN3c108BFloat16ES4_S4_ZZZNS0_15binary_internal21div_trunc_kernel_cudaERNS_18TensorIteratorBaseEENKUlvE1_clEvENKUlvE2_clEvEUlS4_S4_E_EESt5arrayIPcLm3EEEEviT0_T1_,"a",@progbits
	.sectionflags	@""
	.align	4
.nv.constant0._ZN2at6native29vectorized_elementwise_kernelILi2ENS0_13BinaryFunctorIN3c108BFloat16ES4_S4_ZZZNS0_15binary_internal21div_trunc_kernel_cudaERNS_18TensorIteratorBaseEENKUlvE1_clEvENKUlvE2_clEvEUlS4_S4_E_EESt5arrayIPcLm3EEEEviT0_T1_:
	.zero		928


//--------------------- .nv.constant0._ZN2at6native29vectorized_elementwise_kernelILi4ENS0_13BinaryFunctorIN3c108BFloat16ES4_S4_ZZZNS0_15binary_internal21div_trunc_kernel_cudaERNS_18TensorIteratorBaseEENKUlvE1_clEvENKUlvE2_clEvEUlS4_S4_E_EESt5arrayIPcLm3EEEEviT0_T1_ --------------------------
	.section	.nv.constant0._ZN2at6native29vectorized_elementwise_kernelILi4ENS0_13BinaryFunctorIN3c108BFloat16ES4_S4_ZZZNS0_15binary_internal21div_trunc_kernel_cudaERNS_18TensorIteratorBaseEENKUlvE1_clEvENKUlvE2_clEvEUlS4_S4_E_EESt5arrayIPcLm3EEEEviT0_T1_,"a",@progbits
	.sectionflags	@""
	.align	4
.nv.constant0._ZN2at6native29vectorized_elementwise_kernelILi4ENS0_13BinaryFunctorIN3c108BFloat16ES4_S4_ZZZNS0_15binary_internal21div_trunc_kernel_cudaERNS_18TensorIteratorBaseEENKUlvE1_clEvENKUlvE2_clEvEUlS4_S4_E_EESt5arrayIPcLm3EEEEviT0_T1_:
	.zero		928


//--------------------- .nv.constant0._ZN2at6native29vectorized_elementwise_kernelILi8ENS0_13BinaryFunctorIN3c108BFloat16ES4_S4_ZZZNS0_15binary_internal21div_trunc_kernel_cudaERNS_18TensorIteratorBaseEENKUlvE1_clEvENKUlvE2_clEvEUlS4_S4_E_EESt5arrayIPcLm3EEEEviT0_T1_ --------------------------
	.section	.nv.constant0._ZN2at6native29vectorized_elementwise_kernelILi8ENS0_13BinaryFunctorIN3c108BFloat16ES4_S4_ZZZNS0_15binary_internal21div_trunc_kernel_cudaERNS_18TensorIteratorBaseEENKUlvE1_clEvENKUlvE2_clEvEUlS4_S4_E_EESt5arrayIPcLm3EEEEviT0_T1_,"a",@progbits
	.sectionflags	@""
	.align	4
.nv.constant0._ZN2at6native29vectorized_elementwise_kernelILi8ENS0_13BinaryFunctorIN3c108BFloat16ES4_S4_ZZZNS0_15binary_internal21div_trunc_kernel_cudaERNS_18TensorIteratorBaseEENKUlvE1_clEvENKUlvE2_clEvEUlS4_S4_E_EESt5arrayIPcLm3EEEEviT0_T1_:
	.zero		928


//--------------------- .nv.constant0._ZN2at6native18elementwise_kernelILi128ELi4EZNS0_15gpu_kernel_implINS0_13BUnaryFunctorIN3c108BFloat16ES5_S5_ZZZNS0_15binary_internal21div_trunc_kernel_cudaERNS_18TensorIteratorBaseEENKUlvE1_clEvENKUlvE2_clEvEUlS5_S5_E_EEEEvS8_RKT_EUliE_EEviT1_ --------------------------
	.section	.nv.constant0._ZN2at6native18elementwise_kernelILi128ELi4EZNS0_15gpu_kernel_implINS0_13BUnaryFunctorIN3c108BFloat16ES5_S5_ZZZNS0_15binary_internal21div_trunc_kernel_cudaERNS_18TensorIteratorBaseEENKUlvE1_clEvENKUlvE2_clEvEUlS5_S5_E_EEEEvS8_RKT_EUliE_EEviT1_,"a",@progbits
	.sectionflags	@""
	.align	4
.nv.constant0._ZN2at6native18elementwise_kernelILi128ELi4EZNS0_15gpu_kernel_implINS0_13BUnaryFunctorIN3c108BFloat16ES5_S5_ZZZNS0_15binary_internal21div_trunc_kernel_cudaERNS_18TensorIteratorBaseEENKUlvE1_clEvENKUlvE2_clEvEUlS5_S5_E_EEEEvS8_RKT_EUliE_EEviT1_:
	.zero		1440


//--------------------- .nv.constant0._ZN2at6native27unrolled_elementwise_kernelINS0_13BUnaryFunctorIN3c108BFloat16ES4_S4_ZZZNS0_15binary_internal21div_trunc_kernel_cudaERNS_18TensorIteratorBaseEENKUlvE1_clEvENKUlvE2_clEvEUlS4_S4_E_EESt5arrayIPcLm2EELi4E23TrivialOffsetCalculatorILi1EjESG_NS0_6memory12LoadWithCastILi1EEENSH_13StoreWithCastILi1EEEEEviT_T0_T2_T3_T4_T5_ --------------------------
	.section	.nv.constant0._ZN2at6native27unrolled_elementwise_kernelINS0_13BUnaryFunctorIN3c108BFloat16ES4_S4_ZZZNS0_15binary_internal21div_trunc_kernel_cudaERNS_18TensorIteratorBaseEENKUlvE1_clEvENKUlvE2_clEvEUlS4_S4_E_EESt5arrayIPcLm2EELi4E23TrivialOffsetCalculatorILi1EjESG_NS0_6memory12LoadWithCastILi1EEENSH_13StoreWithCastILi1EEEEEviT_T0_T2_T3_T4_T5_,"a",@progbits
	.sectionflags	@""
	.align	4
.nv.constant0._ZN2at6native27unrolled_elementwise_kernelINS0_13BUnaryFunctorIN3c108BFloat16ES4_S4_ZZZNS0_15binary_internal21div_trunc_kernel_cudaERNS_18TensorIteratorBaseEENKUlvE1_clEvENKUlvE2_clEvEUlS4_S4_E_EESt5arrayIPcLm2EELi4E23TrivialOffsetCalculatorILi1EjESG_NS0_6memory12LoadWithCastILi1EEENSH_13StoreWithCastILi1EEEEEviT_T0_T2_T3_T4_T5_:
	.zero		940


//--------------------- .nv.constant0._ZN2at6native18elementwise_kernelILi128ELi4EZNS0_22gpu_kernel_impl_nocastINS0_13BUnaryFunctorIN3c108BFloat16ES5_S5_ZZZNS0_15binary_internal21div_trunc_kernel_cudaERNS_18TensorIteratorBaseEENKUlvE1_clEvENKUlvE2_clEvEUlS5_S5_E_EEEEvS8_RKT_EUliE_EEviT1_ --------------------------
	.section	.nv.constant0._ZN2at6native18elementwise_kernelILi128ELi4EZNS0_22gpu_kernel_impl_nocastINS0_13BUnaryFunctorIN3c108BFloat16ES5_S5_ZZZNS0_15binary_internal21div_trunc_kernel_cudaERNS_18TensorIteratorBaseEENKUlvE1_clEvENKUlvE2_clEvEUlS5_S5_E_EEEEvS8_RKT_EUliE_EEviT1_,"a",@progbits
	.sectionflags	@""
	.align	4
.nv.constant0._ZN2at6native18elementwise_kernelILi128ELi4EZNS0_22gpu_kernel_impl_nocastINS0_13BUnaryFunctorIN3c108BFloat16ES5_S5_ZZZNS0_15binary_internal21div_trunc_kernel_cudaERNS_18TensorIteratorBaseEENKUlvE1_clEvENKUlvE2_clEvEUlS5_S5_E_EEEEvS8_RKT_EUliE_EEviT1_:
	.zero		1440


//--------------------- .nv.constant0._ZN2at6native27unrolled_elementwise_kernelINS0_13BUnaryFunctorIN3c108BFloat16ES4_S4_ZZZNS0_15binary_internal21div_trunc_kernel_cudaERNS_18TensorIteratorBaseEENKUlvE1_clEvENKUlvE2_clEvEUlS4_S4_E_EESt5arrayIPcLm2EELi4E23TrivialOffsetCalculatorILi1EjESG_NS0_6memory15LoadWithoutCastENSH_16StoreWithoutCastEEEviT_T0_T2_T3_T4_T5_ --------------------------
	.section	.nv.constant0._ZN2at6native27unrolled_elementwise_kernelINS0_13BUnaryFunctorIN3c108BFloat16ES4_S4_ZZZNS0_15binary_internal21div_trunc_kernel_cudaERNS_18TensorIteratorBaseEENKUlvE1_clEvENKUlvE2_clEvEUlS4_S4_E_EESt5arrayIPcLm2EELi4E23TrivialOffsetCalculatorILi1EjESG_NS0_6memory15LoadWithoutCastENSH_16StoreWithoutCastEEEviT_T0_T2_T3_T4_T5_,"a",@progbits
	.sectionflags	@""
	.align	4
.nv.constant0._ZN2at6native27unrolled_elementwise_kernelINS0_13BUnaryFunctorIN3c108BFloat16ES4_S4_ZZZNS0_15binary_internal21div_trunc_kernel_cudaERNS_18TensorIteratorBaseEENKUlvE1_clEvENKUlvE2_clEvEUlS4_S4_E_EESt5arrayIPcLm2EELi4E23TrivialOffsetCalculatorILi1EjESG_NS0_6memory15LoadWithoutCastENSH_16StoreWithoutCastEEEviT_T0_T2_T3_T4_T5_:
	.zero		924


//--------------------- .nv.constant0._ZN2at6native29vectorized_elementwise_kernelILi2ENS0_13BUnaryFunctorIN3c108BFloat16ES4_S4_ZZZNS0_15binary_internal21div_trunc_kernel_cudaERNS_18TensorIteratorBaseEENKUlvE1_clEvENKUlvE2_clEvEUlS4_S4_E_EESt5arrayIPcLm2EEEEviT0_T1_ --------------------------
	.section	.nv.constant0._ZN2at6native29vectorized_elementwise_kernelILi2ENS0_13BUnaryFunctorIN3c108BFloat16ES4_S4_ZZZNS0_15binary_internal21div_trunc_kernel_cudaERNS_18TensorIteratorBaseEENKUlvE1_clEvENKUlvE2_clEvEUlS4_S4_E_EESt5arrayIPcLm2EEEEviT0_T1_,"a",@progbits
	.sectionflags	@""
	.align	4
.nv.constant0._ZN2at6native29vectorized_elementwise_kernelILi2ENS0_13BUnaryFunctorIN3c108BFloat16ES4_S4_ZZZNS0_15binary_internal21div_trunc_kernel_cudaERNS_18TensorIteratorBaseEENKUlvE1_clEvENKUlvE2_clEvEUlS4_S4_E_EESt5arrayIPcLm2EEEEviT0_T1_:
	.zero		920


//--------------------- .nv.constant0._ZN2at6native29vectorized_elementwise_kernelILi4ENS0_13BUnaryFunctorIN3c108BFloat16ES4_S4_ZZZNS0_15binary_internal21div_trunc_kernel_cudaERNS_18TensorIteratorBaseEENKUlvE1_clEvENKUlvE2_clEvEUlS4_S4_E_EESt5arrayIPcLm2EEEEviT0_T1_ --------------------------
	.section	.nv.constant0._ZN2at6native29vectorized_elementwise_kernelILi4ENS0_13BUnaryFunctorIN3c108BFloat16ES4_S4_ZZZNS0_15binary_internal21div_trunc_kernel_cudaERNS_18TensorIteratorBaseEENKUlvE1_clEvENKUlvE2_clEvEUlS4_S4_E_EESt5arrayIPcLm2EEEEviT0_T1_,"a",@progbits
	.sectionflags	@""
	.align	4
.nv.constant0._ZN2at6native29vectorized_elementwise_kernelILi4ENS0_13BUnaryFunctorIN3c108BFloat16ES4_S4_ZZZNS0_15binary_internal21div_trunc_kernel_cudaERNS_18TensorIteratorBaseEENKUlvE1_clEvENKUlvE2_clEvEUlS4_S4_E_EESt5arrayIPcLm2EEEEviT0_T1_:
	.zero		920


//--------------------- .nv.constant0._ZN2at6native29vectorized_elementwise_kernelILi8ENS0_13BUnaryFunctorIN3c108BFloat16ES4_S4_ZZZNS0_15binary_internal21div_trunc_kernel_cudaERNS_18TensorIteratorBaseEENKUlvE1_clEvENKUlvE2_clEvEUlS4_S4_E_EESt5arrayIPcLm2EEEEviT0_T1_ --------------------------
	.section	.nv.constant0._ZN2at6native29vectorized_elementwise_kernelILi8ENS0_13BUnaryFunctorIN3c108BFloat16ES4_S4_ZZZNS0_15binary_internal21div_trunc_kernel_cudaERNS_18TensorIteratorBaseEENKUlvE1_clEvENKUlvE2_clEvEUlS4_S4_E_EESt5arrayIPcLm2EEEEviT0_T1_,"a",@progbits
	.sectionflags	@""
	.align	4
.nv.constant0._ZN2at6native29vectorized_elementwise_kernelILi8ENS0_13BUnaryFunctorIN3c108BFloat16ES4_S4_ZZZNS0_15binary_internal21div_trunc_kernel_cudaERNS_18TensorIteratorBaseEENKUlvE1_clEvENKUlvE2_clEvEUlS4_S4_E_EESt5arrayIPcLm2EEEEviT0_T1_:
	.zero		920


//--------------------- .nv.constant0._ZN2at6native18elementwise_kernelILi128ELi4EZNS0_15gpu_kernel_implINS0_13AUnaryFunctorIN3c108BFloat16ES5_S5_ZZZNS0_15binary_internal21div_trunc_kernel_cudaERNS_18TensorIteratorBaseEENKUlvE1_clEvENKUlvE2_clEvEUlS5_S5_E_EEEEvS8_RKT_EUliE_EEviT1_ --------------------------
	.section	.nv.constant0._ZN2at6native18elementwise_kernelILi128ELi4EZNS0_15gpu_kernel_implINS0_13AUnaryFunctorIN3c108BFloat16ES5_S5_ZZZNS0_15binary_internal21div_trunc_kernel_cudaERNS_18TensorIteratorBaseEENKUlvE1_clEvENKUlvE2_clEvEUlS5_S5_E_EEEEvS8_RKT_EUliE_EEviT1_,"a",@progbits
	.sectionflags	@""
	.align	4
.nv.constant0._ZN2at6native18elementwise_kernelILi128ELi4EZNS0_15gpu_kernel_implINS0_13AUnaryFunctorIN3c108BFloat16ES5_S5_ZZZNS0_15binary_internal21div_trunc_kernel_cudaERNS_18TensorIteratorBaseEENKUlvE1_clEvENKUlvE2_clEvEUlS5_S5_E_EEEEvS8_RKT_EUliE_EEviT1_:
	.zero		1440


//--------------------- .nv.constant0._ZN2at6native27unrolled_elementwise_kernelINS0_13AUnaryFunctorIN3c108BFloat16ES4_S4_ZZZNS0_15binary_internal21div_trunc_kernel_cudaERNS_18TensorIteratorBaseEENKUlvE1_clEvENKUlvE2_clEvEUlS4_S4_E_EESt5arrayIPcLm2EELi4E23TrivialOffsetCalculatorILi1EjESG_NS0_6memory12LoadWithCastILi1EEENSH_13StoreWithCastILi1EEEEEviT_T0_T2_T3_T4_T5_ --------------------------
	.section	.nv.constant0._ZN2at6native27unrolled_elementwise_kernelINS0_13AUnaryFunctorIN3c108BFloat16ES4_S4_ZZZNS0_15binary_internal21div_trunc_kernel_cudaERNS_18TensorIteratorBaseEENKUlvE1_clEvENKUlvE2_clEvEUlS4_S4_E_EESt5arrayIPcLm2EELi4E23TrivialOffsetCalculatorILi1EjESG_NS0_6memory12LoadWithCastILi1EEENSH_13StoreWithCastILi1EEEEEviT_T0_T2_T3_T4_T5_,"a",@progbits
	.sectionflags	@""
	.align	4
.nv.constant0._ZN2at6native27unrolled_elementwise_kernelINS0_13AUnaryFunctorIN3c108BFloat16ES4_S4_ZZZNS0_15binary_internal21div_trunc_kernel_cudaERNS_18TensorIteratorBaseEENKUlvE1_clEvENKUlvE2_clEvEUlS4_S4_E_EESt5arrayIPcLm2EELi4E23TrivialOffsetCalculatorILi1EjESG_NS0_6memory12LoadWithCastILi1EEENSH_13StoreWithCastILi1EEEEEviT_T0_T2_T3_T4_T5_:
	.zero		940


//--------------------- .nv.constant0._ZN2at6native18elementwise_kernelILi128ELi4EZNS0_22gpu_kernel_impl_nocastINS0_13AUnaryFunctorIN3c108BFloat16ES5_S5_ZZZNS0_15binary_internal21div_trunc_kernel_cudaERNS_18TensorIteratorBaseEENKUlvE1_clEvENKUlvE2_clEvEUlS5_S5_E_EEEEvS8_RKT_EUliE_EEviT1_ --------------------------
	.section	.nv.constant0._ZN2at6native18elementwise_kernelILi128ELi4EZNS0_22gpu_kernel_impl_nocastINS0_13AUnaryFunctorIN3c108BFloat16ES5_S5_ZZZNS0_15binary_internal21div_trunc_kernel_cudaERNS_18TensorIteratorBaseEENKUlvE1_clEvENKUlvE2_clEvEUlS5_S5_E_EEEEvS8_RKT_EUliE_EEviT1_,"a",@progbits
	.sectionflags	@""
	.align	4
.nv.constant0._ZN2at6native18elementwise_kernelILi128ELi4EZNS0_22gpu_kernel_impl_nocastINS0_13AUnaryFunctorIN3c108BFloat16ES5_S5_ZZZNS0_15binary_internal21div_trunc_kernel_cudaERNS_18TensorIteratorBaseEENKUlvE1_clEvENKUlvE2_clEvEUlS5_S5_E_EEEEvS8_RKT_EUliE_EEviT1_:
	.zero		1440


//--------------------- .nv.constant0._ZN2at6native27unrolled_elementwise_kernelINS0_13AUnaryFunctorIN3c108BFloat16ES4_S4_ZZZNS0_15binary_internal21div_trunc_kernel_cudaERNS_18TensorIteratorBaseEENKUlvE1_clEvENKUlvE2_clEvEUlS4_S4_E_EESt5arrayIPcLm2EELi4E23TrivialOffsetCalculatorILi1EjESG_NS0_6memory15LoadWithoutCastENSH_16StoreWithoutCastEEEviT_T0_T2_T3_T4_T5_ --------------------------
	.section	.nv.constant0._ZN2at6native27unrolled_elementwise_kernelINS0_13AUnaryFunctorIN3c108BFloat16ES4_S4_ZZZNS0_15binary_internal21div_trunc_kernel_cudaERNS_18TensorIteratorBaseEENKUlvE1_clEvENKUlvE2_clEvEUlS4_S4_E_EESt5arrayIPcLm2EELi4E23TrivialOffsetCalculatorILi1EjESG_NS0_6memory15LoadWithoutCastENSH_16StoreWithoutCastEEEviT_T0_T2_T3_T4_T5_,"a",@progbits
	.sectionflags	@""
	.align	4
.nv.constant0._ZN2at6native27unrolled_elementwise_kernelINS0_13AUnaryFunctorIN3c108BFloat16ES4_S4_ZZZNS0_15binary_internal21div_trunc_kernel_cudaERNS_18TensorIteratorBaseEENKUlvE1_clEvENKUlvE2_clEvEUlS4_S4_E_EESt5arrayIPcLm2EELi4E23TrivialOffsetCalculatorILi1EjESG_NS0_6memory15LoadWithoutCastENSH_16StoreWithoutCastEEEviT_T0_T2_T3_T4_T5_:
	.zero		924


//--------------------- .nv.constant0._ZN2at6native29vectorized_elementwise_kernelILi2ENS0_13AUnaryFunctorIN3c108BFloat16ES4_S4_ZZZNS0_15binary_internal21div_trunc_kernel_cudaERNS_18TensorIteratorBaseEENKUlvE1_clEvENKUlvE2_clEvEUlS4_S4_E_EESt5arrayIPcLm2EEEEviT0_T1_ --------------------------
	.section	.nv.constant0._ZN2at6native29vectorized_elementwise_kernelILi2ENS0_13AUnaryFunctorIN3c108BFloat16ES4_S4_ZZZNS0_15binary_internal21div_trunc_kernel_cudaERNS_18TensorIteratorBaseEENKUlvE1_clEvENKUlvE2_clEvEUlS4_S4_E_EESt5arrayIPcLm2EEEEviT0_T1_,"a",@progbits
	.sectionflags	@""
	.align	4
.nv.constant0._ZN2at6native29vectorized_elementwise_kernelILi2ENS0_13AUnaryFunctorIN3c108BFloat16ES4_S4_ZZZNS0_15binary_internal21div_trunc_kernel_cudaERNS_18TensorIteratorBaseEENKUlvE1_clEvENKUlvE2_clEvEUlS4_S4_E_EESt5arrayIPcLm2EEEEviT0_T1_:
	.zero		920


//--------------------- .nv.constant0._ZN2at6native29vectorized_elementwise_kernelILi4ENS0_13AUnaryFunctorIN3c108BFloat16ES4_S4_ZZZNS0_15binary_internal21div_trunc_kernel_cudaERNS_18TensorIteratorBaseEENKUlvE1_clEvENKUlvE2_clEvEUlS4_S4_E_EESt5arrayIPcLm2EEEEviT0_T1_ --------------------------
	.section	.nv.constant0._ZN2at6native29vectorized_elementwise_kernelILi4ENS0_13AUnaryFunctorIN3c108BFloat16ES4_S4_ZZZNS0_15binary_internal21div_trunc_kernel_cudaERNS_18TensorIteratorBaseEENKUlvE1_clEvENKUlvE2_clEvEUlS4_S4_E_EESt5arrayIPcLm2EEEEviT0_T1_,"a",@progbits
	.sectionflags	@""
	.align	4
.nv.constant0._ZN2at6native29vectorized_elementwise_kernelILi4ENS0_13AUnaryFunctorIN3c108BFloat16ES4_S4_ZZZNS0_15binary_internal21div_trunc_kernel_cudaERNS_18TensorIteratorBaseEENKUlvE1_clEvENKUlvE2_clEvEUlS4_S4_E_EESt5arrayIPcLm2EEEEviT0_T1_:
	.zero		920


//--------------------- .nv.constant0._ZN2at6native29vectorized_elementwise_kernelILi8ENS0_13AUnaryFunctorIN3c108BFloat16ES4_S4_ZZZNS0_15binary_internal21div_trunc_kernel_cudaERNS_18TensorIteratorBaseEENKUlvE1_clEvENKUlvE2_clEvEUlS4_S4_E_EESt5arrayIPcLm2EEEEviT0_T1_ --------------------------
	.section	.nv.constant0._ZN2at6native29vectorized_elementwise_kernelILi8ENS0_13AUnaryFunctorIN3c108BFloat16ES4_S4_ZZZNS0_15binary_internal21div_trunc_kernel_cudaERNS_18TensorIteratorBaseEENKUlvE1_clEvENKUlvE2_clEvEUlS4_S4_E_EESt5arrayIPcLm2EEEEviT0_T1_,"a",@progbits
	.sectionflags	@""
	.align	4
.nv.constant0._ZN2at6native29vectorized_elementwise_kernelILi8ENS0_13AUnaryFunctorIN3c108BFloat16ES4_S4_ZZZNS0_15binary_internal21div_trunc_kernel_cudaERNS_18TensorIteratorBaseEENKUlvE1_clEvENKUlvE2_clEvEUlS4_S4_E_EESt5arrayIPcLm2EEEEviT0_T1_:
	.zero		920


//--------------------- .nv.constant0._ZN2at6native18elementwise_kernelILi128ELi4EZNS0_15gpu_kernel_implINS0_13BinaryFunctorIN3c104HalfES5_S5_ZZZNS0_15binary_internal21div_trunc_kernel_cudaERNS_18TensorIteratorBaseEENKUlvE1_clEvENKUlvE1_clEvEUlS5_S5_E_EEEEvS8_RKT_EUliE_EEviT1_ --------------------------
	.section	.nv.constant0._ZN2at6native18elementwise_kernelILi128ELi4EZNS0_15gpu_kernel_implINS0_13BinaryFunctorIN3c104HalfES5_S5_ZZZNS0_15binary_internal21div_trunc_kernel_cudaERNS_18TensorIteratorBaseEENKUlvE1_clEvENKUlvE1_clEvEUlS5_S5_E_EEEEvS8_RKT_EUliE_EEviT1_,"a",@progbits
	.sectionflags	@""
	.align	4
.nv.constant0._ZN2at6native18elementwise_kernelILi128ELi4EZNS0_15gpu_kernel_implINS0_13BinaryFunctorIN3c104HalfES5_S5_ZZZNS0_15binary_internal21div_trunc_kernel_cudaERNS_18TensorIteratorBaseEENKUlvE1_clEvENKUlvE1_clEvEUlS5_S5_E_EEEEvS8_RKT_EUliE_EEviT1_:
	.zero		1552


//--------------------- .nv.constant0._ZN2at6native27unrolled_elementwise_kernelINS0_13BinaryFunctorIN3c104HalfES4_S4_ZZZNS0_15binary_internal21div_trunc_kernel_cudaERNS_18TensorIteratorBaseEENKUlvE1_clEvENKUlvE1_clEvEUlS4_S4_E_EESt5arrayIPcLm3EELi4E23TrivialOffsetCalculatorILi2EjESF_ILi1EjENS0_6memory12LoadWithCastILi2EEENSI_13StoreWithCastILi1EEEEEviT_T0_T2_T3_T4_T5_ --------------------------
	.section	.nv.constant0._ZN2at6native27unrolled_elementwise_kernelINS0_13BinaryFunctorIN3c104HalfES4_S4_ZZZNS0_15binary_internal21div_trunc_kernel_cudaERNS_18TensorIteratorBaseEENKUlvE1_clEvENKUlvE1_clEvEUlS4_S4_E_EESt5arrayIPcLm3EELi4E23TrivialOffsetCalculatorILi2EjESF_ILi1EjENS0_6memory12LoadWithCastILi2EEENSI_13StoreWithCastILi1EEEEEviT_T0_T2_T3_T4_T5_,"a",@progbits
	.sectionflags	@""
	.align	4
.nv.constant0._ZN2at6native27unrolled_elementwise_kernelINS0_13BinaryFunctorIN3c104HalfES4_S4_ZZZNS0_15binary_internal21div_trunc_kernel_cudaERNS_18TensorIteratorBaseEENKUlvE1_clEvENKUlvE1_clEvEUlS4_S4_E_EESt5arrayIPcLm3EELi4E23TrivialOffsetCalculatorILi2EjESF_ILi1EjENS0_6memory12LoadWithCastILi2EEENSI_13StoreWithCastILi1EEEEEviT_T0_T2_T3_T4_T5_:
	.zero		952


//--------------------- .nv.constant0._ZN2at6native18elementwise_kernelILi128ELi4EZNS0_22gpu_kernel_impl_nocastINS0_13BinaryFunctorIN3c104HalfES5_S5_ZZZNS0_15binary_internal21div_trunc_kernel_cudaERNS_18TensorIteratorBaseEENKUlvE1_clEvENKUlvE1_clEvEUlS5_S5_E_EEEEvS8_RKT_EUliE_EEviT1_ --------------------------
	.section	.nv.constant0._ZN2at6native18elementwise_kernelILi128ELi4EZNS0_22gpu_kernel_impl_nocastINS0_13BinaryFunctorIN3c104HalfES5_S5_ZZZNS0_15binary_internal21div_trunc_kernel_cudaERNS_18TensorIteratorBaseEENKUlvE1_clEvENKUlvE1_clEvEUlS5_S5_E_EEEEvS8_RKT_EUliE_EEviT1_,"a",@progbits
	.sectionflags	@""
	.align	4
.nv.constant0._ZN2at6native18elementwise_kernelILi128ELi4EZNS0_22gpu_kernel_impl_nocastINS0_13BinaryFunctorIN3c104HalfES5_S5_ZZZNS0_15binary_internal21div_trunc_kernel_cudaERNS_18TensorIteratorBaseEENKUlvE1_clEvENKUlvE1_clEvEUlS5_S5_E_EEEEvS8_RKT_EUliE_EEviT1_:
	.zero		1552


//--------------------- .nv.constant0._ZN2at6native27unrolled_elementwise_kernelINS0_13BinaryFunctorIN3c104HalfES4_S4_ZZZNS0_15binary_internal21div_trunc_kernel_cudaERNS_18TensorIteratorBaseEENKUlvE1_clEvENKUlvE1_clEvEUlS4_S4_E_EESt5arrayIPcLm3EELi4E23TrivialOffsetCalculatorILi2EjESF_ILi1EjENS0_6memory15LoadWithoutCastENSI_16StoreWithoutCastEEEviT_T0_T2_T3_T4_T5_ --------------------------
	.section	.nv.constant0._ZN2at6native27unrolled_elementwise_kernelINS0_13BinaryFunctorIN3c104HalfES4_S4_ZZZNS0_15binary_internal21div_trunc_kernel_cudaERNS_18TensorIteratorBaseEENKUlvE1_clEvENKUlvE1_clEvEUlS4_S4_E_EESt5arrayIPcLm3EELi4E23TrivialOffsetCalculatorILi2EjESF_ILi1EjENS0_6memory15LoadWithoutCastENSI_16StoreWithoutCastEEEviT_T0_T2_T3_T4_T5_,"a",@progbits
	.sectionflags	@""
	.align	4
.nv.constant0._ZN2at6native27unrolled_elementwise_kernelINS0_13BinaryFunctorIN3c104HalfES4_S4_ZZZNS0_15binary_internal21div_trunc_kernel_cudaERNS_18TensorIteratorBaseEENKUlvE1_clEvENKUlvE1_clEvEUlS4_S4_E_EESt5arrayIPcLm3EELi4E23TrivialOffsetCalculatorILi2EjESF_ILi1EjENS0_6memory15LoadWithoutCastENSI_16StoreWithoutCastEEEviT_T0_T2_T3_T4_T5_:
	.zero		932


//--------------------- .nv.constant0._ZN2at6native29vectorized_elementwise_kernelILi2ENS0_13BinaryFunctorIN3c104HalfES4_S4_ZZZNS0_15binary_internal21div_trunc_kernel_cudaERNS_18TensorIteratorBaseEENKUlvE1_clEvENKUlvE1_clEvEUlS4_S4_E_EESt5arrayIPcLm3EEEEviT0_T1_ --------------------------
	.section	.nv.constant0._ZN2at6native29vectorized_elementwise_kernelILi2ENS0_13BinaryFunctorIN3c104HalfES4_S4_ZZZNS0_15binary_internal21div_trunc_kernel_cudaERNS_18TensorIteratorBaseEENKUlvE1_clEvENKUlvE1_clEvEUlS4_S4_E_EESt5arrayIPcLm3EEEEviT0_T1_,"a",@progbits
	.sectionflags	@""
	.align	4
.nv.constant0._ZN2at6native29vectorized_elementwise_kernelILi2ENS0_13BinaryFunctorIN3c104HalfES4_S4_ZZZNS0_15binary_internal21div_trunc_kernel_cudaERNS_18TensorIteratorBaseEENKUlvE1_clEvENKUlvE1_clEvEUlS4_S4_E_EESt5arrayIPcLm3EEEEviT0_T1_:
	.zero		928


//--------------------- .nv.constant0._ZN2at6native29vectorized_elementwise_kernelILi4ENS0_13BinaryFunctorIN3c104HalfES4_S4_ZZZNS0_15binary_internal21div_trunc_kernel_cudaERNS_18TensorIteratorBaseEENKUlvE1_clEvENKUlvE1_clEvEUlS4_S4_E_EESt5arrayIPcLm3EEEEviT0_T1_ --------------------------
	.section	.nv.constant0._ZN2at6native29vectorized_elementwise_kernelILi4ENS0_13BinaryFunctorIN3c104HalfES4_S4_ZZZNS0_15binary_internal21div_trunc_kernel_cudaERNS_18TensorIteratorBaseEENKUlvE1_clEvENKUlvE1_clEvEUlS4_S4_E_EESt5arrayIPcLm3EEEEviT0_T1_,"a",@progbits
	.sectionflags	@""
	.align	4
.nv.constant0._ZN2at6native29vectorized_elementwise_kernelILi4ENS0_13BinaryFunctorIN3c104HalfES4_S4_ZZZNS0_15binary_internal21div_trunc_kernel_cudaERNS_18TensorIteratorBaseEENKUlvE1_clEvENKUlvE1_clEvEUlS4_S4_E_EESt5arrayIPcLm3EEEEviT0_T1_:
	.zero		928


//--------------------- .nv.constant0._ZN2at6native29vectorized_elementwise_kernelILi8ENS0_13BinaryFunctorIN3c104HalfES4_S4_ZZZNS0_15binary_internal21div_trunc_kernel_cudaERNS_18TensorIteratorBaseEENKUlvE1_clEvENKUlvE1_clEvEUlS4_S4_E_EESt5arrayIPcLm3EEEEviT0_T1_ --------------------------
	.section	.nv.constant0._ZN2at6native29vectorized_elementwise_kernelILi8ENS0_13BinaryFunctorIN3c104HalfES4_S4_ZZZNS0_15binary_internal21div_trunc_kernel_cudaERNS_18TensorIteratorBaseEENKUlvE1_clEvENKUlvE1_clEvEUlS4_S4_E_EESt5arrayIPcLm3EEEEviT0_T1_,"a",@progbits
	.sectionflags	@""
	.align	4
.nv.constant0._ZN2at6native29vectorized_elementwise_kernelILi8ENS0_13BinaryFunctorIN3c104HalfES4_S4_ZZZNS0_15binary_internal21div_trunc_kernel_cudaERNS_18TensorIteratorBaseEENKUlvE1_clEvENKUlvE1_clEvEUlS4_S4_E_EESt5arrayIPcLm3EEEEviT0_T1_:
	.zero		928


//--------------------- .nv.constant0._ZN2at6native18elementwise_kernelILi128ELi4EZNS0_15gpu_kernel_implINS0_13BUnaryFunctorIN3c104HalfES5_S5_ZZZNS0_15binary_internal21div_trunc_kernel_cudaERNS_18TensorIteratorBaseEENKUlvE1_clEvENKUlvE1_clEvEUlS5_S5_E_EEEEvS8_RKT_EUliE_EEviT1_ --------------------------
	.section	.nv.constant0._ZN2at6native18elementwise_kernelILi128ELi4EZNS0_15gpu_kernel_implINS0_13BUnaryFunctorIN3c104HalfES5_S5_ZZZNS0_15binary_internal21div_trunc_kernel_cudaERNS_18TensorIteratorBaseEENKUlvE1_clEvENKUlvE1_clEvEUlS5_S5_E_EEEEvS8_RKT_EUliE_EEviT1_,"a",@progbits
	.sectionflags	@""
	.align	4
.nv.constant0._ZN2at6native18elementwise_kernelILi128ELi4EZNS0_15gpu_kernel_implINS0_13BUnaryFunctorIN3c104HalfES5_S5_ZZZNS0_15binary_internal21div_trunc_kernel_cudaERNS_18TensorIteratorBaseEENKUlvE1_clEvENKUlvE1_clEvEUlS5_S5_E_EEEEvS8_RKT_EUliE_EEviT1_:
	.zero		1440


//--------------------- .nv.constant0._ZN2at6native27unrolled_elementwise_kernelINS0_13BUnaryFunctorIN3c104HalfES4_S4_ZZZNS0_15binary_internal21div_trunc_kernel_cudaERNS_18TensorIteratorBaseEENKUlvE1_clEvENKUlvE1_clEvEUlS4_S4_E_EESt5arrayIPcLm2EELi4E23TrivialOffsetCalculatorILi1EjESG_NS0_6memory12LoadWithCastILi1EEENSH_13StoreWithCastILi1EEEEEviT_T0_T2_T3_T4_T5_ --------------------------
	.section	.nv.constant0._ZN2at6native27unrolled_elementwise_kernelINS0_13BUnaryFunctorIN3c104HalfES4_S4_ZZZNS0_15binary_internal21div_trunc_kernel_cudaERNS_18TensorIteratorBaseEENKUlvE1_clEvENKUlvE1_clEvEUlS4_S4_E_EESt5arrayIPcLm2EELi4E23TrivialOffsetCalculatorILi1EjESG_NS0_6memory12LoadWithCastILi1EEENSH_13StoreWithCastILi1EEEEEviT_T0_T2_T3_T4_T5_,"a",@progbits
	.sectionflags	@""
	.align	4
.nv.constant0._ZN2at6native27unrolled_elementwise_kernelINS0_13BUnaryFunctorIN3c104HalfES4_S4_ZZZNS0_15binary_internal21div_trunc_kernel_cudaERNS_18TensorIteratorBaseEENKUlvE1_clEvENKUlvE1_clEvEUlS4_S4_E_EESt5arrayIPcLm2EELi4E23TrivialOffsetCalculatorILi1EjESG_NS0_6memory12LoadWithCastILi1EEENSH_13StoreWithCastILi1EEEEEviT_T0_T2_T3_T4_T5_:
	.zero		940


//--------------------- .nv.constant0._ZN2at6native18elementwise_kernelILi128ELi4EZNS0_22gpu_kernel_impl_nocastINS0_13BUnaryFunctorIN3c104HalfES5_S5_ZZZNS0_15binary_internal21div_trunc_kernel_cudaERNS_18TensorIteratorBaseEENKUlvE1_clEvENKUlvE1_clEvEUlS5_S5_E_EEEEvS8_RKT_EUliE_EEviT1_ --------------------------
	.section	.nv.constant0._ZN2at6native18elementwise_kernelILi128ELi4EZNS0_22gpu_kernel_impl_nocastINS0_13BUnaryFunctorIN3c104HalfES5_S5_ZZZNS0_15binary_internal21div_trunc_kernel_cudaERNS_18TensorIteratorBaseEENKUlvE1_clEvENKUlvE1_clEvEUlS5_S5_E_EEEEvS8_RKT_EUliE_EEviT1_,"a",@progbits
	.sectionflags	@""
	.align	4
.nv.constant0._ZN2at6native18elementwise_kernelILi128ELi4EZNS0_22gpu_kernel_impl_nocastINS0_13BUnaryFunctorIN3c104HalfES5_S5_ZZZNS0_15binary_internal21div_trunc_kernel_cudaERNS_18TensorIteratorBaseEENKUlvE1_clEvENKUlvE1_clEvEUlS5_S5_E_EEEEvS8_RKT_EUliE_EEviT1_:
	.zero		1440


//--------------------- .nv.constant0._ZN2at6native27unrolled_elementwise_kernelINS0_13BUnaryFunctorIN3c104HalfES4_S4_ZZZNS0_15binary_internal21div_trunc_kernel_cudaERNS_18TensorIteratorBaseEENKUlvE1_clEvENKUlvE1_clEvEUlS4_S4_E_EESt5arrayIPcLm2EELi4E23TrivialOffsetCalculatorILi1EjESG_NS0_6memory15LoadWithoutCastENSH_16StoreWithoutCastEEEviT_T0_T2_T3_T4_T5_ --------------------------
	.section	.nv.constant0._ZN2at6native27unrolled_elementwise_kernelINS0_13BUnaryFunctorIN3c104HalfES4_S4_ZZZNS0_15binary_internal21div_trunc_kernel_cudaERNS_18TensorIteratorBaseEENKUlvE1_clEvENKUlvE1_clEvEUlS4_S4_E_EESt5arrayIPcLm2EELi4E23TrivialOffsetCalculatorILi1EjESG_NS0_6memory15LoadWithoutCastENSH_16StoreWithoutCastEEEviT_T0_T2_T3_T4_T5_,"a",@progbits
	.sectionflags	@""
	.align	4
.nv.constant0._ZN2at6native27unrolled_elementwise_kernelINS0_13BUnaryFunctorIN3c104HalfES4_S4_ZZZNS0_15binary_internal21div_trunc_kernel_cudaERNS_18TensorIteratorBaseEENKUlvE1_clEvENKUlvE1_clEvEUlS4_S4_E_EESt5arrayIPcLm2EELi4E23TrivialOffsetCalculatorILi1EjESG_NS0_6memory15LoadWithoutCastENSH_16StoreWithoutCastEEEviT_T0_T2_T3_T4_T5_:
	.zero		924


//--------------------- .nv.constant0._ZN2at6native29vectorized_elementwise_kernelILi2ENS0_13BUnaryFunctorIN3c104HalfES4_S4_ZZZNS0_15binary_internal21div_trunc_kernel_cudaERNS_18TensorIteratorBaseEENKUlvE1_clEvENKUlvE1_clEvEUlS4_S4_E_EESt5arrayIPcLm2EEEEviT0_T1_ --------------------------
	.section	.nv.constant0._ZN2at6native29vectorized_elementwise_kernelILi2ENS0_13BUnaryFunctorIN3c104HalfES4_S4_ZZZNS0_15binary_internal21div_trunc_kernel_cudaERNS_18TensorIteratorBaseEENKUlvE1_clEvENKUlvE1_clEvEUlS4_S4_E_EESt5arrayIPcLm2EEEEviT0_T1_,"a",@progbits
	.sectionflags	@""
	.align	4
.nv.constant0._ZN2at6native29vectorized_elementwise_kernelILi2ENS0_13BUnaryFunctorIN3c104HalfES4_S4_ZZZNS0_15binary_internal21div_trunc_kernel_cudaERNS_18TensorIteratorBaseEENKUlvE1_clEvENKUlvE1_clEvEUlS4_S4_E_EESt5arrayIPcLm2EEEEviT0_T1_:
	.zero		920


//--------------------- .nv.constant0._ZN2at6native29vectorized_elementwise_kernelILi4ENS0_13BUnaryFunctorIN3c104HalfES4_S4_ZZZNS0_15binary_internal21div_trunc_kernel_cudaERNS_18TensorIteratorBaseEENKUlvE1_clEvENKUlvE1_clEvEUlS4_S4_E_EESt5arrayIPcLm2EEEEviT0_T1_ --------------------------
	.section	.nv.constant0._ZN2at6native29vectorized_elementwise_kernelILi4ENS0_13BUnaryFunctorIN3c104HalfES4_S4_ZZZNS0_15binary_internal21div_trunc_kernel_cudaERNS_18TensorIteratorBaseEENKUlvE1_clEvENKUlvE1_clEvEUlS4_S4_E_EESt5arrayIPcLm2EEEEviT0_T1_,"a",@progbits
	.sectionflags	@""
	.align	4
.nv.constant0._ZN2at6native29vectorized_elementwise_kernelILi4ENS0_13BUnaryFunctorIN3c104HalfES4_S4_ZZZNS0_15binary_internal21div_trunc_kernel_cudaERNS_18TensorIteratorBaseEENKUlvE1_clEvENKUlvE1_clEvEUlS4_S4_E_EESt5arrayIPcLm2EEEEviT0_T1_:
	.zero		920


//--------------------- .nv.constant0._ZN2at6native29vectorized_elementwise_kernelILi8ENS0_13BUnaryFunctorIN3c104HalfES4_S4_ZZZNS0_15binary_internal21div_trunc_kernel_cudaERNS_18TensorIteratorBaseEENKUlvE1_clEvENKUlvE1_clEvEUlS4_S4_E_EESt5arrayIPcLm2EEEEviT0_T1_ --------------------------
	.section	.nv.constant0._ZN2at6native29vectorized_elementwise_kernelILi8ENS0_13BUnaryFunctorIN3c104HalfES4_S4_ZZZNS0_15binary_internal21div_trunc_kernel_cudaERNS_18TensorIteratorBaseEENKUlvE1_clEvENKUlvE1_clEvEUlS4_S4_E_EESt5arrayIPcLm2EEEEviT0_T1_,"a",@progbits
	.sectionflags	@""
	.align	4
.nv.constant0._ZN2at6native29vectorized_elementwise_kernelILi8ENS0_13BUnaryFunctorIN3c104HalfES4_S4_ZZZNS0_15binary_internal21div_trunc_kernel_cudaERNS_18TensorIteratorBaseEENKUlvE1_clEvENKUlvE1_clEvEUlS4_S4_E_EESt5arrayIPcLm2EEEEviT0_T1_:
	.zero		920


//--------------------- .nv.constant0._ZN2at6native18elementwise_kernelILi128ELi4EZNS0_15gpu_kernel_implINS0_13AUnaryFunctorIN3c104HalfES5_S5_ZZZNS0_15binary_internal21div_trunc_kernel_cudaERNS_18TensorIteratorBaseEENKUlvE1_clEvENKUlvE1_clEvEUlS5_S5_E_EEEEvS8_RKT_EUliE_EEviT1_ --------------------------
	.section	.nv.constant0._ZN2at6native18elementwise_kernelILi128ELi4EZNS0_15gpu_kernel_implINS0_13AUnaryFunctorIN3c104HalfES5_S5_ZZZNS0_15binary_internal21div_trunc_kernel_cudaERNS_18TensorIteratorBaseEENKUlvE1_clEvENKUlvE1_clEvEUlS5_S5_E_EEEEvS8_RKT_EUliE_EEviT1_,"a",@progbits
	.sectionflags	@""
	.align	4
.nv.constant0._ZN2at6native18elementwise_kernelILi128ELi4EZNS0_15gpu_kernel_implINS0_13AUnaryFunctorIN3c104HalfES5_S5_ZZZNS0_15binary_internal21div_trunc_kernel_cudaERNS_18TensorIteratorBaseEENKUlvE1_clEvENKUlvE1_clEvEUlS5_S5_E_EEEEvS8_RKT_EUliE_EEviT1_:
	.zero		1440


//--------------------- .nv.constant0._ZN2at6native27unrolled_elementwise_kernelINS0_13AUnaryFunctorIN3c104HalfES4_S4_ZZZNS0_15binary_internal21div_trunc_kernel_cudaERNS_18TensorIteratorBaseEENKUlvE1_clEvENKUlvE1_clEvEUlS4_S4_E_EESt5arrayIPcLm2EELi4E23TrivialOffsetCalculatorILi1EjESG_NS0_6memory12LoadWithCastILi1EEENSH_13StoreWithCastILi1EEEEEviT_T0_T2_T3_T4_T5_ --------------------------
	.section	.nv.constant0._ZN2at6native27unrolled_elementwise_kernelINS0_13AUnaryFunctorIN3c104HalfES4_S4_ZZZNS0_15binary_internal21div_trunc_kernel_cudaERNS_18TensorIteratorBaseEENKUlvE1_clEvENKUlvE1_clEvEUlS4_S4_E_EESt5arrayIPcLm2EELi4E23TrivialOffsetCalculatorILi1EjESG_NS0_6memory12LoadWithCastILi1EEENSH_13StoreWithCastILi1EEEEEviT_T0_T2_T3_T4_T5_,"a",@progbits
	.sectionflags	@""
	.align	4
.nv.constant0._ZN2at6native27unrolled_elementwise_kernelINS0_13AUnaryFunctorIN3c104HalfES4_S4_ZZZNS0_15binary_internal21div_trunc_kernel_cudaERNS_18TensorIteratorBaseEENKUlvE1_clEvENKUlvE1_clEvEUlS4_S4_E_EESt5arrayIPcLm2EELi4E23TrivialOffsetCalculatorILi1EjESG_NS0_6memory12LoadWithCastILi1EEENSH_13StoreWithCastILi1EEEEEviT_T0_T2_T3_T4_T5_:
	.zero		940


//--------------------- .nv.constant0._ZN2at6native18elementwise_kernelILi128ELi4EZNS0_22gpu_kernel_impl_nocastINS0_13AUnaryFunctorIN3c104HalfES5_S5_ZZZNS0_15binary_internal21div_trunc_kernel_cudaERNS_18TensorIteratorBaseEENKUlvE1_clEvENKUlvE1_clEvEUlS5_S5_E_EEEEvS8_RKT_EUliE_EEviT1_ --------------------------
	.section	.nv.constant0._ZN2at6native18elementwise_kernelILi128ELi4EZNS0_22gpu_kernel_impl_nocastINS0_13AUnaryFunctorIN3c104HalfES5_S5_ZZZNS0_15binary_internal21div_trunc_kernel_cudaERNS_18TensorIteratorBaseEENKUlvE1_clEvENKUlvE1_clEvEUlS5_S5_E_EEEEvS8_RKT_EUliE_EEviT1_,"a",@progbits
	.sectionflags	@""
	.align	4
.nv.constant0._ZN2at6native18elementwise_kernelILi128ELi4EZNS0_22gpu_kernel_impl_nocastINS0_13AUnaryFunctorIN3c104HalfES5_S5_ZZZNS0_15binary_internal21div_trunc_kernel_cudaERNS_18TensorIteratorBaseEENKUlvE1_clEvENKUlvE1_clEvEUlS5_S5_E_EEEEvS8_RKT_EUliE_EEviT1_:
	.zero		1440


//--------------------- .nv.constant0._ZN2at6native27unrolled_elementwise_kernelINS0_13AUnaryFunctorIN3c104HalfES4_S4_ZZZNS0_15binary_internal21div_trunc_kernel_cudaERNS_18TensorIteratorBaseEENKUlvE1_clEvENKUlvE1_clEvEUlS4_S4_E_EESt5arrayIPcLm2EELi4E23TrivialOffsetCalculatorILi1EjESG_NS0_6memory15LoadWithoutCastENSH_16StoreWithoutCastEEEviT_T0_T2_T3_T4_T5_ --------------------------
	.section	.nv.constant0._ZN2at6native27unrolled_elementwise_kernelINS0_13AUnaryFunctorIN3c104HalfES4_S4_ZZZNS0_15binary_internal21div_trunc_kernel_cudaERNS_18TensorIteratorBaseEENKUlvE1_clEvENKUlvE1_clEvEUlS4_S4_E_EESt5arrayIPcLm2EELi4E23TrivialOffsetCalculatorILi1EjESG_NS0_6memory15LoadWithoutCastENSH_16StoreWithoutCastEEEviT_T0_T2_T3_T4_T5_,"a",@progbits
	.sectionflags	@""
	.align	4
.nv.constant0._ZN2at6native27unrolled_elementwise_kernelINS0_13AUnaryFunctorIN3c104HalfES4_S4_ZZZNS0_15binary_internal21div_trunc_kernel_cudaERNS_18TensorIteratorBaseEENKUlvE1_clEvENKUlvE1_clEvEUlS4_S4_E_EESt5arrayIPcLm2EELi4E23TrivialOffsetCalculatorILi1EjESG_NS0_6memory15LoadWithoutCastENSH_16StoreWithoutCastEEEviT_T0_T2_T3_T4_T5_:
	.zero		924


//--------------------- .nv.constant0._ZN2at6native29vectorized_elementwise_kernelILi2ENS0_13AUnaryFunctorIN3c104HalfES4_S4_ZZZNS0_15binary_internal21div_trunc_kernel_cudaERNS_18TensorIteratorBaseEENKUlvE1_clEvENKUlvE1_clEvEUlS4_S4_E_EESt5arrayIPcLm2EEEEviT0_T1_ --------------------------
	.section	.nv.constant0._ZN2at6native29vectorized_elementwise_kernelILi2ENS0_13AUnaryFunctorIN3c104HalfES4_S4_ZZZNS0_15binary_internal21div_trunc_kernel_cudaERNS_18TensorIteratorBaseEENKUlvE1_clEvENKUlvE1_clEvEUlS4_S4_E_EESt5arrayIPcLm2EEEEviT0_T1_,"a",@progbits
	.sectionflags	@""
	.align	4
.nv.constant0._ZN2at6native29vectorized_elementwise_kernelILi2ENS0_13AUnaryFunctorIN3c104HalfES4_S4_ZZZNS0_15binary_internal21div_trunc_kernel_cudaERNS_18TensorIteratorBaseEENKUlvE1_clEvENKUlvE1_clEvEUlS4_S4_E_EESt5arrayIPcLm2EEEEviT0_T1_:
	.zero		920


//--------------------- .nv.constant0._ZN2at6native29vectorized_elementwise_kernelILi4ENS0_13AUnaryFunctorIN3c104HalfES4_S4_ZZZNS0_15binary_internal21div_trunc_kernel_cudaERNS_18TensorIteratorBaseEENKUlvE1_clEvENKUlvE1_clEvEUlS4_S4_E_EESt5arrayIPcLm2EEEEviT0_T1_ --------------------------
	.section	.nv.constant0._ZN2at6native29vectorized_elementwise_kernelILi4ENS0_13AUnaryFunctorIN3c104HalfES4_S4_ZZZNS0_15binary_internal21div_trunc_kernel_cudaERNS_18TensorIteratorBaseEENKUlvE1_clEvENKUlvE1_clEvEUlS4_S4_E_EESt5arrayIPcLm2EEEEviT0_T1_,"a",@progbits
	.sectionflags	@""
	.align	4
.nv.constant0._ZN2at6native29vectorized_elementwise_kernelILi4ENS0_13AUnaryFunctorIN3c104HalfES4_S4_ZZZNS0_15binary_internal21div_trunc_kernel_cudaERNS_18TensorIteratorBaseEENKUlvE1_clEvENKUlvE1_clEvEUlS4_S4_E_EESt5arrayIPcLm2EEEEviT0_T1_:
	.zero		920


//--------------------- .nv.constant0._ZN2at6native29vectorized_elementwise_kernelILi8ENS0_13AUnaryFunctorIN3c104HalfES4_S4_ZZZNS0_15binary_internal21div_trunc_kernel_cudaERNS_18TensorIteratorBaseEENKUlvE1_clEvENKUlvE1_clEvEUlS4_S4_E_EESt5arrayIPcLm2EEEEviT0_T1_ --------------------------
	.section	.nv.constant0._ZN2at6native29vectorized_elementwise_kernelILi8ENS0_13AUnaryFunctorIN3c104HalfES4_S4_ZZZNS0_15binary_internal21div_trunc_kernel_cudaERNS_18TensorIteratorBaseEENKUlvE1_clEvENKUlvE1_clEvEUlS4_S4_E_EESt5arrayIPcLm2EEEEviT0_T1_,"a",@progbits
	.sectionflags	@""
	.align	4
.nv.constant0._ZN2at6native29vectorized_elementwise_kernelILi8ENS0_13AUnaryFunctorIN3c104HalfES4_S4_ZZZNS0_15binary_internal21div_trunc_kernel_cudaERNS_18TensorIteratorBaseEENKUlvE1_clEvENKUlvE1_clEvEUlS4_S4_E_EESt5arrayIPcLm2EEEEviT0_T1_:
	.zero		920


//--------------------- .nv.constant0._ZN2at6native18elementwise_kernelILi128ELi4EZNS0_15gpu_kernel_implINS0_13BinaryFunctorIfffZZZNS0_15binary_internal21div_trunc_kernel_cudaERNS_18TensorIteratorBaseEENKUlvE1_clEvENKUlvE0_clEvEUlffE_EEEEvS6_RKT_EUliE_EEviT1_ --------------------------
	.section	.nv.constant0._ZN2at6native18elementwise_kernelILi128ELi4EZNS0_15gpu_kernel_implINS0_13BinaryFunctorIfffZZZNS0_15binary_internal21div_trunc_kernel_cudaERNS_18TensorIteratorBaseEENKUlvE1_clEvENKUlvE0_clEvEUlffE_EEEEvS6_RKT_EUliE_EEviT1_,"a",@progbits
	.sectionflags	@""
	.align	4
.nv.constant0._ZN2at6native18elementwise_kernelILi128ELi4EZNS0_15gpu_kernel_implINS0_13BinaryFunctorIfffZZZNS0_15binary_internal21div_trunc_kernel_cudaERNS_18TensorIteratorBaseEENKUlvE1_clEvENKUlvE0_clEvEUlffE_EEEEvS6_RKT_EUliE_EEviT1_:
	.zero		1552


//--------------------- .nv.constant0._ZN2at6native27unrolled_elementwise_kernelINS0_13BinaryFunctorIfffZZZNS0_15binary_internal21div_trunc_kernel_cudaERNS_18TensorIteratorBaseEENKUlvE1_clEvENKUlvE0_clEvEUlffE_EESt5arrayIPcLm3EELi4E23TrivialOffsetCalculatorILi2EjESD_ILi1EjENS0_6memory12LoadWithCastILi2EEENSG_13StoreWithCastILi1EEEEEviT_T0_T2_T3_T4_T5_ --------------------------
	.section	.nv.constant0._ZN2at6native27unrolled_elementwise_kernelINS0_13BinaryFunctorIfffZZZNS0_15binary_internal21div_trunc_kernel_cudaERNS_18TensorIteratorBaseEENKUlvE1_clEvENKUlvE0_clEvEUlffE_EESt5arrayIPcLm3EELi4E23TrivialOffsetCalculatorILi2EjESD_ILi1EjENS0_6memory12LoadWithCastILi2EEENSG_13StoreWithCastILi1EEEEEviT_T0_T2_T3_T4_T5_,"a",@progbits
	.sectionflags	@""
	.align	4
.nv.constant0._ZN2at6native27unrolled_elementwise_kernelINS0_13BinaryFunctorIfffZZZNS0_15binary_internal21div_trunc_kernel_cudaERNS_18TensorIteratorBaseEENKUlvE1_clEvENKUlvE0_clEvEUlffE_EESt5arrayIPcLm3EELi4E23TrivialOffsetCalculatorILi2EjESD_ILi1EjENS0_6memory12LoadWithCastILi2EEENSG_13StoreWithCastILi1EEEEEviT_T0_T2_T3_T4_T5_:
	.zero		952


//--------------------- .nv.constant0._ZN2at6native18elementwise_kernelILi128ELi2EZNS0_22gpu_kernel_impl_nocastINS0_13BinaryFunctorIfffZZZNS0_15binary_internal21div_trunc_kernel_cudaERNS_18TensorIteratorBaseEENKUlvE1_clEvENKUlvE0_clEvEUlffE_EEEEvS6_RKT_EUliE_EEviT1_ --------------------------
	.section	.nv.constant0._ZN2at6native18elementwise_kernelILi128ELi2EZNS0_22gpu_kernel_impl_nocastINS0_13BinaryFunctorIfffZZZNS0_15binary_internal21div_trunc_kernel_cudaERNS_18TensorIteratorBaseEENKUlvE1_clEvENKUlvE0_clEvEUlffE_EEEEvS6_RKT_EUliE_EEviT1_,"a",@progbits
	.sectionflags	@""
	.align	4
.nv.constant0._ZN2at6native18elementwise_kernelILi128ELi2EZNS0_22gpu_kernel_impl_nocastINS0_13BinaryFunctorIfffZZZNS0_15binary_internal21div_trunc_kernel_cudaERNS_18TensorIteratorBaseEENKUlvE1_clEvENKUlvE0_clEvEUlffE_EEEEvS6_RKT_EUliE_EEviT1_:
	.zero		1552


//--------------------- .nv.constant0._ZN2at6native27unrolled_elementwise_kernelINS0_13BinaryFunctorIfffZZZNS0_15binary_internal21div_trunc_kernel_cudaERNS_18TensorIteratorBaseEENKUlvE1_clEvENKUlvE0_clEvEUlffE_EESt5arrayIPcLm3EELi4E23TrivialOffsetCalculatorILi2EjESD_ILi1EjENS0_6memory15LoadWithoutCastENSG_16StoreWithoutCastEEEviT_T0_T2_T3_T4_T5_ --------------------------
	.section	.nv.constant0._ZN2at6native27unrolled_elementwise_kernelINS0_13BinaryFunctorIfffZZZNS0_15binary_internal21div_trunc_kernel_cudaERNS_18TensorIteratorBaseEENKUlvE1_clEvENKUlvE0_clEvEUlffE_EESt5arrayIPcLm3EELi4E23TrivialOffsetCalculatorILi2EjESD_ILi1EjENS0_6memory15LoadWithoutCastENSG_16StoreWithoutCastEEEviT_T0_T2_T3_T4_T5_,"a",@progbits
	.sectionflags	@""
	.align	4
.nv.constant0._ZN2at6native27unrolled_elementwise_kernelINS0_13BinaryFunctorIfffZZZNS0_15binary_internal21div_trunc_kernel_cudaERNS_18TensorIteratorBaseEENKUlvE1_clEvENKUlvE0_clEvEUlffE_EESt5arrayIPcLm3EELi4E23TrivialOffsetCalculatorILi2EjESD_ILi1EjENS0_6memory15LoadWithoutCastENSG_16StoreWithoutCastEEEviT_T0_T2_T3_T4_T5_:
	.zero		932


//--------------------- .nv.constant0._ZN2at6native29vectorized_elementwise_kernelILi2ENS0_13BinaryFunctorIfffZZZNS0_15binary_internal21div_trunc_kernel_cudaERNS_18TensorIteratorBaseEENKUlvE1_clEvENKUlvE0_clEvEUlffE_EESt5arrayIPcLm3EEEEviT0_T1_ --------------------------
	.section	.nv.constant0._ZN2at6native29vectorized_elementwise_kernelILi2ENS0_13BinaryFunctorIfffZZZNS0_15binary_internal21div_trunc_kernel_cudaERNS_18TensorIteratorBaseEENKUlvE1_clEvENKUlvE0_clEvEUlffE_EESt5arrayIPcLm3EEEEviT0_T1_,"a",@progbits
	.sectionflags	@""
	.align	4
.nv.constant0._ZN2at6native29vectorized_elementwise_kernelILi2ENS0_13BinaryFunctorIfffZZZNS0_15binary_internal21div_trunc_kernel_cudaERNS_18TensorIteratorBaseEENKUlvE1_clEvENKUlvE0_clEvEUlffE_EESt5arrayIPcLm3EEEEviT0_T1_:
	.zero		928


//--------------------- .nv.constant0._ZN2at6native29vectorized_elementwise_kernelILi4ENS0_13BinaryFunctorIfffZZZNS0_15binary_internal21div_trunc_kernel_cudaERNS_18TensorIteratorBaseEENKUlvE1_clEvENKUlvE0_clEvEUlffE_EESt5arrayIPcLm3EEEEviT0_T1_ --------------------------
	.section	.nv.constant0._ZN2at6native29vectorized_elementwise_kernelILi4ENS0_13BinaryFunctorIfffZZZNS0_15binary_internal21div_trunc_kernel_cudaERNS_18TensorIteratorBaseEENKUlvE1_clEvENKUlvE0_clEvEUlffE_EESt5arrayIPcLm3EEEEviT0_T1_,"a",@progbits
	.sectionflags	@""
	.align	4
.nv.constant0._ZN2at6native29vectorized_elementwise_kernelILi4ENS0_13BinaryFunctorIfffZZZNS0_15binary_internal21div_trunc_kernel_cudaERNS_18TensorIteratorBaseEENKUlvE1_clEvENKUlvE0_clEvEUlffE_EESt5arrayIPcLm3EEEEviT0_T1_:
	.zero		928


//--------------------- .nv.constant0._ZN2at6native29vectorized_elementwise_kernelILi8ENS0_13BinaryFunctorIfffZZZNS0_15binary_internal21div_trunc_kernel_cudaERNS_18TensorIteratorBaseEENKUlvE1_clEvENKUlvE0_clEvEUlffE_EESt5arrayIPcLm3EEEEviT0_T1_ --------------------------
	.section	.nv.constant0._ZN2at6native29vectorized_elementwise_kernelILi8ENS0_13BinaryFunctorIfffZZZNS0_15binary_internal21div_trunc_kernel_cudaERNS_18TensorIteratorBaseEENKUlvE1_clEvENKUlvE0_clEvEUlffE_EESt5arrayIPcLm3EEEEviT0_T1_,"a",@progbits
	.sectionflags	@""
	.align	4
.nv.constant0._ZN2at6native29vectorized_elementwise_kernelILi8ENS0_13BinaryFunctorIfffZZZNS0_15binary_internal21div_trunc_kernel_cudaERNS_18TensorIteratorBaseEENKUlvE1_clEvENKUlvE0_clEvEUlffE_EESt5arrayIPcLm3EEEEviT0_T1_:
	.zero		928


//--------------------- .nv.constant0._ZN2at6native18elementwise_kernelILi128ELi4EZNS0_15gpu_kernel_implINS0_13BUnaryFunctorIfffZZZNS0_15binary_internal21div_trunc_kernel_cudaERNS_18TensorIteratorBaseEENKUlvE1_clEvENKUlvE0_clEvEUlffE_EEEEvS6_RKT_EUliE_EEviT1_ --------------------------
	.section	.nv.constant0._ZN2at6native18elementwise_kernelILi128ELi4EZNS0_15gpu_kernel_implINS0_13BUnaryFunctorIfffZZZNS0_15binary_internal21div_trunc_kernel_cudaERNS_18TensorIteratorBaseEENKUlvE1_clEvENKUlvE0_clEvEUlffE_EEEEvS6_RKT_EUliE_EEviT1_,"a",@progbits
	.sectionflags	@""
	.align	4
.nv.constant0._ZN2at6native18elementwise_kernelILi128ELi4EZNS0_15gpu_kernel_implINS0_13BUnaryFunctorIfffZZZNS0_15binary_internal21div_trunc_kernel_cudaERNS_18TensorIteratorBaseEENKUlvE1_clEvENKUlvE0_clEvEUlffE_EEEEvS6_RKT_EUliE_EEviT1_:
	.zero		1448


//--------------------- .nv.constant0._ZN2at6native27unrolled_elementwise_kernelINS0_13BUnaryFunctorIfffZZZNS0_15binary_internal21div_trunc_kernel_cudaERNS_18TensorIteratorBaseEENKUlvE1_clEvENKUlvE0_clEvEUlffE_EESt5arrayIPcLm2EELi4E23TrivialOffsetCalculatorILi1EjESE_NS0_6memory12LoadWithCastILi1EEENSF_13StoreWithCastILi1EEEEEviT_T0_T2_T3_T4_T5_ --------------------------
	.section	.nv.constant0._ZN2at6native27unrolled_elementwise_kernelINS0_13BUnaryFunctorIfffZZZNS0_15binary_internal21div_trunc_kernel_cudaERNS_18TensorIteratorBaseEENKUlvE1_clEvENKUlvE0_clEvEUlffE_EESt5arrayIPcLm2EELi4E23TrivialOffsetCalculatorILi1EjESE_NS0_6memory12LoadWithCastILi1EEENSF_13StoreWithCastILi1EEEEEviT_T0_T2_T3_T4_T5_,"a",@progbits
	.sectionflags	@""
	.align	4
.nv.constant0._ZN2at6native27unrolled_elementwise_kernelINS0_13BUnaryFunctorIfffZZZNS0_15binary_internal21div_trunc_kernel_cudaERNS_18TensorIteratorBaseEENKUlvE1_clEvENKUlvE0_clEvEUlffE_EESt5arrayIPcLm2EELi4E23TrivialOffsetCalculatorILi1EjESE_NS0_6memory12LoadWithCastILi1EEENSF_13StoreWithCastILi1EEEEEviT_T0_T2_T3_T4_T5_:
	.zero		948


//--------------------- .nv.constant0._ZN2at6native18elementwise_kernelILi128ELi2EZNS0_22gpu_kernel_impl_nocastINS0_13BUnaryFunctorIfffZZZNS0_15binary_internal21div_trunc_kernel_cudaERNS_18TensorIteratorBaseEENKUlvE1_clEvENKUlvE0_clEvEUlffE_EEEEvS6_RKT_EUliE_EEviT1_ --------------------------
	.section	.nv.constant0._ZN2at6native18elementwise_kernelILi128ELi2EZNS0_22gpu_kernel_impl_nocastINS0_13BUnaryFunctorIfffZZZNS0_15binary_internal21div_trunc_kernel_cudaERNS_18TensorIteratorBaseEENKUlvE1_clEvENKUlvE0_clEvEUlffE_EEEEvS6_RKT_EUliE_EEviT1_,"a",@progbits
	.sectionflags	@""
	.align	4
.nv.constant0._ZN2at6native18elementwise_kernelILi128ELi2EZNS0_22gpu_kernel_impl_nocastINS0_13BUnaryFunctorIfffZZZNS0_15binary_internal21div_trunc_kernel_cudaERNS_18TensorIteratorBaseEENKUlvE1_clEvENKUlvE0_clEvEUlffE_EEEEvS6_RKT_EUliE_EEviT1_:
	.zero		1440


//--------------------- .nv.constant0._ZN2at6native27unrolled_elementwise_kernelINS0_13BUnaryFunctorIfffZZZNS0_15binary_internal21div_trunc_kernel_cudaERNS_18TensorIteratorBaseEENKUlvE1_clEvENKUlvE0_clEvEUlffE_EESt5arrayIPcLm2EELi4E23TrivialOffsetCalculatorILi1EjESE_NS0_6memory15LoadWithoutCastENSF_16StoreWithoutCastEEEviT_T0_T2_T3_T4_T5_ --------------------------
	.section	.nv.constant0._ZN2at6native27unrolled_elementwise_kernelINS0_13BUnaryFunctorIfffZZZNS0_15binary_internal21div_trunc_kernel_cudaERNS_18TensorIteratorBaseEENKUlvE1_clEvENKUlvE0_clEvEUlffE_EESt5arrayIPcLm2EELi4E23TrivialOffsetCalculatorILi1EjESE_NS0_6memory15LoadWithoutCastENSF_16StoreWithoutCastEEEviT_T0_T2_T3_T4_T5_,"a",@progbits
	.sectionflags	@""
	.align	4
.nv.constant0._ZN2at6native27unrolled_elementwise_kernelINS0_13BUnaryFunctorIfffZZZNS0_15binary_internal21div_trunc_kernel_cudaERNS_18TensorIteratorBaseEENKUlvE1_clEvENKUlvE0_clEvEUlffE_EESt5arrayIPcLm2EELi4E23TrivialOffsetCalculatorILi1EjESE_NS0_6memory15LoadWithoutCastENSF_16StoreWithoutCastEEEviT_T0_T2_T3_T4_T5_:
	.zero		932


//--------------------- .nv.constant0._ZN2at6native29vectorized_elementwise_kernelILi2ENS0_13BUnaryFunctorIfffZZZNS0_15binary_internal21div_trunc_kernel_cudaERNS_18TensorIteratorBaseEENKUlvE1_clEvENKUlvE0_clEvEUlffE_EESt5arrayIPcLm2EEEEviT0_T1_ --------------------------
	.section	.nv.constant0._ZN2at6native29vectorized_elementwise_kernelILi2ENS0_13BUnaryFunctorIfffZZZNS0_15binary_internal21div_trunc_kernel_cudaERNS_18TensorIteratorBaseEENKUlvE1_clEvENKUlvE0_clEvEUlffE_EESt5arrayIPcLm2EEEEviT0_T1_,"a",@progbits
	.sectionflags	@""
	.align	4
.nv.constant0._ZN2at6native29vectorized_elementwise_kernelILi2ENS0_13BUnaryFunctorIfffZZZNS0_15binary_internal21div_trunc_kernel_cudaERNS_18TensorIteratorBaseEENKUlvE1_clEvENKUlvE0_clEvEUlffE_EESt5arrayIPcLm2EEEEviT0_T1_:
	.zero		928


//--------------------- .nv.constant0._ZN2at6native29vectorized_elementwise_kernelILi4ENS0_13BUnaryFunctorIfffZZZNS0_15binary_internal21div_trunc_kernel_cudaERNS_18TensorIteratorBaseEENKUlvE1_clEvENKUlvE0_clEvEUlffE_EESt5arrayIPcLm2EEEEviT0_T1_ --------------------------
	.section	.nv.constant0._ZN2at6native29vectorized_elementwise_kernelILi4ENS0_13BUnaryFunctorIfffZZZNS0_15binary_internal21div_trunc_kernel_cudaERNS_18TensorIteratorBaseEENKUlvE1_clEvENKUlvE0_clEvEUlffE_EESt5arrayIPcLm2EEEEviT0_T1_,"a",@progbits
	.sectionflags	@""
	.align	4
.nv.constant0._ZN2at6native29vectorized_elementwise_kernelILi4ENS0_13BUnaryFunctorIfffZZZNS0_15binary_internal21div_trunc_kernel_cudaERNS_18TensorIteratorBaseEENKUlvE1_clEvENKUlvE0_clEvEUlffE_EESt5arrayIPcLm2EEEEviT0_T1_:
	.zero		928


//--------------------- .nv.constant0._ZN2at6native29vectorized_elementwise_kernelILi8ENS0_13BUnaryFunctorIfffZZZNS0_15binary_internal21div_trunc_kernel_cudaERNS_18TensorIteratorBaseEENKUlvE1_clEvENKUlvE0_clEvEUlffE_EESt5arrayIPcLm2EEEEviT0_T1_ --------------------------
	.section	.nv.constant0._ZN2at6native29vectorized_elementwise_kernelILi8ENS0_13BUnaryFunctorIfffZZZNS0_15binary_internal21div_trunc_kernel_cudaERNS_18TensorIteratorBaseEENKUlvE1_clEvENKUlvE0_clEvEUlffE_EESt5arrayIPcLm2EEEEviT0_T1_,"a",@progbits
	.sectionflags	@""
	.align	4
.nv.constant0._ZN2at6native29vectorized_elementwise_kernelILi8ENS0_13BUnaryFunctorIfffZZZNS0_15binary_internal21div_trunc_kernel_cudaERNS_18TensorIteratorBaseEENKUlvE1_clEvENKUlvE0_clEvEUlffE_EESt5arrayIPcLm2EEEEviT0_T1_:
	.zero		928


//--------------------- .nv.constant0._ZN2at6native18elementwise_kernelILi128ELi4EZNS0_15gpu_kernel_implINS0_13AUnaryFunctorIfffZZZNS0_15binary_internal21div_trunc_kernel_cudaERNS_18TensorIteratorBaseEENKUlvE1_clEvENKUlvE0_clEvEUlffE_EEEEvS6_RKT_EUliE_EEviT1_ --------------------------
	.section	.nv.constant0._ZN2at6native18elementwise_kernelILi128ELi4EZNS0_15gpu_kernel_implINS0_13AUnaryFunctorIfffZZZNS0_15binary_internal21div_trunc_kernel_cudaERNS_18TensorIteratorBaseEENKUlvE1_clEvENKUlvE0_clEvEUlffE_EEEEvS6_RKT_EUliE_EEviT1_,"a",@progbits
	.sectionflags	@""
	.align	4
.nv.constant0._ZN2at6native18elementwise_kernelILi128ELi4EZNS0_15gpu_kernel_implINS0_13AUnaryFunctorIfffZZZNS0_15binary_internal21div_trunc_kernel_cudaERNS_18TensorIteratorBaseEENKUlvE1_clEvENKUlvE0_clEvEUlffE_EEEEvS6_RKT_EUliE_EEviT1_:
	.zero		1448


//--------------------- .nv.constant0._ZN2at6native27unrolled_elementwise_kernelINS0_13AUnaryFunctorIfffZZZNS0_15binary_internal21div_trunc_kernel_cudaERNS_18TensorIteratorBaseEENKUlvE1_clEvENKUlvE0_clEvEUlffE_EESt5arrayIPcLm2EELi4E23TrivialOffsetCalculatorILi1EjESE_NS0_6memory12LoadWithCastILi1EEENSF_13StoreWithCastILi1EEEEEviT_T0_T2_T3_T4_T5_ --------------------------
	.section	.nv.constant0._ZN2at6native27unrolled_elementwise_kernelINS0_13AUnaryFunctorIfffZZZNS0_15binary_internal21div_trunc_kernel_cudaERNS_18TensorIteratorBaseEENKUlvE1_clEvENKUlvE0_clEvEUlffE_EESt5arrayIPcLm2EELi4E23TrivialOffsetCalculatorILi1EjESE_NS0_6memory12LoadWithCastILi1EEENSF_13StoreWithCastILi1EEEEEviT_T0_T2_T3_T4_T5_,"a",@progbits
	.sectionflags	@""
	.align	4
.nv.constant0._ZN2at6native27unrolled_elementwise_kernelINS0_13AUnaryFunctorIfffZZZNS0_15binary_internal21div_trunc_kernel_cudaERNS_18TensorIteratorBaseEENKUlvE1_clEvENKUlvE0_clEvEUlffE_EESt5arrayIPcLm2EELi4E23TrivialOffsetCalculatorILi1EjESE_NS0_6memory12LoadWithCastILi1EEENSF_13StoreWithCastILi1EEEEEviT_T0_T2_T3_T4_T5_:
	.zero		948


//--------------------- .nv.constant0._ZN2at6native18elementwise_kernelILi128ELi2EZNS0_22gpu_kernel_impl_nocastINS0_13AUnaryFunctorIfffZZZNS0_15binary_internal21div_trunc_kernel_cudaERNS_18TensorIteratorBaseEENKUlvE1_clEvENKUlvE0_clEvEUlffE_EEEEvS6_RKT_EUliE_EEviT1_ --------------------------
	.section	.nv.constant0._ZN2at6native18elementwise_kernelILi128ELi2EZNS0_22gpu_kernel_impl_nocastINS0_13AUnaryFunctorIfffZZZNS0_15binary_internal21div_trunc_kernel_cudaERNS_18TensorIteratorBaseEENKUlvE1_clEvENKUlvE0_clEvEUlffE_EEEEvS6_RKT_EUliE_EEviT1_,"a",@progbits
	.sectionflags	@""
	.align	4
.nv.constant0._ZN2at6native18elementwise_kernelILi128ELi2EZNS0_22gpu_kernel_impl_nocastINS0_13AUnaryFunctorIfffZZZNS0_15binary_internal21div_trunc_kernel_cudaERNS_18TensorIteratorBaseEENKUlvE1_clEvENKUlvE0_clEvEUlffE_EEEEvS6_RKT_EUliE_EEviT1_:
	.zero		1440


//--------------------- .nv.constant0._ZN2at6native27unrolled_elementwise_kernelINS0_13AUnaryFunctorIfffZZZNS0_15binary_internal21div_trunc_kernel_cudaERNS_18TensorIteratorBaseEENKUlvE1_clEvENKUlvE0_clEvEUlffE_EESt5arrayIPcLm2EELi4E23TrivialOffsetCalculatorILi1EjESE_NS0_6memory15LoadWithoutCastENSF_16StoreWithoutCastEEEviT_T0_T2_T3_T4_T5_ --------------------------
	.section	.nv.constant0._ZN2at6native27unrolled_elementwise_kernelINS0_13AUnaryFunctorIfffZZZNS0_15binary_internal21div_trunc_kernel_cudaERNS_18TensorIteratorBaseEENKUlvE1_clEvENKUlvE0_clEvEUlffE_EESt5arrayIPcLm2EELi4E23TrivialOffsetCalculatorILi1EjESE_NS0_6memory15LoadWithoutCastENSF_16StoreWithoutCastEEEviT_T0_T2_T3_T4_T5_,"a",@progbits
	.sectionflags	@""
	.align	4
.nv.constant0._ZN2at6native27unrolled_elementwise_kernelINS0_13AUnaryFunctorIfffZZZNS0_15binary_internal21div_trunc_kernel_cudaERNS_18TensorIteratorBaseEENKUlvE1_clEvENKUlvE0_clEvEUlffE_EESt5arrayIPcLm2EELi4E23TrivialOffsetCalculatorILi1EjESE_NS0_6memory15LoadWithoutCastENSF_16StoreWithoutCastEEEviT_T0_T2_T3_T4_T5_:
	.zero		932


//--------------------- .nv.constant0._ZN2at6native29vectorized_elementwise_kernelILi2ENS0_13AUnaryFunctorIfffZZZNS0_15binary_internal21div_trunc_kernel_cudaERNS_18TensorIteratorBaseEENKUlvE1_clEvENKUlvE0_clEvEUlffE_EESt5arrayIPcLm2EEEEviT0_T1_ --------------------------
	.section	.nv.constant0._ZN2at6native29vectorized_elementwise_kernelILi2ENS0_13AUnaryFunctorIfffZZZNS0_15binary_internal21div_trunc_kernel_cudaERNS_18TensorIteratorBaseEENKUlvE1_clEvENKUlvE0_clEvEUlffE_EESt5arrayIPcLm2EEEEviT0_T1_,"a",@progbits
	.sectionflags	@""
	.align	4
.nv.constant0._ZN2at6native29vectorized_elementwise_kernelILi2ENS0_13AUnaryFunctorIfffZZZNS0_15binary_internal21div_trunc_kernel_cudaERNS_18TensorIteratorBaseEENKUlvE1_clEvENKUlvE0_clEvEUlffE_EESt5arrayIPcLm2EEEEviT0_T1_:
	.zero		928


//--------------------- .nv.constant0._ZN2at6native29vectorized_elementwise_kernelILi4ENS0_13AUnaryFunctorIfffZZZNS0_15binary_internal21div_trunc_kernel_cudaERNS_18TensorIteratorBaseEENKUlvE1_clEvENKUlvE0_clEvEUlffE_EESt5arrayIPcLm2EEEEviT0_T1_ --------------------------
	.section	.nv.constant0._ZN2at6native29vectorized_elementwise_kernelILi4ENS0_13AUnaryFunctorIfffZZZNS0_15binary_internal21div_trunc_kernel_cudaERNS_18TensorIteratorBaseEENKUlvE1_clEvENKUlvE0_clEvEUlffE_EESt5arrayIPcLm2EEEEviT0_T1_,"a",@progbits
	.sectionflags	@""
	.align	4
.nv.constant0._ZN2at6native29vectorized_elementwise_kernelILi4ENS0_13AUnaryFunctorIfffZZZNS0_15binary_internal21div_trunc_kernel_cudaERNS_18TensorIteratorBaseEENKUlvE1_clEvENKUlvE0_clEvEUlffE_EESt5arrayIPcLm2EEEEviT0_T1_:
	.zero		928


//--------------------- .nv.constant0._ZN2at6native29vectorized_elementwise_kernelILi8ENS0_13AUnaryFunctorIfffZZZNS0_15binary_internal21div_trunc_kernel_cudaERNS_18TensorIteratorBaseEENKUlvE1_clEvENKUlvE0_clEvEUlffE_EESt5arrayIPcLm2EEEEviT0_T1_ --------------------------
	.section	.nv.constant0._ZN2at6native29vectorized_elementwise_kernelILi8ENS0_13AUnaryFunctorIfffZZZNS0_15binary_internal21div_trunc_kernel_cudaERNS_18TensorIteratorBaseEENKUlvE1_clEvENKUlvE0_clEvEUlffE_EESt5arrayIPcLm2EEEEviT0_T1_,"a",@progbits
	.sectionflags	@""
	.align	4
.nv.constant0._ZN2at6native29vectorized_elementwise_kernelILi8ENS0_13AUnaryFunctorIfffZZZNS0_15binary_internal21div_trunc_kernel_cudaERNS_18TensorIteratorBaseEENKUlvE1_clEvENKUlvE0_clEvEUlffE_EESt5arrayIPcLm2EEEEviT0_T1_:
	.zero		928


//--------------------- .nv.constant0._ZN2at6native18elementwise_kernelILi128ELi4EZNS0_15gpu_kernel_implINS0_13BinaryFunctorIdddZZZNS0_15binary_internal21div_trunc_kernel_cudaERNS_18TensorIteratorBaseEENKUlvE1_clEvENKUlvE_clEvEUlddE_EEEEvS6_RKT_EUliE_EEviT1_ --------------------------
	.section	.nv.constant0._ZN2at6native18elementwise_kernelILi128ELi4EZNS0_15gpu_kernel_implINS0_13BinaryFunctorIdddZZZNS0_15binary_internal21div_trunc_kernel_cudaERNS_18TensorIteratorBaseEENKUlvE1_clEvENKUlvE_clEvEUlddE_EEEEvS6_RKT_EUliE_EEviT1_,"a",@progbits
	.sectionflags	@""
	.align	4
.nv.constant0._ZN2at6native18elementwise_kernelILi128ELi4EZNS0_15gpu_kernel_implINS0_13BinaryFunctorIdddZZZNS0_15binary_internal21div_trunc_kernel_cudaERNS_18TensorIteratorBaseEENKUlvE1_clEvENKUlvE_clEvEUlddE_EEEEvS6_RKT_EUliE_EEviT1_:
	.zero		1552


//--------------------- .nv.constant0._ZN2at6native27unrolled_elementwise_kernelINS0_13BinaryFunctorIdddZZZNS0_15binary_internal21div_trunc_kernel_cudaERNS_18TensorIteratorBaseEENKUlvE1_clEvENKUlvE_clEvEUlddE_EESt5arrayIPcLm3EELi4E23TrivialOffsetCalculatorILi2EjESD_ILi1EjENS0_6memory12LoadWithCastILi2EEENSG_13StoreWithCastILi1EEEEEviT_T0_T2_T3_T4_T5_ --------------------------
	.section	.nv.constant0._ZN2at6native27unrolled_elementwise_kernelINS0_13BinaryFunctorIdddZZZNS0_15binary_internal21div_trunc_kernel_cudaERNS_18TensorIteratorBaseEENKUlvE1_clEvENKUlvE_clEvEUlddE_EESt5arrayIPcLm3EELi4E23TrivialOffsetCalculatorILi2EjESD_ILi1EjENS0_6memory12LoadWithCastILi2EEENSG_13StoreWithCastILi1EEEEEviT_T0_T2_T3_T4_T5_,"a",@progbits
	.sectionflags	@""
	.align	4
.nv.constant0._ZN2at6native27unrolled_elementwise_kernelINS0_13BinaryFunctorIdddZZZNS0_15binary_internal21div_trunc_kernel_cudaERNS_18TensorIteratorBaseEENKUlvE1_clEvENKUlvE_clEvEUlddE_EESt5arrayIPcLm3EELi4E23TrivialOffsetCalculatorILi2EjESD_ILi1EjENS0_6memory12LoadWithCastILi2EEENSG_13StoreWithCastILi1EEEEEviT_T0_T2_T3_T4_T5_:
	.zero		952


//--------------------- .nv.constant0._ZN2at6native18elementwise_kernelILi128ELi2EZNS0_22gpu_kernel_impl_nocastINS0_13BinaryFunctorIdddZZZNS0_15binary_internal21div_trunc_kernel_cudaERNS_18TensorIteratorBaseEENKUlvE1_clEvENKUlvE_clEvEUlddE_EEEEvS6_RKT_EUliE_EEviT1_ --------------------------
	.section	.nv.constant0._ZN2at6native18elementwise_kernelILi128ELi2EZNS0_22gpu_kernel_impl_nocastINS0_13BinaryFunctorIdddZZZNS0_15binary_internal21div_trunc_kernel_cudaERNS_18TensorIteratorBaseEENKUlvE1_clEvENKUlvE_clEvEUlddE_EEEEvS6_RKT_EUliE_EEviT1_,"a",@progbits
	.sectionflags	@""
	.align	4
.nv.constant0._ZN2at6native18elementwise_kernelILi128ELi2EZNS0_22gpu_kernel_impl_nocastINS0_13BinaryFunctorIdddZZZNS0_15binary_internal21div_trunc_kernel_cudaERNS_18TensorIteratorBaseEENKUlvE1_clEvENKUlvE_clEvEUlddE_EEEEvS6_RKT_EUliE_EEviT1_:
	.zero		1552


//--------------------- .nv.constant0._ZN2at6native27unrolled_elementwise_kernelINS0_13BinaryFunctorIdddZZZNS0_15binary_internal21div_trunc_kernel_cudaERNS_18TensorIteratorBaseEENKUlvE1_clEvENKUlvE_clEvEUlddE_EESt5arrayIPcLm3EELi4E23TrivialOffsetCalculatorILi2EjESD_ILi1EjENS0_6memory15LoadWithoutCastENSG_16StoreWithoutCastEEEviT_T0_T2_T3_T4_T5_ --------------------------
	.section	.nv.constant0._ZN2at6native27unrolled_elementwise_kernelINS0_13BinaryFunctorIdddZZZNS0_15binary_internal21div_trunc_kernel_cudaERNS_18TensorIteratorBaseEENKUlvE1_clEvENKUlvE_clEvEUlddE_EESt5arrayIPcLm3EELi4E23TrivialOffsetCalculatorILi2EjESD_ILi1EjENS0_6memory15LoadWithoutCastENSG_16StoreWithoutCastEEEviT_T0_T2_T3_T4_T5_,"a",@progbits
	.sectionflags	@""
	.align	4
.nv.constant0._ZN2at6native27unrolled_elementwise_kernelINS0_13BinaryFunctorIdddZZZNS0_15binary_internal21div_trunc_kernel_cudaERNS_18TensorIteratorBaseEENKUlvE1_clEvENKUlvE_clEvEUlddE_EESt5arrayIPcLm3EELi4E23TrivialOffsetCalculatorILi2EjESD_ILi1EjENS0_6memory15LoadWithoutCastENSG_16StoreWithoutCastEEEviT_T0_T2_T3_T4_T5_:
	.zero		932


//--------------------- .nv.constant0._ZN2at6native29vectorized_elementwise_kernelILi2ENS0_13BinaryFunctorIdddZZZNS0_15binary_internal21div_trunc_kernel_cudaERNS_18TensorIteratorBaseEENKUlvE1_clEvENKUlvE_clEvEUlddE_EESt5arrayIPcLm3EEEEviT0_T1_ --------------------------
	.section	.nv.constant0._ZN2at6native29vectorized_elementwise_kernelILi2ENS0_13BinaryFunctorIdddZZZNS0_15binary_internal21div_trunc_kernel_cudaERNS_18TensorIteratorBaseEENKUlvE1_clEvENKUlvE_clEvEUlddE_EESt5arrayIPcLm3EEEEviT0_T1_,"a",@progbits
	.sectionflags	@""
	.align	4
.nv.constant0._ZN2at6native29vectorized_elementwise_kernelILi2ENS0_13BinaryFunctorIdddZZZNS0_15binary_internal21div_trunc_kernel_cudaERNS_18TensorIteratorBaseEENKUlvE1_clEvENKUlvE_clEvEUlddE_EESt5arrayIPcLm3EEEEviT0_T1_:
	.zero		928


//--------------------- .nv.constant0._ZN2at6native29vectorized_elementwise_kernelILi4ENS0_13BinaryFunctorIdddZZZNS0_15binary_internal21div_trunc_kernel_cudaERNS_18TensorIteratorBaseEENKUlvE1_clEvENKUlvE_clEvEUlddE_EESt5arrayIPcLm3EEEEviT0_T1_ --------------------------
	.section	.nv.constant0._ZN2at6native29vectorized_elementwise_kernelILi4ENS0_13BinaryFunctorIdddZZZNS0_15binary_internal21div_trunc_kernel_cudaERNS_18TensorIteratorBaseEENKUlvE1_clEvENKUlvE_clEvEUlddE_EESt5arrayIPcLm3EEEEviT0_T1_,"a",@progbits
	.sectionflags	@""
	.align	4
.nv.constant0._ZN2at6native29vectorized_elementwise_kernelILi4ENS0_13BinaryFunctorIdddZZZNS0_15binary_internal21div_trunc_kernel_cudaERNS_18TensorIteratorBaseEENKUlvE1_clEvENKUlvE_clEvEUlddE_EESt5arrayIPcLm3EEEEviT0_T1_:
	.zero		928


//--------------------- .nv.constant0._ZN2at6native29vectorized_elementwise_kernelILi8ENS0_13BinaryFunctorIdddZZZNS0_15binary_internal21div_trunc_kernel_cudaERNS_18TensorIteratorBaseEENKUlvE1_clEvENKUlvE_clEvEUlddE_EESt5arrayIPcLm3EEEEviT0_T1_ --------------------------
	.section	.nv.constant0._ZN2at6native29vectorized_elementwise_kernelILi8ENS0_13BinaryFunctorIdddZZZNS0_15binary_internal21div_trunc_kernel_cudaERNS_18TensorIteratorBaseEENKUlvE1_clEvENKUlvE_clEvEUlddE_EESt5arrayIPcLm3EEEEviT0_T1_,"a",@progbits
	.sectionflags	@""
	.align	4
.nv.constant0._ZN2at6native29vectorized_elementwise_kernelILi8ENS0_13BinaryFunctorIdddZZZNS0_15binary_internal21div_trunc_kernel_cudaERNS_18TensorIteratorBaseEENKUlvE1_clEvENKUlvE_clEvEUlddE_EESt5arrayIPcLm3EEEEviT0_T1_:
	.zero		928


//--------------------- .nv.constant0._ZN2at6native18elementwise_kernelILi128ELi4EZNS0_15gpu_kernel_implINS0_13BUnaryFunctorIdddZZZNS0_15binary_internal21div_trunc_kernel_cudaERNS_18TensorIteratorBaseEENKUlvE1_clEvENKUlvE_clEvEUlddE_EEEEvS6_RKT_EUliE_EEviT1_ --------------------------
	.section	.nv.constant0._ZN2at6native18elementwise_kernelILi128ELi4EZNS0_15gpu_kernel_implINS0_13BUnaryFunctorIdddZZZNS0_15binary_internal21div_trunc_kernel_cudaERNS_18TensorIteratorBaseEENKUlvE1_clEvENKUlvE_clEvEUlddE_EEEEvS6_RKT_EUliE_EEviT1_,"a",@progbits
	.sectionflags	@""
	.align	4
.nv.constant0._ZN2at6native18elementwise_kernelILi128ELi4EZNS0_15gpu_kernel_implINS0_13BUnaryFunctorIdddZZZNS0_15binary_internal21div_trunc_kernel_cudaERNS_18TensorIteratorBaseEENKUlvE1_clEvENKUlvE_clEvEUlddE_EEEEvS6_RKT_EUliE_EEviT1_:
	.zero		1456


//--------------------- .nv.constant0._ZN2at6native27unrolled_elementwise_kernelINS0_13BUnaryFunctorIdddZZZNS0_15binary_internal21div_trunc_kernel_cudaERNS_18TensorIteratorBaseEENKUlvE1_clEvENKUlvE_clEvEUlddE_EESt5arrayIPcLm2EELi4E23TrivialOffsetCalculatorILi1EjESE_NS0_6memory12LoadWithCastILi1EEENSF_13StoreWithCastILi1EEEEEviT_T0_T2_T3_T4_T5_ --------------------------
	.section	.nv.constant0._ZN2at6native27unrolled_elementwise_kernelINS0_13BUnaryFunctorIdddZZZNS0_15binary_internal21div_trunc_kernel_cudaERNS_18TensorIteratorBaseEENKUlvE1_clEvENKUlvE_clEvEUlddE_EESt5arrayIPcLm2EELi4E23TrivialOffsetCalculatorILi1EjESE_NS0_6memory12LoadWithCastILi1EEENSF_13StoreWithCastILi1EEEEEviT_T0_T2_T3_T4_T5_,"a",@progbits
	.sectionflags	@""
	.align	4
.nv.constant0._ZN2at6native27unrolled_elementwise_kernelINS0_13BUnaryFunctorIdddZZZNS0_15binary_internal21div_trunc_kernel_cudaERNS_18TensorIteratorBaseEENKUlvE1_clEvENKUlvE_clEvEUlddE_EESt5arrayIPcLm2EELi4E23TrivialOffsetCalculatorILi1EjESE_NS0_6memory12LoadWithCastILi1EEENSF_13StoreWithCastILi1EEEEEviT_T0_T2_T3_T4_T5_:
	.zero		956


//--------------------- .nv.constant0._ZN2at6native18elementwise_kernelILi128ELi2EZNS0_22gpu_kernel_impl_nocastINS0_13BUnaryFunctorIdddZZZNS0_15binary_internal21div_trunc_kernel_cudaERNS_18TensorIteratorBaseEENKUlvE1_clEvENKUlvE_clEvEUlddE_EEEEvS6_RKT_EUliE_EEviT1_ --------------------------
	.section	.nv.constant0._ZN2at6native18elementwise_kernelILi128ELi2EZNS0_22gpu_kernel_impl_nocastINS0_13BUnaryFunctorIdddZZZNS0_15binary_internal21div_trunc_kernel_cudaERNS_18TensorIteratorBaseEENKUlvE1_clEvENKUlvE_clEvEUlddE_EEEEvS6_RKT_EUliE_EEviT1_,"a",@progbits
	.sectionflags	@""
	.align	4
.nv.constant0._ZN2at6native18elementwise_kernelILi128ELi2EZNS0_22gpu_kernel_impl_nocastINS0_13BUnaryFunctorIdddZZZNS0_15binary_internal21div_trunc_kernel_cudaERNS_18TensorIteratorBaseEENKUlvE1_clEvENKUlvE_clEvEUlddE_EEEEvS6_RKT_EUliE_EEviT1_:
	.zero		1448


//--------------------- .nv.constant0._ZN2at6native27unrolled_elementwise_kernelINS0_13BUnaryFunctorIdddZZZNS0_15binary_internal21div_trunc_kernel_cudaERNS_18TensorIteratorBaseEENKUlvE1_clEvENKUlvE_clEvEUlddE_EESt5arrayIPcLm2EELi4E23TrivialOffsetCalculatorILi1EjESE_NS0_6memory15LoadWithoutCastENSF_16StoreWithoutCastEEEviT_T0_T2_T3_T4_T5_ --------------------------
	.section	.nv.constant0._ZN2at6native27unrolled_elementwise_kernelINS0_13BUnaryFunctorIdddZZZNS0_15binary_internal21div_trunc_kernel_cudaERNS_18TensorIteratorBaseEENKUlvE1_clEvENKUlvE_clEvEUlddE_EESt5arrayIPcLm2EELi4E23TrivialOffsetCalculatorILi1EjESE_NS0_6memory15LoadWithoutCastENSF_16StoreWithoutCastEEEviT_T0_T2_T3_T4_T5_,"a",@progbits
	.sectionflags	@""
	.align	4
.nv.constant0._ZN2at6native27unrolled_elementwise_kernelINS0_13BUnaryFunctorIdddZZZNS0_15binary_internal21div_trunc_kernel_cudaERNS_18TensorIteratorBaseEENKUlvE1_clEvENKUlvE_clEvEUlddE_EESt5arrayIPcLm2EELi4E23TrivialOffsetCalculatorILi1EjESE_NS0_6memory15LoadWithoutCastENSF_16StoreWithoutCastEEEviT_T0_T2_T3_T4_T5_:
	.zero		940


//--------------------- .nv.constant0._ZN2at6native29vectorized_elementwise_kernelILi2ENS0_13BUnaryFunctorIdddZZZNS0_15binary_internal21div_trunc_kernel_cudaERNS_18TensorIteratorBaseEENKUlvE1_clEvENKUlvE_clEvEUlddE_EESt5arrayIPcLm2EEEEviT0_T1_ --------------------------
	.section	.nv.constant0._ZN2at6native29vectorized_elementwise_kernelILi2ENS0_13BUnaryFunctorIdddZZZNS0_15binary_internal21div_trunc_kernel_cudaERNS_18TensorIteratorBaseEENKUlvE1_clEvENKUlvE_clEvEUlddE_EESt5arrayIPcLm2EEEEviT0_T1_,"a",@progbits
	.sectionflags	@""
	.align	4
.nv.constant0._ZN2at6native29vectorized_elementwise_kernelILi2ENS0_13BUnaryFunctorIdddZZZNS0_15binary_internal21div_trunc_kernel_cudaERNS_18TensorIteratorBaseEENKUlvE1_clEvENKUlvE_clEvEUlddE_EESt5arrayIPcLm2EEEEviT0_T1_:
	.zero		936


//--------------------- .nv.constant0._ZN2at6native29vectorized_elementwise_kernelILi4ENS0_13BUnaryFunctorIdddZZZNS0_15binary_internal21div_trunc_kernel_cudaERNS_18TensorIteratorBaseEENKUlvE1_clEvENKUlvE_clEvEUlddE_EESt5arrayIPcLm2EEEEviT0_T1_ --------------------------
	.section	.nv.constant0._ZN2at6native29vectorized_elementwise_kernelILi4ENS0_13BUnaryFunctorIdddZZZNS0_15binary_internal21div_trunc_kernel_cudaERNS_18TensorIteratorBaseEENKUlvE1_clEvENKUlvE_clEvEUlddE_EESt5arrayIPcLm2EEEEviT0_T1_,"a",@progbits
	.sectionflags	@""
	.align	4
.nv.constant0._ZN2at6native29vectorized_elementwise_kernelILi4ENS0_13BUnaryFunctorIdddZZZNS0_15binary_internal21div_trunc_kernel_cudaERNS_18TensorIteratorBaseEENKUlvE1_clEvENKUlvE_clEvEUlddE_EESt5arrayIPcLm2EEEEviT0_T1_:
	.zero		936


//--------------------- .nv.constant0._ZN2at6native29vectorized_elementwise_kernelILi8ENS0_13BUnaryFunctorIdddZZZNS0_15binary_internal21div_trunc_kernel_cudaERNS_18TensorIteratorBaseEENKUlvE1_clEvENKUlvE_clEvEUlddE_EESt5arrayIPcLm2EEEEviT0_T1_ --------------------------
	.section	.nv.constant0._ZN2at6native29vectorized_elementwise_kernelILi8ENS0_13BUnaryFunctorIdddZZZNS0_15binary_internal21div_trunc_kernel_cudaERNS_18TensorIteratorBaseEENKUlvE1_clEvENKUlvE_clEvEUlddE_EESt5arrayIPcLm2EEEEviT0_T1_,"a",@progbits
	.sectionflags	@""
	.align	4
.nv.constant0._ZN2at6native29vectorized_elementwise_kernelILi8ENS0_13BUnaryFunctorIdddZZZNS0_15binary_internal21div_trunc_kernel_cudaERNS_18TensorIteratorBaseEENKUlvE1_clEvENKUlvE_clEvEUlddE_EESt5arrayIPcLm2EEEEviT0_T1_:
	.zero		936


//--------------------- .nv.constant0._ZN2at6native18elementwise_kernelILi128ELi4EZNS0_15gpu_kernel_implINS0_13AUnaryFunctorIdddZZZNS0_15binary_internal21div_trunc_kernel_cudaERNS_18TensorIteratorBaseEENKUlvE1_clEvENKUlvE_clEvEUlddE_EEEEvS6_RKT_EUliE_EEviT1_ --------------------------
	.section	.nv.constant0._ZN2at6native18elementwise_kernelILi128ELi4EZNS0_15gpu_kernel_implINS0_13AUnaryFunctorIdddZZZNS0_15binary_internal21div_trunc_kernel_cudaERNS_18TensorIteratorBaseEENKUlvE1_clEvENKUlvE_clEvEUlddE_EEEEvS6_RKT_EUliE_EEviT1_,"a",@progbits
	.sectionflags	@""
	.align	4
.nv.constant0._ZN2at6native18elementwise_kernelILi128ELi4EZNS0_15gpu_kernel_implINS0_13AUnaryFunctorIdddZZZNS0_15binary_internal21div_trunc_kernel_cudaERNS_18TensorIteratorBaseEENKUlvE1_clEvENKUlvE_clEvEUlddE_EEEEvS6_RKT_EUliE_EEviT1_:
	.zero		1456


//--------------------- .nv.constant0._ZN2at6native27unrolled_elementwise_kernelINS0_13AUnaryFunctorIdddZZZNS0_15binary_internal21div_trunc_kernel_cudaERNS_18TensorIteratorBaseEENKUlvE1_clEvENKUlvE_clEvEUlddE_EESt5arrayIPcLm2EELi4E23TrivialOffsetCalculatorILi1EjESE_NS0_6memory12LoadWithCastILi1EEENSF_13StoreWithCastILi1EEEEEviT_T0_T2_T3_T4_T5_ --------------------------
	.section	.nv.constant0._ZN2at6native27unrolled_elementwise_kernelINS0_13AUnaryFunctorIdddZZZNS0_15binary_internal21div_trunc_kernel_cudaERNS_18TensorIteratorBaseEENKUlvE1_clEvENKUlvE_clEvEUlddE_EESt5arrayIPcLm2EELi4E23TrivialOffsetCalculatorILi1EjESE_NS0_6memory12LoadWithCastILi1EEENSF_13StoreWithCastILi1EEEEEviT_T0_T2_T3_T4_T5_,"a",@progbits
	.sectionflags	@""
	.align	4
.nv.constant0._ZN2at6native27unrolled_elementwise_kernelINS0_13AUnaryFunctorIdddZZZNS0_15binary_internal21div_trunc_kernel_cudaERNS_18TensorIteratorBaseEENKUlvE1_clEvENKUlvE_clEvEUlddE_EESt5arrayIPcLm2EELi4E23TrivialOffsetCalculatorILi1EjESE_NS0_6memory12LoadWithCastILi1EEENSF_13StoreWithCastILi1EEEEEviT_T0_T2_T3_T4_T5_:
	.zero		956


//--------------------- .nv.constant0._ZN2at6native18elementwise_kernelILi128ELi2EZNS0_22gpu_kernel_impl_nocastINS0_13AUnaryFunctorIdddZZZNS0_15binary_internal21div_trunc_kernel_cudaERNS_18TensorIteratorBaseEENKUlvE1_clEvENKUlvE_clEvEUlddE_EEEEvS6_RKT_EUliE_EEviT1_ --------------------------
	.section	.nv.constant0._ZN2at6native18elementwise_kernelILi128ELi2EZNS0_22gpu_kernel_impl_nocastINS0_13AUnaryFunctorIdddZZZNS0_15binary_internal21div_trunc_kernel_cudaERNS_18TensorIteratorBaseEENKUlvE1_clEvENKUlvE_clEvEUlddE_EEEEvS6_RKT_EUliE_EEviT1_,"a",@progbits
	.sectionflags	@""
	.align	4
.nv.constant0._ZN2at6native18elementwise_kernelILi128ELi2EZNS0_22gpu_kernel_impl_nocastINS0_13AUnaryFunctorIdddZZZNS0_15binary_internal21div_trunc_kernel_cudaERNS_18TensorIteratorBaseEENKUlvE1_clEvENKUlvE_clEvEUlddE_EEEEvS6_RKT_EUliE_EEviT1_:
	.zero		1448


//--------------------- .nv.constant0._ZN2at6native27unrolled_elementwise_kernelINS0_13AUnaryFunctorIdddZZZNS0_15binary_internal21div_trunc_kernel_cudaERNS_18TensorIteratorBaseEENKUlvE1_clEvENKUlvE_clEvEUlddE_EESt5arrayIPcLm2EELi4E23TrivialOffsetCalculatorILi1EjESE_NS0_6memory15LoadWithoutCastENSF_16StoreWithoutCastEEEviT_T0_T2_T3_T4_T5_ --------------------------
	.section	.nv.constant0._ZN2at6native27unrolled_elementwise_kernelINS0_13AUnaryFunctorIdddZZZNS0_15binary_internal21div_trunc_kernel_cudaERNS_18TensorIteratorBaseEENKUlvE1_clEvENKUlvE_clEvEUlddE_EESt5arrayIPcLm2EELi4E23TrivialOffsetCalculatorILi1EjESE_NS0_6memory15LoadWithoutCastENSF_16StoreWithoutCastEEEviT_T0_T2_T3_T4_T5_,"a",@progbits
	.sectionflags	@""
	.align	4
.nv.constant0._ZN2at6native27unrolled_elementwise_kernelINS0_13AUnaryFunctorIdddZZZNS0_15binary_internal21div_trunc_kernel_cudaERNS_18TensorIteratorBaseEENKUlvE1_clEvENKUlvE_clEvEUlddE_EESt5arrayIPcLm2EELi4E23TrivialOffsetCalculatorILi1EjESE_NS0_6memory15LoadWithoutCastENSF_16StoreWithoutCastEEEviT_T0_T2_T3_T4_T5_:
	.zero		940


//--------------------- .nv.constant0._ZN2at6native29vectorized_elementwise_kernelILi2ENS0_13AUnaryFunctorIdddZZZNS0_15binary_internal21div_trunc_kernel_cudaERNS_18TensorIteratorBaseEENKUlvE1_clEvENKUlvE_clEvEUlddE_EESt5arrayIPcLm2EEEEviT0_T1_ --------------------------
	.section	.nv.constant0._ZN2at6native29vectorized_elementwise_kernelILi2ENS0_13AUnaryFunctorIdddZZZNS0_15binary_internal21div_trunc_kernel_cudaERNS_18TensorIteratorBaseEENKUlvE1_clEvENKUlvE_clEvEUlddE_EESt5arrayIPcLm2EEEEviT0_T1_,"a",@progbits
	.sectionflags	@""
	.align	4
.nv.constant0._ZN2at6native29vectorized_elementwise_kernelILi2ENS0_13AUnaryFunctorIdddZZZNS0_15binary_internal21div_trunc_kernel_cudaERNS_18TensorIteratorBaseEENKUlvE1_clEvENKUlvE_clEvEUlddE_EESt5arrayIPcLm2EEEEviT0_T1_:
	.zero		936


//--------------------- .nv.constant0._ZN2at6native29vectorized_elementwise_kernelILi4ENS0_13AUnaryFunctorIdddZZZNS0_15binary_internal21div_trunc_kernel_cudaERNS_18TensorIteratorBaseEENKUlvE1_clEvENKUlvE_clEvEUlddE_EESt5arrayIPcLm2EEEEviT0_T1_ --------------------------
	.section	.nv.constant0._ZN2at6native29vectorized_elementwise_kernelILi4ENS0_13AUnaryFunctorIdddZZZNS0_15binary_internal21div_trunc_kernel_cudaERNS_18TensorIteratorBaseEENKUlvE1_clEvENKUlvE_clEvEUlddE_EESt5arrayIPcLm2EEEEviT0_T1_,"a",@progbits
	.sectionflags	@""
	.align	4
.nv.constant0._ZN2at6native29vectorized_elementwise_kernelILi4ENS0_13AUnaryFunctorIdddZZZNS0_15binary_internal21div_trunc_kernel_cudaERNS_18TensorIteratorBaseEENKUlvE1_clEvENKUlvE_clEvEUlddE_EESt5arrayIPcLm2EEEEviT0_T1_:
	.zero		936


//--------------------- .nv.constant0._ZN2at6native29vectorized_elementwise_kernelILi8ENS0_13AUnaryFunctorIdddZZZNS0_15binary_internal21div_trunc_kernel_cudaERNS_18TensorIteratorBaseEENKUlvE1_clEvENKUlvE_clEvEUlddE_EESt5arrayIPcLm2EEEEviT0_T1_ --------------------------
	.section	.nv.constant0._ZN2at6native29vectorized_elementwise_kernelILi8ENS0_13AUnaryFunctorIdddZZZNS0_15binary_internal21div_trunc_kernel_cudaERNS_18TensorIteratorBaseEENKUlvE1_clEvENKUlvE_clEvEUlddE_EESt5arrayIPcLm2EEEEviT0_T1_,"a",@progbits
	.sectionflags	@""
	.align	4
.nv.constant0._ZN2at6native29vectorized_elementwise_kernelILi8ENS0_13AUnaryFunctorIdddZZZNS0_15binary_internal21div_trunc_kernel_cudaERNS_18TensorIteratorBaseEENKUlvE1_clEvENKUlvE_clEvEUlddE_EESt5arrayIPcLm2EEEEviT0_T1_:
	.zero		936


//--------------------- .nv.constant0._ZN2at6native18elementwise_kernelILi128ELi4EZNS0_15gpu_kernel_implIZZZNS0_15binary_internal21div_trunc_kernel_cudaERNS_18TensorIteratorBaseEENKUlvE0_clEvENKUlvE2_clEvEUlN3c108BFloat16EE_EEvS5_RKT_EUliE_EEviT1_ --------------------------
	.section	.nv.constant0._ZN2at6native18elementwise_kernelILi128ELi4EZNS0_15gpu_kernel_implIZZZNS0_15binary_internal21div_trunc_kernel_cudaERNS_18TensorIteratorBaseEENKUlvE0_clEvENKUlvE2_clEvEUlN3c108BFloat16EE_EEvS5_RKT_EUliE_EEviT1_,"a",@progbits
	.sectionflags	@""
	.align	4
.nv.constant0._ZN2at6native18elementwise_kernelILi128ELi4EZNS0_15gpu_kernel_implIZZZNS0_15binary_internal21div_trunc_kernel_cudaERNS_18TensorIteratorBaseEENKUlvE0_clEvENKUlvE2_clEvEUlN3c108BFloat16EE_EEvS5_RKT_EUliE_EEviT1_:
	.zero		1456


//--------------------- .nv.constant0._ZN2at6native27unrolled_elementwise_kernelIZZZNS0_15binary_internal21div_trunc_kernel_cudaERNS_18TensorIteratorBaseEENKUlvE0_clEvENKUlvE2_clEvEUlN3c108BFloat16EE_St5arrayIPcLm2EELi4E23TrivialOffsetCalculatorILi1EjESE_NS0_6memory12LoadWithCastILi1EEENSF_13StoreWithCastILi1EEEEEviT_T0_T2_T3_T4_T5_ --------------------------
	.section	.nv.constant0._ZN2at6native27unrolled_elementwise_kernelIZZZNS0_15binary_internal21div_trunc_kernel_cudaERNS_18TensorIteratorBaseEENKUlvE0_clEvENKUlvE2_clEvEUlN3c108BFloat16EE_St5arrayIPcLm2EELi4E23TrivialOffsetCalculatorILi1EjESE_NS0_6memory12LoadWithCastILi1EEENSF_13StoreWithCastILi1EEEEEviT_T0_T2_T3_T4_T5_,"a",@progbits
	.sectionflags	@""
	.align	4
.nv.constant0._ZN2at6native27unrolled_elementwise_kernelIZZZNS0_15binary_internal21div_trunc_kernel_cudaERNS_18TensorIteratorBaseEENKUlvE0_clEvENKUlvE2_clEvEUlN3c108BFloat16EE_St5arrayIPcLm2EELi4E23TrivialOffsetCalculatorILi1EjESE_NS0_6memory12LoadWithCastILi1EEENSF_13StoreWithCastILi1EEEEEviT_T0_T2_T3_T4_T5_:
	.zero		956


//--------------------- .nv.constant0._ZN2at6native18elementwise_kernelILi128ELi4EZNS0_22gpu_kernel_impl_nocastIZZZNS0_15binary_internal21div_trunc_kernel_cudaERNS_18TensorIteratorBaseEENKUlvE0_clEvENKUlvE2_clEvEUlN3c108BFloat16EE_EEvS5_RKT_EUliE_EEviT1_ --------------------------
	.section	.nv.constant0._ZN2at6native18elementwise_kernelILi128ELi4EZNS0_22gpu_kernel_impl_nocastIZZZNS0_15binary_internal21div_trunc_kernel_cudaERNS_18TensorIteratorBaseEENKUlvE0_clEvENKUlvE2_clEvEUlN3c108BFloat16EE_EEvS5_RKT_EUliE_EEviT1_,"a",@progbits
	.sectionflags	@""
	.align	4
.nv.constant0._ZN2at6native18elementwise_kernelILi128ELi4EZNS0_22gpu_kernel_impl_nocastIZZZNS0_15binary_internal21div_trunc_kernel_cudaERNS_18TensorIteratorBaseEENKUlvE0_clEvENKUlvE2_clEvEUlN3c108BFloat16EE_EEvS5_RKT_EUliE_EEviT1_:
	.zero		1448


//--------------------- .nv.constant0._ZN2at6native27unrolled_elementwise_kernelIZZZNS0_15binary_internal21div_trunc_kernel_cudaERNS_18TensorIteratorBaseEENKUlvE0_clEvENKUlvE2_clEvEUlN3c108BFloat16EE_St5arrayIPcLm2EELi4E23TrivialOffsetCalculatorILi1EjESE_NS0_6memory15LoadWithoutCastENSF_16StoreWithoutCastEEEviT_T0_T2_T3_T4_T5_ --------------------------
	.section	.nv.constant0._ZN2at6native27unrolled_elementwise_kernelIZZZNS0_15binary_internal21div_trunc_kernel_cudaERNS_18TensorIteratorBaseEENKUlvE0_clEvENKUlvE2_clEvEUlN3c108BFloat16EE_St5arrayIPcLm2EELi4E23TrivialOffsetCalculatorILi1EjESE_NS0_6memory15LoadWithoutCastENSF_16StoreWithoutCastEEEviT_T0_T2_T3_T4_T5_,"a",@progbits
	.sectionflags	@""
	.align	4
.nv.constant0._ZN2at6native27unrolled_elementwise_kernelIZZZNS0_15binary_internal21div_trunc_kernel_cudaERNS_18TensorIteratorBaseEENKUlvE0_clEvENKUlvE2_clEvEUlN3c108BFloat16EE_St5arrayIPcLm2EELi4E23TrivialOffsetCalculatorILi1EjESE_NS0_6memory15LoadWithoutCastENSF_16StoreWithoutCastEEEviT_T0_T2_T3_T4_T5_:
	.zero		940


//--------------------- .nv.constant0._ZN2at6native29vectorized_elementwise_kernelILi2EZZZNS0_15binary_internal21div_trunc_kernel_cudaERNS_18TensorIteratorBaseEENKUlvE0_clEvENKUlvE2_clEvEUlN3c108BFloat16EE_St5arrayIPcLm2EEEEviT0_T1_ --------------------------
	.section	.nv.constant0._ZN2at6native29vectorized_elementwise_kernelILi2EZZZNS0_15binary_internal21div_trunc_kernel_cudaERNS_18TensorIteratorBaseEENKUlvE0_clEvENKUlvE2_clEvEUlN3c108BFloat16EE_St5arrayIPcLm2EEEEviT0_T1_,"a",@progbits
	.sectionflags	@""
	.align	4
.nv.constant0._ZN2at6native29vectorized_elementwise_kernelILi2EZZZNS0_15binary_internal21div_trunc_kernel_cudaERNS_18TensorIteratorBaseEENKUlvE0_clEvENKUlvE2_clEvEUlN3c108BFloat16EE_St5arrayIPcLm2EEEEviT0_T1_:
	.zero		936


//--------------------- .nv.constant0._ZN2at6native29vectorized_elementwise_kernelILi4EZZZNS0_15binary_internal21div_trunc_kernel_cudaERNS_18TensorIteratorBaseEENKUlvE0_clEvENKUlvE2_clEvEUlN3c108BFloat16EE_St5arrayIPcLm2EEEEviT0_T1_ --------------------------
	.section	.nv.constant0._ZN2at6native29vectorized_elementwise_kernelILi4EZZZNS0_15binary_internal21div_trunc_kernel_cudaERNS_18TensorIteratorBaseEENKUlvE0_clEvENKUlvE2_clEvEUlN3c108BFloat16EE_St5arrayIPcLm2EEEEviT0_T1_,"a",@progbits
	.sectionflags	@""
	.align	4
.nv.constant0._ZN2at6native29vectorized_elementwise_kernelILi4EZZZNS0_15binary_internal21div_trunc_kernel_cudaERNS_18TensorIteratorBaseEENKUlvE0_clEvENKUlvE2_clEvEUlN3c108BFloat16EE_St5arrayIPcLm2EEEEviT0_T1_:
	.zero		936


//--------------------- .nv.constant0._ZN2at6native29vectorized_elementwise_kernelILi8EZZZNS0_15binary_internal21div_trunc_kernel_cudaERNS_18TensorIteratorBaseEENKUlvE0_clEvENKUlvE2_clEvEUlN3c108BFloat16EE_St5arrayIPcLm2EEEEviT0_T1_ --------------------------
	.section	.nv.constant0._ZN2at6native29vectorized_elementwise_kernelILi8EZZZNS0_15binary_internal21div_trunc_kernel_cudaERNS_18TensorIteratorBaseEENKUlvE0_clEvENKUlvE2_clEvEUlN3c108BFloat16EE_St5arrayIPcLm2EEEEviT0_T1_,"a",@progbits
	.sectionflags	@""
	.align	4
.nv.constant0._ZN2at6native29vectorized_elementwise_kernelILi8EZZZNS0_15binary_internal21div_trunc_kernel_cudaERNS_18TensorIteratorBaseEENKUlvE0_clEvENKUlvE2_clEvEUlN3c108BFloat16EE_St5arrayIPcLm2EEEEviT0_T1_:
	.zero		936


//--------------------- .nv.constant0._ZN2at6native18elementwise_kernelILi128ELi4EZNS0_15gpu_kernel_implIZZZNS0_15binary_internal21div_trunc_kernel_cudaERNS_18TensorIteratorBaseEENKUlvE0_clEvENKUlvE1_clEvEUlN3c104HalfEE_EEvS5_RKT_EUliE_EEviT1_ --------------------------
	.section	.nv.constant0._ZN2at6native18elementwise_kernelILi128ELi4EZNS0_15gpu_kernel_implIZZZNS0_15binary_internal21div_trunc_kernel_cudaERNS_18TensorIteratorBaseEENKUlvE0_clEvENKUlvE1_clEvEUlN3c104HalfEE_EEvS5_RKT_EUliE_EEviT1_,"a",@progbits
	.sectionflags	@""
	.align	4
.nv.constant0._ZN2at6native18elementwise_kernelILi128ELi4EZNS0_15gpu_kernel_implIZZZNS0_15binary_internal21div_trunc_kernel_cudaERNS_18TensorIteratorBaseEENKUlvE0_clEvENKUlvE1_clEvEUlN3c104HalfEE_EEvS5_RKT_EUliE_EEviT1_:
	.zero		1456


//--------------------- .nv.constant0._ZN2at6native27unrolled_elementwise_kernelIZZZNS0_15binary_internal21div_trunc_kernel_cudaERNS_18TensorIteratorBaseEENKUlvE0_clEvENKUlvE1_clEvEUlN3c104HalfEE_St5arrayIPcLm2EELi4E23TrivialOffsetCalculatorILi1EjESE_NS0_6memory12LoadWithCastILi1EEENSF_13StoreWithCastILi1EEEEEviT_T0_T2_T3_T4_T5_ --------------------------
	.section	.nv.constant0._ZN2at6native27unrolled_elementwise_kernelIZZZNS0_15binary_internal21div_trunc_kernel_cudaERNS_18TensorIteratorBaseEENKUlvE0_clEvENKUlvE1_clEvEUlN3c104HalfEE_St5arrayIPcLm2EELi4E23TrivialOffsetCalculatorILi1EjESE_NS0_6memory12LoadWithCastILi1EEENSF_13StoreWithCastILi1EEEEEviT_T0_T2_T3_T4_T5_,"a",@progbits
	.sectionflags	@""
	.align	4
.nv.constant0._ZN2at6native27unrolled_elementwise_kernelIZZZNS0_15binary_internal21div_trunc_kernel_cudaERNS_18TensorIteratorBaseEENKUlvE0_clEvENKUlvE1_clEvEUlN3c104HalfEE_St5arrayIPcLm2EELi4E23TrivialOffsetCalculatorILi1EjESE_NS0_6memory12LoadWithCastILi1EEENSF_13StoreWithCastILi1EEEEEviT_T0_T2_T3_T4_T5_:
	.zero		956


//--------------------- .nv.constant0._ZN2at6native18elementwise_kernelILi128ELi4EZNS0_22gpu_kernel_impl_nocastIZZZNS0_15binary_internal21div_trunc_kernel_cudaERNS_18TensorIteratorBaseEENKUlvE0_clEvENKUlvE1_clEvEUlN3c104HalfEE_EEvS5_RKT_EUliE_EEviT1_ --------------------------
	.section	.nv.constant0._ZN2at6native18elementwise_kernelILi128ELi4EZNS0_22gpu_kernel_impl_nocastIZZZNS0_15binary_internal21div_trunc_kernel_cudaERNS_18TensorIteratorBaseEENKUlvE0_clEvENKUlvE1_clEvEUlN3c104HalfEE_EEvS5_RKT_EUliE_EEviT1_,"a",@progbits
	.sectionflags	@""
	.align	4
.nv.constant0._ZN2at6native18elementwise_kernelILi128ELi4EZNS0_22gpu_kernel_impl_nocastIZZZNS0_15binary_internal21div_trunc_kernel_cudaERNS_18TensorIteratorBaseEENKUlvE0_clEvENKUlvE1_clEvEUlN3c104HalfEE_EEvS5_RKT_EUliE_EEviT1_:
	.zero		1448


//--------------------- .nv.constant0._ZN2at6native27unrolled_elementwise_kernelIZZZNS0_15binary_internal21div_trunc_kernel_cudaERNS_18TensorIteratorBaseEENKUlvE0_clEvENKUlvE1_clEvEUlN3c104HalfEE_St5arrayIPcLm2EELi4E23TrivialOffsetCalculatorILi1EjESE_NS0_6memory15LoadWithoutCastENSF_16StoreWithoutCastEEEviT_T0_T2_T3_T4_T5_ --------------------------
	.section	.nv.constant0._ZN2at6native27unrolled_elementwise_kernelIZZZNS0_15binary_internal21div_trunc_kernel_cudaERNS_18TensorIteratorBaseEENKUlvE0_clEvENKUlvE1_clEvEUlN3c104HalfEE_St5arrayIPcLm2EELi4E23TrivialOffsetCalculatorILi1EjESE_NS0_6memory15LoadWithoutCastENSF_16StoreWithoutCastEEEviT_T0_T2_T3_T4_T5_,"a",@progbits
	.sectionflags	@""
	.align	4
.nv.constant0._ZN2at6native27unrolled_elementwise_kernelIZZZNS0_15binary_internal21div_trunc_kernel_cudaERNS_18TensorIteratorBaseEENKUlvE0_clEvENKUlvE1_clEvEUlN3c104HalfEE_St5arrayIPcLm2EELi4E23TrivialOffsetCalculatorILi1EjESE_NS0_6memory15LoadWithoutCastENSF_16StoreWithoutCastEEEviT_T0_T2_T3_T4_T5_:
	.zero		940


//--------------------- .nv.constant0._ZN2at6native29vectorized_elementwise_kernelILi2EZZZNS0_15binary_internal21div_trunc_kernel_cudaERNS_18TensorIteratorBaseEENKUlvE0_clEvENKUlvE1_clEvEUlN3c104HalfEE_St5arrayIPcLm2EEEEviT0_T1_ --------------------------
	.section	.nv.constant0._ZN2at6native29vectorized_elementwise_kernelILi2EZZZNS0_15binary_internal21div_trunc_kernel_cudaERNS_18TensorIteratorBaseEENKUlvE0_clEvENKUlvE1_clEvEUlN3c104HalfEE_St5arrayIPcLm2EEEEviT0_T1_,"a",@progbits
	.sectionflags	@""
	.align	4
.nv.constant0._ZN2at6native29vectorized_elementwise_kernelILi2EZZZNS0_15binary_internal21div_trunc_kernel_cudaERNS_18TensorIteratorBaseEENKUlvE0_clEvENKUlvE1_clEvEUlN3c104HalfEE_St5arrayIPcLm2EEEEviT0_T1_:
	.zero		936


//--------------------- .nv.constant0._ZN2at6native29vectorized_elementwise_kernelILi4EZZZNS0_15binary_internal21div_trunc_kernel_cudaERNS_18TensorIteratorBaseEENKUlvE0_clEvENKUlvE1_clEvEUlN3c104HalfEE_St5arrayIPcLm2EEEEviT0_T1_ --------------------------
	.section	.nv.constant0._ZN2at6native29vectorized_elementwise_kernelILi4EZZZNS0_15binary_internal21div_trunc_kernel_cudaERNS_18TensorIteratorBaseEENKUlvE0_clEvENKUlvE1_clEvEUlN3c104HalfEE_St5arrayIPcLm2EEEEviT0_T1_,"a",@progbits
	.sectionflags	@""
	.align	4
.nv.constant0._ZN2at6native29vectorized_elementwise_kernelILi4EZZZNS0_15binary_internal21div_trunc_kernel_cudaERNS_18TensorIteratorBaseEENKUlvE0_clEvENKUlvE1_clEvEUlN3c104HalfEE_St5arrayIPcLm2EEEEviT0_T1_:
	.zero		936


//--------------------- .nv.constant0._ZN2at6native29vectorized_elementwise_kernelILi8EZZZNS0_15binary_internal21div_trunc_kernel_cudaERNS_18TensorIteratorBaseEENKUlvE0_clEvENKUlvE1_clEvEUlN3c104HalfEE_St5arrayIPcLm2EEEEviT0_T1_ --------------------------
	.section	.nv.constant0._ZN2at6native29vectorized_elementwise_kernelILi8EZZZNS0_15binary_internal21div_trunc_kernel_cudaERNS_18TensorIteratorBaseEENKUlvE0_clEvENKUlvE1_clEvEUlN3c104HalfEE_St5arrayIPcLm2EEEEviT0_T1_,"a",@progbits
	.sectionflags	@""
	.align	4
.nv.constant0._ZN2at6native29vectorized_elementwise_kernelILi8EZZZNS0_15binary_internal21div_trunc_kernel_cudaERNS_18TensorIteratorBaseEENKUlvE0_clEvENKUlvE1_clEvEUlN3c104HalfEE_St5arrayIPcLm2EEEEviT0_T1_:
	.zero		936


//--------------------- .nv.constant0._ZN2at6native18elementwise_kernelILi128ELi4EZNS0_15gpu_kernel_implIZZZNS0_15binary_internal21div_trunc_kernel_cudaERNS_18TensorIteratorBaseEENKUlvE0_clEvENKUlvE0_clEvEUlfE_EEvS5_RKT_EUliE_EEviT1_ --------------------------
	.section	.nv.constant0._ZN2at6native18elementwise_kernelILi128ELi4EZNS0_15gpu_kernel_implIZZZNS0_15binary_internal21div_trunc_kernel_cudaERNS_18TensorIteratorBaseEENKUlvE0_clEvENKUlvE0_clEvEUlfE_EEvS5_RKT_EUliE_EEviT1_,"a",@progbits
	.sectionflags	@""
	.align	4
.nv.constant0._ZN2at6native18elementwise_kernelILi128ELi4EZNS0_15gpu_kernel_implIZZZNS0_15binary_internal21div_trunc_kernel_cudaERNS_18TensorIteratorBaseEENKUlvE0_clEvENKUlvE0_clEvEUlfE_EEvS5_RKT_EUliE_EEviT1_:
	.zero		1456


//--------------------- .nv.constant0._ZN2at6native27unrolled_elementwise_kernelIZZZNS0_15binary_internal21div_trunc_kernel_cudaERNS_18TensorIteratorBaseEENKUlvE0_clEvENKUlvE0_clEvEUlfE_St5arrayIPcLm2EELi4E23TrivialOffsetCalculatorILi1EjESC_NS0_6memory12LoadWithCastILi1EEENSD_13StoreWithCastILi1EEEEEviT_T0_T2_T3_T4_T5_ --------------------------
	.section	.nv.constant0._ZN2at6native27unrolled_elementwise_kernelIZZZNS0_15binary_internal21div_trunc_kernel_cudaERNS_18TensorIteratorBaseEENKUlvE0_clEvENKUlvE0_clEvEUlfE_St5arrayIPcLm2EELi4E23TrivialOffsetCalculatorILi1EjESC_NS0_6memory12LoadWithCastILi1EEENSD_13StoreWithCastILi1EEEEEviT_T0_T2_T3_T4_T5_,"a",@progbits
	.sectionflags	@""
	.align	4
.nv.constant0._ZN2at6native27unrolled_elementwise_kernelIZZZNS0_15binary_internal21div_trunc_kernel_cudaERNS_18TensorIteratorBaseEENKUlvE0_clEvENKUlvE0_clEvEUlfE_St5arrayIPcLm2EELi4E23TrivialOffsetCalculatorILi1EjESC_NS0_6memory12LoadWithCastILi1EEENSD_13StoreWithCastILi1EEEEEviT_T0_T2_T3_T4_T5_:
	.zero		956


//--------------------- .nv.constant0._ZN2at6native18elementwise_kernelILi128ELi2EZNS0_22gpu_kernel_impl_nocastIZZZNS0_15binary_internal21div_trunc_kernel_cudaERNS_18TensorIteratorBaseEENKUlvE0_clEvENKUlvE0_clEvEUlfE_EEvS5_RKT_EUliE_EEviT1_ --------------------------
	.section	.nv.constant0._ZN2at6native18elementwise_kernelILi128ELi2EZNS0_22gpu_kernel_impl_nocastIZZZNS0_15binary_internal21div_trunc_kernel_cudaERNS_18TensorIteratorBaseEENKUlvE0_clEvENKUlvE0_clEvEUlfE_EEvS5_RKT_EUliE_EEviT1_,"a",@progbits
	.sectionflags	@""
	.align	4
.nv.constant0._ZN2at6native18elementwise_kernelILi128ELi2EZNS0_22gpu_kernel_impl_nocastIZZZNS0_15binary_internal21div_trunc_kernel_cudaERNS_18TensorIteratorBaseEENKUlvE0_clEvENKUlvE0_clEvEUlfE_EEvS5_RKT_EUliE_EEviT1_:
	.zero		1448


//--------------------- .nv.constant0._ZN2at6native27unrolled_elementwise_kernelIZZZNS0_15binary_internal21div_trunc_kernel_cudaERNS_18TensorIteratorBaseEENKUlvE0_clEvENKUlvE0_clEvEUlfE_St5arrayIPcLm2EELi4E23TrivialOffsetCalculatorILi1EjESC_NS0_6memory15LoadWithoutCastENSD_16StoreWithoutCastEEEviT_T0_T2_T3_T4_T5_ --------------------------
	.section	.nv.constant0._ZN2at6native27unrolled_elementwise_kernelIZZZNS0_15binary_internal21div_trunc_kernel_cudaERNS_18TensorIteratorBaseEENKUlvE0_clEvENKUlvE0_clEvEUlfE_St5arrayIPcLm2EELi4E23TrivialOffsetCalculatorILi1EjESC_NS0_6memory15LoadWithoutCastENSD_16StoreWithoutCastEEEviT_T0_T2_T3_T4_T5_,"a",@progbits
	.sectionflags	@""
	.align	4
.nv.constant0._ZN2at6native27unrolled_elementwise_kernelIZZZNS0_15binary_internal21div_trunc_kernel_cudaERNS_18TensorIteratorBaseEENKUlvE0_clEvENKUlvE0_clEvEUlfE_St5arrayIPcLm2EELi4E23TrivialOffsetCalculatorILi1EjESC_NS0_6memory15LoadWithoutCastENSD_16StoreWithoutCastEEEviT_T0_T2_T3_T4_T5_:
	.zero		940


//--------------------- .nv.constant0._ZN2at6native29vectorized_elementwise_kernelILi2EZZZNS0_15binary_internal21div_trunc_kernel_cudaERNS_18TensorIteratorBaseEENKUlvE0_clEvENKUlvE0_clEvEUlfE_St5arrayIPcLm2EEEEviT0_T1_ --------------------------
	.section	.nv.constant0._ZN2at6native29vectorized_elementwise_kernelILi2EZZZNS0_15binary_internal21div_trunc_kernel_cudaERNS_18TensorIteratorBaseEENKUlvE0_clEvENKUlvE0_clEvEUlfE_St5arrayIPcLm2EEEEviT0_T1_,"a",@progbits
	.sectionflags	@""
	.align	4
.nv.constant0._ZN2at6native29vectorized_elementwise_kernelILi2EZZZNS0_15binary_internal21div_trunc_kernel_cudaERNS_18TensorIteratorBaseEENKUlvE0_clEvENKUlvE0_clEvEUlfE_St5arrayIPcLm2EEEEviT0_T1_:
	.zero		936


//--------------------- .nv.constant0._ZN2at6native29vectorized_elementwise_kernelILi4EZZZNS0_15binary_internal21div_trunc_kernel_cudaERNS_18TensorIteratorBaseEENKUlvE0_clEvENKUlvE0_clEvEUlfE_St5arrayIPcLm2EEEEviT0_T1_ --------------------------
	.section	.nv.constant0._ZN2at6native29vectorized_elementwise_kernelILi4EZZZNS0_15binary_internal21div_trunc_kernel_cudaERNS_18TensorIteratorBaseEENKUlvE0_clEvENKUlvE0_clEvEUlfE_St5arrayIPcLm2EEEEviT0_T1_,"a",@progbits
	.sectionflags	@""
	.align	4
.nv.constant0._ZN2at6native29vectorized_elementwise_kernelILi4EZZZNS0_15binary_internal21div_trunc_kernel_cudaERNS_18TensorIteratorBaseEENKUlvE0_clEvENKUlvE0_clEvEUlfE_St5arrayIPcLm2EEEEviT0_T1_:
	.zero		936


//--------------------- .nv.constant0._ZN2at6native29vectorized_elementwise_kernelILi8EZZZNS0_15binary_internal21div_trunc_kernel_cudaERNS_18TensorIteratorBaseEENKUlvE0_clEvENKUlvE0_clEvEUlfE_St5arrayIPcLm2EEEEviT0_T1_ --------------------------
	.section	.nv.constant0._ZN2at6native29vectorized_elementwise_kernelILi8EZZZNS0_15binary_internal21div_trunc_kernel_cudaERNS_18TensorIteratorBaseEENKUlvE0_clEvENKUlvE0_clEvEUlfE_St5arrayIPcLm2EEEEviT0_T1_,"a",@progbits
	.sectionflags	@""
	.align	4
.nv.constant0._ZN2at6native29vectorized_elementwise_kernelILi8EZZZNS0_15binary_internal21div_trunc_kernel_cudaERNS_18TensorIteratorBaseEENKUlvE0_clEvENKUlvE0_clEvEUlfE_St5arrayIPcLm2EEEEviT0_T1_:
	.zero		936


//--------------------- .nv.constant0._ZN2at6native18elementwise_kernelILi128ELi4EZNS0_15gpu_kernel_implIZZZNS0_15binary_internal21div_trunc_kernel_cudaERNS_18TensorIteratorBaseEENKUlvE0_clEvENKUlvE_clEvEUldE_EEvS5_RKT_EUliE_EEviT1_ --------------------------
	.section	.nv.constant0._ZN2at6native18elementwise_kernelILi128ELi4EZNS0_15gpu_kernel_implIZZZNS0_15binary_internal21div_trunc_kernel_cudaERNS_18TensorIteratorBaseEENKUlvE0_clEvENKUlvE_clEvEUldE_EEvS5_RKT_EUliE_EEviT1_,"a",@progbits
	.sectionflags	@""
	.align	4
.nv.constant0._ZN2at6native18elementwise_kernelILi128ELi4EZNS0_15gpu_kernel_implIZZZNS0_15binary_internal21div_trunc_kernel_cudaERNS_18TensorIteratorBaseEENKUlvE0_clEvENKUlvE_clEvEUldE_EEvS5_RKT_EUliE_EEviT1_:
	.zero		1456


//--------------------- .nv.constant0._ZN2at6native27unrolled_elementwise_kernelIZZZNS0_15binary_internal21div_trunc_kernel_cudaERNS_18TensorIteratorBaseEENKUlvE0_clEvENKUlvE_clEvEUldE_St5arrayIPcLm2EELi4E23TrivialOffsetCalculatorILi1EjESC_NS0_6memory12LoadWithCastILi1EEENSD_13StoreWithCastILi1EEEEEviT_T0_T2_T3_T4_T5_ --------------------------
	.section	.nv.constant0._ZN2at6native27unrolled_elementwise_kernelIZZZNS0_15binary_internal21div_trunc_kernel_cudaERNS_18TensorIteratorBaseEENKUlvE0_clEvENKUlvE_clEvEUldE_St5arrayIPcLm2EELi4E23TrivialOffsetCalculatorILi1EjESC_NS0_6memory12LoadWithCastILi1EEENSD_13StoreWithCastILi1EEEEEviT_T0_T2_T3_T4_T5_,"a",@progbits
	.sectionflags	@""
	.align	4
.nv.constant0._ZN2at6native27unrolled_elementwise_kernelIZZZNS0_15binary_internal21div_trunc_kernel_cudaERNS_18TensorIteratorBaseEENKUlvE0_clEvENKUlvE_clEvEUldE_St5arrayIPcLm2EELi4E23TrivialOffsetCalculatorILi1EjESC_NS0_6memory12LoadWithCastILi1EEENSD_13StoreWithCastILi1EEEEEviT_T0_T2_T3_T4_T5_:
	.zero		956


//--------------------- .nv.constant0._ZN2at6native18elementwise_kernelILi128ELi2EZNS0_22gpu_kernel_impl_nocastIZZZNS0_15binary_internal21div_trunc_kernel_cudaERNS_18TensorIteratorBaseEENKUlvE0_clEvENKUlvE_clEvEUldE_EEvS5_RKT_EUliE_EEviT1_ --------------------------
	.section	.nv.constant0._ZN2at6native18elementwise_kernelILi128ELi2EZNS0_22gpu_kernel_impl_nocastIZZZNS0_15binary_internal21div_trunc_kernel_cudaERNS_18TensorIteratorBaseEENKUlvE0_clEvENKUlvE_clEvEUldE_EEvS5_RKT_EUliE_EEviT1_,"a",@progbits
	.sectionflags	@""
	.align	4
.nv.constant0._ZN2at6native18elementwise_kernelILi128ELi2EZNS0_22gpu_kernel_impl_nocastIZZZNS0_15binary_internal21div_trunc_kernel_cudaERNS_18TensorIteratorBaseEENKUlvE0_clEvENKUlvE_clEvEUldE_EEvS5_RKT_EUliE_EEviT1_:
	.zero		1448


//--------------------- .nv.constant0._ZN2at6native27unrolled_elementwise_kernelIZZZNS0_15binary_internal21div_trunc_kernel_cudaERNS_18TensorIteratorBaseEENKUlvE0_clEvENKUlvE_clEvEUldE_St5arrayIPcLm2EELi4E23TrivialOffsetCalculatorILi1EjESC_NS0_6memory15LoadWithoutCastENSD_16StoreWithoutCastEEEviT_T0_T2_T3_T4_T5_ --------------------------
	.section	.nv.constant0._ZN2at6native27unrolled_elementwise_kernelIZZZNS0_15binary_internal21div_trunc_kernel_cudaERNS_18TensorIteratorBaseEENKUlvE0_clEvENKUlvE_clEvEUldE_St5arrayIPcLm2EELi4E23TrivialOffsetCalculatorILi1EjESC_NS0_6memory15LoadWithoutCastENSD_16StoreWithoutCastEEEviT_T0_T2_T3_T4_T5_,"a",@progbits
	.sectionflags	@""
	.align	4
.nv.constant0._ZN2at6native27unrolled_elementwise_kernelIZZZNS0_15binary_internal21div_trunc_kernel_cudaERNS_18TensorIteratorBaseEENKUlvE0_clEvENKUlvE_clEvEUldE_St5arrayIPcLm2EELi4E23TrivialOffsetCalculatorILi1EjESC_NS0_6memory15LoadWithoutCastENSD_16StoreWithoutCastEEEviT_T0_T2_T3_T4_T5_:
	.zero		940


//--------------------- .nv.constant0._ZN2at6native29vectorized_elementwise_kernelILi2EZZZNS0_15binary_internal21div_trunc_kernel_cudaERNS_18TensorIteratorBaseEENKUlvE0_clEvENKUlvE_clEvEUldE_St5arrayIPcLm2EEEEviT0_T1_ --------------------------
	.section	.nv.constant0._ZN2at6native29vectorized_elementwise_kernelILi2EZZZNS0_15binary_internal21div_trunc_kernel_cudaERNS_18TensorIteratorBaseEENKUlvE0_clEvENKUlvE_clEvEUldE_St5arrayIPcLm2EEEEviT0_T1_,"a",@progbits
	.sectionflags	@""
	.align	4
.nv.constant0._ZN2at6native29vectorized_elementwise_kernelILi2EZZZNS0_15binary_internal21div_trunc_kernel_cudaERNS_18TensorIteratorBaseEENKUlvE0_clEvENKUlvE_clEvEUldE_St5arrayIPcLm2EEEEviT0_T1_:
	.zero		936


//--------------------- .nv.constant0._ZN2at6native29vectorized_elementwise_kernelILi4EZZZNS0_15binary_internal21div_trunc_kernel_cudaERNS_18TensorIteratorBaseEENKUlvE0_clEvENKUlvE_clEvEUldE_St5arrayIPcLm2EEEEviT0_T1_ --------------------------
	.section	.nv.constant0._ZN2at6native29vectorized_elementwise_kernelILi4EZZZNS0_15binary_internal21div_trunc_kernel_cudaERNS_18TensorIteratorBaseEENKUlvE0_clEvENKUlvE_clEvEUldE_St5arrayIPcLm2EEEEviT0_T1_,"a",@progbits
	.sectionflags	@""
	.align	4
.nv.constant0._ZN2at6native29vectorized_elementwise_kernelILi4EZZZNS0_15binary_internal21div_trunc_kernel_cudaERNS_18TensorIteratorBaseEENKUlvE0_clEvENKUlvE_clEvEUldE_St5arrayIPcLm2EEEEviT0_T1_:
	.zero		936


//--------------------- .nv.constant0._ZN2at6native29vectorized_elementwise_kernelILi8EZZZNS0_15binary_internal21div_trunc_kernel_cudaERNS_18TensorIteratorBaseEENKUlvE0_clEvENKUlvE_clEvEUldE_St5arrayIPcLm2EEEEviT0_T1_ --------------------------
	.section	.nv.constant0._ZN2at6native29vectorized_elementwise_kernelILi8EZZZNS0_15binary_internal21div_trunc_kernel_cudaERNS_18TensorIteratorBaseEENKUlvE0_clEvENKUlvE_clEvEUldE_St5arrayIPcLm2EEEEviT0_T1_,"a",@progbits
	.sectionflags	@""
	.align	4
.nv.constant0._ZN2at6native29vectorized_elementwise_kernelILi8EZZZNS0_15binary_internal21div_trunc_kernel_cudaERNS_18TensorIteratorBaseEENKUlvE0_clEvENKUlvE_clEvEUldE_St5arrayIPcLm2EEEEviT0_T1_:
	.zero		936


//--------------------- .nv.constant0._ZN2at6native18elementwise_kernelILi128ELi4EZNS0_15gpu_kernel_implINS0_13BinaryFunctorIsssZZZNS0_15binary_internal21div_trunc_kernel_cudaERNS_18TensorIteratorBaseEENKUlvE_clEvENKUlvE3_clEvEUlssE_EEEEvS6_RKT_EUliE_EEviT1_ --------------------------
	.section	.nv.constant0._ZN2at6native18elementwise_kernelILi128ELi4EZNS0_15gpu_kernel_implINS0_13BinaryFunctorIsssZZZNS0_15binary_internal21div_trunc_kernel_cudaERNS_18TensorIteratorBaseEENKUlvE_clEvENKUlvE3_clEvEUlssE_EEEEvS6_RKT_EUliE_EEviT1_,"a",@progbits
	.sectionflags	@""
	.align	4
.nv.constant0._ZN2at6native18elementwise_kernelILi128ELi4EZNS0_15gpu_kernel_implINS0_13BinaryFunctorIsssZZZNS0_15binary_internal21div_trunc_kernel_cudaERNS_18TensorIteratorBaseEENKUlvE_clEvENKUlvE3_clEvEUlssE_EEEEvS6_RKT_EUliE_EEviT1_:
	.zero		1552


//--------------------- .nv.constant0._ZN2at6native27unrolled_elementwise_kernelINS0_13BinaryFunctorIsssZZZNS0_15binary_internal21div_trunc_kernel_cudaERNS_18TensorIteratorBaseEENKUlvE_clEvENKUlvE3_clEvEUlssE_EESt5arrayIPcLm3EELi4E23TrivialOffsetCalculatorILi2EjESD_ILi1EjENS0_6memory12LoadWithCastILi2EEENSG_13StoreWithCastILi1EEEEEviT_T0_T2_T3_T4_T5_ --------------------------
	.section	.nv.constant0._ZN2at6native27unrolled_elementwise_kernelINS0_13BinaryFunctorIsssZZZNS0_15binary_internal21div_trunc_kernel_cudaERNS_18TensorIteratorBaseEENKUlvE_clEvENKUlvE3_clEvEUlssE_EESt5arrayIPcLm3EELi4E23TrivialOffsetCalculatorILi2EjESD_ILi1EjENS0_6memory12LoadWithCastILi2EEENSG_13StoreWithCastILi1EEEEEviT_T0_T2_T3_T4_T5_,"a",@progbits
	.sectionflags	@""
	.align	4
.nv.constant0._ZN2at6native27unrolled_elementwise_kernelINS0_13BinaryFunctorIsssZZZNS0_15binary_internal21div_trunc_kernel_cudaERNS_18TensorIteratorBaseEENKUlvE_clEvENKUlvE3_clEvEUlssE_EESt5arrayIPcLm3EELi4E23TrivialOffsetCalculatorILi2EjESD_ILi1EjENS0_6memory12LoadWithCastILi2EEENSG_13StoreWithCastILi1EEEEEviT_T0_T2_T3_T4_T5_:
	.zero		952


//--------------------- .nv.constant0._ZN2at6native18elementwise_kernelILi128ELi4EZNS0_22gpu_kernel_impl_nocastINS0_13BinaryFunctorIsssZZZNS0_15binary_internal21div_trunc_kernel_cudaERNS_18TensorIteratorBaseEENKUlvE_clEvENKUlvE3_clEvEUlssE_EEEEvS6_RKT_EUliE_EEviT1_ --------------------------
	.section	.nv.constant0._ZN2at6native18elementwise_kernelILi128ELi4EZNS0_22gpu_kernel_impl_nocastINS0_13BinaryFunctorIsssZZZNS0_15binary_internal21div_trunc_kernel_cudaERNS_18TensorIteratorBaseEENKUlvE_clEvENKUlvE3_clEvEUlssE_EEEEvS6_RKT_EUliE_EEviT1_,"a",@progbits
	.sectionflags	@""
	.align	4
.nv.constant0._ZN2at6native18elementwise_kernelILi128ELi4EZNS0_22gpu_kernel_impl_nocastINS0_13BinaryFunctorIsssZZZNS0_15binary_internal21div_trunc_kernel_cudaERNS_18TensorIteratorBaseEENKUlvE_clEvENKUlvE3_clEvEUlssE_EEEEvS6_RKT_EUliE_EEviT1_:
	.zero		1552


//--------------------- .nv.constant0._ZN2at6native27unrolled_elementwise_kernelINS0_13BinaryFunctorIsssZZZNS0_15binary_internal21div_trunc_kernel_cudaERNS_18TensorIteratorBaseEENKUlvE_clEvENKUlvE3_clEvEUlssE_EESt5arrayIPcLm3EELi4E23TrivialOffsetCalculatorILi2EjESD_ILi1EjENS0_6memory15LoadWithoutCastENSG_16StoreWithoutCastEEEviT_T0_T2_T3_T4_T5_ --------------------------
	.section	.nv.constant0._ZN2at6native27unrolled_elementwise_kernelINS0_13BinaryFunctorIsssZZZNS0_15binary_internal21div_trunc_kernel_cudaERNS_18TensorIteratorBaseEENKUlvE_clEvENKUlvE3_clEvEUlssE_EESt5arrayIPcLm3EELi4E23TrivialOffsetCalculatorILi2EjESD_ILi1EjENS0_6memory15LoadWithoutCastENSG_16StoreWithoutCastEEEviT_T0_T2_T3_T4_T5_,"a",@progbits
	.sectionflags	@""
	.align	4
.nv.constant0._ZN2at6native27unrolled_elementwise_kernelINS0_13BinaryFunctorIsssZZZNS0_15binary_internal21div_trunc_kernel_cudaERNS_18TensorIteratorBaseEENKUlvE_clEvENKUlvE3_clEvEUlssE_EESt5arrayIPcLm3EELi4E23TrivialOffsetCalculatorILi2EjESD_ILi1EjENS0_6memory15LoadWithoutCastENSG_16StoreWithoutCastEEEviT_T0_T2_T3_T4_T5_:
	.zero		932


//--------------------- .nv.constant0._ZN2at6native29vectorized_elementwise_kernelILi2ENS0_13BinaryFunctorIsssZZZNS0_15binary_internal21div_trunc_kernel_cudaERNS_18TensorIteratorBaseEENKUlvE_clEvENKUlvE3_clEvEUlssE_EESt5arrayIPcLm3EEEEviT0_T1_ --------------------------
	.section	.nv.constant0._ZN2at6native29vectorized_elementwise_kernelILi2ENS0_13BinaryFunctorIsssZZZNS0_15binary_internal21div_trunc_kernel_cudaERNS_18TensorIteratorBaseEENKUlvE_clEvENKUlvE3_clEvEUlssE_EESt5arrayIPcLm3EEEEviT0_T1_,"a",@progbits
	.sectionflags	@""
	.align	4
.nv.constant0._ZN2at6native29vectorized_elementwise_kernelILi2ENS0_13BinaryFunctorIsssZZZNS0_15binary_internal21div_trunc_kernel_cudaERNS_18TensorIteratorBaseEENKUlvE_clEvENKUlvE3_clEvEUlssE_EESt5arrayIPcLm3EEEEviT0_T1_:
	.zero		928


//--------------------- .nv.constant0._ZN2at6native29vectorized_elementwise_kernelILi4ENS0_13BinaryFunctorIsssZZZNS0_15binary_internal21div_trunc_kernel_cudaERNS_18TensorIteratorBaseEENKUlvE_clEvENKUlvE3_clEvEUlssE_EESt5arrayIPcLm3EEEEviT0_T1_ --------------------------
	.section	.nv.constant0._ZN2at6native29vectorized_elementwise_kernelILi4ENS0_13BinaryFunctorIsssZZZNS0_15binary_internal21div_trunc_kernel_cudaERNS_18TensorIteratorBaseEENKUlvE_clEvENKUlvE3_clEvEUlssE_EESt5arrayIPcLm3EEEEviT0_T1_,"a",@progbits
	.sectionflags	@""
	.align	4
.nv.constant0._ZN2at6native29vectorized_elementwise_kernelILi4ENS0_13BinaryFunctorIsssZZZNS0_15binary_internal21div_trunc_kernel_cudaERNS_18TensorIteratorBaseEENKUlvE_clEvENKUlvE3_clEvEUlssE_EESt5arrayIPcLm3EEEEviT0_T1_:
	.zero		928


//--------------------- .nv.constant0._ZN2at6native29vectorized_elementwise_kernelILi8ENS0_13BinaryFunctorIsssZZZNS0_15binary_internal21div_trunc_kernel_cudaERNS_18TensorIteratorBaseEENKUlvE_clEvENKUlvE3_clEvEUlssE_EESt5arrayIPcLm3EEEEviT0_T1_ --------------------------
	.section	.nv.constant0._ZN2at6native29vectorized_elementwise_kernelILi8ENS0_13BinaryFunctorIsssZZZNS0_15binary_internal21div_trunc_kernel_cudaERNS_18TensorIteratorBaseEENKUlvE_clEvENKUlvE3_clEvEUlssE_EESt5arrayIPcLm3EEEEviT0_T1_,"a",@progbits
	.sectionflags	@""
	.align	4
.nv.constant0._ZN2at6native29vectorized_elementwise_kernelILi8ENS0_13BinaryFunctorIsssZZZNS0_15binary_internal21div_trunc_kernel_cudaERNS_18TensorIteratorBaseEENKUlvE_clEvENKUlvE3_clEvEUlssE_EESt5arrayIPcLm3EEEEviT0_T1_:
	.zero		928


//--------------------- .nv.constant0._ZN2at6native18elementwise_kernelILi128ELi4EZNS0_15gpu_kernel_implINS0_13BUnaryFunctorIsssZZZNS0_15binary_internal21div_trunc_kernel_cudaERNS_18TensorIteratorBaseEENKUlvE_clEvENKUlvE3_clEvEUlssE_EEEEvS6_RKT_EUliE_EEviT1_ --------------------------
	.section	.nv.constant0._ZN2at6native18elementwise_kernelILi128ELi4EZNS0_15gpu_kernel_implINS0_13BUnaryFunctorIsssZZZNS0_15binary_internal21div_trunc_kernel_cudaERNS_18TensorIteratorBaseEENKUlvE_clEvENKUlvE3_clEvEUlssE_EEEEvS6_RKT_EUliE_EEviT1_,"a",@progbits
	.sectionflags	@""
	.align	4
.nv.constant0._ZN2at6native18elementwise_kernelILi128ELi4EZNS0_15gpu_kernel_implINS0_13BUnaryFunctorIsssZZZNS0_15binary_internal21div_trunc_kernel_cudaERNS_18TensorIteratorBaseEENKUlvE_clEvENKUlvE3_clEvEUlssE_EEEEvS6_RKT_EUliE_EEviT1_:
	.zero		1440


//--------------------- .nv.constant0._ZN2at6native27unrolled_elementwise_kernelINS0_13BUnaryFunctorIsssZZZNS0_15binary_internal21div_trunc_kernel_cudaERNS_18TensorIteratorBaseEENKUlvE_clEvENKUlvE3_clEvEUlssE_EESt5arrayIPcLm2EELi4E23TrivialOffsetCalculatorILi1EjESE_NS0_6memory12LoadWithCastILi1EEENSF_13StoreWithCastILi1EEEEEviT_T0_T2_T3_T4_T5_ --------------------------
	.section	.nv.constant0._ZN2at6native27unrolled_elementwise_kernelINS0_13BUnaryFunctorIsssZZZNS0_15binary_internal21div_trunc_kernel_cudaERNS_18TensorIteratorBaseEENKUlvE_clEvENKUlvE3_clEvEUlssE_EESt5arrayIPcLm2EELi4E23TrivialOffsetCalculatorILi1EjESE_NS0_6memory12LoadWithCastILi1EEENSF_13StoreWithCastILi1EEEEEviT_T0_T2_T3_T4_T5_,"a",@progbits
	.sectionflags	@""
	.align	4
.nv.constant0._ZN2at6native27unrolled_elementwise_kernelINS0_13BUnaryFunctorIsssZZZNS0_15binary_internal21div_trunc_kernel_cudaERNS_18TensorIteratorBaseEENKUlvE_clEvENKUlvE3_clEvEUlssE_EESt5arrayIPcLm2EELi4E23TrivialOffsetCalculatorILi1EjESE_NS0_6memory12LoadWithCastILi1EEENSF_13StoreWithCastILi1EEEEEviT_T0_T2_T3_T4_T5_:
	.zero		940


//--------------------- .nv.constant0._ZN2at6native18elementwise_kernelILi128ELi4EZNS0_22gpu_kernel_impl_nocastINS0_13BUnaryFunctorIsssZZZNS0_15binary_internal21div_trunc_kernel_cudaERNS_18TensorIteratorBaseEENKUlvE_clEvENKUlvE3_clEvEUlssE_EEEEvS6_RKT_EUliE_EEviT1_ --------------------------
	.section	.nv.constant0._ZN2at6native18elementwise_kernelILi128ELi4EZNS0_22gpu_kernel_impl_nocastINS0_13BUnaryFunctorIsssZZZNS0_15binary_internal21div_trunc_kernel_cudaERNS_18TensorIteratorBaseEENKUlvE_clEvENKUlvE3_clEvEUlssE_EEEEvS6_RKT_EUliE_EEviT1_,"a",@progbits
	.sectionflags	@""
	.align	4
.nv.constant0._ZN2at6native18elementwise_kernelILi128ELi4EZNS0_22gpu_kernel_impl_nocastINS0_13BUnaryFunctorIsssZZZNS0_15binary_internal21div_trunc_kernel_cudaERNS_18TensorIteratorBaseEENKUlvE_clEvENKUlvE3_clEvEUlssE_EEEEvS6_RKT_EUliE_EEviT1_:
	.zero		1440


//--------------------- .nv.constant0._ZN2at6native27unrolled_elementwise_kernelINS0_13BUnaryFunctorIsssZZZNS0_15binary_internal21div_trunc_kernel_cudaERNS_18TensorIteratorBaseEENKUlvE_clEvENKUlvE3_clEvEUlssE_EESt5arrayIPcLm2EELi4E23TrivialOffsetCalculatorILi1EjESE_NS0_6memory15LoadWithoutCastENSF_16StoreWithoutCastEEEviT_T0_T2_T3_T4_T5_ --------------------------
	.section	.nv.constant0._ZN2at6native27unrolled_elementwise_kernelINS0_13BUnaryFunctorIsssZZZNS0_15binary_internal21div_trunc_kernel_cudaERNS_18TensorIteratorBaseEENKUlvE_clEvENKUlvE3_clEvEUlssE_EESt5arrayIPcLm2EELi4E23TrivialOffsetCalculatorILi1EjESE_NS0_6memory15LoadWithoutCastENSF_16StoreWithoutCastEEEviT_T0_T2_T3_T4_T5_,"a",@progbits
	.sectionflags	@""
	.align	4
.nv.constant0._ZN2at6native27unrolled_elementwise_kernelINS0_13BUnaryFunctorIsssZZZNS0_15binary_internal21div_trunc_kernel_cudaERNS_18TensorIteratorBaseEENKUlvE_clEvENKUlvE3_clEvEUlssE_EESt5arrayIPcLm2EELi4E23TrivialOffsetCalculatorILi1EjESE_NS0_6memory15LoadWithoutCastENSF_16StoreWithoutCastEEEviT_T0_T2_T3_T4_T5_:
	.zero		924


//--------------------- .nv.constant0._ZN2at6native29vectorized_elementwise_kernelILi2ENS0_13BUnaryFunctorIsssZZZNS0_15binary_internal21div_trunc_kernel_cudaERNS_18TensorIteratorBaseEENKUlvE_clEvENKUlvE3_clEvEUlssE_EESt5arrayIPcLm2EEEEviT0_T1_ --------------------------
	.section	.nv.constant0._ZN2at6native29vectorized_elementwise_kernelILi2ENS0_13BUnaryFunctorIsssZZZNS0_15binary_internal21div_trunc_kernel_cudaERNS_18TensorIteratorBaseEENKUlvE_clEvENKUlvE3_clEvEUlssE_EESt5arrayIPcLm2EEEEviT0_T1_,"a",@progbits
	.sectionflags	@""
	.align	4
.nv.constant0._ZN2at6native29vectorized_elementwise_kernelILi2ENS0_13BUnaryFunctorIsssZZZNS0_15binary_internal21div_trunc_kernel_cudaERNS_18TensorIteratorBaseEENKUlvE_clEvENKUlvE3_clEvEUlssE_EESt5arrayIPcLm2EEEEviT0_T1_:
	.zero		920


//--------------------- .nv.constant0._ZN2at6native29vectorized_elementwise_kernelILi4ENS0_13BUnaryFunctorIsssZZZNS0_15binary_internal21div_trunc_kernel_cudaERNS_18TensorIteratorBaseEENKUlvE_clEvENKUlvE3_clEvEUlssE_EESt5arrayIPcLm2EEEEviT0_T1_ --------------------------
	.section	.nv.constant0._ZN2at6native29vectorized_elementwise_kernelILi4ENS0_13BUnaryFunctorIsssZZZNS0_15binary_internal21div_trunc_kernel_cudaERNS_18TensorIteratorBaseEENKUlvE_clEvENKUlvE3_clEvEUlssE_EESt5arrayIPcLm2EEEEviT0_T1_,"a",@progbits
	.sectionflags	@""
	.align	4
.nv.constant0._ZN2at6native29vectorized_elementwise_kernelILi4ENS0_13BUnaryFunctorIsssZZZNS0_15binary_internal21div_trunc_kernel_cudaERNS_18TensorIteratorBaseEENKUlvE_clEvENKUlvE3_clEvEUlssE_EESt5arrayIPcLm2EEEEviT0_T1_:
	.zero		920


//--------------------- .nv.constant0._ZN2at6native29vectorized_elementwise_kernelILi8ENS0_13BUnaryFunctorIsssZZZNS0_15binary_internal21div_trunc_kernel_cudaERNS_18TensorIteratorBaseEENKUlvE_clEvENKUlvE3_clEvEUlssE_EESt5arrayIPcLm2EEEEviT0_T1_ --------------------------
	.section	.nv.constant0._ZN2at6native29vectorized_elementwise_kernelILi8ENS0_13BUnaryFunctorIsssZZZNS0_15binary_internal21div_trunc_kernel_cudaERNS_18TensorIteratorBaseEENKUlvE_clEvENKUlvE3_clEvEUlssE_EESt5arrayIPcLm2EEEEviT0_T1_,"a",@progbits
	.sectionflags	@""
	.align	4
.nv.constant0._ZN2at6native29vectorized_elementwise_kernelILi8ENS0_13BUnaryFunctorIsssZZZNS0_15binary_internal21div_trunc_kernel_cudaERNS_18TensorIteratorBaseEENKUlvE_clEvENKUlvE3_clEvEUlssE_EESt5arrayIPcLm2EEEEviT0_T1_:
	.zero		920


//--------------------- .nv.constant0._ZN2at6native18elementwise_kernelILi128ELi4EZNS0_15gpu_kernel_implINS0_13AUnaryFunctorIsssZZZNS0_15binary_internal21div_trunc_kernel_cudaERNS_18TensorIteratorBaseEENKUlvE_clEvENKUlvE3_clEvEUlssE_EEEEvS6_RKT_EUliE_EEviT1_ --------------------------
	.section	.nv.constant0._ZN2at6native18elementwise_kernelILi128ELi4EZNS0_15gpu_kernel_implINS0_13AUnaryFunctorIsssZZZNS0_15binary_internal21div_trunc_kernel_cudaERNS_18TensorIteratorBaseEENKUlvE_clEvENKUlvE3_clEvEUlssE_EEEEvS6_RKT_EUliE_EEviT1_,"a",@progbits
	.sectionflags	@""
	.align	4
.nv.constant0._ZN2at6native18elementwise_kernelILi128ELi4EZNS0_15gpu_kernel_implINS0_13AUnaryFunctorIsssZZZNS0_15binary_internal21div_trunc_kernel_cudaERNS_18TensorIteratorBaseEENKUlvE_clEvENKUlvE3_clEvEUlssE_EEEEvS6_RKT_EUliE_EEviT1_:
	.zero		1440


//--------------------- .nv.constant0._ZN2at6native27unrolled_elementwise_kernelINS0_13AUnaryFunctorIsssZZZNS0_15binary_internal21div_trunc_kernel_cudaERNS_18TensorIteratorBaseEENKUlvE_clEvENKUlvE3_clEvEUlssE_EESt5arrayIPcLm2EELi4E23TrivialOffsetCalculatorILi1EjESE_NS0_6memory12LoadWithCastILi1EEENSF_13StoreWithCastILi1EEEEEviT_T0_T2_T3_T4_T5_ --------------------------
	.section	.nv.constant0._ZN2at6native27unrolled_elementwise_kernelINS0_13AUnaryFunctorIsssZZZNS0_15binary_internal21div_trunc_kernel_cudaERNS_18TensorIteratorBaseEENKUlvE_clEvENKUlvE3_clEvEUlssE_EESt5arrayIPcLm2EELi4E23TrivialOffsetCalculatorILi1EjESE_NS0_6memory12LoadWithCastILi1EEENSF_13StoreWithCastILi1EEEEEviT_T0_T2_T3_T4_T5_,"a",@progbits
	.sectionflags	@""
	.align	4
.nv.constant0._ZN2at6native27unrolled_elementwise_kernelINS0_13AUnaryFunctorIsssZZZNS0_15binary_internal21div_trunc_kernel_cudaERNS_18TensorIteratorBaseEENKUlvE_clEvENKUlvE3_clEvEUlssE_EESt5arrayIPcLm2EELi4E23TrivialOffsetCalculatorILi1EjESE_NS0_6memory12LoadWithCastILi1EEENSF_13StoreWithCastILi1EEEEEviT_T0_T2_T3_T4_T5_:
	.zero		940


//--------------------- .nv.constant0._ZN2at6native18elementwise_kernelILi128ELi4EZNS0_22gpu_kernel_impl_nocastINS0_13AUnaryFunctorIsssZZZNS0_15binary_internal21div_trunc_kernel_cudaERNS_18TensorIteratorBaseEENKUlvE_clEvENKUlvE3_clEvEUlssE_EEEEvS6_RKT_EUliE_EEviT1_ --------------------------
	.section	.nv.constant0._ZN2at6native18elementwise_kernelILi128ELi4EZNS0_22gpu_kernel_impl_nocastINS0_13AUnaryFunctorIsssZZZNS0_15binary_internal21div_trunc_kernel_cudaERNS_18TensorIteratorBaseEENKUlvE_clEvENKUlvE3_clEvEUlssE_EEEEvS6_RKT_EUliE_EEviT1_,"a",@progbits
	.sectionflags	@""
	.align	4
.nv.constant0._ZN2at6native18elementwise_kernelILi128ELi4EZNS0_22gpu_kernel_impl_nocastINS0_13AUnaryFunctorIsssZZZNS0_15binary_internal21div_trunc_kernel_cudaERNS_18TensorIteratorBaseEENKUlvE_clEvENKUlvE3_clEvEUlssE_EEEEvS6_RKT_EUliE_EEviT1_:
	.zero		1440


//--------------------- .nv.constant0._ZN2at6native27unrolled_elementwise_kernelINS0_13AUnaryFunctorIsssZZZNS0_15binary_internal21div_trunc_kernel_cudaERNS_18TensorIteratorBaseEENKUlvE_clEvENKUlvE3_clEvEUlssE_EESt5arrayIPcLm2EELi4E23TrivialOffsetCalculatorILi1EjESE_NS0_6memory15LoadWithoutCastENSF_16StoreWithoutCastEEEviT_T0_T2_T3_T4_T5_ --------------------------
	.section	.nv.constant0._ZN2at6native27unrolled_elementwise_kernelINS0_13AUnaryFunctorIsssZZZNS0_15binary_internal21div_trunc_kernel_cudaERNS_18TensorIteratorBaseEENKUlvE_clEvENKUlvE3_clEvEUlssE_EESt5arrayIPcLm2EELi4E23TrivialOffsetCalculatorILi1EjESE_NS0_6memory15LoadWithoutCastENSF_16StoreWithoutCastEEEviT_T0_T2_T3_T4_T5_,"a",@progbits
	.sectionflags	@""
	.align	4
.nv.constant0._ZN2at6native27unrolled_elementwise_kernelINS0_13AUnaryFunctorIsssZZZNS0_15binary_internal21div_trunc_kernel_cudaERNS_18TensorIteratorBaseEENKUlvE_clEvENKUlvE3_clEvEUlssE_EESt5arrayIPcLm2EELi4E23TrivialOffsetCalculatorILi1EjESE_NS0_6memory15LoadWithoutCastENSF_16StoreWithoutCastEEEviT_T0_T2_T3_T4_T5_:
	.zero		924


//--------------------- .nv.constant0._ZN2at6native29vectorized_elementwise_kernelILi2ENS0_13AUnaryFunctorIsssZZZNS0_15binary_internal21div_trunc_kernel_cudaERNS_18TensorIteratorBaseEENKUlvE_clEvENKUlvE3_clEvEUlssE_EESt5arrayIPcLm2EEEEviT0_T1_ --------------------------
	.section	.nv.constant0._ZN2at6native29vectorized_elementwise_kernelILi2ENS0_13AUnaryFunctorIsssZZZNS0_15binary_internal21div_trunc_kernel_cudaERNS_18TensorIteratorBaseEENKUlvE_clEvENKUlvE3_clEvEUlssE_EESt5arrayIPcLm2EEEEviT0_T1_,"a",@progbits
	.sectionflags	@""
	.align	4
.nv.constant0._ZN2at6native29vectorized_elementwise_kernelILi2ENS0_13AUnaryFunctorIsssZZZNS0_15binary_internal21div_trunc_kernel_cudaERNS_18TensorIteratorBaseEENKUlvE_clEvENKUlvE3_clEvEUlssE_EESt5arrayIPcLm2EEEEviT0_T1_:
	.zero		920


//--------------------- .nv.constant0._ZN2at6native29vectorized_elementwise_kernelILi4ENS0_13AUnaryFunctorIsssZZZNS0_15binary_internal21div_trunc_kernel_cudaERNS_18TensorIteratorBaseEENKUlvE_clEvENKUlvE3_clEvEUlssE_EESt5arrayIPcLm2EEEEviT0_T1_ --------------------------
	.section	.nv.constant0._ZN2at6native29vectorized_elementwise_kernelILi4ENS0_13AUnaryFunctorIsssZZZNS0_15binary_internal21div_trunc_kernel_cudaERNS_18TensorIteratorBaseEENKUlvE_clEvENKUlvE3_clEvEUlssE_EESt5arrayIPcLm2EEEEviT0_T1_,"a",@progbits
	.sectionflags	@""
	.align	4
.nv.constant0._ZN2at6native29vectorized_elementwise_kernelILi4ENS0_13AUnaryFunctorIsssZZZNS0_15binary_internal21div_trunc_kernel_cudaERNS_18TensorIteratorBaseEENKUlvE_clEvENKUlvE3_clEvEUlssE_EESt5arrayIPcLm2EEEEviT0_T1_:
	.zero		920


//--------------------- .nv.constant0._ZN2at6native29vectorized_elementwise_kernelILi8ENS0_13AUnaryFunctorIsssZZZNS0_15binary_internal21div_trunc_kernel_cudaERNS_18TensorIteratorBaseEENKUlvE_clEvENKUlvE3_clEvEUlssE_EESt5arrayIPcLm2EEEEviT0_T1_ --------------------------
	.section	.nv.constant0._ZN2at6native29vectorized_elementwise_kernelILi8ENS0_13AUnaryFunctorIsssZZZNS0_15binary_internal21div_trunc_kernel_cudaERNS_18TensorIteratorBaseEENKUlvE_clEvENKUlvE3_clEvEUlssE_EESt5arrayIPcLm2EEEEviT0_T1_,"a",@progbits
	.sectionflags	@""
	.align	4
.nv.constant0._ZN2at6native29vectorized_elementwise_kernelILi8ENS0_13AUnaryFunctorIsssZZZNS0_15binary_internal21div_trunc_kernel_cudaERNS_18TensorIteratorBaseEENKUlvE_clEvENKUlvE3_clEvEUlssE_EESt5arrayIPcLm2EEEEviT0_T1_:
	.zero		920


//--------------------- .nv.constant0._ZN2at6native18elementwise_kernelILi128ELi4EZNS0_15gpu_kernel_implINS0_13BinaryFunctorIlllZZZNS0_15binary_internal21div_trunc_kernel_cudaERNS_18TensorIteratorBaseEENKUlvE_clEvENKUlvE2_clEvEUlllE_EEEEvS6_RKT_EUliE_EEviT1_ --------------------------
	.section	.nv.constant0._ZN2at6native18elementwise_kernelILi128ELi4EZNS0_15gpu_kernel_implINS0_13BinaryFunctorIlllZZZNS0_15binary_internal21div_trunc_kernel_cudaERNS_18TensorIteratorBaseEENKUlvE_clEvENKUlvE2_clEvEUlllE_EEEEvS6_RKT_EUliE_EEviT1_,"a",@progbits
	.sectionflags	@""
	.align	4
.nv.constant0._ZN2at6native18elementwise_kernelILi128ELi4EZNS0_15gpu_kernel_implINS0_13BinaryFunctorIlllZZZNS0_15binary_internal21div_trunc_kernel_cudaERNS_18TensorIteratorBaseEENKUlvE_clEvENKUlvE2_clEvEUlllE_EEEEvS6_RKT_EUliE_EEviT1_:
	.zero		1552


//--------------------- .nv.constant0._ZN2at6native27unrolled_elementwise_kernelINS0_13BinaryFunctorIlllZZZNS0_15binary_internal21div_trunc_kernel_cudaERNS_18TensorIteratorBaseEENKUlvE_clEvENKUlvE2_clEvEUlllE_EESt5arrayIPcLm3EELi4E23TrivialOffsetCalculatorILi2EjESD_ILi1EjENS0_6memory12LoadWithCastILi2EEENSG_13StoreWithCastILi1EEEEEviT_T0_T2_T3_T4_T5_ --------------------------
	.section	.nv.constant0._ZN2at6native27unrolled_elementwise_kernelINS0_13BinaryFunctorIlllZZZNS0_15binary_internal21div_trunc_kernel_cudaERNS_18TensorIteratorBaseEENKUlvE_clEvENKUlvE2_clEvEUlllE_EESt5arrayIPcLm3EELi4E23TrivialOffsetCalculatorILi2EjESD_ILi1EjENS0_6memory12LoadWithCastILi2EEENSG_13StoreWithCastILi1EEEEEviT_T0_T2_T3_T4_T5_,"a",@progbits
	.sectionflags	@""
	.align	4
.nv.constant0._ZN2at6native27unrolled_elementwise_kernelINS0_13BinaryFunctorIlllZZZNS0_15binary_internal21div_trunc_kernel_cudaERNS_18TensorIteratorBaseEENKUlvE_clEvENKUlvE2_clEvEUlllE_EESt5arrayIPcLm3EELi4E23TrivialOffsetCalculatorILi2EjESD_ILi1EjENS0_6memory12LoadWithCastILi2EEENSG_13StoreWithCastILi1EEEEEviT_T0_T2_T3_T4_T5_:
	.zero		952


//--------------------- .nv.constant0._ZN2at6native18elementwise_kernelILi128ELi2EZNS0_22gpu_kernel_impl_nocastINS0_13BinaryFunctorIlllZZZNS0_15binary_internal21div_trunc_kernel_cudaERNS_18TensorIteratorBaseEENKUlvE_clEvENKUlvE2_clEvEUlllE_EEEEvS6_RKT_EUliE_EEviT1_ --------------------------
	.section	.nv.constant0._ZN2at6native18elementwise_kernelILi128ELi2EZNS0_22gpu_kernel_impl_nocastINS0_13BinaryFunctorIlllZZZNS0_15binary_internal21div_trunc_kernel_cudaERNS_18TensorIteratorBaseEENKUlvE_clEvENKUlvE2_clEvEUlllE_EEEEvS6_RKT_EUliE_EEviT1_,"a",@progbits
	.sectionflags	@""
	.align	4
.nv.constant0._ZN2at6native18elementwise_kernelILi128ELi2EZNS0_22gpu_kernel_impl_nocastINS0_13BinaryFunctorIlllZZZNS0_15binary_internal21div_trunc_kernel_cudaERNS_18TensorIteratorBaseEENKUlvE_clEvENKUlvE2_clEvEUlllE_EEEEvS6_RKT_EUliE_EEviT1_:
	.zero		1552


//--------------------- .nv.constant0._ZN2at6native27unrolled_elementwise_kernelINS0_13BinaryFunctorIlllZZZNS0_15binary_internal21div_trunc_kernel_cudaERNS_18TensorIteratorBaseEENKUlvE_clEvENKUlvE2_clEvEUlllE_EESt5arrayIPcLm3EELi4E23TrivialOffsetCalculatorILi2EjESD_ILi1EjENS0_6memory15LoadWithoutCastENSG_16StoreWithoutCastEEEviT_T0_T2_T3_T4_T5_ --------------------------
	.section	.nv.constant0._ZN2at6native27unrolled_elementwise_kernelINS0_13BinaryFunctorIlllZZZNS0_15binary_internal21div_trunc_kernel_cudaERNS_18TensorIteratorBaseEENKUlvE_clEvENKUlvE2_clEvEUlllE_EESt5arrayIPcLm3EELi4E23TrivialOffsetCalculatorILi2EjESD_ILi1EjENS0_6memory15LoadWithoutCastENSG_16StoreWithoutCastEEEviT_T0_T2_T3_T4_T5_,"a",@progbits
	.sectionflags	@""
	.align	4
.nv.constant0._ZN2at6native27unrolled_elementwise_kernelINS0_13BinaryFunctorIlllZZZNS0_15binary_internal21div_trunc_kernel_cudaERNS_18TensorIteratorBaseEENKUlvE_clEvENKUlvE2_clEvEUlllE_EESt5arrayIPcLm3EELi4E23TrivialOffsetCalculatorILi2EjESD_ILi1EjENS0_6memory15LoadWithoutCastENSG_16StoreWithoutCastEEEviT_T0_T2_T3_T4_T5_:
	.zero		932


//--------------------- .nv.constant0._ZN2at6native29vectorized_elementwise_kernelILi2ENS0_13BinaryFunctorIlllZZZNS0_15binary_internal21div_trunc_kernel_cudaERNS_18TensorIteratorBaseEENKUlvE_clEvENKUlvE2_clEvEUlllE_EESt5arrayIPcLm3EEEEviT0_T1_ --------------------------
	.section	.nv.constant0._ZN2at6native29vectorized_elementwise_kernelILi2ENS0_13BinaryFunctorIlllZZZNS0_15binary_internal21div_trunc_kernel_cudaERNS_18TensorIteratorBaseEENKUlvE_clEvENKUlvE2_clEvEUlllE_EESt5arrayIPcLm3EEEEviT0_T1_,"a",@progbits
	.sectionflags	@""
	.align	4
.nv.constant0._ZN2at6native29vectorized_elementwise_kernelILi2ENS0_13BinaryFunctorIlllZZZNS0_15binary_internal21div_trunc_kernel_cudaERNS_18TensorIteratorBaseEENKUlvE_clEvENKUlvE2_clEvEUlllE_EESt5arrayIPcLm3EEEEviT0_T1_:
	.zero		928


//--------------------- .nv.constant0._ZN2at6native29vectorized_elementwise_kernelILi4ENS0_13BinaryFunctorIlllZZZNS0_15binary_internal21div_trunc_kernel_cudaERNS_18TensorIteratorBaseEENKUlvE_clEvENKUlvE2_clEvEUlllE_EESt5arrayIPcLm3EEEEviT0_T1_ --------------------------
	.section	.nv.constant0._ZN2at6native29vectorized_elementwise_kernelILi4ENS0_13BinaryFunctorIlllZZZNS0_15binary_internal21div_trunc_kernel_cudaERNS_18TensorIteratorBaseEENKUlvE_clEvENKUlvE2_clEvEUlllE_EESt5arrayIPcLm3EEEEviT0_T1_,"a",@progbits
	.sectionflags	@""
	.align	4
.nv.constant0._ZN2at6native29vectorized_elementwise_kernelILi4ENS0_13BinaryFunctorIlllZZZNS0_15binary_internal21div_trunc_kernel_cudaERNS_18TensorIteratorBaseEENKUlvE_clEvENKUlvE2_clEvEUlllE_EESt5arrayIPcLm3EEEEviT0_T1_:
	.zero		928


//--------------------- .nv.constant0._ZN2at6native29vectorized_elementwise_kernelILi8ENS0_13BinaryFunctorIlllZZZNS0_15binary_internal21div_trunc_kernel_cudaERNS_18TensorIteratorBaseEENKUlvE_clEvENKUlvE2_clEvEUlllE_EESt5arrayIPcLm3EEEEviT0_T1_ --------------------------
	.section	.nv.constant0._ZN2at6native29vectorized_elementwise_kernelILi8ENS0_13BinaryFunctorIlllZZZNS0_15binary_internal21div_trunc_kernel_cudaERNS_18TensorIteratorBaseEENKUlvE_clEvENKUlvE2_clEvEUlllE_EESt5arrayIPcLm3EEEEviT0_T1_,"a",@progbits
	.sectionflags	@""
	.align	4
.nv.constant0._ZN2at6native29vectorized_elementwise_kernelILi8ENS0_13BinaryFunctorIlllZZZNS0_15binary_internal21div_trunc_kernel_cudaERNS_18TensorIteratorBaseEENKUlvE_clEvENKUlvE2_clEvEUlllE_EESt5arrayIPcLm3EEEEviT0_T1_:
	.zero		928


//--------------------- .nv.constant0._ZN2at6native18elementwise_kernelILi128ELi4EZNS0_15gpu_kernel_implINS0_13BUnaryFunctorIlllZZZNS0_15binary_internal21div_trunc_kernel_cudaERNS_18TensorIteratorBaseEENKUlvE_clEvENKUlvE2_clEvEUlllE_EEEEvS6_RKT_EUliE_EEviT1_ --------------------------
	.section	.nv.constant0._ZN2at6native18elementwise_kernelILi128ELi4EZNS0_15gpu_kernel_implINS0_13BUnaryFunctorIlllZZZNS0_15binary_internal21div_trunc_kernel_cudaERNS_18TensorIteratorBaseEENKUlvE_clEvENKUlvE2_clEvEUlllE_EEEEvS6_RKT_EUliE_EEviT1_,"a",@progbits
	.sectionflags	@""
	.align	4
.nv.constant0._ZN2at6native18elementwise_kernelILi128ELi4EZNS0_15gpu_kernel_implINS0_13BUnaryFunctorIlllZZZNS0_15binary_internal21div_trunc_kernel_cudaERNS_18TensorIteratorBaseEENKUlvE_clEvENKUlvE2_clEvEUlllE_EEEEvS6_RKT_EUliE_EEviT1_:
	.zero		1456


//--------------------- .nv.constant0._ZN2at6native27unrolled_elementwise_kernelINS0_13BUnaryFunctorIlllZZZNS0_15binary_internal21div_trunc_kernel_cudaERNS_18TensorIteratorBaseEENKUlvE_clEvENKUlvE2_clEvEUlllE_EESt5arrayIPcLm2EELi4E23TrivialOffsetCalculatorILi1EjESE_NS0_6memory12LoadWithCastILi1EEENSF_13StoreWithCastILi1EEEEEviT_T0_T2_T3_T4_T5_ --------------------------
	.section	.nv.constant0._ZN2at6native27unrolled_elementwise_kernelINS0_13BUnaryFunctorIlllZZZNS0_15binary_internal21div_trunc_kernel_cudaERNS_18TensorIteratorBaseEENKUlvE_clEvENKUlvE2_clEvEUlllE_EESt5arrayIPcLm2EELi4E23TrivialOffsetCalculatorILi1EjESE_NS0_6memory12LoadWithCastILi1EEENSF_13StoreWithCastILi1EEEEEviT_T0_T2_T3_T4_T5_,"a",@progbits
	.sectionflags	@""
	.align	4
.nv.constant0._ZN2at6native27unrolled_elementwise_kernelINS0_13BUnaryFunctorIlllZZZNS0_15binary_internal21div_trunc_kernel_cudaERNS_18TensorIteratorBaseEENKUlvE_clEvENKUlvE2_clEvEUlllE_EESt5arrayIPcLm2EELi4E23TrivialOffsetCalculatorILi1EjESE_NS0_6memory12LoadWithCastILi1EEENSF_13StoreWithCastILi1EEEEEviT_T0_T2_T3_T4_T5_:
	.zero		956


//--------------------- .nv.constant0._ZN2at6native18elementwise_kernelILi128ELi2EZNS0_22gpu_kernel_impl_nocastINS0_13BUnaryFunctorIlllZZZNS0_15binary_internal21div_trunc_kernel_cudaERNS_18TensorIteratorBaseEENKUlvE_clEvENKUlvE2_clEvEUlllE_EEEEvS6_RKT_EUliE_EEviT1_ --------------------------
	.section	.nv.constant0._ZN2at6native18elementwise_kernelILi128ELi2EZNS0_22gpu_kernel_impl_nocastINS0_13BUnaryFunctorIlllZZZNS0_15binary_internal21div_trunc_kernel_cudaERNS_18TensorIteratorBaseEENKUlvE_clEvENKUlvE2_clEvEUlllE_EEEEvS6_RKT_EUliE_EEviT1_,"a",@progbits
	.sectionflags	@""
	.align	4
.nv.constant0._ZN2at6native18elementwise_kernelILi128ELi2EZNS0_22gpu_kernel_impl_nocastINS0_13BUnaryFunctorIlllZZZNS0_15binary_internal21div_trunc_kernel_cudaERNS_18TensorIteratorBaseEENKUlvE_clEvENKUlvE2_clEvEUlllE_EEEEvS6_RKT_EUliE_EEviT1_:
	.zero		1448


//--------------------- .nv.constant0._ZN2at6native27unrolled_elementwise_kernelINS0_13BUnaryFunctorIlllZZZNS0_15binary_internal21div_trunc_kernel_cudaERNS_18TensorIteratorBaseEENKUlvE_clEvENKUlvE2_clEvEUlllE_EESt5arrayIPcLm2EELi4E23TrivialOffsetCalculatorILi1EjESE_NS0_6memory15LoadWithoutCastENSF_16StoreWithoutCastEEEviT_T0_T2_T3_T4_T5_ --------------------------
	.section	.nv.constant0._ZN2at6native27unrolled_elementwise_kernelINS0_13BUnaryFunctorIlllZZZNS0_15binary_internal21div_trunc_kernel_cudaERNS_18TensorIteratorBaseEENKUlvE_clEvENKUlvE2_clEvEUlllE_EESt5arrayIPcLm2EELi4E23TrivialOffsetCalculatorILi1EjESE_NS0_6memory15LoadWithoutCastENSF_16StoreWithoutCastEEEviT_T0_T2_T3_T4_T5_,"a",@progbits
	.sectionflags	@""
	.align	4
.nv.constant0._ZN2at6native27unrolled_elementwise_kernelINS0_13BUnaryFunctorIlllZZZNS0_15binary_internal21div_trunc_kernel_cudaERNS_18TensorIteratorBaseEENKUlvE_clEvENKUlvE2_clEvEUlllE_EESt5arrayIPcLm2EELi4E23TrivialOffsetCalculatorILi1EjESE_NS0_6memory15LoadWithoutCastENSF_16StoreWithoutCastEEEviT_T0_T2_T3_T4_T5_:
	.zero		940


//--------------------- .nv.constant0._ZN2at6native29vectorized_elementwise_kernelILi2ENS0_13BUnaryFunctorIlllZZZNS0_15binary_internal21div_trunc_kernel_cudaERNS_18TensorIteratorBaseEENKUlvE_clEvENKUlvE2_clEvEUlllE_EESt5arrayIPcLm2EEEEviT0_T1_ --------------------------
	.section	.nv.constant0._ZN2at6native29vectorized_elementwise_kernelILi2ENS0_13BUnaryFunctorIlllZZZNS0_15binary_internal21div_trunc_kernel_cudaERNS_18TensorIteratorBaseEENKUlvE_clEvENKUlvE2_clEvEUlllE_EESt5arrayIPcLm2EEEEviT0_T1_,"a",@progbits
	.sectionflags	@""
	.align	4
.nv.constant0._ZN2at6native29vectorized_elementwise_kernelILi2ENS0_13BUnaryFunctorIlllZZZNS0_15binary_internal21div_trunc_kernel_cudaERNS_18TensorIteratorBaseEENKUlvE_clEvENKUlvE2_clEvEUlllE_EESt5arrayIPcLm2EEEEviT0_T1_:
	.zero		936


//--------------------- .nv.constant0._ZN2at6native29vectorized_elementwise_kernelILi4ENS0_13BUnaryFunctorIlllZZZNS0_15binary_internal21div_trunc_kernel_cudaERNS_18TensorIteratorBaseEENKUlvE_clEvENKUlvE2_clEvEUlllE_EESt5arrayIPcLm2EEEEviT0_T1_ --------------------------
	.section	.nv.constant0._ZN2at6native29vectorized_elementwise_kernelILi4ENS0_13BUnaryFunctorIlllZZZNS0_15binary_internal21div_trunc_kernel_cudaERNS_18TensorIteratorBaseEENKUlvE_clEvENKUlvE2_clEvEUlllE_EESt5arrayIPcLm2EEEEviT0_T1_,"a",@progbits
	.sectionflags	@""
	.align	4
.nv.constant0._ZN2at6native29vectorized_elementwise_kernelILi4ENS0_13BUnaryFunctorIlllZZZNS0_15binary_internal21div_trunc_kernel_cudaERNS_18TensorIteratorBaseEENKUlvE_clEvENKUlvE2_clEvEUlllE_EESt5arrayIPcLm2EEEEviT0_T1_:
	.zero		936


//--------------------- .nv.constant0._ZN2at6native29vectorized_elementwise_kernelILi8ENS0_13BUnaryFunctorIlllZZZNS0_15binary_internal21div_trunc_kernel_cudaERNS_18TensorIteratorBaseEENKUlvE_clEvENKUlvE2_clEvEUlllE_EESt5arrayIPcLm2EEEEviT0_T1_ --------------------------
	.section	.nv.constant0._ZN2at6native29vectorized_elementwise_kernelILi8ENS0_13BUnaryFunctorIlllZZZNS0_15binary_internal21div_trunc_kernel_cudaERNS_18TensorIteratorBaseEENKUlvE_clEvENKUlvE2_clEvEUlllE_EESt5arrayIPcLm2EEEEviT0_T1_,"a",@progbits
	.sectionflags	@""
	.align	4
.nv.constant0._ZN2at6native29vectorized_elementwise_kernelILi8ENS0_13BUnaryFunctorIlllZZZNS0_15binary_internal21div_trunc_kernel_cudaERNS_18TensorIteratorBaseEENKUlvE_clEvENKUlvE2_clEvEUlllE_EESt5arrayIPcLm2EEEEviT0_T1_:
	.zero		936


//--------------------- .nv.constant0._ZN2at6native18elementwise_kernelILi128ELi4EZNS0_15gpu_kernel_implINS0_13AUnaryFunctorIlllZZZNS0_15binary_internal21div_trunc_kernel_cudaERNS_18TensorIteratorBaseEENKUlvE_clEvENKUlvE2_clEvEUlllE_EEEEvS6_RKT_EUliE_EEviT1_ --------------------------
	.section	.nv.constant0._ZN2at6native18elementwise_kernelILi128ELi4EZNS0_15gpu_kernel_implINS0_13AUnaryFunctorIlllZZZNS0_15binary_internal21div_trunc_kernel_cudaERNS_18TensorIteratorBaseEENKUlvE_clEvENKUlvE2_clEvEUlllE_EEEEvS6_RKT_EUliE_EEviT1_,"a",@progbits
	.sectionflags	@""
	.align	4
.nv.constant0._ZN2at6native18elementwise_kernelILi128ELi4EZNS0_15gpu_kernel_implINS0_13AUnaryFunctorIlllZZZNS0_15binary_internal21div_trunc_kernel_cudaERNS_18TensorIteratorBaseEENKUlvE_clEvENKUlvE2_clEvEUlllE_EEEEvS6_RKT_EUliE_EEviT1_:
	.zero		1456


//--------------------- .nv.constant0._ZN2at6native27unrolled_elementwise_kernelINS0_13AUnaryFunctorIlllZZZNS0_15binary_internal21div_trunc_kernel_cudaERNS_18TensorIteratorBaseEENKUlvE_clEvENKUlvE2_clEvEUlllE_EESt5arrayIPcLm2EELi4E23TrivialOffsetCalculatorILi1EjESE_NS0_6memory12LoadWithCastILi1EEENSF_13StoreWithCastILi1EEEEEviT_T0_T2_T3_T4_T5_ --------------------------
	.section	.nv.constant0._ZN2at6native27unrolled_elementwise_kernelINS0_13AUnaryFunctorIlllZZZNS0_15binary_internal21div_trunc_kernel_cudaERNS_18TensorIteratorBaseEENKUlvE_clEvENKUlvE2_clEvEUlllE_EESt5arrayIPcLm2EELi4E23TrivialOffsetCalculatorILi1EjESE_NS0_6memory12LoadWithCastILi1EEENSF_13StoreWithCastILi1EEEEEviT_T0_T2_T3_T4_T5_,"a",@progbits
	.sectionflags	@""
	.align	4
.nv.constant0._ZN2at6native27unrolled_elementwise_kernelINS0_13AUnaryFunctorIlllZZZNS0_15binary_internal21div_trunc_kernel_cudaERNS_18TensorIteratorBaseEENKUlvE_clEvENKUlvE2_clEvEUlllE_EESt5arrayIPcLm2EELi4E23TrivialOffsetCalculatorILi1EjESE_NS0_6memory12LoadWithCastILi1EEENSF_13StoreWithCastILi1EEEEEviT_T0_T2_T3_T4_T5_:
	.zero		956


//--------------------- .nv.constant0._ZN2at6native18elementwise_kernelILi128ELi2EZNS0_22gpu_kernel_impl_nocastINS0_13AUnaryFunctorIlllZZZNS0_15binary_internal21div_trunc_kernel_cudaERNS_18TensorIteratorBaseEENKUlvE_clEvENKUlvE2_clEvEUlllE_EEEEvS6_RKT_EUliE_EEviT1_ --------------------------
	.section	.nv.constant0._ZN2at6native18elementwise_kernelILi128ELi2EZNS0_22gpu_kernel_impl_nocastINS0_13AUnaryFunctorIlllZZZNS0_15binary_internal21div_trunc_kernel_cudaERNS_18TensorIteratorBaseEENKUlvE_clEvENKUlvE2_clEvEUlllE_EEEEvS6_RKT_EUliE_EEviT1_,"a",@progbits
	.sectionflags	@""
	.align	4
.nv.constant0._ZN2at6native18elementwise_kernelILi128ELi2EZNS0_22gpu_kernel_impl_nocastINS0_13AUnaryFunctorIlllZZZNS0_15binary_internal21div_trunc_kernel_cudaERNS_18TensorIteratorBaseEENKUlvE_clEvENKUlvE2_clEvEUlllE_EEEEvS6_RKT_EUliE_EEviT1_:
	.zero		1448


//--------------------- .nv.constant0._ZN2at6native27unrolled_elementwise_kernelINS0_13AUnaryFunctorIlllZZZNS0_15binary_internal21div_trunc_kernel_cudaERNS_18TensorIteratorBaseEENKUlvE_clEvENKUlvE2_clEvEUlllE_EESt5arrayIPcLm2EELi4E23TrivialOffsetCalculatorILi1EjESE_NS0_6memory15LoadWithoutCastENSF_16StoreWithoutCastEEEviT_T0_T2_T3_T4_T5_ --------------------------
	.section	.nv.constant0._ZN2at6native27unrolled_elementwise_kernelINS0_13AUnaryFunctorIlllZZZNS0_15binary_internal21div_trunc_kernel_cudaERNS_18TensorIteratorBaseEENKUlvE_clEvENKUlvE2_clEvEUlllE_EESt5arrayIPcLm2EELi4E23TrivialOffsetCalculatorILi1EjESE_NS0_6memory15LoadWithoutCastENSF_16StoreWithoutCastEEEviT_T0_T2_T3_T4_T5_,"a",@progbits
	.sectionflags	@""
	.align	4
.nv.constant0._ZN2at6native27unrolled_elementwise_kernelINS0_13AUnaryFunctorIlllZZZNS0_15binary_internal21div_trunc_kernel_cudaERNS_18TensorIteratorBaseEENKUlvE_clEvENKUlvE2_clEvEUlllE_EESt5arrayIPcLm2EELi4E23TrivialOffsetCalculatorILi1EjESE_NS0_6memory15LoadWithoutCastENSF_16StoreWithoutCastEEEviT_T0_T2_T3_T4_T5_:
	.zero		940


//--------------------- .nv.constant0._ZN2at6native29vectorized_elementwise_kernelILi2ENS0_13AUnaryFunctorIlllZZZNS0_15binary_internal21div_trunc_kernel_cudaERNS_18TensorIteratorBaseEENKUlvE_clEvENKUlvE2_clEvEUlllE_EESt5arrayIPcLm2EEEEviT0_T1_ --------------------------
	.section	.nv.constant0._ZN2at6native29vectorized_elementwise_kernelILi2ENS0_13AUnaryFunctorIlllZZZNS0_15binary_internal21div_trunc_kernel_cudaERNS_18TensorIteratorBaseEENKUlvE_clEvENKUlvE2_clEvEUlllE_EESt5arrayIPcLm2EEEEviT0_T1_,"a",@progbits
	.sectionflags	@""
	.align	4
.nv.constant0._ZN2at6native29vectorized_elementwise_kernelILi2ENS0_13AUnaryFunctorIlllZZZNS0_15binary_internal21div_trunc_kernel_cudaERNS_18TensorIteratorBaseEENKUlvE_clEvENKUlvE2_clEvEUlllE_EESt5arrayIPcLm2EEEEviT0_T1_:
	.zero		936


//--------------------- .nv.constant0._ZN2at6native29vectorized_elementwise_kernelILi4ENS0_13AUnaryFunctorIlllZZZNS0_15binary_internal21div_trunc_kernel_cudaERNS_18TensorIteratorBaseEENKUlvE_clEvENKUlvE2_clEvEUlllE_EESt5arrayIPcLm2EEEEviT0_T1_ --------------------------
	.section	.nv.constant0._ZN2at6native29vectorized_elementwise_kernelILi4ENS0_13AUnaryFunctorIlllZZZNS0_15binary_internal21div_trunc_kernel_cudaERNS_18TensorIteratorBaseEENKUlvE_clEvENKUlvE2_clEvEUlllE_EESt5arrayIPcLm2EEEEviT0_T1_,"a",@progbits
	.sectionflags	@""
	.align	4
.nv.constant0._ZN2at6native29vectorized_elementwise_kernelILi4ENS0_13AUnaryFunctorIlllZZZNS0_15binary_internal21div_trunc_kernel_cudaERNS_18TensorIteratorBaseEENKUlvE_clEvENKUlvE2_clEvEUlllE_EESt5arrayIPcLm2EEEEviT0_T1_:
	.zero		936


//--------------------- .nv.constant0._ZN2at6native29vectorized_elementwise_kernelILi8ENS0_13AUnaryFunctorIlllZZZNS0_15binary_internal21div_trunc_kernel_cudaERNS_18TensorIteratorBaseEENKUlvE_clEvENKUlvE2_clEvEUlllE_EESt5arrayIPcLm2EEEEviT0_T1_ --------------------------
	.section	.nv.constant0._ZN2at6native29vectorized_elementwise_kernelILi8ENS0_13AUnaryFunctorIlllZZZNS0_15binary_internal21div_trunc_kernel_cudaERNS_18TensorIteratorBaseEENKUlvE_clEvENKUlvE2_clEvEUlllE_EESt5arrayIPcLm2EEEEviT0_T1_,"a",@progbits
	.sectionflags	@""
	.align	4
.nv.constant0._ZN2at6native29vectorized_elementwise_kernelILi8ENS0_13AUnaryFunctorIlllZZZNS0_15binary_internal21div_trunc_kernel_cudaERNS_18TensorIteratorBaseEENKUlvE_clEvENKUlvE2_clEvEUlllE_EESt5arrayIPcLm2EEEEviT0_T1_:
	.zero		936


//--------------------- .nv.constant0._ZN2at6native18elementwise_kernelILi128ELi4EZNS0_15gpu_kernel_implINS0_13BinaryFunctorIiiiZZZNS0_15binary_internal21div_trunc_kernel_cudaERNS_18TensorIteratorBaseEENKUlvE_clEvENKUlvE1_clEvEUliiE_EEEEvS6_RKT_EUliE_EEviT1_ --------------------------
	.section	.nv.constant0._ZN2at6native18elementwise_kernelILi128ELi4EZNS0_15gpu_kernel_implINS0_13BinaryFunctorIiiiZZZNS0_15binary_internal21div_trunc_kernel_cudaERNS_18TensorIteratorBaseEENKUlvE_clEvENKUlvE1_clEvEUliiE_EEEEvS6_RKT_EUliE_EEviT1_,"a",@progbits
	.sectionflags	@""
	.align	4
.nv.constant0._ZN2at6native18elementwise_kernelILi128ELi4EZNS0_15gpu_kernel_implINS0_13BinaryFunctorIiiiZZZNS0_15binary_internal21div_trunc_kernel_cudaERNS_18TensorIteratorBaseEENKUlvE_clEvENKUlvE1_clEvEUliiE_EEEEvS6_RKT_EUliE_EEviT1_:
	.zero		1552


//--------------------- .nv.constant0._ZN2at6native27unrolled_elementwise_kernelINS0_13BinaryFunctorIiiiZZZNS0_15binary_internal21div_trunc_kernel_cudaERNS_18TensorIteratorBaseEENKUlvE_clEvENKUlvE1_clEvEUliiE_EESt5arrayIPcLm3EELi4E23TrivialOffsetCalculatorILi2EjESD_ILi1EjENS0_6memory12LoadWithCastILi2EEENSG_13StoreWithCastILi1EEEEEviT_T0_T2_T3_T4_T5_ --------------------------
	.section	.nv.constant0._ZN2at6native27unrolled_elementwise_kernelINS0_13BinaryFunctorIiiiZZZNS0_15binary_internal21div_trunc_kernel_cudaERNS_18TensorIteratorBaseEENKUlvE_clEvENKUlvE1_clEvEUliiE_EESt5arrayIPcLm3EELi4E23TrivialOffsetCalculatorILi2EjESD_ILi1EjENS0_6memory12LoadWithCastILi2EEENSG_13StoreWithCastILi1EEEEEviT_T0_T2_T3_T4_T5_,"a",@progbits
	.sectionflags	@""
	.align	4
.nv.constant0._ZN2at6native27unrolled_elementwise_kernelINS0_13BinaryFunctorIiiiZZZNS0_15binary_internal21div_trunc_kernel_cudaERNS_18TensorIteratorBaseEENKUlvE_clEvENKUlvE1_clEvEUliiE_EESt5arrayIPcLm3EELi4E23TrivialOffsetCalculatorILi2EjESD_ILi1EjENS0_6memory12LoadWithCastILi2EEENSG_13StoreWithCastILi1EEEEEviT_T0_T2_T3_T4_T5_:
	.zero		952


//--------------------- .nv.constant0._ZN2at6native18elementwise_kernelILi128ELi2EZNS0_22gpu_kernel_impl_nocastINS0_13BinaryFunctorIiiiZZZNS0_15binary_internal21div_trunc_kernel_cudaERNS_18TensorIteratorBaseEENKUlvE_clEvENKUlvE1_clEvEUliiE_EEEEvS6_RKT_EUliE_EEviT1_ --------------------------
	.section	.nv.constant0._ZN2at6native18elementwise_kernelILi128ELi2EZNS0_22gpu_kernel_impl_nocastINS0_13BinaryFunctorIiiiZZZNS0_15binary_internal21div_trunc_kernel_cudaERNS_18TensorIteratorBaseEENKUlvE_clEvENKUlvE1_clEvEUliiE_EEEEvS6_RKT_EUliE_EEviT1_,"a",@progbits
	.sectionflags	@""
	.align	4
.nv.constant0._ZN2at6native18elementwise_kernelILi128ELi2EZNS0_22gpu_kernel_impl_nocastINS0_13BinaryFunctorIiiiZZZNS0_15binary_internal21div_trunc_kernel_cudaERNS_18TensorIteratorBaseEENKUlvE_clEvENKUlvE1_clEvEUliiE_EEEEvS6_RKT_EUliE_EEviT1_:
	.zero		1552


//--------------------- .nv.constant0._ZN2at6native27unrolled_elementwise_kernelINS0_13BinaryFunctorIiiiZZZNS0_15binary_internal21div_trunc_kernel_cudaERNS_18TensorIteratorBaseEENKUlvE_clEvENKUlvE1_clEvEUliiE_EESt5arrayIPcLm3EELi4E23TrivialOffsetCalculatorILi2EjESD_ILi1EjENS0_6memory15LoadWithoutCastENSG_16StoreWithoutCastEEEviT_T0_T2_T3_T4_T5_ --------------------------
	.section	.nv.constant0._ZN2at6native27unrolled_elementwise_kernelINS0_13BinaryFunctorIiiiZZZNS0_15binary_internal21div_trunc_kernel_cudaERNS_18TensorIteratorBaseEENKUlvE_clEvENKUlvE1_clEvEUliiE_EESt5arrayIPcLm3EELi4E23TrivialOffsetCalculatorILi2EjESD_ILi1EjENS0_6memory15LoadWithoutCastENSG_16StoreWithoutCastEEEviT_T0_T2_T3_T4_T5_,"a",@progbits
	.sectionflags	@""
	.align	4
.nv.constant0._ZN2at6native27unrolled_elementwise_kernelINS0_13BinaryFunctorIiiiZZZNS0_15binary_internal21div_trunc_kernel_cudaERNS_18TensorIteratorBaseEENKUlvE_clEvENKUlvE1_clEvEUliiE_EESt5arrayIPcLm3EELi4E23TrivialOffsetCalculatorILi2EjESD_ILi1EjENS0_6memory15LoadWithoutCastENSG_16StoreWithoutCastEEEviT_T0_T2_T3_T4_T5_:
	.zero		932


//--------------------- .nv.constant0._ZN2at6native29vectorized_elementwise_kernelILi2ENS0_13BinaryFunctorIiiiZZZNS0_15binary_internal21div_trunc_kernel_cudaERNS_18TensorIteratorBaseEENKUlvE_clEvENKUlvE1_clEvEUliiE_EESt5arrayIPcLm3EEEEviT0_T1_ --------------------------
	.section	.nv.constant0._ZN2at6native29vectorized_elementwise_kernelILi2ENS0_13BinaryFunctorIiiiZZZNS0_15binary_internal21div_trunc_kernel_cudaERNS_18TensorIteratorBaseEENKUlvE_clEvENKUlvE1_clEvEUliiE_EESt5arrayIPcLm3EEEEviT0_T1_,"a",@progbits
	.sectionflags	@""
	.align	4
.nv.constant0._ZN2at6native29vectorized_elementwise_kernelILi2ENS0_13BinaryFunctorIiiiZZZNS0_15binary_internal21div_trunc_kernel_cudaERNS_18TensorIteratorBaseEENKUlvE_clEvENKUlvE1_clEvEUliiE_EESt5arrayIPcLm3EEEEviT0_T1_:
	.zero		928


//--------------------- .nv.constant0._ZN2at6native29vectorized_elementwise_kernelILi4ENS0_13BinaryFunctorIiiiZZZNS0_15binary_internal21div_trunc_kernel_cudaERNS_18TensorIteratorBaseEENKUlvE_clEvENKUlvE1_clEvEUliiE_EESt5arrayIPcLm3EEEEviT0_T1_ --------------------------
	.section	.nv.constant0._ZN2at6native29vectorized_elementwise_kernelILi4ENS0_13BinaryFunctorIiiiZZZNS0_15binary_internal21div_trunc_kernel_cudaERNS_18TensorIteratorBaseEENKUlvE_clEvENKUlvE1_clEvEUliiE_EESt5arrayIPcLm3EEEEviT0_T1_,"a",@progbits
	.sectionflags	@""
	.align	4
.nv.constant0._ZN2at6native29vectorized_elementwise_kernelILi4ENS0_13BinaryFunctorIiiiZZZNS0_15binary_internal21div_trunc_kernel_cudaERNS_18TensorIteratorBaseEENKUlvE_clEvENKUlvE1_clEvEUliiE_EESt5arrayIPcLm3EEEEviT0_T1_:
	.zero		928


//--------------------- .nv.constant0._ZN2at6native29vectorized_elementwise_kernelILi8ENS0_13BinaryFunctorIiiiZZZNS0_15binary_internal21div_trunc_kernel_cudaERNS_18TensorIteratorBaseEENKUlvE_clEvENKUlvE1_clEvEUliiE_EESt5arrayIPcLm3EEEEviT0_T1_ --------------------------
	.section	.nv.constant0._ZN2at6native29vectorized_elementwise_kernelILi8ENS0_13BinaryFunctorIiiiZZZNS0_15binary_internal21div_trunc_kernel_cudaERNS_18TensorIteratorBaseEENKUlvE_clEvENKUlvE1_clEvEUliiE_EESt5arrayIPcLm3EEEEviT0_T1_,"a",@progbits
	.sectionflags	@""
	.align	4
.nv.constant0._ZN2at6native29vectorized_elementwise_kernelILi8ENS0_13BinaryFunctorIiiiZZZNS0_15binary_internal21div_trunc_kernel_cudaERNS_18TensorIteratorBaseEENKUlvE_clEvENKUlvE1_clEvEUliiE_EESt5arrayIPcLm3EEEEviT0_T1_:
	.zero		928


//--------------------- .nv.constant0._ZN2at6native18elementwise_kernelILi128ELi4EZNS0_15gpu_kernel_implINS0_13BUnaryFunctorIiiiZZZNS0_15binary_internal21div_trunc_kernel_cudaERNS_18TensorIteratorBaseEENKUlvE_clEvENKUlvE1_clEvEUliiE_EEEEvS6_RKT_EUliE_EEviT1_ --------------------------
	.section	.nv.constant0._ZN2at6native18elementwise_kernelILi128ELi4EZNS0_15gpu_kernel_implINS0_13BUnaryFunctorIiiiZZZNS0_15binary_internal21div_trunc_kernel_cudaERNS_18TensorIteratorBaseEENKUlvE_clEvENKUlvE1_clEvEUliiE_EEEEvS6_RKT_EUliE_EEviT1_,"a",@progbits
	.sectionflags	@""
	.align	4
.nv.constant0._ZN2at6native18elementwise_kernelILi128ELi4EZNS0_15gpu_kernel_implINS0_13BUnaryFunctorIiiiZZZNS0_15binary_internal21div_trunc_kernel_cudaERNS_18TensorIteratorBaseEENKUlvE_clEvENKUlvE1_clEvEUliiE_EEEEvS6_RKT_EUliE_EEviT1_:
	.zero		1448


//--------------------- .nv.constant0._ZN2at6native27unrolled_elementwise_kernelINS0_13BUnaryFunctorIiiiZZZNS0_15binary_internal21div_trunc_kernel_cudaERNS_18TensorIteratorBaseEENKUlvE_clEvENKUlvE1_clEvEUliiE_EESt5arrayIPcLm2EELi4E23TrivialOffsetCalculatorILi1EjESE_NS0_6memory12LoadWithCastILi1EEENSF_13StoreWithCastILi1EEEEEviT_T0_T2_T3_T4_T5_ --------------------------
	.section	.nv.constant0._ZN2at6native27unrolled_elementwise_kernelINS0_13BUnaryFunctorIiiiZZZNS0_15binary_internal21div_trunc_kernel_cudaERNS_18TensorIteratorBaseEENKUlvE_clEvENKUlvE1_clEvEUliiE_EESt5arrayIPcLm2EELi4E23TrivialOffsetCalculatorILi1EjESE_NS0_6memory12LoadWithCastILi1EEENSF_13StoreWithCastILi1EEEEEviT_T0_T2_T3_T4_T5_,"a",@progbits
	.sectionflags	@""
	.align	4
.nv.constant0._ZN2at6native27unrolled_elementwise_kernelINS0_13BUnaryFunctorIiiiZZZNS0_15binary_internal21div_trunc_kernel_cudaERNS_18TensorIteratorBaseEENKUlvE_clEvENKUlvE1_clEvEUliiE_EESt5arrayIPcLm2EELi4E23TrivialOffsetCalculatorILi1EjESE_NS0_6memory12LoadWithCastILi1EEENSF_13StoreWithCastILi1EEEEEviT_T0_T2_T3_T4_T5_:
	.zero		948


//--------------------- .nv.constant0._ZN2at6native18elementwise_kernelILi128ELi2EZNS0_22gpu_kernel_impl_nocastINS0_13BUnaryFunctorIiiiZZZNS0_15binary_internal21div_trunc_kernel_cudaERNS_18TensorIteratorBaseEENKUlvE_clEvENKUlvE1_clEvEUliiE_EEEEvS6_RKT_EUliE_EEviT1_ --------------------------
	.section	.nv.constant0._ZN2at6native18elementwise_kernelILi128ELi2EZNS0_22gpu_kernel_impl_nocastINS0_13BUnaryFunctorIiiiZZZNS0_15binary_internal21div_trunc_kernel_cudaERNS_18TensorIteratorBaseEENKUlvE_clEvENKUlvE1_clEvEUliiE_EEEEvS6_RKT_EUliE_EEviT1_,"a",@progbits
	.sectionflags	@""
	.align	4
.nv.constant0._ZN2at6native18elementwise_kernelILi128ELi2EZNS0_22gpu_kernel_impl_nocastINS0_13BUnaryFunctorIiiiZZZNS0_15binary_internal21div_trunc_kernel_cudaERNS_18TensorIteratorBaseEENKUlvE_clEvENKUlvE1_clEvEUliiE_EEEEvS6_RKT_EUliE_EEviT1_:
	.zero		1440


//--------------------- .nv.constant0._ZN2at6native27unrolled_elementwise_kernelINS0_13BUnaryFunctorIiiiZZZNS0_15binary_internal21div_trunc_kernel_cudaERNS_18TensorIteratorBaseEENKUlvE_clEvENKUlvE1_clEvEUliiE_EESt5arrayIPcLm2EELi4E23TrivialOffsetCalculatorILi1EjESE_NS0_6memory15LoadWithoutCastENSF_16StoreWithoutCastEEEviT_T0_T2_T3_T4_T5_ --------------------------
	.section	.nv.constant0._ZN2at6native27unrolled_elementwise_kernelINS0_13BUnaryFunctorIiiiZZZNS0_15binary_internal21div_trunc_kernel_cudaERNS_18TensorIteratorBaseEENKUlvE_clEvENKUlvE1_clEvEUliiE_EESt5arrayIPcLm2EELi4E23TrivialOffsetCalculatorILi1EjESE_NS0_6memory15LoadWithoutCastENSF_16StoreWithoutCastEEEviT_T0_T2_T3_T4_T5_,"a",@progbits
	.sectionflags	@""
	.align	4
.nv.constant0._ZN2at6native27unrolled_elementwise_kernelINS0_13BUnaryFunctorIiiiZZZNS0_15binary_internal21div_trunc_kernel_cudaERNS_18TensorIteratorBaseEENKUlvE_clEvENKUlvE1_clEvEUliiE_EESt5arrayIPcLm2EELi4E23TrivialOffsetCalculatorILi1EjESE_NS0_6memory15LoadWithoutCastENSF_16StoreWithoutCastEEEviT_T0_T2_T3_T4_T5_:
	.zero		932


//--------------------- .nv.constant0._ZN2at6native29vectorized_elementwise_kernelILi2ENS0_13BUnaryFunctorIiiiZZZNS0_15binary_internal21div_trunc_kernel_cudaERNS_18TensorIteratorBaseEENKUlvE_clEvENKUlvE1_clEvEUliiE_EESt5arrayIPcLm2EEEEviT0_T1_ --------------------------
	.section	.nv.constant0._ZN2at6native29vectorized_elementwise_kernelILi2ENS0_13BUnaryFunctorIiiiZZZNS0_15binary_internal21div_trunc_kernel_cudaERNS_18TensorIteratorBaseEENKUlvE_clEvENKUlvE1_clEvEUliiE_EESt5arrayIPcLm2EEEEviT0_T1_,"a",@progbits
	.sectionflags	@""
	.align	4
.nv.constant0._ZN2at6native29vectorized_elementwise_kernelILi2ENS0_13BUnaryFunctorIiiiZZZNS0_15binary_internal21div_trunc_kernel_cudaERNS_18TensorIteratorBaseEENKUlvE_clEvENKUlvE1_clEvEUliiE_EESt5arrayIPcLm2EEEEviT0_T1_:
	.zero		928


//--------------------- .nv.constant0._ZN2at6native29vectorized_elementwise_kernelILi4ENS0_13BUnaryFunctorIiiiZZZNS0_15binary_internal21div_trunc_kernel_cudaERNS_18TensorIteratorBaseEENKUlvE_clEvENKUlvE1_clEvEUliiE_EESt5arrayIPcLm2EEEEviT0_T1_ --------------------------
	.section	.nv.constant0._ZN2at6native29vectorized_elementwise_kernelILi4ENS0_13BUnaryFunctorIiiiZZZNS0_15binary_internal21div_trunc_kernel_cudaERNS_18TensorIteratorBaseEENKUlvE_clEvENKUlvE1_clEvEUliiE_EESt5arrayIPcLm2EEEEviT0_T1_,"a",@progbits
	.sectionflags	@""
	.align	4
.nv.constant0._ZN2at6native29vectorized_elementwise_kernelILi4ENS0_13BUnaryFunctorIiiiZZZNS0_15binary_internal21div_trunc_kernel_cudaERNS_18TensorIteratorBaseEENKUlvE_clEvENKUlvE1_clEvEUliiE_EESt5arrayIPcLm2EEEEviT0_T1_:
	.zero		928


//--------------------- .nv.constant0._ZN2at6native29vectorized_elementwise_kernelILi8ENS0_13BUnaryFunctorIiiiZZZNS0_15binary_internal21div_trunc_kernel_cudaERNS_18TensorIteratorBaseEENKUlvE_clEvENKUlvE1_clEvEUliiE_EESt5arrayIPcLm2EEEEviT0_T1_ --------------------------
	.section	.nv.constant0._ZN2at6native29vectorized_elementwise_kernelILi8ENS0_13BUnaryFunctorIiiiZZZNS0_15binary_internal21div_trunc_kernel_cudaERNS_18TensorIteratorBaseEENKUlvE_clEvENKUlvE1_clEvEUliiE_EESt5arrayIPcLm2EEEEviT0_T1_,"a",@progbits
	.sectionflags	@""
	.align	4
.nv.constant0._ZN2at6native29vectorized_elementwise_kernelILi8ENS0_13BUnaryFunctorIiiiZZZNS0_15binary_internal21div_trunc_kernel_cudaERNS_18TensorIteratorBaseEENKUlvE_clEvENKUlvE1_clEvEUliiE_EESt5arrayIPcLm2EEEEviT0_T1_:
	.zero		928


//--------------------- .nv.constant0._ZN2at6native18elementwise_kernelILi128ELi4EZNS0_15gpu_kernel_implINS0_13AUnaryFunctorIiiiZZZNS0_15binary_internal21div_trunc_kernel_cudaERNS_18TensorIteratorBaseEENKUlvE_clEvENKUlvE1_clEvEUliiE_EEEEvS6_RKT_EUliE_EEviT1_ --------------------------
	.section	.nv.constant0._ZN2at6native18elementwise_kernelILi128ELi4EZNS0_15gpu_kernel_implINS0_13AUnaryFunctorIiiiZZZNS0_15binary_internal21div_trunc_kernel_cudaERNS_18TensorIteratorBaseEENKUlvE_clEvENKUlvE1_clEvEUliiE_EEEEvS6_RKT_EUliE_EEviT1_,"a",@progbits
	.sectionflags	@""
	.align	4
.nv.constant0._ZN2at6native18elementwise_kernelILi128ELi4EZNS0_15gpu_kernel_implINS0_13AUnaryFunctorIiiiZZZNS0_15binary_internal21div_trunc_kernel_cudaERNS_18TensorIteratorBaseEENKUlvE_clEvENKUlvE1_clEvEUliiE_EEEEvS6_RKT_EUliE_EEviT1_:
	.zero		1448


//--------------------- .nv.constant0._ZN2at6native27unrolled_elementwise_kernelINS0_13AUnaryFunctorIiiiZZZNS0_15binary_internal21div_trunc_kernel_cudaERNS_18TensorIteratorBaseEENKUlvE_clEvENKUlvE1_clEvEUliiE_EESt5arrayIPcLm2EELi4E23TrivialOffsetCalculatorILi1EjESE_NS0_6memory12LoadWithCastILi1EEENSF_13StoreWithCastILi1EEEEEviT_T0_T2_T3_T4_T5_ --------------------------
	.section	.nv.constant0._ZN2at6native27unrolled_elementwise_kernelINS0_13AUnaryFunctorIiiiZZZNS0_15binary_internal21div_trunc_kernel_cudaERNS_18TensorIteratorBaseEENKUlvE_clEvENKUlvE1_clEvEUliiE_EESt5arrayIPcLm2EELi4E23TrivialOffsetCalculatorILi1EjESE_NS0_6memory12LoadWithCastILi1EEENSF_13StoreWithCastILi1EEEEEviT_T0_T2_T3_T4_T5_,"a",@progbits
	.sectionflags	@""
	.align	4
.nv.constant0._ZN2at6native27unrolled_elementwise_kernelINS0_13AUnaryFunctorIiiiZZZNS0_15binary_internal21div_trunc_kernel_cudaERNS_18TensorIteratorBaseEENKUlvE_clEvENKUlvE1_clEvEUliiE_EESt5arrayIPcLm2EELi4E23TrivialOffsetCalculatorILi1EjESE_NS0_6memory12LoadWithCastILi1EEENSF_13StoreWithCastILi1EEEEEviT_T0_T2_T3_T4_T5_:
	.zero		948


//--------------------- .nv.constant0._ZN2at6native18elementwise_kernelILi128ELi2EZNS0_22gpu_kernel_impl_nocastINS0_13AUnaryFunctorIiiiZZZNS0_15binary_internal21div_trunc_kernel_cudaERNS_18TensorIteratorBaseEENKUlvE_clEvENKUlvE1_clEvEUliiE_EEEEvS6_RKT_EUliE_EEviT1_ --------------------------
	.section	.nv.constant0._ZN2at6native18elementwise_kernelILi128ELi2EZNS0_22gpu_kernel_impl_nocastINS0_13AUnaryFunctorIiiiZZZNS0_15binary_internal21div_trunc_kernel_cudaERNS_18TensorIteratorBaseEENKUlvE_clEvENKUlvE1_clEvEUliiE_EEEEvS6_RKT_EUliE_EEviT1_,"a",@progbits
	.sectionflags	@""
	.align	4
.nv.constant0._ZN2at6native18elementwise_kernelILi128ELi2EZNS0_22gpu_kernel_impl_nocastINS0_13AUnaryFunctorIiiiZZZNS0_15binary_internal21div_trunc_kernel_cudaERNS_18TensorIteratorBaseEENKUlvE_clEvENKUlvE1_clEvEUliiE_EEEEvS6_RKT_EUliE_EEviT1_:
	.zero		1440


//--------------------- .nv.constant0._ZN2at6native27unrolled_elementwise_kernelINS0_13AUnaryFunctorIiiiZZZNS0_15binary_internal21div_trunc_kernel_cudaERNS_18TensorIteratorBaseEENKUlvE_clEvENKUlvE1_clEvEUliiE_EESt5arrayIPcLm2EELi4E23TrivialOffsetCalculatorILi1EjESE_NS0_6memory15LoadWithoutCastENSF_16StoreWithoutCastEEEviT_T0_T2_T3_T4_T5_ --------------------------
	.section	.nv.constant0._ZN2at6native27unrolled_elementwise_kernelINS0_13AUnaryFunctorIiiiZZZNS0_15binary_internal21div_trunc_kernel_cudaERNS_18TensorIteratorBaseEENKUlvE_clEvENKUlvE1_clEvEUliiE_EESt5arrayIPcLm2EELi4E23TrivialOffsetCalculatorILi1EjESE_NS0_6memory15LoadWithoutCastENSF_16StoreWithoutCastEEEviT_T0_T2_T3_T4_T5_,"a",@progbits
	.sectionflags	@""
	.align	4
.nv.constant0._ZN2at6native27unrolled_elementwise_kernelINS0_13AUnaryFunctorIiiiZZZNS0_15binary_internal21div_trunc_kernel_cudaERNS_18TensorIteratorBaseEENKUlvE_clEvENKUlvE1_clEvEUliiE_EESt5arrayIPcLm2EELi4E23TrivialOffsetCalculatorILi1EjESE_NS0_6memory15LoadWithoutCastENSF_16StoreWithoutCastEEEviT_T0_T2_T3_T4_T5_:
	.zero		932


//--------------------- .nv.constant0._ZN2at6native29vectorized_elementwise_kernelILi2ENS0_13AUnaryFunctorIiiiZZZNS0_15binary_internal21div_trunc_kernel_cudaERNS_18TensorIteratorBaseEENKUlvE_clEvENKUlvE1_clEvEUliiE_EESt5arrayIPcLm2EEEEviT0_T1_ --------------------------
	.section	.nv.constant0._ZN2at6native29vectorized_elementwise_kernelILi2ENS0_13AUnaryFunctorIiiiZZZNS0_15binary_internal21div_trunc_kernel_cudaERNS_18TensorIteratorBaseEENKUlvE_clEvENKUlvE1_clEvEUliiE_EESt5arrayIPcLm2EEEEviT0_T1_,"a",@progbits
	.sectionflags	@""
	.align	4
.nv.constant0._ZN2at6native29vectorized_elementwise_kernelILi2ENS0_13AUnaryFunctorIiiiZZZNS0_15binary_internal21div_trunc_kernel_cudaERNS_18TensorIteratorBaseEENKUlvE_clEvENKUlvE1_clEvEUliiE_EESt5arrayIPcLm2EEEEviT0_T1_:
	.zero		928


//--------------------- .nv.constant0._ZN2at6native29vectorized_elementwise_kernelILi4ENS0_13AUnaryFunctorIiiiZZZNS0_15binary_internal21div_trunc_kernel_cudaERNS_18TensorIteratorBaseEENKUlvE_clEvENKUlvE1_clEvEUliiE_EESt5arrayIPcLm2EEEEviT0_T1_ --------------------------
	.section	.nv.constant0._ZN2at6native29vectorized_elementwise_kernelILi4ENS0_13AUnaryFunctorIiiiZZZNS0_15binary_internal21div_trunc_kernel_cudaERNS_18TensorIteratorBaseEENKUlvE_clEvENKUlvE1_clEvEUliiE_EESt5arrayIPcLm2EEEEviT0_T1_,"a",@progbits
	.sectionflags	@""
	.align	4
.nv.constant0._ZN2at6native29vectorized_elementwise_kernelILi4ENS0_13AUnaryFunctorIiiiZZZNS0_15binary_internal21div_trunc_kernel_cudaERNS_18TensorIteratorBaseEENKUlvE_clEvENKUlvE1_clEvEUliiE_EESt5arrayIPcLm2EEEEviT0_T1_:
	.zero		928


//--------------------- .nv.constant0._ZN2at6native29vectorized_elementwise_kernelILi8ENS0_13AUnaryFunctorIiiiZZZNS0_15binary_internal21div_trunc_kernel_cudaERNS_18TensorIteratorBaseEENKUlvE_clEvENKUlvE1_clEvEUliiE_EESt5arrayIPcLm2EEEEviT0_T1_ --------------------------
	.section	.nv.constant0._ZN2at6native29vectorized_elementwise_kernelILi8ENS0_13AUnaryFunctorIiiiZZZNS0_15binary_internal21div_trunc_kernel_cudaERNS_18TensorIteratorBaseEENKUlvE_clEvENKUlvE1_clEvEUliiE_EESt5arrayIPcLm2EEEEviT0_T1_,"a",@progbits
	.sectionflags	@""
	.align	4
.nv.constant0._ZN2at6native29vectorized_elementwise_kernelILi8ENS0_13AUnaryFunctorIiiiZZZNS0_15binary_internal21div_trunc_kernel_cudaERNS_18TensorIteratorBaseEENKUlvE_clEvENKUlvE1_clEvEUliiE_EESt5arrayIPcLm2EEEEviT0_T1_:
	.zero		928


//--------------------- .nv.constant0._ZN2at6native18elementwise_kernelILi128ELi4EZNS0_15gpu_kernel_implINS0_13BinaryFunctorIaaaZZZNS0_15binary_internal21div_trunc_kernel_cudaERNS_18TensorIteratorBaseEENKUlvE_clEvENKUlvE0_clEvEUlaaE_EEEEvS6_RKT_EUliE_EEviT1_ --------------------------
	.section	.nv.constant0._ZN2at6native18elementwise_kernelILi128ELi4EZNS0_15gpu_kernel_implINS0_13BinaryFunctorIaaaZZZNS0_15binary_internal21div_trunc_kernel_cudaERNS_18TensorIteratorBaseEENKUlvE_clEvENKUlvE0_clEvEUlaaE_EEEEvS6_RKT_EUliE_EEviT1_,"a",@progbits
	.sectionflags	@""
	.align	4
.nv.constant0._ZN2at6native18elementwise_kernelILi128ELi4EZNS0_15gpu_kernel_implINS0_13BinaryFunctorIaaaZZZNS0_15binary_internal21div_trunc_kernel_cudaERNS_18TensorIteratorBaseEENKUlvE_clEvENKUlvE0_clEvEUlaaE_EEEEvS6_RKT_EUliE_EEviT1_:
	.zero		1552


//--------------------- .nv.constant0._ZN2at6native27unrolled_elementwise_kernelINS0_13BinaryFunctorIaaaZZZNS0_15binary_internal21div_trunc_kernel_cudaERNS_18TensorIteratorBaseEENKUlvE_clEvENKUlvE0_clEvEUlaaE_EESt5arrayIPcLm3EELi4E23TrivialOffsetCalculatorILi2EjESD_ILi1EjENS0_6memory12LoadWithCastILi2EEENSG_13StoreWithCastILi1EEEEEviT_T0_T2_T3_T4_T5_ --------------------------
	.section	.nv.constant0._ZN2at6native27unrolled_elementwise_kernelINS0_13BinaryFunctorIaaaZZZNS0_15binary_internal21div_trunc_kernel_cudaERNS_18TensorIteratorBaseEENKUlvE_clEvENKUlvE0_clEvEUlaaE_EESt5arrayIPcLm3EELi4E23TrivialOffsetCalculatorILi2EjESD_ILi1EjENS0_6memory12LoadWithCastILi2EEENSG_13StoreWithCastILi1EEEEEviT_T0_T2_T3_T4_T5_,"a",@progbits
	.sectionflags	@""
	.align	4
.nv.constant0._ZN2at6native27unrolled_elementwise_kernelINS0_13BinaryFunctorIaaaZZZNS0_15binary_internal21div_trunc_kernel_cudaERNS_18TensorIteratorBaseEENKUlvE_clEvENKUlvE0_clEvEUlaaE_EESt5arrayIPcLm3EELi4E23TrivialOffsetCalculatorILi2EjESD_ILi1EjENS0_6memory12LoadWithCastILi2EEENSG_13StoreWithCastILi1EEEEEviT_T0_T2_T3_T4_T5_:
	.zero		952


//--------------------- .nv.constant0._ZN2at6native18elementwise_kernelILi128ELi4EZNS0_22gpu_kernel_impl_nocastINS0_13BinaryFunctorIaaaZZZNS0_15binary_internal21div_trunc_kernel_cudaERNS_18TensorIteratorBaseEENKUlvE_clEvENKUlvE0_clEvEUlaaE_EEEEvS6_RKT_EUliE_EEviT1_ --------------------------
	.section	.nv.constant0._ZN2at6native18elementwise_kernelILi128ELi4EZNS0_22gpu_kernel_impl_nocastINS0_13BinaryFunctorIaaaZZZNS0_15binary_internal21div_trunc_kernel_cudaERNS_18TensorIteratorBaseEENKUlvE_clEvENKUlvE0_clEvEUlaaE_EEEEvS6_RKT_EUliE_EEviT1_,"a",@progbits
	.sectionflags	@""
	.align	4
.nv.constant0._ZN2at6native18elementwise_kernelILi128ELi4EZNS0_22gpu_kernel_impl_nocastINS0_13BinaryFunctorIaaaZZZNS0_15binary_internal21div_trunc_kernel_cudaERNS_18TensorIteratorBaseEENKUlvE_clEvENKUlvE0_clEvEUlaaE_EEEEvS6_RKT_EUliE_EEviT1_:
	.zero		1552


//--------------------- .nv.constant0._ZN2at6native27unrolled_elementwise_kernelINS0_13BinaryFunctorIaaaZZZNS0_15binary_internal21div_trunc_kernel_cudaERNS_18TensorIteratorBaseEENKUlvE_clEvENKUlvE0_clEvEUlaaE_EESt5arrayIPcLm3EELi4E23TrivialOffsetCalculatorILi2EjESD_ILi1EjENS0_6memory15LoadWithoutCastENSG_16StoreWithoutCastEEEviT_T0_T2_T3_T4_T5_ --------------------------
	.section	.nv.constant0._ZN2at6native27unrolled_elementwise_kernelINS0_13BinaryFunctorIaaaZZZNS0_15binary_internal21div_trunc_kernel_cudaERNS_18TensorIteratorBaseEENKUlvE_clEvENKUlvE0_clEvEUlaaE_EESt5arrayIPcLm3EELi4E23TrivialOffsetCalculatorILi2EjESD_ILi1EjENS0_6memory15LoadWithoutCastENSG_16StoreWithoutCastEEEviT_T0_T2_T3_T4_T5_,"a",@progbits
	.sectionflags	@""
	.align	4
.nv.constant0._ZN2at6native27unrolled_elementwise_kernelINS0_13BinaryFunctorIaaaZZZNS0_15binary_internal21div_trunc_kernel_cudaERNS_18TensorIteratorBaseEENKUlvE_clEvENKUlvE0_clEvEUlaaE_EESt5arrayIPcLm3EELi4E23TrivialOffsetCalculatorILi2EjESD_ILi1EjENS0_6memory15LoadWithoutCastENSG_16StoreWithoutCastEEEviT_T0_T2_T3_T4_T5_:
	.zero		932


//--------------------- .nv.constant0._ZN2at6native29vectorized_elementwise_kernelILi2ENS0_13BinaryFunctorIaaaZZZNS0_15binary_internal21div_trunc_kernel_cudaERNS_18TensorIteratorBaseEENKUlvE_clEvENKUlvE0_clEvEUlaaE_EESt5arrayIPcLm3EEEEviT0_T1_ --------------------------
	.section	.nv.constant0._ZN2at6native29vectorized_elementwise_kernelILi2ENS0_13BinaryFunctorIaaaZZZNS0_15binary_internal21div_trunc_kernel_cudaERNS_18TensorIteratorBaseEENKUlvE_clEvENKUlvE0_clEvEUlaaE_EESt5arrayIPcLm3EEEEviT0_T1_,"a",@progbits
	.sectionflags	@""
	.align	4
.nv.constant0._ZN2at6native29vectorized_elementwise_kernelILi2ENS0_13BinaryFunctorIaaaZZZNS0_15binary_internal21div_trunc_kernel_cudaERNS_18TensorIteratorBaseEENKUlvE_clEvENKUlvE0_clEvEUlaaE_EESt5arrayIPcLm3EEEEviT0_T1_:
	.zero		928


//--------------------- .nv.constant0._ZN2at6native29vectorized_elementwise_kernelILi4ENS0_13BinaryFunctorIaaaZZZNS0_15binary_internal21div_trunc_kernel_cudaERNS_18TensorIteratorBaseEENKUlvE_clEvENKUlvE0_clEvEUlaaE_EESt5arrayIPcLm3EEEEviT0_T1_ --------------------------
	.section	.nv.constant0._ZN2at6native29vectorized_elementwise_kernelILi4ENS0_13BinaryFunctorIaaaZZZNS0_15binary_internal21div_trunc_kernel_cudaERNS_18TensorIteratorBaseEENKUlvE_clEvENKUlvE0_clEvEUlaaE_EESt5arrayIPcLm3EEEEviT0_T1_,"a",@progbits
	.sectionflags	@""
	.align	4
.nv.constant0._ZN2at6native29vectorized_elementwise_kernelILi4ENS0_13BinaryFunctorIaaaZZZNS0_15binary_internal21div_trunc_kernel_cudaERNS_18TensorIteratorBaseEENKUlvE_clEvENKUlvE0_clEvEUlaaE_EESt5arrayIPcLm3EEEEviT0_T1_:
	.zero		928


//--------------------- .nv.constant0._ZN2at6native29vectorized_elementwise_kernelILi8ENS0_13BinaryFunctorIaaaZZZNS0_15binary_internal21div_trunc_kernel_cudaERNS_18TensorIteratorBaseEENKUlvE_clEvENKUlvE0_clEvEUlaaE_EESt5arrayIPcLm3EEEEviT0_T1_ --------------------------
	.section	.nv.constant0._ZN2at6native29vectorized_elementwise_kernelILi8ENS0_13BinaryFunctorIaaaZZZNS0_15binary_internal21div_trunc_kernel_cudaERNS_18TensorIteratorBaseEENKUlvE_clEvENKUlvE0_clEvEUlaaE_EESt5arrayIPcLm3EEEEviT0_T1_,"a",@progbits
	.sectionflags	@""
	.align	4
.nv.constant0._ZN2at6native29vectorized_elementwise_kernelILi8ENS0_13BinaryFunctorIaaaZZZNS0_15binary_internal21div_trunc_kernel_cudaERNS_18TensorIteratorBaseEENKUlvE_clEvENKUlvE0_clEvEUlaaE_EESt5arrayIPcLm3EEEEviT0_T1_:
	.zero		928


//--------------------- .nv.constant0._ZN2at6native18elementwise_kernelILi128ELi4EZNS0_15gpu_kernel_implINS0_13BUnaryFunctorIaaaZZZNS0_15binary_internal21div_trunc_kernel_cudaERNS_18TensorIteratorBaseEENKUlvE_clEvENKUlvE0_clEvEUlaaE_EEEEvS6_RKT_EUliE_EEviT1_ --------------------------
	.section	.nv.constant0._ZN2at6native18elementwise_kernelILi128ELi4EZNS0_15gpu_kernel_implINS0_13BUnaryFunctorIaaaZZZNS0_15binary_internal21div_trunc_kernel_cudaERNS_18TensorIteratorBaseEENKUlvE_clEvENKUlvE0_clEvEUlaaE_EEEEvS6_RKT_EUliE_EEviT1_,"a",@progbits
	.sectionflags	@""
	.align	4
.nv.constant0._ZN2at6native18elementwise_kernelILi128ELi4EZNS0_15gpu_kernel_implINS0_13BUnaryFunctorIaaaZZZNS0_15binary_internal21div_trunc_kernel_cudaERNS_18TensorIteratorBaseEENKUlvE_clEvENKUlvE0_clEvEUlaaE_EEEEvS6_RKT_EUliE_EEviT1_:
	.zero		1440


//--------------------- .nv.constant0._ZN2at6native27unrolled_elementwise_kernelINS0_13BUnaryFunctorIaaaZZZNS0_15binary_internal21div_trunc_kernel_cudaERNS_18TensorIteratorBaseEENKUlvE_clEvENKUlvE0_clEvEUlaaE_EESt5arrayIPcLm2EELi4E23TrivialOffsetCalculatorILi1EjESE_NS0_6memory12LoadWithCastILi1EEENSF_13StoreWithCastILi1EEEEEviT_T0_T2_T3_T4_T5_ --------------------------
	.section	.nv.constant0._ZN2at6native27unrolled_elementwise_kernelINS0_13BUnaryFunctorIaaaZZZNS0_15binary_internal21div_trunc_kernel_cudaERNS_18TensorIteratorBaseEENKUlvE_clEvENKUlvE0_clEvEUlaaE_EESt5arrayIPcLm2EELi4E23TrivialOffsetCalculatorILi1EjESE_NS0_6memory12LoadWithCastILi1EEENSF_13StoreWithCastILi1EEEEEviT_T0_T2_T3_T4_T5_,"a",@progbits
	.sectionflags	@""
	.align	4
.nv.constant0._ZN2at6native27unrolled_elementwise_kernelINS0_13BUnaryFunctorIaaaZZZNS0_15binary_internal21div_trunc_kernel_cudaERNS_18TensorIteratorBaseEENKUlvE_clEvENKUlvE0_clEvEUlaaE_EESt5arrayIPcLm2EELi4E23TrivialOffsetCalculatorILi1EjESE_NS0_6memory12LoadWithCastILi1EEENSF_13StoreWithCastILi1EEEEEviT_T0_T2_T3_T4_T5_:
	.zero		940


//--------------------- .nv.constant0._ZN2at6native18elementwise_kernelILi128ELi4EZNS0_22gpu_kernel_impl_nocastINS0_13BUnaryFunctorIaaaZZZNS0_15binary_internal21div_trunc_kernel_cudaERNS_18TensorIteratorBaseEENKUlvE_clEvENKUlvE0_clEvEUlaaE_EEEEvS6_RKT_EUliE_EEviT1_ --------------------------
	.section	.nv.constant0._ZN2at6native18elementwise_kernelILi128ELi4EZNS0_22gpu_kernel_impl_nocastINS0_13BUnaryFunctorIaaaZZZNS0_15binary_internal21div_trunc_kernel_cudaERNS_18TensorIteratorBaseEENKUlvE_clEvENKUlvE0_clEvEUlaaE_EEEEvS6_RKT_EUliE_EEviT1_,"a",@progbits
	.sectionflags	@""
	.align	4
.nv.constant0._ZN2at6native18elementwise_kernelILi128ELi4EZNS0_22gpu_kernel_impl_nocastINS0_13BUnaryFunctorIaaaZZZNS0_15binary_internal21div_trunc_kernel_cudaERNS_18TensorIteratorBaseEENKUlvE_clEvENKUlvE0_clEvEUlaaE_EEEEvS6_RKT_EUliE_EEviT1_:
	.zero		1440


//--------------------- .nv.constant0._ZN2at6native27unrolled_elementwise_kernelINS0_13BUnaryFunctorIaaaZZZNS0_15binary_internal21div_trunc_kernel_cudaERNS_18TensorIteratorBaseEENKUlvE_clEvENKUlvE0_clEvEUlaaE_EESt5arrayIPcLm2EELi4E23TrivialOffsetCalculatorILi1EjESE_NS0_6memory15LoadWithoutCastENSF_16StoreWithoutCastEEEviT_T0_T2_T3_T4_T5_ --------------------------
	.section	.nv.constant0._ZN2at6native27unrolled_elementwise_kernelINS0_13BUnaryFunctorIaaaZZZNS0_15binary_internal21div_trunc_kernel_cudaERNS_18TensorIteratorBaseEENKUlvE_clEvENKUlvE0_clEvEUlaaE_EESt5arrayIPcLm2EELi4E23TrivialOffsetCalculatorILi1EjESE_NS0_6memory15LoadWithoutCastENSF_16StoreWithoutCastEEEviT_T0_T2_T3_T4_T5_,"a",@progbits
	.sectionflags	@""
	.align	4
.nv.constant0._ZN2at6native27unrolled_elementwise_kernelINS0_13BUnaryFunctorIaaaZZZNS0_15binary_internal21div_trunc_kernel_cudaERNS_18TensorIteratorBaseEENKUlvE_clEvENKUlvE0_clEvEUlaaE_EESt5arrayIPcLm2EELi4E23TrivialOffsetCalculatorILi1EjESE_NS0_6memory15LoadWithoutCastENSF_16StoreWithoutCastEEEviT_T0_T2_T3_T4_T5_:
	.zero		924


//--------------------- .nv.constant0._ZN2at6native29vectorized_elementwise_kernelILi2ENS0_13BUnaryFunctorIaaaZZZNS0_15binary_internal21div_trunc_kernel_cudaERNS_18TensorIteratorBaseEENKUlvE_clEvENKUlvE0_clEvEUlaaE_EESt5arrayIPcLm2EEEEviT0_T1_ --------------------------
	.section	.nv.constant0._ZN2at6native29vectorized_elementwise_kernelILi2ENS0_13BUnaryFunctorIaaaZZZNS0_15binary_internal21div_trunc_kernel_cudaERNS_18TensorIteratorBaseEENKUlvE_clEvENKUlvE0_clEvEUlaaE_EESt5arrayIPcLm2EEEEviT0_T1_,"a",@progbits
	.sectionflags	@""
	.align	4
.nv.constant0._ZN2at6native29vectorized_elementwise_kernelILi2ENS0_13BUnaryFunctorIaaaZZZNS0_15binary_internal21div_trunc_kernel_cudaERNS_18TensorIteratorBaseEENKUlvE_clEvENKUlvE0_clEvEUlaaE_EESt5arrayIPcLm2EEEEviT0_T1_:
	.zero		920


//--------------------- .nv.constant0._ZN2at6native29vectorized_elementwise_kernelILi4ENS0_13BUnaryFunctorIaaaZZZNS0_15binary_internal21div_trunc_kernel_cudaERNS_18TensorIteratorBaseEENKUlvE_clEvENKUlvE0_clEvEUlaaE_EESt5arrayIPcLm2EEEEviT0_T1_ --------------------------
	.section	.nv.constant0._ZN2at6native29vectorized_elementwise_kernelILi4ENS0_13BUnaryFunctorIaaaZZZNS0_15binary_internal21div_trunc_kernel_cudaERNS_18TensorIteratorBaseEENKUlvE_clEvENKUlvE0_clEvEUlaaE_EESt5arrayIPcLm2EEEEviT0_T1_,"a",@progbits
	.sectionflags	@""
	.align	4
.nv.constant0._ZN2at6native29vectorized_elementwise_kernelILi4ENS0_13BUnaryFunctorIaaaZZZNS0_15binary_internal21div_trunc_kernel_cudaERNS_18TensorIteratorBaseEENKUlvE_clEvENKUlvE0_clEvEUlaaE_EESt5arrayIPcLm2EEEEviT0_T1_:
	.zero		920


//--------------------- .nv.constant0._ZN2at6native29vectorized_elementwise_kernelILi8ENS0_13BUnaryFunctorIaaaZZZNS0_15binary_internal21div_trunc_kernel_cudaERNS_18TensorIteratorBaseEENKUlvE_clEvENKUlvE0_clEvEUlaaE_EESt5arrayIPcLm2EEEEviT0_T1_ --------------------------
	.section	.nv.constant0._ZN2at6native29vectorized_elementwise_kernelILi8ENS0_13BUnaryFunctorIaaaZZZNS0_15binary_internal21div_trunc_kernel_cudaERNS_18TensorIteratorBaseEENKUlvE_clEvENKUlvE0_clEvEUlaaE_EESt5arrayIPcLm2EEEEviT0_T1_,"a",@progbits
	.sectionflags	@""
	.align	4
.nv.constant0._ZN2at6native29vectorized_elementwise_kernelILi8ENS0_13BUnaryFunctorIaaaZZZNS0_15binary_internal21div_trunc_kernel_cudaERNS_18TensorIteratorBaseEENKUlvE_clEvENKUlvE0_clEvEUlaaE_EESt5arrayIPcLm2EEEEviT0_T1_:
	.zero		920


//--------------------- .nv.constant0._ZN2at6native18elementwise_kernelILi128ELi4EZNS0_15gpu_kernel_implINS0_13AUnaryFunctorIaaaZZZNS0_15binary_internal21div_trunc_kernel_cudaERNS_18TensorIteratorBaseEENKUlvE_clEvENKUlvE0_clEvEUlaaE_EEEEvS6_RKT_EUliE_EEviT1_ --------------------------
	.section	.nv.constant0._ZN2at6native18elementwise_kernelILi128ELi4EZNS0_15gpu_kernel_implINS0_13AUnaryFunctorIaaaZZZNS0_15binary_internal21div_trunc_kernel_cudaERNS_18TensorIteratorBaseEENKUlvE_clEvENKUlvE0_clEvEUlaaE_EEEEvS6_RKT_EUliE_EEviT1_,"a",@progbits
	.sectionflags	@""
	.align	4
.nv.constant0._ZN2at6native18elementwise_kernelILi128ELi4EZNS0_15gpu_kernel_implINS0_13AUnaryFunctorIaaaZZZNS0_15binary_internal21div_trunc_kernel_cudaERNS_18TensorIteratorBaseEENKUlvE_clEvENKUlvE0_clEvEUlaaE_EEEEvS6_RKT_EUliE_EEviT1_:
	.zero		1440


//--------------------- .nv.constant0._ZN2at6native27unrolled_elementwise_kernelINS0_13AUnaryFunctorIaaaZZZNS0_15binary_internal21div_trunc_kernel_cudaERNS_18TensorIteratorBaseEENKUlvE_clEvENKUlvE0_clEvEUlaaE_EESt5arrayIPcLm2EELi4E23TrivialOffsetCalculatorILi1EjESE_NS0_6memory12LoadWithCastILi1EEENSF_13StoreWithCastILi1EEEEEviT_T0_T2_T3_T4_T5_ --------------------------
	.section	.nv.constant0._ZN2at6native27unrolled_elementwise_kernelINS0_13AUnaryFunctorIaaaZZZNS0_15binary_internal21div_trunc_kernel_cudaERNS_18TensorIteratorBaseEENKUlvE_clEvENKUlvE0_clEvEUlaaE_EESt5arrayIPcLm2EELi4E23TrivialOffsetCalculatorILi1EjESE_NS0_6memory12LoadWithCastILi1EEENSF_13StoreWithCastILi1EEEEEviT_T0_T2_T3_T4_T5_,"a",@progbits
	.sectionflags	@""
	.align	4
.nv.constant0._ZN2at6native27unrolled_elementwise_kernelINS0_13AUnaryFunctorIaaaZZZNS0_15binary_internal21div_trunc_kernel_cudaERNS_18TensorIteratorBaseEENKUlvE_clEvENKUlvE0_clEvEUlaaE_EESt5arrayIPcLm2EELi4E23TrivialOffsetCalculatorILi1EjESE_NS0_6memory12LoadWithCastILi1EEENSF_13StoreWithCastILi1EEEEEviT_T0_T2_T3_T4_T5_:
	.zero		940


//--------------------- .nv.constant0._ZN2at6native18elementwise_kernelILi128ELi4EZNS0_22gpu_kernel_impl_nocastINS0_13AUnaryFunctorIaaaZZZNS0_15binary_internal21div_trunc_kernel_cudaERNS_18TensorIteratorBaseEENKUlvE_clEvENKUlvE0_clEvEUlaaE_EEEEvS6_RKT_EUliE_EEviT1_ --------------------------
	.section	.nv.constant0._ZN2at6native18elementwise_kernelILi128ELi4EZNS0_22gpu_kernel_impl_nocastINS0_13AUnaryFunctorIaaaZZZNS0_15binary_internal21div_trunc_kernel_cudaERNS_18TensorIteratorBaseEENKUlvE_clEvENKUlvE0_clEvEUlaaE_EEEEvS6_RKT_EUliE_EEviT1_,"a",@progbits
	.sectionflags	@""
	.align	4
.nv.constant0._ZN2at6native18elementwise_kernelILi128ELi4EZNS0_22gpu_kernel_impl_nocastINS0_13AUnaryFunctorIaaaZZZNS0_15binary_internal21div_trunc_kernel_cudaERNS_18TensorIteratorBaseEENKUlvE_clEvENKUlvE0_clEvEUlaaE_EEEEvS6_RKT_EUliE_EEviT1_:
	.zero		1440


//--------------------- .nv.constant0._ZN2at6native27unrolled_elementwise_kernelINS0_13AUnaryFunctorIaaaZZZNS0_15binary_internal21div_trunc_kernel_cudaERNS_18TensorIteratorBaseEENKUlvE_clEvENKUlvE0_clEvEUlaaE_EESt5arrayIPcLm2EELi4E23TrivialOffsetCalculatorILi1EjESE_NS0_6memory15LoadWithoutCastENSF_16StoreWithoutCastEEEviT_T0_T2_T3_T4_T5_ --------------------------
	.section	.nv.constant0._ZN2at6native27unrolled_elementwise_kernelINS0_13AUnaryFunctorIaaaZZZNS0_15binary_internal21div_trunc_kernel_cudaERNS_18TensorIteratorBaseEENKUlvE_clEvENKUlvE0_clEvEUlaaE_EESt5arrayIPcLm2EELi4E23TrivialOffsetCalculatorILi1EjESE_NS0_6memory15LoadWithoutCastENSF_16StoreWithoutCastEEEviT_T0_T2_T3_T4_T5_,"a",@progbits
	.sectionflags	@""
	.align	4
.nv.constant0._ZN2at6native27unrolled_elementwise_kernelINS0_13AUnaryFunctorIaaaZZZNS0_15binary_internal21div_trunc_kernel_cudaERNS_18TensorIteratorBaseEENKUlvE_clEvENKUlvE0_clEvEUlaaE_EESt5arrayIPcLm2EELi4E23TrivialOffsetCalculatorILi1EjESE_NS0_6memory15LoadWithoutCastENSF_16StoreWithoutCastEEEviT_T0_T2_T3_T4_T5_:
	.zero		924


//--------------------- .nv.constant0._ZN2at6native29vectorized_elementwise_kernelILi2ENS0_13AUnaryFunctorIaaaZZZNS0_15binary_internal21div_trunc_kernel_cudaERNS_18TensorIteratorBaseEENKUlvE_clEvENKUlvE0_clEvEUlaaE_EESt5arrayIPcLm2EEEEviT0_T1_ --------------------------
	.section	.nv.constant0._ZN2at6native29vectorized_elementwise_kernelILi2ENS0_13AUnaryFunctorIaaaZZZNS0_15binary_internal21div_trunc_kernel_cudaERNS_18TensorIteratorBaseEENKUlvE_clEvENKUlvE0_clEvEUlaaE_EESt5arrayIPcLm2EEEEviT0_T1_,"a",@progbits
	.sectionflags	@""
	.align	4
.nv.constant0._ZN2at6native29vectorized_elementwise_kernelILi2ENS0_13AUnaryFunctorIaaaZZZNS0_15binary_internal21div_trunc_kernel_cudaERNS_18TensorIteratorBaseEENKUlvE_clEvENKUlvE0_clEvEUlaaE_EESt5arrayIPcLm2EEEEviT0_T1_:
	.zero		920


//--------------------- .nv.constant0._ZN2at6native29vectorized_elementwise_kernelILi4ENS0_13AUnaryFunctorIaaaZZZNS0_15binary_internal21div_trunc_kernel_cudaERNS_18TensorIteratorBaseEENKUlvE_clEvENKUlvE0_clEvEUlaaE_EESt5arrayIPcLm2EEEEviT0_T1_ --------------------------
	.section	.nv.constant0._ZN2at6native29vectorized_elementwise_kernelILi4ENS0_13AUnaryFunctorIaaaZZZNS0_15binary_internal21div_trunc_kernel_cudaERNS_18TensorIteratorBaseEENKUlvE_clEvENKUlvE0_clEvEUlaaE_EESt5arrayIPcLm2EEEEviT0_T1_,"a",@progbits
	.sectionflags	@""
	.align	4
.nv.constant0._ZN2at6native29vectorized_elementwise_kernelILi4ENS0_13AUnaryFunctorIaaaZZZNS0_15binary_internal21div_trunc_kernel_cudaERNS_18TensorIteratorBaseEENKUlvE_clEvENKUlvE0_clEvEUlaaE_EESt5arrayIPcLm2EEEEviT0_T1_:
	.zero		920


//--------------------- .nv.constant0._ZN2at6native29vectorized_elementwise_kernelILi8ENS0_13AUnaryFunctorIaaaZZZNS0_15binary_internal21div_trunc_kernel_cudaERNS_18TensorIteratorBaseEENKUlvE_clEvENKUlvE0_clEvEUlaaE_EESt5arrayIPcLm2EEEEviT0_T1_ --------------------------
	.section	.nv.constant0._ZN2at6native29vectorized_elementwise_kernelILi8ENS0_13AUnaryFunctorIaaaZZZNS0_15binary_internal21div_trunc_kernel_cudaERNS_18TensorIteratorBaseEENKUlvE_clEvENKUlvE0_clEvEUlaaE_EESt5arrayIPcLm2EEEEviT0_T1_,"a",@progbits
	.sectionflags	@""
	.align	4
.nv.constant0._ZN2at6native29vectorized_elementwise_kernelILi8ENS0_13AUnaryFunctorIaaaZZZNS0_15binary_internal21div_trunc_kernel_cudaERNS_18TensorIteratorBaseEENKUlvE_clEvENKUlvE0_clEvEUlaaE_EESt5arrayIPcLm2EEEEviT0_T1_:
	.zero		920


//--------------------- .nv.constant0._ZN2at6native18elementwise_kernelILi128ELi4EZNS0_15gpu_kernel_implINS0_13BinaryFunctorIhhhZZZNS0_15binary_internal21div_trunc_kernel_cudaERNS_18TensorIteratorBaseEENKUlvE_clEvENKUlvE_clEvEUlhhE_EEEEvS6_RKT_EUliE_EEviT1_ --------------------------
	.section	.nv.constant0._ZN2at6native18elementwise_kernelILi128ELi4EZNS0_15gpu_kernel_implINS0_13BinaryFunctorIhhhZZZNS0_15binary_internal21div_trunc_kernel_cudaERNS_18TensorIteratorBaseEENKUlvE_clEvENKUlvE_clEvEUlhhE_EEEEvS6_RKT_EUliE_EEviT1_,"a",@progbits
	.sectionflags	@""
	.align	4
.nv.constant0._ZN2at6native18elementwise_kernelILi128ELi4EZNS0_15gpu_kernel_implINS0_13BinaryFunctorIhhhZZZNS0_15binary_internal21div_trunc_kernel_cudaERNS_18TensorIteratorBaseEENKUlvE_clEvENKUlvE_clEvEUlhhE_EEEEvS6_RKT_EUliE_EEviT1_:
	.zero		1552


//--------------------- .nv.constant0._ZN2at6native27unrolled_elementwise_kernelINS0_13BinaryFunctorIhhhZZZNS0_15binary_internal21div_trunc_kernel_cudaERNS_18TensorIteratorBaseEENKUlvE_clEvENKUlvE_clEvEUlhhE_EESt5arrayIPcLm3EELi4E23TrivialOffsetCalculatorILi2EjESD_ILi1EjENS0_6memory12LoadWithCastILi2EEENSG_13StoreWithCastILi1EEEEEviT_T0_T2_T3_T4_T5_ --------------------------
	.section	.nv.constant0._ZN2at6native27unrolled_elementwise_kernelINS0_13BinaryFunctorIhhhZZZNS0_15binary_internal21div_trunc_kernel_cudaERNS_18TensorIteratorBaseEENKUlvE_clEvENKUlvE_clEvEUlhhE_EESt5arrayIPcLm3EELi4E23TrivialOffsetCalculatorILi2EjESD_ILi1EjENS0_6memory12LoadWithCastILi2EEENSG_13StoreWithCastILi1EEEEEviT_T0_T2_T3_T4_T5_,"a",@progbits
	.sectionflags	@""
	.align	4
.nv.constant0._ZN2at6native27unrolled_elementwise_kernelINS0_13BinaryFunctorIhhhZZZNS0_15binary_internal21div_trunc_kernel_cudaERNS_18TensorIteratorBaseEENKUlvE_clEvENKUlvE_clEvEUlhhE_EESt5arrayIPcLm3EELi4E23TrivialOffsetCalculatorILi2EjESD_ILi1EjENS0_6memory12LoadWithCastILi2EEENSG_13StoreWithCastILi1EEEEEviT_T0_T2_T3_T4_T5_:
	.zero		952


//--------------------- .nv.constant0._ZN2at6native18elementwise_kernelILi128ELi4EZNS0_22gpu_kernel_impl_nocastINS0_13BinaryFunctorIhhhZZZNS0_15binary_internal21div_trunc_kernel_cudaERNS_18TensorIteratorBaseEENKUlvE_clEvENKUlvE_clEvEUlhhE_EEEEvS6_RKT_EUliE_EEviT1_ --------------------------
	.section	.nv.constant0._ZN2at6native18elementwise_kernelILi128ELi4EZNS0_22gpu_kernel_impl_nocastINS0_13BinaryFunctorIhhhZZZNS0_15binary_internal21div_trunc_kernel_cudaERNS_18TensorIteratorBaseEENKUlvE_clEvENKUlvE_clEvEUlhhE_EEEEvS6_RKT_EUliE_EEviT1_,"a",@progbits
	.sectionflags	@""
	.align	4
.nv.constant0._ZN2at6native18elementwise_kernelILi128ELi4EZNS0_22gpu_kernel_impl_nocastINS0_13BinaryFunctorIhhhZZZNS0_15binary_internal21div_trunc_kernel_cudaERNS_18TensorIteratorBaseEENKUlvE_clEvENKUlvE_clEvEUlhhE_EEEEvS6_RKT_EUliE_EEviT1_:
	.zero		1552


//--------------------- .nv.constant0._ZN2at6native27unrolled_elementwise_kernelINS0_13BinaryFunctorIhhhZZZNS0_15binary_internal21div_trunc_kernel_cudaERNS_18TensorIteratorBaseEENKUlvE_clEvENKUlvE_clEvEUlhhE_EESt5arrayIPcLm3EELi4E23TrivialOffsetCalculatorILi2EjESD_ILi1EjENS0_6memory15LoadWithoutCastENSG_16StoreWithoutCastEEEviT_T0_T2_T3_T4_T5_ --------------------------
	.section	.nv.constant0._ZN2at6native27unrolled_elementwise_kernelINS0_13BinaryFunctorIhhhZZZNS0_15binary_internal21div_trunc_kernel_cudaERNS_18TensorIteratorBaseEENKUlvE_clEvENKUlvE_clEvEUlhhE_EESt5arrayIPcLm3EELi4E23TrivialOffsetCalculatorILi2EjESD_ILi1EjENS0_6memory15LoadWithoutCastENSG_16StoreWithoutCastEEEviT_T0_T2_T3_T4_T5_,"a",@progbits
	.sectionflags	@""
	.align	4
.nv.constant0._ZN2at6native27unrolled_elementwise_kernelINS0_13BinaryFunctorIhhhZZZNS0_15binary_internal21div_trunc_kernel_cudaERNS_18TensorIteratorBaseEENKUlvE_clEvENKUlvE_clEvEUlhhE_EESt5arrayIPcLm3EELi4E23TrivialOffsetCalculatorILi2EjESD_ILi1EjENS0_6memory15LoadWithoutCastENSG_16StoreWithoutCastEEEviT_T0_T2_T3_T4_T5_:
	.zero		932


//--------------------- .nv.constant0._ZN2at6native29vectorized_elementwise_kernelILi2ENS0_13BinaryFunctorIhhhZZZNS0_15binary_internal21div_trunc_kernel_cudaERNS_18TensorIteratorBaseEENKUlvE_clEvENKUlvE_clEvEUlhhE_EESt5arrayIPcLm3EEEEviT0_T1_ --------------------------
	.section	.nv.constant0._ZN2at6native29vectorized_elementwise_kernelILi2ENS0_13BinaryFunctorIhhhZZZNS0_15binary_internal21div_trunc_kernel_cudaERNS_18TensorIteratorBaseEENKUlvE_clEvENKUlvE_clEvEUlhhE_EESt5arrayIPcLm3EEEEviT0_T1_,"a",@progbits
	.sectionflags	@""
	.align	4
.nv.constant0._ZN2at6native29vectorized_elementwise_kernelILi2ENS0_13BinaryFunctorIhhhZZZNS0_15binary_internal21div_trunc_kernel_cudaERNS_18TensorIteratorBaseEENKUlvE_clEvENKUlvE_clEvEUlhhE_EESt5arrayIPcLm3EEEEviT0_T1_:
	.zero		928


//--------------------- .nv.constant0._ZN2at6native29vectorized_elementwise_kernelILi4ENS0_13BinaryFunctorIhhhZZZNS0_15binary_internal21div_trunc_kernel_cudaERNS_18TensorIteratorBaseEENKUlvE_clEvENKUlvE_clEvEUlhhE_EESt5arrayIPcLm3EEEEviT0_T1_ --------------------------
	.section	.nv.constant0._ZN2at6native29vectorized_elementwise_kernelILi4ENS0_13BinaryFunctorIhhhZZZNS0_15binary_internal21div_trunc_kernel_cudaERNS_18TensorIteratorBaseEENKUlvE_clEvENKUlvE_clEvEUlhhE_EESt5arrayIPcLm3EEEEviT0_T1_,"a",@progbits
	.sectionflags	@""
	.align	4
.nv.constant0._ZN2at6native29vectorized_elementwise_kernelILi4ENS0_13BinaryFunctorIhhhZZZNS0_15binary_internal21div_trunc_kernel_cudaERNS_18TensorIteratorBaseEENKUlvE_clEvENKUlvE_clEvEUlhhE_EESt5arrayIPcLm3EEEEviT0_T1_:
	.zero		928


//--------------------- .nv.constant0._ZN2at6native29vectorized_elementwise_kernelILi8ENS0_13BinaryFunctorIhhhZZZNS0_15binary_internal21div_trunc_kernel_cudaERNS_18TensorIteratorBaseEENKUlvE_clEvENKUlvE_clEvEUlhhE_EESt5arrayIPcLm3EEEEviT0_T1_ --------------------------
	.section	.nv.constant0._ZN2at6native29vectorized_elementwise_kernelILi8ENS0_13BinaryFunctorIhhhZZZNS0_15binary_internal21div_trunc_kernel_cudaERNS_18TensorIteratorBaseEENKUlvE_clEvENKUlvE_clEvEUlhhE_EESt5arrayIPcLm3EEEEviT0_T1_,"a",@progbits
	.sectionflags	@""
	.align	4
.nv.constant0._ZN2at6native29vectorized_elementwise_kernelILi8ENS0_13BinaryFunctorIhhhZZZNS0_15binary_internal21div_trunc_kernel_cudaERNS_18TensorIteratorBaseEENKUlvE_clEvENKUlvE_clEvEUlhhE_EESt5arrayIPcLm3EEEEviT0_T1_:
	.zero		928


//--------------------- .nv.constant0._ZN2at6native18elementwise_kernelILi128ELi4EZNS0_15gpu_kernel_implINS0_13BUnaryFunctorIhhhZZZNS0_15binary_internal21div_trunc_kernel_cudaERNS_18TensorIteratorBaseEENKUlvE_clEvENKUlvE_clEvEUlhhE_EEEEvS6_RKT_EUliE_EEviT1_ --------------------------
	.section	.nv.constant0._ZN2at6native18elementwise_kernelILi128ELi4EZNS0_15gpu_kernel_implINS0_13BUnaryFunctorIhhhZZZNS0_15binary_internal21div_trunc_kernel_cudaERNS_18TensorIteratorBaseEENKUlvE_clEvENKUlvE_clEvEUlhhE_EEEEvS6_RKT_EUliE_EEviT1_,"a",@progbits
	.sectionflags	@""
	.align	4
.nv.constant0._ZN2at6native18elementwise_kernelILi128ELi4EZNS0_15gpu_kernel_implINS0_13BUnaryFunctorIhhhZZZNS0_15binary_internal21div_trunc_kernel_cudaERNS_18TensorIteratorBaseEENKUlvE_clEvENKUlvE_clEvEUlhhE_EEEEvS6_RKT_EUliE_EEviT1_:
	.zero		1440


//--------------------- .nv.constant0._ZN2at6native27unrolled_elementwise_kernelINS0_13BUnaryFunctorIhhhZZZNS0_15binary_internal21div_trunc_kernel_cudaERNS_18TensorIteratorBaseEENKUlvE_clEvENKUlvE_clEvEUlhhE_EESt5arrayIPcLm2EELi4E23TrivialOffsetCalculatorILi1EjESE_NS0_6memory12LoadWithCastILi1EEENSF_13StoreWithCastILi1EEEEEviT_T0_T2_T3_T4_T5_ --------------------------
	.section	.nv.constant0._ZN2at6native27unrolled_elementwise_kernelINS0_13BUnaryFunctorIhhhZZZNS0_15binary_internal21div_trunc_kernel_cudaERNS_18TensorIteratorBaseEENKUlvE_clEvENKUlvE_clEvEUlhhE_EESt5arrayIPcLm2EELi4E23TrivialOffsetCalculatorILi1EjESE_NS0_6memory12LoadWithCastILi1EEENSF_13StoreWithCastILi1EEEEEviT_T0_T2_T3_T4_T5_,"a",@progbits
	.sectionflags	@""
	.align	4
.nv.constant0._ZN2at6native27unrolled_elementwise_kernelINS0_13BUnaryFunctorIhhhZZZNS0_15binary_internal21div_trunc_kernel_cudaERNS_18TensorIteratorBaseEENKUlvE_clEvENKUlvE_clEvEUlhhE_EESt5arrayIPcLm2EELi4E23TrivialOffsetCalculatorILi1EjESE_NS0_6memory12LoadWithCastILi1EEENSF_13StoreWithCastILi1EEEEEviT_T0_T2_T3_T4_T5_:
	.zero		940


//--------------------- .nv.constant0._ZN2at6native18elementwise_kernelILi128ELi4EZNS0_22gpu_kernel_impl_nocastINS0_13BUnaryFunctorIhhhZZZNS0_15binary_internal21div_trunc_kernel_cudaERNS_18TensorIteratorBaseEENKUlvE_clEvENKUlvE_clEvEUlhhE_EEEEvS6_RKT_EUliE_EEviT1_ --------------------------
	.section	.nv.constant0._ZN2at6native18elementwise_kernelILi128ELi4EZNS0_22gpu_kernel_impl_nocastINS0_13BUnaryFunctorIhhhZZZNS0_15binary_internal21div_trunc_kernel_cudaERNS_18TensorIteratorBaseEENKUlvE_clEvENKUlvE_clEvEUlhhE_EEEEvS6_RKT_EUliE_EEviT1_,"a",@progbits
	.sectionflags	@""
	.align	4
.nv.constant0._ZN2at6native18elementwise_kernelILi128ELi4EZNS0_22gpu_kernel_impl_nocastINS0_13BUnaryFunctorIhhhZZZNS0_15binary_internal21div_trunc_kernel_cudaERNS_18TensorIteratorBaseEENKUlvE_clEvENKUlvE_clEvEUlhhE_EEEEvS6_RKT_EUliE_EEviT1_:
	.zero		1440


//--------------------- .nv.constant0._ZN2at6native27unrolled_elementwise_kernelINS0_13BUnaryFunctorIhhhZZZNS0_15binary_internal21div_trunc_kernel_cudaERNS_18TensorIteratorBaseEENKUlvE_clEvENKUlvE_clEvEUlhhE_EESt5arrayIPcLm2EELi4E23TrivialOffsetCalculatorILi1EjESE_NS0_6memory15LoadWithoutCastENSF_16StoreWithoutCastEEEviT_T0_T2_T3_T4_T5_ --------------------------
	.section	.nv.constant0._ZN2at6native27unrolled_elementwise_kernelINS0_13BUnaryFunctorIhhhZZZNS0_15binary_internal21div_trunc_kernel_cudaERNS_18TensorIteratorBaseEENKUlvE_clEvENKUlvE_clEvEUlhhE_EESt5arrayIPcLm2EELi4E23TrivialOffsetCalculatorILi1EjESE_NS0_6memory15LoadWithoutCastENSF_16StoreWithoutCastEEEviT_T0_T2_T3_T4_T5_,"a",@progbits
	.sectionflags	@""
	.align	4
.nv.constant0._ZN2at6native27unrolled_elementwise_kernelINS0_13BUnaryFunctorIhhhZZZNS0_15binary_internal21div_trunc_kernel_cudaERNS_18TensorIteratorBaseEENKUlvE_clEvENKUlvE_clEvEUlhhE_EESt5arrayIPcLm2EELi4E23TrivialOffsetCalculatorILi1EjESE_NS0_6memory15LoadWithoutCastENSF_16StoreWithoutCastEEEviT_T0_T2_T3_T4_T5_:
	.zero		924


//--------------------- .nv.constant0._ZN2at6native29vectorized_elementwise_kernelILi2ENS0_13BUnaryFunctorIhhhZZZNS0_15binary_internal21div_trunc_kernel_cudaERNS_18TensorIteratorBaseEENKUlvE_clEvENKUlvE_clEvEUlhhE_EESt5arrayIPcLm2EEEEviT0_T1_ --------------------------
	.section	.nv.constant0._ZN2at6native29vectorized_elementwise_kernelILi2ENS0_13BUnaryFunctorIhhhZZZNS0_15binary_internal21div_trunc_kernel_cudaERNS_18TensorIteratorBaseEENKUlvE_clEvENKUlvE_clEvEUlhhE_EESt5arrayIPcLm2EEEEviT0_T1_,"a",@progbits
	.sectionflags	@""
	.align	4
.nv.constant0._ZN2at6native29vectorized_elementwise_kernelILi2ENS0_13BUnaryFunctorIhhhZZZNS0_15binary_internal21div_trunc_kernel_cudaERNS_18TensorIteratorBaseEENKUlvE_clEvENKUlvE_clEvEUlhhE_EESt5arrayIPcLm2EEEEviT0_T1_:
	.zero		920


//--------------------- .nv.constant0._ZN2at6native29vectorized_elementwise_kernelILi4ENS0_13BUnaryFunctorIhhhZZZNS0_15binary_internal21div_trunc_kernel_cudaERNS_18TensorIteratorBaseEENKUlvE_clEvENKUlvE_clEvEUlhhE_EESt5arrayIPcLm2EEEEviT0_T1_ --------------------------
	.section	.nv.constant0._ZN2at6native29vectorized_elementwise_kernelILi4ENS0_13BUnaryFunctorIhhhZZZNS0_15binary_internal21div_trunc_kernel_cudaERNS_18TensorIteratorBaseEENKUlvE_clEvENKUlvE_clEvEUlhhE_EESt5arrayIPcLm2EEEEviT0_T1_,"a",@progbits
	.sectionflags	@""
	.align	4
.nv.constant0._ZN2at6native29vectorized_elementwise_kernelILi4ENS0_13BUnaryFunctorIhhhZZZNS0_15binary_internal21div_trunc_kernel_cudaERNS_18TensorIteratorBaseEENKUlvE_clEvENKUlvE_clEvEUlhhE_EESt5arrayIPcLm2EEEEviT0_T1_:
	.zero		920


//--------------------- .nv.constant0._ZN2at6native29vectorized_elementwise_kernelILi8ENS0_13BUnaryFunctorIhhhZZZNS0_15binary_internal21div_trunc_kernel_cudaERNS_18TensorIteratorBaseEENKUlvE_clEvENKUlvE_clEvEUlhhE_EESt5arrayIPcLm2EEEEviT0_T1_ --------------------------
	.section	.nv.constant0._ZN2at6native29vectorized_elementwise_kernelILi8ENS0_13BUnaryFunctorIhhhZZZNS0_15binary_internal21div_trunc_kernel_cudaERNS_18TensorIteratorBaseEENKUlvE_clEvENKUlvE_clEvEUlhhE_EESt5arrayIPcLm2EEEEviT0_T1_,"a",@progbits
	.sectionflags	@""
	.align	4
.nv.constant0._ZN2at6native29vectorized_elementwise_kernelILi8ENS0_13BUnaryFunctorIhhhZZZNS0_15binary_internal21div_trunc_kernel_cudaERNS_18TensorIteratorBaseEENKUlvE_clEvENKUlvE_clEvEUlhhE_EESt5arrayIPcLm2EEEEviT0_T1_:
	.zero		920


//--------------------- .nv.constant0._ZN2at6native18elementwise_kernelILi128ELi4EZNS0_15gpu_kernel_implINS0_13AUnaryFunctorIhhhZZZNS0_15binary_internal21div_trunc_kernel_cudaERNS_18TensorIteratorBaseEENKUlvE_clEvENKUlvE_clEvEUlhhE_EEEEvS6_RKT_EUliE_EEviT1_ --------------------------
	.section	.nv.constant0._ZN2at6native18elementwise_kernelILi128ELi4EZNS0_15gpu_kernel_implINS0_13AUnaryFunctorIhhhZZZNS0_15binary_internal21div_trunc_kernel_cudaERNS_18TensorIteratorBaseEENKUlvE_clEvENKUlvE_clEvEUlhhE_EEEEvS6_RKT_EUliE_EEviT1_,"a",@progbits
	.sectionflags	@""
	.align	4
.nv.constant0._ZN2at6native18elementwise_kernelILi128ELi4EZNS0_15gpu_kernel_implINS0_13AUnaryFunctorIhhhZZZNS0_15binary_internal21div_trunc_kernel_cudaERNS_18TensorIteratorBaseEENKUlvE_clEvENKUlvE_clEvEUlhhE_EEEEvS6_RKT_EUliE_EEviT1_:
	.zero		1440


//--------------------- .nv.constant0._ZN2at6native27unrolled_elementwise_kernelINS0_13AUnaryFunctorIhhhZZZNS0_15binary_internal21div_trunc_kernel_cudaERNS_18TensorIteratorBaseEENKUlvE_clEvENKUlvE_clEvEUlhhE_EESt5arrayIPcLm2EELi4E23TrivialOffsetCalculatorILi1EjESE_NS0_6memory12LoadWithCastILi1EEENSF_13StoreWithCastILi1EEEEEviT_T0_T2_T3_T4_T5_ --------------------------
	.section	.nv.constant0._ZN2at6native27unrolled_elementwise_kernelINS0_13AUnaryFunctorIhhhZZZNS0_15binary_internal21div_trunc_kernel_cudaERNS_18TensorIteratorBaseEENKUlvE_clEvENKUlvE_clEvEUlhhE_EESt5arrayIPcLm2EELi4E23TrivialOffsetCalculatorILi1EjESE_NS0_6memory12LoadWithCastILi1EEENSF_13StoreWithCastILi1EEEEEviT_T0_T2_T3_T4_T5_,"a",@progbits
	.sectionflags	@""
	.align	4
.nv.constant0._ZN2at6native27unrolled_elementwise_kernelINS0_13AUnaryFunctorIhhhZZZNS0_15binary_internal21div_trunc_kernel_cudaERNS_18TensorIteratorBaseEENKUlvE_clEvENKUlvE_clEvEUlhhE_EESt5arrayIPcLm2EELi4E23TrivialOffsetCalculatorILi1EjESE_NS0_6memory12LoadWithCastILi1EEENSF_13StoreWithCastILi1EEEEEviT_T0_T2_T3_T4_T5_:
	.zero		940


//--------------------- .nv.constant0._ZN2at6native18elementwise_kernelILi128ELi4EZNS0_22gpu_kernel_impl_nocastINS0_13AUnaryFunctorIhhhZZZNS0_15binary_internal21div_trunc_kernel_cudaERNS_18TensorIteratorBaseEENKUlvE_clEvENKUlvE_clEvEUlhhE_EEEEvS6_RKT_EUliE_EEviT1_ --------------------------
	.section	.nv.constant0._ZN2at6native18elementwise_kernelILi128ELi4EZNS0_22gpu_kernel_impl_nocastINS0_13AUnaryFunctorIhhhZZZNS0_15binary_internal21div_trunc_kernel_cudaERNS_18TensorIteratorBaseEENKUlvE_clEvENKUlvE_clEvEUlhhE_EEEEvS6_RKT_EUliE_EEviT1_,"a",@progbits
	.sectionflags	@""
	.align	4
.nv.constant0._ZN2at6native18elementwise_kernelILi128ELi4EZNS0_22gpu_kernel_impl_nocastINS0_13AUnaryFunctorIhhhZZZNS0_15binary_internal21div_trunc_kernel_cudaERNS_18TensorIteratorBaseEENKUlvE_clEvENKUlvE_clEvEUlhhE_EEEEvS6_RKT_EUliE_EEviT1_:
	.zero		1440


//--------------------- .nv.constant0._ZN2at6native27unrolled_elementwise_kernelINS0_13AUnaryFunctorIhhhZZZNS0_15binary_internal21div_trunc_kernel_cudaERNS_18TensorIteratorBaseEENKUlvE_clEvENKUlvE_clEvEUlhhE_EESt5arrayIPcLm2EELi4E23TrivialOffsetCalculatorILi1EjESE_NS0_6memory15LoadWithoutCastENSF_16StoreWithoutCastEEEviT_T0_T2_T3_T4_T5_ --------------------------
	.section	.nv.constant0._ZN2at6native27unrolled_elementwise_kernelINS0_13AUnaryFunctorIhhhZZZNS0_15binary_internal21div_trunc_kernel_cudaERNS_18TensorIteratorBaseEENKUlvE_clEvENKUlvE_clEvEUlhhE_EESt5arrayIPcLm2EELi4E23TrivialOffsetCalculatorILi1EjESE_NS0_6memory15LoadWithoutCastENSF_16StoreWithoutCastEEEviT_T0_T2_T3_T4_T5_,"a",@progbits
	.sectionflags	@""
	.align	4
.nv.constant0._ZN2at6native27unrolled_elementwise_kernelINS0_13AUnaryFunctorIhhhZZZNS0_15binary_internal21div_trunc_kernel_cudaERNS_18TensorIteratorBaseEENKUlvE_clEvENKUlvE_clEvEUlhhE_EESt5arrayIPcLm2EELi4E23TrivialOffsetCalculatorILi1EjESE_NS0_6memory15LoadWithoutCastENSF_16StoreWithoutCastEEEviT_T0_T2_T3_T4_T5_:
	.zero		924


//--------------------- .nv.constant0._ZN2at6native29vectorized_elementwise_kernelILi2ENS0_13AUnaryFunctorIhhhZZZNS0_15binary_internal21div_trunc_kernel_cudaERNS_18TensorIteratorBaseEENKUlvE_clEvENKUlvE_clEvEUlhhE_EESt5arrayIPcLm2EEEEviT0_T1_ --------------------------
	.section	.nv.constant0._ZN2at6native29vectorized_elementwise_kernelILi2ENS0_13AUnaryFunctorIhhhZZZNS0_15binary_internal21div_trunc_kernel_cudaERNS_18TensorIteratorBaseEENKUlvE_clEvENKUlvE_clEvEUlhhE_EESt5arrayIPcLm2EEEEviT0_T1_,"a",@progbits
	.sectionflags	@""
	.align	4
.nv.constant0._ZN2at6native29vectorized_elementwise_kernelILi2ENS0_13AUnaryFunctorIhhhZZZNS0_15binary_internal21div_trunc_kernel_cudaERNS_18TensorIteratorBaseEENKUlvE_clEvENKUlvE_clEvEUlhhE_EESt5arrayIPcLm2EEEEviT0_T1_:
	.zero		920


//--------------------- .nv.constant0._ZN2at6native29vectorized_elementwise_kernelILi4ENS0_13AUnaryFunctorIhhhZZZNS0_15binary_internal21div_trunc_kernel_cudaERNS_18TensorIteratorBaseEENKUlvE_clEvENKUlvE_clEvEUlhhE_EESt5arrayIPcLm2EEEEviT0_T1_ --------------------------
	.section	.nv.constant0._ZN2at6native29vectorized_elementwise_kernelILi4ENS0_13AUnaryFunctorIhhhZZZNS0_15binary_internal21div_trunc_kernel_cudaERNS_18TensorIteratorBaseEENKUlvE_clEvENKUlvE_clEvEUlhhE_EESt5arrayIPcLm2EEEEviT0_T1_,"a",@progbits
	.sectionflags	@""
	.align	4
.nv.constant0._ZN2at6native29vectorized_elementwise_kernelILi4ENS0_13AUnaryFunctorIhhhZZZNS0_15binary_internal21div_trunc_kernel_cudaERNS_18TensorIteratorBaseEENKUlvE_clEvENKUlvE_clEvEUlhhE_EESt5arrayIPcLm2EEEEviT0_T1_:
	.zero		920


//--------------------- .nv.constant0._ZN2at6native29vectorized_elementwise_kernelILi8ENS0_13AUnaryFunctorIhhhZZZNS0_15binary_internal21div_trunc_kernel_cudaERNS_18TensorIteratorBaseEENKUlvE_clEvENKUlvE_clEvEUlhhE_EESt5arrayIPcLm2EEEEviT0_T1_ --------------------------
	.section	.nv.constant0._ZN2at6native29vectorized_elementwise_kernelILi8ENS0_13AUnaryFunctorIhhhZZZNS0_15binary_internal21div_trunc_kernel_cudaERNS_18TensorIteratorBaseEENKUlvE_clEvENKUlvE_clEvEUlhhE_EESt5arrayIPcLm2EEEEviT0_T1_,"a",@progbits
	.sectionflags	@""
	.align	4
.nv.constant0._ZN2at6native29vectorized_elementwise_kernelILi8ENS0_13AUnaryFunctorIhhhZZZNS0_15binary_internal21div_trunc_kernel_cudaERNS_18TensorIteratorBaseEENKUlvE_clEvENKUlvE_clEvEUlhhE_EESt5arrayIPcLm2EEEEviT0_T1_:
	.zero		920


//--------------------- SYMBOLS --------------------------

	.type		.nv.reservedSmem.offset0,@object
	.size		.nv.reservedSmem.offset0,0x4
	.type		__assertfail,@function
